	.target	sm_100a

	.elftype	@"ET_EXEC"


//--------------------- .note.nv.tkinfo           --------------------------
	.section	.note.nv.tkinfo,"",@"SHT_NOTE"
	.sectionflags	@"SHF_NOTE_NV_TKINFO"
	.tkinfo
        /*0018*/ 	.word	0x00000002
        /*0030*/ 	.string	""
        /*0030*/ 	.string	"ptxas"
        /*0030*/ 	.string	"Cuda compilation tools, release 13.0, V13.0.88"
        /*0030*/ 	.string	"Build cuda_13.0.r13.0/compiler.36424714_0"
        /*0030*/ 	.string	"-arch sm_100a -m 64 "



//--------------------- .note.nv.cuinfo           --------------------------
	.section	.note.nv.cuinfo,"",@"SHT_NOTE"
	.sectionflags	@"SHF_NOTE_NV_CUINFO"
        /*0018*/ 	.short	0x0002
        /*001a*/ 	.short	0x0064
        /*001c*/ 	.short	0x0082
	.zero		2


//--------------------- .nv.info                  --------------------------
	.section	.nv.info,"",@"SHT_CUDA_INFO"
	.align	4


	//----- nvinfo : EIATTR_REGCOUNT
	.align		4
        /*0000*/ 	.byte	0x04, 0x2f
        /*0002*/ 	.short	(.L_10 - .L_9)
	.align		4
.L_9:
        /*0004*/ 	.word	index@(_ZN10layer_norm13ln_fwd_kernelINS_13Kernel_traitsIfffffjLj4096ELj1ELj1ELj4ELj16ENS_18Kernel_traits_baseILj4096EfffffjLj128EEEEELb1ELb1ELb1ELb1EEEvNS_9FwdParamsE)
        /*0008*/ 	.word	0x000000a5


	//----- nvinfo : EIATTR_FRAME_SIZE
	.align		4
.L_10:
        /*000c*/ 	.byte	0x04, 0x11
        /*000e*/ 	.short	(.L_12 - .L_11)
	.align		4
.L_11:
        /*0010*/ 	.word	index@(_ZN10layer_norm13ln_fwd_kernelINS_13Kernel_traitsIfffffjLj4096ELj1ELj1ELj4ELj16ENS_18Kernel_traits_baseILj4096EfffffjLj128EEEEELb1ELb1ELb1ELb1EEEvNS_9FwdParamsE)
        /*0014*/ 	.word	0x00000000


	//----- nvinfo : EIATTR_REGCOUNT
	.align		4
.L_12:
        /*0018*/ 	.byte	0x04, 0x2f
        /*001a*/ 	.short	(.L_14 - .L_13)
	.align		4
.L_13:
        /*001c*/ 	.word	index@(_ZN10layer_norm13ln_fwd_kernelINS_13Kernel_traitsIfffffjLj4096ELj1ELj1ELj4ELj16ENS_18Kernel_traits_baseILj4096EfffffjLj128EEEEELb1ELb1ELb1ELb0EEEvNS_9FwdParamsE)
        /*0020*/ 	.word	0x000000a8


	//----- nvinfo : EIATTR_FRAME_SIZE
	.align		4
.L_14:
        /*0024*/ 	.byte	0x04, 0x11
        /*0026*/ 	.short	(.L_16 - .L_15)
	.align		4
.L_15:
        /*0028*/ 	.word	index@(_ZN10layer_norm13ln_fwd_kernelINS_13Kernel_traitsIfffffjLj4096ELj1ELj1ELj4ELj16ENS_18Kernel_traits_baseILj4096EfffffjLj128EEEEELb1ELb1ELb1ELb0EEEvNS_9FwdParamsE)
        /*002c*/ 	.word	0x00000008


	//----- nvinfo : EIATTR_REGCOUNT
	.align		4
.L_16:
        /*0030*/ 	.byte	0x04, 0x2f
        /*0032*/ 	.short	(.L_18 - .L_17)
	.align		4
.L_17:
        /*0034*/ 	.word	index@(_ZN10layer_norm13ln_fwd_kernelINS_13Kernel_traitsIfffffjLj4096ELj1ELj1ELj4ELj16ENS_18Kernel_traits_baseILj4096EfffffjLj128EEEEELb1ELb1ELb0ELb1EEEvNS_9FwdParamsE)
        /*0038*/ 	.word	0x000000a6


	//----- nvinfo : EIATTR_FRAME_SIZE
	.align		4
.L_18:
        /*003c*/ 	.byte	0x04, 0x11
        /*003e*/ 	.short	(.L_20 - .L_19)
	.align		4
.L_19:
        /*0040*/ 	.word	index@(_ZN10layer_norm13ln_fwd_kernelINS_13Kernel_traitsIfffffjLj4096ELj1ELj1ELj4ELj16ENS_18Kernel_traits_baseILj4096EfffffjLj128EEEEELb1ELb1ELb0ELb1EEEvNS_9FwdParamsE)
        /*0044*/ 	.word	0x00000000


	//----- nvinfo : EIATTR_REGCOUNT
	.align		4
.L_20:
        /*0048*/ 	.byte	0x04, 0x2f
        /*004a*/ 	.short	(.L_22 - .L_21)
	.align		4
.L_21:
        /*004c*/ 	.word	index@(_ZN10layer_norm13ln_fwd_kernelINS_13Kernel_traitsIfffffjLj4096ELj1ELj1ELj4ELj16ENS_18Kernel_traits_baseILj4096EfffffjLj128EEEEELb1ELb1ELb0ELb0EEEvNS_9FwdParamsE)
        /*0050*/ 	.word	0x000000a8


	//----- nvinfo : EIATTR_FRAME_SIZE
	.align		4
.L_22:
        /*0054*/ 	.byte	0x04, 0x11
        /*0056*/ 	.short	(.L_24 - .L_23)
	.align		4
.L_23:
        /*0058*/ 	.word	index@(_ZN10layer_norm13ln_fwd_kernelINS_13Kernel_traitsIfffffjLj4096ELj1ELj1ELj4ELj16ENS_18Kernel_traits_baseILj4096EfffffjLj128EEEEELb1ELb1ELb0ELb0EEEvNS_9FwdParamsE)
        /*005c*/ 	.word	0x00000000


	//----- nvinfo : EIATTR_REGCOUNT
	.align		4
.L_24:
        /*0060*/ 	.byte	0x04, 0x2f
        /*0062*/ 	.short	(.L_26 - .L_25)
	.align		4
.L_25:
        /*0064*/ 	.word	index@(_ZN10layer_norm13ln_fwd_kernelINS_13Kernel_traitsIfffffjLj4096ELj1ELj1ELj4ELj16ENS_18Kernel_traits_baseILj4096EfffffjLj128EEEEELb1ELb0ELb1ELb1EEEvNS_9FwdParamsE)
        /*0068*/ 	.word	0x00000080


	//----- nvinfo : EIATTR_FRAME_SIZE
	.align		4
.L_26:
        /*006c*/ 	.byte	0x04, 0x11
        /*006e*/ 	.short	(.L_28 - .L_27)
	.align		4
.L_27:
        /*0070*/ 	.word	index@(_ZN10layer_norm13ln_fwd_kernelINS_13Kernel_traitsIfffffjLj4096ELj1ELj1ELj4ELj16ENS_18Kernel_traits_baseILj4096EfffffjLj128EEEEELb1ELb0ELb1ELb1EEEvNS_9FwdParamsE)
        /*0074*/ 	.word	0x00000000


	//----- nvinfo : EIATTR_REGCOUNT
	.align		4
.L_28:
        /*0078*/ 	.byte	0x04, 0x2f
        /*007a*/ 	.short	(.L_30 - .L_29)
	.align		4
.L_29:
        /*007c*/ 	.word	index@(_ZN10layer_norm13ln_fwd_kernelINS_13Kernel_traitsIfffffjLj4096ELj1ELj1ELj4ELj16ENS_18Kernel_traits_baseILj4096EfffffjLj128EEEEELb1ELb0ELb1ELb0EEEvNS_9FwdParamsE)
        /*0080*/ 	.word	0x00000088


	//----- nvinfo : EIATTR_FRAME_SIZE
	.align		4
.L_30:
        /*0084*/ 	.byte	0x04, 0x11
        /*0086*/ 	.short	(.L_32 - .L_31)
	.align		4
.L_31:
        /*0088*/ 	.word	index@(_ZN10layer_norm13ln_fwd_kernelINS_13Kernel_traitsIfffffjLj4096ELj1ELj1ELj4ELj16ENS_18Kernel_traits_baseILj4096EfffffjLj128EEEEELb1ELb0ELb1ELb0EEEvNS_9FwdParamsE)
        /*008c*/ 	.word	0x00000000


	//----- nvinfo : EIATTR_REGCOUNT
	.align		4
.L_32:
        /*0090*/ 	.byte	0x04, 0x2f
        /*0092*/ 	.short	(.L_34 - .L_33)
	.align		4
.L_33:
        /*0094*/ 	.word	index@(_ZN10layer_norm13ln_fwd_kernelINS_13Kernel_traitsIfffffjLj4096ELj1ELj1ELj4ELj16ENS_18Kernel_traits_baseILj4096EfffffjLj128EEEEELb1ELb0ELb0ELb1EEEvNS_9FwdParamsE)
        /*0098*/ 	.word	0x000000a7


	//----- nvinfo : EIATTR_FRAME_SIZE
	.align		4
.L_34:
        /*009c*/ 	.byte	0x04, 0x11
        /*009e*/ 	.short	(.L_36 - .L_35)
	.align		4
.L_35:
        /*00a0*/ 	.word	index@(_ZN10layer_norm13ln_fwd_kernelINS_13Kernel_traitsIfffffjLj4096ELj1ELj1ELj4ELj16ENS_18Kernel_traits_baseILj4096EfffffjLj128EEEEELb1ELb0ELb0ELb1EEEvNS_9FwdParamsE)
        /*00a4*/ 	.word	0x00000000


	//----- nvinfo : EIATTR_REGCOUNT
	.align		4
.L_36:
        /*00a8*/ 	.byte	0x04, 0x2f
        /*00aa*/ 	.short	(.L_38 - .L_37)
	.align		4
.L_37:
        /*00ac*/ 	.word	index@(_ZN10layer_norm13ln_fwd_kernelINS_13Kernel_traitsIfffffjLj4096ELj1ELj1ELj4ELj16ENS_18Kernel_traits_baseILj4096EfffffjLj128EEEEELb1ELb0ELb0ELb0EEEvNS_9FwdParamsE)
        /*00b0*/ 	.word	0x00000080


	//----- nvinfo : EIATTR_FRAME_SIZE
	.align		4
.L_38:
        /*00b4*/ 	.byte	0x04, 0x11
        /*00b6*/ 	.short	(.L_40 - .L_39)
	.align		4
.L_39:
        /*00b8*/ 	.word	index@(_ZN10layer_norm13ln_fwd_kernelINS_13Kernel_traitsIfffffjLj4096ELj1ELj1ELj4ELj16ENS_18Kernel_traits_baseILj4096EfffffjLj128EEEEELb1ELb0ELb0ELb0EEEvNS_9FwdParamsE)
        /*00bc*/ 	.word	0x00000000


	//----- nvinfo : EIATTR_REGCOUNT
	.align		4
.L_40:
        /*00c0*/ 	.byte	0x04, 0x2f
        /*00c2*/ 	.short	(.L_42 - .L_41)
	.align		4
.L_41:
        /*00c4*/ 	.word	index@(_ZN10layer_norm13ln_fwd_kernelINS_13Kernel_traitsIfffffjLj4096ELj1ELj1ELj4ELj16ENS_18Kernel_traits_baseILj4096EfffffjLj128EEEEELb0ELb1ELb1ELb1EEEvNS_9FwdParamsE)
        /*00c8*/ 	.word	0x0000009d


	//----- nvinfo : EIATTR_FRAME_SIZE
	.align		4
.L_42:
        /*00cc*/ 	.byte	0x04, 0x11
        /*00ce*/ 	.short	(.L_44 - .L_43)
	.align		4
.L_43:
        /*00d0*/ 	.word	index@(_ZN10layer_norm13ln_fwd_kernelINS_13Kernel_traitsIfffffjLj4096ELj1ELj1ELj4ELj16ENS_18Kernel_traits_baseILj4096EfffffjLj128EEEEELb0ELb1ELb1ELb1EEEvNS_9FwdParamsE)
        /*00d4*/ 	.word	0x00000000


	//----- nvinfo : EIATTR_REGCOUNT
	.align		4
.L_44:
        /*00d8*/ 	.byte	0x04, 0x2f
        /*00da*/ 	.short	(.L_46 - .L_45)
	.align		4
.L_45:
        /*00dc*/ 	.word	index@(_ZN10layer_norm13ln_fwd_kernelINS_13Kernel_traitsIfffffjLj4096ELj1ELj1ELj4ELj16ENS_18Kernel_traits_baseILj4096EfffffjLj128EEEEELb0ELb1ELb1ELb0EEEvNS_9FwdParamsE)
        /*00e0*/ 	.word	0x0000009d


	//----- nvinfo : EIATTR_FRAME_SIZE
	.align		4
.L_46:
        /*00e4*/ 	.byte	0x04, 0x11
        /*00e6*/ 	.short	(.L_48 - .L_47)
	.align		4
.L_47:
        /*00e8*/ 	.word	index@(_ZN10layer_norm13ln_fwd_kernelINS_13Kernel_traitsIfffffjLj4096ELj1ELj1ELj4ELj16ENS_18Kernel_traits_baseILj4096EfffffjLj128EEEEELb0ELb1ELb1ELb0EEEvNS_9FwdParamsE)
        /*00ec*/ 	.word	0x00000000


	//----- nvinfo : EIATTR_REGCOUNT
	.align		4
.L_48:
        /*00f0*/ 	.byte	0x04, 0x2f
        /*00f2*/ 	.short	(.L_50 - .L_49)
	.align		4
.L_49:
        /*00f4*/ 	.word	index@(_ZN10layer_norm13ln_fwd_kernelINS_13Kernel_traitsIfffffjLj4096ELj1ELj1ELj4ELj16ENS_18Kernel_traits_baseILj4096EfffffjLj128EEEEELb0ELb1ELb0ELb1EEEvNS_9FwdParamsE)
        /*00f8*/ 	.word	0x000000a1


	//----- nvinfo : EIATTR_FRAME_SIZE
	.align		4
.L_50:
        /*00fc*/ 	.byte	0x04, 0x11
        /*00fe*/ 	.short	(.L_52 - .L_51)
	.align		4
.L_51:
        /*0100*/ 	.word	index@(_ZN10layer_norm13ln_fwd_kernelINS_13Kernel_traitsIfffffjLj4096ELj1ELj1ELj4ELj16ENS_18Kernel_traits_baseILj4096EfffffjLj128EEEEELb0ELb1ELb0ELb1EEEvNS_9FwdParamsE)
        /*0104*/ 	.word	0x00000000


	//----- nvinfo : EIATTR_REGCOUNT
	.align		4
.L_52:
        /*0108*/ 	.byte	0x04, 0x2f
        /*010a*/ 	.short	(.L_54 - .L_53)
	.align		4
.L_53:
        /*010c*/ 	.word	index@(_ZN10layer_norm13ln_fwd_kernelINS_13Kernel_traitsIfffffjLj4096ELj1ELj1ELj4ELj16ENS_18Kernel_traits_baseILj4096EfffffjLj128EEEEELb0ELb1ELb0ELb0EEEvNS_9FwdParamsE)
        /*0110*/ 	.word	0x0000009c


	//----- nvinfo : EIATTR_FRAME_SIZE
	.align		4
.L_54:
        /*0114*/ 	.byte	0x04, 0x11
        /*0116*/ 	.short	(.L_56 - .L_55)
	.align		4
.L_55:
        /*0118*/ 	.word	index@(_ZN10layer_norm13ln_fwd_kernelINS_13Kernel_traitsIfffffjLj4096ELj1ELj1ELj4ELj16ENS_18Kernel_traits_baseILj4096EfffffjLj128EEEEELb0ELb1ELb0ELb0EEEvNS_9FwdParamsE)
        /*011c*/ 	.word	0x00000000


	//----- nvinfo : EIATTR_REGCOUNT
	.align		4
.L_56:
        /*0120*/ 	.byte	0x04, 0x2f
        /*0122*/ 	.short	(.L_58 - .L_57)
	.align		4
.L_57:
        /*0124*/ 	.word	index@(_ZN10layer_norm13ln_fwd_kernelINS_13Kernel_traitsIfffffjLj4096ELj1ELj1ELj4ELj16ENS_18Kernel_traits_baseILj4096EfffffjLj128EEEEELb0ELb0ELb1ELb1EEEvNS_9FwdParamsE)
        /*0128*/ 	.word	0x00000078


	//----- nvinfo : EIATTR_FRAME_SIZE
	.align		4
.L_58:
        /*012c*/ 	.byte	0x04, 0x11
        /*012e*/ 	.short	(.L_60 - .L_59)
	.align		4
.L_59:
        /*0130*/ 	.word	index@(_ZN10layer_norm13ln_fwd_kernelINS_13Kernel_traitsIfffffjLj4096ELj1ELj1ELj4ELj16ENS_18Kernel_traits_baseILj4096EfffffjLj128EEEEELb0ELb0ELb1ELb1EEEvNS_9FwdParamsE)
        /*0134*/ 	.word	0x00000000


	//----- nvinfo : EIATTR_REGCOUNT
	.align		4
.L_60:
        /*0138*/ 	.byte	0x04, 0x2f
        /*013a*/ 	.short	(.L_62 - .L_61)
	.align		4
.L_61:
        /*013c*/ 	.word	index@(_ZN10layer_norm13ln_fwd_kernelINS_13Kernel_traitsIfffffjLj4096ELj1ELj1ELj4ELj16ENS_18Kernel_traits_baseILj4096EfffffjLj128EEEEELb0ELb0ELb1ELb0EEEvNS_9FwdParamsE)
        /*0140*/ 	.word	0x0000007b


	//----- nvinfo : EIATTR_FRAME_SIZE
	.align		4
.L_62:
        /*0144*/ 	.byte	0x04, 0x11
        /*0146*/ 	.short	(.L_64 - .L_63)
	.align		4
.L_63:
        /*0148*/ 	.word	index@(_ZN10layer_norm13ln_fwd_kernelINS_13Kernel_traitsIfffffjLj4096ELj1ELj1ELj4ELj16ENS_18Kernel_traits_baseILj4096EfffffjLj128EEEEELb0ELb0ELb1ELb0EEEvNS_9FwdParamsE)
        /*014c*/ 	.word	0x00000000


	//----- nvinfo : EIATTR_REGCOUNT
	.align		4
.L_64:
        /*0150*/ 	.byte	0x04, 0x2f
        /*0152*/ 	.short	(.L_66 - .L_65)
	.align		4
.L_65:
        /*0154*/ 	.word	index@(_ZN10layer_norm13ln_fwd_kernelINS_13Kernel_traitsIfffffjLj4096ELj1ELj1ELj4ELj16ENS_18Kernel_traits_baseILj4096EfffffjLj128EEEEELb0ELb0ELb0ELb1EEEvNS_9FwdParamsE)
        /*0158*/ 	.word	0x00000082


	//----- nvinfo : EIATTR_FRAME_SIZE
	.align		4
.L_66:
        /*015c*/ 	.byte	0x04, 0x11
        /*015e*/ 	.short	(.L_68 - .L_67)
	.align		4
.L_67:
        /*0160*/ 	.word	index@(_ZN10layer_norm13ln_fwd_kernelINS_13Kernel_traitsIfffffjLj4096ELj1ELj1ELj4ELj16ENS_18Kernel_traits_baseILj4096EfffffjLj128EEEEELb0ELb0ELb0ELb1EEEvNS_9FwdParamsE)
        /*0164*/ 	.word	0x00000000


	//----- nvinfo : EIATTR_REGCOUNT
	.align		4
.L_68:
        /*0168*/ 	.byte	0x04, 0x2f
        /*016a*/ 	.short	(.L_70 - .L_69)
	.align		4
.L_69:
        /*016c*/ 	.word	index@(_ZN10layer_norm13ln_fwd_kernelINS_13Kernel_traitsIfffffjLj4096ELj1ELj1ELj4ELj16ENS_18Kernel_traits_baseILj4096EfffffjLj128EEEEELb0ELb0ELb0ELb0EEEvNS_9FwdParamsE)
        /*0170*/ 	.word	0x00000080


	//----- nvinfo : EIATTR_FRAME_SIZE
	.align		4
.L_70:
        /*0174*/ 	.byte	0x04, 0x11
        /*0176*/ 	.short	(.L_72 - .L_71)
	.align		4
.L_71:
        /*0178*/ 	.word	index@(_ZN10layer_norm13ln_fwd_kernelINS_13Kernel_traitsIfffffjLj4096ELj1ELj1ELj4ELj16ENS_18Kernel_traits_baseILj4096EfffffjLj128EEEEELb0ELb0ELb0ELb0EEEvNS_9FwdParamsE)
        /*017c*/ 	.word	0x00000000


	//----- nvinfo : EIATTR_REGCOUNT
	.align		4
.L_72:
        /*0180*/ 	.byte	0x04, 0x2f
        /*0182*/ 	.short	(.L_74 - .L_73)
	.align		4
.L_73:
        /*0184*/ 	.word	index@(_ZN10layer_norm13ln_fwd_kernelINS_13Kernel_traitsI6__halfffffjLj4096ELj1ELj1ELj4ELj16ENS_18Kernel_traits_baseILj4096ES2_ffffjLj128EEEEELb1ELb1ELb1ELb1EEEvNS_9FwdParamsE)
        /*0188*/ 	.word	0x00000080


	//----- nvinfo : EIATTR_FRAME_SIZE
	.align		4
.L_74:
        /*018c*/ 	.byte	0x04, 0x11
        /*018e*/ 	.short	(.L_76 - .L_75)
	.align		4
.L_75:
        /*0190*/ 	.word	index@(_ZN10layer_norm13ln_fwd_kernelINS_13Kernel_traitsI6__halfffffjLj4096ELj1ELj1ELj4ELj16ENS_18Kernel_traits_baseILj4096ES2_ffffjLj128EEEEELb1ELb1ELb1ELb1EEEvNS_9FwdParamsE)
        /*0194*/ 	.word	0x00000000


	//----- nvinfo : EIATTR_REGCOUNT
	.align		4
.L_76:
        /*0198*/ 	.byte	0x04, 0x2f
        /*019a*/ 	.short	(.L_78 - .L_77)
	.align		4
.L_77:
        /*019c*/ 	.word	index@(_ZN10layer_norm13ln_fwd_kernelINS_13Kernel_traitsI6__halfffffjLj4096ELj1ELj1ELj4ELj16ENS_18Kernel_traits_baseILj4096ES2_ffffjLj128EEEEELb1ELb1ELb1ELb0EEEvNS_9FwdParamsE)
        /*01a0*/ 	.word	0x00000085


	//----- nvinfo : EIATTR_FRAME_SIZE
	.align		4
.L_78:
        /*01a4*/ 	.byte	0x04, 0x11
        /*01a6*/ 	.short	(.L_80 - .L_79)
	.align		4
.L_79:
        /*01a8*/ 	.word	index@(_ZN10layer_norm13ln_fwd_kernelINS_13Kernel_traitsI6__halfffffjLj4096ELj1ELj1ELj4ELj16ENS_18Kernel_traits_baseILj4096ES2_ffffjLj128EEEEELb1ELb1ELb1ELb0EEEvNS_9FwdParamsE)
        /*01ac*/ 	.word	0x00000000


	//----- nvinfo : EIATTR_REGCOUNT
	.align		4
.L_80:
        /*01b0*/ 	.byte	0x04, 0x2f
        /*01b2*/ 	.short	(.L_82 - .L_81)
	.align		4
.L_81:
        /*01b4*/ 	.word	index@(_ZN10layer_norm13ln_fwd_kernelINS_13Kernel_traitsI6__halfffffjLj4096ELj1ELj1ELj4ELj16ENS_18Kernel_traits_baseILj4096ES2_ffffjLj128EEEEELb1ELb1ELb0ELb1EEEvNS_9FwdParamsE)
        /*01b8*/ 	.word	0x0000009f


	//----- nvinfo : EIATTR_FRAME_SIZE
	.align		4
.L_82:
        /*01bc*/ 	.byte	0x04, 0x11
        /*01be*/ 	.short	(.L_84 - .L_83)
	.align		4
.L_83:
        /*01c0*/ 	.word	index@(_ZN10layer_norm13ln_fwd_kernelINS_13Kernel_traitsI6__halfffffjLj4096ELj1ELj1ELj4ELj16ENS_18Kernel_traits_baseILj4096ES2_ffffjLj128EEEEELb1ELb1ELb0ELb1EEEvNS_9FwdParamsE)
        /*01c4*/ 	.word	0x00000000


	//----- nvinfo : EIATTR_REGCOUNT
	.align		4
.L_84:
        /*01c8*/ 	.byte	0x04, 0x2f
        /*01ca*/ 	.short	(.L_86 - .L_85)
	.align		4
.L_85:
        /*01cc*/ 	.word	index@(_ZN10layer_norm13ln_fwd_kernelINS_13Kernel_traitsI6__halfffffjLj4096ELj1ELj1ELj4ELj16ENS_18Kernel_traits_baseILj4096ES2_ffffjLj128EEEEELb1ELb1ELb0ELb0EEEvNS_9FwdParamsE)
        /*01d0*/ 	.word	0x00000080


	//----- nvinfo : EIATTR_FRAME_SIZE
	.align		4
.L_86:
        /*01d4*/ 	.byte	0x04, 0x11
        /*01d6*/ 	.short	(.L_88 - .L_87)
	.align		4
.L_87:
        /*01d8*/ 	.word	index@(_ZN10layer_norm13ln_fwd_kernelINS_13Kernel_traitsI6__halfffffjLj4096ELj1ELj1ELj4ELj16ENS_18Kernel_traits_baseILj4096ES2_ffffjLj128EEEEELb1ELb1ELb0ELb0EEEvNS_9FwdParamsE)
        /*01dc*/ 	.word	0x00000010


	//----- nvinfo : EIATTR_REGCOUNT
	.align		4
.L_88:
        /*01e0*/ 	.byte	0x04, 0x2f
        /*01e2*/ 	.short	(.L_90 - .L_89)
	.align		4
.L_89:
        /*01e4*/ 	.word	index@(_ZN10layer_norm13ln_fwd_kernelINS_13Kernel_traitsI6__halfffffjLj4096ELj1ELj1ELj4ELj16ENS_18Kernel_traits_baseILj4096ES2_ffffjLj128EEEEELb1ELb0ELb1ELb1EEEvNS_9FwdParamsE)
        /*01e8*/ 	.word	0x0000007b


	//----- nvinfo : EIATTR_FRAME_SIZE
	.align		4
.L_90:
        /*01ec*/ 	.byte	0x04, 0x11
        /*01ee*/ 	.short	(.L_92 - .L_91)
	.align		4
.L_91:
        /*01f0*/ 	.word	index@(_ZN10layer_norm13ln_fwd_kernelINS_13Kernel_traitsI6__halfffffjLj4096ELj1ELj1ELj4ELj16ENS_18Kernel_traits_baseILj4096ES2_ffffjLj128EEEEELb1ELb0ELb1ELb1EEEvNS_9FwdParamsE)
        /*01f4*/ 	.word	0x00000000


	//----- nvinfo : EIATTR_REGCOUNT
	.align		4
.L_92:
        /*01f8*/ 	.byte	0x04, 0x2f
        /*01fa*/ 	.short	(.L_94 - .L_93)
	.align		4
.L_93:
        /*01fc*/ 	.word	index@(_ZN10layer_norm13ln_fwd_kernelINS_13Kernel_traitsI6__halfffffjLj4096ELj1ELj1ELj4ELj16ENS_18Kernel_traits_baseILj4096ES2_ffffjLj128EEEEELb1ELb0ELb1ELb0EEEvNS_9FwdParamsE)
        /*0200*/ 	.word	0x00000076


	//----- nvinfo : EIATTR_FRAME_SIZE
	.align		4
.L_94:
        /*0204*/ 	.byte	0x04, 0x11
        /*0206*/ 	.short	(.L_96 - .L_95)
	.align		4
.L_95:
        /*0208*/ 	.word	index@(_ZN10layer_norm13ln_fwd_kernelINS_13Kernel_traitsI6__halfffffjLj4096ELj1ELj1ELj4ELj16ENS_18Kernel_traits_baseILj4096ES2_ffffjLj128EEEEELb1ELb0ELb1ELb0EEEvNS_9FwdParamsE)
        /*020c*/ 	.word	0x00000000


	//----- nvinfo : EIATTR_REGCOUNT
	.align		4
.L_96:
        /*0210*/ 	.byte	0x04, 0x2f
        /*0212*/ 	.short	(.L_98 - .L_97)
	.align		4
.L_97:
        /*0214*/ 	.word	index@(_ZN10layer_norm13ln_fwd_kernelINS_13Kernel_traitsI6__halfffffjLj4096ELj1ELj1ELj4ELj16ENS_18Kernel_traits_baseILj4096ES2_ffffjLj128EEEEELb1ELb0ELb0ELb1EEEvNS_9FwdParamsE)
        /*0218*/ 	.word	0x00000099


	//----- nvinfo : EIATTR_FRAME_SIZE
	.align		4
.L_98:
        /*021c*/ 	.byte	0x04, 0x11
        /*021e*/ 	.short	(.L_100 - .L_99)
	.align		4
.L_99:
        /*0220*/ 	.word	index@(_ZN10layer_norm13ln_fwd_kernelINS_13Kernel_traitsI6__halfffffjLj4096ELj1ELj1ELj4ELj16ENS_18Kernel_traits_baseILj4096ES2_ffffjLj128EEEEELb1ELb0ELb0ELb1EEEvNS_9FwdParamsE)
        /*0224*/ 	.word	0x00000000


	//----- nvinfo : EIATTR_REGCOUNT
	.align		4
.L_100:
        /*0228*/ 	.byte	0x04, 0x2f
        /*022a*/ 	.short	(.L_102 - .L_101)
	.align		4
.L_101:
        /*022c*/ 	.word	index@(_ZN10layer_norm13ln_fwd_kernelINS_13Kernel_traitsI6__halfffffjLj4096ELj1ELj1ELj4ELj16ENS_18Kernel_traits_baseILj4096ES2_ffffjLj128EEEEELb1ELb0ELb0ELb0EEEvNS_9FwdParamsE)
        /*0230*/ 	.word	0x00000072


	//----- nvinfo : EIATTR_FRAME_SIZE
	.align		4
.L_102:
        /*0234*/ 	.byte	0x04, 0x11
        /*0236*/ 	.short	(.L_104 - .L_103)
	.align		4
.L_103:
        /*0238*/ 	.word	index@(_ZN10layer_norm13ln_fwd_kernelINS_13Kernel_traitsI6__halfffffjLj4096ELj1ELj1ELj4ELj16ENS_18Kernel_traits_baseILj4096ES2_ffffjLj128EEEEELb1ELb0ELb0ELb0EEEvNS_9FwdParamsE)
        /*023c*/ 	.word	0x00000000


	//----- nvinfo : EIATTR_REGCOUNT
	.align		4
.L_104:
        /*0240*/ 	.byte	0x04, 0x2f
        /*0242*/ 	.short	(.L_106 - .L_105)
	.align		4
.L_105:
        /*0244*/ 	.word	index@(_ZN10layer_norm13ln_fwd_kernelINS_13Kernel_traitsI6__halfffffjLj4096ELj1ELj1ELj4ELj16ENS_18Kernel_traits_baseILj4096ES2_ffffjLj128EEEEELb0ELb1ELb1ELb1EEEvNS_9FwdParamsE)
        /*0248*/ 	.word	0x00000079


	//----- nvinfo : EIATTR_FRAME_SIZE
	.align		4
.L_106:
        /*024c*/ 	.byte	0x04, 0x11
        /*024e*/ 	.short	(.L_108 - .L_107)
	.align		4
.L_107:
        /*0250*/ 	.word	index@(_ZN10layer_norm13ln_fwd_kernelINS_13Kernel_traitsI6__halfffffjLj4096ELj1ELj1ELj4ELj16ENS_18Kernel_traits_baseILj4096ES2_ffffjLj128EEEEELb0ELb1ELb1ELb1EEEvNS_9FwdParamsE)
        /*0254*/ 	.word	0x00000000


	//----- nvinfo : EIATTR_REGCOUNT
	.align		4
.L_108:
        /*0258*/ 	.byte	0x04, 0x2f
        /*025a*/ 	.short	(.L_110 - .L_109)
	.align		4
.L_109:
        /*025c*/ 	.word	index@(_ZN10layer_norm13ln_fwd_kernelINS_13Kernel_traitsI6__halfffffjLj4096ELj1ELj1ELj4ELj16ENS_18Kernel_traits_baseILj4096ES2_ffffjLj128EEEEELb0ELb1ELb1ELb0EEEvNS_9FwdParamsE)
        /*0260*/ 	.word	0x0000007b


	//----- nvinfo : EIATTR_FRAME_SIZE
	.align		4
.L_110:
        /*0264*/ 	.byte	0x04, 0x11
        /*0266*/ 	.short	(.L_112 - .L_111)
	.align		4
.L_111:
        /*0268*/ 	.word	index@(_ZN10layer_norm13ln_fwd_kernelINS_13Kernel_traitsI6__halfffffjLj4096ELj1ELj1ELj4ELj16ENS_18Kernel_traits_baseILj4096ES2_ffffjLj128EEEEELb0ELb1ELb1ELb0EEEvNS_9FwdParamsE)
        /*026c*/ 	.word	0x00000000


	//----- nvinfo : EIATTR_REGCOUNT
	.align		4
.L_112:
        /*0270*/ 	.byte	0x04, 0x2f
        /*0272*/ 	.short	(.L_114 - .L_113)
	.align		4
.L_113:
        /*0274*/ 	.word	index@(_ZN10layer_norm13ln_fwd_kernelINS_13Kernel_traitsI6__halfffffjLj4096ELj1ELj1ELj4ELj16ENS_18Kernel_traits_baseILj4096ES2_ffffjLj128EEEEELb0ELb1ELb0ELb1EEEvNS_9FwdParamsE)
        /*0278*/ 	.word	0x000000a7


	//----- nvinfo : EIATTR_FRAME_SIZE
	.align		4
.L_114:
        /*027c*/ 	.byte	0x04, 0x11
        /*027e*/ 	.short	(.L_116 - .L_115)
	.align		4
.L_115:
        /*0280*/ 	.word	index@(_ZN10layer_norm13ln_fwd_kernelINS_13Kernel_traitsI6__halfffffjLj4096ELj1ELj1ELj4ELj16ENS_18Kernel_traits_baseILj4096ES2_ffffjLj128EEEEELb0ELb1ELb0ELb1EEEvNS_9FwdParamsE)
        /*0284*/ 	.word	0x00000000


	//----- nvinfo : EIATTR_REGCOUNT
	.align		4
.L_116:
        /*0288*/ 	.byte	0x04, 0x2f
        /*028a*/ 	.short	(.L_118 - .L_117)
	.align		4
.L_117:
        /*028c*/ 	.word	index@(_ZN10layer_norm13ln_fwd_kernelINS_13Kernel_traitsI6__halfffffjLj4096ELj1ELj1ELj4ELj16ENS_18Kernel_traits_baseILj4096ES2_ffffjLj128EEEEELb0ELb1ELb0ELb0EEEvNS_9FwdParamsE)
        /*0290*/ 	.word	0x00000078


	//----- nvinfo : EIATTR_FRAME_SIZE
	.align		4
.L_118:
        /*0294*/ 	.byte	0x04, 0x11
        /*0296*/ 	.short	(.L_120 - .L_119)
	.align		4
.L_119:
        /*0298*/ 	.word	index@(_ZN10layer_norm13ln_fwd_kernelINS_13Kernel_traitsI6__halfffffjLj4096ELj1ELj1ELj4ELj16ENS_18Kernel_traits_baseILj4096ES2_ffffjLj128EEEEELb0ELb1ELb0ELb0EEEvNS_9FwdParamsE)
        /*029c*/ 	.word	0x00000000


	//----- nvinfo : EIATTR_REGCOUNT
	.align		4
.L_120:
        /*02a0*/ 	.byte	0x04, 0x2f
        /*02a2*/ 	.short	(.L_122 - .L_121)
	.align		4
.L_121:
        /*02a4*/ 	.word	index@(_ZN10layer_norm13ln_fwd_kernelINS_13Kernel_traitsI6__halfffffjLj4096ELj1ELj1ELj4ELj16ENS_18Kernel_traits_baseILj4096ES2_ffffjLj128EEEEELb0ELb0ELb1ELb1EEEvNS_9FwdParamsE)
        /*02a8*/ 	.word	0x00000060


	//----- nvinfo : EIATTR_FRAME_SIZE
	.align		4
.L_122:
        /*02ac*/ 	.byte	0x04, 0x11
        /*02ae*/ 	.short	(.L_124 - .L_123)
	.align		4
.L_123:
        /*02b0*/ 	.word	index@(_ZN10layer_norm13ln_fwd_kernelINS_13Kernel_traitsI6__halfffffjLj4096ELj1ELj1ELj4ELj16ENS_18Kernel_traits_baseILj4096ES2_ffffjLj128EEEEELb0ELb0ELb1ELb1EEEvNS_9FwdParamsE)
        /*02b4*/ 	.word	0x00000000


	//----- nvinfo : EIATTR_REGCOUNT
	.align		4
.L_124:
        /*02b8*/ 	.byte	0x04, 0x2f
        /*02ba*/ 	.short	(.L_126 - .L_125)
	.align		4
.L_125:
        /*02bc*/ 	.word	index@(_ZN10layer_norm13ln_fwd_kernelINS_13Kernel_traitsI6__halfffffjLj4096ELj1ELj1ELj4ELj16ENS_18Kernel_traits_baseILj4096ES2_ffffjLj128EEEEELb0ELb0ELb1ELb0EEEvNS_9FwdParamsE)
        /*02c0*/ 	.word	0x0000005f


	//----- nvinfo : EIATTR_FRAME_SIZE
	.align		4
.L_126:
        /*02c4*/ 	.byte	0x04, 0x11
        /*02c6*/ 	.short	(.L_128 - .L_127)
	.align		4
.L_127:
        /*02c8*/ 	.word	index@(_ZN10layer_norm13ln_fwd_kernelINS_13Kernel_traitsI6__halfffffjLj4096ELj1ELj1ELj4ELj16ENS_18Kernel_traits_baseILj4096ES2_ffffjLj128EEEEELb0ELb0ELb1ELb0EEEvNS_9FwdParamsE)
        /*02cc*/ 	.word	0x00000000


	//----- nvinfo : EIATTR_REGCOUNT
	.align		4
.L_128:
        /*02d0*/ 	.byte	0x04, 0x2f
        /*02d2*/ 	.short	(.L_130 - .L_129)
	.align		4
.L_129:
        /*02d4*/ 	.word	index@(_ZN10layer_norm13ln_fwd_kernelINS_13Kernel_traitsI6__halfffffjLj4096ELj1ELj1ELj4ELj16ENS_18Kernel_traits_baseILj4096ES2_ffffjLj128EEEEELb0ELb0ELb0ELb1EEEvNS_9FwdParamsE)
        /*02d8*/ 	.word	0x0000007e


	//----- nvinfo : EIATTR_FRAME_SIZE
	.align		4
.L_130:
        /*02dc*/ 	.byte	0x04, 0x11
        /*02de*/ 	.short	(.L_132 - .L_131)
	.align		4
.L_131:
        /*02e0*/ 	.word	index@(_ZN10layer_norm13ln_fwd_kernelINS_13Kernel_traitsI6__halfffffjLj4096ELj1ELj1ELj4ELj16ENS_18Kernel_traits_baseILj4096ES2_ffffjLj128EEEEELb0ELb0ELb0ELb1EEEvNS_9FwdParamsE)
        /*02e4*/ 	.word	0x00000000


	//----- nvinfo : EIATTR_REGCOUNT
	.align		4
.L_132:
        /*02e8*/ 	.byte	0x04, 0x2f
        /*02ea*/ 	.short	(.L_134 - .L_133)
	.align		4
.L_133:
        /*02ec*/ 	.word	index@(_ZN10layer_norm13ln_fwd_kernelINS_13Kernel_traitsI6__halfffffjLj4096ELj1ELj1ELj4ELj16ENS_18Kernel_traits_baseILj4096ES2_ffffjLj128EEEEELb0ELb0ELb0ELb0EEEvNS_9FwdParamsE)
        /*02f0*/ 	.word	0x0000006e


	//----- nvinfo : EIATTR_FRAME_SIZE
	.align		4
.L_134:
        /*02f4*/ 	.byte	0x04, 0x11
        /*02f6*/ 	.short	(.L_136 - .L_135)
	.align		4
.L_135:
        /*02f8*/ 	.word	index@(_ZN10layer_norm13ln_fwd_kernelINS_13Kernel_traitsI6__halfffffjLj4096ELj1ELj1ELj4ELj16ENS_18Kernel_traits_baseILj4096ES2_ffffjLj128EEEEELb0ELb0ELb0ELb0EEEvNS_9FwdParamsE)
        /*02fc*/ 	.word	0x00000000


	//----- nvinfo : EIATTR_REGCOUNT
	.align		4
.L_136:
        /*0300*/ 	.byte	0x04, 0x2f
        /*0302*/ 	.short	(.L_138 - .L_137)
	.align		4
.L_137:
        /*0304*/ 	.word	index@(_ZN10layer_norm13ln_fwd_kernelINS_13Kernel_traitsIf6__halffS2_fjLj4096ELj1ELj1ELj4ELj16ENS_18Kernel_traits_baseILj4096EfS2_fS2_fjLj128EEEEELb1ELb1ELb1ELb1EEEvNS_9FwdParamsE)
        /*0308*/ 	.word	0x000000a8


	//----- nvinfo : EIATTR_FRAME_SIZE
	.align		4
.L_138:
        /*030c*/ 	.byte	0x04, 0x11
        /*030e*/ 	.short	(.L_140 - .L_139)
	.align		4
.L_139:
        /*0310*/ 	.word	index@(_ZN10layer_norm13ln_fwd_kernelINS_13Kernel_traitsIf6__halffS2_fjLj4096ELj1ELj1ELj4ELj16ENS_18Kernel_traits_baseILj4096EfS2_fS2_fjLj128EEEEELb1ELb1ELb1ELb1EEEvNS_9FwdParamsE)
        /*0314*/ 	.word	0x00000000


	//----- nvinfo : EIATTR_REGCOUNT
	.align		4
.L_140:
        /*0318*/ 	.byte	0x04, 0x2f
        /*031a*/ 	.short	(.L_142 - .L_141)
	.align		4
.L_141:
        /*031c*/ 	.word	index@(_ZN10layer_norm13ln_fwd_kernelINS_13Kernel_traitsIf6__halffS2_fjLj4096ELj1ELj1ELj4ELj16ENS_18Kernel_traits_baseILj4096EfS2_fS2_fjLj128EEEEELb1ELb1ELb1ELb0EEEvNS_9FwdParamsE)
        /*0320*/ 	.word	0x000000ba


	//----- nvinfo : EIATTR_FRAME_SIZE
	.align		4
.L_142:
        /*0324*/ 	.byte	0x04, 0x11
        /*0326*/ 	.short	(.L_144 - .L_143)
	.align		4
.L_143:
        /*0328*/ 	.word	index@(_ZN10layer_norm13ln_fwd_kernelINS_13Kernel_traitsIf6__halffS2_fjLj4096ELj1ELj1ELj4ELj16ENS_18Kernel_traits_baseILj4096EfS2_fS2_fjLj128EEEEELb1ELb1ELb1ELb0EEEvNS_9FwdParamsE)
        /*032c*/ 	.word	0x00000000


	//----- nvinfo : EIATTR_REGCOUNT
	.align		4
.L_144:
        /*0330*/ 	.byte	0x04, 0x2f
        /*0332*/ 	.short	(.L_146 - .L_145)
	.align		4
.L_145:
        /*0334*/ 	.word	index@(_ZN10layer_norm13ln_fwd_kernelINS_13Kernel_traitsIf6__halffS2_fjLj4096ELj1ELj1ELj4ELj16ENS_18Kernel_traits_baseILj4096EfS2_fS2_fjLj128EEEEELb1ELb1ELb0ELb1EEEvNS_9FwdParamsE)
        /*0338*/ 	.word	0x000000a8


	//----- nvinfo : EIATTR_FRAME_SIZE
	.align		4
.L_146:
        /*033c*/ 	.byte	0x04, 0x11
        /*033e*/ 	.short	(.L_148 - .L_147)
	.align		4
.L_147:
        /*0340*/ 	.word	index@(_ZN10layer_norm13ln_fwd_kernelINS_13Kernel_traitsIf6__halffS2_fjLj4096ELj1ELj1ELj4ELj16ENS_18Kernel_traits_baseILj4096EfS2_fS2_fjLj128EEEEELb1ELb1ELb0ELb1EEEvNS_9FwdParamsE)
        /*0344*/ 	.word	0x00000000


	//----- nvinfo : EIATTR_REGCOUNT
	.align		4
.L_148:
        /*0348*/ 	.byte	0x04, 0x2f
        /*034a*/ 	.short	(.L_150 - .L_149)
	.align		4
.L_149:
        /*034c*/ 	.word	index@(_ZN10layer_norm13ln_fwd_kernelINS_13Kernel_traitsIf6__halffS2_fjLj4096ELj1ELj1ELj4ELj16ENS_18Kernel_traits_baseILj4096EfS2_fS2_fjLj128EEEEELb1ELb1ELb0ELb0EEEvNS_9FwdParamsE)
        /*0350*/ 	.word	0x000000a8


	//----- nvinfo : EIATTR_FRAME_SIZE
	.align		4
.L_150:
        /*0354*/ 	.byte	0x04, 0x11
        /*0356*/ 	.short	(.L_152 - .L_151)
	.align		4
.L_151:
        /*0358*/ 	.word	index@(_ZN10layer_norm13ln_fwd_kernelINS_13Kernel_traitsIf6__halffS2_fjLj4096ELj1ELj1ELj4ELj16ENS_18Kernel_traits_baseILj4096EfS2_fS2_fjLj128EEEEELb1ELb1ELb0ELb0EEEvNS_9FwdParamsE)
        /*035c*/ 	.word	0x00000000


	//----- nvinfo : EIATTR_REGCOUNT
	.align		4
.L_152:
        /*0360*/ 	.byte	0x04, 0x2f
        /*0362*/ 	.short	(.L_154 - .L_153)
	.align		4
.L_153:
        /*0364*/ 	.word	index@(_ZN10layer_norm13ln_fwd_kernelINS_13Kernel_traitsIf6__halffS2_fjLj4096ELj1ELj1ELj4ELj16ENS_18Kernel_traits_baseILj4096EfS2_fS2_fjLj128EEEEELb1ELb0ELb1ELb1EEEvNS_9FwdParamsE)
        /*0368*/ 	.word	0x000000a2


	//----- nvinfo : EIATTR_FRAME_SIZE
	.align		4
.L_154:
        /*036c*/ 	.byte	0x04, 0x11
        /*036e*/ 	.short	(.L_156 - .L_155)
	.align		4
.L_155:
        /*0370*/ 	.word	index@(_ZN10layer_norm13ln_fwd_kernelINS_13Kernel_traitsIf6__halffS2_fjLj4096ELj1ELj1ELj4ELj16ENS_18Kernel_traits_baseILj4096EfS2_fS2_fjLj128EEEEELb1ELb0ELb1ELb1EEEvNS_9FwdParamsE)
        /*0374*/ 	.word	0x00000000


	//----- nvinfo : EIATTR_REGCOUNT
	.align		4
.L_156:
        /*0378*/ 	.byte	0x04, 0x2f
        /*037a*/ 	.short	(.L_158 - .L_157)
	.align		4
.L_157:
        /*037c*/ 	.word	index@(_ZN10layer_norm13ln_fwd_kernelINS_13Kernel_traitsIf6__halffS2_fjLj4096ELj1ELj1ELj4ELj16ENS_18Kernel_traits_baseILj4096EfS2_fS2_fjLj128EEEEELb1ELb0ELb1ELb0EEEvNS_9FwdParamsE)
        /*0380*/ 	.word	0x0000008f


	//----- nvinfo : EIATTR_FRAME_SIZE
	.align		4
.L_158:
        /*0384*/ 	.byte	0x04, 0x11
        /*0386*/ 	.short	(.L_160 - .L_159)
	.align		4
.L_159:
        /*0388*/ 	.word	index@(_ZN10layer_norm13ln_fwd_kernelINS_13Kernel_traitsIf6__halffS2_fjLj4096ELj1ELj1ELj4ELj16ENS_18Kernel_traits_baseILj4096EfS2_fS2_fjLj128EEEEELb1ELb0ELb1ELb0EEEvNS_9FwdParamsE)
        /*038c*/ 	.word	0x00000000


	//----- nvinfo : EIATTR_REGCOUNT
	.align		4
.L_160:
        /*0390*/ 	.byte	0x04, 0x2f
        /*0392*/ 	.short	(.L_162 - .L_161)
	.align		4
.L_161:
        /*0394*/ 	.word	index@(_ZN10layer_norm13ln_fwd_kernelINS_13Kernel_traitsIf6__halffS2_fjLj4096ELj1ELj1ELj4ELj16ENS_18Kernel_traits_baseILj4096EfS2_fS2_fjLj128EEEEELb1ELb0ELb0ELb1EEEvNS_9FwdParamsE)
        /*0398*/ 	.word	0x00000082


	//----- nvinfo : EIATTR_FRAME_SIZE
	.align		4
.L_162:
        /*039c*/ 	.byte	0x04, 0x11
        /*039e*/ 	.short	(.L_164 - .L_163)
	.align		4
.L_163:
        /*03a0*/ 	.word	index@(_ZN10layer_norm13ln_fwd_kernelINS_13Kernel_traitsIf6__halffS2_fjLj4096ELj1ELj1ELj4ELj16ENS_18Kernel_traits_baseILj4096EfS2_fS2_fjLj128EEEEELb1ELb0ELb0ELb1EEEvNS_9FwdParamsE)
        /*03a4*/ 	.word	0x00000000


	//----- nvinfo : EIATTR_REGCOUNT
	.align		4
.L_164:
        /*03a8*/ 	.byte	0x04, 0x2f
        /*03aa*/ 	.short	(.L_166 - .L_165)
	.align		4
.L_165:
        /*03ac*/ 	.word	index@(_ZN10layer_norm13ln_fwd_kernelINS_13Kernel_traitsIf6__halffS2_fjLj4096ELj1ELj1ELj4ELj16ENS_18Kernel_traits_baseILj4096EfS2_fS2_fjLj128EEEEELb1ELb0ELb0ELb0EEEvNS_9FwdParamsE)
        /*03b0*/ 	.word	0x00000080


	//----- nvinfo : EIATTR_FRAME_SIZE
	.align		4
.L_166:
        /*03b4*/ 	.byte	0x04, 0x11
        /*03b6*/ 	.short	(.L_168 - .L_167)
	.align		4
.L_167:
        /*03b8*/ 	.word	index@(_ZN10layer_norm13ln_fwd_kernelINS_13Kernel_traitsIf6__halffS2_fjLj4096ELj1ELj1ELj4ELj16ENS_18Kernel_traits_baseILj4096EfS2_fS2_fjLj128EEEEELb1ELb0ELb0ELb0EEEvNS_9FwdParamsE)
        /*03bc*/ 	.word	0x00000000


	//----- nvinfo : EIATTR_REGCOUNT
	.align		4
.L_168:
        /*03c0*/ 	.byte	0x04, 0x2f
        /*03c2*/ 	.short	(.L_170 - .L_169)
	.align		4
.L_169:
        /*03c4*/ 	.word	index@(_ZN10layer_norm13ln_fwd_kernelINS_13Kernel_traitsIf6__halffS2_fjLj4096ELj1ELj1ELj4ELj16ENS_18Kernel_traits_baseILj4096EfS2_fS2_fjLj128EEEEELb0ELb1ELb1ELb1EEEvNS_9FwdParamsE)
        /*03c8*/ 	.word	0x000000a7


	//----- nvinfo : EIATTR_FRAME_SIZE
	.align		4
.L_170:
        /*03cc*/ 	.byte	0x04, 0x11
        /*03ce*/ 	.short	(.L_172 - .L_171)
	.align		4
.L_171:
        /*03d0*/ 	.word	index@(_ZN10layer_norm13ln_fwd_kernelINS_13Kernel_traitsIf6__halffS2_fjLj4096ELj1ELj1ELj4ELj16ENS_18Kernel_traits_baseILj4096EfS2_fS2_fjLj128EEEEELb0ELb1ELb1ELb1EEEvNS_9FwdParamsE)
        /*03d4*/ 	.word	0x00000000


	//----- nvinfo : EIATTR_REGCOUNT
	.align		4
.L_172:
        /*03d8*/ 	.byte	0x04, 0x2f
        /*03da*/ 	.short	(.L_174 - .L_173)
	.align		4
.L_173:
        /*03dc*/ 	.word	index@(_ZN10layer_norm13ln_fwd_kernelINS_13Kernel_traitsIf6__halffS2_fjLj4096ELj1ELj1ELj4ELj16ENS_18Kernel_traits_baseILj4096EfS2_fS2_fjLj128EEEEELb0ELb1ELb1ELb0EEEvNS_9FwdParamsE)
        /*03e0*/ 	.word	0x000000a5


	//----- nvinfo : EIATTR_FRAME_SIZE
	.align		4
.L_174:
        /*03e4*/ 	.byte	0x04, 0x11
        /*03e6*/ 	.short	(.L_176 - .L_175)
	.align		4
.L_175:
        /*03e8*/ 	.word	index@(_ZN10layer_norm13ln_fwd_kernelINS_13Kernel_traitsIf6__halffS2_fjLj4096ELj1ELj1ELj4ELj16ENS_18Kernel_traits_baseILj4096EfS2_fS2_fjLj128EEEEELb0ELb1ELb1ELb0EEEvNS_9FwdParamsE)
        /*03ec*/ 	.word	0x00000000


	//----- nvinfo : EIATTR_REGCOUNT
	.align		4
.L_176:
        /*03f0*/ 	.byte	0x04, 0x2f
        /*03f2*/ 	.short	(.L_178 - .L_177)
	.align		4
.L_177:
        /*03f4*/ 	.word	index@(_ZN10layer_norm13ln_fwd_kernelINS_13Kernel_traitsIf6__halffS2_fjLj4096ELj1ELj1ELj4ELj16ENS_18Kernel_traits_baseILj4096EfS2_fS2_fjLj128EEEEELb0ELb1ELb0ELb1EEEvNS_9FwdParamsE)
        /*03f8*/ 	.word	0x000000a8


	//----- nvinfo : EIATTR_FRAME_SIZE
	.align		4
.L_178:
        /*03fc*/ 	.byte	0x04, 0x11
        /*03fe*/ 	.short	(.L_180 - .L_179)
	.align		4
.L_179:
        /*0400*/ 	.word	index@(_ZN10layer_norm13ln_fwd_kernelINS_13Kernel_traitsIf6__halffS2_fjLj4096ELj1ELj1ELj4ELj16ENS_18Kernel_traits_baseILj4096EfS2_fS2_fjLj128EEEEELb0ELb1ELb0ELb1EEEvNS_9FwdParamsE)
        /*0404*/ 	.word	0x00000000


	//----- nvinfo : EIATTR_REGCOUNT
	.align		4
.L_180:
        /*0408*/ 	.byte	0x04, 0x2f
        /*040a*/ 	.short	(.L_182 - .L_181)
	.align		4
.L_181:
        /*040c*/ 	.word	index@(_ZN10layer_norm13ln_fwd_kernelINS_13Kernel_traitsIf6__halffS2_fjLj4096ELj1ELj1ELj4ELj16ENS_18Kernel_traits_baseILj4096EfS2_fS2_fjLj128EEEEELb0ELb1ELb0ELb0EEEvNS_9FwdParamsE)
        /*0410*/ 	.word	0x000000a4


	//----- nvinfo : EIATTR_FRAME_SIZE
	.align		4
.L_182:
        /*0414*/ 	.byte	0x04, 0x11
        /*0416*/ 	.short	(.L_184 - .L_183)
	.align		4
.L_183:
        /*0418*/ 	.word	index@(_ZN10layer_norm13ln_fwd_kernelINS_13Kernel_traitsIf6__halffS2_fjLj4096ELj1ELj1ELj4ELj16ENS_18Kernel_traits_baseILj4096EfS2_fS2_fjLj128EEEEELb0ELb1ELb0ELb0EEEvNS_9FwdParamsE)
        /*041c*/ 	.word	0x00000000


	//----- nvinfo : EIATTR_REGCOUNT
	.align		4
.L_184:
        /*0420*/ 	.byte	0x04, 0x2f
        /*0422*/ 	.short	(.L_186 - .L_185)
	.align		4
.L_185:
        /*0424*/ 	.word	index@(_ZN10layer_norm13ln_fwd_kernelINS_13Kernel_traitsIf6__halffS2_fjLj4096ELj1ELj1ELj4ELj16ENS_18Kernel_traits_baseILj4096EfS2_fS2_fjLj128EEEEELb0ELb0ELb1ELb1EEEvNS_9FwdParamsE)
        /*0428*/ 	.word	0x00000080


	//----- nvinfo : EIATTR_FRAME_SIZE
	.align		4
.L_186:
        /*042c*/ 	.byte	0x04, 0x11
        /*042e*/ 	.short	(.L_188 - .L_187)
	.align		4
.L_187:
        /*0430*/ 	.word	index@(_ZN10layer_norm13ln_fwd_kernelINS_13Kernel_traitsIf6__halffS2_fjLj4096ELj1ELj1ELj4ELj16ENS_18Kernel_traits_baseILj4096EfS2_fS2_fjLj128EEEEELb0ELb0ELb1ELb1EEEvNS_9FwdParamsE)
        /*0434*/ 	.word	0x00000000


	//----- nvinfo : EIATTR_REGCOUNT
	.align		4
.L_188:
        /*0438*/ 	.byte	0x04, 0x2f
        /*043a*/ 	.short	(.L_190 - .L_189)
	.align		4
.L_189:
        /*043c*/ 	.word	index@(_ZN10layer_norm13ln_fwd_kernelINS_13Kernel_traitsIf6__halffS2_fjLj4096ELj1ELj1ELj4ELj16ENS_18Kernel_traits_baseILj4096EfS2_fS2_fjLj128EEEEELb0ELb0ELb1ELb0EEEvNS_9FwdParamsE)
        /*0440*/ 	.word	0x0000007c


	//----- nvinfo : EIATTR_FRAME_SIZE
	.align		4
.L_190:
        /*0444*/ 	.byte	0x04, 0x11
        /*0446*/ 	.short	(.L_192 - .L_191)
	.align		4
.L_191:
        /*0448*/ 	.word	index@(_ZN10layer_norm13ln_fwd_kernelINS_13Kernel_traitsIf6__halffS2_fjLj4096ELj1ELj1ELj4ELj16ENS_18Kernel_traits_baseILj4096EfS2_fS2_fjLj128EEEEELb0ELb0ELb1ELb0EEEvNS_9FwdParamsE)
        /*044c*/ 	.word	0x00000000


	//----- nvinfo : EIATTR_REGCOUNT
	.align		4
.L_192:
        /*0450*/ 	.byte	0x04, 0x2f
        /*0452*/ 	.short	(.L_194 - .L_193)
	.align		4
.L_193:
        /*0454*/ 	.word	index@(_ZN10layer_norm13ln_fwd_kernelINS_13Kernel_traitsIf6__halffS2_fjLj4096ELj1ELj1ELj4ELj16ENS_18Kernel_traits_baseILj4096EfS2_fS2_fjLj128EEEEELb0ELb0ELb0ELb1EEEvNS_9FwdParamsE)
        /*0458*/ 	.word	0x00000079


	//----- nvinfo : EIATTR_FRAME_SIZE
	.align		4
.L_194:
        /*045c*/ 	.byte	0x04, 0x11
        /*045e*/ 	.short	(.L_196 - .L_195)
	.align		4
.L_195:
        /*0460*/ 	.word	index@(_ZN10layer_norm13ln_fwd_kernelINS_13Kernel_traitsIf6__halffS2_fjLj4096ELj1ELj1ELj4ELj16ENS_18Kernel_traits_baseILj4096EfS2_fS2_fjLj128EEEEELb0ELb0ELb0ELb1EEEvNS_9FwdParamsE)
        /*0464*/ 	.word	0x00000000


	//----- nvinfo : EIATTR_REGCOUNT
	.align		4
.L_196:
        /*0468*/ 	.byte	0x04, 0x2f
        /*046a*/ 	.short	(.L_198 - .L_197)
	.align		4
.L_197:
        /*046c*/ 	.word	index@(_ZN10layer_norm13ln_fwd_kernelINS_13Kernel_traitsIf6__halffS2_fjLj4096ELj1ELj1ELj4ELj16ENS_18Kernel_traits_baseILj4096EfS2_fS2_fjLj128EEEEELb0ELb0ELb0ELb0EEEvNS_9FwdParamsE)
        /*0470*/ 	.word	0x0000007a


	//----- nvinfo : EIATTR_FRAME_SIZE
	.align		4
.L_198:
        /*0474*/ 	.byte	0x04, 0x11
        /*0476*/ 	.short	(.L_200 - .L_199)
	.align		4
.L_199:
        /*0478*/ 	.word	index@(_ZN10layer_norm13ln_fwd_kernelINS_13Kernel_traitsIf6__halffS2_fjLj4096ELj1ELj1ELj4ELj16ENS_18Kernel_traits_baseILj4096EfS2_fS2_fjLj128EEEEELb0ELb0ELb0ELb0EEEvNS_9FwdParamsE)
        /*047c*/ 	.word	0x00000000


	//----- nvinfo : EIATTR_REGCOUNT
	.align		4
.L_200:
        /*0480*/ 	.byte	0x04, 0x2f
        /*0482*/ 	.short	(.L_202 - .L_201)
	.align		4
.L_201:
        /*0484*/ 	.word	index@(_ZN10layer_norm13ln_fwd_kernelINS_13Kernel_traitsI6__halfS2_fS2_fjLj4096ELj1ELj1ELj4ELj16ENS_18Kernel_traits_baseILj4096ES2_S2_fS2_fjLj128EEEEELb1ELb1ELb1ELb1EEEvNS_9FwdParamsE)
        /*0488*/ 	.word	0x0000007e


	//----- nvinfo : EIATTR_FRAME_SIZE
	.align		4
.L_202:
        /*048c*/ 	.byte	0x04, 0x11
        /*048e*/ 	.short	(.L_204 - .L_203)
	.align		4
.L_203:
        /*0490*/ 	.word	index@(_ZN10layer_norm13ln_fwd_kernelINS_13Kernel_traitsI6__halfS2_fS2_fjLj4096ELj1ELj1ELj4ELj16ENS_18Kernel_traits_baseILj4096ES2_S2_fS2_fjLj128EEEEELb1ELb1ELb1ELb1EEEvNS_9FwdParamsE)
        /*0494*/ 	.word	0x00000000


	//----- nvinfo : EIATTR_REGCOUNT
	.align		4
.L_204:
        /*0498*/ 	.byte	0x04, 0x2f
        /*049a*/ 	.short	(.L_206 - .L_205)
	.align		4
.L_205:
        /*049c*/ 	.word	index@(_ZN10layer_norm13ln_fwd_kernelINS_13Kernel_traitsI6__halfS2_fS2_fjLj4096ELj1ELj1ELj4ELj16ENS_18Kernel_traits_baseILj4096ES2_S2_fS2_fjLj128EEEEELb1ELb1ELb1ELb0EEEvNS_9FwdParamsE)
        /*04a0*/ 	.word	0x00000080


	//----- nvinfo : EIATTR_FRAME_SIZE
	.align		4
.L_206:
        /*04a4*/ 	.byte	0x04, 0x11
        /*04a6*/ 	.short	(.L_208 - .L_207)
	.align		4
.L_207:
        /*04a8*/ 	.word	index@(_ZN10layer_norm13ln_fwd_kernelINS_13Kernel_traitsI6__halfS2_fS2_fjLj4096ELj1ELj1ELj4ELj16ENS_18Kernel_traits_baseILj4096ES2_S2_fS2_fjLj128EEEEELb1ELb1ELb1ELb0EEEvNS_9FwdParamsE)
        /*04ac*/ 	.word	0x00000008


	//----- nvinfo : EIATTR_REGCOUNT
	.align		4
.L_208:
        /*04b0*/ 	.byte	0x04, 0x2f
        /*04b2*/ 	.short	(.L_210 - .L_209)
	.align		4
.L_209:
        /*04b4*/ 	.word	index@(_ZN10layer_norm13ln_fwd_kernelINS_13Kernel_traitsI6__halfS2_fS2_fjLj4096ELj1ELj1ELj4ELj16ENS_18Kernel_traits_baseILj4096ES2_S2_fS2_fjLj128EEEEELb1ELb1ELb0ELb1EEEvNS_9FwdParamsE)
        /*04b8*/ 	.word	0x0000007f


	//----- nvinfo : EIATTR_FRAME_SIZE
	.align		4
.L_210:
        /*04bc*/ 	.byte	0x04, 0x11
        /*04be*/ 	.short	(.L_212 - .L_211)
	.align		4
.L_211:
        /*04c0*/ 	.word	index@(_ZN10layer_norm13ln_fwd_kernelINS_13Kernel_traitsI6__halfS2_fS2_fjLj4096ELj1ELj1ELj4ELj16ENS_18Kernel_traits_baseILj4096ES2_S2_fS2_fjLj128EEEEELb1ELb1ELb0ELb1EEEvNS_9FwdParamsE)
        /*04c4*/ 	.word	0x00000000


	//----- nvinfo : EIATTR_REGCOUNT
	.align		4
.L_212:
        /*04c8*/ 	.byte	0x04, 0x2f
        /*04ca*/ 	.short	(.L_214 - .L_213)
	.align		4
.L_213:
        /*04cc*/ 	.word	index@(_ZN10layer_norm13ln_fwd_kernelINS_13Kernel_traitsI6__halfS2_fS2_fjLj4096ELj1ELj1ELj4ELj16ENS_18Kernel_traits_baseILj4096ES2_S2_fS2_fjLj128EEEEELb1ELb1ELb0ELb0EEEvNS_9FwdParamsE)
        /*04d0*/ 	.word	0x0000007a


	//----- nvinfo : EIATTR_FRAME_SIZE
	.align		4
.L_214:
        /*04d4*/ 	.byte	0x04, 0x11
        /*04d6*/ 	.short	(.L_216 - .L_215)
	.align		4
.L_215:
        /*04d8*/ 	.word	index@(_ZN10layer_norm13ln_fwd_kernelINS_13Kernel_traitsI6__halfS2_fS2_fjLj4096ELj1ELj1ELj4ELj16ENS_18Kernel_traits_baseILj4096ES2_S2_fS2_fjLj128EEEEELb1ELb1ELb0ELb0EEEvNS_9FwdParamsE)
        /*04dc*/ 	.word	0x00000000


	//----- nvinfo : EIATTR_REGCOUNT
	.align		4
.L_216:
        /*04e0*/ 	.byte	0x04, 0x2f
        /*04e2*/ 	.short	(.L_218 - .L_217)
	.align		4
.L_217:
        /*04e4*/ 	.word	index@(_ZN10layer_norm13ln_fwd_kernelINS_13Kernel_traitsI6__halfS2_fS2_fjLj4096ELj1ELj1ELj4ELj16ENS_18Kernel_traits_baseILj4096ES2_S2_fS2_fjLj128EEEEELb1ELb0ELb1ELb1EEEvNS_9FwdParamsE)
        /*04e8*/ 	.word	0x0000007f


	//----- nvinfo : EIATTR_FRAME_SIZE
	.align		4
.L_218:
        /*04ec*/ 	.byte	0x04, 0x11
        /*04ee*/ 	.short	(.L_220 - .L_219)
	.align		4
.L_219:
        /*04f0*/ 	.word	index@(_ZN10layer_norm13ln_fwd_kernelINS_13Kernel_traitsI6__halfS2_fS2_fjLj4096ELj1ELj1ELj4ELj16ENS_18Kernel_traits_baseILj4096ES2_S2_fS2_fjLj128EEEEELb1ELb0ELb1ELb1EEEvNS_9FwdParamsE)
        /*04f4*/ 	.word	0x00000000


	//----- nvinfo : EIATTR_REGCOUNT
	.align		4
.L_220:
        /*04f8*/ 	.byte	0x04, 0x2f
        /*04fa*/ 	.short	(.L_222 - .L_221)
	.align		4
.L_221:
        /*04fc*/ 	.word	index@(_ZN10layer_norm13ln_fwd_kernelINS_13Kernel_traitsI6__halfS2_fS2_fjLj4096ELj1ELj1ELj4ELj16ENS_18Kernel_traits_baseILj4096ES2_S2_fS2_fjLj128EEEEELb1ELb0ELb1ELb0EEEvNS_9FwdParamsE)
        /*0500*/ 	.word	0x00000073


	//----- nvinfo : EIATTR_FRAME_SIZE
	.align		4
.L_222:
        /*0504*/ 	.byte	0x04, 0x11
        /*0506*/ 	.short	(.L_224 - .L_223)
	.align		4
.L_223:
        /*0508*/ 	.word	index@(_ZN10layer_norm13ln_fwd_kernelINS_13Kernel_traitsI6__halfS2_fS2_fjLj4096ELj1ELj1ELj4ELj16ENS_18Kernel_traits_baseILj4096ES2_S2_fS2_fjLj128EEEEELb1ELb0ELb1ELb0EEEvNS_9FwdParamsE)
        /*050c*/ 	.word	0x00000000


	//----- nvinfo : EIATTR_REGCOUNT
	.align		4
.L_224:
        /*0510*/ 	.byte	0x04, 0x2f
        /*0512*/ 	.short	(.L_226 - .L_225)
	.align		4
.L_225:
        /*0514*/ 	.word	index@(_ZN10layer_norm13ln_fwd_kernelINS_13Kernel_traitsI6__halfS2_fS2_fjLj4096ELj1ELj1ELj4ELj16ENS_18Kernel_traits_baseILj4096ES2_S2_fS2_fjLj128EEEEELb1ELb0ELb0ELb1EEEvNS_9FwdParamsE)
        /*0518*/ 	.word	0x00000060


	//----- nvinfo : EIATTR_FRAME_SIZE
	.align		4
.L_226:
        /*051c*/ 	.byte	0x04, 0x11
        /*051e*/ 	.short	(.L_228 - .L_227)
	.align		4
.L_227:
        /*0520*/ 	.word	index@(_ZN10layer_norm13ln_fwd_kernelINS_13Kernel_traitsI6__halfS2_fS2_fjLj4096ELj1ELj1ELj4ELj16ENS_18Kernel_traits_baseILj4096ES2_S2_fS2_fjLj128EEEEELb1ELb0ELb0ELb1EEEvNS_9FwdParamsE)
        /*0524*/ 	.word	0x00000008


	//----- nvinfo : EIATTR_REGCOUNT
	.align		4
.L_228:
        /*0528*/ 	.byte	0x04, 0x2f
        /*052a*/ 	.short	(.L_230 - .L_229)
	.align		4
.L_229:
        /*052c*/ 	.word	index@(_ZN10layer_norm13ln_fwd_kernelINS_13Kernel_traitsI6__halfS2_fS2_fjLj4096ELj1ELj1ELj4ELj16ENS_18Kernel_traits_baseILj4096ES2_S2_fS2_fjLj128EEEEELb1ELb0ELb0ELb0EEEvNS_9FwdParamsE)
        /*0530*/ 	.word	0x00000060


	//----- nvinfo : EIATTR_FRAME_SIZE
	.align		4
.L_230:
        /*0534*/ 	.byte	0x04, 0x11
        /*0536*/ 	.short	(.L_232 - .L_231)
	.align		4
.L_231:
        /*0538*/ 	.word	index@(_ZN10layer_norm13ln_fwd_kernelINS_13Kernel_traitsI6__halfS2_fS2_fjLj4096ELj1ELj1ELj4ELj16ENS_18Kernel_traits_baseILj4096ES2_S2_fS2_fjLj128EEEEELb1ELb0ELb0ELb0EEEvNS_9FwdParamsE)
        /*053c*/ 	.word	0x00000000


	//----- nvinfo : EIATTR_REGCOUNT
	.align		4
.L_232:
        /*0540*/ 	.byte	0x04, 0x2f
        /*0542*/ 	.short	(.L_234 - .L_233)
	.align		4
.L_233:
        /*0544*/ 	.word	index@(_ZN10layer_norm13ln_fwd_kernelINS_13Kernel_traitsI6__halfS2_fS2_fjLj4096ELj1ELj1ELj4ELj16ENS_18Kernel_traits_baseILj4096ES2_S2_fS2_fjLj128EEEEELb0ELb1ELb1ELb1EEEvNS_9FwdParamsE)
        /*0548*/ 	.word	0x0000007f


	//----- nvinfo : EIATTR_FRAME_SIZE
	.align		4
.L_234:
        /*054c*/ 	.byte	0x04, 0x11
        /*054e*/ 	.short	(.L_236 - .L_235)
	.align		4
.L_235:
        /*0550*/ 	.word	index@(_ZN10layer_norm13ln_fwd_kernelINS_13Kernel_traitsI6__halfS2_fS2_fjLj4096ELj1ELj1ELj4ELj16ENS_18Kernel_traits_baseILj4096ES2_S2_fS2_fjLj128EEEEELb0ELb1ELb1ELb1EEEvNS_9FwdParamsE)
        /*0554*/ 	.word	0x00000000


	//----- nvinfo : EIATTR_REGCOUNT
	.align		4
.L_236:
        /*0558*/ 	.byte	0x04, 0x2f
        /*055a*/ 	.short	(.L_238 - .L_237)
	.align		4
.L_237:
        /*055c*/ 	.word	index@(_ZN10layer_norm13ln_fwd_kernelINS_13Kernel_traitsI6__halfS2_fS2_fjLj4096ELj1ELj1ELj4ELj16ENS_18Kernel_traits_baseILj4096ES2_S2_fS2_fjLj128EEEEELb0ELb1ELb1ELb0EEEvNS_9FwdParamsE)
        /*0560*/ 	.word	0x00000077


	//----- nvinfo : EIATTR_FRAME_SIZE
	.align		4
.L_238:
        /*0564*/ 	.byte	0x04, 0x11
        /*0566*/ 	.short	(.L_240 - .L_239)
	.align		4
.L_239:
        /*0568*/ 	.word	index@(_ZN10layer_norm13ln_fwd_kernelINS_13Kernel_traitsI6__halfS2_fS2_fjLj4096ELj1ELj1ELj4ELj16ENS_18Kernel_traits_baseILj4096ES2_S2_fS2_fjLj128EEEEELb0ELb1ELb1ELb0EEEvNS_9FwdParamsE)
        /*056c*/ 	.word	0x00000000


	//----- nvinfo : EIATTR_REGCOUNT
	.align		4
.L_240:
        /*0570*/ 	.byte	0x04, 0x2f
        /*0572*/ 	.short	(.L_242 - .L_241)
	.align		4
.L_241:
        /*0574*/ 	.word	index@(_ZN10layer_norm13ln_fwd_kernelINS_13Kernel_traitsI6__halfS2_fS2_fjLj4096ELj1ELj1ELj4ELj16ENS_18Kernel_traits_baseILj4096ES2_S2_fS2_fjLj128EEEEELb0ELb1ELb0ELb1EEEvNS_9FwdParamsE)
        /*0578*/ 	.word	0x0000007f


	//----- nvinfo : EIATTR_FRAME_SIZE
	.align		4
.L_242:
        /*057c*/ 	.byte	0x04, 0x11
        /*057e*/ 	.short	(.L_244 - .L_243)
	.align		4
.L_243:
        /*0580*/ 	.word	index@(_ZN10layer_norm13ln_fwd_kernelINS_13Kernel_traitsI6__halfS2_fS2_fjLj4096ELj1ELj1ELj4ELj16ENS_18Kernel_traits_baseILj4096ES2_S2_fS2_fjLj128EEEEELb0ELb1ELb0ELb1EEEvNS_9FwdParamsE)
        /*0584*/ 	.word	0x00000000


	//----- nvinfo : EIATTR_REGCOUNT
	.align		4
.L_244:
        /*0588*/ 	.byte	0x04, 0x2f
        /*058a*/ 	.short	(.L_246 - .L_245)
	.align		4
.L_245:
        /*058c*/ 	.word	index@(_ZN10layer_norm13ln_fwd_kernelINS_13Kernel_traitsI6__halfS2_fS2_fjLj4096ELj1ELj1ELj4ELj16ENS_18Kernel_traits_baseILj4096ES2_S2_fS2_fjLj128EEEEELb0ELb1ELb0ELb0EEEvNS_9FwdParamsE)
        /*0590*/ 	.word	0x00000078


	//----- nvinfo : EIATTR_FRAME_SIZE
	.align		4
.L_246:
        /*0594*/ 	.byte	0x04, 0x11
        /*0596*/ 	.short	(.L_248 - .L_247)
	.align		4
.L_247:
        /*0598*/ 	.word	index@(_ZN10layer_norm13ln_fwd_kernelINS_13Kernel_traitsI6__halfS2_fS2_fjLj4096ELj1ELj1ELj4ELj16ENS_18Kernel_traits_baseILj4096ES2_S2_fS2_fjLj128EEEEELb0ELb1ELb0ELb0EEEvNS_9FwdParamsE)
        /*059c*/ 	.word	0x00000000


	//----- nvinfo : EIATTR_REGCOUNT
	.align		4
.L_248:
        /*05a0*/ 	.byte	0x04, 0x2f
        /*05a2*/ 	.short	(.L_250 - .L_249)
	.align		4
.L_249:
        /*05a4*/ 	.word	index@(_ZN10layer_norm13ln_fwd_kernelINS_13Kernel_traitsI6__halfS2_fS2_fjLj4096ELj1ELj1ELj4ELj16ENS_18Kernel_traits_baseILj4096ES2_S2_fS2_fjLj128EEEEELb0ELb0ELb1ELb1EEEvNS_9FwdParamsE)
        /*05a8*/ 	.word	0x00000059


	//----- nvinfo : EIATTR_FRAME_SIZE
	.align		4
.L_250:
        /*05ac*/ 	.byte	0x04, 0x11
        /*05ae*/ 	.short	(.L_252 - .L_251)
	.align		4
.L_251:
        /*05b0*/ 	.word	index@(_ZN10layer_norm13ln_fwd_kernelINS_13Kernel_traitsI6__halfS2_fS2_fjLj4096ELj1ELj1ELj4ELj16ENS_18Kernel_traits_baseILj4096ES2_S2_fS2_fjLj128EEEEELb0ELb0ELb1ELb1EEEvNS_9FwdParamsE)
        /*05b4*/ 	.word	0x00000000


	//----- nvinfo : EIATTR_REGCOUNT
	.align		4
.L_252:
        /*05b8*/ 	.byte	0x04, 0x2f
        /*05ba*/ 	.short	(.L_254 - .L_253)
	.align		4
.L_253:
        /*05bc*/ 	.word	index@(_ZN10layer_norm13ln_fwd_kernelINS_13Kernel_traitsI6__halfS2_fS2_fjLj4096ELj1ELj1ELj4ELj16ENS_18Kernel_traits_baseILj4096ES2_S2_fS2_fjLj128EEEEELb0ELb0ELb1ELb0EEEvNS_9FwdParamsE)
        /*05c0*/ 	.word	0x0000005b


	//----- nvinfo : EIATTR_FRAME_SIZE
	.align		4
.L_254:
        /*05c4*/ 	.byte	0x04, 0x11
        /*05c6*/ 	.short	(.L_256 - .L_255)
	.align		4
.L_255:
        /*05c8*/ 	.word	index@(_ZN10layer_norm13ln_fwd_kernelINS_13Kernel_traitsI6__halfS2_fS2_fjLj4096ELj1ELj1ELj4ELj16ENS_18Kernel_traits_baseILj4096ES2_S2_fS2_fjLj128EEEEELb0ELb0ELb1ELb0EEEvNS_9FwdParamsE)
        /*05cc*/ 	.word	0x00000000


	//----- nvinfo : EIATTR_REGCOUNT
	.align		4
.L_256:
        /*05d0*/ 	.byte	0x04, 0x2f
        /*05d2*/ 	.short	(.L_258 - .L_257)
	.align		4
.L_257:
        /*05d4*/ 	.word	index@(_ZN10layer_norm13ln_fwd_kernelINS_13Kernel_traitsI6__halfS2_fS2_fjLj4096ELj1ELj1ELj4ELj16ENS_18Kernel_traits_baseILj4096ES2_S2_fS2_fjLj128EEEEELb0ELb0ELb0ELb1EEEvNS_9FwdParamsE)
        /*05d8*/ 	.word	0x00000059


	//----- nvinfo : EIATTR_FRAME_SIZE
	.align		4
.L_258:
        /*05dc*/ 	.byte	0x04, 0x11
        /*05de*/ 	.short	(.L_260 - .L_259)
	.align		4
.L_259:
        /*05e0*/ 	.word	index@(_ZN10layer_norm13ln_fwd_kernelINS_13Kernel_traitsI6__halfS2_fS2_fjLj4096ELj1ELj1ELj4ELj16ENS_18Kernel_traits_baseILj4096ES2_S2_fS2_fjLj128EEEEELb0ELb0ELb0ELb1EEEvNS_9FwdParamsE)
        /*05e4*/ 	.word	0x00000000


	//----- nvinfo : EIATTR_REGCOUNT
	.align		4
.L_260:
        /*05e8*/ 	.byte	0x04, 0x2f
        /*05ea*/ 	.short	(.L_262 - .L_261)
	.align		4
.L_261:
        /*05ec*/ 	.word	index@(_ZN10layer_norm13ln_fwd_kernelINS_13Kernel_traitsI6__halfS2_fS2_fjLj4096ELj1ELj1ELj4ELj16ENS_18Kernel_traits_baseILj4096ES2_S2_fS2_fjLj128EEEEELb0ELb0ELb0ELb0EEEvNS_9FwdParamsE)
        /*05f0*/ 	.word	0x0000005a


	//----- nvinfo : EIATTR_FRAME_SIZE
	.align		4
.L_262:
        /*05f4*/ 	.byte	0x04, 0x11
        /*05f6*/ 	.short	(.L_264 - .L_263)
	.align		4
.L_263:
        /*05f8*/ 	.word	index@(_ZN10layer_norm13ln_fwd_kernelINS_13Kernel_traitsI6__halfS2_fS2_fjLj4096ELj1ELj1ELj4ELj16ENS_18Kernel_traits_baseILj4096ES2_S2_fS2_fjLj128EEEEELb0ELb0ELb0ELb0EEEvNS_9FwdParamsE)
        /*05fc*/ 	.word	0x00000000


	//----- nvinfo : EIATTR_REGCOUNT
	.align		4
.L_264:
        /*0600*/ 	.byte	0x04, 0x2f
        /*0602*/ 	.short	(.L_266 - .L_265)
	.align		4
.L_265:
        /*0604*/ 	.word	index@(_ZN10layer_norm13ln_fwd_kernelINS_13Kernel_traitsIf6__halfS2_S2_fjLj4096ELj1ELj1ELj4ELj16ENS_18Kernel_traits_baseILj4096EfS2_S2_S2_fjLj128EEEEELb1ELb1ELb1ELb1EEEvNS_9FwdParamsE)
        /*0608*/ 	.word	0x000000ae


	//----- nvinfo : EIATTR_FRAME_SIZE
	.align		4
.L_266:
        /*060c*/ 	.byte	0x04, 0x11
        /*060e*/ 	.short	(.L_268 - .L_267)
	.align		4
.L_267:
        /*0610*/ 	.word	index@(_ZN10layer_norm13ln_fwd_kernelINS_13Kernel_traitsIf6__halfS2_S2_fjLj4096ELj1ELj1ELj4ELj16ENS_18Kernel_traits_baseILj4096EfS2_S2_S2_fjLj128EEEEELb1ELb1ELb1ELb1EEEvNS_9FwdParamsE)
        /*0614*/ 	.word	0x00000000


	//----- nvinfo : EIATTR_REGCOUNT
	.align		4
.L_268:
        /*0618*/ 	.byte	0x04, 0x2f
        /*061a*/ 	.short	(.L_270 - .L_269)
	.align		4
.L_269:
        /*061c*/ 	.word	index@(_ZN10layer_norm13ln_fwd_kernelINS_13Kernel_traitsIf6__halfS2_S2_fjLj4096ELj1ELj1ELj4ELj16ENS_18Kernel_traits_baseILj4096EfS2_S2_S2_fjLj128EEEEELb1ELb1ELb1ELb0EEEvNS_9FwdParamsE)
        /*0620*/ 	.word	0x000000ca


	//----- nvinfo : EIATTR_FRAME_SIZE
	.align		4
.L_270:
        /*0624*/ 	.byte	0x04, 0x11
        /*0626*/ 	.short	(.L_272 - .L_271)
	.align		4
.L_271:
        /*0628*/ 	.word	index@(_ZN10layer_norm13ln_fwd_kernelINS_13Kernel_traitsIf6__halfS2_S2_fjLj4096ELj1ELj1ELj4ELj16ENS_18Kernel_traits_baseILj4096EfS2_S2_S2_fjLj128EEEEELb1ELb1ELb1ELb0EEEvNS_9FwdParamsE)
        /*062c*/ 	.word	0x00000000


	//----- nvinfo : EIATTR_REGCOUNT
	.align		4
.L_272:
        /*0630*/ 	.byte	0x04, 0x2f
        /*0632*/ 	.short	(.L_274 - .L_273)
	.align		4
.L_273:
        /*0634*/ 	.word	index@(_ZN10layer_norm13ln_fwd_kernelINS_13Kernel_traitsIf6__halfS2_S2_fjLj4096ELj1ELj1ELj4ELj16ENS_18Kernel_traits_baseILj4096EfS2_S2_S2_fjLj128EEEEELb1ELb1ELb0ELb1EEEvNS_9FwdParamsE)
        /*0638*/ 	.word	0x000000a6


	//----- nvinfo : EIATTR_FRAME_SIZE
	.align		4
.L_274:
        /*063c*/ 	.byte	0x04, 0x11
        /*063e*/ 	.short	(.L_276 - .L_275)
	.align		4
.L_275:
        /*0640*/ 	.word	index@(_ZN10layer_norm13ln_fwd_kernelINS_13Kernel_traitsIf6__halfS2_S2_fjLj4096ELj1ELj1ELj4ELj16ENS_18Kernel_traits_baseILj4096EfS2_S2_S2_fjLj128EEEEELb1ELb1ELb0ELb1EEEvNS_9FwdParamsE)
        /*0644*/ 	.word	0x00000000


	//----- nvinfo : EIATTR_REGCOUNT
	.align		4
.L_276:
        /*0648*/ 	.byte	0x04, 0x2f
        /*064a*/ 	.short	(.L_278 - .L_277)
	.align		4
.L_277:
        /*064c*/ 	.word	index@(_ZN10layer_norm13ln_fwd_kernelINS_13Kernel_traitsIf6__halfS2_S2_fjLj4096ELj1ELj1ELj4ELj16ENS_18Kernel_traits_baseILj4096EfS2_S2_S2_fjLj128EEEEELb1ELb1ELb0ELb0EEEvNS_9FwdParamsE)
        /*0650*/ 	.word	0x000000a8


	//----- nvinfo : EIATTR_FRAME_SIZE
	.align		4
.L_278:
        /*0654*/ 	.byte	0x04, 0x11
        /*0656*/ 	.short	(.L_280 - .L_279)
	.align		4
.L_279:
        /*0658*/ 	.word	index@(_ZN10layer_norm13ln_fwd_kernelINS_13Kernel_traitsIf6__halfS2_S2_fjLj4096ELj1ELj1ELj4ELj16ENS_18Kernel_traits_baseILj4096EfS2_S2_S2_fjLj128EEEEELb1ELb1ELb0ELb0EEEvNS_9FwdParamsE)
        /*065c*/ 	.word	0x00000000


	//----- nvinfo : EIATTR_REGCOUNT
	.align		4
.L_280:
        /*0660*/ 	.byte	0x04, 0x2f
        /*0662*/ 	.short	(.L_282 - .L_281)
	.align		4
.L_281:
        /*0664*/ 	.word	index@(_ZN10layer_norm13ln_fwd_kernelINS_13Kernel_traitsIf6__halfS2_S2_fjLj4096ELj1ELj1ELj4ELj16ENS_18Kernel_traits_baseILj4096EfS2_S2_S2_fjLj128EEEEELb1ELb0ELb1ELb1EEEvNS_9FwdParamsE)
        /*0668*/ 	.word	0x000000a7


	//----- nvinfo : EIATTR_FRAME_SIZE
	.align		4
.L_282:
        /*066c*/ 	.byte	0x04, 0x11
        /*066e*/ 	.short	(.L_284 - .L_283)
	.align		4
.L_283:
        /*0670*/ 	.word	index@(_ZN10layer_norm13ln_fwd_kernelINS_13Kernel_traitsIf6__halfS2_S2_fjLj4096ELj1ELj1ELj4ELj16ENS_18Kernel_traits_baseILj4096EfS2_S2_S2_fjLj128EEEEELb1ELb0ELb1ELb1EEEvNS_9FwdParamsE)
        /*0674*/ 	.word	0x00000000


	//----- nvinfo : EIATTR_REGCOUNT
	.align		4
.L_284:
        /*0678*/ 	.byte	0x04, 0x2f
        /*067a*/ 	.short	(.L_286 - .L_285)
	.align		4
.L_285:
        /*067c*/ 	.word	index@(_ZN10layer_norm13ln_fwd_kernelINS_13Kernel_traitsIf6__halfS2_S2_fjLj4096ELj1ELj1ELj4ELj16ENS_18Kernel_traits_baseILj4096EfS2_S2_S2_fjLj128EEEEELb1ELb0ELb1ELb0EEEvNS_9FwdParamsE)
        /*0680*/ 	.word	0x000000a6


	//----- nvinfo : EIATTR_FRAME_SIZE
	.align		4
.L_286:
        /*0684*/ 	.byte	0x04, 0x11
        /*0686*/ 	.short	(.L_288 - .L_287)
	.align		4
.L_287:
        /*0688*/ 	.word	index@(_ZN10layer_norm13ln_fwd_kernelINS_13Kernel_traitsIf6__halfS2_S2_fjLj4096ELj1ELj1ELj4ELj16ENS_18Kernel_traits_baseILj4096EfS2_S2_S2_fjLj128EEEEELb1ELb0ELb1ELb0EEEvNS_9FwdParamsE)
        /*068c*/ 	.word	0x00000000


	//----- nvinfo : EIATTR_REGCOUNT
	.align		4
.L_288:
        /*0690*/ 	.byte	0x04, 0x2f
        /*0692*/ 	.short	(.L_290 - .L_289)
	.align		4
.L_289:
        /*0694*/ 	.word	index@(_ZN10layer_norm13ln_fwd_kernelINS_13Kernel_traitsIf6__halfS2_S2_fjLj4096ELj1ELj1ELj4ELj16ENS_18Kernel_traits_baseILj4096EfS2_S2_S2_fjLj128EEEEELb1ELb0ELb0ELb1EEEvNS_9FwdParamsE)
        /*0698*/ 	.word	0x00000080


	//----- nvinfo : EIATTR_FRAME_SIZE
	.align		4
.L_290:
        /*069c*/ 	.byte	0x04, 0x11
        /*069e*/ 	.short	(.L_292 - .L_291)
	.align		4
.L_291:
        /*06a0*/ 	.word	index@(_ZN10layer_norm13ln_fwd_kernelINS_13Kernel_traitsIf6__halfS2_S2_fjLj4096ELj1ELj1ELj4ELj16ENS_18Kernel_traits_baseILj4096EfS2_S2_S2_fjLj128EEEEELb1ELb0ELb0ELb1EEEvNS_9FwdParamsE)
        /*06a4*/ 	.word	0x00000000


	//----- nvinfo : EIATTR_REGCOUNT
	.align		4
.L_292:
        /*06a8*/ 	.byte	0x04, 0x2f
        /*06aa*/ 	.short	(.L_294 - .L_293)
	.align		4
.L_293:
        /*06ac*/ 	.word	index@(_ZN10layer_norm13ln_fwd_kernelINS_13Kernel_traitsIf6__halfS2_S2_fjLj4096ELj1ELj1ELj4ELj16ENS_18Kernel_traits_baseILj4096EfS2_S2_S2_fjLj128EEEEELb1ELb0ELb0ELb0EEEvNS_9FwdParamsE)
        /*06b0*/ 	.word	0x00000080


	//----- nvinfo : EIATTR_FRAME_SIZE
	.align		4
.L_294:
        /*06b4*/ 	.byte	0x04, 0x11
        /*06b6*/ 	.short	(.L_296 - .L_295)
	.align		4
.L_295:
        /*06b8*/ 	.word	index@(_ZN10layer_norm13ln_fwd_kernelINS_13Kernel_traitsIf6__halfS2_S2_fjLj4096ELj1ELj1ELj4ELj16ENS_18Kernel_traits_baseILj4096EfS2_S2_S2_fjLj128EEEEELb1ELb0ELb0ELb0EEEvNS_9FwdParamsE)
        /*06bc*/ 	.word	0x00000000


	//----- nvinfo : EIATTR_REGCOUNT
	.align		4
.L_296:
        /*06c0*/ 	.byte	0x04, 0x2f
        /*06c2*/ 	.short	(.L_298 - .L_297)
	.align		4
.L_297:
        /*06c4*/ 	.word	index@(_ZN10layer_norm13ln_fwd_kernelINS_13Kernel_traitsIf6__halfS2_S2_fjLj4096ELj1ELj1ELj4ELj16ENS_18Kernel_traits_baseILj4096EfS2_S2_S2_fjLj128EEEEELb0ELb1ELb1ELb1EEEvNS_9FwdParamsE)
        /*06c8*/ 	.word	0x000000a8


	//----- nvinfo : EIATTR_FRAME_SIZE
	.align		4
.L_298:
        /*06cc*/ 	.byte	0x04, 0x11
        /*06ce*/ 	.short	(.L_300 - .L_299)
	.align		4
.L_299:
        /*06d0*/ 	.word	index@(_ZN10layer_norm13ln_fwd_kernelINS_13Kernel_traitsIf6__halfS2_S2_fjLj4096ELj1ELj1ELj4ELj16ENS_18Kernel_traits_baseILj4096EfS2_S2_S2_fjLj128EEEEELb0ELb1ELb1ELb1EEEvNS_9FwdParamsE)
        /*06d4*/ 	.word	0x00000000


	//----- nvinfo : EIATTR_REGCOUNT
	.align		4
.L_300:
        /*06d8*/ 	.byte	0x04, 0x2f
        /*06da*/ 	.short	(.L_302 - .L_301)
	.align		4
.L_301:
        /*06dc*/ 	.word	index@(_ZN10layer_norm13ln_fwd_kernelINS_13Kernel_traitsIf6__halfS2_S2_fjLj4096ELj1ELj1ELj4ELj16ENS_18Kernel_traits_baseILj4096EfS2_S2_S2_fjLj128EEEEELb0ELb1ELb1ELb0EEEvNS_9FwdParamsE)
        /*06e0*/ 	.word	0x000000a4


	//----- nvinfo : EIATTR_FRAME_SIZE
	.align		4
.L_302:
        /*06e4*/ 	.byte	0x04, 0x11
        /*06e6*/ 	.short	(.L_304 - .L_303)
	.align		4
.L_303:
        /*06e8*/ 	.word	index@(_ZN10layer_norm13ln_fwd_kernelINS_13Kernel_traitsIf6__halfS2_S2_fjLj4096ELj1ELj1ELj4ELj16ENS_18Kernel_traits_baseILj4096EfS2_S2_S2_fjLj128EEEEELb0ELb1ELb1ELb0EEEvNS_9FwdParamsE)
        /*06ec*/ 	.word	0x00000000


	//----- nvinfo : EIATTR_REGCOUNT
	.align		4
.L_304:
        /*06f0*/ 	.byte	0x04, 0x2f
        /*06f2*/ 	.short	(.L_306 - .L_305)
	.align		4
.L_305:
        /*06f4*/ 	.word	index@(_ZN10layer_norm13ln_fwd_kernelINS_13Kernel_traitsIf6__halfS2_S2_fjLj4096ELj1ELj1ELj4ELj16ENS_18Kernel_traits_baseILj4096EfS2_S2_S2_fjLj128EEEEELb0ELb1ELb0ELb1EEEvNS_9FwdParamsE)
        /*06f8*/ 	.word	0x000000a8


	//----- nvinfo : EIATTR_FRAME_SIZE
	.align		4
.L_306:
        /*06fc*/ 	.byte	0x04, 0x11
        /*06fe*/ 	.short	(.L_308 - .L_307)
	.align		4
.L_307:
        /*0700*/ 	.word	index@(_ZN10layer_norm13ln_fwd_kernelINS_13Kernel_traitsIf6__halfS2_S2_fjLj4096ELj1ELj1ELj4ELj16ENS_18Kernel_traits_baseILj4096EfS2_S2_S2_fjLj128EEEEELb0ELb1ELb0ELb1EEEvNS_9FwdParamsE)
        /*0704*/ 	.word	0x00000000


	//----- nvinfo : EIATTR_REGCOUNT
	.align		4
.L_308:
        /*0708*/ 	.byte	0x04, 0x2f
        /*070a*/ 	.short	(.L_310 - .L_309)
	.align		4
.L_309:
        /*070c*/ 	.word	index@(_ZN10layer_norm13ln_fwd_kernelINS_13Kernel_traitsIf6__halfS2_S2_fjLj4096ELj1ELj1ELj4ELj16ENS_18Kernel_traits_baseILj4096EfS2_S2_S2_fjLj128EEEEELb0ELb1ELb0ELb0EEEvNS_9FwdParamsE)
        /*0710*/ 	.word	0x0000009f


	//----- nvinfo : EIATTR_FRAME_SIZE
	.align		4
.L_310:
        /*0714*/ 	.byte	0x04, 0x11
        /*0716*/ 	.short	(.L_312 - .L_311)
	.align		4
.L_311:
        /*0718*/ 	.word	index@(_ZN10layer_norm13ln_fwd_kernelINS_13Kernel_traitsIf6__halfS2_S2_fjLj4096ELj1ELj1ELj4ELj16ENS_18Kernel_traits_baseILj4096EfS2_S2_S2_fjLj128EEEEELb0ELb1ELb0ELb0EEEvNS_9FwdParamsE)
        /*071c*/ 	.word	0x00000000


	//----- nvinfo : EIATTR_REGCOUNT
	.align		4
.L_312:
        /*0720*/ 	.byte	0x04, 0x2f
        /*0722*/ 	.short	(.L_314 - .L_313)
	.align		4
.L_313:
        /*0724*/ 	.word	index@(_ZN10layer_norm13ln_fwd_kernelINS_13Kernel_traitsIf6__halfS2_S2_fjLj4096ELj1ELj1ELj4ELj16ENS_18Kernel_traits_baseILj4096EfS2_S2_S2_fjLj128EEEEELb0ELb0ELb1ELb1EEEvNS_9FwdParamsE)
        /*0728*/ 	.word	0x00000080


	//----- nvinfo : EIATTR_FRAME_SIZE
	.align		4
.L_314:
        /*072c*/ 	.byte	0x04, 0x11
        /*072e*/ 	.short	(.L_316 - .L_315)
	.align		4
.L_315:
        /*0730*/ 	.word	index@(_ZN10layer_norm13ln_fwd_kernelINS_13Kernel_traitsIf6__halfS2_S2_fjLj4096ELj1ELj1ELj4ELj16ENS_18Kernel_traits_baseILj4096EfS2_S2_S2_fjLj128EEEEELb0ELb0ELb1ELb1EEEvNS_9FwdParamsE)
        /*0734*/ 	.word	0x00000000


	//----- nvinfo : EIATTR_REGCOUNT
	.align		4
.L_316:
        /*0738*/ 	.byte	0x04, 0x2f
        /*073a*/ 	.short	(.L_318 - .L_317)
	.align		4
.L_317:
        /*073c*/ 	.word	index@(_ZN10layer_norm13ln_fwd_kernelINS_13Kernel_traitsIf6__halfS2_S2_fjLj4096ELj1ELj1ELj4ELj16ENS_18Kernel_traits_baseILj4096EfS2_S2_S2_fjLj128EEEEELb0ELb0ELb1ELb0EEEvNS_9FwdParamsE)
        /*0740*/ 	.word	0x00000080


	//----- nvinfo : EIATTR_FRAME_SIZE
	.align		4
.L_318:
        /*0744*/ 	.byte	0x04, 0x11
        /*0746*/ 	.short	(.L_320 - .L_319)
	.align		4
.L_319:
        /*0748*/ 	.word	index@(_ZN10layer_norm13ln_fwd_kernelINS_13Kernel_traitsIf6__halfS2_S2_fjLj4096ELj1ELj1ELj4ELj16ENS_18Kernel_traits_baseILj4096EfS2_S2_S2_fjLj128EEEEELb0ELb0ELb1ELb0EEEvNS_9FwdParamsE)
        /*074c*/ 	.word	0x00000000


	//----- nvinfo : EIATTR_REGCOUNT
	.align		4
.L_320:
        /*0750*/ 	.byte	0x04, 0x2f
        /*0752*/ 	.short	(.L_322 - .L_321)
	.align		4
.L_321:
        /*0754*/ 	.word	index@(_ZN10layer_norm13ln_fwd_kernelINS_13Kernel_traitsIf6__halfS2_S2_fjLj4096ELj1ELj1ELj4ELj16ENS_18Kernel_traits_baseILj4096EfS2_S2_S2_fjLj128EEEEELb0ELb0ELb0ELb1EEEvNS_9FwdParamsE)
        /*0758*/ 	.word	0x0000007a


	//----- nvinfo : EIATTR_FRAME_SIZE
	.align		4
.L_322:
        /*075c*/ 	.byte	0x04, 0x11
        /*075e*/ 	.short	(.L_324 - .L_323)
	.align		4
.L_323:
        /*0760*/ 	.word	index@(_ZN10layer_norm13ln_fwd_kernelINS_13Kernel_traitsIf6__halfS2_S2_fjLj4096ELj1ELj1ELj4ELj16ENS_18Kernel_traits_baseILj4096EfS2_S2_S2_fjLj128EEEEELb0ELb0ELb0ELb1EEEvNS_9FwdParamsE)
        /*0764*/ 	.word	0x00000000


	//----- nvinfo : EIATTR_REGCOUNT
	.align		4
.L_324:
        /*0768*/ 	.byte	0x04, 0x2f
        /*076a*/ 	.short	(.L_326 - .L_325)
	.align		4
.L_325:
        /*076c*/ 	.word	index@(_ZN10layer_norm13ln_fwd_kernelINS_13Kernel_traitsIf6__halfS2_S2_fjLj4096ELj1ELj1ELj4ELj16ENS_18Kernel_traits_baseILj4096EfS2_S2_S2_fjLj128EEEEELb0ELb0ELb0ELb0EEEvNS_9FwdParamsE)
        /*0770*/ 	.word	0x0000007d


	//----- nvinfo : EIATTR_FRAME_SIZE
	.align		4
.L_326:
        /*0774*/ 	.byte	0x04, 0x11
        /*0776*/ 	.short	(.L_328 - .L_327)
	.align		4
.L_327:
        /*0778*/ 	.word	index@(_ZN10layer_norm13ln_fwd_kernelINS_13Kernel_traitsIf6__halfS2_S2_fjLj4096ELj1ELj1ELj4ELj16ENS_18Kernel_traits_baseILj4096EfS2_S2_S2_fjLj128EEEEELb0ELb0ELb0ELb0EEEvNS_9FwdParamsE)
        /*077c*/ 	.word	0x00000000


	//----- nvinfo : EIATTR_REGCOUNT
	.align		4
.L_328:
        /*0780*/ 	.byte	0x04, 0x2f
        /*0782*/ 	.short	(.L_330 - .L_329)
	.align		4
.L_329:
        /*0784*/ 	.word	index@(_ZN10layer_norm13ln_fwd_kernelINS_13Kernel_traitsIf13__nv_bfloat16fS2_fjLj4096ELj1ELj1ELj4ELj16ENS_18Kernel_traits_baseILj4096EfS2_fS2_fjLj128EEEEELb1ELb1ELb1ELb1EEEvNS_9FwdParamsE)
        /*0788*/ 	.word	0x000000a8


	//----- nvinfo : EIATTR_FRAME_SIZE
	.align		4
.L_330:
        /*078c*/ 	.byte	0x04, 0x11
        /*078e*/ 	.short	(.L_332 - .L_331)
	.align		4
.L_331:
        /*0790*/ 	.word	index@(_ZN10layer_norm13ln_fwd_kernelINS_13Kernel_traitsIf13__nv_bfloat16fS2_fjLj4096ELj1ELj1ELj4ELj16ENS_18Kernel_traits_baseILj4096EfS2_fS2_fjLj128EEEEELb1ELb1ELb1ELb1EEEvNS_9FwdParamsE)
        /*0794*/ 	.word	0x00000000


	//----- nvinfo : EIATTR_REGCOUNT
	.align		4
.L_332:
        /*0798*/ 	.byte	0x04, 0x2f
        /*079a*/ 	.short	(.L_334 - .L_333)
	.align		4
.L_333:
        /*079c*/ 	.word	index@(_ZN10layer_norm13ln_fwd_kernelINS_13Kernel_traitsIf13__nv_bfloat16fS2_fjLj4096ELj1ELj1ELj4ELj16ENS_18Kernel_traits_baseILj4096EfS2_fS2_fjLj128EEEEELb1ELb1ELb1ELb0EEEvNS_9FwdParamsE)
        /*07a0*/ 	.word	0x000000ba


	//----- nvinfo : EIATTR_FRAME_SIZE
	.align		4
.L_334:
        /*07a4*/ 	.byte	0x04, 0x11
        /*07a6*/ 	.short	(.L_336 - .L_335)
	.align		4
.L_335:
        /*07a8*/ 	.word	index@(_ZN10layer_norm13ln_fwd_kernelINS_13Kernel_traitsIf13__nv_bfloat16fS2_fjLj4096ELj1ELj1ELj4ELj16ENS_18Kernel_traits_baseILj4096EfS2_fS2_fjLj128EEEEELb1ELb1ELb1ELb0EEEvNS_9FwdParamsE)
        /*07ac*/ 	.word	0x00000000


	//----- nvinfo : EIATTR_REGCOUNT
	.align		4
.L_336:
        /*07b0*/ 	.byte	0x04, 0x2f
        /*07b2*/ 	.short	(.L_338 - .L_337)
	.align		4
.L_337:
        /*07b4*/ 	.word	index@(_ZN10layer_norm13ln_fwd_kernelINS_13Kernel_traitsIf13__nv_bfloat16fS2_fjLj4096ELj1ELj1ELj4ELj16ENS_18Kernel_traits_baseILj4096EfS2_fS2_fjLj128EEEEELb1ELb1ELb0ELb1EEEvNS_9FwdParamsE)
        /*07b8*/ 	.word	0x000000a8


	//----- nvinfo : EIATTR_FRAME_SIZE
	.align		4
.L_338:
        /*07bc*/ 	.byte	0x04, 0x11
        /*07be*/ 	.short	(.L_340 - .L_339)
	.align		4
.L_339:
        /*07c0*/ 	.word	index@(_ZN10layer_norm13ln_fwd_kernelINS_13Kernel_traitsIf13__nv_bfloat16fS2_fjLj4096ELj1ELj1ELj4ELj16ENS_18Kernel_traits_baseILj4096EfS2_fS2_fjLj128EEEEELb1ELb1ELb0ELb1EEEvNS_9FwdParamsE)
        /*07c4*/ 	.word	0x00000000


	//----- nvinfo : EIATTR_REGCOUNT
	.align		4
.L_340:
        /*07c8*/ 	.byte	0x04, 0x2f
        /*07ca*/ 	.short	(.L_342 - .L_341)
	.align		4
.L_341:
        /*07cc*/ 	.word	index@(_ZN10layer_norm13ln_fwd_kernelINS_13Kernel_traitsIf13__nv_bfloat16fS2_fjLj4096ELj1ELj1ELj4ELj16ENS_18Kernel_traits_baseILj4096EfS2_fS2_fjLj128EEEEELb1ELb1ELb0ELb0EEEvNS_9FwdParamsE)
        /*07d0*/ 	.word	0x000000a8


	//----- nvinfo : EIATTR_FRAME_SIZE
	.align		4
.L_342:
        /*07d4*/ 	.byte	0x04, 0x11
        /*07d6*/ 	.short	(.L_344 - .L_343)
	.align		4
.L_343:
        /*07d8*/ 	.word	index@(_ZN10layer_norm13ln_fwd_kernelINS_13Kernel_traitsIf13__nv_bfloat16fS2_fjLj4096ELj1ELj1ELj4ELj16ENS_18Kernel_traits_baseILj4096EfS2_fS2_fjLj128EEEEELb1ELb1ELb0ELb0EEEvNS_9FwdParamsE)
        /*07dc*/ 	.word	0x00000000


	//----- nvinfo : EIATTR_REGCOUNT
	.align		4
.L_344:
        /*07e0*/ 	.byte	0x04, 0x2f
        /*07e2*/ 	.short	(.L_346 - .L_345)
	.align		4
.L_345:
        /*07e4*/ 	.word	index@(_ZN10layer_norm13ln_fwd_kernelINS_13Kernel_traitsIf13__nv_bfloat16fS2_fjLj4096ELj1ELj1ELj4ELj16ENS_18Kernel_traits_baseILj4096EfS2_fS2_fjLj128EEEEELb1ELb0ELb1ELb1EEEvNS_9FwdParamsE)
        /*07e8*/ 	.word	0x000000a2


	//----- nvinfo : EIATTR_FRAME_SIZE
	.align		4
.L_346:
        /*07ec*/ 	.byte	0x04, 0x11
        /*07ee*/ 	.short	(.L_348 - .L_347)
	.align		4
.L_347:
        /*07f0*/ 	.word	index@(_ZN10layer_norm13ln_fwd_kernelINS_13Kernel_traitsIf13__nv_bfloat16fS2_fjLj4096ELj1ELj1ELj4ELj16ENS_18Kernel_traits_baseILj4096EfS2_fS2_fjLj128EEEEELb1ELb0ELb1ELb1EEEvNS_9FwdParamsE)
        /*07f4*/ 	.word	0x00000000


	//----- nvinfo : EIATTR_REGCOUNT
	.align		4
.L_348:
        /*07f8*/ 	.byte	0x04, 0x2f
        /*07fa*/ 	.short	(.L_350 - .L_349)
	.align		4
.L_349:
        /*07fc*/ 	.word	index@(_ZN10layer_norm13ln_fwd_kernelINS_13Kernel_traitsIf13__nv_bfloat16fS2_fjLj4096ELj1ELj1ELj4ELj16ENS_18Kernel_traits_baseILj4096EfS2_fS2_fjLj128EEEEELb1ELb0ELb1ELb0EEEvNS_9FwdParamsE)
        /*0800*/ 	.word	0x0000008f


	//----- nvinfo : EIATTR_FRAME_SIZE
	.align		4
.L_350:
        /*0804*/ 	.byte	0x04, 0x11
        /*0806*/ 	.short	(.L_352 - .L_351)
	.align		4
.L_351:
        /*0808*/ 	.word	index@(_ZN10layer_norm13ln_fwd_kernelINS_13Kernel_traitsIf13__nv_bfloat16fS2_fjLj4096ELj1ELj1ELj4ELj16ENS_18Kernel_traits_baseILj4096EfS2_fS2_fjLj128EEEEELb1ELb0ELb1ELb0EEEvNS_9FwdParamsE)
        /*080c*/ 	.word	0x00000000


	//----- nvinfo : EIATTR_REGCOUNT
	.align		4
.L_352:
        /*0810*/ 	.byte	0x04, 0x2f
        /*0812*/ 	.short	(.L_354 - .L_353)
	.align		4
.L_353:
        /*0814*/ 	.word	index@(_ZN10layer_norm13ln_fwd_kernelINS_13Kernel_traitsIf13__nv_bfloat16fS2_fjLj4096ELj1ELj1ELj4ELj16ENS_18Kernel_traits_baseILj4096EfS2_fS2_fjLj128EEEEELb1ELb0ELb0ELb1EEEvNS_9FwdParamsE)
        /*0818*/ 	.word	0x00000082


	//----- nvinfo : EIATTR_FRAME_SIZE
	.align		4
.L_354:
        /*081c*/ 	.byte	0x04, 0x11
        /*081e*/ 	.short	(.L_356 - .L_355)
	.align		4
.L_355:
        /*0820*/ 	.word	index@(_ZN10layer_norm13ln_fwd_kernelINS_13Kernel_traitsIf13__nv_bfloat16fS2_fjLj4096ELj1ELj1ELj4ELj16ENS_18Kernel_traits_baseILj4096EfS2_fS2_fjLj128EEEEELb1ELb0ELb0ELb1EEEvNS_9FwdParamsE)
        /*0824*/ 	.word	0x00000000


	//----- nvinfo : EIATTR_REGCOUNT
	.align		4
.L_356:
        /*0828*/ 	.byte	0x04, 0x2f
        /*082a*/ 	.short	(.L_358 - .L_357)
	.align		4
.L_357:
        /*082c*/ 	.word	index@(_ZN10layer_norm13ln_fwd_kernelINS_13Kernel_traitsIf13__nv_bfloat16fS2_fjLj4096ELj1ELj1ELj4ELj16ENS_18Kernel_traits_baseILj4096EfS2_fS2_fjLj128EEEEELb1ELb0ELb0ELb0EEEvNS_9FwdParamsE)
        /*0830*/ 	.word	0x00000080


	//----- nvinfo : EIATTR_FRAME_SIZE
	.align		4
.L_358:
        /*0834*/ 	.byte	0x04, 0x11
        /*0836*/ 	.short	(.L_360 - .L_359)
	.align		4
.L_359:
        /*0838*/ 	.word	index@(_ZN10layer_norm13ln_fwd_kernelINS_13Kernel_traitsIf13__nv_bfloat16fS2_fjLj4096ELj1ELj1ELj4ELj16ENS_18Kernel_traits_baseILj4096EfS2_fS2_fjLj128EEEEELb1ELb0ELb0ELb0EEEvNS_9FwdParamsE)
        /*083c*/ 	.word	0x00000000


	//----- nvinfo : EIATTR_REGCOUNT
	.align		4
.L_360:
        /*0840*/ 	.byte	0x04, 0x2f
        /*0842*/ 	.short	(.L_362 - .L_361)
	.align		4
.L_361:
        /*0844*/ 	.word	index@(_ZN10layer_norm13ln_fwd_kernelINS_13Kernel_traitsIf13__nv_bfloat16fS2_fjLj4096ELj1ELj1ELj4ELj16ENS_18Kernel_traits_baseILj4096EfS2_fS2_fjLj128EEEEELb0ELb1ELb1ELb1EEEvNS_9FwdParamsE)
        /*0848*/ 	.word	0x000000a7


	//----- nvinfo : EIATTR_FRAME_SIZE
	.align		4
.L_362:
        /*084c*/ 	.byte	0x04, 0x11
        /*084e*/ 	.short	(.L_364 - .L_363)
	.align		4
.L_363:
        /*0850*/ 	.word	index@(_ZN10layer_norm13ln_fwd_kernelINS_13Kernel_traitsIf13__nv_bfloat16fS2_fjLj4096ELj1ELj1ELj4ELj16ENS_18Kernel_traits_baseILj4096EfS2_fS2_fjLj128EEEEELb0ELb1ELb1ELb1EEEvNS_9FwdParamsE)
        /*0854*/ 	.word	0x00000000


	//----- nvinfo : EIATTR_REGCOUNT
	.align		4
.L_364:
        /*0858*/ 	.byte	0x04, 0x2f
        /*085a*/ 	.short	(.L_366 - .L_365)
	.align		4
.L_365:
        /*085c*/ 	.word	index@(_ZN10layer_norm13ln_fwd_kernelINS_13Kernel_traitsIf13__nv_bfloat16fS2_fjLj4096ELj1ELj1ELj4ELj16ENS_18Kernel_traits_baseILj4096EfS2_fS2_fjLj128EEEEELb0ELb1ELb1ELb0EEEvNS_9FwdParamsE)
        /*0860*/ 	.word	0x000000a5


	//----- nvinfo : EIATTR_FRAME_SIZE
	.align		4
.L_366:
        /*0864*/ 	.byte	0x04, 0x11
        /*0866*/ 	.short	(.L_368 - .L_367)
	.align		4
.L_367:
        /*0868*/ 	.word	index@(_ZN10layer_norm13ln_fwd_kernelINS_13Kernel_traitsIf13__nv_bfloat16fS2_fjLj4096ELj1ELj1ELj4ELj16ENS_18Kernel_traits_baseILj4096EfS2_fS2_fjLj128EEEEELb0ELb1ELb1ELb0EEEvNS_9FwdParamsE)
        /*086c*/ 	.word	0x00000000


	//----- nvinfo : EIATTR_REGCOUNT
	.align		4
.L_368:
        /*0870*/ 	.byte	0x04, 0x2f
        /*0872*/ 	.short	(.L_370 - .L_369)
	.align		4
.L_369:
        /*0874*/ 	.word	index@(_ZN10layer_norm13ln_fwd_kernelINS_13Kernel_traitsIf13__nv_bfloat16fS2_fjLj4096ELj1ELj1ELj4ELj16ENS_18Kernel_traits_baseILj4096EfS2_fS2_fjLj128EEEEELb0ELb1ELb0ELb1EEEvNS_9FwdParamsE)
        /*0878*/ 	.word	0x000000a8


	//----- nvinfo : EIATTR_FRAME_SIZE
	.align		4
.L_370:
        /*087c*/ 	.byte	0x04, 0x11
        /*087e*/ 	.short	(.L_372 - .L_371)
	.align		4
.L_371:
        /*0880*/ 	.word	index@(_ZN10layer_norm13ln_fwd_kernelINS_13Kernel_traitsIf13__nv_bfloat16fS2_fjLj4096ELj1ELj1ELj4ELj16ENS_18Kernel_traits_baseILj4096EfS2_fS2_fjLj128EEEEELb0ELb1ELb0ELb1EEEvNS_9FwdParamsE)
        /*0884*/ 	.word	0x00000000


	//----- nvinfo : EIATTR_REGCOUNT
	.align		4
.L_372:
        /*0888*/ 	.byte	0x04, 0x2f
        /*088a*/ 	.short	(.L_374 - .L_373)
	.align		4
.L_373:
        /*088c*/ 	.word	index@(_ZN10layer_norm13ln_fwd_kernelINS_13Kernel_traitsIf13__nv_bfloat16fS2_fjLj4096ELj1ELj1ELj4ELj16ENS_18Kernel_traits_baseILj4096EfS2_fS2_fjLj128EEEEELb0ELb1ELb0ELb0EEEvNS_9FwdParamsE)
        /*0890*/ 	.word	0x000000a4


	//----- nvinfo : EIATTR_FRAME_SIZE
	.align		4
.L_374:
        /*0894*/ 	.byte	0x04, 0x11
        /*0896*/ 	.short	(.L_376 - .L_375)
	.align		4
.L_375:
        /*0898*/ 	.word	index@(_ZN10layer_norm13ln_fwd_kernelINS_13Kernel_traitsIf13__nv_bfloat16fS2_fjLj4096ELj1ELj1ELj4ELj16ENS_18Kernel_traits_baseILj4096EfS2_fS2_fjLj128EEEEELb0ELb1ELb0ELb0EEEvNS_9FwdParamsE)
        /*089c*/ 	.word	0x00000000


	//----- nvinfo : EIATTR_REGCOUNT
	.align		4
.L_376:
        /*08a0*/ 	.byte	0x04, 0x2f
        /*08a2*/ 	.short	(.L_378 - .L_377)
	.align		4
.L_377:
        /*08a4*/ 	.word	index@(_ZN10layer_norm13ln_fwd_kernelINS_13Kernel_traitsIf13__nv_bfloat16fS2_fjLj4096ELj1ELj1ELj4ELj16ENS_18Kernel_traits_baseILj4096EfS2_fS2_fjLj128EEEEELb0ELb0ELb1ELb1EEEvNS_9FwdParamsE)
        /*08a8*/ 	.word	0x00000080


	//----- nvinfo : EIATTR_FRAME_SIZE
	.align		4
.L_378:
        /*08ac*/ 	.byte	0x04, 0x11
        /*08ae*/ 	.short	(.L_380 - .L_379)
	.align		4
.L_379:
        /*08b0*/ 	.word	index@(_ZN10layer_norm13ln_fwd_kernelINS_13Kernel_traitsIf13__nv_bfloat16fS2_fjLj4096ELj1ELj1ELj4ELj16ENS_18Kernel_traits_baseILj4096EfS2_fS2_fjLj128EEEEELb0ELb0ELb1ELb1EEEvNS_9FwdParamsE)
        /*08b4*/ 	.word	0x00000000


	//----- nvinfo : EIATTR_REGCOUNT
	.align		4
.L_380:
        /*08b8*/ 	.byte	0x04, 0x2f
        /*08ba*/ 	.short	(.L_382 - .L_381)
	.align		4
.L_381:
        /*08bc*/ 	.word	index@(_ZN10layer_norm13ln_fwd_kernelINS_13Kernel_traitsIf13__nv_bfloat16fS2_fjLj4096ELj1ELj1ELj4ELj16ENS_18Kernel_traits_baseILj4096EfS2_fS2_fjLj128EEEEELb0ELb0ELb1ELb0EEEvNS_9FwdParamsE)
        /*08c0*/ 	.word	0x0000007c


	//----- nvinfo : EIATTR_FRAME_SIZE
	.align		4
.L_382:
        /*08c4*/ 	.byte	0x04, 0x11
        /*08c6*/ 	.short	(.L_384 - .L_383)
	.align		4
.L_383:
        /*08c8*/ 	.word	index@(_ZN10layer_norm13ln_fwd_kernelINS_13Kernel_traitsIf13__nv_bfloat16fS2_fjLj4096ELj1ELj1ELj4ELj16ENS_18Kernel_traits_baseILj4096EfS2_fS2_fjLj128EEEEELb0ELb0ELb1ELb0EEEvNS_9FwdParamsE)
        /*08cc*/ 	.word	0x00000000


	//----- nvinfo : EIATTR_REGCOUNT
	.align		4
.L_384:
        /*08d0*/ 	.byte	0x04, 0x2f
        /*08d2*/ 	.short	(.L_386 - .L_385)
	.align		4
.L_385:
        /*08d4*/ 	.word	index@(_ZN10layer_norm13ln_fwd_kernelINS_13Kernel_traitsIf13__nv_bfloat16fS2_fjLj4096ELj1ELj1ELj4ELj16ENS_18Kernel_traits_baseILj4096EfS2_fS2_fjLj128EEEEELb0ELb0ELb0ELb1EEEvNS_9FwdParamsE)
        /*08d8*/ 	.word	0x00000079


	//----- nvinfo : EIATTR_FRAME_SIZE
	.align		4
.L_386:
        /*08dc*/ 	.byte	0x04, 0x11
        /*08de*/ 	.short	(.L_388 - .L_387)
	.align		4
.L_387:
        /*08e0*/ 	.word	index@(_ZN10layer_norm13ln_fwd_kernelINS_13Kernel_traitsIf13__nv_bfloat16fS2_fjLj4096ELj1ELj1ELj4ELj16ENS_18Kernel_traits_baseILj4096EfS2_fS2_fjLj128EEEEELb0ELb0ELb0ELb1EEEvNS_9FwdParamsE)
        /*08e4*/ 	.word	0x00000000


	//----- nvinfo : EIATTR_REGCOUNT
	.align		4
.L_388:
        /*08e8*/ 	.byte	0x04, 0x2f
        /*08ea*/ 	.short	(.L_390 - .L_389)
	.align		4
.L_389:
        /*08ec*/ 	.word	index@(_ZN10layer_norm13ln_fwd_kernelINS_13Kernel_traitsIf13__nv_bfloat16fS2_fjLj4096ELj1ELj1ELj4ELj16ENS_18Kernel_traits_baseILj4096EfS2_fS2_fjLj128EEEEELb0ELb0ELb0ELb0EEEvNS_9FwdParamsE)
        /*08f0*/ 	.word	0x0000007a


	//----- nvinfo : EIATTR_FRAME_SIZE
	.align		4
.L_390:
        /*08f4*/ 	.byte	0x04, 0x11
        /*08f6*/ 	.short	(.L_392 - .L_391)
	.align		4
.L_391:
        /*08f8*/ 	.word	index@(_ZN10layer_norm13ln_fwd_kernelINS_13Kernel_traitsIf13__nv_bfloat16fS2_fjLj4096ELj1ELj1ELj4ELj16ENS_18Kernel_traits_baseILj4096EfS2_fS2_fjLj128EEEEELb0ELb0ELb0ELb0EEEvNS_9FwdParamsE)
        /*08fc*/ 	.word	0x00000000


	//----- nvinfo : EIATTR_REGCOUNT
	.align		4
.L_392:
        /*0900*/ 	.byte	0x04, 0x2f
        /*0902*/ 	.short	(.L_394 - .L_393)
	.align		4
.L_393:
        /*0904*/ 	.word	index@(_ZN10layer_norm13ln_fwd_kernelINS_13Kernel_traitsI13__nv_bfloat16S2_fS2_fjLj4096ELj1ELj1ELj4ELj16ENS_18Kernel_traits_baseILj4096ES2_S2_fS2_fjLj128EEEEELb1ELb1ELb1ELb1EEEvNS_9FwdParamsE)
        /*0908*/ 	.word	0x000000a7


	//----- nvinfo : EIATTR_FRAME_SIZE
	.align		4
.L_394:
        /*090c*/ 	.byte	0x04, 0x11
        /*090e*/ 	.short	(.L_396 - .L_395)
	.align		4
.L_395:
        /*0910*/ 	.word	index@(_ZN10layer_norm13ln_fwd_kernelINS_13Kernel_traitsI13__nv_bfloat16S2_fS2_fjLj4096ELj1ELj1ELj4ELj16ENS_18Kernel_traits_baseILj4096ES2_S2_fS2_fjLj128EEEEELb1ELb1ELb1ELb1EEEvNS_9FwdParamsE)
        /*0914*/ 	.word	0x00000000


	//----- nvinfo : EIATTR_REGCOUNT
	.align		4
.L_396:
        /*0918*/ 	.byte	0x04, 0x2f
        /*091a*/ 	.short	(.L_398 - .L_397)
	.align		4
.L_397:
        /*091c*/ 	.word	index@(_ZN10layer_norm13ln_fwd_kernelINS_13Kernel_traitsI13__nv_bfloat16S2_fS2_fjLj4096ELj1ELj1ELj4ELj16ENS_18Kernel_traits_baseILj4096ES2_S2_fS2_fjLj128EEEEELb1ELb1ELb1ELb0EEEvNS_9FwdParamsE)
        /*0920*/ 	.word	0x000000c1


	//----- nvinfo : EIATTR_FRAME_SIZE
	.align		4
.L_398:
        /*0924*/ 	.byte	0x04, 0x11
        /*0926*/ 	.short	(.L_400 - .L_399)
	.align		4
.L_399:
        /*0928*/ 	.word	index@(_ZN10layer_norm13ln_fwd_kernelINS_13Kernel_traitsI13__nv_bfloat16S2_fS2_fjLj4096ELj1ELj1ELj4ELj16ENS_18Kernel_traits_baseILj4096ES2_S2_fS2_fjLj128EEEEELb1ELb1ELb1ELb0EEEvNS_9FwdParamsE)
        /*092c*/ 	.word	0x00000000


	//----- nvinfo : EIATTR_REGCOUNT
	.align		4
.L_400:
        /*0930*/ 	.byte	0x04, 0x2f
        /*0932*/ 	.short	(.L_402 - .L_401)
	.align		4
.L_401:
        /*0934*/ 	.word	index@(_ZN10layer_norm13ln_fwd_kernelINS_13Kernel_traitsI13__nv_bfloat16S2_fS2_fjLj4096ELj1ELj1ELj4ELj16ENS_18Kernel_traits_baseILj4096ES2_S2_fS2_fjLj128EEEEELb1ELb1ELb0ELb1EEEvNS_9FwdParamsE)
        /*0938*/ 	.word	0x000000a7


	//----- nvinfo : EIATTR_FRAME_SIZE
	.align		4
.L_402:
        /*093c*/ 	.byte	0x04, 0x11
        /*093e*/ 	.short	(.L_404 - .L_403)
	.align		4
.L_403:
        /*0940*/ 	.word	index@(_ZN10layer_norm13ln_fwd_kernelINS_13Kernel_traitsI13__nv_bfloat16S2_fS2_fjLj4096ELj1ELj1ELj4ELj16ENS_18Kernel_traits_baseILj4096ES2_S2_fS2_fjLj128EEEEELb1ELb1ELb0ELb1EEEvNS_9FwdParamsE)
        /*0944*/ 	.word	0x00000000


	//----- nvinfo : EIATTR_REGCOUNT
	.align		4
.L_404:
        /*0948*/ 	.byte	0x04, 0x2f
        /*094a*/ 	.short	(.L_406 - .L_405)
	.align		4
.L_405:
        /*094c*/ 	.word	index@(_ZN10layer_norm13ln_fwd_kernelINS_13Kernel_traitsI13__nv_bfloat16S2_fS2_fjLj4096ELj1ELj1ELj4ELj16ENS_18Kernel_traits_baseILj4096ES2_S2_fS2_fjLj128EEEEELb1ELb1ELb0ELb0EEEvNS_9FwdParamsE)
        /*0950*/ 	.word	0x000000a0


	//----- nvinfo : EIATTR_FRAME_SIZE
	.align		4
.L_406:
        /*0954*/ 	.byte	0x04, 0x11
        /*0956*/ 	.short	(.L_408 - .L_407)
	.align		4
.L_407:
        /*0958*/ 	.word	index@(_ZN10layer_norm13ln_fwd_kernelINS_13Kernel_traitsI13__nv_bfloat16S2_fS2_fjLj4096ELj1ELj1ELj4ELj16ENS_18Kernel_traits_baseILj4096ES2_S2_fS2_fjLj128EEEEELb1ELb1ELb0ELb0EEEvNS_9FwdParamsE)
        /*095c*/ 	.word	0x00000000


	//----- nvinfo : EIATTR_REGCOUNT
	.align		4
.L_408:
        /*0960*/ 	.byte	0x04, 0x2f
        /*0962*/ 	.short	(.L_410 - .L_409)
	.align		4
.L_409:
        /*0964*/ 	.word	index@(_ZN10layer_norm13ln_fwd_kernelINS_13Kernel_traitsI13__nv_bfloat16S2_fS2_fjLj4096ELj1ELj1ELj4ELj16ENS_18Kernel_traits_baseILj4096ES2_S2_fS2_fjLj128EEEEELb1ELb0ELb1ELb1EEEvNS_9FwdParamsE)
        /*0968*/ 	.word	0x000000a7


	//----- nvinfo : EIATTR_FRAME_SIZE
	.align		4
.L_410:
        /*096c*/ 	.byte	0x04, 0x11
        /*096e*/ 	.short	(.L_412 - .L_411)
	.align		4
.L_411:
        /*0970*/ 	.word	index@(_ZN10layer_norm13ln_fwd_kernelINS_13Kernel_traitsI13__nv_bfloat16S2_fS2_fjLj4096ELj1ELj1ELj4ELj16ENS_18Kernel_traits_baseILj4096ES2_S2_fS2_fjLj128EEEEELb1ELb0ELb1ELb1EEEvNS_9FwdParamsE)
        /*0974*/ 	.word	0x00000000


	//----- nvinfo : EIATTR_REGCOUNT
	.align		4
.L_412:
        /*0978*/ 	.byte	0x04, 0x2f
        /*097a*/ 	.short	(.L_414 - .L_413)
	.align		4
.L_413:
        /*097c*/ 	.word	index@(_ZN10layer_norm13ln_fwd_kernelINS_13Kernel_traitsI13__nv_bfloat16S2_fS2_fjLj4096ELj1ELj1ELj4ELj16ENS_18Kernel_traits_baseILj4096ES2_S2_fS2_fjLj128EEEEELb1ELb0ELb1ELb0EEEvNS_9FwdParamsE)
        /*0980*/ 	.word	0x00000092


	//----- nvinfo : EIATTR_FRAME_SIZE
	.align		4
.L_414:
        /*0984*/ 	.byte	0x04, 0x11
        /*0986*/ 	.short	(.L_416 - .L_415)
	.align		4
.L_415:
        /*0988*/ 	.word	index@(_ZN10layer_norm13ln_fwd_kernelINS_13Kernel_traitsI13__nv_bfloat16S2_fS2_fjLj4096ELj1ELj1ELj4ELj16ENS_18Kernel_traits_baseILj4096ES2_S2_fS2_fjLj128EEEEELb1ELb0ELb1ELb0EEEvNS_9FwdParamsE)
        /*098c*/ 	.word	0x00000000


	//----- nvinfo : EIATTR_REGCOUNT
	.align		4
.L_416:
        /*0990*/ 	.byte	0x04, 0x2f
        /*0992*/ 	.short	(.L_418 - .L_417)
	.align		4
.L_417:
        /*0994*/ 	.word	index@(_ZN10layer_norm13ln_fwd_kernelINS_13Kernel_traitsI13__nv_bfloat16S2_fS2_fjLj4096ELj1ELj1ELj4ELj16ENS_18Kernel_traits_baseILj4096ES2_S2_fS2_fjLj128EEEEELb1ELb0ELb0ELb1EEEvNS_9FwdParamsE)
        /*0998*/ 	.word	0x00000080


	//----- nvinfo : EIATTR_FRAME_SIZE
	.align		4
.L_418:
        /*099c*/ 	.byte	0x04, 0x11
        /*099e*/ 	.short	(.L_420 - .L_419)
	.align		4
.L_419:
        /*09a0*/ 	.word	index@(_ZN10layer_norm13ln_fwd_kernelINS_13Kernel_traitsI13__nv_bfloat16S2_fS2_fjLj4096ELj1ELj1ELj4ELj16ENS_18Kernel_traits_baseILj4096ES2_S2_fS2_fjLj128EEEEELb1ELb0ELb0ELb1EEEvNS_9FwdParamsE)
        /*09a4*/ 	.word	0x00000000


	//----- nvinfo : EIATTR_REGCOUNT
	.align		4
.L_420:
        /*09a8*/ 	.byte	0x04, 0x2f
        /*09aa*/ 	.short	(.L_422 - .L_421)
	.align		4
.L_421:
        /*09ac*/ 	.word	index@(_ZN10layer_norm13ln_fwd_kernelINS_13Kernel_traitsI13__nv_bfloat16S2_fS2_fjLj4096ELj1ELj1ELj4ELj16ENS_18Kernel_traits_baseILj4096ES2_S2_fS2_fjLj128EEEEELb1ELb0ELb0ELb0EEEvNS_9FwdParamsE)
        /*09b0*/ 	.word	0x00000080


	//----- nvinfo : EIATTR_FRAME_SIZE
	.align		4
.L_422:
        /*09b4*/ 	.byte	0x04, 0x11
        /*09b6*/ 	.short	(.L_424 - .L_423)
	.align		4
.L_423:
        /*09b8*/ 	.word	index@(_ZN10layer_norm13ln_fwd_kernelINS_13Kernel_traitsI13__nv_bfloat16S2_fS2_fjLj4096ELj1ELj1ELj4ELj16ENS_18Kernel_traits_baseILj4096ES2_S2_fS2_fjLj128EEEEELb1ELb0ELb0ELb0EEEvNS_9FwdParamsE)
        /*09bc*/ 	.word	0x00000000


	//----- nvinfo : EIATTR_REGCOUNT
	.align		4
.L_424:
        /*09c0*/ 	.byte	0x04, 0x2f
        /*09c2*/ 	.short	(.L_426 - .L_425)
	.align		4
.L_425:
        /*09c4*/ 	.word	index@(_ZN10layer_norm13ln_fwd_kernelINS_13Kernel_traitsI13__nv_bfloat16S2_fS2_fjLj4096ELj1ELj1ELj4ELj16ENS_18Kernel_traits_baseILj4096ES2_S2_fS2_fjLj128EEEEELb0ELb1ELb1ELb1EEEvNS_9FwdParamsE)
        /*09c8*/ 	.word	0x000000a1


	//----- nvinfo : EIATTR_FRAME_SIZE
	.align		4
.L_426:
        /*09cc*/ 	.byte	0x04, 0x11
        /*09ce*/ 	.short	(.L_428 - .L_427)
	.align		4
.L_427:
        /*09d0*/ 	.word	index@(_ZN10layer_norm13ln_fwd_kernelINS_13Kernel_traitsI13__nv_bfloat16S2_fS2_fjLj4096ELj1ELj1ELj4ELj16ENS_18Kernel_traits_baseILj4096ES2_S2_fS2_fjLj128EEEEELb0ELb1ELb1ELb1EEEvNS_9FwdParamsE)
        /*09d4*/ 	.word	0x00000000


	//----- nvinfo : EIATTR_REGCOUNT
	.align		4
.L_428:
        /*09d8*/ 	.byte	0x04, 0x2f
        /*09da*/ 	.short	(.L_430 - .L_429)
	.align		4
.L_429:
        /*09dc*/ 	.word	index@(_ZN10layer_norm13ln_fwd_kernelINS_13Kernel_traitsI13__nv_bfloat16S2_fS2_fjLj4096ELj1ELj1ELj4ELj16ENS_18Kernel_traits_baseILj4096ES2_S2_fS2_fjLj128EEEEELb0ELb1ELb1ELb0EEEvNS_9FwdParamsE)
        /*09e0*/ 	.word	0x000000a3


	//----- nvinfo : EIATTR_FRAME_SIZE
	.align		4
.L_430:
        /*09e4*/ 	.byte	0x04, 0x11
        /*09e6*/ 	.short	(.L_432 - .L_431)
	.align		4
.L_431:
        /*09e8*/ 	.word	index@(_ZN10layer_norm13ln_fwd_kernelINS_13Kernel_traitsI13__nv_bfloat16S2_fS2_fjLj4096ELj1ELj1ELj4ELj16ENS_18Kernel_traits_baseILj4096ES2_S2_fS2_fjLj128EEEEELb0ELb1ELb1ELb0EEEvNS_9FwdParamsE)
        /*09ec*/ 	.word	0x00000000


	//----- nvinfo : EIATTR_REGCOUNT
	.align		4
.L_432:
        /*09f0*/ 	.byte	0x04, 0x2f
        /*09f2*/ 	.short	(.L_434 - .L_433)
	.align		4
.L_433:
        /*09f4*/ 	.word	index@(_ZN10layer_norm13ln_fwd_kernelINS_13Kernel_traitsI13__nv_bfloat16S2_fS2_fjLj4096ELj1ELj1ELj4ELj16ENS_18Kernel_traits_baseILj4096ES2_S2_fS2_fjLj128EEEEELb0ELb1ELb0ELb1EEEvNS_9FwdParamsE)
        /*09f8*/ 	.word	0x000000a1


	//----- nvinfo : EIATTR_FRAME_SIZE
	.align		4
.L_434:
        /*09fc*/ 	.byte	0x04, 0x11
        /*09fe*/ 	.short	(.L_436 - .L_435)
	.align		4
.L_435:
        /*0a00*/ 	.word	index@(_ZN10layer_norm13ln_fwd_kernelINS_13Kernel_traitsI13__nv_bfloat16S2_fS2_fjLj4096ELj1ELj1ELj4ELj16ENS_18Kernel_traits_baseILj4096ES2_S2_fS2_fjLj128EEEEELb0ELb1ELb0ELb1EEEvNS_9FwdParamsE)
        /*0a04*/ 	.word	0x00000000


	//----- nvinfo : EIATTR_REGCOUNT
	.align		4
.L_436:
        /*0a08*/ 	.byte	0x04, 0x2f
        /*0a0a*/ 	.short	(.L_438 - .L_437)
	.align		4
.L_437:
        /*0a0c*/ 	.word	index@(_ZN10layer_norm13ln_fwd_kernelINS_13Kernel_traitsI13__nv_bfloat16S2_fS2_fjLj4096ELj1ELj1ELj4ELj16ENS_18Kernel_traits_baseILj4096ES2_S2_fS2_fjLj128EEEEELb0ELb1ELb0ELb0EEEvNS_9FwdParamsE)
        /*0a10*/ 	.word	0x0000009f


	//----- nvinfo : EIATTR_FRAME_SIZE
	.align		4
.L_438:
        /*0a14*/ 	.byte	0x04, 0x11
        /*0a16*/ 	.short	(.L_440 - .L_439)
	.align		4
.L_439:
        /*0a18*/ 	.word	index@(_ZN10layer_norm13ln_fwd_kernelINS_13Kernel_traitsI13__nv_bfloat16S2_fS2_fjLj4096ELj1ELj1ELj4ELj16ENS_18Kernel_traits_baseILj4096ES2_S2_fS2_fjLj128EEEEELb0ELb1ELb0ELb0EEEvNS_9FwdParamsE)
        /*0a1c*/ 	.word	0x00000000


	//----- nvinfo : EIATTR_REGCOUNT
	.align		4
.L_440:
        /*0a20*/ 	.byte	0x04, 0x2f
        /*0a22*/ 	.short	(.L_442 - .L_441)
	.align		4
.L_441:
        /*0a24*/ 	.word	index@(_ZN10layer_norm13ln_fwd_kernelINS_13Kernel_traitsI13__nv_bfloat16S2_fS2_fjLj4096ELj1ELj1ELj4ELj16ENS_18Kernel_traits_baseILj4096ES2_S2_fS2_fjLj128EEEEELb0ELb0ELb1ELb1EEEvNS_9FwdParamsE)
        /*0a28*/ 	.word	0x0000007a


	//----- nvinfo : EIATTR_FRAME_SIZE
	.align		4
.L_442:
        /*0a2c*/ 	.byte	0x04, 0x11
        /*0a2e*/ 	.short	(.L_444 - .L_443)
	.align		4
.L_443:
        /*0a30*/ 	.word	index@(_ZN10layer_norm13ln_fwd_kernelINS_13Kernel_traitsI13__nv_bfloat16S2_fS2_fjLj4096ELj1ELj1ELj4ELj16ENS_18Kernel_traits_baseILj4096ES2_S2_fS2_fjLj128EEEEELb0ELb0ELb1ELb1EEEvNS_9FwdParamsE)
        /*0a34*/ 	.word	0x00000000


	//----- nvinfo : EIATTR_REGCOUNT
	.align		4
.L_444:
        /*0a38*/ 	.byte	0x04, 0x2f
        /*0a3a*/ 	.short	(.L_446 - .L_445)
	.align		4
.L_445:
        /*0a3c*/ 	.word	index@(_ZN10layer_norm13ln_fwd_kernelINS_13Kernel_traitsI13__nv_bfloat16S2_fS2_fjLj4096ELj1ELj1ELj4ELj16ENS_18Kernel_traits_baseILj4096ES2_S2_fS2_fjLj128EEEEELb0ELb0ELb1ELb0EEEvNS_9FwdParamsE)
        /*0a40*/ 	.word	0x00000078


	//----- nvinfo : EIATTR_FRAME_SIZE
	.align		4
.L_446:
        /*0a44*/ 	.byte	0x04, 0x11
        /*0a46*/ 	.short	(.L_448 - .L_447)
	.align		4
.L_447:
        /*0a48*/ 	.word	index@(_ZN10layer_norm13ln_fwd_kernelINS_13Kernel_traitsI13__nv_bfloat16S2_fS2_fjLj4096ELj1ELj1ELj4ELj16ENS_18Kernel_traits_baseILj4096ES2_S2_fS2_fjLj128EEEEELb0ELb0ELb1ELb0EEEvNS_9FwdParamsE)
        /*0a4c*/ 	.word	0x00000000


	//----- nvinfo : EIATTR_REGCOUNT
	.align		4
.L_448:
        /*0a50*/ 	.byte	0x04, 0x2f
        /*0a52*/ 	.short	(.L_450 - .L_449)
	.align		4
.L_449:
        /*0a54*/ 	.word	index@(_ZN10layer_norm13ln_fwd_kernelINS_13Kernel_traitsI13__nv_bfloat16S2_fS2_fjLj4096ELj1ELj1ELj4ELj16ENS_18Kernel_traits_baseILj4096ES2_S2_fS2_fjLj128EEEEELb0ELb0ELb0ELb1EEEvNS_9FwdParamsE)
        /*0a58*/ 	.word	0x0000007b


	//----- nvinfo : EIATTR_FRAME_SIZE
	.align		4
.L_450:
        /*0a5c*/ 	.byte	0x04, 0x11
        /*0a5e*/ 	.short	(.L_452 - .L_451)
	.align		4
.L_451:
        /*0a60*/ 	.word	index@(_ZN10layer_norm13ln_fwd_kernelINS_13Kernel_traitsI13__nv_bfloat16S2_fS2_fjLj4096ELj1ELj1ELj4ELj16ENS_18Kernel_traits_baseILj4096ES2_S2_fS2_fjLj128EEEEELb0ELb0ELb0ELb1EEEvNS_9FwdParamsE)
        /*0a64*/ 	.word	0x00000000


	//----- nvinfo : EIATTR_REGCOUNT
	.align		4
.L_452:
        /*0a68*/ 	.byte	0x04, 0x2f
        /*0a6a*/ 	.short	(.L_454 - .L_453)
	.align		4
.L_453:
        /*0a6c*/ 	.word	index@(_ZN10layer_norm13ln_fwd_kernelINS_13Kernel_traitsI13__nv_bfloat16S2_fS2_fjLj4096ELj1ELj1ELj4ELj16ENS_18Kernel_traits_baseILj4096ES2_S2_fS2_fjLj128EEEEELb0ELb0ELb0ELb0EEEvNS_9FwdParamsE)
        /*0a70*/ 	.word	0x0000007a


	//----- nvinfo : EIATTR_FRAME_SIZE
	.align		4
.L_454:
        /*0a74*/ 	.byte	0x04, 0x11
        /*0a76*/ 	.short	(.L_456 - .L_455)
	.align		4
.L_455:
        /*0a78*/ 	.word	index@(_ZN10layer_norm13ln_fwd_kernelINS_13Kernel_traitsI13__nv_bfloat16S2_fS2_fjLj4096ELj1ELj1ELj4ELj16ENS_18Kernel_traits_baseILj4096ES2_S2_fS2_fjLj128EEEEELb0ELb0ELb0ELb0EEEvNS_9FwdParamsE)
        /*0a7c*/ 	.word	0x00000000


	//----- nvinfo : EIATTR_REGCOUNT
	.align		4
.L_456:
        /*0a80*/ 	.byte	0x04, 0x2f
        /*0a82*/ 	.short	(.L_458 - .L_457)
	.align		4
.L_457:
        /*0a84*/ 	.word	index@(_ZN10layer_norm13ln_fwd_kernelINS_13Kernel_traitsIf13__nv_bfloat16S2_S2_fjLj4096ELj1ELj1ELj4ELj16ENS_18Kernel_traits_baseILj4096EfS2_S2_S2_fjLj128EEEEELb1ELb1ELb1ELb1EEEvNS_9FwdParamsE)
        /*0a88*/ 	.word	0x000000ae


	//----- nvinfo : EIATTR_FRAME_SIZE
	.align		4
.L_458:
        /*0a8c*/ 	.byte	0x04, 0x11
        /*0a8e*/ 	.short	(.L_460 - .L_459)
	.align		4
.L_459:
        /*0a90*/ 	.word	index@(_ZN10layer_norm13ln_fwd_kernelINS_13Kernel_traitsIf13__nv_bfloat16S2_S2_fjLj4096ELj1ELj1ELj4ELj16ENS_18Kernel_traits_baseILj4096EfS2_S2_S2_fjLj128EEEEELb1ELb1ELb1ELb1EEEvNS_9FwdParamsE)
        /*0a94*/ 	.word	0x00000000


	//----- nvinfo : EIATTR_REGCOUNT
	.align		4
.L_460:
        /*0a98*/ 	.byte	0x04, 0x2f
        /*0a9a*/ 	.short	(.L_462 - .L_461)
	.align		4
.L_461:
        /*0a9c*/ 	.word	index@(_ZN10layer_norm13ln_fwd_kernelINS_13Kernel_traitsIf13__nv_bfloat16S2_S2_fjLj4096ELj1ELj1ELj4ELj16ENS_18Kernel_traits_baseILj4096EfS2_S2_S2_fjLj128EEEEELb1ELb1ELb1ELb0EEEvNS_9FwdParamsE)
        /*0aa0*/ 	.word	0x000000ca


	//----- nvinfo : EIATTR_FRAME_SIZE
	.align		4
.L_462:
        /*0aa4*/ 	.byte	0x04, 0x11
        /*0aa6*/ 	.short	(.L_464 - .L_463)
	.align		4
.L_463:
        /*0aa8*/ 	.word	index@(_ZN10layer_norm13ln_fwd_kernelINS_13Kernel_traitsIf13__nv_bfloat16S2_S2_fjLj4096ELj1ELj1ELj4ELj16ENS_18Kernel_traits_baseILj4096EfS2_S2_S2_fjLj128EEEEELb1ELb1ELb1ELb0EEEvNS_9FwdParamsE)
        /*0aac*/ 	.word	0x00000000


	//----- nvinfo : EIATTR_REGCOUNT
	.align		4
.L_464:
        /*0ab0*/ 	.byte	0x04, 0x2f
        /*0ab2*/ 	.short	(.L_466 - .L_465)
	.align		4
.L_465:
        /*0ab4*/ 	.word	index@(_ZN10layer_norm13ln_fwd_kernelINS_13Kernel_traitsIf13__nv_bfloat16S2_S2_fjLj4096ELj1ELj1ELj4ELj16ENS_18Kernel_traits_baseILj4096EfS2_S2_S2_fjLj128EEEEELb1ELb1ELb0ELb1EEEvNS_9FwdParamsE)
        /*0ab8*/ 	.word	0x000000a6


	//----- nvinfo : EIATTR_FRAME_SIZE
	.align		4
.L_466:
        /*0abc*/ 	.byte	0x04, 0x11
        /*0abe*/ 	.short	(.L_468 - .L_467)
	.align		4
.L_467:
        /*0ac0*/ 	.word	index@(_ZN10layer_norm13ln_fwd_kernelINS_13Kernel_traitsIf13__nv_bfloat16S2_S2_fjLj4096ELj1ELj1ELj4ELj16ENS_18Kernel_traits_baseILj4096EfS2_S2_S2_fjLj128EEEEELb1ELb1ELb0ELb1EEEvNS_9FwdParamsE)
        /*0ac4*/ 	.word	0x00000000


	//----- nvinfo : EIATTR_REGCOUNT
	.align		4
.L_468:
        /*0ac8*/ 	.byte	0x04, 0x2f
        /*0aca*/ 	.short	(.L_470 - .L_469)
	.align		4
.L_469:
        /*0acc*/ 	.word	index@(_ZN10layer_norm13ln_fwd_kernelINS_13Kernel_traitsIf13__nv_bfloat16S2_S2_fjLj4096ELj1ELj1ELj4ELj16ENS_18Kernel_traits_baseILj4096EfS2_S2_S2_fjLj128EEEEELb1ELb1ELb0ELb0EEEvNS_9FwdParamsE)
        /*0ad0*/ 	.word	0x000000a8


	//----- nvinfo : EIATTR_FRAME_SIZE
	.align		4
.L_470:
        /*0ad4*/ 	.byte	0x04, 0x11
        /*0ad6*/ 	.short	(.L_472 - .L_471)
	.align		4
.L_471:
        /*0ad8*/ 	.word	index@(_ZN10layer_norm13ln_fwd_kernelINS_13Kernel_traitsIf13__nv_bfloat16S2_S2_fjLj4096ELj1ELj1ELj4ELj16ENS_18Kernel_traits_baseILj4096EfS2_S2_S2_fjLj128EEEEELb1ELb1ELb0ELb0EEEvNS_9FwdParamsE)
        /*0adc*/ 	.word	0x00000000


	//----- nvinfo : EIATTR_REGCOUNT
	.align		4
.L_472:
        /*0ae0*/ 	.byte	0x04, 0x2f
        /*0ae2*/ 	.short	(.L_474 - .L_473)
	.align		4
.L_473:
        /*0ae4*/ 	.word	index@(_ZN10layer_norm13ln_fwd_kernelINS_13Kernel_traitsIf13__nv_bfloat16S2_S2_fjLj4096ELj1ELj1ELj4ELj16ENS_18Kernel_traits_baseILj4096EfS2_S2_S2_fjLj128EEEEELb1ELb0ELb1ELb1EEEvNS_9FwdParamsE)
        /*0ae8*/ 	.word	0x000000a7


	//----- nvinfo : EIATTR_FRAME_SIZE
	.align		4
.L_474:
        /*0aec*/ 	.byte	0x04, 0x11
        /*0aee*/ 	.short	(.L_476 - .L_475)
	.align		4
.L_475:
        /*0af0*/ 	.word	index@(_ZN10layer_norm13ln_fwd_kernelINS_13Kernel_traitsIf13__nv_bfloat16S2_S2_fjLj4096ELj1ELj1ELj4ELj16ENS_18Kernel_traits_baseILj4096EfS2_S2_S2_fjLj128EEEEELb1ELb0ELb1ELb1EEEvNS_9FwdParamsE)
        /*0af4*/ 	.word	0x00000000


	//----- nvinfo : EIATTR_REGCOUNT
	.align		4
.L_476:
        /*0af8*/ 	.byte	0x04, 0x2f
        /*0afa*/ 	.short	(.L_478 - .L_477)
	.align		4
.L_477:
        /*0afc*/ 	.word	index@(_ZN10layer_norm13ln_fwd_kernelINS_13Kernel_traitsIf13__nv_bfloat16S2_S2_fjLj4096ELj1ELj1ELj4ELj16ENS_18Kernel_traits_baseILj4096EfS2_S2_S2_fjLj128EEEEELb1ELb0ELb1ELb0EEEvNS_9FwdParamsE)
        /*0b00*/ 	.word	0x000000a6


	//----- nvinfo : EIATTR_FRAME_SIZE
	.align		4
.L_478:
        /*0b04*/ 	.byte	0x04, 0x11
        /*0b06*/ 	.short	(.L_480 - .L_479)
	.align		4
.L_479:
        /*0b08*/ 	.word	index@(_ZN10layer_norm13ln_fwd_kernelINS_13Kernel_traitsIf13__nv_bfloat16S2_S2_fjLj4096ELj1ELj1ELj4ELj16ENS_18Kernel_traits_baseILj4096EfS2_S2_S2_fjLj128EEEEELb1ELb0ELb1ELb0EEEvNS_9FwdParamsE)
        /*0b0c*/ 	.word	0x00000000


	//----- nvinfo : EIATTR_REGCOUNT
	.align		4
.L_480:
        /*0b10*/ 	.byte	0x04, 0x2f
        /*0b12*/ 	.short	(.L_482 - .L_481)
	.align		4
.L_481:
        /*0b14*/ 	.word	index@(_ZN10layer_norm13ln_fwd_kernelINS_13Kernel_traitsIf13__nv_bfloat16S2_S2_fjLj4096ELj1ELj1ELj4ELj16ENS_18Kernel_traits_baseILj4096EfS2_S2_S2_fjLj128EEEEELb1ELb0ELb0ELb1EEEvNS_9FwdParamsE)
        /*0b18*/ 	.word	0x000000a1


	//----- nvinfo : EIATTR_FRAME_SIZE
	.align		4
.L_482:
        /*0b1c*/ 	.byte	0x04, 0x11
        /*0b1e*/ 	.short	(.L_484 - .L_483)
	.align		4
.L_483:
        /*0b20*/ 	.word	index@(_ZN10layer_norm13ln_fwd_kernelINS_13Kernel_traitsIf13__nv_bfloat16S2_S2_fjLj4096ELj1ELj1ELj4ELj16ENS_18Kernel_traits_baseILj4096EfS2_S2_S2_fjLj128EEEEELb1ELb0ELb0ELb1EEEvNS_9FwdParamsE)
        /*0b24*/ 	.word	0x00000000


	//----- nvinfo : EIATTR_REGCOUNT
	.align		4
.L_484:
        /*0b28*/ 	.byte	0x04, 0x2f
        /*0b2a*/ 	.short	(.L_486 - .L_485)
	.align		4
.L_485:
        /*0b2c*/ 	.word	index@(_ZN10layer_norm13ln_fwd_kernelINS_13Kernel_traitsIf13__nv_bfloat16S2_S2_fjLj4096ELj1ELj1ELj4ELj16ENS_18Kernel_traits_baseILj4096EfS2_S2_S2_fjLj128EEEEELb1ELb0ELb0ELb0EEEvNS_9FwdParamsE)
        /*0b30*/ 	.word	0x00000080


	//----- nvinfo : EIATTR_FRAME_SIZE
	.align		4
.L_486:
        /*0b34*/ 	.byte	0x04, 0x11
        /*0b36*/ 	.short	(.L_488 - .L_487)
	.align		4
.L_487:
        /*0b38*/ 	.word	index@(_ZN10layer_norm13ln_fwd_kernelINS_13Kernel_traitsIf13__nv_bfloat16S2_S2_fjLj4096ELj1ELj1ELj4ELj16ENS_18Kernel_traits_baseILj4096EfS2_S2_S2_fjLj128EEEEELb1ELb0ELb0ELb0EEEvNS_9FwdParamsE)
        /*0b3c*/ 	.word	0x00000008


	//----- nvinfo : EIATTR_REGCOUNT
	.align		4
.L_488:
        /*0b40*/ 	.byte	0x04, 0x2f
        /*0b42*/ 	.short	(.L_490 - .L_489)
	.align		4
.L_489:
        /*0b44*/ 	.word	index@(_ZN10layer_norm13ln_fwd_kernelINS_13Kernel_traitsIf13__nv_bfloat16S2_S2_fjLj4096ELj1ELj1ELj4ELj16ENS_18Kernel_traits_baseILj4096EfS2_S2_S2_fjLj128EEEEELb0ELb1ELb1ELb1EEEvNS_9FwdParamsE)
        /*0b48*/ 	.word	0x000000a8


	//----- nvinfo : EIATTR_FRAME_SIZE
	.align		4
.L_490:
        /*0b4c*/ 	.byte	0x04, 0x11
        /*0b4e*/ 	.short	(.L_492 - .L_491)
	.align		4
.L_491:
        /*0b50*/ 	.word	index@(_ZN10layer_norm13ln_fwd_kernelINS_13Kernel_traitsIf13__nv_bfloat16S2_S2_fjLj4096ELj1ELj1ELj4ELj16ENS_18Kernel_traits_baseILj4096EfS2_S2_S2_fjLj128EEEEELb0ELb1ELb1ELb1EEEvNS_9FwdParamsE)
        /*0b54*/ 	.word	0x00000000


	//----- nvinfo : EIATTR_REGCOUNT
	.align		4
.L_492:
        /*0b58*/ 	.byte	0x04, 0x2f
        /*0b5a*/ 	.short	(.L_494 - .L_493)
	.align		4
.L_493:
        /*0b5c*/ 	.word	index@(_ZN10layer_norm13ln_fwd_kernelINS_13Kernel_traitsIf13__nv_bfloat16S2_S2_fjLj4096ELj1ELj1ELj4ELj16ENS_18Kernel_traits_baseILj4096EfS2_S2_S2_fjLj128EEEEELb0ELb1ELb1ELb0EEEvNS_9FwdParamsE)
        /*0b60*/ 	.word	0x000000a4


	//----- nvinfo : EIATTR_FRAME_SIZE
	.align		4
.L_494:
        /*0b64*/ 	.byte	0x04, 0x11
        /*0b66*/ 	.short	(.L_496 - .L_495)
	.align		4
.L_495:
        /*0b68*/ 	.word	index@(_ZN10layer_norm13ln_fwd_kernelINS_13Kernel_traitsIf13__nv_bfloat16S2_S2_fjLj4096ELj1ELj1ELj4ELj16ENS_18Kernel_traits_baseILj4096EfS2_S2_S2_fjLj128EEEEELb0ELb1ELb1ELb0EEEvNS_9FwdParamsE)
        /*0b6c*/ 	.word	0x00000000


	//----- nvinfo : EIATTR_REGCOUNT
	.align		4
.L_496:
        /*0b70*/ 	.byte	0x04, 0x2f
        /*0b72*/ 	.short	(.L_498 - .L_497)
	.align		4
.L_497:
        /*0b74*/ 	.word	index@(_ZN10layer_norm13ln_fwd_kernelINS_13Kernel_traitsIf13__nv_bfloat16S2_S2_fjLj4096ELj1ELj1ELj4ELj16ENS_18Kernel_traits_baseILj4096EfS2_S2_S2_fjLj128EEEEELb0ELb1ELb0ELb1EEEvNS_9FwdParamsE)
        /*0b78*/ 	.word	0x000000a8


	//----- nvinfo : EIATTR_FRAME_SIZE
	.align		4
.L_498:
        /*0b7c*/ 	.byte	0x04, 0x11
        /*0b7e*/ 	.short	(.L_500 - .L_499)
	.align		4
.L_499:
        /*0b80*/ 	.word	index@(_ZN10layer_norm13ln_fwd_kernelINS_13Kernel_traitsIf13__nv_bfloat16S2_S2_fjLj4096ELj1ELj1ELj4ELj16ENS_18Kernel_traits_baseILj4096EfS2_S2_S2_fjLj128EEEEELb0ELb1ELb0ELb1EEEvNS_9FwdParamsE)
        /*0b84*/ 	.word	0x00000000


	//----- nvinfo : EIATTR_REGCOUNT
	.align		4
.L_500:
        /*0b88*/ 	.byte	0x04, 0x2f
        /*0b8a*/ 	.short	(.L_502 - .L_501)
	.align		4
.L_501:
        /*0b8c*/ 	.word	index@(_ZN10layer_norm13ln_fwd_kernelINS_13Kernel_traitsIf13__nv_bfloat16S2_S2_fjLj4096ELj1ELj1ELj4ELj16ENS_18Kernel_traits_baseILj4096EfS2_S2_S2_fjLj128EEEEELb0ELb1ELb0ELb0EEEvNS_9FwdParamsE)
        /*0b90*/ 	.word	0x0000009f


	//----- nvinfo : EIATTR_FRAME_SIZE
	.align		4
.L_502:
        /*0b94*/ 	.byte	0x04, 0x11
        /*0b96*/ 	.short	(.L_504 - .L_503)
	.align		4
.L_503:
        /*0b98*/ 	.word	index@(_ZN10layer_norm13ln_fwd_kernelINS_13Kernel_traitsIf13__nv_bfloat16S2_S2_fjLj4096ELj1ELj1ELj4ELj16ENS_18Kernel_traits_baseILj4096EfS2_S2_S2_fjLj128EEEEELb0ELb1ELb0ELb0EEEvNS_9FwdParamsE)
        /*0b9c*/ 	.word	0x00000000


	//----- nvinfo : EIATTR_REGCOUNT
	.align		4
.L_504:
        /*0ba0*/ 	.byte	0x04, 0x2f
        /*0ba2*/ 	.short	(.L_506 - .L_505)
	.align		4
.L_505:
        /*0ba4*/ 	.word	index@(_ZN10layer_norm13ln_fwd_kernelINS_13Kernel_traitsIf13__nv_bfloat16S2_S2_fjLj4096ELj1ELj1ELj4ELj16ENS_18Kernel_traits_baseILj4096EfS2_S2_S2_fjLj128EEEEELb0ELb0ELb1ELb1EEEvNS_9FwdParamsE)
        /*0ba8*/ 	.word	0x00000080


	//----- nvinfo : EIATTR_FRAME_SIZE
	.align		4
.L_506:
        /*0bac*/ 	.byte	0x04, 0x11
        /*0bae*/ 	.short	(.L_508 - .L_507)
	.align		4
.L_507:
        /*0bb0*/ 	.word	index@(_ZN10layer_norm13ln_fwd_kernelINS_13Kernel_traitsIf13__nv_bfloat16S2_S2_fjLj4096ELj1ELj1ELj4ELj16ENS_18Kernel_traits_baseILj4096EfS2_S2_S2_fjLj128EEEEELb0ELb0ELb1ELb1EEEvNS_9FwdParamsE)
        /*0bb4*/ 	.word	0x00000000


	//----- nvinfo : EIATTR_REGCOUNT
	.align		4
.L_508:
        /*0bb8*/ 	.byte	0x04, 0x2f
        /*0bba*/ 	.short	(.L_510 - .L_509)
	.align		4
.L_509:
        /*0bbc*/ 	.word	index@(_ZN10layer_norm13ln_fwd_kernelINS_13Kernel_traitsIf13__nv_bfloat16S2_S2_fjLj4096ELj1ELj1ELj4ELj16ENS_18Kernel_traits_baseILj4096EfS2_S2_S2_fjLj128EEEEELb0ELb0ELb1ELb0EEEvNS_9FwdParamsE)
        /*0bc0*/ 	.word	0x00000080


	//----- nvinfo : EIATTR_FRAME_SIZE
	.align		4
.L_510:
        /*0bc4*/ 	.byte	0x04, 0x11
        /*0bc6*/ 	.short	(.L_512 - .L_511)
	.align		4
.L_511:
        /*0bc8*/ 	.word	index@(_ZN10layer_norm13ln_fwd_kernelINS_13Kernel_traitsIf13__nv_bfloat16S2_S2_fjLj4096ELj1ELj1ELj4ELj16ENS_18Kernel_traits_baseILj4096EfS2_S2_S2_fjLj128EEEEELb0ELb0ELb1ELb0EEEvNS_9FwdParamsE)
        /*0bcc*/ 	.word	0x00000000


	//----- nvinfo : EIATTR_REGCOUNT
	.align		4
.L_512:
        /*0bd0*/ 	.byte	0x04, 0x2f
        /*0bd2*/ 	.short	(.L_514 - .L_513)
	.align		4
.L_513:
        /*0bd4*/ 	.word	index@(_ZN10layer_norm13ln_fwd_kernelINS_13Kernel_traitsIf13__nv_bfloat16S2_S2_fjLj4096ELj1ELj1ELj4ELj16ENS_18Kernel_traits_baseILj4096EfS2_S2_S2_fjLj128EEEEELb0ELb0ELb0ELb1EEEvNS_9FwdParamsE)
        /*0bd8*/ 	.word	0x0000007a


	//----- nvinfo : EIATTR_FRAME_SIZE
	.align		4
.L_514:
        /*0bdc*/ 	.byte	0x04, 0x11
        /*0bde*/ 	.short	(.L_516 - .L_515)
	.align		4
.L_515:
        /*0be0*/ 	.word	index@(_ZN10layer_norm13ln_fwd_kernelINS_13Kernel_traitsIf13__nv_bfloat16S2_S2_fjLj4096ELj1ELj1ELj4ELj16ENS_18Kernel_traits_baseILj4096EfS2_S2_S2_fjLj128EEEEELb0ELb0ELb0ELb1EEEvNS_9FwdParamsE)
        /*0be4*/ 	.word	0x00000000


	//----- nvinfo : EIATTR_REGCOUNT
	.align		4
.L_516:
        /*0be8*/ 	.byte	0x04, 0x2f
        /*0bea*/ 	.short	(.L_518 - .L_517)
	.align		4
.L_517:
        /*0bec*/ 	.word	index@(_ZN10layer_norm13ln_fwd_kernelINS_13Kernel_traitsIf13__nv_bfloat16S2_S2_fjLj4096ELj1ELj1ELj4ELj16ENS_18Kernel_traits_baseILj4096EfS2_S2_S2_fjLj128EEEEELb0ELb0ELb0ELb0EEEvNS_9FwdParamsE)
        /*0bf0*/ 	.word	0x0000007d


	//----- nvinfo : EIATTR_FRAME_SIZE
	.align		4
.L_518:
        /*0bf4*/ 	.byte	0x04, 0x11
        /*0bf6*/ 	.short	(.L_520 - .L_519)
	.align		4
.L_519:
        /*0bf8*/ 	.word	index@(_ZN10layer_norm13ln_fwd_kernelINS_13Kernel_traitsIf13__nv_bfloat16S2_S2_fjLj4096ELj1ELj1ELj4ELj16ENS_18Kernel_traits_baseILj4096EfS2_S2_S2_fjLj128EEEEELb0ELb0ELb0ELb0EEEvNS_9FwdParamsE)
        /*0bfc*/ 	.word	0x00000000


	//----- nvinfo : EIATTR_REGCOUNT
	.align		4
.L_520:
        /*0c00*/ 	.byte	0x04, 0x2f
        /*0c02*/ 	.short	(.L_522 - .L_521)
	.align		4
.L_521:
        /*0c04*/ 	.word	index@(_ZN10layer_norm13ln_fwd_kernelINS_13Kernel_traitsI6__halfS2_S2_S2_fjLj4096ELj1ELj1ELj4ELj16ENS_18Kernel_traits_baseILj4096ES2_S2_S2_S2_fjLj128EEEEELb1ELb1ELb1ELb1EEEvNS_9FwdParamsE)
        /*0c08*/ 	.word	0x0000007d


	//----- nvinfo : EIATTR_FRAME_SIZE
	.align		4
.L_522:
        /*0c0c*/ 	.byte	0x04, 0x11
        /*0c0e*/ 	.short	(.L_524 - .L_523)
	.align		4
.L_523:
        /*0c10*/ 	.word	index@(_ZN10layer_norm13ln_fwd_kernelINS_13Kernel_traitsI6__halfS2_S2_S2_fjLj4096ELj1ELj1ELj4ELj16ENS_18Kernel_traits_baseILj4096ES2_S2_S2_S2_fjLj128EEEEELb1ELb1ELb1ELb1EEEvNS_9FwdParamsE)
        /*0c14*/ 	.word	0x00000000


	//----- nvinfo : EIATTR_REGCOUNT
	.align		4
.L_524:
        /*0c18*/ 	.byte	0x04, 0x2f
        /*0c1a*/ 	.short	(.L_526 - .L_525)
	.align		4
.L_525:
        /*0c1c*/ 	.word	index@(_ZN10layer_norm13ln_fwd_kernelINS_13Kernel_traitsI6__halfS2_S2_S2_fjLj4096ELj1ELj1ELj4ELj16ENS_18Kernel_traits_baseILj4096ES2_S2_S2_S2_fjLj128EEEEELb1ELb1ELb1ELb0EEEvNS_9FwdParamsE)
        /*0c20*/ 	.word	0x00000080


	//----- nvinfo : EIATTR_FRAME_SIZE
	.align		4
.L_526:
        /*0c24*/ 	.byte	0x04, 0x11
        /*0c26*/ 	.short	(.L_528 - .L_527)
	.align		4
.L_527:
        /*0c28*/ 	.word	index@(_ZN10layer_norm13ln_fwd_kernelINS_13Kernel_traitsI6__halfS2_S2_S2_fjLj4096ELj1ELj1ELj4ELj16ENS_18Kernel_traits_baseILj4096ES2_S2_S2_S2_fjLj128EEEEELb1ELb1ELb1ELb0EEEvNS_9FwdParamsE)
        /*0c2c*/ 	.word	0x00000000


	//----- nvinfo : EIATTR_REGCOUNT
	.align		4
.L_528:
        /*0c30*/ 	.byte	0x04, 0x2f
        /*0c32*/ 	.short	(.L_530 - .L_529)
	.align		4
.L_529:
        /*0c34*/ 	.word	index@(_ZN10layer_norm13ln_fwd_kernelINS_13Kernel_traitsI6__halfS2_S2_S2_fjLj4096ELj1ELj1ELj4ELj16ENS_18Kernel_traits_baseILj4096ES2_S2_S2_S2_fjLj128EEEEELb1ELb1ELb0ELb1EEEvNS_9FwdParamsE)
        /*0c38*/ 	.word	0x0000007f


	//----- nvinfo : EIATTR_FRAME_SIZE
	.align		4
.L_530:
        /*0c3c*/ 	.byte	0x04, 0x11
        /*0c3e*/ 	.short	(.L_532 - .L_531)
	.align		4
.L_531:
        /*0c40*/ 	.word	index@(_ZN10layer_norm13ln_fwd_kernelINS_13Kernel_traitsI6__halfS2_S2_S2_fjLj4096ELj1ELj1ELj4ELj16ENS_18Kernel_traits_baseILj4096ES2_S2_S2_S2_fjLj128EEEEELb1ELb1ELb0ELb1EEEvNS_9FwdParamsE)
        /*0c44*/ 	.word	0x00000000


	//----- nvinfo : EIATTR_REGCOUNT
	.align		4
.L_532:
        /*0c48*/ 	.byte	0x04, 0x2f
        /*0c4a*/ 	.short	(.L_534 - .L_533)
	.align		4
.L_533:
        /*0c4c*/ 	.word	index@(_ZN10layer_norm13ln_fwd_kernelINS_13Kernel_traitsI6__halfS2_S2_S2_fjLj4096ELj1ELj1ELj4ELj16ENS_18Kernel_traits_baseILj4096ES2_S2_S2_S2_fjLj128EEEEELb1ELb1ELb0ELb0EEEvNS_9FwdParamsE)
        /*0c50*/ 	.word	0x00000079


	//----- nvinfo : EIATTR_FRAME_SIZE
	.align		4
.L_534:
        /*0c54*/ 	.byte	0x04, 0x11
        /*0c56*/ 	.short	(.L_536 - .L_535)
	.align		4
.L_535:
        /*0c58*/ 	.word	index@(_ZN10layer_norm13ln_fwd_kernelINS_13Kernel_traitsI6__halfS2_S2_S2_fjLj4096ELj1ELj1ELj4ELj16ENS_18Kernel_traits_baseILj4096ES2_S2_S2_S2_fjLj128EEEEELb1ELb1ELb0ELb0EEEvNS_9FwdParamsE)
        /*0c5c*/ 	.word	0x00000000


	//----- nvinfo : EIATTR_REGCOUNT
	.align		4
.L_536:
        /*0c60*/ 	.byte	0x04, 0x2f
        /*0c62*/ 	.short	(.L_538 - .L_537)
	.align		4
.L_537:
        /*0c64*/ 	.word	index@(_ZN10layer_norm13ln_fwd_kernelINS_13Kernel_traitsI6__halfS2_S2_S2_fjLj4096ELj1ELj1ELj4ELj16ENS_18Kernel_traits_baseILj4096ES2_S2_S2_S2_fjLj128EEEEELb1ELb0ELb1ELb1EEEvNS_9FwdParamsE)
        /*0c68*/ 	.word	0x00000080


	//----- nvinfo : EIATTR_FRAME_SIZE
	.align		4
.L_538:
        /*0c6c*/ 	.byte	0x04, 0x11
        /*0c6e*/ 	.short	(.L_540 - .L_539)
	.align		4
.L_539:
        /*0c70*/ 	.word	index@(_ZN10layer_norm13ln_fwd_kernelINS_13Kernel_traitsI6__halfS2_S2_S2_fjLj4096ELj1ELj1ELj4ELj16ENS_18Kernel_traits_baseILj4096ES2_S2_S2_S2_fjLj128EEEEELb1ELb0ELb1ELb1EEEvNS_9FwdParamsE)
        /*0c74*/ 	.word	0x00000000


	//----- nvinfo : EIATTR_REGCOUNT
	.align		4
.L_540:
        /*0c78*/ 	.byte	0x04, 0x2f
        /*0c7a*/ 	.short	(.L_542 - .L_541)
	.align		4
.L_541:
        /*0c7c*/ 	.word	index@(_ZN10layer_norm13ln_fwd_kernelINS_13Kernel_traitsI6__halfS2_S2_S2_fjLj4096ELj1ELj1ELj4ELj16ENS_18Kernel_traits_baseILj4096ES2_S2_S2_S2_fjLj128EEEEELb1ELb0ELb1ELb0EEEvNS_9FwdParamsE)
        /*0c80*/ 	.word	0x00000080


	//----- nvinfo : EIATTR_FRAME_SIZE
	.align		4
.L_542:
        /*0c84*/ 	.byte	0x04, 0x11
        /*0c86*/ 	.short	(.L_544 - .L_543)
	.align		4
.L_543:
        /*0c88*/ 	.word	index@(_ZN10layer_norm13ln_fwd_kernelINS_13Kernel_traitsI6__halfS2_S2_S2_fjLj4096ELj1ELj1ELj4ELj16ENS_18Kernel_traits_baseILj4096ES2_S2_S2_S2_fjLj128EEEEELb1ELb0ELb1ELb0EEEvNS_9FwdParamsE)
        /*0c8c*/ 	.word	0x00000000


	//----- nvinfo : EIATTR_REGCOUNT
	.align		4
.L_544:
        /*0c90*/ 	.byte	0x04, 0x2f
        /*0c92*/ 	.short	(.L_546 - .L_545)
	.align		4
.L_545:
        /*0c94*/ 	.word	index@(_ZN10layer_norm13ln_fwd_kernelINS_13Kernel_traitsI6__halfS2_S2_S2_fjLj4096ELj1ELj1ELj4ELj16ENS_18Kernel_traits_baseILj4096ES2_S2_S2_S2_fjLj128EEEEELb1ELb0ELb0ELb1EEEvNS_9FwdParamsE)
        /*0c98*/ 	.word	0x00000080


	//----- nvinfo : EIATTR_FRAME_SIZE
	.align		4
.L_546:
        /*0c9c*/ 	.byte	0x04, 0x11
        /*0c9e*/ 	.short	(.L_548 - .L_547)
	.align		4
.L_547:
        /*0ca0*/ 	.word	index@(_ZN10layer_norm13ln_fwd_kernelINS_13Kernel_traitsI6__halfS2_S2_S2_fjLj4096ELj1ELj1ELj4ELj16ENS_18Kernel_traits_baseILj4096ES2_S2_S2_S2_fjLj128EEEEELb1ELb0ELb0ELb1EEEvNS_9FwdParamsE)
        /*0ca4*/ 	.word	0x00000000


	//----- nvinfo : EIATTR_REGCOUNT
	.align		4
.L_548:
        /*0ca8*/ 	.byte	0x04, 0x2f
        /*0caa*/ 	.short	(.L_550 - .L_549)
	.align		4
.L_549:
        /*0cac*/ 	.word	index@(_ZN10layer_norm13ln_fwd_kernelINS_13Kernel_traitsI6__halfS2_S2_S2_fjLj4096ELj1ELj1ELj4ELj16ENS_18Kernel_traits_baseILj4096ES2_S2_S2_S2_fjLj128EEEEELb1ELb0ELb0ELb0EEEvNS_9FwdParamsE)
        /*0cb0*/ 	.word	0x00000080


	//----- nvinfo : EIATTR_FRAME_SIZE
	.align		4
.L_550:
        /*0cb4*/ 	.byte	0x04, 0x11
        /*0cb6*/ 	.short	(.L_552 - .L_551)
	.align		4
.L_551:
        /*0cb8*/ 	.word	index@(_ZN10layer_norm13ln_fwd_kernelINS_13Kernel_traitsI6__halfS2_S2_S2_fjLj4096ELj1ELj1ELj4ELj16ENS_18Kernel_traits_baseILj4096ES2_S2_S2_S2_fjLj128EEEEELb1ELb0ELb0ELb0EEEvNS_9FwdParamsE)
        /*0cbc*/ 	.word	0x00000000


	//----- nvinfo : EIATTR_REGCOUNT
	.align		4
.L_552:
        /*0cc0*/ 	.byte	0x04, 0x2f
        /*0cc2*/ 	.short	(.L_554 - .L_553)
	.align		4
.L_553:
        /*0cc4*/ 	.word	index@(_ZN10layer_norm13ln_fwd_kernelINS_13Kernel_traitsI6__halfS2_S2_S2_fjLj4096ELj1ELj1ELj4ELj16ENS_18Kernel_traits_baseILj4096ES2_S2_S2_S2_fjLj128EEEEELb0ELb1ELb1ELb1EEEvNS_9FwdParamsE)
        /*0cc8*/ 	.word	0x00000080


	//----- nvinfo : EIATTR_FRAME_SIZE
	.align		4
.L_554:
        /*0ccc*/ 	.byte	0x04, 0x11
        /*0cce*/ 	.short	(.L_556 - .L_555)
	.align		4
.L_555:
        /*0cd0*/ 	.word	index@(_ZN10layer_norm13ln_fwd_kernelINS_13Kernel_traitsI6__halfS2_S2_S2_fjLj4096ELj1ELj1ELj4ELj16ENS_18Kernel_traits_baseILj4096ES2_S2_S2_S2_fjLj128EEEEELb0ELb1ELb1ELb1EEEvNS_9FwdParamsE)
        /*0cd4*/ 	.word	0x00000000


	//----- nvinfo : EIATTR_REGCOUNT
	.align		4
.L_556:
        /*0cd8*/ 	.byte	0x04, 0x2f
        /*0cda*/ 	.short	(.L_558 - .L_557)
	.align		4
.L_557:
        /*0cdc*/ 	.word	index@(_ZN10layer_norm13ln_fwd_kernelINS_13Kernel_traitsI6__halfS2_S2_S2_fjLj4096ELj1ELj1ELj4ELj16ENS_18Kernel_traits_baseILj4096ES2_S2_S2_S2_fjLj128EEEEELb0ELb1ELb1ELb0EEEvNS_9FwdParamsE)
        /*0ce0*/ 	.word	0x00000078


	//----- nvinfo : EIATTR_FRAME_SIZE
	.align		4
.L_558:
        /*0ce4*/ 	.byte	0x04, 0x11
        /*0ce6*/ 	.short	(.L_560 - .L_559)
	.align		4
.L_559:
        /*0ce8*/ 	.word	index@(_ZN10layer_norm13ln_fwd_kernelINS_13Kernel_traitsI6__halfS2_S2_S2_fjLj4096ELj1ELj1ELj4ELj16ENS_18Kernel_traits_baseILj4096ES2_S2_S2_S2_fjLj128EEEEELb0ELb1ELb1ELb0EEEvNS_9FwdParamsE)
        /*0cec*/ 	.word	0x00000000


	//----- nvinfo : EIATTR_REGCOUNT
	.align		4
.L_560:
        /*0cf0*/ 	.byte	0x04, 0x2f
        /*0cf2*/ 	.short	(.L_562 - .L_561)
	.align		4
.L_561:
        /*0cf4*/ 	.word	index@(_ZN10layer_norm13ln_fwd_kernelINS_13Kernel_traitsI6__halfS2_S2_S2_fjLj4096ELj1ELj1ELj4ELj16ENS_18Kernel_traits_baseILj4096ES2_S2_S2_S2_fjLj128EEEEELb0ELb1ELb0ELb1EEEvNS_9FwdParamsE)
        /*0cf8*/ 	.word	0x00000080


	//----- nvinfo : EIATTR_FRAME_SIZE
	.align		4
.L_562:
        /*0cfc*/ 	.byte	0x04, 0x11
        /*0cfe*/ 	.short	(.L_564 - .L_563)
	.align		4
.L_563:
        /*0d00*/ 	.word	index@(_ZN10layer_norm13ln_fwd_kernelINS_13Kernel_traitsI6__halfS2_S2_S2_fjLj4096ELj1ELj1ELj4ELj16ENS_18Kernel_traits_baseILj4096ES2_S2_S2_S2_fjLj128EEEEELb0ELb1ELb0ELb1EEEvNS_9FwdParamsE)
        /*0d04*/ 	.word	0x00000000


	//----- nvinfo : EIATTR_REGCOUNT
	.align		4
.L_564:
        /*0d08*/ 	.byte	0x04, 0x2f
        /*0d0a*/ 	.short	(.L_566 - .L_565)
	.align		4
.L_565:
        /*0d0c*/ 	.word	index@(_ZN10layer_norm13ln_fwd_kernelINS_13Kernel_traitsI6__halfS2_S2_S2_fjLj4096ELj1ELj1ELj4ELj16ENS_18Kernel_traits_baseILj4096ES2_S2_S2_S2_fjLj128EEEEELb0ELb1ELb0ELb0EEEvNS_9FwdParamsE)
        /*0d10*/ 	.word	0x00000075


	//----- nvinfo : EIATTR_FRAME_SIZE
	.align		4
.L_566:
        /*0d14*/ 	.byte	0x04, 0x11
        /*0d16*/ 	.short	(.L_568 - .L_567)
	.align		4
.L_567:
        /*0d18*/ 	.word	index@(_ZN10layer_norm13ln_fwd_kernelINS_13Kernel_traitsI6__halfS2_S2_S2_fjLj4096ELj1ELj1ELj4ELj16ENS_18Kernel_traits_baseILj4096ES2_S2_S2_S2_fjLj128EEEEELb0ELb1ELb0ELb0EEEvNS_9FwdParamsE)
        /*0d1c*/ 	.word	0x00000000


	//----- nvinfo : EIATTR_REGCOUNT
	.align		4
.L_568:
        /*0d20*/ 	.byte	0x04, 0x2f
        /*0d22*/ 	.short	(.L_570 - .L_569)
	.align		4
.L_569:
        /*0d24*/ 	.word	index@(_ZN10layer_norm13ln_fwd_kernelINS_13Kernel_traitsI6__halfS2_S2_S2_fjLj4096ELj1ELj1ELj4ELj16ENS_18Kernel_traits_baseILj4096ES2_S2_S2_S2_fjLj128EEEEELb0ELb0ELb1ELb1EEEvNS_9FwdParamsE)
        /*0d28*/ 	.word	0x00000060


	//----- nvinfo : EIATTR_FRAME_SIZE
	.align		4
.L_570:
        /*0d2c*/ 	.byte	0x04, 0x11
        /*0d2e*/ 	.short	(.L_572 - .L_571)
	.align		4
.L_571:
        /*0d30*/ 	.word	index@(_ZN10layer_norm13ln_fwd_kernelINS_13Kernel_traitsI6__halfS2_S2_S2_fjLj4096ELj1ELj1ELj4ELj16ENS_18Kernel_traits_baseILj4096ES2_S2_S2_S2_fjLj128EEEEELb0ELb0ELb1ELb1EEEvNS_9FwdParamsE)
        /*0d34*/ 	.word	0x00000000


	//----- nvinfo : EIATTR_REGCOUNT
	.align		4
.L_572:
        /*0d38*/ 	.byte	0x04, 0x2f
        /*0d3a*/ 	.short	(.L_574 - .L_573)
	.align		4
.L_573:
        /*0d3c*/ 	.word	index@(_ZN10layer_norm13ln_fwd_kernelINS_13Kernel_traitsI6__halfS2_S2_S2_fjLj4096ELj1ELj1ELj4ELj16ENS_18Kernel_traits_baseILj4096ES2_S2_S2_S2_fjLj128EEEEELb0ELb0ELb1ELb0EEEvNS_9FwdParamsE)
        /*0d40*/ 	.word	0x00000060


	//----- nvinfo : EIATTR_FRAME_SIZE
	.align		4
.L_574:
        /*0d44*/ 	.byte	0x04, 0x11
        /*0d46*/ 	.short	(.L_576 - .L_575)
	.align		4
.L_575:
        /*0d48*/ 	.word	index@(_ZN10layer_norm13ln_fwd_kernelINS_13Kernel_traitsI6__halfS2_S2_S2_fjLj4096ELj1ELj1ELj4ELj16ENS_18Kernel_traits_baseILj4096ES2_S2_S2_S2_fjLj128EEEEELb0ELb0ELb1ELb0EEEvNS_9FwdParamsE)
        /*0d4c*/ 	.word	0x00000000


	//----- nvinfo : EIATTR_REGCOUNT
	.align		4
.L_576:
        /*0d50*/ 	.byte	0x04, 0x2f
        /*0d52*/ 	.short	(.L_578 - .L_577)
	.align		4
.L_577:
        /*0d54*/ 	.word	index@(_ZN10layer_norm13ln_fwd_kernelINS_13Kernel_traitsI6__halfS2_S2_S2_fjLj4096ELj1ELj1ELj4ELj16ENS_18Kernel_traits_baseILj4096ES2_S2_S2_S2_fjLj128EEEEELb0ELb0ELb0ELb1EEEvNS_9FwdParamsE)
        /*0d58*/ 	.word	0x0000005c


	//----- nvinfo : EIATTR_FRAME_SIZE
	.align		4
.L_578:
        /*0d5c*/ 	.byte	0x04, 0x11
        /*0d5e*/ 	.short	(.L_580 - .L_579)
	.align		4
.L_579:
        /*0d60*/ 	.word	index@(_ZN10layer_norm13ln_fwd_kernelINS_13Kernel_traitsI6__halfS2_S2_S2_fjLj4096ELj1ELj1ELj4ELj16ENS_18Kernel_traits_baseILj4096ES2_S2_S2_S2_fjLj128EEEEELb0ELb0ELb0ELb1EEEvNS_9FwdParamsE)
        /*0d64*/ 	.word	0x00000000


	//----- nvinfo : EIATTR_REGCOUNT
	.align		4
.L_580:
        /*0d68*/ 	.byte	0x04, 0x2f
        /*0d6a*/ 	.short	(.L_582 - .L_581)
	.align		4
.L_581:
        /*0d6c*/ 	.word	index@(_ZN10layer_norm13ln_fwd_kernelINS_13Kernel_traitsI6__halfS2_S2_S2_fjLj4096ELj1ELj1ELj4ELj16ENS_18Kernel_traits_baseILj4096ES2_S2_S2_S2_fjLj128EEEEELb0ELb0ELb0ELb0EEEvNS_9FwdParamsE)
        /*0d70*/ 	.word	0x00000059


	//----- nvinfo : EIATTR_FRAME_SIZE
	.align		4
.L_582:
        /*0d74*/ 	.byte	0x04, 0x11
        /*0d76*/ 	.short	(.L_584 - .L_583)
	.align		4
.L_583:
        /*0d78*/ 	.word	index@(_ZN10layer_norm13ln_fwd_kernelINS_13Kernel_traitsI6__halfS2_S2_S2_fjLj4096ELj1ELj1ELj4ELj16ENS_18Kernel_traits_baseILj4096ES2_S2_S2_S2_fjLj128EEEEELb0ELb0ELb0ELb0EEEvNS_9FwdParamsE)
        /*0d7c*/ 	.word	0x00000000


	//----- nvinfo : EIATTR_REGCOUNT
	.align		4
.L_584:
        /*0d80*/ 	.byte	0x04, 0x2f
        /*0d82*/ 	.short	(.L_586 - .L_585)
	.align		4
.L_585:
        /*0d84*/ 	.word	index@(_ZN10layer_norm13ln_fwd_kernelINS_13Kernel_traitsI13__nv_bfloat16S2_S2_S2_fjLj4096ELj1ELj1ELj4ELj16ENS_18Kernel_traits_baseILj4096ES2_S2_S2_S2_fjLj128EEEEELb1ELb1ELb1ELb1EEEvNS_9FwdParamsE)
        /*0d88*/ 	.word	0x000000a8


	//----- nvinfo : EIATTR_FRAME_SIZE
	.align		4
.L_586:
        /*0d8c*/ 	.byte	0x04, 0x11
        /*0d8e*/ 	.short	(.L_588 - .L_587)
	.align		4
.L_587:
        /*0d90*/ 	.word	index@(_ZN10layer_norm13ln_fwd_kernelINS_13Kernel_traitsI13__nv_bfloat16S2_S2_S2_fjLj4096ELj1ELj1ELj4ELj16ENS_18Kernel_traits_baseILj4096ES2_S2_S2_S2_fjLj128EEEEELb1ELb1ELb1ELb1EEEvNS_9FwdParamsE)
        /*0d94*/ 	.word	0x00000000


	//----- nvinfo : EIATTR_REGCOUNT
	.align		4
.L_588:
        /*0d98*/ 	.byte	0x04, 0x2f
        /*0d9a*/ 	.short	(.L_590 - .L_589)
	.align		4
.L_589:
        /*0d9c*/ 	.word	index@(_ZN10layer_norm13ln_fwd_kernelINS_13Kernel_traitsI13__nv_bfloat16S2_S2_S2_fjLj4096ELj1ELj1ELj4ELj16ENS_18Kernel_traits_baseILj4096ES2_S2_S2_S2_fjLj128EEEEELb1ELb1ELb1ELb0EEEvNS_9FwdParamsE)
        /*0da0*/ 	.word	0x000000ca


	//----- nvinfo : EIATTR_FRAME_SIZE
	.align		4
.L_590:
        /*0da4*/ 	.byte	0x04, 0x11
        /*0da6*/ 	.short	(.L_592 - .L_591)
	.align		4
.L_591:
        /*0da8*/ 	.word	index@(_ZN10layer_norm13ln_fwd_kernelINS_13Kernel_traitsI13__nv_bfloat16S2_S2_S2_fjLj4096ELj1ELj1ELj4ELj16ENS_18Kernel_traits_baseILj4096ES2_S2_S2_S2_fjLj128EEEEELb1ELb1ELb1ELb0EEEvNS_9FwdParamsE)
        /*0dac*/ 	.word	0x00000000


	//----- nvinfo : EIATTR_REGCOUNT
	.align		4
.L_592:
        /*0db0*/ 	.byte	0x04, 0x2f
        /*0db2*/ 	.short	(.L_594 - .L_593)
	.align		4
.L_593:
        /*0db4*/ 	.word	index@(_ZN10layer_norm13ln_fwd_kernelINS_13Kernel_traitsI13__nv_bfloat16S2_S2_S2_fjLj4096ELj1ELj1ELj4ELj16ENS_18Kernel_traits_baseILj4096ES2_S2_S2_S2_fjLj128EEEEELb1ELb1ELb0ELb1EEEvNS_9FwdParamsE)
        /*0db8*/ 	.word	0x000000a7


	//----- nvinfo : EIATTR_FRAME_SIZE
	.align		4
.L_594:
        /*0dbc*/ 	.byte	0x04, 0x11
        /*0dbe*/ 	.short	(.L_596 - .L_595)
	.align		4
.L_595:
        /*0dc0*/ 	.word	index@(_ZN10layer_norm13ln_fwd_kernelINS_13Kernel_traitsI13__nv_bfloat16S2_S2_S2_fjLj4096ELj1ELj1ELj4ELj16ENS_18Kernel_traits_baseILj4096ES2_S2_S2_S2_fjLj128EEEEELb1ELb1ELb0ELb1EEEvNS_9FwdParamsE)
        /*0dc4*/ 	.word	0x00000000


	//----- nvinfo : EIATTR_REGCOUNT
	.align		4
.L_596:
        /*0dc8*/ 	.byte	0x04, 0x2f
        /*0dca*/ 	.short	(.L_598 - .L_597)
	.align		4
.L_597:
        /*0dcc*/ 	.word	index@(_ZN10layer_norm13ln_fwd_kernelINS_13Kernel_traitsI13__nv_bfloat16S2_S2_S2_fjLj4096ELj1ELj1ELj4ELj16ENS_18Kernel_traits_baseILj4096ES2_S2_S2_S2_fjLj128EEEEELb1ELb1ELb0ELb0EEEvNS_9FwdParamsE)
        /*0dd0*/ 	.word	0x000000a8


	//----- nvinfo : EIATTR_FRAME_SIZE
	.align		4
.L_598:
        /*0dd4*/ 	.byte	0x04, 0x11
        /*0dd6*/ 	.short	(.L_600 - .L_599)
	.align		4
.L_599:
        /*0dd8*/ 	.word	index@(_ZN10layer_norm13ln_fwd_kernelINS_13Kernel_traitsI13__nv_bfloat16S2_S2_S2_fjLj4096ELj1ELj1ELj4ELj16ENS_18Kernel_traits_baseILj4096ES2_S2_S2_S2_fjLj128EEEEELb1ELb1ELb0ELb0EEEvNS_9FwdParamsE)
        /*0ddc*/ 	.word	0x00000000


	//----- nvinfo : EIATTR_REGCOUNT
	.align		4
.L_600:
        /*0de0*/ 	.byte	0x04, 0x2f
        /*0de2*/ 	.short	(.L_602 - .L_601)
	.align		4
.L_601:
        /*0de4*/ 	.word	index@(_ZN10layer_norm13ln_fwd_kernelINS_13Kernel_traitsI13__nv_bfloat16S2_S2_S2_fjLj4096ELj1ELj1ELj4ELj16ENS_18Kernel_traits_baseILj4096ES2_S2_S2_S2_fjLj128EEEEELb1ELb0ELb1ELb1EEEvNS_9FwdParamsE)
        /*0de8*/ 	.word	0x000000a7


	//----- nvinfo : EIATTR_FRAME_SIZE
	.align		4
.L_602:
        /*0dec*/ 	.byte	0x04, 0x11
        /*0dee*/ 	.short	(.L_604 - .L_603)
	.align		4
.L_603:
        /*0df0*/ 	.word	index@(_ZN10layer_norm13ln_fwd_kernelINS_13Kernel_traitsI13__nv_bfloat16S2_S2_S2_fjLj4096ELj1ELj1ELj4ELj16ENS_18Kernel_traits_baseILj4096ES2_S2_S2_S2_fjLj128EEEEELb1ELb0ELb1ELb1EEEvNS_9FwdParamsE)
        /*0df4*/ 	.word	0x00000000


	//----- nvinfo : EIATTR_REGCOUNT
	.align		4
.L_604:
        /*0df8*/ 	.byte	0x04, 0x2f
        /*0dfa*/ 	.short	(.L_606 - .L_605)
	.align		4
.L_605:
        /*0dfc*/ 	.word	index@(_ZN10layer_norm13ln_fwd_kernelINS_13Kernel_traitsI13__nv_bfloat16S2_S2_S2_fjLj4096ELj1ELj1ELj4ELj16ENS_18Kernel_traits_baseILj4096ES2_S2_S2_S2_fjLj128EEEEELb1ELb0ELb1ELb0EEEvNS_9FwdParamsE)
        /*0e00*/ 	.word	0x000000a8


	//----- nvinfo : EIATTR_FRAME_SIZE
	.align		4
.L_606:
        /*0e04*/ 	.byte	0x04, 0x11
        /*0e06*/ 	.short	(.L_608 - .L_607)
	.align		4
.L_607:
        /*0e08*/ 	.word	index@(_ZN10layer_norm13ln_fwd_kernelINS_13Kernel_traitsI13__nv_bfloat16S2_S2_S2_fjLj4096ELj1ELj1ELj4ELj16ENS_18Kernel_traits_baseILj4096ES2_S2_S2_S2_fjLj128EEEEELb1ELb0ELb1ELb0EEEvNS_9FwdParamsE)
        /*0e0c*/ 	.word	0x00000000


	//----- nvinfo : EIATTR_REGCOUNT
	.align		4
.L_608:
        /*0e10*/ 	.byte	0x04, 0x2f
        /*0e12*/ 	.short	(.L_610 - .L_609)
	.align		4
.L_609:
        /*0e14*/ 	.word	index@(_ZN10layer_norm13ln_fwd_kernelINS_13Kernel_traitsI13__nv_bfloat16S2_S2_S2_fjLj4096ELj1ELj1ELj4ELj16ENS_18Kernel_traits_baseILj4096ES2_S2_S2_S2_fjLj128EEEEELb1ELb0ELb0ELb1EEEvNS_9FwdParamsE)
        /*0e18*/ 	.word	0x00000080


	//----- nvinfo : EIATTR_FRAME_SIZE
	.align		4
.L_610:
        /*0e1c*/ 	.byte	0x04, 0x11
        /*0e1e*/ 	.short	(.L_612 - .L_611)
	.align		4
.L_611:
        /*0e20*/ 	.word	index@(_ZN10layer_norm13ln_fwd_kernelINS_13Kernel_traitsI13__nv_bfloat16S2_S2_S2_fjLj4096ELj1ELj1ELj4ELj16ENS_18Kernel_traits_baseILj4096ES2_S2_S2_S2_fjLj128EEEEELb1ELb0ELb0ELb1EEEvNS_9FwdParamsE)
        /*0e24*/ 	.word	0x00000008


	//----- nvinfo : EIATTR_REGCOUNT
	.align		4
.L_612:
        /*0e28*/ 	.byte	0x04, 0x2f
        /*0e2a*/ 	.short	(.L_614 - .L_613)
	.align		4
.L_613:
        /*0e2c*/ 	.word	index@(_ZN10layer_norm13ln_fwd_kernelINS_13Kernel_traitsI13__nv_bfloat16S2_S2_S2_fjLj4096ELj1ELj1ELj4ELj16ENS_18Kernel_traits_baseILj4096ES2_S2_S2_S2_fjLj128EEEEELb1ELb0ELb0ELb0EEEvNS_9FwdParamsE)
        /*0e30*/ 	.word	0x000000a6


	//----- nvinfo : EIATTR_FRAME_SIZE
	.align		4
.L_614:
        /*0e34*/ 	.byte	0x04, 0x11
        /*0e36*/ 	.short	(.L_616 - .L_615)
	.align		4
.L_615:
        /*0e38*/ 	.word	index@(_ZN10layer_norm13ln_fwd_kernelINS_13Kernel_traitsI13__nv_bfloat16S2_S2_S2_fjLj4096ELj1ELj1ELj4ELj16ENS_18Kernel_traits_baseILj4096ES2_S2_S2_S2_fjLj128EEEEELb1ELb0ELb0ELb0EEEvNS_9FwdParamsE)
        /*0e3c*/ 	.word	0x00000000


	//----- nvinfo : EIATTR_REGCOUNT
	.align		4
.L_616:
        /*0e40*/ 	.byte	0x04, 0x2f
        /*0e42*/ 	.short	(.L_618 - .L_617)
	.align		4
.L_617:
        /*0e44*/ 	.word	index@(_ZN10layer_norm13ln_fwd_kernelINS_13Kernel_traitsI13__nv_bfloat16S2_S2_S2_fjLj4096ELj1ELj1ELj4ELj16ENS_18Kernel_traits_baseILj4096ES2_S2_S2_S2_fjLj128EEEEELb0ELb1ELb1ELb1EEEvNS_9FwdParamsE)
        /*0e48*/ 	.word	0x000000a8


	//----- nvinfo : EIATTR_FRAME_SIZE
	.align		4
.L_618:
        /*0e4c*/ 	.byte	0x04, 0x11
        /*0e4e*/ 	.short	(.L_620 - .L_619)
	.align		4
.L_619:
        /*0e50*/ 	.word	index@(_ZN10layer_norm13ln_fwd_kernelINS_13Kernel_traitsI13__nv_bfloat16S2_S2_S2_fjLj4096ELj1ELj1ELj4ELj16ENS_18Kernel_traits_baseILj4096ES2_S2_S2_S2_fjLj128EEEEELb0ELb1ELb1ELb1EEEvNS_9FwdParamsE)
        /*0e54*/ 	.word	0x00000000


	//----- nvinfo : EIATTR_REGCOUNT
	.align		4
.L_620:
        /*0e58*/ 	.byte	0x04, 0x2f
        /*0e5a*/ 	.short	(.L_622 - .L_621)
	.align		4
.L_621:
        /*0e5c*/ 	.word	index@(_ZN10layer_norm13ln_fwd_kernelINS_13Kernel_traitsI13__nv_bfloat16S2_S2_S2_fjLj4096ELj1ELj1ELj4ELj16ENS_18Kernel_traits_baseILj4096ES2_S2_S2_S2_fjLj128EEEEELb0ELb1ELb1ELb0EEEvNS_9FwdParamsE)
        /*0e60*/ 	.word	0x000000a1


	//----- nvinfo : EIATTR_FRAME_SIZE
	.align		4
.L_622:
        /*0e64*/ 	.byte	0x04, 0x11
        /*0e66*/ 	.short	(.L_624 - .L_623)
	.align		4
.L_623:
        /*0e68*/ 	.word	index@(_ZN10layer_norm13ln_fwd_kernelINS_13Kernel_traitsI13__nv_bfloat16S2_S2_S2_fjLj4096ELj1ELj1ELj4ELj16ENS_18Kernel_traits_baseILj4096ES2_S2_S2_S2_fjLj128EEEEELb0ELb1ELb1ELb0EEEvNS_9FwdParamsE)
        /*0e6c*/ 	.word	0x00000000


	//----- nvinfo : EIATTR_REGCOUNT
	.align		4
.L_624:
        /*0e70*/ 	.byte	0x04, 0x2f
        /*0e72*/ 	.short	(.L_626 - .L_625)
	.align		4
.L_625:
        /*0e74*/ 	.word	index@(_ZN10layer_norm13ln_fwd_kernelINS_13Kernel_traitsI13__nv_bfloat16S2_S2_S2_fjLj4096ELj1ELj1ELj4ELj16ENS_18Kernel_traits_baseILj4096ES2_S2_S2_S2_fjLj128EEEEELb0ELb1ELb0ELb1EEEvNS_9FwdParamsE)
        /*0e78*/ 	.word	0x000000a0


	//----- nvinfo : EIATTR_FRAME_SIZE
	.align		4
.L_626:
        /*0e7c*/ 	.byte	0x04, 0x11
        /*0e7e*/ 	.short	(.L_628 - .L_627)
	.align		4
.L_627:
        /*0e80*/ 	.word	index@(_ZN10layer_norm13ln_fwd_kernelINS_13Kernel_traitsI13__nv_bfloat16S2_S2_S2_fjLj4096ELj1ELj1ELj4ELj16ENS_18Kernel_traits_baseILj4096ES2_S2_S2_S2_fjLj128EEEEELb0ELb1ELb0ELb1EEEvNS_9FwdParamsE)
        /*0e84*/ 	.word	0x00000000


	//----- nvinfo : EIATTR_REGCOUNT
	.align		4
.L_628:
        /*0e88*/ 	.byte	0x04, 0x2f
        /*0e8a*/ 	.short	(.L_630 - .L_629)
	.align		4
.L_629:
        /*0e8c*/ 	.word	index@(_ZN10layer_norm13ln_fwd_kernelINS_13Kernel_traitsI13__nv_bfloat16S2_S2_S2_fjLj4096ELj1ELj1ELj4ELj16ENS_18Kernel_traits_baseILj4096ES2_S2_S2_S2_fjLj128EEEEELb0ELb1ELb0ELb0EEEvNS_9FwdParamsE)
        /*0e90*/ 	.word	0x0000009e


	//----- nvinfo : EIATTR_FRAME_SIZE
	.align		4
.L_630:
        /*0e94*/ 	.byte	0x04, 0x11
        /*0e96*/ 	.short	(.L_632 - .L_631)
	.align		4
.L_631:
        /*0e98*/ 	.word	index@(_ZN10layer_norm13ln_fwd_kernelINS_13Kernel_traitsI13__nv_bfloat16S2_S2_S2_fjLj4096ELj1ELj1ELj4ELj16ENS_18Kernel_traits_baseILj4096ES2_S2_S2_S2_fjLj128EEEEELb0ELb1ELb0ELb0EEEvNS_9FwdParamsE)
        /*0e9c*/ 	.word	0x00000000


	//----- nvinfo : EIATTR_REGCOUNT
	.align		4
.L_632:
        /*0ea0*/ 	.byte	0x04, 0x2f
        /*0ea2*/ 	.short	(.L_634 - .L_633)
	.align		4
.L_633:
        /*0ea4*/ 	.word	index@(_ZN10layer_norm13ln_fwd_kernelINS_13Kernel_traitsI13__nv_bfloat16S2_S2_S2_fjLj4096ELj1ELj1ELj4ELj16ENS_18Kernel_traits_baseILj4096ES2_S2_S2_S2_fjLj128EEEEELb0ELb0ELb1ELb1EEEvNS_9FwdParamsE)
        /*0ea8*/ 	.word	0x00000080


	//----- nvinfo : EIATTR_FRAME_SIZE
	.align		4
.L_634:
        /*0eac*/ 	.byte	0x04, 0x11
        /*0eae*/ 	.short	(.L_636 - .L_635)
	.align		4
.L_635:
        /*0eb0*/ 	.word	index@(_ZN10layer_norm13ln_fwd_kernelINS_13Kernel_traitsI13__nv_bfloat16S2_S2_S2_fjLj4096ELj1ELj1ELj4ELj16ENS_18Kernel_traits_baseILj4096ES2_S2_S2_S2_fjLj128EEEEELb0ELb0ELb1ELb1EEEvNS_9FwdParamsE)
        /*0eb4*/ 	.word	0x00000000


	//----- nvinfo : EIATTR_REGCOUNT
	.align		4
.L_636:
        /*0eb8*/ 	.byte	0x04, 0x2f
        /*0eba*/ 	.short	(.L_638 - .L_637)
	.align		4
.L_637:
        /*0ebc*/ 	.word	index@(_ZN10layer_norm13ln_fwd_kernelINS_13Kernel_traitsI13__nv_bfloat16S2_S2_S2_fjLj4096ELj1ELj1ELj4ELj16ENS_18Kernel_traits_baseILj4096ES2_S2_S2_S2_fjLj128EEEEELb0ELb0ELb1ELb0EEEvNS_9FwdParamsE)
        /*0ec0*/ 	.word	0x00000079


	//----- nvinfo : EIATTR_FRAME_SIZE
	.align		4
.L_638:
        /*0ec4*/ 	.byte	0x04, 0x11
        /*0ec6*/ 	.short	(.L_640 - .L_639)
	.align		4
.L_639:
        /*0ec8*/ 	.word	index@(_ZN10layer_norm13ln_fwd_kernelINS_13Kernel_traitsI13__nv_bfloat16S2_S2_S2_fjLj4096ELj1ELj1ELj4ELj16ENS_18Kernel_traits_baseILj4096ES2_S2_S2_S2_fjLj128EEEEELb0ELb0ELb1ELb0EEEvNS_9FwdParamsE)
        /*0ecc*/ 	.word	0x00000000


	//----- nvinfo : EIATTR_REGCOUNT
	.align		4
.L_640:
        /*0ed0*/ 	.byte	0x04, 0x2f
        /*0ed2*/ 	.short	(.L_642 - .L_641)
	.align		4
.L_641:
        /*0ed4*/ 	.word	index@(_ZN10layer_norm13ln_fwd_kernelINS_13Kernel_traitsI13__nv_bfloat16S2_S2_S2_fjLj4096ELj1ELj1ELj4ELj16ENS_18Kernel_traits_baseILj4096ES2_S2_S2_S2_fjLj128EEEEELb0ELb0ELb0ELb1EEEvNS_9FwdParamsE)
        /*0ed8*/ 	.word	0x0000007e


	//----- nvinfo : EIATTR_FRAME_SIZE
	.align		4
.L_642:
        /*0edc*/ 	.byte	0x04, 0x11
        /*0ede*/ 	.short	(.L_644 - .L_643)
	.align		4
.L_643:
        /*0ee0*/ 	.word	index@(_ZN10layer_norm13ln_fwd_kernelINS_13Kernel_traitsI13__nv_bfloat16S2_S2_S2_fjLj4096ELj1ELj1ELj4ELj16ENS_18Kernel_traits_baseILj4096ES2_S2_S2_S2_fjLj128EEEEELb0ELb0ELb0ELb1EEEvNS_9FwdParamsE)
        /*0ee4*/ 	.word	0x00000000


	//----- nvinfo : EIATTR_REGCOUNT
	.align		4
.L_644:
        /*0ee8*/ 	.byte	0x04, 0x2f
        /*0eea*/ 	.short	(.L_646 - .L_645)
	.align		4
.L_645:
        /*0eec*/ 	.word	index@(_ZN10layer_norm13ln_fwd_kernelINS_13Kernel_traitsI13__nv_bfloat16S2_S2_S2_fjLj4096ELj1ELj1ELj4ELj16ENS_18Kernel_traits_baseILj4096ES2_S2_S2_S2_fjLj128EEEEELb0ELb0ELb0ELb0EEEvNS_9FwdParamsE)
        /*0ef0*/ 	.word	0x0000007b


	//----- nvinfo : EIATTR_FRAME_SIZE
	.align		4
.L_646:
        /*0ef4*/ 	.byte	0x04, 0x11
        /*0ef6*/ 	.short	(.L_648 - .L_647)
	.align		4
.L_647:
        /*0ef8*/ 	.word	index@(_ZN10layer_norm13ln_fwd_kernelINS_13Kernel_traitsI13__nv_bfloat16S2_S2_S2_fjLj4096ELj1ELj1ELj4ELj16ENS_18Kernel_traits_baseILj4096ES2_S2_S2_S2_fjLj128EEEEELb0ELb0ELb0ELb0EEEvNS_9FwdParamsE)
        /*0efc*/ 	.word	0x00000000


	//----- nvinfo : EIATTR_MIN_STACK_SIZE
	.align		4
.L_648:
        /*0f00*/ 	.byte	0x04, 0x12
        /*0f02*/ 	.short	(.L_650 - .L_649)
	.align		4
.L_649:
        /*0f04*/ 	.word	index@(_ZN10layer_norm13ln_fwd_kernelINS_13Kernel_traitsI13__nv_bfloat16S2_S2_S2_fjLj4096ELj1ELj1ELj4ELj16ENS_18Kernel_traits_baseILj4096ES2_S2_S2_S2_fjLj128EEEEELb0ELb0ELb0ELb0EEEvNS_9FwdParamsE)
        /*0f08*/ 	.word	0x00000000


	//----- nvinfo : EIATTR_MIN_STACK_SIZE
	.align		4
.L_650:
        /*0f0c*/ 	.byte	0x04, 0x12
        /*0f0e*/ 	.short	(.L_652 - .L_651)
	.align		4
.L_651:
        /*0f10*/ 	.word	index@(_ZN10layer_norm13ln_fwd_kernelINS_13Kernel_traitsI13__nv_bfloat16S2_S2_S2_fjLj4096ELj1ELj1ELj4ELj16ENS_18Kernel_traits_baseILj4096ES2_S2_S2_S2_fjLj128EEEEELb0ELb0ELb0ELb1EEEvNS_9FwdParamsE)
        /*0f14*/ 	.word	0x00000000


	//----- nvinfo : EIATTR_MIN_STACK_SIZE
	.align		4
.L_652:
        /*0f18*/ 	.byte	0x04, 0x12
        /*0f1a*/ 	.short	(.L_654 - .L_653)
	.align		4
.L_653:
        /*0f1c*/ 	.word	index@(_ZN10layer_norm13ln_fwd_kernelINS_13Kernel_traitsI13__nv_bfloat16S2_S2_S2_fjLj4096ELj1ELj1ELj4ELj16ENS_18Kernel_traits_baseILj4096ES2_S2_S2_S2_fjLj128EEEEELb0ELb0ELb1ELb0EEEvNS_9FwdParamsE)
        /*0f20*/ 	.word	0x00000000


	//----- nvinfo : EIATTR_MIN_STACK_SIZE
	.align		4
.L_654:
        /*0f24*/ 	.byte	0x04, 0x12
        /*0f26*/ 	.short	(.L_656 - .L_655)
	.align		4
.L_655:
        /*0f28*/ 	.word	index@(_ZN10layer_norm13ln_fwd_kernelINS_13Kernel_traitsI13__nv_bfloat16S2_S2_S2_fjLj4096ELj1ELj1ELj4ELj16ENS_18Kernel_traits_baseILj4096ES2_S2_S2_S2_fjLj128EEEEELb0ELb0ELb1ELb1EEEvNS_9FwdParamsE)
        /*0f2c*/ 	.word	0x00000000


	//----- nvinfo : EIATTR_MIN_STACK_SIZE
	.align		4
.L_656:
        /*0f30*/ 	.byte	0x04, 0x12
        /*0f32*/ 	.short	(.L_658 - .L_657)
	.align		4
.L_657:
        /*0f34*/ 	.word	index@(_ZN10layer_norm13ln_fwd_kernelINS_13Kernel_traitsI13__nv_bfloat16S2_S2_S2_fjLj4096ELj1ELj1ELj4ELj16ENS_18Kernel_traits_baseILj4096ES2_S2_S2_S2_fjLj128EEEEELb0ELb1ELb0ELb0EEEvNS_9FwdParamsE)
        /*0f38*/ 	.word	0x00000000


	//----- nvinfo : EIATTR_MIN_STACK_SIZE
	.align		4
.L_658:
        /*0f3c*/ 	.byte	0x04, 0x12
        /*0f3e*/ 	.short	(.L_660 - .L_659)
	.align		4
.L_659:
        /*0f40*/ 	.word	index@(_ZN10layer_norm13ln_fwd_kernelINS_13Kernel_traitsI13__nv_bfloat16S2_S2_S2_fjLj4096ELj1ELj1ELj4ELj16ENS_18Kernel_traits_baseILj4096ES2_S2_S2_S2_fjLj128EEEEELb0ELb1ELb0ELb1EEEvNS_9FwdParamsE)
        /*0f44*/ 	.word	0x00000000


	//----- nvinfo : EIATTR_MIN_STACK_SIZE
	.align		4
.L_660:
        /*0f48*/ 	.byte	0x04, 0x12
        /*0f4a*/ 	.short	(.L_662 - .L_661)
	.align		4
.L_661:
        /*0f4c*/ 	.word	index@(_ZN10layer_norm13ln_fwd_kernelINS_13Kernel_traitsI13__nv_bfloat16S2_S2_S2_fjLj4096ELj1ELj1ELj4ELj16ENS_18Kernel_traits_baseILj4096ES2_S2_S2_S2_fjLj128EEEEELb0ELb1ELb1ELb0EEEvNS_9FwdParamsE)
        /*0f50*/ 	.word	0x00000000


	//----- nvinfo : EIATTR_MIN_STACK_SIZE
	.align		4
.L_662:
        /*0f54*/ 	.byte	0x04, 0x12
        /*0f56*/ 	.short	(.L_664 - .L_663)
	.align		4
.L_663:
        /*0f58*/ 	.word	index@(_ZN10layer_norm13ln_fwd_kernelINS_13Kernel_traitsI13__nv_bfloat16S2_S2_S2_fjLj4096ELj1ELj1ELj4ELj16ENS_18Kernel_traits_baseILj4096ES2_S2_S2_S2_fjLj128EEEEELb0ELb1ELb1ELb1EEEvNS_9FwdParamsE)
        /*0f5c*/ 	.word	0x00000000


	//----- nvinfo : EIATTR_MIN_STACK_SIZE
	.align		4
.L_664:
        /*0f60*/ 	.byte	0x04, 0x12
        /*0f62*/ 	.short	(.L_666 - .L_665)
	.align		4
.L_665:
        /*0f64*/ 	.word	index@(_ZN10layer_norm13ln_fwd_kernelINS_13Kernel_traitsI13__nv_bfloat16S2_S2_S2_fjLj4096ELj1ELj1ELj4ELj16ENS_18Kernel_traits_baseILj4096ES2_S2_S2_S2_fjLj128EEEEELb1ELb0ELb0ELb0EEEvNS_9FwdParamsE)
        /*0f68*/ 	.word	0x00000000


	//----- nvinfo : EIATTR_MIN_STACK_SIZE
	.align		4
.L_666:
        /*0f6c*/ 	.byte	0x04, 0x12
        /*0f6e*/ 	.short	(.L_668 - .L_667)
	.align		4
.L_667:
        /*0f70*/ 	.word	index@(_ZN10layer_norm13ln_fwd_kernelINS_13Kernel_traitsI13__nv_bfloat16S2_S2_S2_fjLj4096ELj1ELj1ELj4ELj16ENS_18Kernel_traits_baseILj4096ES2_S2_S2_S2_fjLj128EEEEELb1ELb0ELb0ELb1EEEvNS_9FwdParamsE)
        /*0f74*/ 	.word	0x00000008


	//----- nvinfo : EIATTR_MIN_STACK_SIZE
	.align		4
.L_668:
        /*0f78*/ 	.byte	0x04, 0x12
        /*0f7a*/ 	.short	(.L_670 - .L_669)
	.align		4
.L_669:
        /*0f7c*/ 	.word	index@(_ZN10layer_norm13ln_fwd_kernelINS_13Kernel_traitsI13__nv_bfloat16S2_S2_S2_fjLj4096ELj1ELj1ELj4ELj16ENS_18Kernel_traits_baseILj4096ES2_S2_S2_S2_fjLj128EEEEELb1ELb0ELb1ELb0EEEvNS_9FwdParamsE)
        /*0f80*/ 	.word	0x00000000


	//----- nvinfo : EIATTR_MIN_STACK_SIZE
	.align		4
.L_670:
        /*0f84*/ 	.byte	0x04, 0x12
        /*0f86*/ 	.short	(.L_672 - .L_671)
	.align		4
.L_671:
        /*0f88*/ 	.word	index@(_ZN10layer_norm13ln_fwd_kernelINS_13Kernel_traitsI13__nv_bfloat16S2_S2_S2_fjLj4096ELj1ELj1ELj4ELj16ENS_18Kernel_traits_baseILj4096ES2_S2_S2_S2_fjLj128EEEEELb1ELb0ELb1ELb1EEEvNS_9FwdParamsE)
        /*0f8c*/ 	.word	0x00000000


	//----- nvinfo : EIATTR_MIN_STACK_SIZE
	.align		4
.L_672:
        /*0f90*/ 	.byte	0x04, 0x12
        /*0f92*/ 	.short	(.L_674 - .L_673)
	.align		4
.L_673:
        /*0f94*/ 	.word	index@(_ZN10layer_norm13ln_fwd_kernelINS_13Kernel_traitsI13__nv_bfloat16S2_S2_S2_fjLj4096ELj1ELj1ELj4ELj16ENS_18Kernel_traits_baseILj4096ES2_S2_S2_S2_fjLj128EEEEELb1ELb1ELb0ELb0EEEvNS_9FwdParamsE)
        /*0f98*/ 	.word	0x00000000


	//----- nvinfo : EIATTR_MIN_STACK_SIZE
	.align		4
.L_674:
        /*0f9c*/ 	.byte	0x04, 0x12
        /*0f9e*/ 	.short	(.L_676 - .L_675)
	.align		4
.L_675:
        /*0fa0*/ 	.word	index@(_ZN10layer_norm13ln_fwd_kernelINS_13Kernel_traitsI13__nv_bfloat16S2_S2_S2_fjLj4096ELj1ELj1ELj4ELj16ENS_18Kernel_traits_baseILj4096ES2_S2_S2_S2_fjLj128EEEEELb1ELb1ELb0ELb1EEEvNS_9FwdParamsE)
        /*0fa4*/ 	.word	0x00000000


	//----- nvinfo : EIATTR_MIN_STACK_SIZE
	.align		4
.L_676:
        /*0fa8*/ 	.byte	0x04, 0x12
        /*0faa*/ 	.short	(.L_678 - .L_677)
	.align		4
.L_677:
        /*0fac*/ 	.word	index@(_ZN10layer_norm13ln_fwd_kernelINS_13Kernel_traitsI13__nv_bfloat16S2_S2_S2_fjLj4096ELj1ELj1ELj4ELj16ENS_18Kernel_traits_baseILj4096ES2_S2_S2_S2_fjLj128EEEEELb1ELb1ELb1ELb0EEEvNS_9FwdParamsE)
        /*0fb0*/ 	.word	0x00000000


	//----- nvinfo : EIATTR_MIN_STACK_SIZE
	.align		4
.L_678:
        /*0fb4*/ 	.byte	0x04, 0x12
        /*0fb6*/ 	.short	(.L_680 - .L_679)
	.align		4
.L_679:
        /*0fb8*/ 	.word	index@(_ZN10layer_norm13ln_fwd_kernelINS_13Kernel_traitsI13__nv_bfloat16S2_S2_S2_fjLj4096ELj1ELj1ELj4ELj16ENS_18Kernel_traits_baseILj4096ES2_S2_S2_S2_fjLj128EEEEELb1ELb1ELb1ELb1EEEvNS_9FwdParamsE)
        /*0fbc*/ 	.word	0x00000000


	//----- nvinfo : EIATTR_MIN_STACK_SIZE
	.align		4
.L_680:
        /*0fc0*/ 	.byte	0x04, 0x12
        /*0fc2*/ 	.short	(.L_682 - .L_681)
	.align		4
.L_681:
        /*0fc4*/ 	.word	index@(_ZN10layer_norm13ln_fwd_kernelINS_13Kernel_traitsI6__halfS2_S2_S2_fjLj4096ELj1ELj1ELj4ELj16ENS_18Kernel_traits_baseILj4096ES2_S2_S2_S2_fjLj128EEEEELb0ELb0ELb0ELb0EEEvNS_9FwdParamsE)
        /*0fc8*/ 	.word	0x00000000


	//----- nvinfo : EIATTR_MIN_STACK_SIZE
	.align		4
.L_682:
        /*0fcc*/ 	.byte	0x04, 0x12
        /*0fce*/ 	.short	(.L_684 - .L_683)
	.align		4
.L_683:
        /*0fd0*/ 	.word	index@(_ZN10layer_norm13ln_fwd_kernelINS_13Kernel_traitsI6__halfS2_S2_S2_fjLj4096ELj1ELj1ELj4ELj16ENS_18Kernel_traits_baseILj4096ES2_S2_S2_S2_fjLj128EEEEELb0ELb0ELb0ELb1EEEvNS_9FwdParamsE)
        /*0fd4*/ 	.word	0x00000000


	//----- nvinfo : EIATTR_MIN_STACK_SIZE
	.align		4
.L_684:
        /*0fd8*/ 	.byte	0x04, 0x12
        /*0fda*/ 	.short	(.L_686 - .L_685)
	.align		4
.L_685:
        /*0fdc*/ 	.word	index@(_ZN10layer_norm13ln_fwd_kernelINS_13Kernel_traitsI6__halfS2_S2_S2_fjLj4096ELj1ELj1ELj4ELj16ENS_18Kernel_traits_baseILj4096ES2_S2_S2_S2_fjLj128EEEEELb0ELb0ELb1ELb0EEEvNS_9FwdParamsE)
        /*0fe0*/ 	.word	0x00000000


	//----- nvinfo : EIATTR_MIN_STACK_SIZE
	.align		4
.L_686:
        /*0fe4*/ 	.byte	0x04, 0x12
        /*0fe6*/ 	.short	(.L_688 - .L_687)
	.align		4
.L_687:
        /*0fe8*/ 	.word	index@(_ZN10layer_norm13ln_fwd_kernelINS_13Kernel_traitsI6__halfS2_S2_S2_fjLj4096ELj1ELj1ELj4ELj16ENS_18Kernel_traits_baseILj4096ES2_S2_S2_S2_fjLj128EEEEELb0ELb0ELb1ELb1EEEvNS_9FwdParamsE)
        /*0fec*/ 	.word	0x00000000


	//----- nvinfo : EIATTR_MIN_STACK_SIZE
	.align		4
.L_688:
        /*0ff0*/ 	.byte	0x04, 0x12
        /*0ff2*/ 	.short	(.L_690 - .L_689)
	.align		4
.L_689:
        /*0ff4*/ 	.word	index@(_ZN10layer_norm13ln_fwd_kernelINS_13Kernel_traitsI6__halfS2_S2_S2_fjLj4096ELj1ELj1ELj4ELj16ENS_18Kernel_traits_baseILj4096ES2_S2_S2_S2_fjLj128EEEEELb0ELb1ELb0ELb0EEEvNS_9FwdParamsE)
        /*0ff8*/ 	.word	0x00000000


	//----- nvinfo : EIATTR_MIN_STACK_SIZE
	.align		4
.L_690:
        /*0ffc*/ 	.byte	0x04, 0x12
        /*0ffe*/ 	.short	(.L_692 - .L_691)
	.align		4
.L_691:
        /*1000*/ 	.word	index@(_ZN10layer_norm13ln_fwd_kernelINS_13Kernel_traitsI6__halfS2_S2_S2_fjLj4096ELj1ELj1ELj4ELj16ENS_18Kernel_traits_baseILj4096ES2_S2_S2_S2_fjLj128EEEEELb0ELb1ELb0ELb1EEEvNS_9FwdParamsE)
        /*1004*/ 	.word	0x00000000


	//----- nvinfo : EIATTR_MIN_STACK_SIZE
	.align		4
.L_692:
        /*1008*/ 	.byte	0x04, 0x12
        /*100a*/ 	.short	(.L_694 - .L_693)
	.align		4
.L_693:
        /*100c*/ 	.word	index@(_ZN10layer_norm13ln_fwd_kernelINS_13Kernel_traitsI6__halfS2_S2_S2_fjLj4096ELj1ELj1ELj4ELj16ENS_18Kernel_traits_baseILj4096ES2_S2_S2_S2_fjLj128EEEEELb0ELb1ELb1ELb0EEEvNS_9FwdParamsE)
        /*1010*/ 	.word	0x00000000


	//----- nvinfo : EIATTR_MIN_STACK_SIZE
	.align		4
.L_694:
        /*1014*/ 	.byte	0x04, 0x12
        /*1016*/ 	.short	(.L_696 - .L_695)
	.align		4
.L_695:
        /*1018*/ 	.word	index@(_ZN10layer_norm13ln_fwd_kernelINS_13Kernel_traitsI6__halfS2_S2_S2_fjLj4096ELj1ELj1ELj4ELj16ENS_18Kernel_traits_baseILj4096ES2_S2_S2_S2_fjLj128EEEEELb0ELb1ELb1ELb1EEEvNS_9FwdParamsE)
        /*101c*/ 	.word	0x00000000


	//----- nvinfo : EIATTR_MIN_STACK_SIZE
	.align		4
.L_696:
        /*1020*/ 	.byte	0x04, 0x12
        /*1022*/ 	.short	(.L_698 - .L_697)
	.align		4
.L_697:
        /*1024*/ 	.word	index@(_ZN10layer_norm13ln_fwd_kernelINS_13Kernel_traitsI6__halfS2_S2_S2_fjLj4096ELj1ELj1ELj4ELj16ENS_18Kernel_traits_baseILj4096ES2_S2_S2_S2_fjLj128EEEEELb1ELb0ELb0ELb0EEEvNS_9FwdParamsE)
        /*1028*/ 	.word	0x00000000


	//----- nvinfo : EIATTR_MIN_STACK_SIZE
	.align		4
.L_698:
        /*102c*/ 	.byte	0x04, 0x12
        /*102e*/ 	.short	(.L_700 - .L_699)
	.align		4
.L_699:
        /*1030*/ 	.word	index@(_ZN10layer_norm13ln_fwd_kernelINS_13Kernel_traitsI6__halfS2_S2_S2_fjLj4096ELj1ELj1ELj4ELj16ENS_18Kernel_traits_baseILj4096ES2_S2_S2_S2_fjLj128EEEEELb1ELb0ELb0ELb1EEEvNS_9FwdParamsE)
        /*1034*/ 	.word	0x00000000


	//----- nvinfo : EIATTR_MIN_STACK_SIZE
	.align		4
.L_700:
        /*1038*/ 	.byte	0x04, 0x12
        /*103a*/ 	.short	(.L_702 - .L_701)
	.align		4
.L_701:
        /*103c*/ 	.word	index@(_ZN10layer_norm13ln_fwd_kernelINS_13Kernel_traitsI6__halfS2_S2_S2_fjLj4096ELj1ELj1ELj4ELj16ENS_18Kernel_traits_baseILj4096ES2_S2_S2_S2_fjLj128EEEEELb1ELb0ELb1ELb0EEEvNS_9FwdParamsE)
        /*1040*/ 	.word	0x00000000


	//----- nvinfo : EIATTR_MIN_STACK_SIZE
	.align		4
.L_702:
        /*1044*/ 	.byte	0x04, 0x12
        /*1046*/ 	.short	(.L_704 - .L_703)
	.align		4
.L_703:
        /*1048*/ 	.word	index@(_ZN10layer_norm13ln_fwd_kernelINS_13Kernel_traitsI6__halfS2_S2_S2_fjLj4096ELj1ELj1ELj4ELj16ENS_18Kernel_traits_baseILj4096ES2_S2_S2_S2_fjLj128EEEEELb1ELb0ELb1ELb1EEEvNS_9FwdParamsE)
        /*104c*/ 	.word	0x00000000


	//----- nvinfo : EIATTR_MIN_STACK_SIZE
	.align		4
.L_704:
        /*1050*/ 	.byte	0x04, 0x12
        /*1052*/ 	.short	(.L_706 - .L_705)
	.align		4
.L_705:
        /*1054*/ 	.word	index@(_ZN10layer_norm13ln_fwd_kernelINS_13Kernel_traitsI6__halfS2_S2_S2_fjLj4096ELj1ELj1ELj4ELj16ENS_18Kernel_traits_baseILj4096ES2_S2_S2_S2_fjLj128EEEEELb1ELb1ELb0ELb0EEEvNS_9FwdParamsE)
        /*1058*/ 	.word	0x00000000


	//----- nvinfo : EIATTR_MIN_STACK_SIZE
	.align		4
.L_706:
        /*105c*/ 	.byte	0x04, 0x12
        /*105e*/ 	.short	(.L_708 - .L_707)
	.align		4
.L_707:
        /*1060*/ 	.word	index@(_ZN10layer_norm13ln_fwd_kernelINS_13Kernel_traitsI6__halfS2_S2_S2_fjLj4096ELj1ELj1ELj4ELj16ENS_18Kernel_traits_baseILj4096ES2_S2_S2_S2_fjLj128EEEEELb1ELb1ELb0ELb1EEEvNS_9FwdParamsE)
        /*1064*/ 	.word	0x00000000


	//----- nvinfo : EIATTR_MIN_STACK_SIZE
	.align		4
.L_708:
        /*1068*/ 	.byte	0x04, 0x12
        /*106a*/ 	.short	(.L_710 - .L_709)
	.align		4
.L_709:
        /*106c*/ 	.word	index@(_ZN10layer_norm13ln_fwd_kernelINS_13Kernel_traitsI6__halfS2_S2_S2_fjLj4096ELj1ELj1ELj4ELj16ENS_18Kernel_traits_baseILj4096ES2_S2_S2_S2_fjLj128EEEEELb1ELb1ELb1ELb0EEEvNS_9FwdParamsE)
        /*1070*/ 	.word	0x00000000


	//----- nvinfo : EIATTR_MIN_STACK_SIZE
	.align		4
.L_710:
        /*1074*/ 	.byte	0x04, 0x12
        /*1076*/ 	.short	(.L_712 - .L_711)
	.align		4
.L_711:
        /*1078*/ 	.word	index@(_ZN10layer_norm13ln_fwd_kernelINS_13Kernel_traitsI6__halfS2_S2_S2_fjLj4096ELj1ELj1ELj4ELj16ENS_18Kernel_traits_baseILj4096ES2_S2_S2_S2_fjLj128EEEEELb1ELb1ELb1ELb1EEEvNS_9FwdParamsE)
        /*107c*/ 	.word	0x00000000


	//----- nvinfo : EIATTR_MIN_STACK_SIZE
	.align		4
.L_712:
        /*1080*/ 	.byte	0x04, 0x12
        /*1082*/ 	.short	(.L_714 - .L_713)
	.align		4
.L_713:
        /*1084*/ 	.word	index@(_ZN10layer_norm13ln_fwd_kernelINS_13Kernel_traitsIf13__nv_bfloat16S2_S2_fjLj4096ELj1ELj1ELj4ELj16ENS_18Kernel_traits_baseILj4096EfS2_S2_S2_fjLj128EEEEELb0ELb0ELb0ELb0EEEvNS_9FwdParamsE)
        /*1088*/ 	.word	0x00000000


	//----- nvinfo : EIATTR_MIN_STACK_SIZE
	.align		4
.L_714:
        /*108c*/ 	.byte	0x04, 0x12
        /*108e*/ 	.short	(.L_716 - .L_715)
	.align		4
.L_715:
        /*1090*/ 	.word	index@(_ZN10layer_norm13ln_fwd_kernelINS_13Kernel_traitsIf13__nv_bfloat16S2_S2_fjLj4096ELj1ELj1ELj4ELj16ENS_18Kernel_traits_baseILj4096EfS2_S2_S2_fjLj128EEEEELb0ELb0ELb0ELb1EEEvNS_9FwdParamsE)
        /*1094*/ 	.word	0x00000000


	//----- nvinfo : EIATTR_MIN_STACK_SIZE
	.align		4
.L_716:
        /*1098*/ 	.byte	0x04, 0x12
        /*109a*/ 	.short	(.L_718 - .L_717)
	.align		4
.L_717:
        /*109c*/ 	.word	index@(_ZN10layer_norm13ln_fwd_kernelINS_13Kernel_traitsIf13__nv_bfloat16S2_S2_fjLj4096ELj1ELj1ELj4ELj16ENS_18Kernel_traits_baseILj4096EfS2_S2_S2_fjLj128EEEEELb0ELb0ELb1ELb0EEEvNS_9FwdParamsE)
        /*10a0*/ 	.word	0x00000000


	//----- nvinfo : EIATTR_MIN_STACK_SIZE
	.align		4
.L_718:
        /*10a4*/ 	.byte	0x04, 0x12
        /*10a6*/ 	.short	(.L_720 - .L_719)
	.align		4
.L_719:
        /*10a8*/ 	.word	index@(_ZN10layer_norm13ln_fwd_kernelINS_13Kernel_traitsIf13__nv_bfloat16S2_S2_fjLj4096ELj1ELj1ELj4ELj16ENS_18Kernel_traits_baseILj4096EfS2_S2_S2_fjLj128EEEEELb0ELb0ELb1ELb1EEEvNS_9FwdParamsE)
        /*10ac*/ 	.word	0x00000000


	//----- nvinfo : EIATTR_MIN_STACK_SIZE
	.align		4
.L_720:
        /*10b0*/ 	.byte	0x04, 0x12
        /*10b2*/ 	.short	(.L_722 - .L_721)
	.align		4
.L_721:
        /*10b4*/ 	.word	index@(_ZN10layer_norm13ln_fwd_kernelINS_13Kernel_traitsIf13__nv_bfloat16S2_S2_fjLj4096ELj1ELj1ELj4ELj16ENS_18Kernel_traits_baseILj4096EfS2_S2_S2_fjLj128EEEEELb0ELb1ELb0ELb0EEEvNS_9FwdParamsE)
        /*10b8*/ 	.word	0x00000000


	//----- nvinfo : EIATTR_MIN_STACK_SIZE
	.align		4
.L_722:
        /*10bc*/ 	.byte	0x04, 0x12
        /*10be*/ 	.short	(.L_724 - .L_723)
	.align		4
.L_723:
        /*10c0*/ 	.word	index@(_ZN10layer_norm13ln_fwd_kernelINS_13Kernel_traitsIf13__nv_bfloat16S2_S2_fjLj4096ELj1ELj1ELj4ELj16ENS_18Kernel_traits_baseILj4096EfS2_S2_S2_fjLj128EEEEELb0ELb1ELb0ELb1EEEvNS_9FwdParamsE)
        /*10c4*/ 	.word	0x00000000


	//----- nvinfo : EIATTR_MIN_STACK_SIZE
	.align		4
.L_724:
        /*10c8*/ 	.byte	0x04, 0x12
        /*10ca*/ 	.short	(.L_726 - .L_725)
	.align		4
.L_725:
        /*10cc*/ 	.word	index@(_ZN10layer_norm13ln_fwd_kernelINS_13Kernel_traitsIf13__nv_bfloat16S2_S2_fjLj4096ELj1ELj1ELj4ELj16ENS_18Kernel_traits_baseILj4096EfS2_S2_S2_fjLj128EEEEELb0ELb1ELb1ELb0EEEvNS_9FwdParamsE)
        /*10d0*/ 	.word	0x00000000


	//----- nvinfo : EIATTR_MIN_STACK_SIZE
	.align		4
.L_726:
        /*10d4*/ 	.byte	0x04, 0x12
        /*10d6*/ 	.short	(.L_728 - .L_727)
	.align		4
.L_727:
        /*10d8*/ 	.word	index@(_ZN10layer_norm13ln_fwd_kernelINS_13Kernel_traitsIf13__nv_bfloat16S2_S2_fjLj4096ELj1ELj1ELj4ELj16ENS_18Kernel_traits_baseILj4096EfS2_S2_S2_fjLj128EEEEELb0ELb1ELb1ELb1EEEvNS_9FwdParamsE)
        /*10dc*/ 	.word	0x00000000


	//----- nvinfo : EIATTR_MIN_STACK_SIZE
	.align		4
.L_728:
        /*10e0*/ 	.byte	0x04, 0x12
        /*10e2*/ 	.short	(.L_730 - .L_729)
	.align		4
.L_729:
        /*10e4*/ 	.word	index@(_ZN10layer_norm13ln_fwd_kernelINS_13Kernel_traitsIf13__nv_bfloat16S2_S2_fjLj4096ELj1ELj1ELj4ELj16ENS_18Kernel_traits_baseILj4096EfS2_S2_S2_fjLj128EEEEELb1ELb0ELb0ELb0EEEvNS_9FwdParamsE)
        /*10e8*/ 	.word	0x00000008


	//----- nvinfo : EIATTR_MIN_STACK_SIZE
	.align		4
.L_730:
        /*10ec*/ 	.byte	0x04, 0x12
        /*10ee*/ 	.short	(.L_732 - .L_731)
	.align		4
.L_731:
        /*10f0*/ 	.word	index@(_ZN10layer_norm13ln_fwd_kernelINS_13Kernel_traitsIf13__nv_bfloat16S2_S2_fjLj4096ELj1ELj1ELj4ELj16ENS_18Kernel_traits_baseILj4096EfS2_S2_S2_fjLj128EEEEELb1ELb0ELb0ELb1EEEvNS_9FwdParamsE)
        /*10f4*/ 	.word	0x00000000


	//----- nvinfo : EIATTR_MIN_STACK_SIZE
	.align		4
.L_732:
        /*10f8*/ 	.byte	0x04, 0x12
        /*10fa*/ 	.short	(.L_734 - .L_733)
	.align		4
.L_733:
        /*10fc*/ 	.word	index@(_ZN10layer_norm13ln_fwd_kernelINS_13Kernel_traitsIf13__nv_bfloat16S2_S2_fjLj4096ELj1ELj1ELj4ELj16ENS_18Kernel_traits_baseILj4096EfS2_S2_S2_fjLj128EEEEELb1ELb0ELb1ELb0EEEvNS_9FwdParamsE)
        /*1100*/ 	.word	0x00000000


	//----- nvinfo : EIATTR_MIN_STACK_SIZE
	.align		4
.L_734:
        /*1104*/ 	.byte	0x04, 0x12
        /*1106*/ 	.short	(.L_736 - .L_735)
	.align		4
.L_735:
        /*1108*/ 	.word	index@(_ZN10layer_norm13ln_fwd_kernelINS_13Kernel_traitsIf13__nv_bfloat16S2_S2_fjLj4096ELj1ELj1ELj4ELj16ENS_18Kernel_traits_baseILj4096EfS2_S2_S2_fjLj128EEEEELb1ELb0ELb1ELb1EEEvNS_9FwdParamsE)
        /*110c*/ 	.word	0x00000000


	//----- nvinfo : EIATTR_MIN_STACK_SIZE
	.align		4
.L_736:
        /*1110*/ 	.byte	0x04, 0x12
        /*1112*/ 	.short	(.L_738 - .L_737)
	.align		4
.L_737:
        /*1114*/ 	.word	index@(_ZN10layer_norm13ln_fwd_kernelINS_13Kernel_traitsIf13__nv_bfloat16S2_S2_fjLj4096ELj1ELj1ELj4ELj16ENS_18Kernel_traits_baseILj4096EfS2_S2_S2_fjLj128EEEEELb1ELb1ELb0ELb0EEEvNS_9FwdParamsE)
        /*1118*/ 	.word	0x00000000


	//----- nvinfo : EIATTR_MIN_STACK_SIZE
	.align		4
.L_738:
        /*111c*/ 	.byte	0x04, 0x12
        /*111e*/ 	.short	(.L_740 - .L_739)
	.align		4
.L_739:
        /*1120*/ 	.word	index@(_ZN10layer_norm13ln_fwd_kernelINS_13Kernel_traitsIf13__nv_bfloat16S2_S2_fjLj4096ELj1ELj1ELj4ELj16ENS_18Kernel_traits_baseILj4096EfS2_S2_S2_fjLj128EEEEELb1ELb1ELb0ELb1EEEvNS_9FwdParamsE)
        /*1124*/ 	.word	0x00000000


	//----- nvinfo : EIATTR_MIN_STACK_SIZE
	.align		4
.L_740:
        /*1128*/ 	.byte	0x04, 0x12
        /*112a*/ 	.short	(.L_742 - .L_741)
	.align		4
.L_741:
        /*112c*/ 	.word	index@(_ZN10layer_norm13ln_fwd_kernelINS_13Kernel_traitsIf13__nv_bfloat16S2_S2_fjLj4096ELj1ELj1ELj4ELj16ENS_18Kernel_traits_baseILj4096EfS2_S2_S2_fjLj128EEEEELb1ELb1ELb1ELb0EEEvNS_9FwdParamsE)
        /*1130*/ 	.word	0x00000000


	//----- nvinfo : EIATTR_MIN_STACK_SIZE
	.align		4
.L_742:
        /*1134*/ 	.byte	0x04, 0x12
        /*1136*/ 	.short	(.L_744 - .L_743)
	.align		4
.L_743:
        /*1138*/ 	.word	index@(_ZN10layer_norm13ln_fwd_kernelINS_13Kernel_traitsIf13__nv_bfloat16S2_S2_fjLj4096ELj1ELj1ELj4ELj16ENS_18Kernel_traits_baseILj4096EfS2_S2_S2_fjLj128EEEEELb1ELb1ELb1ELb1EEEvNS_9FwdParamsE)
        /*113c*/ 	.word	0x00000000


	//----- nvinfo : EIATTR_MIN_STACK_SIZE
	.align		4
.L_744:
        /*1140*/ 	.byte	0x04, 0x12
        /*1142*/ 	.short	(.L_746 - .L_745)
	.align		4
.L_745:
        /*1144*/ 	.word	index@(_ZN10layer_norm13ln_fwd_kernelINS_13Kernel_traitsI13__nv_bfloat16S2_fS2_fjLj4096ELj1ELj1ELj4ELj16ENS_18Kernel_traits_baseILj4096ES2_S2_fS2_fjLj128EEEEELb0ELb0ELb0ELb0EEEvNS_9FwdParamsE)
        /*1148*/ 	.word	0x00000000


	//----- nvinfo : EIATTR_MIN_STACK_SIZE
	.align		4
.L_746:
        /*114c*/ 	.byte	0x04, 0x12
        /*114e*/ 	.short	(.L_748 - .L_747)
	.align		4
.L_747:
        /*1150*/ 	.word	index@(_ZN10layer_norm13ln_fwd_kernelINS_13Kernel_traitsI13__nv_bfloat16S2_fS2_fjLj4096ELj1ELj1ELj4ELj16ENS_18Kernel_traits_baseILj4096ES2_S2_fS2_fjLj128EEEEELb0ELb0ELb0ELb1EEEvNS_9FwdParamsE)
        /*1154*/ 	.word	0x00000000


	//----- nvinfo : EIATTR_MIN_STACK_SIZE
	.align		4
.L_748:
        /*1158*/ 	.byte	0x04, 0x12
        /*115a*/ 	.short	(.L_750 - .L_749)
	.align		4
.L_749:
        /*115c*/ 	.word	index@(_ZN10layer_norm13ln_fwd_kernelINS_13Kernel_traitsI13__nv_bfloat16S2_fS2_fjLj4096ELj1ELj1ELj4ELj16ENS_18Kernel_traits_baseILj4096ES2_S2_fS2_fjLj128EEEEELb0ELb0ELb1ELb0EEEvNS_9FwdParamsE)
        /*1160*/ 	.word	0x00000000


	//----- nvinfo : EIATTR_MIN_STACK_SIZE
	.align		4
.L_750:
        /*1164*/ 	.byte	0x04, 0x12
        /*1166*/ 	.short	(.L_752 - .L_751)
	.align		4
.L_751:
        /*1168*/ 	.word	index@(_ZN10layer_norm13ln_fwd_kernelINS_13Kernel_traitsI13__nv_bfloat16S2_fS2_fjLj4096ELj1ELj1ELj4ELj16ENS_18Kernel_traits_baseILj4096ES2_S2_fS2_fjLj128EEEEELb0ELb0ELb1ELb1EEEvNS_9FwdParamsE)
        /*116c*/ 	.word	0x00000000


	//----- nvinfo : EIATTR_MIN_STACK_SIZE
	.align		4
.L_752:
        /*1170*/ 	.byte	0x04, 0x12
        /*1172*/ 	.short	(.L_754 - .L_753)
	.align		4
.L_753:
        /*1174*/ 	.word	index@(_ZN10layer_norm13ln_fwd_kernelINS_13Kernel_traitsI13__nv_bfloat16S2_fS2_fjLj4096ELj1ELj1ELj4ELj16ENS_18Kernel_traits_baseILj4096ES2_S2_fS2_fjLj128EEEEELb0ELb1ELb0ELb0EEEvNS_9FwdParamsE)
        /*1178*/ 	.word	0x00000000


	//----- nvinfo : EIATTR_MIN_STACK_SIZE
	.align		4
.L_754:
        /*117c*/ 	.byte	0x04, 0x12
        /*117e*/ 	.short	(.L_756 - .L_755)
	.align		4
.L_755:
        /*1180*/ 	.word	index@(_ZN10layer_norm13ln_fwd_kernelINS_13Kernel_traitsI13__nv_bfloat16S2_fS2_fjLj4096ELj1ELj1ELj4ELj16ENS_18Kernel_traits_baseILj4096ES2_S2_fS2_fjLj128EEEEELb0ELb1ELb0ELb1EEEvNS_9FwdParamsE)
        /*1184*/ 	.word	0x00000000


	//----- nvinfo : EIATTR_MIN_STACK_SIZE
	.align		4
.L_756:
        /*1188*/ 	.byte	0x04, 0x12
        /*118a*/ 	.short	(.L_758 - .L_757)
	.align		4
.L_757:
        /*118c*/ 	.word	index@(_ZN10layer_norm13ln_fwd_kernelINS_13Kernel_traitsI13__nv_bfloat16S2_fS2_fjLj4096ELj1ELj1ELj4ELj16ENS_18Kernel_traits_baseILj4096ES2_S2_fS2_fjLj128EEEEELb0ELb1ELb1ELb0EEEvNS_9FwdParamsE)
        /*1190*/ 	.word	0x00000000


	//----- nvinfo : EIATTR_MIN_STACK_SIZE
	.align		4
.L_758:
        /*1194*/ 	.byte	0x04, 0x12
        /*1196*/ 	.short	(.L_760 - .L_759)
	.align		4
.L_759:
        /*1198*/ 	.word	index@(_ZN10layer_norm13ln_fwd_kernelINS_13Kernel_traitsI13__nv_bfloat16S2_fS2_fjLj4096ELj1ELj1ELj4ELj16ENS_18Kernel_traits_baseILj4096ES2_S2_fS2_fjLj128EEEEELb0ELb1ELb1ELb1EEEvNS_9FwdParamsE)
        /*119c*/ 	.word	0x00000000


	//----- nvinfo : EIATTR_MIN_STACK_SIZE
	.align		4
.L_760:
        /*11a0*/ 	.byte	0x04, 0x12
        /*11a2*/ 	.short	(.L_762 - .L_761)
	.align		4
.L_761:
        /*11a4*/ 	.word	index@(_ZN10layer_norm13ln_fwd_kernelINS_13Kernel_traitsI13__nv_bfloat16S2_fS2_fjLj4096ELj1ELj1ELj4ELj16ENS_18Kernel_traits_baseILj4096ES2_S2_fS2_fjLj128EEEEELb1ELb0ELb0ELb0EEEvNS_9FwdParamsE)
        /*11a8*/ 	.word	0x00000000


	//----- nvinfo : EIATTR_MIN_STACK_SIZE
	.align		4
.L_762:
        /*11ac*/ 	.byte	0x04, 0x12
        /*11ae*/ 	.short	(.L_764 - .L_763)
	.align		4
.L_763:
        /*11b0*/ 	.word	index@(_ZN10layer_norm13ln_fwd_kernelINS_13Kernel_traitsI13__nv_bfloat16S2_fS2_fjLj4096ELj1ELj1ELj4ELj16ENS_18Kernel_traits_baseILj4096ES2_S2_fS2_fjLj128EEEEELb1ELb0ELb0ELb1EEEvNS_9FwdParamsE)
        /*11b4*/ 	.word	0x00000000


	//----- nvinfo : EIATTR_MIN_STACK_SIZE
	.align		4
.L_764:
        /*11b8*/ 	.byte	0x04, 0x12
        /*11ba*/ 	.short	(.L_766 - .L_765)
	.align		4
.L_765:
        /*11bc*/ 	.word	index@(_ZN10layer_norm13ln_fwd_kernelINS_13Kernel_traitsI13__nv_bfloat16S2_fS2_fjLj4096ELj1ELj1ELj4ELj16ENS_18Kernel_traits_baseILj4096ES2_S2_fS2_fjLj128EEEEELb1ELb0ELb1ELb0EEEvNS_9FwdParamsE)
        /*11c0*/ 	.word	0x00000000


	//----- nvinfo : EIATTR_MIN_STACK_SIZE
	.align		4
.L_766:
        /*11c4*/ 	.byte	0x04, 0x12
        /*11c6*/ 	.short	(.L_768 - .L_767)
	.align		4
.L_767:
        /*11c8*/ 	.word	index@(_ZN10layer_norm13ln_fwd_kernelINS_13Kernel_traitsI13__nv_bfloat16S2_fS2_fjLj4096ELj1ELj1ELj4ELj16ENS_18Kernel_traits_baseILj4096ES2_S2_fS2_fjLj128EEEEELb1ELb0ELb1ELb1EEEvNS_9FwdParamsE)
        /*11cc*/ 	.word	0x00000000


	//----- nvinfo : EIATTR_MIN_STACK_SIZE
	.align		4
.L_768:
        /*11d0*/ 	.byte	0x04, 0x12
        /*11d2*/ 	.short	(.L_770 - .L_769)
	.align		4
.L_769:
        /*11d4*/ 	.word	index@(_ZN10layer_norm13ln_fwd_kernelINS_13Kernel_traitsI13__nv_bfloat16S2_fS2_fjLj4096ELj1ELj1ELj4ELj16ENS_18Kernel_traits_baseILj4096ES2_S2_fS2_fjLj128EEEEELb1ELb1ELb0ELb0EEEvNS_9FwdParamsE)
        /*11d8*/ 	.word	0x00000000


	//----- nvinfo : EIATTR_MIN_STACK_SIZE
	.align		4
.L_770:
        /*11dc*/ 	.byte	0x04, 0x12
        /*11de*/ 	.short	(.L_772 - .L_771)
	.align		4
.L_771:
        /*11e0*/ 	.word	index@(_ZN10layer_norm13ln_fwd_kernelINS_13Kernel_traitsI13__nv_bfloat16S2_fS2_fjLj4096ELj1ELj1ELj4ELj16ENS_18Kernel_traits_baseILj4096ES2_S2_fS2_fjLj128EEEEELb1ELb1ELb0ELb1EEEvNS_9FwdParamsE)
        /*11e4*/ 	.word	0x00000000


	//----- nvinfo : EIATTR_MIN_STACK_SIZE
	.align		4
.L_772:
        /*11e8*/ 	.byte	0x04, 0x12
        /*11ea*/ 	.short	(.L_774 - .L_773)
	.align		4
.L_773:
        /*11ec*/ 	.word	index@(_ZN10layer_norm13ln_fwd_kernelINS_13Kernel_traitsI13__nv_bfloat16S2_fS2_fjLj4096ELj1ELj1ELj4ELj16ENS_18Kernel_traits_baseILj4096ES2_S2_fS2_fjLj128EEEEELb1ELb1ELb1ELb0EEEvNS_9FwdParamsE)
        /*11f0*/ 	.word	0x00000000


	//----- nvinfo : EIATTR_MIN_STACK_SIZE
	.align		4
.L_774:
        /*11f4*/ 	.byte	0x04, 0x12
        /*11f6*/ 	.short	(.L_776 - .L_775)
	.align		4
.L_775:
        /*11f8*/ 	.word	index@(_ZN10layer_norm13ln_fwd_kernelINS_13Kernel_traitsI13__nv_bfloat16S2_fS2_fjLj4096ELj1ELj1ELj4ELj16ENS_18Kernel_traits_baseILj4096ES2_S2_fS2_fjLj128EEEEELb1ELb1ELb1ELb1EEEvNS_9FwdParamsE)
        /*11fc*/ 	.word	0x00000000


	//----- nvinfo : EIATTR_MIN_STACK_SIZE
	.align		4
.L_776:
        /*1200*/ 	.byte	0x04, 0x12
        /*1202*/ 	.short	(.L_778 - .L_777)
	.align		4
.L_777:
        /*1204*/ 	.word	index@(_ZN10layer_norm13ln_fwd_kernelINS_13Kernel_traitsIf13__nv_bfloat16fS2_fjLj4096ELj1ELj1ELj4ELj16ENS_18Kernel_traits_baseILj4096EfS2_fS2_fjLj128EEEEELb0ELb0ELb0ELb0EEEvNS_9FwdParamsE)
        /*1208*/ 	.word	0x00000000


	//----- nvinfo : EIATTR_MIN_STACK_SIZE
	.align		4
.L_778:
        /*120c*/ 	.byte	0x04, 0x12
        /*120e*/ 	.short	(.L_780 - .L_779)
	.align		4
.L_779:
        /*1210*/ 	.word	index@(_ZN10layer_norm13ln_fwd_kernelINS_13Kernel_traitsIf13__nv_bfloat16fS2_fjLj4096ELj1ELj1ELj4ELj16ENS_18Kernel_traits_baseILj4096EfS2_fS2_fjLj128EEEEELb0ELb0ELb0ELb1EEEvNS_9FwdParamsE)
        /*1214*/ 	.word	0x00000000


	//----- nvinfo : EIATTR_MIN_STACK_SIZE
	.align		4
.L_780:
        /*1218*/ 	.byte	0x04, 0x12
        /*121a*/ 	.short	(.L_782 - .L_781)
	.align		4
.L_781:
        /*121c*/ 	.word	index@(_ZN10layer_norm13ln_fwd_kernelINS_13Kernel_traitsIf13__nv_bfloat16fS2_fjLj4096ELj1ELj1ELj4ELj16ENS_18Kernel_traits_baseILj4096EfS2_fS2_fjLj128EEEEELb0ELb0ELb1ELb0EEEvNS_9FwdParamsE)
        /*1220*/ 	.word	0x00000000


	//----- nvinfo : EIATTR_MIN_STACK_SIZE
	.align		4
.L_782:
        /*1224*/ 	.byte	0x04, 0x12
        /*1226*/ 	.short	(.L_784 - .L_783)
	.align		4
.L_783:
        /*1228*/ 	.word	index@(_ZN10layer_norm13ln_fwd_kernelINS_13Kernel_traitsIf13__nv_bfloat16fS2_fjLj4096ELj1ELj1ELj4ELj16ENS_18Kernel_traits_baseILj4096EfS2_fS2_fjLj128EEEEELb0ELb0ELb1ELb1EEEvNS_9FwdParamsE)
        /*122c*/ 	.word	0x00000000


	//----- nvinfo : EIATTR_MIN_STACK_SIZE
	.align		4
.L_784:
        /*1230*/ 	.byte	0x04, 0x12
        /*1232*/ 	.short	(.L_786 - .L_785)
	.align		4
.L_785:
        /*1234*/ 	.word	index@(_ZN10layer_norm13ln_fwd_kernelINS_13Kernel_traitsIf13__nv_bfloat16fS2_fjLj4096ELj1ELj1ELj4ELj16ENS_18Kernel_traits_baseILj4096EfS2_fS2_fjLj128EEEEELb0ELb1ELb0ELb0EEEvNS_9FwdParamsE)
        /*1238*/ 	.word	0x00000000


	//----- nvinfo : EIATTR_MIN_STACK_SIZE
	.align		4
.L_786:
        /*123c*/ 	.byte	0x04, 0x12
        /*123e*/ 	.short	(.L_788 - .L_787)
	.align		4
.L_787:
        /*1240*/ 	.word	index@(_ZN10layer_norm13ln_fwd_kernelINS_13Kernel_traitsIf13__nv_bfloat16fS2_fjLj4096ELj1ELj1ELj4ELj16ENS_18Kernel_traits_baseILj4096EfS2_fS2_fjLj128EEEEELb0ELb1ELb0ELb1EEEvNS_9FwdParamsE)
        /*1244*/ 	.word	0x00000000


	//----- nvinfo : EIATTR_MIN_STACK_SIZE
	.align		4
.L_788:
        /*1248*/ 	.byte	0x04, 0x12
        /*124a*/ 	.short	(.L_790 - .L_789)
	.align		4
.L_789:
        /*124c*/ 	.word	index@(_ZN10layer_norm13ln_fwd_kernelINS_13Kernel_traitsIf13__nv_bfloat16fS2_fjLj4096ELj1ELj1ELj4ELj16ENS_18Kernel_traits_baseILj4096EfS2_fS2_fjLj128EEEEELb0ELb1ELb1ELb0EEEvNS_9FwdParamsE)
        /*1250*/ 	.word	0x00000000


	//----- nvinfo : EIATTR_MIN_STACK_SIZE
	.align		4
.L_790:
        /*1254*/ 	.byte	0x04, 0x12
        /*1256*/ 	.short	(.L_792 - .L_791)
	.align		4
.L_791:
        /*1258*/ 	.word	index@(_ZN10layer_norm13ln_fwd_kernelINS_13Kernel_traitsIf13__nv_bfloat16fS2_fjLj4096ELj1ELj1ELj4ELj16ENS_18Kernel_traits_baseILj4096EfS2_fS2_fjLj128EEEEELb0ELb1ELb1ELb1EEEvNS_9FwdParamsE)
        /*125c*/ 	.word	0x00000000


	//----- nvinfo : EIATTR_MIN_STACK_SIZE
	.align		4
.L_792:
        /*1260*/ 	.byte	0x04, 0x12
        /*1262*/ 	.short	(.L_794 - .L_793)
	.align		4
.L_793:
        /*1264*/ 	.word	index@(_ZN10layer_norm13ln_fwd_kernelINS_13Kernel_traitsIf13__nv_bfloat16fS2_fjLj4096ELj1ELj1ELj4ELj16ENS_18Kernel_traits_baseILj4096EfS2_fS2_fjLj128EEEEELb1ELb0ELb0ELb0EEEvNS_9FwdParamsE)
        /*1268*/ 	.word	0x00000000


	//----- nvinfo : EIATTR_MIN_STACK_SIZE
	.align		4
.L_794:
        /*126c*/ 	.byte	0x04, 0x12
        /*126e*/ 	.short	(.L_796 - .L_795)
	.align		4
.L_795:
        /*1270*/ 	.word	index@(_ZN10layer_norm13ln_fwd_kernelINS_13Kernel_traitsIf13__nv_bfloat16fS2_fjLj4096ELj1ELj1ELj4ELj16ENS_18Kernel_traits_baseILj4096EfS2_fS2_fjLj128EEEEELb1ELb0ELb0ELb1EEEvNS_9FwdParamsE)
        /*1274*/ 	.word	0x00000000


	//----- nvinfo : EIATTR_MIN_STACK_SIZE
	.align		4
.L_796:
        /*1278*/ 	.byte	0x04, 0x12
        /*127a*/ 	.short	(.L_798 - .L_797)
	.align		4
.L_797:
        /*127c*/ 	.word	index@(_ZN10layer_norm13ln_fwd_kernelINS_13Kernel_traitsIf13__nv_bfloat16fS2_fjLj4096ELj1ELj1ELj4ELj16ENS_18Kernel_traits_baseILj4096EfS2_fS2_fjLj128EEEEELb1ELb0ELb1ELb0EEEvNS_9FwdParamsE)
        /*1280*/ 	.word	0x00000000


	//----- nvinfo : EIATTR_MIN_STACK_SIZE
	.align		4
.L_798:
        /*1284*/ 	.byte	0x04, 0x12
        /*1286*/ 	.short	(.L_800 - .L_799)
	.align		4
.L_799:
        /*1288*/ 	.word	index@(_ZN10layer_norm13ln_fwd_kernelINS_13Kernel_traitsIf13__nv_bfloat16fS2_fjLj4096ELj1ELj1ELj4ELj16ENS_18Kernel_traits_baseILj4096EfS2_fS2_fjLj128EEEEELb1ELb0ELb1ELb1EEEvNS_9FwdParamsE)
        /*128c*/ 	.word	0x00000000


	//----- nvinfo : EIATTR_MIN_STACK_SIZE
	.align		4
.L_800:
        /*1290*/ 	.byte	0x04, 0x12
        /*1292*/ 	.short	(.L_802 - .L_801)
	.align		4
.L_801:
        /*1294*/ 	.word	index@(_ZN10layer_norm13ln_fwd_kernelINS_13Kernel_traitsIf13__nv_bfloat16fS2_fjLj4096ELj1ELj1ELj4ELj16ENS_18Kernel_traits_baseILj4096EfS2_fS2_fjLj128EEEEELb1ELb1ELb0ELb0EEEvNS_9FwdParamsE)
        /*1298*/ 	.word	0x00000000


	//----- nvinfo : EIATTR_MIN_STACK_SIZE
	.align		4
.L_802:
        /*129c*/ 	.byte	0x04, 0x12
        /*129e*/ 	.short	(.L_804 - .L_803)
	.align		4
.L_803:
        /*12a0*/ 	.word	index@(_ZN10layer_norm13ln_fwd_kernelINS_13Kernel_traitsIf13__nv_bfloat16fS2_fjLj4096ELj1ELj1ELj4ELj16ENS_18Kernel_traits_baseILj4096EfS2_fS2_fjLj128EEEEELb1ELb1ELb0ELb1EEEvNS_9FwdParamsE)
        /*12a4*/ 	.word	0x00000000


	//----- nvinfo : EIATTR_MIN_STACK_SIZE
	.align		4
.L_804:
        /*12a8*/ 	.byte	0x04, 0x12
        /*12aa*/ 	.short	(.L_806 - .L_805)
	.align		4
.L_805:
        /*12ac*/ 	.word	index@(_ZN10layer_norm13ln_fwd_kernelINS_13Kernel_traitsIf13__nv_bfloat16fS2_fjLj4096ELj1ELj1ELj4ELj16ENS_18Kernel_traits_baseILj4096EfS2_fS2_fjLj128EEEEELb1ELb1ELb1ELb0EEEvNS_9FwdParamsE)
        /*12b0*/ 	.word	0x00000000


	//----- nvinfo : EIATTR_MIN_STACK_SIZE
	.align		4
.L_806:
        /*12b4*/ 	.byte	0x04, 0x12
        /*12b6*/ 	.short	(.L_808 - .L_807)
	.align		4
.L_807:
        /*12b8*/ 	.word	index@(_ZN10layer_norm13ln_fwd_kernelINS_13Kernel_traitsIf13__nv_bfloat16fS2_fjLj4096ELj1ELj1ELj4ELj16ENS_18Kernel_traits_baseILj4096EfS2_fS2_fjLj128EEEEELb1ELb1ELb1ELb1EEEvNS_9FwdParamsE)
        /*12bc*/ 	.word	0x00000000


	//----- nvinfo : EIATTR_MIN_STACK_SIZE
	.align		4
.L_808:
        /*12c0*/ 	.byte	0x04, 0x12
        /*12c2*/ 	.short	(.L_810 - .L_809)
	.align		4
.L_809:
        /*12c4*/ 	.word	index@(_ZN10layer_norm13ln_fwd_kernelINS_13Kernel_traitsIf6__halfS2_S2_fjLj4096ELj1ELj1ELj4ELj16ENS_18Kernel_traits_baseILj4096EfS2_S2_S2_fjLj128EEEEELb0ELb0ELb0ELb0EEEvNS_9FwdParamsE)
        /*12c8*/ 	.word	0x00000000


	//----- nvinfo : EIATTR_MIN_STACK_SIZE
	.align		4
.L_810:
        /*12cc*/ 	.byte	0x04, 0x12
        /*12ce*/ 	.short	(.L_812 - .L_811)
	.align		4
.L_811:
        /*12d0*/ 	.word	index@(_ZN10layer_norm13ln_fwd_kernelINS_13Kernel_traitsIf6__halfS2_S2_fjLj4096ELj1ELj1ELj4ELj16ENS_18Kernel_traits_baseILj4096EfS2_S2_S2_fjLj128EEEEELb0ELb0ELb0ELb1EEEvNS_9FwdParamsE)
        /*12d4*/ 	.word	0x00000000


	//----- nvinfo : EIATTR_MIN_STACK_SIZE
	.align		4
.L_812:
        /*12d8*/ 	.byte	0x04, 0x12
        /*12da*/ 	.short	(.L_814 - .L_813)
	.align		4
.L_813:
        /*12dc*/ 	.word	index@(_ZN10layer_norm13ln_fwd_kernelINS_13Kernel_traitsIf6__halfS2_S2_fjLj4096ELj1ELj1ELj4ELj16ENS_18Kernel_traits_baseILj4096EfS2_S2_S2_fjLj128EEEEELb0ELb0ELb1ELb0EEEvNS_9FwdParamsE)
        /*12e0*/ 	.word	0x00000000


	//----- nvinfo : EIATTR_MIN_STACK_SIZE
	.align		4
.L_814:
        /*12e4*/ 	.byte	0x04, 0x12
        /*12e6*/ 	.short	(.L_816 - .L_815)
	.align		4
.L_815:
        /*12e8*/ 	.word	index@(_ZN10layer_norm13ln_fwd_kernelINS_13Kernel_traitsIf6__halfS2_S2_fjLj4096ELj1ELj1ELj4ELj16ENS_18Kernel_traits_baseILj4096EfS2_S2_S2_fjLj128EEEEELb0ELb0ELb1ELb1EEEvNS_9FwdParamsE)
        /*12ec*/ 	.word	0x00000000


	//----- nvinfo : EIATTR_MIN_STACK_SIZE
	.align		4
.L_816:
        /*12f0*/ 	.byte	0x04, 0x12
        /*12f2*/ 	.short	(.L_818 - .L_817)
	.align		4
.L_817:
        /*12f4*/ 	.word	index@(_ZN10layer_norm13ln_fwd_kernelINS_13Kernel_traitsIf6__halfS2_S2_fjLj4096ELj1ELj1ELj4ELj16ENS_18Kernel_traits_baseILj4096EfS2_S2_S2_fjLj128EEEEELb0ELb1ELb0ELb0EEEvNS_9FwdParamsE)
        /*12f8*/ 	.word	0x00000000


	//----- nvinfo : EIATTR_MIN_STACK_SIZE
	.align		4
.L_818:
        /*12fc*/ 	.byte	0x04, 0x12
        /*12fe*/ 	.short	(.L_820 - .L_819)
	.align		4
.L_819:
        /*1300*/ 	.word	index@(_ZN10layer_norm13ln_fwd_kernelINS_13Kernel_traitsIf6__halfS2_S2_fjLj4096ELj1ELj1ELj4ELj16ENS_18Kernel_traits_baseILj4096EfS2_S2_S2_fjLj128EEEEELb0ELb1ELb0ELb1EEEvNS_9FwdParamsE)
        /*1304*/ 	.word	0x00000000


	//----- nvinfo : EIATTR_MIN_STACK_SIZE
	.align		4
.L_820:
        /*1308*/ 	.byte	0x04, 0x12
        /*130a*/ 	.short	(.L_822 - .L_821)
	.align		4
.L_821:
        /*130c*/ 	.word	index@(_ZN10layer_norm13ln_fwd_kernelINS_13Kernel_traitsIf6__halfS2_S2_fjLj4096ELj1ELj1ELj4ELj16ENS_18Kernel_traits_baseILj4096EfS2_S2_S2_fjLj128EEEEELb0ELb1ELb1ELb0EEEvNS_9FwdParamsE)
        /*1310*/ 	.word	0x00000000


	//----- nvinfo : EIATTR_MIN_STACK_SIZE
	.align		4
.L_822:
        /*1314*/ 	.byte	0x04, 0x12
        /*1316*/ 	.short	(.L_824 - .L_823)
	.align		4
.L_823:
        /*1318*/ 	.word	index@(_ZN10layer_norm13ln_fwd_kernelINS_13Kernel_traitsIf6__halfS2_S2_fjLj4096ELj1ELj1ELj4ELj16ENS_18Kernel_traits_baseILj4096EfS2_S2_S2_fjLj128EEEEELb0ELb1ELb1ELb1EEEvNS_9FwdParamsE)
        /*131c*/ 	.word	0x00000000


	//----- nvinfo : EIATTR_MIN_STACK_SIZE
	.align		4
.L_824:
        /*1320*/ 	.byte	0x04, 0x12
        /*1322*/ 	.short	(.L_826 - .L_825)
	.align		4
.L_825:
        /*1324*/ 	.word	index@(_ZN10layer_norm13ln_fwd_kernelINS_13Kernel_traitsIf6__halfS2_S2_fjLj4096ELj1ELj1ELj4ELj16ENS_18Kernel_traits_baseILj4096EfS2_S2_S2_fjLj128EEEEELb1ELb0ELb0ELb0EEEvNS_9FwdParamsE)
        /*1328*/ 	.word	0x00000000


	//----- nvinfo : EIATTR_MIN_STACK_SIZE
	.align		4
.L_826:
        /*132c*/ 	.byte	0x04, 0x12
        /*132e*/ 	.short	(.L_828 - .L_827)
	.align		4
.L_827:
        /*1330*/ 	.word	index@(_ZN10layer_norm13ln_fwd_kernelINS_13Kernel_traitsIf6__halfS2_S2_fjLj4096ELj1ELj1ELj4ELj16ENS_18Kernel_traits_baseILj4096EfS2_S2_S2_fjLj128EEEEELb1ELb0ELb0ELb1EEEvNS_9FwdParamsE)
        /*1334*/ 	.word	0x00000000


	//----- nvinfo : EIATTR_MIN_STACK_SIZE
	.align		4
.L_828:
        /*1338*/ 	.byte	0x04, 0x12
        /*133a*/ 	.short	(.L_830 - .L_829)
	.align		4
.L_829:
        /*133c*/ 	.word	index@(_ZN10layer_norm13ln_fwd_kernelINS_13Kernel_traitsIf6__halfS2_S2_fjLj4096ELj1ELj1ELj4ELj16ENS_18Kernel_traits_baseILj4096EfS2_S2_S2_fjLj128EEEEELb1ELb0ELb1ELb0EEEvNS_9FwdParamsE)
        /*1340*/ 	.word	0x00000000


	//----- nvinfo : EIATTR_MIN_STACK_SIZE
	.align		4
.L_830:
        /*1344*/ 	.byte	0x04, 0x12
        /*1346*/ 	.short	(.L_832 - .L_831)
	.align		4
.L_831:
        /*1348*/ 	.word	index@(_ZN10layer_norm13ln_fwd_kernelINS_13Kernel_traitsIf6__halfS2_S2_fjLj4096ELj1ELj1ELj4ELj16ENS_18Kernel_traits_baseILj4096EfS2_S2_S2_fjLj128EEEEELb1ELb0ELb1ELb1EEEvNS_9FwdParamsE)
        /*134c*/ 	.word	0x00000000


	//----- nvinfo : EIATTR_MIN_STACK_SIZE
	.align		4
.L_832:
        /*1350*/ 	.byte	0x04, 0x12
        /*1352*/ 	.short	(.L_834 - .L_833)
	.align		4
.L_833:
        /*1354*/ 	.word	index@(_ZN10layer_norm13ln_fwd_kernelINS_13Kernel_traitsIf6__halfS2_S2_fjLj4096ELj1ELj1ELj4ELj16ENS_18Kernel_traits_baseILj4096EfS2_S2_S2_fjLj128EEEEELb1ELb1ELb0ELb0EEEvNS_9FwdParamsE)
        /*1358*/ 	.word	0x00000000


	//----- nvinfo : EIATTR_MIN_STACK_SIZE
	.align		4
.L_834:
        /*135c*/ 	.byte	0x04, 0x12
        /*135e*/ 	.short	(.L_836 - .L_835)
	.align		4
.L_835:
        /*1360*/ 	.word	index@(_ZN10layer_norm13ln_fwd_kernelINS_13Kernel_traitsIf6__halfS2_S2_fjLj4096ELj1ELj1ELj4ELj16ENS_18Kernel_traits_baseILj4096EfS2_S2_S2_fjLj128EEEEELb1ELb1ELb0ELb1EEEvNS_9FwdParamsE)
        /*1364*/ 	.word	0x00000000


	//----- nvinfo : EIATTR_MIN_STACK_SIZE
	.align		4
.L_836:
        /*1368*/ 	.byte	0x04, 0x12
        /*136a*/ 	.short	(.L_838 - .L_837)
	.align		4
.L_837:
        /*136c*/ 	.word	index@(_ZN10layer_norm13ln_fwd_kernelINS_13Kernel_traitsIf6__halfS2_S2_fjLj4096ELj1ELj1ELj4ELj16ENS_18Kernel_traits_baseILj4096EfS2_S2_S2_fjLj128EEEEELb1ELb1ELb1ELb0EEEvNS_9FwdParamsE)
        /*1370*/ 	.word	0x00000000


	//----- nvinfo : EIATTR_MIN_STACK_SIZE
	.align		4
.L_838:
        /*1374*/ 	.byte	0x04, 0x12
        /*1376*/ 	.short	(.L_840 - .L_839)
	.align		4
.L_839:
        /*1378*/ 	.word	index@(_ZN10layer_norm13ln_fwd_kernelINS_13Kernel_traitsIf6__halfS2_S2_fjLj4096ELj1ELj1ELj4ELj16ENS_18Kernel_traits_baseILj4096EfS2_S2_S2_fjLj128EEEEELb1ELb1ELb1ELb1EEEvNS_9FwdParamsE)
        /*137c*/ 	.word	0x00000000


	//----- nvinfo : EIATTR_MIN_STACK_SIZE
	.align		4
.L_840:
        /*1380*/ 	.byte	0x04, 0x12
        /*1382*/ 	.short	(.L_842 - .L_841)
	.align		4
.L_841:
        /*1384*/ 	.word	index@(_ZN10layer_norm13ln_fwd_kernelINS_13Kernel_traitsI6__halfS2_fS2_fjLj4096ELj1ELj1ELj4ELj16ENS_18Kernel_traits_baseILj4096ES2_S2_fS2_fjLj128EEEEELb0ELb0ELb0ELb0EEEvNS_9FwdParamsE)
        /*1388*/ 	.word	0x00000000


	//----- nvinfo : EIATTR_MIN_STACK_SIZE
	.align		4
.L_842:
        /*138c*/ 	.byte	0x04, 0x12
        /*138e*/ 	.short	(.L_844 - .L_843)
	.align		4
.L_843:
        /*1390*/ 	.word	index@(_ZN10layer_norm13ln_fwd_kernelINS_13Kernel_traitsI6__halfS2_fS2_fjLj4096ELj1ELj1ELj4ELj16ENS_18Kernel_traits_baseILj4096ES2_S2_fS2_fjLj128EEEEELb0ELb0ELb0ELb1EEEvNS_9FwdParamsE)
        /*1394*/ 	.word	0x00000000


	//----- nvinfo : EIATTR_MIN_STACK_SIZE
	.align		4
.L_844:
        /*1398*/ 	.byte	0x04, 0x12
        /*139a*/ 	.short	(.L_846 - .L_845)
	.align		4
.L_845:
        /*139c*/ 	.word	index@(_ZN10layer_norm13ln_fwd_kernelINS_13Kernel_traitsI6__halfS2_fS2_fjLj4096ELj1ELj1ELj4ELj16ENS_18Kernel_traits_baseILj4096ES2_S2_fS2_fjLj128EEEEELb0ELb0ELb1ELb0EEEvNS_9FwdParamsE)
        /*13a0*/ 	.word	0x00000000


	//----- nvinfo : EIATTR_MIN_STACK_SIZE
	.align		4
.L_846:
        /*13a4*/ 	.byte	0x04, 0x12
        /*13a6*/ 	.short	(.L_848 - .L_847)
	.align		4
.L_847:
        /*13a8*/ 	.word	index@(_ZN10layer_norm13ln_fwd_kernelINS_13Kernel_traitsI6__halfS2_fS2_fjLj4096ELj1ELj1ELj4ELj16ENS_18Kernel_traits_baseILj4096ES2_S2_fS2_fjLj128EEEEELb0ELb0ELb1ELb1EEEvNS_9FwdParamsE)
        /*13ac*/ 	.word	0x00000000


	//----- nvinfo : EIATTR_MIN_STACK_SIZE
	.align		4
.L_848:
        /*13b0*/ 	.byte	0x04, 0x12
        /*13b2*/ 	.short	(.L_850 - .L_849)
	.align		4
.L_849:
        /*13b4*/ 	.word	index@(_ZN10layer_norm13ln_fwd_kernelINS_13Kernel_traitsI6__halfS2_fS2_fjLj4096ELj1ELj1ELj4ELj16ENS_18Kernel_traits_baseILj4096ES2_S2_fS2_fjLj128EEEEELb0ELb1ELb0ELb0EEEvNS_9FwdParamsE)
        /*13b8*/ 	.word	0x00000000


	//----- nvinfo : EIATTR_MIN_STACK_SIZE
	.align		4
.L_850:
        /*13bc*/ 	.byte	0x04, 0x12
        /*13be*/ 	.short	(.L_852 - .L_851)
	.align		4
.L_851:
        /*13c0*/ 	.word	index@(_ZN10layer_norm13ln_fwd_kernelINS_13Kernel_traitsI6__halfS2_fS2_fjLj4096ELj1ELj1ELj4ELj16ENS_18Kernel_traits_baseILj4096ES2_S2_fS2_fjLj128EEEEELb0ELb1ELb0ELb1EEEvNS_9FwdParamsE)
        /*13c4*/ 	.word	0x00000000


	//----- nvinfo : EIATTR_MIN_STACK_SIZE
	.align		4
.L_852:
        /*13c8*/ 	.byte	0x04, 0x12
        /*13ca*/ 	.short	(.L_854 - .L_853)
	.align		4
.L_853:
        /*13cc*/ 	.word	index@(_ZN10layer_norm13ln_fwd_kernelINS_13Kernel_traitsI6__halfS2_fS2_fjLj4096ELj1ELj1ELj4ELj16ENS_18Kernel_traits_baseILj4096ES2_S2_fS2_fjLj128EEEEELb0ELb1ELb1ELb0EEEvNS_9FwdParamsE)
        /*13d0*/ 	.word	0x00000000


	//----- nvinfo : EIATTR_MIN_STACK_SIZE
	.align		4
.L_854:
        /*13d4*/ 	.byte	0x04, 0x12
        /*13d6*/ 	.short	(.L_856 - .L_855)
	.align		4
.L_855:
        /*13d8*/ 	.word	index@(_ZN10layer_norm13ln_fwd_kernelINS_13Kernel_traitsI6__halfS2_fS2_fjLj4096ELj1ELj1ELj4ELj16ENS_18Kernel_traits_baseILj4096ES2_S2_fS2_fjLj128EEEEELb0ELb1ELb1ELb1EEEvNS_9FwdParamsE)
        /*13dc*/ 	.word	0x00000000


	//----- nvinfo : EIATTR_MIN_STACK_SIZE
	.align		4
.L_856:
        /*13e0*/ 	.byte	0x04, 0x12
        /*13e2*/ 	.short	(.L_858 - .L_857)
	.align		4
.L_857:
        /*13e4*/ 	.word	index@(_ZN10layer_norm13ln_fwd_kernelINS_13Kernel_traitsI6__halfS2_fS2_fjLj4096ELj1ELj1ELj4ELj16ENS_18Kernel_traits_baseILj4096ES2_S2_fS2_fjLj128EEEEELb1ELb0ELb0ELb0EEEvNS_9FwdParamsE)
        /*13e8*/ 	.word	0x00000000


	//----- nvinfo : EIATTR_MIN_STACK_SIZE
	.align		4
.L_858:
        /*13ec*/ 	.byte	0x04, 0x12
        /*13ee*/ 	.short	(.L_860 - .L_859)
	.align		4
.L_859:
        /*13f0*/ 	.word	index@(_ZN10layer_norm13ln_fwd_kernelINS_13Kernel_traitsI6__halfS2_fS2_fjLj4096ELj1ELj1ELj4ELj16ENS_18Kernel_traits_baseILj4096ES2_S2_fS2_fjLj128EEEEELb1ELb0ELb0ELb1EEEvNS_9FwdParamsE)
        /*13f4*/ 	.word	0x00000008


	//----- nvinfo : EIATTR_MIN_STACK_SIZE
	.align		4
.L_860:
        /*13f8*/ 	.byte	0x04, 0x12
        /*13fa*/ 	.short	(.L_862 - .L_861)
	.align		4
.L_861:
        /*13fc*/ 	.word	index@(_ZN10layer_norm13ln_fwd_kernelINS_13Kernel_traitsI6__halfS2_fS2_fjLj4096ELj1ELj1ELj4ELj16ENS_18Kernel_traits_baseILj4096ES2_S2_fS2_fjLj128EEEEELb1ELb0ELb1ELb0EEEvNS_9FwdParamsE)
        /*1400*/ 	.word	0x00000000


	//----- nvinfo : EIATTR_MIN_STACK_SIZE
	.align		4
.L_862:
        /*1404*/ 	.byte	0x04, 0x12
        /*1406*/ 	.short	(.L_864 - .L_863)
	.align		4
.L_863:
        /*1408*/ 	.word	index@(_ZN10layer_norm13ln_fwd_kernelINS_13Kernel_traitsI6__halfS2_fS2_fjLj4096ELj1ELj1ELj4ELj16ENS_18Kernel_traits_baseILj4096ES2_S2_fS2_fjLj128EEEEELb1ELb0ELb1ELb1EEEvNS_9FwdParamsE)
        /*140c*/ 	.word	0x00000000


	//----- nvinfo : EIATTR_MIN_STACK_SIZE
	.align		4
.L_864:
        /*1410*/ 	.byte	0x04, 0x12
        /*1412*/ 	.short	(.L_866 - .L_865)
	.align		4
.L_865:
        /*1414*/ 	.word	index@(_ZN10layer_norm13ln_fwd_kernelINS_13Kernel_traitsI6__halfS2_fS2_fjLj4096ELj1ELj1ELj4ELj16ENS_18Kernel_traits_baseILj4096ES2_S2_fS2_fjLj128EEEEELb1ELb1ELb0ELb0EEEvNS_9FwdParamsE)
        /*1418*/ 	.word	0x00000000


	//----- nvinfo : EIATTR_MIN_STACK_SIZE
	.align		4
.L_866:
        /*141c*/ 	.byte	0x04, 0x12
        /*141e*/ 	.short	(.L_868 - .L_867)
	.align		4
.L_867:
        /*1420*/ 	.word	index@(_ZN10layer_norm13ln_fwd_kernelINS_13Kernel_traitsI6__halfS2_fS2_fjLj4096ELj1ELj1ELj4ELj16ENS_18Kernel_traits_baseILj4096ES2_S2_fS2_fjLj128EEEEELb1ELb1ELb0ELb1EEEvNS_9FwdParamsE)
        /*1424*/ 	.word	0x00000000


	//----- nvinfo : EIATTR_MIN_STACK_SIZE
	.align		4
.L_868:
        /*1428*/ 	.byte	0x04, 0x12
        /*142a*/ 	.short	(.L_870 - .L_869)
	.align		4
.L_869:
        /*142c*/ 	.word	index@(_ZN10layer_norm13ln_fwd_kernelINS_13Kernel_traitsI6__halfS2_fS2_fjLj4096ELj1ELj1ELj4ELj16ENS_18Kernel_traits_baseILj4096ES2_S2_fS2_fjLj128EEEEELb1ELb1ELb1ELb0EEEvNS_9FwdParamsE)
        /*1430*/ 	.word	0x00000008


	//----- nvinfo : EIATTR_MIN_STACK_SIZE
	.align		4
.L_870:
        /*1434*/ 	.byte	0x04, 0x12
        /*1436*/ 	.short	(.L_872 - .L_871)
	.align		4
.L_871:
        /*1438*/ 	.word	index@(_ZN10layer_norm13ln_fwd_kernelINS_13Kernel_traitsI6__halfS2_fS2_fjLj4096ELj1ELj1ELj4ELj16ENS_18Kernel_traits_baseILj4096ES2_S2_fS2_fjLj128EEEEELb1ELb1ELb1ELb1EEEvNS_9FwdParamsE)
        /*143c*/ 	.word	0x00000000


	//----- nvinfo : EIATTR_MIN_STACK_SIZE
	.align		4
.L_872:
        /*1440*/ 	.byte	0x04, 0x12
        /*1442*/ 	.short	(.L_874 - .L_873)
	.align		4
.L_873:
        /*1444*/ 	.word	index@(_ZN10layer_norm13ln_fwd_kernelINS_13Kernel_traitsIf6__halffS2_fjLj4096ELj1ELj1ELj4ELj16ENS_18Kernel_traits_baseILj4096EfS2_fS2_fjLj128EEEEELb0ELb0ELb0ELb0EEEvNS_9FwdParamsE)
        /*1448*/ 	.word	0x00000000


	//----- nvinfo : EIATTR_MIN_STACK_SIZE
	.align		4
.L_874:
        /*144c*/ 	.byte	0x04, 0x12
        /*144e*/ 	.short	(.L_876 - .L_875)
	.align		4
.L_875:
        /*1450*/ 	.word	index@(_ZN10layer_norm13ln_fwd_kernelINS_13Kernel_traitsIf6__halffS2_fjLj4096ELj1ELj1ELj4ELj16ENS_18Kernel_traits_baseILj4096EfS2_fS2_fjLj128EEEEELb0ELb0ELb0ELb1EEEvNS_9FwdParamsE)
        /*1454*/ 	.word	0x00000000


	//----- nvinfo : EIATTR_MIN_STACK_SIZE
	.align		4
.L_876:
        /*1458*/ 	.byte	0x04, 0x12
        /*145a*/ 	.short	(.L_878 - .L_877)
	.align		4
.L_877:
        /*145c*/ 	.word	index@(_ZN10layer_norm13ln_fwd_kernelINS_13Kernel_traitsIf6__halffS2_fjLj4096ELj1ELj1ELj4ELj16ENS_18Kernel_traits_baseILj4096EfS2_fS2_fjLj128EEEEELb0ELb0ELb1ELb0EEEvNS_9FwdParamsE)
        /*1460*/ 	.word	0x00000000


	//----- nvinfo : EIATTR_MIN_STACK_SIZE
	.align		4
.L_878:
        /*1464*/ 	.byte	0x04, 0x12
        /*1466*/ 	.short	(.L_880 - .L_879)
	.align		4
.L_879:
        /*1468*/ 	.word	index@(_ZN10layer_norm13ln_fwd_kernelINS_13Kernel_traitsIf6__halffS2_fjLj4096ELj1ELj1ELj4ELj16ENS_18Kernel_traits_baseILj4096EfS2_fS2_fjLj128EEEEELb0ELb0ELb1ELb1EEEvNS_9FwdParamsE)
        /*146c*/ 	.word	0x00000000


	//----- nvinfo : EIATTR_MIN_STACK_SIZE
	.align		4
.L_880:
        /*1470*/ 	.byte	0x04, 0x12
        /*1472*/ 	.short	(.L_882 - .L_881)
	.align		4
.L_881:
        /*1474*/ 	.word	index@(_ZN10layer_norm13ln_fwd_kernelINS_13Kernel_traitsIf6__halffS2_fjLj4096ELj1ELj1ELj4ELj16ENS_18Kernel_traits_baseILj4096EfS2_fS2_fjLj128EEEEELb0ELb1ELb0ELb0EEEvNS_9FwdParamsE)
        /*1478*/ 	.word	0x00000000


	//----- nvinfo : EIATTR_MIN_STACK_SIZE
	.align		4
.L_882:
        /*147c*/ 	.byte	0x04, 0x12
        /*147e*/ 	.short	(.L_884 - .L_883)
	.align		4
.L_883:
        /*1480*/ 	.word	index@(_ZN10layer_norm13ln_fwd_kernelINS_13Kernel_traitsIf6__halffS2_fjLj4096ELj1ELj1ELj4ELj16ENS_18Kernel_traits_baseILj4096EfS2_fS2_fjLj128EEEEELb0ELb1ELb0ELb1EEEvNS_9FwdParamsE)
        /*1484*/ 	.word	0x00000000


	//----- nvinfo : EIATTR_MIN_STACK_SIZE
	.align		4
.L_884:
        /*1488*/ 	.byte	0x04, 0x12
        /*148a*/ 	.short	(.L_886 - .L_885)
	.align		4
.L_885:
        /*148c*/ 	.word	index@(_ZN10layer_norm13ln_fwd_kernelINS_13Kernel_traitsIf6__halffS2_fjLj4096ELj1ELj1ELj4ELj16ENS_18Kernel_traits_baseILj4096EfS2_fS2_fjLj128EEEEELb0ELb1ELb1ELb0EEEvNS_9FwdParamsE)
        /*1490*/ 	.word	0x00000000


	//----- nvinfo : EIATTR_MIN_STACK_SIZE
	.align		4
.L_886:
        /*1494*/ 	.byte	0x04, 0x12
        /*1496*/ 	.short	(.L_888 - .L_887)
	.align		4
.L_887:
        /*1498*/ 	.word	index@(_ZN10layer_norm13ln_fwd_kernelINS_13Kernel_traitsIf6__halffS2_fjLj4096ELj1ELj1ELj4ELj16ENS_18Kernel_traits_baseILj4096EfS2_fS2_fjLj128EEEEELb0ELb1ELb1ELb1EEEvNS_9FwdParamsE)
        /*149c*/ 	.word	0x00000000


	//----- nvinfo : EIATTR_MIN_STACK_SIZE
	.align		4
.L_888:
        /*14a0*/ 	.byte	0x04, 0x12
        /*14a2*/ 	.short	(.L_890 - .L_889)
	.align		4
.L_889:
        /*14a4*/ 	.word	index@(_ZN10layer_norm13ln_fwd_kernelINS_13Kernel_traitsIf6__halffS2_fjLj4096ELj1ELj1ELj4ELj16ENS_18Kernel_traits_baseILj4096EfS2_fS2_fjLj128EEEEELb1ELb0ELb0ELb0EEEvNS_9FwdParamsE)
        /*14a8*/ 	.word	0x00000000


	//----- nvinfo : EIATTR_MIN_STACK_SIZE
	.align		4
.L_890:
        /*14ac*/ 	.byte	0x04, 0x12
        /*14ae*/ 	.short	(.L_892 - .L_891)
	.align		4
.L_891:
        /*14b0*/ 	.word	index@(_ZN10layer_norm13ln_fwd_kernelINS_13Kernel_traitsIf6__halffS2_fjLj4096ELj1ELj1ELj4ELj16ENS_18Kernel_traits_baseILj4096EfS2_fS2_fjLj128EEEEELb1ELb0ELb0ELb1EEEvNS_9FwdParamsE)
        /*14b4*/ 	.word	0x00000000


	//----- nvinfo : EIATTR_MIN_STACK_SIZE
	.align		4
.L_892:
        /*14b8*/ 	.byte	0x04, 0x12
        /*14ba*/ 	.short	(.L_894 - .L_893)
	.align		4
.L_893:
        /*14bc*/ 	.word	index@(_ZN10layer_norm13ln_fwd_kernelINS_13Kernel_traitsIf6__halffS2_fjLj4096ELj1ELj1ELj4ELj16ENS_18Kernel_traits_baseILj4096EfS2_fS2_fjLj128EEEEELb1ELb0ELb1ELb0EEEvNS_9FwdParamsE)
        /*14c0*/ 	.word	0x00000000


	//----- nvinfo : EIATTR_MIN_STACK_SIZE
	.align		4
.L_894:
        /*14c4*/ 	.byte	0x04, 0x12
        /*14c6*/ 	.short	(.L_896 - .L_895)
	.align		4
.L_895:
        /*14c8*/ 	.word	index@(_ZN10layer_norm13ln_fwd_kernelINS_13Kernel_traitsIf6__halffS2_fjLj4096ELj1ELj1ELj4ELj16ENS_18Kernel_traits_baseILj4096EfS2_fS2_fjLj128EEEEELb1ELb0ELb1ELb1EEEvNS_9FwdParamsE)
        /*14cc*/ 	.word	0x00000000


	//----- nvinfo : EIATTR_MIN_STACK_SIZE
	.align		4
.L_896:
        /*14d0*/ 	.byte	0x04, 0x12
        /*14d2*/ 	.short	(.L_898 - .L_897)
	.align		4
.L_897:
        /*14d4*/ 	.word	index@(_ZN10layer_norm13ln_fwd_kernelINS_13Kernel_traitsIf6__halffS2_fjLj4096ELj1ELj1ELj4ELj16ENS_18Kernel_traits_baseILj4096EfS2_fS2_fjLj128EEEEELb1ELb1ELb0ELb0EEEvNS_9FwdParamsE)
        /*14d8*/ 	.word	0x00000000


	//----- nvinfo : EIATTR_MIN_STACK_SIZE
	.align		4
.L_898:
        /*14dc*/ 	.byte	0x04, 0x12
        /*14de*/ 	.short	(.L_900 - .L_899)
	.align		4
.L_899:
        /*14e0*/ 	.word	index@(_ZN10layer_norm13ln_fwd_kernelINS_13Kernel_traitsIf6__halffS2_fjLj4096ELj1ELj1ELj4ELj16ENS_18Kernel_traits_baseILj4096EfS2_fS2_fjLj128EEEEELb1ELb1ELb0ELb1EEEvNS_9FwdParamsE)
        /*14e4*/ 	.word	0x00000000


	//----- nvinfo : EIATTR_MIN_STACK_SIZE
	.align		4
.L_900:
        /*14e8*/ 	.byte	0x04, 0x12
        /*14ea*/ 	.short	(.L_902 - .L_901)
	.align		4
.L_901:
        /*14ec*/ 	.word	index@(_ZN10layer_norm13ln_fwd_kernelINS_13Kernel_traitsIf6__halffS2_fjLj4096ELj1ELj1ELj4ELj16ENS_18Kernel_traits_baseILj4096EfS2_fS2_fjLj128EEEEELb1ELb1ELb1ELb0EEEvNS_9FwdParamsE)
        /*14f0*/ 	.word	0x00000000


	//----- nvinfo : EIATTR_MIN_STACK_SIZE
	.align		4
.L_902:
        /*14f4*/ 	.byte	0x04, 0x12
        /*14f6*/ 	.short	(.L_904 - .L_903)
	.align		4
.L_903:
        /*14f8*/ 	.word	index@(_ZN10layer_norm13ln_fwd_kernelINS_13Kernel_traitsIf6__halffS2_fjLj4096ELj1ELj1ELj4ELj16ENS_18Kernel_traits_baseILj4096EfS2_fS2_fjLj128EEEEELb1ELb1ELb1ELb1EEEvNS_9FwdParamsE)
        /*14fc*/ 	.word	0x00000000


	//----- nvinfo : EIATTR_MIN_STACK_SIZE
	.align		4
.L_904:
        /*1500*/ 	.byte	0x04, 0x12
        /*1502*/ 	.short	(.L_906 - .L_905)
	.align		4
.L_905:
        /*1504*/ 	.word	index@(_ZN10layer_norm13ln_fwd_kernelINS_13Kernel_traitsI6__halfffffjLj4096ELj1ELj1ELj4ELj16ENS_18Kernel_traits_baseILj4096ES2_ffffjLj128EEEEELb0ELb0ELb0ELb0EEEvNS_9FwdParamsE)
        /*1508*/ 	.word	0x00000000


	//----- nvinfo : EIATTR_MIN_STACK_SIZE
	.align		4
.L_906:
        /*150c*/ 	.byte	0x04, 0x12
        /*150e*/ 	.short	(.L_908 - .L_907)
	.align		4
.L_907:
        /*1510*/ 	.word	index@(_ZN10layer_norm13ln_fwd_kernelINS_13Kernel_traitsI6__halfffffjLj4096ELj1ELj1ELj4ELj16ENS_18Kernel_traits_baseILj4096ES2_ffffjLj128EEEEELb0ELb0ELb0ELb1EEEvNS_9FwdParamsE)
        /*1514*/ 	.word	0x00000000


	//----- nvinfo : EIATTR_MIN_STACK_SIZE
	.align		4
.L_908:
        /*1518*/ 	.byte	0x04, 0x12
        /*151a*/ 	.short	(.L_910 - .L_909)
	.align		4
.L_909:
        /*151c*/ 	.word	index@(_ZN10layer_norm13ln_fwd_kernelINS_13Kernel_traitsI6__halfffffjLj4096ELj1ELj1ELj4ELj16ENS_18Kernel_traits_baseILj4096ES2_ffffjLj128EEEEELb0ELb0ELb1ELb0EEEvNS_9FwdParamsE)
        /*1520*/ 	.word	0x00000000


	//----- nvinfo : EIATTR_MIN_STACK_SIZE
	.align		4
.L_910:
        /*1524*/ 	.byte	0x04, 0x12
        /*1526*/ 	.short	(.L_912 - .L_911)
	.align		4
.L_911:
        /*1528*/ 	.word	index@(_ZN10layer_norm13ln_fwd_kernelINS_13Kernel_traitsI6__halfffffjLj4096ELj1ELj1ELj4ELj16ENS_18Kernel_traits_baseILj4096ES2_ffffjLj128EEEEELb0ELb0ELb1ELb1EEEvNS_9FwdParamsE)
        /*152c*/ 	.word	0x00000000


	//----- nvinfo : EIATTR_MIN_STACK_SIZE
	.align		4
.L_912:
        /*1530*/ 	.byte	0x04, 0x12
        /*1532*/ 	.short	(.L_914 - .L_913)
	.align		4
.L_913:
        /*1534*/ 	.word	index@(_ZN10layer_norm13ln_fwd_kernelINS_13Kernel_traitsI6__halfffffjLj4096ELj1ELj1ELj4ELj16ENS_18Kernel_traits_baseILj4096ES2_ffffjLj128EEEEELb0ELb1ELb0ELb0EEEvNS_9FwdParamsE)
        /*1538*/ 	.word	0x00000000


	//----- nvinfo : EIATTR_MIN_STACK_SIZE
	.align		4
.L_914:
        /*153c*/ 	.byte	0x04, 0x12
        /*153e*/ 	.short	(.L_916 - .L_915)
	.align		4
.L_915:
        /*1540*/ 	.word	index@(_ZN10layer_norm13ln_fwd_kernelINS_13Kernel_traitsI6__halfffffjLj4096ELj1ELj1ELj4ELj16ENS_18Kernel_traits_baseILj4096ES2_ffffjLj128EEEEELb0ELb1ELb0ELb1EEEvNS_9FwdParamsE)
        /*1544*/ 	.word	0x00000000


	//----- nvinfo : EIATTR_MIN_STACK_SIZE
	.align		4
.L_916:
        /*1548*/ 	.byte	0x04, 0x12
        /*154a*/ 	.short	(.L_918 - .L_917)
	.align		4
.L_917:
        /*154c*/ 	.word	index@(_ZN10layer_norm13ln_fwd_kernelINS_13Kernel_traitsI6__halfffffjLj4096ELj1ELj1ELj4ELj16ENS_18Kernel_traits_baseILj4096ES2_ffffjLj128EEEEELb0ELb1ELb1ELb0EEEvNS_9FwdParamsE)
        /*1550*/ 	.word	0x00000000


	//----- nvinfo : EIATTR_MIN_STACK_SIZE
	.align		4
.L_918:
        /*1554*/ 	.byte	0x04, 0x12
        /*1556*/ 	.short	(.L_920 - .L_919)
	.align		4
.L_919:
        /*1558*/ 	.word	index@(_ZN10layer_norm13ln_fwd_kernelINS_13Kernel_traitsI6__halfffffjLj4096ELj1ELj1ELj4ELj16ENS_18Kernel_traits_baseILj4096ES2_ffffjLj128EEEEELb0ELb1ELb1ELb1EEEvNS_9FwdParamsE)
        /*155c*/ 	.word	0x00000000


	//----- nvinfo : EIATTR_MIN_STACK_SIZE
	.align		4
.L_920:
        /*1560*/ 	.byte	0x04, 0x12
        /*1562*/ 	.short	(.L_922 - .L_921)
	.align		4
.L_921:
        /*1564*/ 	.word	index@(_ZN10layer_norm13ln_fwd_kernelINS_13Kernel_traitsI6__halfffffjLj4096ELj1ELj1ELj4ELj16ENS_18Kernel_traits_baseILj4096ES2_ffffjLj128EEEEELb1ELb0ELb0ELb0EEEvNS_9FwdParamsE)
        /*1568*/ 	.word	0x00000000


	//----- nvinfo : EIATTR_MIN_STACK_SIZE
	.align		4
.L_922:
        /*156c*/ 	.byte	0x04, 0x12
        /*156e*/ 	.short	(.L_924 - .L_923)
	.align		4
.L_923:
        /*1570*/ 	.word	index@(_ZN10layer_norm13ln_fwd_kernelINS_13Kernel_traitsI6__halfffffjLj4096ELj1ELj1ELj4ELj16ENS_18Kernel_traits_baseILj4096ES2_ffffjLj128EEEEELb1ELb0ELb0ELb1EEEvNS_9FwdParamsE)
        /*1574*/ 	.word	0x00000000


	//----- nvinfo : EIATTR_MIN_STACK_SIZE
	.align		4
.L_924:
        /*1578*/ 	.byte	0x04, 0x12
        /*157a*/ 	.short	(.L_926 - .L_925)
	.align		4
.L_925:
        /*157c*/ 	.word	index@(_ZN10layer_norm13ln_fwd_kernelINS_13Kernel_traitsI6__halfffffjLj4096ELj1ELj1ELj4ELj16ENS_18Kernel_traits_baseILj4096ES2_ffffjLj128EEEEELb1ELb0ELb1ELb0EEEvNS_9FwdParamsE)
        /*1580*/ 	.word	0x00000000


	//----- nvinfo : EIATTR_MIN_STACK_SIZE
	.align		4
.L_926:
        /*1584*/ 	.byte	0x04, 0x12
        /*1586*/ 	.short	(.L_928 - .L_927)
	.align		4
.L_927:
        /*1588*/ 	.word	index@(_ZN10layer_norm13ln_fwd_kernelINS_13Kernel_traitsI6__halfffffjLj4096ELj1ELj1ELj4ELj16ENS_18Kernel_traits_baseILj4096ES2_ffffjLj128EEEEELb1ELb0ELb1ELb1EEEvNS_9FwdParamsE)
        /*158c*/ 	.word	0x00000000


	//----- nvinfo : EIATTR_MIN_STACK_SIZE
	.align		4
.L_928:
        /*1590*/ 	.byte	0x04, 0x12
        /*1592*/ 	.short	(.L_930 - .L_929)
	.align		4
.L_929:
        /*1594*/ 	.word	index@(_ZN10layer_norm13ln_fwd_kernelINS_13Kernel_traitsI6__halfffffjLj4096ELj1ELj1ELj4ELj16ENS_18Kernel_traits_baseILj4096ES2_ffffjLj128EEEEELb1ELb1ELb0ELb0EEEvNS_9FwdParamsE)
        /*1598*/ 	.word	0x00000010


	//----- nvinfo : EIATTR_MIN_STACK_SIZE
	.align		4
.L_930:
        /*159c*/ 	.byte	0x04, 0x12
        /*159e*/ 	.short	(.L_932 - .L_931)
	.align		4
.L_931:
        /*15a0*/ 	.word	index@(_ZN10layer_norm13ln_fwd_kernelINS_13Kernel_traitsI6__halfffffjLj4096ELj1ELj1ELj4ELj16ENS_18Kernel_traits_baseILj4096ES2_ffffjLj128EEEEELb1ELb1ELb0ELb1EEEvNS_9FwdParamsE)
        /*15a4*/ 	.word	0x00000000


	//----- nvinfo : EIATTR_MIN_STACK_SIZE
	.align		4
.L_932:
        /*15a8*/ 	.byte	0x04, 0x12
        /*15aa*/ 	.short	(.L_934 - .L_933)
	.align		4
.L_933:
        /*15ac*/ 	.word	index@(_ZN10layer_norm13ln_fwd_kernelINS_13Kernel_traitsI6__halfffffjLj4096ELj1ELj1ELj4ELj16ENS_18Kernel_traits_baseILj4096ES2_ffffjLj128EEEEELb1ELb1ELb1ELb0EEEvNS_9FwdParamsE)
        /*15b0*/ 	.word	0x00000000


	//----- nvinfo : EIATTR_MIN_STACK_SIZE
	.align		4
.L_934:
        /*15b4*/ 	.byte	0x04, 0x12
        /*15b6*/ 	.short	(.L_936 - .L_935)
	.align		4
.L_935:
        /*15b8*/ 	.word	index@(_ZN10layer_norm13ln_fwd_kernelINS_13Kernel_traitsI6__halfffffjLj4096ELj1ELj1ELj4ELj16ENS_18Kernel_traits_baseILj4096ES2_ffffjLj128EEEEELb1ELb1ELb1ELb1EEEvNS_9FwdParamsE)
        /*15bc*/ 	.word	0x00000000


	//----- nvinfo : EIATTR_MIN_STACK_SIZE
	.align		4
.L_936:
        /*15c0*/ 	.byte	0x04, 0x12
        /*15c2*/ 	.short	(.L_938 - .L_937)
	.align		4
.L_937:
        /*15c4*/ 	.word	index@(_ZN10layer_norm13ln_fwd_kernelINS_13Kernel_traitsIfffffjLj4096ELj1ELj1ELj4ELj16ENS_18Kernel_traits_baseILj4096EfffffjLj128EEEEELb0ELb0ELb0ELb0EEEvNS_9FwdParamsE)
        /*15c8*/ 	.word	0x00000000


	//----- nvinfo : EIATTR_MIN_STACK_SIZE
	.align		4
.L_938:
        /*15cc*/ 	.byte	0x04, 0x12
        /*15ce*/ 	.short	(.L_940 - .L_939)
	.align		4
.L_939:
        /*15d0*/ 	.word	index@(_ZN10layer_norm13ln_fwd_kernelINS_13Kernel_traitsIfffffjLj4096ELj1ELj1ELj4ELj16ENS_18Kernel_traits_baseILj4096EfffffjLj128EEEEELb0ELb0ELb0ELb1EEEvNS_9FwdParamsE)
        /*15d4*/ 	.word	0x00000000


	//----- nvinfo : EIATTR_MIN_STACK_SIZE
	.align		4
.L_940:
        /*15d8*/ 	.byte	0x04, 0x12
        /*15da*/ 	.short	(.L_942 - .L_941)
	.align		4
.L_941:
        /*15dc*/ 	.word	index@(_ZN10layer_norm13ln_fwd_kernelINS_13Kernel_traitsIfffffjLj4096ELj1ELj1ELj4ELj16ENS_18Kernel_traits_baseILj4096EfffffjLj128EEEEELb0ELb0ELb1ELb0EEEvNS_9FwdParamsE)
        /*15e0*/ 	.word	0x00000000


	//----- nvinfo : EIATTR_MIN_STACK_SIZE
	.align		4
.L_942:
        /*15e4*/ 	.byte	0x04, 0x12
        /*15e6*/ 	.short	(.L_944 - .L_943)
	.align		4
.L_943:
        /*15e8*/ 	.word	index@(_ZN10layer_norm13ln_fwd_kernelINS_13Kernel_traitsIfffffjLj4096ELj1ELj1ELj4ELj16ENS_18Kernel_traits_baseILj4096EfffffjLj128EEEEELb0ELb0ELb1ELb1EEEvNS_9FwdParamsE)
        /*15ec*/ 	.word	0x00000000


	//----- nvinfo : EIATTR_MIN_STACK_SIZE
	.align		4
.L_944:
        /*15f0*/ 	.byte	0x04, 0x12
        /*15f2*/ 	.short	(.L_946 - .L_945)
	.align		4
.L_945:
        /*15f4*/ 	.word	index@(_ZN10layer_norm13ln_fwd_kernelINS_13Kernel_traitsIfffffjLj4096ELj1ELj1ELj4ELj16ENS_18Kernel_traits_baseILj4096EfffffjLj128EEEEELb0ELb1ELb0ELb0EEEvNS_9FwdParamsE)
        /*15f8*/ 	.word	0x00000000


	//----- nvinfo : EIATTR_MIN_STACK_SIZE
	.align		4
.L_946:
        /*15fc*/ 	.byte	0x04, 0x12
        /*15fe*/ 	.short	(.L_948 - .L_947)
	.align		4
.L_947:
        /*1600*/ 	.word	index@(_ZN10layer_norm13ln_fwd_kernelINS_13Kernel_traitsIfffffjLj4096ELj1ELj1ELj4ELj16ENS_18Kernel_traits_baseILj4096EfffffjLj128EEEEELb0ELb1ELb0ELb1EEEvNS_9FwdParamsE)
        /*1604*/ 	.word	0x00000000


	//----- nvinfo : EIATTR_MIN_STACK_SIZE
	.align		4
.L_948:
        /*1608*/ 	.byte	0x04, 0x12
        /*160a*/ 	.short	(.L_950 - .L_949)
	.align		4
.L_949:
        /*160c*/ 	.word	index@(_ZN10layer_norm13ln_fwd_kernelINS_13Kernel_traitsIfffffjLj4096ELj1ELj1ELj4ELj16ENS_18Kernel_traits_baseILj4096EfffffjLj128EEEEELb0ELb1ELb1ELb0EEEvNS_9FwdParamsE)
        /*1610*/ 	.word	0x00000000


	//----- nvinfo : EIATTR_MIN_STACK_SIZE
	.align		4
.L_950:
        /*1614*/ 	.byte	0x04, 0x12
        /*1616*/ 	.short	(.L_952 - .L_951)
	.align		4
.L_951:
        /*1618*/ 	.word	index@(_ZN10layer_norm13ln_fwd_kernelINS_13Kernel_traitsIfffffjLj4096ELj1ELj1ELj4ELj16ENS_18Kernel_traits_baseILj4096EfffffjLj128EEEEELb0ELb1ELb1ELb1EEEvNS_9FwdParamsE)
        /*161c*/ 	.word	0x00000000


	//----- nvinfo : EIATTR_MIN_STACK_SIZE
	.align		4
.L_952:
        /*1620*/ 	.byte	0x04, 0x12
        /*1622*/ 	.short	(.L_954 - .L_953)
	.align		4
.L_953:
        /*1624*/ 	.word	index@(_ZN10layer_norm13ln_fwd_kernelINS_13Kernel_traitsIfffffjLj4096ELj1ELj1ELj4ELj16ENS_18Kernel_traits_baseILj4096EfffffjLj128EEEEELb1ELb0ELb0ELb0EEEvNS_9FwdParamsE)
        /*1628*/ 	.word	0x00000000


	//----- nvinfo : EIATTR_MIN_STACK_SIZE
	.align		4
.L_954:
        /*162c*/ 	.byte	0x04, 0x12
        /*162e*/ 	.short	(.L_956 - .L_955)
	.align		4
.L_955:
        /*1630*/ 	.word	index@(_ZN10layer_norm13ln_fwd_kernelINS_13Kernel_traitsIfffffjLj4096ELj1ELj1ELj4ELj16ENS_18Kernel_traits_baseILj4096EfffffjLj128EEEEELb1ELb0ELb0ELb1EEEvNS_9FwdParamsE)
        /*1634*/ 	.word	0x00000000


	//----- nvinfo : EIATTR_MIN_STACK_SIZE
	.align		4
.L_956:
        /*1638*/ 	.byte	0x04, 0x12
        /*163a*/ 	.short	(.L_958 - .L_957)
	.align		4
.L_957:
        /*163c*/ 	.word	index@(_ZN10layer_norm13ln_fwd_kernelINS_13Kernel_traitsIfffffjLj4096ELj1ELj1ELj4ELj16ENS_18Kernel_traits_baseILj4096EfffffjLj128EEEEELb1ELb0ELb1ELb0EEEvNS_9FwdParamsE)
        /*1640*/ 	.word	0x00000000


	//----- nvinfo : EIATTR_MIN_STACK_SIZE
	.align		4
.L_958:
        /*1644*/ 	.byte	0x04, 0x12
        /*1646*/ 	.short	(.L_960 - .L_959)
	.align		4
.L_959:
        /*1648*/ 	.word	index@(_ZN10layer_norm13ln_fwd_kernelINS_13Kernel_traitsIfffffjLj4096ELj1ELj1ELj4ELj16ENS_18Kernel_traits_baseILj4096EfffffjLj128EEEEELb1ELb0ELb1ELb1EEEvNS_9FwdParamsE)
        /*164c*/ 	.word	0x00000000


	//----- nvinfo : EIATTR_MIN_STACK_SIZE
	.align		4
.L_960:
        /*1650*/ 	.byte	0x04, 0x12
        /*1652*/ 	.short	(.L_962 - .L_961)
	.align		4
.L_961:
        /*1654*/ 	.word	index@(_ZN10layer_norm13ln_fwd_kernelINS_13Kernel_traitsIfffffjLj4096ELj1ELj1ELj4ELj16ENS_18Kernel_traits_baseILj4096EfffffjLj128EEEEELb1ELb1ELb0ELb0EEEvNS_9FwdParamsE)
        /*1658*/ 	.word	0x00000000


	//----- nvinfo : EIATTR_MIN_STACK_SIZE
	.align		4
.L_962:
        /*165c*/ 	.byte	0x04, 0x12
        /*165e*/ 	.short	(.L_964 - .L_963)
	.align		4
.L_963:
        /*1660*/ 	.word	index@(_ZN10layer_norm13ln_fwd_kernelINS_13Kernel_traitsIfffffjLj4096ELj1ELj1ELj4ELj16ENS_18Kernel_traits_baseILj4096EfffffjLj128EEEEELb1ELb1ELb0ELb1EEEvNS_9FwdParamsE)
        /*1664*/ 	.word	0x00000000


	//----- nvinfo : EIATTR_MIN_STACK_SIZE
	.align		4
.L_964:
        /*1668*/ 	.byte	0x04, 0x12
        /*166a*/ 	.short	(.L_966 - .L_965)
	.align		4
.L_965:
        /*166c*/ 	.word	index@(_ZN10layer_norm13ln_fwd_kernelINS_13Kernel_traitsIfffffjLj4096ELj1ELj1ELj4ELj16ENS_18Kernel_traits_baseILj4096EfffffjLj128EEEEELb1ELb1ELb1ELb0EEEvNS_9FwdParamsE)
        /*1670*/ 	.word	0x00000008


	//----- nvinfo : EIATTR_MIN_STACK_SIZE
	.align		4
.L_966:
        /*1674*/ 	.byte	0x04, 0x12
        /*1676*/ 	.short	(.L_968 - .L_967)
	.align		4
.L_967:
        /*1678*/ 	.word	index@(_ZN10layer_norm13ln_fwd_kernelINS_13Kernel_traitsIfffffjLj4096ELj1ELj1ELj4ELj16ENS_18Kernel_traits_baseILj4096EfffffjLj128EEEEELb1ELb1ELb1ELb1EEEvNS_9FwdParamsE)
        /*167c*/ 	.word	0x00000000
.L_968:


//--------------------- .nv.compat                --------------------------
	.section	.nv.compat,"",@"SHT_CUDA_COMPAT_INFO"
	.align	4
        /*0000*/ 	.byte	0x02, 0x09, 0x01, 0x00, 0x02, 0x02, 0x01, 0x00, 0x02, 0x05, 0x05, 0x00, 0x03, 0x07, 0x01, 0x01
        /*0010*/ 	.byte	0x02, 0x03, 0x00, 0x00, 0x02, 0x06, 0x01, 0x00, 0x04, 0x0b, 0x08, 0x00, 0x09, 0x00, 0x00, 0x00
        /*0020*/ 	.byte	0x00, 0x00, 0x00, 0x00


//--------------------- .nv.info._ZN10layer_norm13ln_fwd_kernelINS_13Kernel_traitsI13__nv_bfloat16S2_S2_S2_fjLj4096ELj1ELj1ELj4ELj16ENS_18Kernel_traits_baseILj4096ES2_S2_S2_S2_fjLj128EEEEELb0ELb0ELb0ELb0EEEvNS_9FwdParamsE --------------------------
	.section	.nv.info._ZN10layer_norm13ln_fwd_kernelINS_13Kernel_traitsI13__nv_bfloat16S2_S2_S2_fjLj4096ELj1ELj1ELj4ELj16ENS_18Kernel_traits_baseILj4096ES2_S2_S2_S2_fjLj128EEEEELb0ELb0ELb0ELb0EEEvNS_9FwdParamsE,"",@"SHT_CUDA_INFO"
	.sectionflags	@""
	.align	4


	//----- nvinfo : EIATTR_CUDA_API_VERSION
	.align		4
        /*0000*/ 	.byte	0x04, 0x37
        /*0002*/ 	.short	(.L_970 - .L_969)
.L_969:
        /*0004*/ 	.word	0x00000082


	//----- nvinfo : EIATTR_KPARAM_INFO
	.align		4
.L_970:
        /*0008*/ 	.byte	0x04, 0x17
        /*000a*/ 	.short	(.L_972 - .L_971)
.L_971:
        /*000c*/ 	.word	0x00000000
        /*0010*/ 	.short	0x0000
        /*0012*/ 	.short	0x0000
        /*0014*/ 	.byte	0x00, 0xf0, 0xa1, 0x03


	//----- nvinfo : EIATTR_SPARSE_MMA_MASK
	.align		4
.L_972:
        /*0018*/ 	.byte	0x03, 0x50
        /*001a*/ 	.short	0x0000


	//----- nvinfo : EIATTR_MAXREG_COUNT
	.align		4
        /*001c*/ 	.byte	0x03, 0x1b
        /*001e*/ 	.short	0x00ff


	//----- nvinfo : EIATTR_NUM_BARRIERS
	.align		4
        /*0020*/ 	.byte	0x02, 0x4c
        /*0022*/ 	.byte	0x01
	.zero		1


	//----- nvinfo : EIATTR_MERCURY_ISA_VERSION
	.align		4
        /*0024*/ 	.byte	0x03, 0x5f
        /*0026*/ 	.short	0x0101


	//----- nvinfo : EIATTR_COOP_GROUP_MASK_REGIDS
	.align		4
        /*0028*/ 	.byte	0x04, 0x29
        /*002a*/ 	.short	(.L_974 - .L_973)


	//   ....[0]....
.L_973:
        /*002c*/ 	.word	0xffffffff


	//   ....[1]....
        /*0030*/ 	.word	0xffffffff


	//   ....[2]....
        /*0034*/ 	.word	0xffffffff


	//   ....[3]....
        /*0038*/ 	.word	0xffffffff


	//   ....[4]....
        /*003c*/ 	.word	0xffffffff


	//   ....[5]....
        /*0040*/ 	.word	0xffffffff


	//   ....[6]....
        /*0044*/ 	.word	0xffffffff


	//   ....[7]....
        /*0048*/ 	.word	0xffffffff


	//   ....[8]....
        /*004c*/ 	.word	0xffffffff


	//   ....[9]....
        /*0050*/ 	.word	0xffffffff


	//   ....[10]....
        /*0054*/ 	.word	0xffffffff


	//   ....[11]....
        /*0058*/ 	.word	0xffffffff


	//   ....[12]....
        /*005c*/ 	.word	0xffffffff


	//   ....[13]....
        /*0060*/ 	.word	0xffffffff


	//   ....[14]....
        /*0064*/ 	.word	0xffffffff


	//   ....[15]....
        /*0068*/ 	.word	0xffffffff


	//   ....[16]....
        /*006c*/ 	.word	0xffffffff


	//   ....[17]....
        /*0070*/ 	.word	0xffffffff


	//----- nvinfo : EIATTR_COOP_GROUP_INSTR_OFFSETS
	.align		4
.L_974:
        /*0074*/ 	.byte	0x04, 0x28
        /*0076*/ 	.short	(.L_976 - .L_975)


	//   ....[0]....
.L_975:
        /*0078*/ 	.word	0x00002680


	//   ....[1]....
        /*007c*/ 	.word	0x000026a0


	//   ....[2]....
        /*0080*/ 	.word	0x000026c0


	//   ....[3]....
        /*0084*/ 	.word	0x000026e0


	//   ....[4]....
        /*0088*/ 	.word	0x00002700


	//   ....[5]....
        /*008c*/ 	.word	0x00002b80


	//   ....[6]....
        /*0090*/ 	.word	0x00002ba0


	//   ....[7]....
        /*0094*/ 	.word	0x00002bc0


	//   ....[8]....
        /*0098*/ 	.word	0x00002be0


	//   ....[9]....
        /*009c*/ 	.word	0x00002c00


	//   ....[10]....
        /*00a0*/ 	.word	0x00002d80


	//   ....[11]....
        /*00a4*/ 	.word	0x00002dc0


	//   ....[12]....
        /*00a8*/ 	.word	0x00002de0


	//   ....[13]....
        /*00ac*/ 	.word	0x00002e70


	//   ....[14]....
        /*00b0*/ 	.word	0x00002ed0


	//   ....[15]....
        /*00b4*/ 	.word	0x00002ee0


	//   ....[16]....
        /*00b8*/ 	.word	0x00002fd0


	//   ....[17]....
        /*00bc*/ 	.word	0x00002ff0


	//----- nvinfo : EIATTR_VRC_CTA_INIT_COUNT
	.align		4
.L_976:
        /*00c0*/ 	.byte	0x02, 0x4a
	.zero		1
	.zero		1


	//----- nvinfo : EIATTR_EXIT_INSTR_OFFSETS
	.align		4
        /*00c4*/ 	.byte	0x04, 0x1c
        /*00c6*/ 	.short	(.L_978 - .L_977)


	//   ....[0]....
.L_977:
        /*00c8*/ 	.word	0x00000580


	//   ....[1]....
        /*00cc*/ 	.word	0x00003dc0


	//----- nvinfo : EIATTR_MAX_THREADS
	.align		4
.L_978:
        /*00d0*/ 	.byte	0x04, 0x05
        /*00d2*/ 	.short	(.L_980 - .L_979)
.L_979:
        /*00d4*/ 	.word	0x00000080
        /*00d8*/ 	.word	0x00000001
        /*00dc*/ 	.word	0x00000001


	//----- nvinfo : EIATTR_CRS_STACK_SIZE
	.align		4
.L_980:
        /*00e0*/ 	.byte	0x04, 0x1e
        /*00e2*/ 	.short	(.L_982 - .L_981)
.L_981:
        /*00e4*/ 	.word	0x00000000


	//----- nvinfo : EIATTR_CBANK_PARAM_SIZE
	.align		4
.L_982:
        /*00e8*/ 	.byte	0x03, 0x19
        /*00ea*/ 	.short	0x00e8


	//----- nvinfo : EIATTR_PARAM_CBANK
	.align		4
        /*00ec*/ 	.byte	0x04, 0x0a
        /*00ee*/ 	.short	(.L_984 - .L_983)
	.align		4
.L_983:
        /*00f0*/ 	.word	index@(.nv.constant0._ZN10layer_norm13ln_fwd_kernelINS_13Kernel_traitsI13__nv_bfloat16S2_S2_S2_fjLj4096ELj1ELj1ELj4ELj16ENS_18Kernel_traits_baseILj4096ES2_S2_S2_S2_fjLj128EEEEELb0ELb0ELb0ELb0EEEvNS_9FwdParamsE)
        /*00f4*/ 	.short	0x0380
        /*00f6*/ 	.short	0x00e8


	//----- nvinfo : EIATTR_SW_WAR
	.align		4
.L_984:
        /*00f8*/ 	.byte	0x04, 0x36
        /*00fa*/ 	.short	(.L_986 - .L_985)
.L_985:
        /*00fc*/ 	.word	0x00000008
.L_986:


//--------------------- .nv.info._ZN10layer_norm13ln_fwd_kernelINS_13Kernel_traitsI13__nv_bfloat16S2_S2_S2_fjLj4096ELj1ELj1ELj4ELj16ENS_18Kernel_traits_baseILj4096ES2_S2_S2_S2_fjLj128EEEEELb0ELb0ELb0ELb1EEEvNS_9FwdParamsE --------------------------
	.section	.nv.info._ZN10layer_norm13ln_fwd_kernelINS_13Kernel_traitsI13__nv_bfloat16S2_S2_S2_fjLj4096ELj1ELj1ELj4ELj16ENS_18Kernel_traits_baseILj4096ES2_S2_S2_S2_fjLj128EEEEELb0ELb0ELb0ELb1EEEvNS_9FwdParamsE,"",@"SHT_CUDA_INFO"
	.sectionflags	@""
	.align	4


	//----- nvinfo : EIATTR_CUDA_API_VERSION
	.align		4
        /*0000*/ 	.byte	0x04, 0x37
        /*0002*/ 	.short	(.L_988 - .L_987)
.L_987:
        /*0004*/ 	.word	0x00000082


	//----- nvinfo : EIATTR_KPARAM_INFO
	.align		4
.L_988:
        /*0008*/ 	.byte	0x04, 0x17
        /*000a*/ 	.short	(.L_990 - .L_989)
.L_989:
        /*000c*/ 	.word	0x00000000
        /*0010*/ 	.short	0x0000
        /*0012*/ 	.short	0x0000
        /*0014*/ 	.byte	0x00, 0xf0, 0xa1, 0x03


	//----- nvinfo : EIATTR_SPARSE_MMA_MASK
	.align		4
.L_990:
        /*0018*/ 	.byte	0x03, 0x50
        /*001a*/ 	.short	0x0000


	//----- nvinfo : EIATTR_MAXREG_COUNT
	.align		4
        /*001c*/ 	.byte	0x03, 0x1b
        /*001e*/ 	.short	0x00ff


	//----- nvinfo : EIATTR_NUM_BARRIERS
	.align		4
        /*0020*/ 	.byte	0x02, 0x4c
        /*0022*/ 	.byte	0x01
	.zero		1


	//----- nvinfo : EIATTR_MERCURY_ISA_VERSION
	.align		4
        /*0024*/ 	.byte	0x03, 0x5f
        /*0026*/ 	.short	0x0101


	//----- nvinfo : EIATTR_COOP_GROUP_MASK_REGIDS
	.align		4
        /*0028*/ 	.byte	0x04, 0x29
        /*002a*/ 	.short	(.L_992 - .L_991)


	//   ....[0]....
.L_991:
        /*002c*/ 	.word	0xffffffff


	//   ....[1]....
        /*0030*/ 	.word	0xffffffff


	//   ....[2]....
        /*0034*/ 	.word	0xffffffff


	//   ....[3]....
        /*0038*/ 	.word	0xffffffff


	//   ....[4]....
        /*003c*/ 	.word	0xffffffff


	//   ....[5]....
        /*0040*/ 	.word	0xffffffff


	//   ....[6]....
        /*0044*/ 	.word	0xffffffff


	//   ....[7]....
        /*0048*/ 	.word	0xffffffff


	//   ....[8]....
        /*004c*/ 	.word	0xffffffff


	//   ....[9]....
        /*0050*/ 	.word	0xffffffff


	//   ....[10]....
        /*0054*/ 	.word	0xffffffff


	//   ....[11]....
        /*0058*/ 	.word	0xffffffff


	//   ....[12]....
        /*005c*/ 	.word	0xffffffff


	//   ....[13]....
        /*0060*/ 	.word	0xffffffff


	//   ....[14]....
        /*0064*/ 	.word	0xffffffff


	//   ....[15]....
        /*0068*/ 	.word	0xffffffff


	//   ....[16]....
        /*006c*/ 	.word	0xffffffff


	//   ....[17]....
        /*0070*/ 	.word	0xffffffff


	//----- nvinfo : EIATTR_COOP_GROUP_INSTR_OFFSETS
	.align		4
.L_992:
        /*0074*/ 	.byte	0x04, 0x28
        /*0076*/ 	.short	(.L_994 - .L_993)


	//   ....[0]....
.L_993:
        /*0078*/ 	.word	0x00002150


	//   ....[1]....
        /*007c*/ 	.word	0x00002170


	//   ....[2]....
        /*0080*/ 	.word	0x00002190


	//   ....[3]....
        /*0084*/ 	.word	0x000021b0


	//   ....[4]....
        /*0088*/ 	.word	0x000021d0


	//   ....[5]....
        /*008c*/ 	.word	0x00002600


	//   ....[6]....
        /*0090*/ 	.word	0x00002620


	//   ....[7]....
        /*0094*/ 	.word	0x00002640


	//   ....[8]....
        /*0098*/ 	.word	0x00002670


	//   ....[9]....
        /*009c*/ 	.word	0x000026b0


	//   ....[10]....
        /*00a0*/ 	.word	0x00002830


	//   ....[11]....
        /*00a4*/ 	.word	0x00002890


	//   ....[12]....
        /*00a8*/ 	.word	0x00002900


	//   ....[13]....
        /*00ac*/ 	.word	0x00002910


	//   ....[14]....
        /*00b0*/ 	.word	0x000029c0


	//   ....[15]....
        /*00b4*/ 	.word	0x00002a20


	//   ....[16]....
        /*00b8*/ 	.word	0x00002ad0


	//   ....[17]....
        /*00bc*/ 	.word	0x00002b00


	//----- nvinfo : EIATTR_VRC_CTA_INIT_COUNT
	.align		4
.L_994:
        /*00c0*/ 	.byte	0x02, 0x4a
	.zero		1
	.zero		1


	//----- nvinfo : EIATTR_EXIT_INSTR_OFFSETS
	.align		4
        /*00c4*/ 	.byte	0x04, 0x1c
        /*00c6*/ 	.short	(.L_996 - .L_995)


	//   ....[0]....
.L_995:
        /*00c8*/ 	.word	0x00000330


	//   ....[1]....
        /*00cc*/ 	.word	0x00003740


	//----- nvinfo : EIATTR_MAX_THREADS
	.align		4
.L_996:
        /*00d0*/ 	.byte	0x04, 0x05
        /*00d2*/ 	.short	(.L_998 - .L_997)
.L_997:
        /*00d4*/ 	.word	0x00000080
        /*00d8*/ 	.word	0x00000001
        /*00dc*/ 	.word	0x00000001


	//----- nvinfo : EIATTR_CRS_STACK_SIZE
	.align		4
.L_998:
        /*00e0*/ 	.byte	0x04, 0x1e
        /*00e2*/ 	.short	(.L_1000 - .L_999)
.L_999:
        /*00e4*/ 	.word	0x00000000


	//----- nvinfo : EIATTR_CBANK_PARAM_SIZE
	.align		4
.L_1000:
        /*00e8*/ 	.byte	0x03, 0x19
        /*00ea*/ 	.short	0x00e8


	//----- nvinfo : EIATTR_PARAM_CBANK
	.align		4
        /*00ec*/ 	.byte	0x04, 0x0a
        /*00ee*/ 	.short	(.L_1002 - .L_1001)
	.align		4
.L_1001:
        /*00f0*/ 	.word	index@(.nv.constant0._ZN10layer_norm13ln_fwd_kernelINS_13Kernel_traitsI13__nv_bfloat16S2_S2_S2_fjLj4096ELj1ELj1ELj4ELj16ENS_18Kernel_traits_baseILj4096ES2_S2_S2_S2_fjLj128EEEEELb0ELb0ELb0ELb1EEEvNS_9FwdParamsE)
        /*00f4*/ 	.short	0x0380
        /*00f6*/ 	.short	0x00e8


	//----- nvinfo : EIATTR_SW_WAR
	.align		4
.L_1002:
        /*00f8*/ 	.byte	0x04, 0x36
        /*00fa*/ 	.short	(.L_1004 - .L_1003)
.L_1003:
        /*00fc*/ 	.word	0x00000008
.L_1004:


//--------------------- .nv.info._ZN10layer_norm13ln_fwd_kernelINS_13Kernel_traitsI13__nv_bfloat16S2_S2_S2_fjLj4096ELj1ELj1ELj4ELj16ENS_18Kernel_traits_baseILj4096ES2_S2_S2_S2_fjLj128EEEEELb0ELb0ELb1ELb0EEEvNS_9FwdParamsE --------------------------
	.section	.nv.info._ZN10layer_norm13ln_fwd_kernelINS_13Kernel_traitsI13__nv_bfloat16S2_S2_S2_fjLj4096ELj1ELj1ELj4ELj16ENS_18Kernel_traits_baseILj4096ES2_S2_S2_S2_fjLj128EEEEELb0ELb0ELb1ELb0EEEvNS_9FwdParamsE,"",@"SHT_CUDA_INFO"
	.sectionflags	@""
	.align	4


	//----- nvinfo : EIATTR_CUDA_API_VERSION
	.align		4
        /*0000*/ 	.byte	0x04, 0x37
        /*0002*/ 	.short	(.L_1006 - .L_1005)
.L_1005:
        /*0004*/ 	.word	0x00000082


	//----- nvinfo : EIATTR_KPARAM_INFO
	.align		4
.L_1006:
        /*0008*/ 	.byte	0x04, 0x17
        /*000a*/ 	.short	(.L_1008 - .L_1007)
.L_1007:
        /*000c*/ 	.word	0x00000000
        /*0010*/ 	.short	0x0000
        /*0012*/ 	.short	0x0000
        /*0014*/ 	.byte	0x00, 0xf0, 0xa1, 0x03


	//----- nvinfo : EIATTR_SPARSE_MMA_MASK
	.align		4
.L_1008:
        /*0018*/ 	.byte	0x03, 0x50
        /*001a*/ 	.short	0x0000


	//----- nvinfo : EIATTR_MAXREG_COUNT
	.align		4
        /*001c*/ 	.byte	0x03, 0x1b
        /*001e*/ 	.short	0x00ff


	//----- nvinfo : EIATTR_NUM_BARRIERS
	.align		4
        /*0020*/ 	.byte	0x02, 0x4c
        /*0022*/ 	.byte	0x01
	.zero		1


	//----- nvinfo : EIATTR_MERCURY_ISA_VERSION
	.align		4
        /*0024*/ 	.byte	0x03, 0x5f
        /*0026*/ 	.short	0x0101


	//----- nvinfo : EIATTR_COOP_GROUP_MASK_REGIDS
	.align		4
        /*0028*/ 	.byte	0x04, 0x29
        /*002a*/ 	.short	(.L_1010 - .L_1009)


	//   ....[0]....
.L_1009:
        /*002c*/ 	.word	0xffffffff


	//   ....[1]....
        /*0030*/ 	.word	0xffffffff


	//   ....[2]....
        /*0034*/ 	.word	0xffffffff


	//   ....[3]....
        /*0038*/ 	.word	0xffffffff


	//   ....[4]....
        /*003c*/ 	.word	0xffffffff


	//   ....[5]....
        /*0040*/ 	.word	0xffffffff


	//   ....[6]....
        /*0044*/ 	.word	0xffffffff


	//   ....[7]....
        /*0048*/ 	.word	0xffffffff


	//   ....[8]....
        /*004c*/ 	.word	0xffffffff


	//   ....[9]....
        /*0050*/ 	.word	0xffffffff


	//   ....[10]....
        /*0054*/ 	.word	0xffffffff


	//   ....[11]....
        /*0058*/ 	.word	0xffffffff


	//   ....[12]....
        /*005c*/ 	.word	0xffffffff


	//   ....[13]....
        /*0060*/ 	.word	0xffffffff


	//   ....[14]....
        /*0064*/ 	.word	0xffffffff


	//   ....[15]....
        /*0068*/ 	.word	0xffffffff


	//   ....[16]....
        /*006c*/ 	.word	0xffffffff


	//   ....[17]....
        /*0070*/ 	.word	0xffffffff


	//----- nvinfo : EIATTR_COOP_GROUP_INSTR_OFFSETS
	.align		4
.L_1010:
        /*0074*/ 	.byte	0x04, 0x28
        /*0076*/ 	.short	(.L_1012 - .L_1011)


	//   ....[0]....
.L_1011:
        /*0078*/ 	.word	0x00002a70


	//   ....[1]....
        /*007c*/ 	.word	0x00002a90


	//   ....[2]....
        /*0080*/ 	.word	0x00002ab0


	//   ....[3]....
        /*0084*/ 	.word	0x00002ad0


	//   ....[4]....
        /*0088*/ 	.word	0x00002af0


	//   ....[5]....
        /*008c*/ 	.word	0x00002f30


	//   ....[6]....
        /*0090*/ 	.word	0x00002f50


	//   ....[7]....
        /*0094*/ 	.word	0x00002f70


	//   ....[8]....
        /*0098*/ 	.word	0x00002f90


	//   ....[9]....
        /*009c*/ 	.word	0x00002fc0


	//   ....[10]....
        /*00a0*/ 	.word	0x00003150


	//   ....[11]....
        /*00a4*/ 	.word	0x00003190


	//   ....[12]....
        /*00a8*/ 	.word	0x000031b0


	//   ....[13]....
        /*00ac*/ 	.word	0x000031f0


	//   ....[14]....
        /*00b0*/ 	.word	0x000032b0


	//   ....[15]....
        /*00b4*/ 	.word	0x000032e0


	//   ....[16]....
        /*00b8*/ 	.word	0x00003390


	//   ....[17]....
        /*00bc*/ 	.word	0x000033c0


	//----- nvinfo : EIATTR_VRC_CTA_INIT_COUNT
	.align		4
.L_1012:
        /*00c0*/ 	.byte	0x02, 0x4a
	.zero		1
	.zero		1


	//----- nvinfo : EIATTR_EXIT_INSTR_OFFSETS
	.align		4
        /*00c4*/ 	.byte	0x04, 0x1c
        /*00c6*/ 	.short	(.L_1014 - .L_1013)


	//   ....[0]....
.L_1013:
        /*00c8*/ 	.word	0x00000540


	//   ....[1]....
        /*00cc*/ 	.word	0x00004220


	//----- nvinfo : EIATTR_MAX_THREADS
	.align		4
.L_1014:
        /*00d0*/ 	.byte	0x04, 0x05
        /*00d2*/ 	.short	(.L_1016 - .L_1015)
.L_1015:
        /*00d4*/ 	.word	0x00000080
        /*00d8*/ 	.word	0x00000001
        /*00dc*/ 	.word	0x00000001


	//----- nvinfo : EIATTR_CRS_STACK_SIZE
	.align		4
.L_1016:
        /*00e0*/ 	.byte	0x04, 0x1e
        /*00e2*/ 	.short	(.L_1018 - .L_1017)
.L_1017:
        /*00e4*/ 	.word	0x00000000


	//----- nvinfo : EIATTR_CBANK_PARAM_SIZE
	.align		4
.L_1018:
        /*00e8*/ 	.byte	0x03, 0x19
        /*00ea*/ 	.short	0x00e8


	//----- nvinfo : EIATTR_PARAM_CBANK
	.align		4
        /*00ec*/ 	.byte	0x04, 0x0a
        /*00ee*/ 	.short	(.L_1020 - .L_1019)
	.align		4
.L_1019:
        /*00f0*/ 	.word	index@(.nv.constant0._ZN10layer_norm13ln_fwd_kernelINS_13Kernel_traitsI13__nv_bfloat16S2_S2_S2_fjLj4096ELj1ELj1ELj4ELj16ENS_18Kernel_traits_baseILj4096ES2_S2_S2_S2_fjLj128EEEEELb0ELb0ELb1ELb0EEEvNS_9FwdParamsE)
        /*00f4*/ 	.short	0x0380
        /*00f6*/ 	.short	0x00e8


	//----- nvinfo : EIATTR_SW_WAR
	.align		4
.L_1020:
        /*00f8*/ 	.byte	0x04, 0x36
        /*00fa*/ 	.short	(.L_1022 - .L_1021)
.L_1021:
        /*00fc*/ 	.word	0x00000008
.L_1022:


//--------------------- .nv.info._ZN10layer_norm13ln_fwd_kernelINS_13Kernel_traitsI13__nv_bfloat16S2_S2_S2_fjLj4096ELj1ELj1ELj4ELj16ENS_18Kernel_traits_baseILj4096ES2_S2_S2_S2_fjLj128EEEEELb0ELb0ELb1ELb1EEEvNS_9FwdParamsE --------------------------
	.section	.nv.info._ZN10layer_norm13ln_fwd_kernelINS_13Kernel_traitsI13__nv_bfloat16S2_S2_S2_fjLj4096ELj1ELj1ELj4ELj16ENS_18Kernel_traits_baseILj4096ES2_S2_S2_S2_fjLj128EEEEELb0ELb0ELb1ELb1EEEvNS_9FwdParamsE,"",@"SHT_CUDA_INFO"
	.sectionflags	@""
	.align	4


	//----- nvinfo : EIATTR_CUDA_API_VERSION
	.align		4
        /*0000*/ 	.byte	0x04, 0x37
        /*0002*/ 	.short	(.L_1024 - .L_1023)
.L_1023:
        /*0004*/ 	.word	0x00000082


	//----- nvinfo : EIATTR_KPARAM_INFO
	.align		4
.L_1024:
        /*0008*/ 	.byte	0x04, 0x17
        /*000a*/ 	.short	(.L_1026 - .L_1025)
.L_1025:
        /*000c*/ 	.word	0x00000000
        /*0010*/ 	.short	0x0000
        /*0012*/ 	.short	0x0000
        /*0014*/ 	.byte	0x00, 0xf0, 0xa1, 0x03


	//----- nvinfo : EIATTR_SPARSE_MMA_MASK
	.align		4
.L_1026:
        /*0018*/ 	.byte	0x03, 0x50
        /*001a*/ 	.short	0x0000


	//----- nvinfo : EIATTR_MAXREG_COUNT
	.align		4
        /*001c*/ 	.byte	0x03, 0x1b
        /*001e*/ 	.short	0x00ff


	//----- nvinfo : EIATTR_NUM_BARRIERS
	.align		4
        /*0020*/ 	.byte	0x02, 0x4c
        /*0022*/ 	.byte	0x01
	.zero		1


	//----- nvinfo : EIATTR_MERCURY_ISA_VERSION
	.align		4
        /*0024*/ 	.byte	0x03, 0x5f
        /*0026*/ 	.short	0x0101


	//----- nvinfo : EIATTR_COOP_GROUP_MASK_REGIDS
	.align		4
        /*0028*/ 	.byte	0x04, 0x29
        /*002a*/ 	.short	(.L_1028 - .L_1027)


	//   ....[0]....
.L_1027:
        /*002c*/ 	.word	0xffffffff


	//   ....[1]....
        /*0030*/ 	.word	0xffffffff


	//   ....[2]....
        /*0034*/ 	.word	0xffffffff


	//   ....[3]....
        /*0038*/ 	.word	0xffffffff


	//   ....[4]....
        /*003c*/ 	.word	0xffffffff


	//   ....[5]....
        /*0040*/ 	.word	0xffffffff


	//   ....[6]....
        /*0044*/ 	.word	0xffffffff


	//   ....[7]....
        /*0048*/ 	.word	0xffffffff


	//   ....[8]....
        /*004c*/ 	.word	0xffffffff


	//   ....[9]....
        /*0050*/ 	.word	0xffffffff


	//   ....[10]....
        /*0054*/ 	.word	0xffffffff


	//   ....[11]....
        /*0058*/ 	.word	0xffffffff


	//   ....[12]....
        /*005c*/ 	.word	0xffffffff


	//   ....[13]....
        /*0060*/ 	.word	0xffffffff


	//   ....[14]....
        /*0064*/ 	.word	0xffffffff


	//   ....[15]....
        /*0068*/ 	.word	0xffffffff


	//   ....[16]....
        /*006c*/ 	.word	0xffffffff


	//   ....[17]....
        /*0070*/ 	.word	0xffffffff


	//----- nvinfo : EIATTR_COOP_GROUP_INSTR_OFFSETS
	.align		4
.L_1028:
        /*0074*/ 	.byte	0x04, 0x28
        /*0076*/ 	.short	(.L_1030 - .L_1029)


	//   ....[0]....
.L_1029:
        /*0078*/ 	.word	0x00002660


	//   ....[1]....
        /*007c*/ 	.word	0x00002680


	//   ....[2]....
        /*0080*/ 	.word	0x000026a0


	//   ....[3]....
        /*0084*/ 	.word	0x000026c0


	//   ....[4]....
        /*0088*/ 	.word	0x000026e0


	//   ....[5]....
        /*008c*/ 	.word	0x00002b10


	//   ....[6]....
        /*0090*/ 	.word	0x00002b30


	//   ....[7]....
        /*0094*/ 	.word	0x00002b50


	//   ....[8]....
        /*0098*/ 	.word	0x00002b90


	//   ....[9]....
        /*009c*/ 	.word	0x00002be0


	//   ....[10]....
        /*00a0*/ 	.word	0x00002c20


	//   ....[11]....
        /*00a4*/ 	.word	0x00002c90


	//   ....[12]....
        /*00a8*/ 	.word	0x00002cf0


	//   ....[13]....
        /*00ac*/ 	.word	0x00002d00


	//   ....[14]....
        /*00b0*/ 	.word	0x00002d90


	//   ....[15]....
        /*00b4*/ 	.word	0x00002dd0


	//   ....[16]....
        /*00b8*/ 	.word	0x00002e80


	//   ....[17]....
        /*00bc*/ 	.word	0x00002ea0


	//----- nvinfo : EIATTR_VRC_CTA_INIT_COUNT
	.align		4
.L_1030:
        /*00c0*/ 	.byte	0x02, 0x4a
	.zero		1
	.zero		1


	//----- nvinfo : EIATTR_EXIT_INSTR_OFFSETS
	.align		4
        /*00c4*/ 	.byte	0x04, 0x1c
        /*00c6*/ 	.short	(.L_1032 - .L_1031)


	//   ....[0]....
.L_1031:
        /*00c8*/ 	.word	0x000002f0


	//   ....[1]....
        /*00cc*/ 	.word	0x00003c10


	//----- nvinfo : EIATTR_MAX_THREADS
	.align		4
.L_1032:
        /*00d0*/ 	.byte	0x04, 0x05
        /*00d2*/ 	.short	(.L_1034 - .L_1033)
.L_1033:
        /*00d4*/ 	.word	0x00000080
        /*00d8*/ 	.word	0x00000001
        /*00dc*/ 	.word	0x00000001


	//----- nvinfo : EIATTR_CBANK_PARAM_SIZE
	.align		4
.L_1034:
        /*00e0*/ 	.byte	0x03, 0x19
        /*00e2*/ 	.short	0x00e8


	//----- nvinfo : EIATTR_PARAM_CBANK
	.align		4
        /*00e4*/ 	.byte	0x04, 0x0a
        /*00e6*/ 	.short	(.L_1036 - .L_1035)
	.align		4
.L_1035:
        /*00e8*/ 	.word	index@(.nv.constant0._ZN10layer_norm13ln_fwd_kernelINS_13Kernel_traitsI13__nv_bfloat16S2_S2_S2_fjLj4096ELj1ELj1ELj4ELj16ENS_18Kernel_traits_baseILj4096ES2_S2_S2_S2_fjLj128EEEEELb0ELb0ELb1ELb1EEEvNS_9FwdParamsE)
        /*00ec*/ 	.short	0x0380
        /*00ee*/ 	.short	0x00e8


	//----- nvinfo : EIATTR_SW_WAR
	.align		4
.L_1036:
        /*00f0*/ 	.byte	0x04, 0x36
        /*00f2*/ 	.short	(.L_1038 - .L_1037)
.L_1037:
        /*00f4*/ 	.word	0x00000008
.L_1038:


//--------------------- .nv.info._ZN10layer_norm13ln_fwd_kernelINS_13Kernel_traitsI13__nv_bfloat16S2_S2_S2_fjLj4096ELj1ELj1ELj4ELj16ENS_18Kernel_traits_baseILj4096ES2_S2_S2_S2_fjLj128EEEEELb0ELb1ELb0ELb0EEEvNS_9FwdParamsE --------------------------
	.section	.nv.info._ZN10layer_norm13ln_fwd_kernelINS_13Kernel_traitsI13__nv_bfloat16S2_S2_S2_fjLj4096ELj1ELj1ELj4ELj16ENS_18Kernel_traits_baseILj4096ES2_S2_S2_S2_fjLj128EEEEELb0ELb1ELb0ELb0EEEvNS_9FwdParamsE,"",@"SHT_CUDA_INFO"
	.sectionflags	@""
	.align	4


	//----- nvinfo : EIATTR_CUDA_API_VERSION
	.align		4
        /*0000*/ 	.byte	0x04, 0x37
        /*0002*/ 	.short	(.L_1040 - .L_1039)
.L_1039:
        /*0004*/ 	.word	0x00000082


	//----- nvinfo : EIATTR_KPARAM_INFO
	.align		4
.L_1040:
        /*0008*/ 	.byte	0x04, 0x17
        /*000a*/ 	.short	(.L_1042 - .L_1041)
.L_1041:
        /*000c*/ 	.word	0x00000000
        /*0010*/ 	.short	0x0000
        /*0012*/ 	.short	0x0000
        /*0014*/ 	.byte	0x00, 0xf0, 0xa1, 0x03


	//----- nvinfo : EIATTR_SPARSE_MMA_MASK
	.align		4
.L_1042:
        /*0018*/ 	.byte	0x03, 0x50
        /*001a*/ 	.short	0x0000


	//----- nvinfo : EIATTR_MAXREG_COUNT
	.align		4
        /*001c*/ 	.byte	0x03, 0x1b
        /*001e*/ 	.short	0x00ff


	//----- nvinfo : EIATTR_NUM_BARRIERS
	.align		4
        /*0020*/ 	.byte	0x02, 0x4c
        /*0022*/ 	.byte	0x01
	.zero		1


	//----- nvinfo : EIATTR_MERCURY_ISA_VERSION
	.align		4
        /*0024*/ 	.byte	0x03, 0x5f
        /*0026*/ 	.short	0x0101


	//----- nvinfo : EIATTR_COOP_GROUP_MASK_REGIDS
	.align		4
        /*0028*/ 	.byte	0x04, 0x29
        /*002a*/ 	.short	(.L_1044 - .L_1043)


	//   ....[0]....
.L_1043:
        /*002c*/ 	.word	0xffffffff


	//   ....[1]....
        /*0030*/ 	.word	0xffffffff


	//   ....[2]....
        /*0034*/ 	.word	0xffffffff


	//   ....[3]....
        /*0038*/ 	.word	0xffffffff


	//   ....[4]....
        /*003c*/ 	.word	0xffffffff


	//   ....[5]....
        /*0040*/ 	.word	0xffffffff


	//   ....[6]....
        /*0044*/ 	.word	0xffffffff


	//   ....[7]....
        /*0048*/ 	.word	0xffffffff


	//   ....[8]....
        /*004c*/ 	.word	0xffffffff


	//   ....[9]....
        /*0050*/ 	.word	0xffffffff


	//   ....[10]....
        /*0054*/ 	.word	0xffffffff


	//   ....[11]....
        /*0058*/ 	.word	0xffffffff


	//   ....[12]....
        /*005c*/ 	.word	0xffffffff


	//   ....[13]....
        /*0060*/ 	.word	0xffffffff


	//   ....[14]....
        /*0064*/ 	.word	0xffffffff


	//   ....[15]....
        /*0068*/ 	.word	0xffffffff


	//   ....[16]....
        /*006c*/ 	.word	0xffffffff


	//   ....[17]....
        /*0070*/ 	.word	0xffffffff


	//----- nvinfo : EIATTR_COOP_GROUP_INSTR_OFFSETS
	.align		4
.L_1044:
        /*0074*/ 	.byte	0x04, 0x28
        /*0076*/ 	.short	(.L_1046 - .L_1045)


	//   ....[0]....
.L_1045:
        /*0078*/ 	.word	0x00002a20


	//   ....[1]....
        /*007c*/ 	.word	0x00002a40


	//   ....[2]....
        /*0080*/ 	.word	0x00002a60


	//   ....[3]....
        /*0084*/ 	.word	0x00002a80


	//   ....[4]....
        /*0088*/ 	.word	0x00002aa0


	//   ....[5]....
        /*008c*/ 	.word	0x00002f10


	//   ....[6]....
        /*0090*/ 	.word	0x00002f70


	//   ....[7]....
        /*0094*/ 	.word	0x00002fd0


	//   ....[8]....
        /*0098*/ 	.word	0x00002ff0


	//   ....[9]....
        /*009c*/ 	.word	0x00003010


	//   ....[10]....
        /*00a0*/ 	.word	0x00003110


	//   ....[11]....
        /*00a4*/ 	.word	0x00003170


	//   ....[12]....
        /*00a8*/ 	.word	0x000031a0


	//   ....[13]....
        /*00ac*/ 	.word	0x000031d0


	//   ....[14]....
        /*00b0*/ 	.word	0x00003270


	//   ....[15]....
        /*00b4*/ 	.word	0x000032b0


	//   ....[16]....
        /*00b8*/ 	.word	0x00003340


	//   ....[17]....
        /*00bc*/ 	.word	0x00003370


	//----- nvinfo : EIATTR_VRC_CTA_INIT_COUNT
	.align		4
.L_1046:
        /*00c0*/ 	.byte	0x02, 0x4a
	.zero		1
	.zero		1


	//----- nvinfo : EIATTR_EXIT_INSTR_OFFSETS
	.align		4
        /*00c4*/ 	.byte	0x04, 0x1c
        /*00c6*/ 	.short	(.L_1048 - .L_1047)


	//   ....[0]....
.L_1047:
        /*00c8*/ 	.word	0x000006e0


	//   ....[1]....
        /*00cc*/ 	.word	0x00004150


	//----- nvinfo : EIATTR_MAX_THREADS
	.align		4
.L_1048:
        /*00d0*/ 	.byte	0x04, 0x05
        /*00d2*/ 	.short	(.L_1050 - .L_1049)
.L_1049:
        /*00d4*/ 	.word	0x00000080
        /*00d8*/ 	.word	0x00000001
        /*00dc*/ 	.word	0x00000001


	//----- nvinfo : EIATTR_CRS_STACK_SIZE
	.align		4
.L_1050:
        /*00e0*/ 	.byte	0x04, 0x1e
        /*00e2*/ 	.short	(.L_1052 - .L_1051)
.L_1051:
        /*00e4*/ 	.word	0x00000000


	//----- nvinfo : EIATTR_CBANK_PARAM_SIZE
	.align		4
.L_1052:
        /*00e8*/ 	.byte	0x03, 0x19
        /*00ea*/ 	.short	0x00e8


	//----- nvinfo : EIATTR_PARAM_CBANK
	.align		4
        /*00ec*/ 	.byte	0x04, 0x0a
        /*00ee*/ 	.short	(.L_1054 - .L_1053)
	.align		4
.L_1053:
        /*00f0*/ 	.word	index@(.nv.constant0._ZN10layer_norm13ln_fwd_kernelINS_13Kernel_traitsI13__nv_bfloat16S2_S2_S2_fjLj4096ELj1ELj1ELj4ELj16ENS_18Kernel_traits_baseILj4096ES2_S2_S2_S2_fjLj128EEEEELb0ELb1ELb0ELb0EEEvNS_9FwdParamsE)
        /*00f4*/ 	.short	0x0380
        /*00f6*/ 	.short	0x00e8


	//----- nvinfo : EIATTR_SW_WAR
	.align		4
.L_1054:
        /*00f8*/ 	.byte	0x04, 0x36
        /*00fa*/ 	.short	(.L_1056 - .L_1055)
.L_1055:
        /*00fc*/ 	.word	0x00000008
.L_1056:


//--------------------- .nv.info._ZN10layer_norm13ln_fwd_kernelINS_13Kernel_traitsI13__nv_bfloat16S2_S2_S2_fjLj4096ELj1ELj1ELj4ELj16ENS_18Kernel_traits_baseILj4096ES2_S2_S2_S2_fjLj128EEEEELb0ELb1ELb0ELb1EEEvNS_9FwdParamsE --------------------------
	.section	.nv.info._ZN10layer_norm13ln_fwd_kernelINS_13Kernel_traitsI13__nv_bfloat16S2_S2_S2_fjLj4096ELj1ELj1ELj4ELj16ENS_18Kernel_traits_baseILj4096ES2_S2_S2_S2_fjLj128EEEEELb0ELb1ELb0ELb1EEEvNS_9FwdParamsE,"",@"SHT_CUDA_INFO"
	.sectionflags	@""
	.align	4


	//----- nvinfo : EIATTR_CUDA_API_VERSION
	.align		4
        /*0000*/ 	.byte	0x04, 0x37
        /*0002*/ 	.short	(.L_1058 - .L_1057)
.L_1057:
        /*0004*/ 	.word	0x00000082


	//----- nvinfo : EIATTR_KPARAM_INFO
	.align		4
.L_1058:
        /*0008*/ 	.byte	0x04, 0x17
        /*000a*/ 	.short	(.L_1060 - .L_1059)
.L_1059:
        /*000c*/ 	.word	0x00000000
        /*0010*/ 	.short	0x0000
        /*0012*/ 	.short	0x0000
        /*0014*/ 	.byte	0x00, 0xf0, 0xa1, 0x03


	//----- nvinfo : EIATTR_SPARSE_MMA_MASK
	.align		4
.L_1060:
        /*0018*/ 	.byte	0x03, 0x50
        /*001a*/ 	.short	0x0000


	//----- nvinfo : EIATTR_MAXREG_COUNT
	.align		4
        /*001c*/ 	.byte	0x03, 0x1b
        /*001e*/ 	.short	0x00ff


	//----- nvinfo : EIATTR_NUM_BARRIERS
	.align		4
        /*0020*/ 	.byte	0x02, 0x4c
        /*0022*/ 	.byte	0x01
	.zero		1


	//----- nvinfo : EIATTR_MERCURY_ISA_VERSION
	.align		4
        /*0024*/ 	.byte	0x03, 0x5f
        /*0026*/ 	.short	0x0101


	//----- nvinfo : EIATTR_COOP_GROUP_MASK_REGIDS
	.align		4
        /*0028*/ 	.byte	0x04, 0x29
        /*002a*/ 	.short	(.L_1062 - .L_1061)


	//   ....[0]....
.L_1061:
        /*002c*/ 	.word	0xffffffff


	//   ....[1]....
        /*0030*/ 	.word	0xffffffff


	//   ....[2]....
        /*0034*/ 	.word	0xffffffff


	//   ....[3]....
        /*0038*/ 	.word	0xffffffff


	//   ....[4]....
        /*003c*/ 	.word	0xffffffff


	//   ....[5]....
        /*0040*/ 	.word	0xffffffff


	//   ....[6]....
        /*0044*/ 	.word	0xffffffff


	//   ....[7]....
        /*0048*/ 	.word	0xffffffff


	//   ....[8]....
        /*004c*/ 	.word	0xffffffff


	//   ....[9]....
        /*0050*/ 	.word	0xffffffff


	//   ....[10]....
        /*0054*/ 	.word	0xffffffff


	//   ....[11]....
        /*0058*/ 	.word	0xffffffff


	//   ....[12]....
        /*005c*/ 	.word	0xffffffff


	//   ....[13]....
        /*0060*/ 	.word	0xffffffff


	//   ....[14]....
        /*0064*/ 	.word	0xffffffff


	//   ....[15]....
        /*0068*/ 	.word	0xffffffff


	//   ....[16]....
        /*006c*/ 	.word	0xffffffff


	//   ....[17]....
        /*0070*/ 	.word	0xffffffff


	//----- nvinfo : EIATTR_COOP_GROUP_INSTR_OFFSETS
	.align		4
.L_1062:
        /*0074*/ 	.byte	0x04, 0x28
        /*0076*/ 	.short	(.L_1064 - .L_1063)


	//   ....[0]....
.L_1063:
        /*0078*/ 	.word	0x00002670


	//   ....[1]....
        /*007c*/ 	.word	0x00002690


	//   ....[2]....
        /*0080*/ 	.word	0x000026b0


	//   ....[3]....
        /*0084*/ 	.word	0x000026d0


	//   ....[4]....
        /*0088*/ 	.word	0x000026f0


	//   ....[5]....
        /*008c*/ 	.word	0x00002b20


	//   ....[6]....
        /*0090*/ 	.word	0x00002b40


	//   ....[7]....
        /*0094*/ 	.word	0x00002b60


	//   ....[8]....
        /*0098*/ 	.word	0x00002b80


	//   ....[9]....
        /*009c*/ 	.word	0x00002ba0


	//   ....[10]....
        /*00a0*/ 	.word	0x00002d80


	//   ....[11]....
        /*00a4*/ 	.word	0x00002dd0


	//   ....[12]....
        /*00a8*/ 	.word	0x00002df0


	//   ....[13]....
        /*00ac*/ 	.word	0x00002e00


	//   ....[14]....
        /*00b0*/ 	.word	0x00002ec0


	//   ....[15]....
        /*00b4*/ 	.word	0x00002f00


	//   ....[16]....
        /*00b8*/ 	.word	0x00002fc0


	//   ....[17]....
        /*00bc*/ 	.word	0x00003000


	//----- nvinfo : EIATTR_VRC_CTA_INIT_COUNT
	.align		4
.L_1064:
        /*00c0*/ 	.byte	0x02, 0x4a
	.zero		1
	.zero		1


	//----- nvinfo : EIATTR_EXIT_INSTR_OFFSETS
	.align		4
        /*00c4*/ 	.byte	0x04, 0x1c
        /*00c6*/ 	.short	(.L_1066 - .L_1065)


	//   ....[0]....
.L_1065:
        /*00c8*/ 	.word	0x00000450


	//   ....[1]....
        /*00cc*/ 	.word	0x00003c20


	//----- nvinfo : EIATTR_MAX_THREADS
	.align		4
.L_1066:
        /*00d0*/ 	.byte	0x04, 0x05
        /*00d2*/ 	.short	(.L_1068 - .L_1067)
.L_1067:
        /*00d4*/ 	.word	0x00000080
        /*00d8*/ 	.word	0x00000001
        /*00dc*/ 	.word	0x00000001


	//----- nvinfo : EIATTR_CRS_STACK_SIZE
	.align		4
.L_1068:
        /*00e0*/ 	.byte	0x04, 0x1e
        /*00e2*/ 	.short	(.L_1070 - .L_1069)
.L_1069:
        /*00e4*/ 	.word	0x00000000


	//----- nvinfo : EIATTR_CBANK_PARAM_SIZE
	.align		4
.L_1070:
        /*00e8*/ 	.byte	0x03, 0x19
        /*00ea*/ 	.short	0x00e8


	//----- nvinfo : EIATTR_PARAM_CBANK
	.align		4
        /*00ec*/ 	.byte	0x04, 0x0a
        /*00ee*/ 	.short	(.L_1072 - .L_1071)
	.align		4
.L_1071:
        /*00f0*/ 	.word	index@(.nv.constant0._ZN10layer_norm13ln_fwd_kernelINS_13Kernel_traitsI13__nv_bfloat16S2_S2_S2_fjLj4096ELj1ELj1ELj4ELj16ENS_18Kernel_traits_baseILj4096ES2_S2_S2_S2_fjLj128EEEEELb0ELb1ELb0ELb1EEEvNS_9FwdParamsE)
        /*00f4*/ 	.short	0x0380
        /*00f6*/ 	.short	0x00e8


	//----- nvinfo : EIATTR_SW_WAR
	.align		4
.L_1072:
        /*00f8*/ 	.byte	0x04, 0x36
        /*00fa*/ 	.short	(.L_1074 - .L_1073)
.L_1073:
        /*00fc*/ 	.word	0x00000008
.L_1074:


//--------------------- .nv.info._ZN10layer_norm13ln_fwd_kernelINS_13Kernel_traitsI13__nv_bfloat16S2_S2_S2_fjLj4096ELj1ELj1ELj4ELj16ENS_18Kernel_traits_baseILj4096ES2_S2_S2_S2_fjLj128EEEEELb0ELb1ELb1ELb0EEEvNS_9FwdParamsE --------------------------
	.section	.nv.info._ZN10layer_norm13ln_fwd_kernelINS_13Kernel_traitsI13__nv_bfloat16S2_S2_S2_fjLj4096ELj1ELj1ELj4ELj16ENS_18Kernel_traits_baseILj4096ES2_S2_S2_S2_fjLj128EEEEELb0ELb1ELb1ELb0EEEvNS_9FwdParamsE,"",@"SHT_CUDA_INFO"
	.sectionflags	@""
	.align	4


	//----- nvinfo : EIATTR_CUDA_API_VERSION
	.align		4
        /*0000*/ 	.byte	0x04, 0x37
        /*0002*/ 	.short	(.L_1076 - .L_1075)
.L_1075:
        /*0004*/ 	.word	0x00000082


	//----- nvinfo : EIATTR_KPARAM_INFO
	.align		4
.L_1076:
        /*0008*/ 	.byte	0x04, 0x17
        /*000a*/ 	.short	(.L_1078 - .L_1077)
.L_1077:
        /*000c*/ 	.word	0x00000000
        /*0010*/ 	.short	0x0000
        /*0012*/ 	.short	0x0000
        /*0014*/ 	.byte	0x00, 0xf0, 0xa1, 0x03


	//----- nvinfo : EIATTR_SPARSE_MMA_MASK
	.align		4
.L_1078:
        /*0018*/ 	.byte	0x03, 0x50
        /*001a*/ 	.short	0x0000


	//----- nvinfo : EIATTR_MAXREG_COUNT
	.align		4
        /*001c*/ 	.byte	0x03, 0x1b
        /*001e*/ 	.short	0x00ff


	//----- nvinfo : EIATTR_NUM_BARRIERS
	.align		4
        /*0020*/ 	.byte	0x02, 0x4c
        /*0022*/ 	.byte	0x01
	.zero		1


	//----- nvinfo : EIATTR_MERCURY_ISA_VERSION
	.align		4
        /*0024*/ 	.byte	0x03, 0x5f
        /*0026*/ 	.short	0x0101


	//----- nvinfo : EIATTR_COOP_GROUP_MASK_REGIDS
	.align		4
        /*0028*/ 	.byte	0x04, 0x29
        /*002a*/ 	.short	(.L_1080 - .L_1079)


	//   ....[0]....
.L_1079:
        /*002c*/ 	.word	0xffffffff


	//   ....[1]....
        /*0030*/ 	.word	0xffffffff


	//   ....[2]....
        /*0034*/ 	.word	0xffffffff


	//   ....[3]....
        /*0038*/ 	.word	0xffffffff


	//   ....[4]....
        /*003c*/ 	.word	0xffffffff


	//   ....[5]....
        /*0040*/ 	.word	0xffffffff


	//   ....[6]....
        /*0044*/ 	.word	0xffffffff


	//   ....[7]....
        /*0048*/ 	.word	0xffffffff


	//   ....[8]....
        /*004c*/ 	.word	0xffffffff


	//   ....[9]....
        /*0050*/ 	.word	0xffffffff


	//   ....[10]....
        /*0054*/ 	.word	0xffffffff


	//   ....[11]....
        /*0058*/ 	.word	0xffffffff


	//   ....[12]....
        /*005c*/ 	.word	0xffffffff


	//   ....[13]....
        /*0060*/ 	.word	0xffffffff


	//   ....[14]....
        /*0064*/ 	.word	0xffffffff


	//   ....[15]....
        /*0068*/ 	.word	0xffffffff


	//   ....[16]....
        /*006c*/ 	.word	0xffffffff


	//   ....[17]....
        /*0070*/ 	.word	0xffffffff


	//----- nvinfo : EIATTR_COOP_GROUP_INSTR_OFFSETS
	.align		4
.L_1080:
        /*0074*/ 	.byte	0x04, 0x28
        /*0076*/ 	.short	(.L_1082 - .L_1081)


	//   ....[0]....
.L_1081:
        /*0078*/ 	.word	0x00003570


	//   ....[1]....
        /*007c*/ 	.word	0x00003590


	//   ....[2]....
        /*0080*/ 	.word	0x000035b0


	//   ....[3]....
        /*0084*/ 	.word	0x000035d0


	//   ....[4]....
        /*0088*/ 	.word	0x000035f0


	//   ....[5]....
        /*008c*/ 	.word	0x00003a20


	//   ....[6]....
        /*0090*/ 	.word	0x00003a80


	//   ....[7]....
        /*0094*/ 	.word	0x00003ac0


	//   ....[8]....
        /*0098*/ 	.word	0x00003af0


	//   ....[9]....
        /*009c*/ 	.word	0x00003b10


	//   ....[10]....
        /*00a0*/ 	.word	0x00003b50


	//   ....[11]....
        /*00a4*/ 	.word	0x00003c00


	//   ....[12]....
        /*00a8*/ 	.word	0x00003c10


	//   ....[13]....
        /*00ac*/ 	.word	0x00003c60


	//   ....[14]....
        /*00b0*/ 	.word	0x00003ca0


	//   ....[15]....
        /*00b4*/ 	.word	0x00003cd0


	//   ....[16]....
        /*00b8*/ 	.word	0x00003dd0


	//   ....[17]....
        /*00bc*/ 	.word	0x00003de0


	//----- nvinfo : EIATTR_VRC_CTA_INIT_COUNT
	.align		4
.L_1082:
        /*00c0*/ 	.byte	0x02, 0x4a
	.zero		1
	.zero		1


	//----- nvinfo : EIATTR_EXIT_INSTR_OFFSETS
	.align		4
        /*00c4*/ 	.byte	0x04, 0x1c
        /*00c6*/ 	.short	(.L_1084 - .L_1083)


	//   ....[0]....
.L_1083:
        /*00c8*/ 	.word	0x000006e0


	//   ....[1]....
        /*00cc*/ 	.word	0x00004c30


	//----- nvinfo : EIATTR_MAX_THREADS
	.align		4
.L_1084:
        /*00d0*/ 	.byte	0x04, 0x05
        /*00d2*/ 	.short	(.L_1086 - .L_1085)
.L_1085:
        /*00d4*/ 	.word	0x00000080
        /*00d8*/ 	.word	0x00000001
        /*00dc*/ 	.word	0x00000001


	//----- nvinfo : EIATTR_CRS_STACK_SIZE
	.align		4
.L_1086:
        /*00e0*/ 	.byte	0x04, 0x1e
        /*00e2*/ 	.short	(.L_1088 - .L_1087)
.L_1087:
        /*00e4*/ 	.word	0x00000000


	//----- nvinfo : EIATTR_CBANK_PARAM_SIZE
	.align		4
.L_1088:
        /*00e8*/ 	.byte	0x03, 0x19
        /*00ea*/ 	.short	0x00e8


	//----- nvinfo : EIATTR_PARAM_CBANK
	.align		4
        /*00ec*/ 	.byte	0x04, 0x0a
        /*00ee*/ 	.short	(.L_1090 - .L_1089)
	.align		4
.L_1089:
        /*00f0*/ 	.word	index@(.nv.constant0._ZN10layer_norm13ln_fwd_kernelINS_13Kernel_traitsI13__nv_bfloat16S2_S2_S2_fjLj4096ELj1ELj1ELj4ELj16ENS_18Kernel_traits_baseILj4096ES2_S2_S2_S2_fjLj128EEEEELb0ELb1ELb1ELb0EEEvNS_9FwdParamsE)
        /*00f4*/ 	.short	0x0380
        /*00f6*/ 	.short	0x00e8


	//----- nvinfo : EIATTR_SW_WAR
	.align		4
.L_1090:
        /*00f8*/ 	.byte	0x04, 0x36
        /*00fa*/ 	.short	(.L_1092 - .L_1091)
.L_1091:
        /*00fc*/ 	.word	0x00000008
.L_1092:


//--------------------- .nv.info._ZN10layer_norm13ln_fwd_kernelINS_13Kernel_traitsI13__nv_bfloat16S2_S2_S2_fjLj4096ELj1ELj1ELj4ELj16ENS_18Kernel_traits_baseILj4096ES2_S2_S2_S2_fjLj128EEEEELb0ELb1ELb1ELb1EEEvNS_9FwdParamsE --------------------------
	.section	.nv.info._ZN10layer_norm13ln_fwd_kernelINS_13Kernel_traitsI13__nv_bfloat16S2_S2_S2_fjLj4096ELj1ELj1ELj4ELj16ENS_18Kernel_traits_baseILj4096ES2_S2_S2_S2_fjLj128EEEEELb0ELb1ELb1ELb1EEEvNS_9FwdParamsE,"",@"SHT_CUDA_INFO"
	.sectionflags	@""
	.align	4


	//----- nvinfo : EIATTR_CUDA_API_VERSION
	.align		4
        /*0000*/ 	.byte	0x04, 0x37
        /*0002*/ 	.short	(.L_1094 - .L_1093)
.L_1093:
        /*0004*/ 	.word	0x00000082


	//----- nvinfo : EIATTR_KPARAM_INFO
	.align		4
.L_1094:
        /*0008*/ 	.byte	0x04, 0x17
        /*000a*/ 	.short	(.L_1096 - .L_1095)
.L_1095:
        /*000c*/ 	.word	0x00000000
        /*0010*/ 	.short	0x0000
        /*0012*/ 	.short	0x0000
        /*0014*/ 	.byte	0x00, 0xf0, 0xa1, 0x03


	//----- nvinfo : EIATTR_SPARSE_MMA_MASK
	.align		4
.L_1096:
        /*0018*/ 	.byte	0x03, 0x50
        /*001a*/ 	.short	0x0000


	//----- nvinfo : EIATTR_MAXREG_COUNT
	.align		4
        /*001c*/ 	.byte	0x03, 0x1b
        /*001e*/ 	.short	0x00ff


	//----- nvinfo : EIATTR_NUM_BARRIERS
	.align		4
        /*0020*/ 	.byte	0x02, 0x4c
        /*0022*/ 	.byte	0x01
	.zero		1


	//----- nvinfo : EIATTR_MERCURY_ISA_VERSION
	.align		4
        /*0024*/ 	.byte	0x03, 0x5f
        /*0026*/ 	.short	0x0101


	//----- nvinfo : EIATTR_COOP_GROUP_MASK_REGIDS
	.align		4
        /*0028*/ 	.byte	0x04, 0x29
        /*002a*/ 	.short	(.L_1098 - .L_1097)


	//   ....[0]....
.L_1097:
        /*002c*/ 	.word	0xffffffff


	//   ....[1]....
        /*0030*/ 	.word	0xffffffff


	//   ....[2]....
        /*0034*/ 	.word	0xffffffff


	//   ....[3]....
        /*0038*/ 	.word	0xffffffff


	//   ....[4]....
        /*003c*/ 	.word	0xffffffff


	//   ....[5]....
        /*0040*/ 	.word	0xffffffff


	//   ....[6]....
        /*0044*/ 	.word	0xffffffff


	//   ....[7]....
        /*0048*/ 	.word	0xffffffff


	//   ....[8]....
        /*004c*/ 	.word	0xffffffff


	//   ....[9]....
        /*0050*/ 	.word	0xffffffff


	//   ....[10]....
        /*0054*/ 	.word	0xffffffff


	//   ....[11]....
        /*0058*/ 	.word	0xffffffff


	//   ....[12]....
        /*005c*/ 	.word	0xffffffff


	//   ....[13]....
        /*0060*/ 	.word	0xffffffff


	//   ....[14]....
        /*0064*/ 	.word	0xffffffff


	//   ....[15]....
        /*0068*/ 	.word	0xffffffff


	//   ....[16]....
        /*006c*/ 	.word	0xffffffff


	//   ....[17]....
        /*0070*/ 	.word	0xffffffff


	//----- nvinfo : EIATTR_COOP_GROUP_INSTR_OFFSETS
	.align		4
.L_1098:
        /*0074*/ 	.byte	0x04, 0x28
        /*0076*/ 	.short	(.L_1100 - .L_1099)


	//   ....[0]....
.L_1099:
        /*0078*/ 	.word	0x00003010


	//   ....[1]....
        /*007c*/ 	.word	0x000031b0


	//   ....[2]....
        /*0080*/ 	.word	0x000031d0


	//   ....[3]....
        /*0084*/ 	.word	0x000031f0


	//   ....[4]....
        /*0088*/ 	.word	0x00003210


	//   ....[5]....
        /*008c*/ 	.word	0x00003230


	//   ....[6]....
        /*0090*/ 	.word	0x00003660


	//   ....[7]....
        /*0094*/ 	.word	0x00003680


	//   ....[8]....
        /*0098*/ 	.word	0x000036b0


	//   ....[9]....
        /*009c*/ 	.word	0x000036f0


	//   ....[10]....
        /*00a0*/ 	.word	0x00003720


	//   ....[11]....
        /*00a4*/ 	.word	0x000037a0


	//   ....[12]....
        /*00a8*/ 	.word	0x000037b0


	//   ....[13]....
        /*00ac*/ 	.word	0x00003800


	//   ....[14]....
        /*00b0*/ 	.word	0x00003840


	//   ....[15]....
        /*00b4*/ 	.word	0x00003870


	//   ....[16]....
        /*00b8*/ 	.word	0x00003970


	//   ....[17]....
        /*00bc*/ 	.word	0x00003980


	//----- nvinfo : EIATTR_VRC_CTA_INIT_COUNT
	.align		4
.L_1100:
        /*00c0*/ 	.byte	0x02, 0x4a
	.zero		1
	.zero		1


	//----- nvinfo : EIATTR_EXIT_INSTR_OFFSETS
	.align		4
        /*00c4*/ 	.byte	0x04, 0x1c
        /*00c6*/ 	.short	(.L_1102 - .L_1101)


	//   ....[0]....
.L_1101:
        /*00c8*/ 	.word	0x00000500


	//   ....[1]....
        /*00cc*/ 	.word	0x000046c0


	//----- nvinfo : EIATTR_MAX_THREADS
	.align		4
.L_1102:
        /*00d0*/ 	.byte	0x04, 0x05
        /*00d2*/ 	.short	(.L_1104 - .L_1103)
.L_1103:
        /*00d4*/ 	.word	0x00000080
        /*00d8*/ 	.word	0x00000001
        /*00dc*/ 	.word	0x00000001


	//----- nvinfo : EIATTR_CBANK_PARAM_SIZE
	.align		4
.L_1104:
        /*00e0*/ 	.byte	0x03, 0x19
        /*00e2*/ 	.short	0x00e8


	//----- nvinfo : EIATTR_PARAM_CBANK
	.align		4
        /*00e4*/ 	.byte	0x04, 0x0a
        /*00e6*/ 	.short	(.L_1106 - .L_1105)
	.align		4
.L_1105:
        /*00e8*/ 	.word	index@(.nv.constant0._ZN10layer_norm13ln_fwd_kernelINS_13Kernel_traitsI13__nv_bfloat16S2_S2_S2_fjLj4096ELj1ELj1ELj4ELj16ENS_18Kernel_traits_baseILj4096ES2_S2_S2_S2_fjLj128EEEEELb0ELb1ELb1ELb1EEEvNS_9FwdParamsE)
        /*00ec*/ 	.short	0x0380
        /*00ee*/ 	.short	0x00e8


	//----- nvinfo : EIATTR_SW_WAR
	.align		4
.L_1106:
        /*00f0*/ 	.byte	0x04, 0x36
        /*00f2*/ 	.short	(.L_1108 - .L_1107)
.L_1107:
        /*00f4*/ 	.word	0x00000008
.L_1108:


//--------------------- .nv.info._ZN10layer_norm13ln_fwd_kernelINS_13Kernel_traitsI13__nv_bfloat16S2_S2_S2_fjLj4096ELj1ELj1ELj4ELj16ENS_18Kernel_traits_baseILj4096ES2_S2_S2_S2_fjLj128EEEEELb1ELb0ELb0ELb0EEEvNS_9FwdParamsE --------------------------
	.section	.nv.info._ZN10layer_norm13ln_fwd_kernelINS_13Kernel_traitsI13__nv_bfloat16S2_S2_S2_fjLj4096ELj1ELj1ELj4ELj16ENS_18Kernel_traits_baseILj4096ES2_S2_S2_S2_fjLj128EEEEELb1ELb0ELb0ELb0EEEvNS_9FwdParamsE,"",@"SHT_CUDA_INFO"
	.sectionflags	@""
	.align	4


	//----- nvinfo : EIATTR_CUDA_API_VERSION
	.align		4
        /*0000*/ 	.byte	0x04, 0x37
        /*0002*/ 	.short	(.L_1110 - .L_1109)
.L_1109:
        /*0004*/ 	.word	0x00000082


	//----- nvinfo : EIATTR_KPARAM_INFO
	.align		4
.L_1110:
        /*0008*/ 	.byte	0x04, 0x17
        /*000a*/ 	.short	(.L_1112 - .L_1111)
.L_1111:
        /*000c*/ 	.word	0x00000000
        /*0010*/ 	.short	0x0000
        /*0012*/ 	.short	0x0000
        /*0014*/ 	.byte	0x00, 0xf0, 0xa1, 0x03


	//----- nvinfo : EIATTR_SPARSE_MMA_MASK
	.align		4
.L_1112:
        /*0018*/ 	.byte	0x03, 0x50
        /*001a*/ 	.short	0x0000


	//----- nvinfo : EIATTR_MAXREG_COUNT
	.align		4
        /*001c*/ 	.byte	0x03, 0x1b
        /*001e*/ 	.short	0x00ff


	//----- nvinfo : EIATTR_NUM_BARRIERS
	.align		4
        /*0020*/ 	.byte	0x02, 0x4c
        /*0022*/ 	.byte	0x01
	.zero		1


	//----- nvinfo : EIATTR_MERCURY_ISA_VERSION
	.align		4
        /*0024*/ 	.byte	0x03, 0x5f
        /*0026*/ 	.short	0x0101


	//----- nvinfo : EIATTR_COOP_GROUP_MASK_REGIDS
	.align		4
        /*0028*/ 	.byte	0x04, 0x29
        /*002a*/ 	.short	(.L_1114 - .L_1113)


	//   ....[0]....
.L_1113:
        /*002c*/ 	.word	0xffffffff


	//   ....[1]....
        /*0030*/ 	.word	0xffffffff


	//   ....[2]....
        /*0034*/ 	.word	0xffffffff


	//   ....[3]....
        /*0038*/ 	.word	0xffffffff


	//   ....[4]....
        /*003c*/ 	.word	0xffffffff


	//   ....[5]....
        /*0040*/ 	.word	0xffffffff


	//   ....[6]....
        /*0044*/ 	.word	0xffffffff


	//   ....[7]....
        /*0048*/ 	.word	0xffffffff


	//   ....[8]....
        /*004c*/ 	.word	0xffffffff


	//   ....[9]....
        /*0050*/ 	.word	0xffffffff


	//   ....[10]....
        /*0054*/ 	.word	0xffffffff


	//   ....[11]....
        /*0058*/ 	.word	0xffffffff


	//   ....[12]....
        /*005c*/ 	.word	0xffffffff


	//   ....[13]....
        /*0060*/ 	.word	0xffffffff


	//   ....[14]....
        /*0064*/ 	.word	0xffffffff


	//   ....[15]....
        /*0068*/ 	.word	0xffffffff


	//   ....[16]....
        /*006c*/ 	.word	0xffffffff


	//   ....[17]....
        /*0070*/ 	.word	0xffffffff


	//----- nvinfo : EIATTR_COOP_GROUP_INSTR_OFFSETS
	.align		4
.L_1114:
        /*0074*/ 	.byte	0x04, 0x28
        /*0076*/ 	.short	(.L_1116 - .L_1115)


	//   ....[0]....
.L_1115:
        /*0078*/ 	.word	0x00016570


	//   ....[1]....
        /*007c*/ 	.word	0x00016590


	//   ....[2]....
        /*0080*/ 	.word	0x000165b0


	//   ....[3]....
        /*0084*/ 	.word	0x000165d0


	//   ....[4]....
        /*0088*/ 	.word	0x000165f0


	//   ....[5]....
        /*008c*/ 	.word	0x00016a50


	//   ....[6]....
        /*0090*/ 	.word	0x00016a70


	//   ....[7]....
        /*0094*/ 	.word	0x00016aa0


	//   ....[8]....
        /*0098*/ 	.word	0x00016ac0


	//   ....[9]....
        /*009c*/ 	.word	0x00016b00


	//   ....[10]....
        /*00a0*/ 	.word	0x00016b80


	//   ....[11]....
        /*00a4*/ 	.word	0x00016c00


	//   ....[12]....
        /*00a8*/ 	.word	0x00016c40


	//   ....[13]....
        /*00ac*/ 	.word	0x00016c60


	//   ....[14]....
        /*00b0*/ 	.word	0x00016cf0


	//   ....[15]....
        /*00b4*/ 	.word	0x00016d20


	//   ....[16]....
        /*00b8*/ 	.word	0x00016dc0


	//   ....[17]....
        /*00bc*/ 	.word	0x00016df0


	//----- nvinfo : EIATTR_VRC_CTA_INIT_COUNT
	.align		4
.L_1116:
        /*00c0*/ 	.byte	0x02, 0x4a
	.zero		1
	.zero		1


	//----- nvinfo : EIATTR_EXIT_INSTR_OFFSETS
	.align		4
        /*00c4*/ 	.byte	0x04, 0x1c
        /*00c6*/ 	.short	(.L_1118 - .L_1117)


	//   ....[0]....
.L_1117:
        /*00c8*/ 	.word	0x000007b0


	//   ....[1]....
        /*00cc*/ 	.word	0x00017bd0


	//----- nvinfo : EIATTR_INDIRECT_BRANCH_TARGETS
	.align		4
.L_1118:
        /*00d0*/ 	.byte	0x04, 0x34
        /*00d2*/ 	.short	(.L_1120 - .L_1119)


	//   ....[0]....
.L_1119:
        /*00d4*/ 	.word	.L_x_27038@srel
        /*00d8*/ 	.short	0x0
        /*00da*/ 	.short	0x0
        /*00dc*/ 	.word	0x3
        /*00e0*/ 	.word	.L_x_27039@srel
        /*00e4*/ 	.word	.L_x_27040@srel
        /*00e8*/ 	.word	.L_x_27041@srel


	//----- nvinfo : EIATTR_MAX_THREADS
	.align		4
.L_1120:
        /*00ec*/ 	.byte	0x04, 0x05
        /*00ee*/ 	.short	(.L_1122 - .L_1121)
.L_1121:
        /*00f0*/ 	.word	0x00000080
        /*00f4*/ 	.word	0x00000001
        /*00f8*/ 	.word	0x00000001


	//----- nvinfo : EIATTR_CRS_STACK_SIZE
	.align		4
.L_1122:
        /*00fc*/ 	.byte	0x04, 0x1e
        /*00fe*/ 	.short	(.L_1124 - .L_1123)
.L_1123:
        /*0100*/ 	.word	0x00000000


	//----- nvinfo : EIATTR_CBANK_PARAM_SIZE
	.align		4
.L_1124:
        /*0104*/ 	.byte	0x03, 0x19
        /*0106*/ 	.short	0x00e8


	//----- nvinfo : EIATTR_PARAM_CBANK
	.align		4
        /*0108*/ 	.byte	0x04, 0x0a
        /*010a*/ 	.short	(.L_1126 - .L_1125)
	.align		4
.L_1125:
        /*010c*/ 	.word	index@(.nv.constant0._ZN10layer_norm13ln_fwd_kernelINS_13Kernel_traitsI13__nv_bfloat16S2_S2_S2_fjLj4096ELj1ELj1ELj4ELj16ENS_18Kernel_traits_baseILj4096ES2_S2_S2_S2_fjLj128EEEEELb1ELb0ELb0ELb0EEEvNS_9FwdParamsE)
        /*0110*/ 	.short	0x0380
        /*0112*/ 	.short	0x00e8


	//----- nvinfo : EIATTR_SW_WAR
	.align		4
.L_1126:
        /*0114*/ 	.byte	0x04, 0x36
        /*0116*/ 	.short	(.L_1128 - .L_1127)
.L_1127:
        /*0118*/ 	.word	0x00000008
.L_1128:


//--------------------- .nv.info._ZN10layer_norm13ln_fwd_kernelINS_13Kernel_traitsI13__nv_bfloat16S2_S2_S2_fjLj4096ELj1ELj1ELj4ELj16ENS_18Kernel_traits_baseILj4096ES2_S2_S2_S2_fjLj128EEEEELb1ELb0ELb0ELb1EEEvNS_9FwdParamsE --------------------------
	.section	.nv.info._ZN10layer_norm13ln_fwd_kernelINS_13Kernel_traitsI13__nv_bfloat16S2_S2_S2_fjLj4096ELj1ELj1ELj4ELj16ENS_18Kernel_traits_baseILj4096ES2_S2_S2_S2_fjLj128EEEEELb1ELb0ELb0ELb1EEEvNS_9FwdParamsE,"",@"SHT_CUDA_INFO"
	.sectionflags	@""
	.align	4


	//----- nvinfo : EIATTR_CUDA_API_VERSION
	.align		4
        /*0000*/ 	.byte	0x04, 0x37
        /*0002*/ 	.short	(.L_1130 - .L_1129)
.L_1129:
        /*0004*/ 	.word	0x00000082


	//----- nvinfo : EIATTR_KPARAM_INFO
	.align		4
.L_1130:
        /*0008*/ 	.byte	0x04, 0x17
        /*000a*/ 	.short	(.L_1132 - .L_1131)
.L_1131:
        /*000c*/ 	.word	0x00000000
        /*0010*/ 	.short	0x0000
        /*0012*/ 	.short	0x0000
        /*0014*/ 	.byte	0x00, 0xf0, 0xa1, 0x03


	//----- nvinfo : EIATTR_SPARSE_MMA_MASK
	.align		4
.L_1132:
        /*0018*/ 	.byte	0x03, 0x50
        /*001a*/ 	.short	0x0000


	//----- nvinfo : EIATTR_MAXREG_COUNT
	.align		4
        /*001c*/ 	.byte	0x03, 0x1b
        /*001e*/ 	.short	0x00ff


	//----- nvinfo : EIATTR_NUM_BARRIERS
	.align		4
        /*0020*/ 	.byte	0x02, 0x4c
        /*0022*/ 	.byte	0x01
	.zero		1


	//----- nvinfo : EIATTR_ANNOTATIONS
	.align		4
        /*0024*/ 	.byte	0x04, 0x55
        /*0026*/ 	.short	(.L_1134 - .L_1133)


	//   ....[0]....
.L_1133:
        /*0028*/ 	.word	0x00000001
        /*002c*/ 	.byte	0x10, 0x0b, 0x00, 0x00, 0x01, 0x00, 0x00, 0x00, 0x60, 0x5c, 0x01, 0x00


	//----- nvinfo : EIATTR_MERCURY_ISA_VERSION
	.align		4
.L_1134:
        /*0038*/ 	.byte	0x03, 0x5f
        /*003a*/ 	.short	0x0101


	//----- nvinfo : EIATTR_COOP_GROUP_MASK_REGIDS
	.align		4
        /*003c*/ 	.byte	0x04, 0x29
        /*003e*/ 	.short	(.L_1136 - .L_1135)


	//   ....[0]....
.L_1135:
        /*0040*/ 	.word	0xffffffff


	//   ....[1]....
        /*0044*/ 	.word	0xffffffff


	//   ....[2]....
        /*0048*/ 	.word	0xffffffff


	//   ....[3]....
        /*004c*/ 	.word	0xffffffff


	//   ....[4]....
        /*0050*/ 	.word	0xffffffff


	//   ....[5]....
        /*0054*/ 	.word	0xffffffff


	//   ....[6]....
        /*0058*/ 	.word	0xffffffff


	//   ....[7]....
        /*005c*/ 	.word	0xffffffff


	//   ....[8]....
        /*0060*/ 	.word	0xffffffff


	//   ....[9]....
        /*0064*/ 	.word	0xffffffff


	//   ....[10]....
        /*0068*/ 	.word	0xffffffff


	//   ....[11]....
        /*006c*/ 	.word	0xffffffff


	//   ....[12]....
        /*0070*/ 	.word	0xffffffff


	//   ....[13]....
        /*0074*/ 	.word	0xffffffff


	//   ....[14]....
        /*0078*/ 	.word	0xffffffff


	//   ....[15]....
        /*007c*/ 	.word	0xffffffff


	//   ....[16]....
        /*0080*/ 	.word	0xffffffff


	//   ....[17]....
        /*0084*/ 	.word	0xffffffff


	//----- nvinfo : EIATTR_COOP_GROUP_INSTR_OFFSETS
	.align		4
.L_1136:
        /*0088*/ 	.byte	0x04, 0x28
        /*008a*/ 	.short	(.L_1138 - .L_1137)


	//   ....[0]....
.L_1137:
        /*008c*/ 	.word	0x00014ca0


	//   ....[1]....
        /*0090*/ 	.word	0x00014cc0


	//   ....[2]....
        /*0094*/ 	.word	0x00014ce0


	//   ....[3]....
        /*0098*/ 	.word	0x00014d00


	//   ....[4]....
        /*009c*/ 	.word	0x00014d20


	//   ....[5]....
        /*00a0*/ 	.word	0x00015170


	//   ....[6]....
        /*00a4*/ 	.word	0x000151a0


	//   ....[7]....
        /*00a8*/ 	.word	0x000151f0


	//   ....[8]....
        /*00ac*/ 	.word	0x00015230


	//   ....[9]....
        /*00b0*/ 	.word	0x000152b0


	//   ....[10]....
        /*00b4*/ 	.word	0x00015370


	//   ....[11]....
        /*00b8*/ 	.word	0x00015420


	//   ....[12]....
        /*00bc*/ 	.word	0x000154a0


	//   ....[13]....
        /*00c0*/ 	.word	0x000154b0


	//   ....[14]....
        /*00c4*/ 	.word	0x00015540


	//   ....[15]....
        /*00c8*/ 	.word	0x000155a0


	//   ....[16]....
        /*00cc*/ 	.word	0x00015640


	//   ....[17]....
        /*00d0*/ 	.word	0x00015670


	//----- nvinfo : EIATTR_VRC_CTA_INIT_COUNT
	.align		4
.L_1138:
        /*00d4*/ 	.byte	0x02, 0x4a
	.zero		1
	.zero		1


	//----- nvinfo : EIATTR_EXIT_INSTR_OFFSETS
	.align		4
        /*00d8*/ 	.byte	0x04, 0x1c
        /*00da*/ 	.short	(.L_1140 - .L_1139)


	//   ....[0]....
.L_1139:
        /*00dc*/ 	.word	0x00000210


	//   ....[1]....
        /*00e0*/ 	.word	0x00016300


	//----- nvinfo : EIATTR_INDIRECT_BRANCH_TARGETS
	.align		4
.L_1140:
        /*00e4*/ 	.byte	0x04, 0x34
        /*00e6*/ 	.short	(.L_1142 - .L_1141)


	//   ....[0]....
.L_1141:
        /*00e8*/ 	.word	.L_x_27042@srel
        /*00ec*/ 	.short	0x0
        /*00ee*/ 	.short	0x0
        /*00f0*/ 	.word	0x3
        /*00f4*/ 	.word	.L_x_27043@srel
        /*00f8*/ 	.word	.L_x_27044@srel
        /*00fc*/ 	.word	.L_x_27045@srel


	//----- nvinfo : EIATTR_MAX_THREADS
	.align		4
.L_1142:
        /*0100*/ 	.byte	0x04, 0x05
        /*0102*/ 	.short	(.L_1144 - .L_1143)
.L_1143:
        /*0104*/ 	.word	0x00000080
        /*0108*/ 	.word	0x00000001
        /*010c*/ 	.word	0x00000001


	//----- nvinfo : EIATTR_CBANK_PARAM_SIZE
	.align		4
.L_1144:
        /*0110*/ 	.byte	0x03, 0x19
        /*0112*/ 	.short	0x00e8


	//----- nvinfo : EIATTR_PARAM_CBANK
	.align		4
        /*0114*/ 	.byte	0x04, 0x0a
        /*0116*/ 	.short	(.L_1146 - .L_1145)
	.align		4
.L_1145:
        /*0118*/ 	.word	index@(.nv.constant0._ZN10layer_norm13ln_fwd_kernelINS_13Kernel_traitsI13__nv_bfloat16S2_S2_S2_fjLj4096ELj1ELj1ELj4ELj16ENS_18Kernel_traits_baseILj4096ES2_S2_S2_S2_fjLj128EEEEELb1ELb0ELb0ELb1EEEvNS_9FwdParamsE)
        /*011c*/ 	.short	0x0380
        /*011e*/ 	.short	0x00e8


	//----- nvinfo : EIATTR_SW_WAR
	.align		4
.L_1146:
        /*0120*/ 	.byte	0x04, 0x36
        /*0122*/ 	.short	(.L_1148 - .L_1147)
.L_1147:
        /*0124*/ 	.word	0x00000008
.L_1148:


//--------------------- .nv.info._ZN10layer_norm13ln_fwd_kernelINS_13Kernel_traitsI13__nv_bfloat16S2_S2_S2_fjLj4096ELj1ELj1ELj4ELj16ENS_18Kernel_traits_baseILj4096ES2_S2_S2_S2_fjLj128EEEEELb1ELb0ELb1ELb0EEEvNS_9FwdParamsE --------------------------
	.section	.nv.info._ZN10layer_norm13ln_fwd_kernelINS_13Kernel_traitsI13__nv_bfloat16S2_S2_S2_fjLj4096ELj1ELj1ELj4ELj16ENS_18Kernel_traits_baseILj4096ES2_S2_S2_S2_fjLj128EEEEELb1ELb0ELb1ELb0EEEvNS_9FwdParamsE,"",@"SHT_CUDA_INFO"
	.sectionflags	@""
	.align	4


	//----- nvinfo : EIATTR_CUDA_API_VERSION
	.align		4
        /*0000*/ 	.byte	0x04, 0x37
        /*0002*/ 	.short	(.L_1150 - .L_1149)
.L_1149:
        /*0004*/ 	.word	0x00000082


	//----- nvinfo : EIATTR_KPARAM_INFO
	.align		4
.L_1150:
        /*0008*/ 	.byte	0x04, 0x17
        /*000a*/ 	.short	(.L_1152 - .L_1151)
.L_1151:
        /*000c*/ 	.word	0x00000000
        /*0010*/ 	.short	0x0000
        /*0012*/ 	.short	0x0000
        /*0014*/ 	.byte	0x00, 0xf0, 0xa1, 0x03


	//----- nvinfo : EIATTR_SPARSE_MMA_MASK
	.align		4
.L_1152:
        /*0018*/ 	.byte	0x03, 0x50
        /*001a*/ 	.short	0x0000


	//----- nvinfo : EIATTR_MAXREG_COUNT
	.align		4
        /*001c*/ 	.byte	0x03, 0x1b
        /*001e*/ 	.short	0x00ff


	//----- nvinfo : EIATTR_NUM_BARRIERS
	.align		4
        /*0020*/ 	.byte	0x02, 0x4c
        /*0022*/ 	.byte	0x01
	.zero		1


	//----- nvinfo : EIATTR_MERCURY_ISA_VERSION
	.align		4
        /*0024*/ 	.byte	0x03, 0x5f
        /*0026*/ 	.short	0x0101


	//----- nvinfo : EIATTR_COOP_GROUP_MASK_REGIDS
	.align		4
        /*0028*/ 	.byte	0x04, 0x29
        /*002a*/ 	.short	(.L_1154 - .L_1153)


	//   ....[0]....
.L_1153:
        /*002c*/ 	.word	0xffffffff


	//   ....[1]....
        /*0030*/ 	.word	0xffffffff


	//   ....[2]....
        /*0034*/ 	.word	0xffffffff


	//   ....[3]....
        /*0038*/ 	.word	0xffffffff


	//   ....[4]....
        /*003c*/ 	.word	0xffffffff


	//   ....[5]....
        /*0040*/ 	.word	0xffffffff


	//   ....[6]....
        /*0044*/ 	.word	0xffffffff


	//   ....[7]....
        /*0048*/ 	.word	0xffffffff


	//   ....[8]....
        /*004c*/ 	.word	0xffffffff


	//   ....[9]....
        /*0050*/ 	.word	0xffffffff


	//   ....[10]....
        /*0054*/ 	.word	0xffffffff


	//   ....[11]....
        /*0058*/ 	.word	0xffffffff


	//   ....[12]....
        /*005c*/ 	.word	0xffffffff


	//   ....[13]....
        /*0060*/ 	.word	0xffffffff


	//   ....[14]....
        /*0064*/ 	.word	0xffffffff


	//   ....[15]....
        /*0068*/ 	.word	0xffffffff


	//   ....[16]....
        /*006c*/ 	.word	0xffffffff


	//   ....[17]....
        /*0070*/ 	.word	0xffffffff


	//----- nvinfo : EIATTR_COOP_GROUP_INSTR_OFFSETS
	.align		4
.L_1154:
        /*0074*/ 	.byte	0x04, 0x28
        /*0076*/ 	.short	(.L_1156 - .L_1155)


	//   ....[0]....
.L_1155:
        /*0078*/ 	.word	0x00018040


	//   ....[1]....
        /*007c*/ 	.word	0x00018060


	//   ....[2]....
        /*0080*/ 	.word	0x00018080


	//   ....[3]....
        /*0084*/ 	.word	0x000180a0


	//   ....[4]....
        /*0088*/ 	.word	0x000180c0


	//   ....[5]....
        /*008c*/ 	.word	0x00018500


	//   ....[6]....
        /*0090*/ 	.word	0x00018520


	//   ....[7]....
        /*0094*/ 	.word	0x00018540


	//   ....[8]....
        /*0098*/ 	.word	0x00018560


	//   ....[9]....
        /*009c*/ 	.word	0x00018590


	//   ....[10]....
        /*00a0*/ 	.word	0x00018660


	//   ....[11]....
        /*00a4*/ 	.word	0x000186d0


	//   ....[12]....
        /*00a8*/ 	.word	0x00018700


	//   ....[13]....
        /*00ac*/ 	.word	0x00018730


	//   ....[14]....
        /*00b0*/ 	.word	0x000187c0


	//   ....[15]....
        /*00b4*/ 	.word	0x000187f0


	//   ....[16]....
        /*00b8*/ 	.word	0x00018890


	//   ....[17]....
        /*00bc*/ 	.word	0x000188c0


	//----- nvinfo : EIATTR_VRC_CTA_INIT_COUNT
	.align		4
.L_1156:
        /*00c0*/ 	.byte	0x02, 0x4a
	.zero		1
	.zero		1


	//----- nvinfo : EIATTR_EXIT_INSTR_OFFSETS
	.align		4
        /*00c4*/ 	.byte	0x04, 0x1c
        /*00c6*/ 	.short	(.L_1158 - .L_1157)


	//   ....[0]....
.L_1157:
        /*00c8*/ 	.word	0x00000790


	//   ....[1]....
        /*00cc*/ 	.word	0x00019700


	//----- nvinfo : EIATTR_MAX_THREADS
	.align		4
.L_1158:
        /*00d0*/ 	.byte	0x04, 0x05
        /*00d2*/ 	.short	(.L_1160 - .L_1159)
.L_1159:
        /*00d4*/ 	.word	0x00000080
        /*00d8*/ 	.word	0x00000001
        /*00dc*/ 	.word	0x00000001


	//----- nvinfo : EIATTR_CRS_STACK_SIZE
	.align		4
.L_1160:
        /*00e0*/ 	.byte	0x04, 0x1e
        /*00e2*/ 	.short	(.L_1162 - .L_1161)
.L_1161:
        /*00e4*/ 	.word	0x00000000


	//----- nvinfo : EIATTR_CBANK_PARAM_SIZE
	.align		4
.L_1162:
        /*00e8*/ 	.byte	0x03, 0x19
        /*00ea*/ 	.short	0x00e8


	//----- nvinfo : EIATTR_PARAM_CBANK
	.align		4
        /*00ec*/ 	.byte	0x04, 0x0a
        /*00ee*/ 	.short	(.L_1164 - .L_1163)
	.align		4
.L_1163:
        /*00f0*/ 	.word	index@(.nv.constant0._ZN10layer_norm13ln_fwd_kernelINS_13Kernel_traitsI13__nv_bfloat16S2_S2_S2_fjLj4096ELj1ELj1ELj4ELj16ENS_18Kernel_traits_baseILj4096ES2_S2_S2_S2_fjLj128EEEEELb1ELb0ELb1ELb0EEEvNS_9FwdParamsE)
        /*00f4*/ 	.short	0x0380
        /*00f6*/ 	.short	0x00e8


	//----- nvinfo : EIATTR_SW_WAR
	.align		4
.L_1164:
        /*00f8*/ 	.byte	0x04, 0x36
        /*00fa*/ 	.short	(.L_1166 - .L_1165)
.L_1165:
        /*00fc*/ 	.word	0x00000008
.L_1166:


//--------------------- .nv.info._ZN10layer_norm13ln_fwd_kernelINS_13Kernel_traitsI13__nv_bfloat16S2_S2_S2_fjLj4096ELj1ELj1ELj4ELj16ENS_18Kernel_traits_baseILj4096ES2_S2_S2_S2_fjLj128EEEEELb1ELb0ELb1ELb1EEEvNS_9FwdParamsE --------------------------
	.section	.nv.info._ZN10layer_norm13ln_fwd_kernelINS_13Kernel_traitsI13__nv_bfloat16S2_S2_S2_fjLj4096ELj1ELj1ELj4ELj16ENS_18Kernel_traits_baseILj4096ES2_S2_S2_S2_fjLj128EEEEELb1ELb0ELb1ELb1EEEvNS_9FwdParamsE,"",@"SHT_CUDA_INFO"
	.sectionflags	@""
	.align	4


	//----- nvinfo : EIATTR_CUDA_API_VERSION
	.align		4
        /*0000*/ 	.byte	0x04, 0x37
        /*0002*/ 	.short	(.L_1168 - .L_1167)
.L_1167:
        /*0004*/ 	.word	0x00000082


	//----- nvinfo : EIATTR_KPARAM_INFO
	.align		4
.L_1168:
        /*0008*/ 	.byte	0x04, 0x17
        /*000a*/ 	.short	(.L_1170 - .L_1169)
.L_1169:
        /*000c*/ 	.word	0x00000000
        /*0010*/ 	.short	0x0000
        /*0012*/ 	.short	0x0000
        /*0014*/ 	.byte	0x00, 0xf0, 0xa1, 0x03


	//----- nvinfo : EIATTR_SPARSE_MMA_MASK
	.align		4
.L_1170:
        /*0018*/ 	.byte	0x03, 0x50
        /*001a*/ 	.short	0x0000


	//----- nvinfo : EIATTR_MAXREG_COUNT
	.align		4
        /*001c*/ 	.byte	0x03, 0x1b
        /*001e*/ 	.short	0x00ff


	//----- nvinfo : EIATTR_NUM_BARRIERS
	.align		4
        /*0020*/ 	.byte	0x02, 0x4c
        /*0022*/ 	.byte	0x01
	.zero		1


	//----- nvinfo : EIATTR_MERCURY_ISA_VERSION
	.align		4
        /*0024*/ 	.byte	0x03, 0x5f
        /*0026*/ 	.short	0x0101


	//----- nvinfo : EIATTR_COOP_GROUP_MASK_REGIDS
	.align		4
        /*0028*/ 	.byte	0x04, 0x29
        /*002a*/ 	.short	(.L_1172 - .L_1171)


	//   ....[0]....
.L_1171:
        /*002c*/ 	.word	0xffffffff


	//   ....[1]....
        /*0030*/ 	.word	0xffffffff


	//   ....[2]....
        /*0034*/ 	.word	0xffffffff


	//   ....[3]....
        /*0038*/ 	.word	0xffffffff


	//   ....[4]....
        /*003c*/ 	.word	0xffffffff


	//   ....[5]....
        /*0040*/ 	.word	0xffffffff


	//   ....[6]....
        /*0044*/ 	.word	0xffffffff


	//   ....[7]....
        /*0048*/ 	.word	0xffffffff


	//   ....[8]....
        /*004c*/ 	.word	0xffffffff


	//   ....[9]....
        /*0050*/ 	.word	0xffffffff


	//   ....[10]....
        /*0054*/ 	.word	0xffffffff


	//   ....[11]....
        /*0058*/ 	.word	0xffffffff


	//   ....[12]....
        /*005c*/ 	.word	0xffffffff


	//   ....[13]....
        /*0060*/ 	.word	0xffffffff


	//   ....[14]....
        /*0064*/ 	.word	0xffffffff


	//   ....[15]....
        /*0068*/ 	.word	0xffffffff


	//   ....[16]....
        /*006c*/ 	.word	0xffffffff


	//   ....[17]....
        /*0070*/ 	.word	0xffffffff


	//----- nvinfo : EIATTR_COOP_GROUP_INSTR_OFFSETS
	.align		4
.L_1172:
        /*0074*/ 	.byte	0x04, 0x28
        /*0076*/ 	.short	(.L_1174 - .L_1173)


	//   ....[0]....
.L_1173:
        /*0078*/ 	.word	0x00016a00


	//   ....[1]....
        /*007c*/ 	.word	0x00016a70


	//   ....[2]....
        /*0080*/ 	.word	0x00016aa0


	//   ....[3]....
        /*0084*/ 	.word	0x00016ac0


	//   ....[4]....
        /*0088*/ 	.word	0x00016ae0


	//   ....[5]....
        /*008c*/ 	.word	0x00016f10


	//   ....[6]....
        /*0090*/ 	.word	0x00016f30


	//   ....[7]....
        /*0094*/ 	.word	0x00016f50


	//   ....[8]....
        /*0098*/ 	.word	0x00016f70


	//   ....[9]....
        /*009c*/ 	.word	0x00016fa0


	//   ....[10]....
        /*00a0*/ 	.word	0x00017070


	//   ....[11]....
        /*00a4*/ 	.word	0x000170e0


	//   ....[12]....
        /*00a8*/ 	.word	0x00017110


	//   ....[13]....
        /*00ac*/ 	.word	0x00017140


	//   ....[14]....
        /*00b0*/ 	.word	0x000171d0


	//   ....[15]....
        /*00b4*/ 	.word	0x00017200


	//   ....[16]....
        /*00b8*/ 	.word	0x000172a0


	//   ....[17]....
        /*00bc*/ 	.word	0x000172c0


	//----- nvinfo : EIATTR_VRC_CTA_INIT_COUNT
	.align		4
.L_1174:
        /*00c0*/ 	.byte	0x02, 0x4a
	.zero		1
	.zero		1


	//----- nvinfo : EIATTR_EXIT_INSTR_OFFSETS
	.align		4
        /*00c4*/ 	.byte	0x04, 0x1c
        /*00c6*/ 	.short	(.L_1176 - .L_1175)


	//   ....[0]....
.L_1175:
        /*00c8*/ 	.word	0x00000220


	//   ....[1]....
        /*00cc*/ 	.word	0x00018000


	//----- nvinfo : EIATTR_MAX_THREADS
	.align		4
.L_1176:
        /*00d0*/ 	.byte	0x04, 0x05
        /*00d2*/ 	.short	(.L_1178 - .L_1177)
.L_1177:
        /*00d4*/ 	.word	0x00000080
        /*00d8*/ 	.word	0x00000001
        /*00dc*/ 	.word	0x00000001


	//----- nvinfo : EIATTR_CBANK_PARAM_SIZE
	.align		4
.L_1178:
        /*00e0*/ 	.byte	0x03, 0x19
        /*00e2*/ 	.short	0x00e8


	//----- nvinfo : EIATTR_PARAM_CBANK
	.align		4
        /*00e4*/ 	.byte	0x04, 0x0a
        /*00e6*/ 	.short	(.L_1180 - .L_1179)
	.align		4
.L_1179:
        /*00e8*/ 	.word	index@(.nv.constant0._ZN10layer_norm13ln_fwd_kernelINS_13Kernel_traitsI13__nv_bfloat16S2_S2_S2_fjLj4096ELj1ELj1ELj4ELj16ENS_18Kernel_traits_baseILj4096ES2_S2_S2_S2_fjLj128EEEEELb1ELb0ELb1ELb1EEEvNS_9FwdParamsE)
        /*00ec*/ 	.short	0x0380
        /*00ee*/ 	.short	0x00e8


	//----- nvinfo : EIATTR_SW_WAR
	.align		4
.L_1180:
        /*00f0*/ 	.byte	0x04, 0x36
        /*00f2*/ 	.short	(.L_1182 - .L_1181)
.L_1181:
        /*00f4*/ 	.word	0x00000008
.L_1182:


//--------------------- .nv.info._ZN10layer_norm13ln_fwd_kernelINS_13Kernel_traitsI13__nv_bfloat16S2_S2_S2_fjLj4096ELj1ELj1ELj4ELj16ENS_18Kernel_traits_baseILj4096ES2_S2_S2_S2_fjLj128EEEEELb1ELb1ELb0ELb0EEEvNS_9FwdParamsE --------------------------
	.section	.nv.info._ZN10layer_norm13ln_fwd_kernelINS_13Kernel_traitsI13__nv_bfloat16S2_S2_S2_fjLj4096ELj1ELj1ELj4ELj16ENS_18Kernel_traits_baseILj4096ES2_S2_S2_S2_fjLj128EEEEELb1ELb1ELb0ELb0EEEvNS_9FwdParamsE,"",@"SHT_CUDA_INFO"
	.sectionflags	@""
	.align	4


	//----- nvinfo : EIATTR_CUDA_API_VERSION
	.align		4
        /*0000*/ 	.byte	0x04, 0x37
        /*0002*/ 	.short	(.L_1184 - .L_1183)
.L_1183:
        /*0004*/ 	.word	0x00000082


	//----- nvinfo : EIATTR_KPARAM_INFO
	.align		4
.L_1184:
        /*0008*/ 	.byte	0x04, 0x17
        /*000a*/ 	.short	(.L_1186 - .L_1185)
.L_1185:
        /*000c*/ 	.word	0x00000000
        /*0010*/ 	.short	0x0000
        /*0012*/ 	.short	0x0000
        /*0014*/ 	.byte	0x00, 0xf0, 0xa1, 0x03


	//----- nvinfo : EIATTR_SPARSE_MMA_MASK
	.align		4
.L_1186:
        /*0018*/ 	.byte	0x03, 0x50
        /*001a*/ 	.short	0x0000


	//----- nvinfo : EIATTR_MAXREG_COUNT
	.align		4
        /*001c*/ 	.byte	0x03, 0x1b
        /*001e*/ 	.short	0x00ff


	//----- nvinfo : EIATTR_NUM_BARRIERS
	.align		4
        /*0020*/ 	.byte	0x02, 0x4c
        /*0022*/ 	.byte	0x01
	.zero		1


	//----- nvinfo : EIATTR_MERCURY_ISA_VERSION
	.align		4
        /*0024*/ 	.byte	0x03, 0x5f
        /*0026*/ 	.short	0x0101


	//----- nvinfo : EIATTR_COOP_GROUP_MASK_REGIDS
	.align		4
        /*0028*/ 	.byte	0x04, 0x29
        /*002a*/ 	.short	(.L_1188 - .L_1187)


	//   ....[0]....
.L_1187:
        /*002c*/ 	.word	0xffffffff


	//   ....[1]....
        /*0030*/ 	.word	0xffffffff


	//   ....[2]....
        /*0034*/ 	.word	0xffffffff


	//   ....[3]....
        /*0038*/ 	.word	0xffffffff


	//   ....[4]....
        /*003c*/ 	.word	0xffffffff


	//   ....[5]....
        /*0040*/ 	.word	0xffffffff


	//   ....[6]....
        /*0044*/ 	.word	0xffffffff


	//   ....[7]....
        /*0048*/ 	.word	0xffffffff


	//   ....[8]....
        /*004c*/ 	.word	0xffffffff


	//   ....[9]....
        /*0050*/ 	.word	0xffffffff


	//   ....[10]....
        /*0054*/ 	.word	0xffffffff


	//   ....[11]....
        /*0058*/ 	.word	0xffffffff


	//   ....[12]....
        /*005c*/ 	.word	0xffffffff


	//   ....[13]....
        /*0060*/ 	.word	0xffffffff


	//   ....[14]....
        /*0064*/ 	.word	0xffffffff


	//   ....[15]....
        /*0068*/ 	.word	0xffffffff


	//   ....[16]....
        /*006c*/ 	.word	0xffffffff


	//   ....[17]....
        /*0070*/ 	.word	0xffffffff


	//----- nvinfo : EIATTR_COOP_GROUP_INSTR_OFFSETS
	.align		4
.L_1188:
        /*0074*/ 	.byte	0x04, 0x28
        /*0076*/ 	.short	(.L_1190 - .L_1189)


	//   ....[0]....
.L_1189:
        /*0078*/ 	.word	0x00019c60


	//   ....[1]....
        /*007c*/ 	.word	0x00019c80


	//   ....[2]....
        /*0080*/ 	.word	0x00019ca0


	//   ....[3]....
        /*0084*/ 	.word	0x00019cc0


	//   ....[4]....
        /*0088*/ 	.word	0x00019ce0


	//   ....[5]....
        /*008c*/ 	.word	0x0001a130


	//   ....[6]....
        /*0090*/ 	.word	0x0001a150


	//   ....[7]....
        /*0094*/ 	.word	0x0001a170


	//   ....[8]....
        /*0098*/ 	.word	0x0001a190


	//   ....[9]....
        /*009c*/ 	.word	0x0001a1c0


	//   ....[10]....
        /*00a0*/ 	.word	0x0001a350


	//   ....[11]....
        /*00a4*/ 	.word	0x0001a390


	//   ....[12]....
        /*00a8*/ 	.word	0x0001a3a0


	//   ....[13]....
        /*00ac*/ 	.word	0x0001a3e0


	//   ....[14]....
        /*00b0*/ 	.word	0x0001a4b0


	//   ....[15]....
        /*00b4*/ 	.word	0x0001a4e0


	//   ....[16]....
        /*00b8*/ 	.word	0x0001a590


	//   ....[17]....
        /*00bc*/ 	.word	0x0001a5c0


	//----- nvinfo : EIATTR_VRC_CTA_INIT_COUNT
	.align		4
.L_1190:
        /*00c0*/ 	.byte	0x02, 0x4a
	.zero		1
	.zero		1


	//----- nvinfo : EIATTR_EXIT_INSTR_OFFSETS
	.align		4
        /*00c4*/ 	.byte	0x04, 0x1c
        /*00c6*/ 	.short	(.L_1192 - .L_1191)


	//   ....[0]....
.L_1191:
        /*00c8*/ 	.word	0x00000900


	//   ....[1]....
        /*00cc*/ 	.word	0x0001b4d0


	//----- nvinfo : EIATTR_INDIRECT_BRANCH_TARGETS
	.align		4
.L_1192:
        /*00d0*/ 	.byte	0x04, 0x34
        /*00d2*/ 	.short	(.L_1194 - .L_1193)


	//   ....[0]....
.L_1193:
        /*00d4*/ 	.word	.L_x_27046@srel
        /*00d8*/ 	.short	0x0
        /*00da*/ 	.short	0x0
        /*00dc*/ 	.word	0x3
        /*00e0*/ 	.word	.L_x_27047@srel
        /*00e4*/ 	.word	.L_x_27048@srel
        /*00e8*/ 	.word	.L_x_27049@srel


	//----- nvinfo : EIATTR_MAX_THREADS
	.align		4
.L_1194:
        /*00ec*/ 	.byte	0x04, 0x05
        /*00ee*/ 	.short	(.L_1196 - .L_1195)
.L_1195:
        /*00f0*/ 	.word	0x00000080
        /*00f4*/ 	.word	0x00000001
        /*00f8*/ 	.word	0x00000001


	//----- nvinfo : EIATTR_CRS_STACK_SIZE
	.align		4
.L_1196:
        /*00fc*/ 	.byte	0x04, 0x1e
        /*00fe*/ 	.short	(.L_1198 - .L_1197)
.L_1197:
        /*0100*/ 	.word	0x00000000


	//----- nvinfo : EIATTR_CBANK_PARAM_SIZE
	.align		4
.L_1198:
        /*0104*/ 	.byte	0x03, 0x19
        /*0106*/ 	.short	0x00e8


	//----- nvinfo : EIATTR_PARAM_CBANK
	.align		4
        /*0108*/ 	.byte	0x04, 0x0a
        /*010a*/ 	.short	(.L_1200 - .L_1199)
	.align		4
.L_1199:
        /*010c*/ 	.word	index@(.nv.constant0._ZN10layer_norm13ln_fwd_kernelINS_13Kernel_traitsI13__nv_bfloat16S2_S2_S2_fjLj4096ELj1ELj1ELj4ELj16ENS_18Kernel_traits_baseILj4096ES2_S2_S2_S2_fjLj128EEEEELb1ELb1ELb0ELb0EEEvNS_9FwdParamsE)
        /*0110*/ 	.short	0x0380
        /*0112*/ 	.short	0x00e8


	//----- nvinfo : EIATTR_SW_WAR
	.align		4
.L_1200:
        /*0114*/ 	.byte	0x04, 0x36
        /*0116*/ 	.short	(.L_1202 - .L_1201)
.L_1201:
        /*0118*/ 	.word	0x00000008
.L_1202:


//--------------------- .nv.info._ZN10layer_norm13ln_fwd_kernelINS_13Kernel_traitsI13__nv_bfloat16S2_S2_S2_fjLj4096ELj1ELj1ELj4ELj16ENS_18Kernel_traits_baseILj4096ES2_S2_S2_S2_fjLj128EEEEELb1ELb1ELb0ELb1EEEvNS_9FwdParamsE --------------------------
	.section	.nv.info._ZN10layer_norm13ln_fwd_kernelINS_13Kernel_traitsI13__nv_bfloat16S2_S2_S2_fjLj4096ELj1ELj1ELj4ELj16ENS_18Kernel_traits_baseILj4096ES2_S2_S2_S2_fjLj128EEEEELb1ELb1ELb0ELb1EEEvNS_9FwdParamsE,"",@"SHT_CUDA_INFO"
	.sectionflags	@""
	.align	4


	//----- nvinfo : EIATTR_CUDA_API_VERSION
	.align		4
        /*0000*/ 	.byte	0x04, 0x37
        /*0002*/ 	.short	(.L_1204 - .L_1203)
.L_1203:
        /*0004*/ 	.word	0x00000082


	//----- nvinfo : EIATTR_KPARAM_INFO
	.align		4
.L_1204:
        /*0008*/ 	.byte	0x04, 0x17
        /*000a*/ 	.short	(.L_1206 - .L_1205)
.L_1205:
        /*000c*/ 	.word	0x00000000
        /*0010*/ 	.short	0x0000
        /*0012*/ 	.short	0x0000
        /*0014*/ 	.byte	0x00, 0xf0, 0xa1, 0x03


	//----- nvinfo : EIATTR_SPARSE_MMA_MASK
	.align		4
.L_1206:
        /*0018*/ 	.byte	0x03, 0x50
        /*001a*/ 	.short	0x0000


	//----- nvinfo : EIATTR_MAXREG_COUNT
	.align		4
        /*001c*/ 	.byte	0x03, 0x1b
        /*001e*/ 	.short	0x00ff


	//----- nvinfo : EIATTR_NUM_BARRIERS
	.align		4
        /*0020*/ 	.byte	0x02, 0x4c
        /*0022*/ 	.byte	0x01
	.zero		1


	//----- nvinfo : EIATTR_MERCURY_ISA_VERSION
	.align		4
        /*0024*/ 	.byte	0x03, 0x5f
        /*0026*/ 	.short	0x0101


	//----- nvinfo : EIATTR_COOP_GROUP_MASK_REGIDS
	.align		4
        /*0028*/ 	.byte	0x04, 0x29
        /*002a*/ 	.short	(.L_1208 - .L_1207)


	//   ....[0]....
.L_1207:
        /*002c*/ 	.word	0xffffffff


	//   ....[1]....
        /*0030*/ 	.word	0xffffffff


	//   ....[2]....
        /*0034*/ 	.word	0xffffffff


	//   ....[3]....
        /*0038*/ 	.word	0xffffffff


	//   ....[4]....
        /*003c*/ 	.word	0xffffffff


	//   ....[5]....
        /*0040*/ 	.word	0xffffffff


	//   ....[6]....
        /*0044*/ 	.word	0xffffffff


	//   ....[7]....
        /*0048*/ 	.word	0xffffffff


	//   ....[8]....
        /*004c*/ 	.word	0xffffffff


	//   ....[9]....
        /*0050*/ 	.word	0xffffffff


	//   ....[10]....
        /*0054*/ 	.word	0xffffffff


	//   ....[11]....
        /*0058*/ 	.word	0xffffffff


	//   ....[12]....
        /*005c*/ 	.word	0xffffffff


	//   ....[13]....
        /*0060*/ 	.word	0xffffffff


	//   ....[14]....
        /*0064*/ 	.word	0xffffffff


	//   ....[15]....
        /*0068*/ 	.word	0xffffffff


	//   ....[16]....
        /*006c*/ 	.word	0xffffffff


	//   ....[17]....
        /*0070*/ 	.word	0xffffffff


	//----- nvinfo : EIATTR_COOP_GROUP_INSTR_OFFSETS
	.align		4
.L_1208:
        /*0074*/ 	.byte	0x04, 0x28
        /*0076*/ 	.short	(.L_1210 - .L_1209)


	//   ....[0]....
.L_1209:
        /*0078*/ 	.word	0x000153f0


	//   ....[1]....
        /*007c*/ 	.word	0x00015410


	//   ....[2]....
        /*0080*/ 	.word	0x00015430


	//   ....[3]....
        /*0084*/ 	.word	0x00015450


	//   ....[4]....
        /*0088*/ 	.word	0x00015470


	//   ....[5]....
        /*008c*/ 	.word	0x000158c0


	//   ....[6]....
        /*0090*/ 	.word	0x000158f0


	//   ....[7]....
        /*0094*/ 	.word	0x00015940


	//   ....[8]....
        /*0098*/ 	.word	0x00015970


	//   ....[9]....
        /*009c*/ 	.word	0x000159b0


	//   ....[10]....
        /*00a0*/ 	.word	0x00015b50


	//   ....[11]....
        /*00a4*/ 	.word	0x00015b90


	//   ....[12]....
        /*00a8*/ 	.word	0x00015bc0


	//   ....[13]....
        /*00ac*/ 	.word	0x00015c10


	//   ....[14]....
        /*00b0*/ 	.word	0x00015cf0


	//   ....[15]....
        /*00b4*/ 	.word	0x00015d30


	//   ....[16]....
        /*00b8*/ 	.word	0x00015dd0


	//   ....[17]....
        /*00bc*/ 	.word	0x00015e00


	//----- nvinfo : EIATTR_VRC_CTA_INIT_COUNT
	.align		4
.L_1210:
        /*00c0*/ 	.byte	0x02, 0x4a
	.zero		1
	.zero		1


	//----- nvinfo : EIATTR_EXIT_INSTR_OFFSETS
	.align		4
        /*00c4*/ 	.byte	0x04, 0x1c
        /*00c6*/ 	.short	(.L_1212 - .L_1211)


	//   ....[0]....
.L_1211:
        /*00c8*/ 	.word	0x000002c0


	//   ....[1]....
        /*00cc*/ 	.word	0x00016b40


	//----- nvinfo : EIATTR_INDIRECT_BRANCH_TARGETS
	.align		4
.L_1212:
        /*00d0*/ 	.byte	0x04, 0x34
        /*00d2*/ 	.short	(.L_1214 - .L_1213)


	//   ....[0]....
.L_1213:
        /*00d4*/ 	.word	.L_x_27050@srel
        /*00d8*/ 	.short	0x0
        /*00da*/ 	.short	0x0
        /*00dc*/ 	.word	0x3
        /*00e0*/ 	.word	.L_x_27051@srel
        /*00e4*/ 	.word	.L_x_27052@srel
        /*00e8*/ 	.word	.L_x_27053@srel


	//----- nvinfo : EIATTR_MAX_THREADS
	.align		4
.L_1214:
        /*00ec*/ 	.byte	0x04, 0x05
        /*00ee*/ 	.short	(.L_1216 - .L_1215)
.L_1215:
        /*00f0*/ 	.word	0x00000080
        /*00f4*/ 	.word	0x00000001
        /*00f8*/ 	.word	0x00000001


	//----- nvinfo : EIATTR_CRS_STACK_SIZE
	.align		4
.L_1216:
        /*00fc*/ 	.byte	0x04, 0x1e
        /*00fe*/ 	.short	(.L_1218 - .L_1217)
.L_1217:
        /*0100*/ 	.word	0x00000000


	//----- nvinfo : EIATTR_CBANK_PARAM_SIZE
	.align		4
.L_1218:
        /*0104*/ 	.byte	0x03, 0x19
        /*0106*/ 	.short	0x00e8


	//----- nvinfo : EIATTR_PARAM_CBANK
	.align		4
        /*0108*/ 	.byte	0x04, 0x0a
        /*010a*/ 	.short	(.L_1220 - .L_1219)
	.align		4
.L_1219:
        /*010c*/ 	.word	index@(.nv.constant0._ZN10layer_norm13ln_fwd_kernelINS_13Kernel_traitsI13__nv_bfloat16S2_S2_S2_fjLj4096ELj1ELj1ELj4ELj16ENS_18Kernel_traits_baseILj4096ES2_S2_S2_S2_fjLj128EEEEELb1ELb1ELb0ELb1EEEvNS_9FwdParamsE)
        /*0110*/ 	.short	0x0380
        /*0112*/ 	.short	0x00e8


	//----- nvinfo : EIATTR_SW_WAR
	.align		4
.L_1220:
        /*0114*/ 	.byte	0x04, 0x36
        /*0116*/ 	.short	(.L_1222 - .L_1221)
.L_1221:
        /*0118*/ 	.word	0x00000008
.L_1222:


//--------------------- .nv.info._ZN10layer_norm13ln_fwd_kernelINS_13Kernel_traitsI13__nv_bfloat16S2_S2_S2_fjLj4096ELj1ELj1ELj4ELj16ENS_18Kernel_traits_baseILj4096ES2_S2_S2_S2_fjLj128EEEEELb1ELb1ELb1ELb0EEEvNS_9FwdParamsE --------------------------
	.section	.nv.info._ZN10layer_norm13ln_fwd_kernelINS_13Kernel_traitsI13__nv_bfloat16S2_S2_S2_fjLj4096ELj1ELj1ELj4ELj16ENS_18Kernel_traits_baseILj4096ES2_S2_S2_S2_fjLj128EEEEELb1ELb1ELb1ELb0EEEvNS_9FwdParamsE,"",@"SHT_CUDA_INFO"
	.sectionflags	@""
	.align	4


	//----- nvinfo : EIATTR_CUDA_API_VERSION
	.align		4
        /*0000*/ 	.byte	0x04, 0x37
        /*0002*/ 	.short	(.L_1224 - .L_1223)
.L_1223:
        /*0004*/ 	.word	0x00000082


	//----- nvinfo : EIATTR_KPARAM_INFO
	.align		4
.L_1224:
        /*0008*/ 	.byte	0x04, 0x17
        /*000a*/ 	.short	(.L_1226 - .L_1225)
.L_1225:
        /*000c*/ 	.word	0x00000000
        /*0010*/ 	.short	0x0000
        /*0012*/ 	.short	0x0000
        /*0014*/ 	.byte	0x00, 0xf0, 0xa1, 0x03


	//----- nvinfo : EIATTR_SPARSE_MMA_MASK
	.align		4
.L_1226:
        /*0018*/ 	.byte	0x03, 0x50
        /*001a*/ 	.short	0x0000


	//----- nvinfo : EIATTR_MAXREG_COUNT
	.align		4
        /*001c*/ 	.byte	0x03, 0x1b
        /*001e*/ 	.short	0x00ff


	//----- nvinfo : EIATTR_NUM_BARRIERS
	.align		4
        /*0020*/ 	.byte	0x02, 0x4c
        /*0022*/ 	.byte	0x01
	.zero		1


	//----- nvinfo : EIATTR_MERCURY_ISA_VERSION
	.align		4
        /*0024*/ 	.byte	0x03, 0x5f
        /*0026*/ 	.short	0x0101


	//----- nvinfo : EIATTR_COOP_GROUP_MASK_REGIDS
	.align		4
        /*0028*/ 	.byte	0x04, 0x29
        /*002a*/ 	.short	(.L_1228 - .L_1227)


	//   ....[0]....
.L_1227:
        /*002c*/ 	.word	0xffffffff


	//   ....[1]....
        /*0030*/ 	.word	0xffffffff


	//   ....[2]....
        /*0034*/ 	.word	0xffffffff


	//   ....[3]....
        /*0038*/ 	.word	0xffffffff


	//   ....[4]....
        /*003c*/ 	.word	0xffffffff


	//   ....[5]....
        /*0040*/ 	.word	0xffffffff


	//   ....[6]....
        /*0044*/ 	.word	0xffffffff


	//   ....[7]....
        /*0048*/ 	.word	0xffffffff


	//   ....[8]....
        /*004c*/ 	.word	0xffffffff


	//   ....[9]....
        /*0050*/ 	.word	0xffffffff


	//   ....[10]....
        /*0054*/ 	.word	0xffffffff


	//   ....[11]....
        /*0058*/ 	.word	0xffffffff


	//   ....[12]....
        /*005c*/ 	.word	0xffffffff


	//   ....[13]....
        /*0060*/ 	.word	0xffffffff


	//   ....[14]....
        /*0064*/ 	.word	0xffffffff


	//   ....[15]....
        /*0068*/ 	.word	0xffffffff


	//   ....[16]....
        /*006c*/ 	.word	0xffffffff


	//   ....[17]....
        /*0070*/ 	.word	0xffffffff


	//----- nvinfo : EIATTR_COOP_GROUP_INSTR_OFFSETS
	.align		4
.L_1228:
        /*0074*/ 	.byte	0x04, 0x28
        /*0076*/ 	.short	(.L_1230 - .L_1229)


	//   ....[0]....
.L_1229:
        /*0078*/ 	.word	0x0001cff0


	//   ....[1]....
        /*007c*/ 	.word	0x0001d010


	//   ....[2]....
        /*0080*/ 	.word	0x0001d030


	//   ....[3]....
        /*0084*/ 	.word	0x0001d050


	//   ....[4]....
        /*0088*/ 	.word	0x0001d070


	//   ....[5]....
        /*008c*/ 	.word	0x0001d4f0


	//   ....[6]....
        /*0090*/ 	.word	0x0001d510


	//   ....[7]....
        /*0094*/ 	.word	0x0001d530


	//   ....[8]....
        /*0098*/ 	.word	0x0001d550


	//   ....[9]....
        /*009c*/ 	.word	0x0001d570


	//   ....[10]....
        /*00a0*/ 	.word	0x0001d6f0


	//   ....[11]....
        /*00a4*/ 	.word	0x0001d730


	//   ....[12]....
        /*00a8*/ 	.word	0x0001d750


	//   ....[13]....
        /*00ac*/ 	.word	0x0001d7a0


	//   ....[14]....
        /*00b0*/ 	.word	0x0001d870


	//   ....[15]....
        /*00b4*/ 	.word	0x0001d8a0


	//   ....[16]....
        /*00b8*/ 	.word	0x0001d950


	//   ....[17]....
        /*00bc*/ 	.word	0x0001d970


	//----- nvinfo : EIATTR_VRC_CTA_INIT_COUNT
	.align		4
.L_1230:
        /*00c0*/ 	.byte	0x02, 0x4a
	.zero		1
	.zero		1


	//----- nvinfo : EIATTR_EXIT_INSTR_OFFSETS
	.align		4
        /*00c4*/ 	.byte	0x04, 0x1c
        /*00c6*/ 	.short	(.L_1232 - .L_1231)


	//   ....[0]....
.L_1231:
        /*00c8*/ 	.word	0x00000920


	//   ....[1]....
        /*00cc*/ 	.word	0x0001e7b0


	//----- nvinfo : EIATTR_MAX_THREADS
	.align		4
.L_1232:
        /*00d0*/ 	.byte	0x04, 0x05
        /*00d2*/ 	.short	(.L_1234 - .L_1233)
.L_1233:
        /*00d4*/ 	.word	0x00000080
        /*00d8*/ 	.word	0x00000001
        /*00dc*/ 	.word	0x00000001


	//----- nvinfo : EIATTR_CRS_STACK_SIZE
	.align		4
.L_1234:
        /*00e0*/ 	.byte	0x04, 0x1e
        /*00e2*/ 	.short	(.L_1236 - .L_1235)
.L_1235:
        /*00e4*/ 	.word	0x00000000


	//----- nvinfo : EIATTR_CBANK_PARAM_SIZE
	.align		4
.L_1236:
        /*00e8*/ 	.byte	0x03, 0x19
        /*00ea*/ 	.short	0x00e8


	//----- nvinfo : EIATTR_PARAM_CBANK
	.align		4
        /*00ec*/ 	.byte	0x04, 0x0a
        /*00ee*/ 	.short	(.L_1238 - .L_1237)
	.align		4
.L_1237:
        /*00f0*/ 	.word	index@(.nv.constant0._ZN10layer_norm13ln_fwd_kernelINS_13Kernel_traitsI13__nv_bfloat16S2_S2_S2_fjLj4096ELj1ELj1ELj4ELj16ENS_18Kernel_traits_baseILj4096ES2_S2_S2_S2_fjLj128EEEEELb1ELb1ELb1ELb0EEEvNS_9FwdParamsE)
        /*00f4*/ 	.short	0x0380
        /*00f6*/ 	.short	0x00e8


	//----- nvinfo : EIATTR_SW_WAR
	.align		4
.L_1238:
        /*00f8*/ 	.byte	0x04, 0x36
        /*00fa*/ 	.short	(.L_1240 - .L_1239)
.L_1239:
        /*00fc*/ 	.word	0x00000008
.L_1240:


//--------------------- .nv.info._ZN10layer_norm13ln_fwd_kernelINS_13Kernel_traitsI13__nv_bfloat16S2_S2_S2_fjLj4096ELj1ELj1ELj4ELj16ENS_18Kernel_traits_baseILj4096ES2_S2_S2_S2_fjLj128EEEEELb1ELb1ELb1ELb1EEEvNS_9FwdParamsE --------------------------
	.section	.nv.info._ZN10layer_norm13ln_fwd_kernelINS_13Kernel_traitsI13__nv_bfloat16S2_S2_S2_fjLj4096ELj1ELj1ELj4ELj16ENS_18Kernel_traits_baseILj4096ES2_S2_S2_S2_fjLj128EEEEELb1ELb1ELb1ELb1EEEvNS_9FwdParamsE,"",@"SHT_CUDA_INFO"
	.sectionflags	@""
	.align	4


	//----- nvinfo : EIATTR_CUDA_API_VERSION
	.align		4
        /*0000*/ 	.byte	0x04, 0x37
        /*0002*/ 	.short	(.L_1242 - .L_1241)
.L_1241:
        /*0004*/ 	.word	0x00000082


	//----- nvinfo : EIATTR_KPARAM_INFO
	.align		4
.L_1242:
        /*0008*/ 	.byte	0x04, 0x17
        /*000a*/ 	.short	(.L_1244 - .L_1243)
.L_1243:
        /*000c*/ 	.word	0x00000000
        /*0010*/ 	.short	0x0000
        /*0012*/ 	.short	0x0000
        /*0014*/ 	.byte	0x00, 0xf0, 0xa1, 0x03


	//----- nvinfo : EIATTR_SPARSE_MMA_MASK
	.align		4
.L_1244:
        /*0018*/ 	.byte	0x03, 0x50
        /*001a*/ 	.short	0x0000


	//----- nvinfo : EIATTR_MAXREG_COUNT
	.align		4
        /*001c*/ 	.byte	0x03, 0x1b
        /*001e*/ 	.short	0x00ff


	//----- nvinfo : EIATTR_NUM_BARRIERS
	.align		4
        /*0020*/ 	.byte	0x02, 0x4c
        /*0022*/ 	.byte	0x01
	.zero		1


	//----- nvinfo : EIATTR_MERCURY_ISA_VERSION
	.align		4
        /*0024*/ 	.byte	0x03, 0x5f
        /*0026*/ 	.short	0x0101


	//----- nvinfo : EIATTR_COOP_GROUP_MASK_REGIDS
	.align		4
        /*0028*/ 	.byte	0x04, 0x29
        /*002a*/ 	.short	(.L_1246 - .L_1245)


	//   ....[0]....
.L_1245:
        /*002c*/ 	.word	0xffffffff


	//   ....[1]....
        /*0030*/ 	.word	0xffffffff


	//   ....[2]....
        /*0034*/ 	.word	0xffffffff


	//   ....[3]....
        /*0038*/ 	.word	0xffffffff


	//   ....[4]....
        /*003c*/ 	.word	0xffffffff


	//   ....[5]....
        /*0040*/ 	.word	0xffffffff


	//   ....[6]....
        /*0044*/ 	.word	0xffffffff


	//   ....[7]....
        /*0048*/ 	.word	0xffffffff


	//   ....[8]....
        /*004c*/ 	.word	0xffffffff


	//   ....[9]....
        /*0050*/ 	.word	0xffffffff


	//   ....[10]....
        /*0054*/ 	.word	0xffffffff


	//   ....[11]....
        /*0058*/ 	.word	0xffffffff


	//   ....[12]....
        /*005c*/ 	.word	0xffffffff


	//   ....[13]....
        /*0060*/ 	.word	0xffffffff


	//   ....[14]....
        /*0064*/ 	.word	0xffffffff


	//   ....[15]....
        /*0068*/ 	.word	0xffffffff


	//   ....[16]....
        /*006c*/ 	.word	0xffffffff


	//   ....[17]....
        /*0070*/ 	.word	0xffffffff


	//----- nvinfo : EIATTR_COOP_GROUP_INSTR_OFFSETS
	.align		4
.L_1246:
        /*0074*/ 	.byte	0x04, 0x28
        /*0076*/ 	.short	(.L_1248 - .L_1247)


	//   ....[0]....
.L_1247:
        /*0078*/ 	.word	0x00016cf0


	//   ....[1]....
        /*007c*/ 	.word	0x00016d30


	//   ....[2]....
        /*0080*/ 	.word	0x00016d50


	//   ....[3]....
        /*0084*/ 	.word	0x00016d70


	//   ....[4]....
        /*0088*/ 	.word	0x00016d90


	//   ....[5]....
        /*008c*/ 	.word	0x000171c0


	//   ....[6]....
        /*0090*/ 	.word	0x000171f0


	//   ....[7]....
        /*0094*/ 	.word	0x00017210


	//   ....[8]....
        /*0098*/ 	.word	0x00017230


	//   ....[9]....
        /*009c*/ 	.word	0x00017260


	//   ....[10]....
        /*00a0*/ 	.word	0x000173f0


	//   ....[11]....
        /*00a4*/ 	.word	0x00017430


	//   ....[12]....
        /*00a8*/ 	.word	0x00017440


	//   ....[13]....
        /*00ac*/ 	.word	0x00017490


	//   ....[14]....
        /*00b0*/ 	.word	0x00017550


	//   ....[15]....
        /*00b4*/ 	.word	0x00017580


	//   ....[16]....
        /*00b8*/ 	.word	0x00017630


	//   ....[17]....
        /*00bc*/ 	.word	0x00017660


	//----- nvinfo : EIATTR_VRC_CTA_INIT_COUNT
	.align		4
.L_1248:
        /*00c0*/ 	.byte	0x02, 0x4a
	.zero		1
	.zero		1


	//----- nvinfo : EIATTR_EXIT_INSTR_OFFSETS
	.align		4
        /*00c4*/ 	.byte	0x04, 0x1c
        /*00c6*/ 	.short	(.L_1250 - .L_1249)


	//   ....[0]....
.L_1249:
        /*00c8*/ 	.word	0x00000320


	//   ....[1]....
        /*00cc*/ 	.word	0x00018550


	//----- nvinfo : EIATTR_MAX_THREADS
	.align		4
.L_1250:
        /*00d0*/ 	.byte	0x04, 0x05
        /*00d2*/ 	.short	(.L_1252 - .L_1251)
.L_1251:
        /*00d4*/ 	.word	0x00000080
        /*00d8*/ 	.word	0x00000001
        /*00dc*/ 	.word	0x00000001


	//----- nvinfo : EIATTR_CRS_STACK_SIZE
	.align		4
.L_1252:
        /*00e0*/ 	.byte	0x04, 0x1e
        /*00e2*/ 	.short	(.L_1254 - .L_1253)
.L_1253:
        /*00e4*/ 	.word	0x00000000


	//----- nvinfo : EIATTR_CBANK_PARAM_SIZE
	.align		4
.L_1254:
        /*00e8*/ 	.byte	0x03, 0x19
        /*00ea*/ 	.short	0x00e8


	//----- nvinfo : EIATTR_PARAM_CBANK
	.align		4
        /*00ec*/ 	.byte	0x04, 0x0a
        /*00ee*/ 	.short	(.L_1256 - .L_1255)
	.align		4
.L_1255:
        /*00f0*/ 	.word	index@(.nv.constant0._ZN10layer_norm13ln_fwd_kernelINS_13Kernel_traitsI13__nv_bfloat16S2_S2_S2_fjLj4096ELj1ELj1ELj4ELj16ENS_18Kernel_traits_baseILj4096ES2_S2_S2_S2_fjLj128EEEEELb1ELb1ELb1ELb1EEEvNS_9FwdParamsE)
        /*00f4*/ 	.short	0x0380
        /*00f6*/ 	.short	0x00e8


	//----- nvinfo : EIATTR_SW_WAR
	.align		4
.L_1256:
        /*00f8*/ 	.byte	0x04, 0x36
        /*00fa*/ 	.short	(.L_1258 - .L_1257)
.L_1257:
        /*00fc*/ 	.word	0x00000008
.L_1258:


//--------------------- .nv.info._ZN10layer_norm13ln_fwd_kernelINS_13Kernel_traitsI6__halfS2_S2_S2_fjLj4096ELj1ELj1ELj4ELj16ENS_18Kernel_traits_baseILj4096ES2_S2_S2_S2_fjLj128EEEEELb0ELb0ELb0ELb0EEEvNS_9FwdParamsE --------------------------
	.section	.nv.info._ZN10layer_norm13ln_fwd_kernelINS_13Kernel_traitsI6__halfS2_S2_S2_fjLj4096ELj1ELj1ELj4ELj16ENS_18Kernel_traits_baseILj4096ES2_S2_S2_S2_fjLj128EEEEELb0ELb0ELb0ELb0EEEvNS_9FwdParamsE,"",@"SHT_CUDA_INFO"
	.sectionflags	@""
	.align	4


	//----- nvinfo : EIATTR_CUDA_API_VERSION
	.align		4
        /*0000*/ 	.byte	0x04, 0x37
        /*0002*/ 	.short	(.L_1260 - .L_1259)
.L_1259:
        /*0004*/ 	.word	0x00000082


	//----- nvinfo : EIATTR_KPARAM_INFO
	.align		4
.L_1260:
        /*0008*/ 	.byte	0x04, 0x17
        /*000a*/ 	.short	(.L_1262 - .L_1261)
.L_1261:
        /*000c*/ 	.word	0x00000000
        /*0010*/ 	.short	0x0000
        /*0012*/ 	.short	0x0000
        /*0014*/ 	.byte	0x00, 0xf0, 0xa1, 0x03


	//----- nvinfo : EIATTR_SPARSE_MMA_MASK
	.align		4
.L_1262:
        /*0018*/ 	.byte	0x03, 0x50
        /*001a*/ 	.short	0x0000


	//----- nvinfo : EIATTR_MAXREG_COUNT
	.align		4
        /*001c*/ 	.byte	0x03, 0x1b
        /*001e*/ 	.short	0x00ff


	//----- nvinfo : EIATTR_NUM_BARRIERS
	.align		4
        /*0020*/ 	.byte	0x02, 0x4c
        /*0022*/ 	.byte	0x01
	.zero		1


	//----- nvinfo : EIATTR_MERCURY_ISA_VERSION
	.align		4
        /*0024*/ 	.byte	0x03, 0x5f
        /*0026*/ 	.short	0x0101


	//----- nvinfo : EIATTR_COOP_GROUP_MASK_REGIDS
	.align		4
        /*0028*/ 	.byte	0x04, 0x29
        /*002a*/ 	.short	(.L_1264 - .L_1263)


	//   ....[0]....
.L_1263:
        /*002c*/ 	.word	0xffffffff


	//   ....[1]....
        /*0030*/ 	.word	0xffffffff


	//   ....[2]....
        /*0034*/ 	.word	0xffffffff


	//   ....[3]....
        /*0038*/ 	.word	0xffffffff


	//   ....[4]....
        /*003c*/ 	.word	0xffffffff


	//   ....[5]....
        /*0040*/ 	.word	0xffffffff


	//   ....[6]....
        /*0044*/ 	.word	0xffffffff


	//   ....[7]....
        /*0048*/ 	.word	0xffffffff


	//   ....[8]....
        /*004c*/ 	.word	0xffffffff


	//   ....[9]....
        /*0050*/ 	.word	0xffffffff


	//   ....[10]....
        /*0054*/ 	.word	0xffffffff


	//   ....[11]....
        /*0058*/ 	.word	0xffffffff


	//   ....[12]....
        /*005c*/ 	.word	0xffffffff


	//   ....[13]....
        /*0060*/ 	.word	0xffffffff


	//   ....[14]....
        /*0064*/ 	.word	0xffffffff


	//   ....[15]....
        /*0068*/ 	.word	0xffffffff


	//   ....[16]....
        /*006c*/ 	.word	0xffffffff


	//   ....[17]....
        /*0070*/ 	.word	0xffffffff


	//----- nvinfo : EIATTR_COOP_GROUP_INSTR_OFFSETS
	.align		4
.L_1264:
        /*0074*/ 	.byte	0x04, 0x28
        /*0076*/ 	.short	(.L_1266 - .L_1265)


	//   ....[0]....
.L_1265:
        /*0078*/ 	.word	0x00002080


	//   ....[1]....
        /*007c*/ 	.word	0x000020a0


	//   ....[2]....
        /*0080*/ 	.word	0x000020c0


	//   ....[3]....
        /*0084*/ 	.word	0x000020e0


	//   ....[4]....
        /*0088*/ 	.word	0x00002100


	//   ....[5]....
        /*008c*/ 	.word	0x00002580


	//   ....[6]....
        /*0090*/ 	.word	0x000025a0


	//   ....[7]....
        /*0094*/ 	.word	0x000025c0


	//   ....[8]....
        /*0098*/ 	.word	0x000025e0


	//   ....[9]....
        /*009c*/ 	.word	0x00002600


	//   ....[10]....
        /*00a0*/ 	.word	0x00002780


	//   ....[11]....
        /*00a4*/ 	.word	0x000027c0


	//   ....[12]....
        /*00a8*/ 	.word	0x000027e0


	//   ....[13]....
        /*00ac*/ 	.word	0x00002820


	//   ....[14]....
        /*00b0*/ 	.word	0x000028e0


	//   ....[15]....
        /*00b4*/ 	.word	0x00002910


	//   ....[16]....
        /*00b8*/ 	.word	0x000029d0


	//   ....[17]....
        /*00bc*/ 	.word	0x00002a00


	//----- nvinfo : EIATTR_VRC_CTA_INIT_COUNT
	.align		4
.L_1266:
        /*00c0*/ 	.byte	0x02, 0x4a
	.zero		1
	.zero		1


	//----- nvinfo : EIATTR_EXIT_INSTR_OFFSETS
	.align		4
        /*00c4*/ 	.byte	0x04, 0x1c
        /*00c6*/ 	.short	(.L_1268 - .L_1267)


	//   ....[0]....
.L_1267:
        /*00c8*/ 	.word	0x00000580


	//   ....[1]....
        /*00cc*/ 	.word	0x000037e0


	//----- nvinfo : EIATTR_MAX_THREADS
	.align		4
.L_1268:
        /*00d0*/ 	.byte	0x04, 0x05
        /*00d2*/ 	.short	(.L_1270 - .L_1269)
.L_1269:
        /*00d4*/ 	.word	0x00000080
        /*00d8*/ 	.word	0x00000001
        /*00dc*/ 	.word	0x00000001


	//----- nvinfo : EIATTR_CRS_STACK_SIZE
	.align		4
.L_1270:
        /*00e0*/ 	.byte	0x04, 0x1e
        /*00e2*/ 	.short	(.L_1272 - .L_1271)
.L_1271:
        /*00e4*/ 	.word	0x00000000


	//----- nvinfo : EIATTR_CBANK_PARAM_SIZE
	.align		4
.L_1272:
        /*00e8*/ 	.byte	0x03, 0x19
        /*00ea*/ 	.short	0x00e8


	//----- nvinfo : EIATTR_PARAM_CBANK
	.align		4
        /*00ec*/ 	.byte	0x04, 0x0a
        /*00ee*/ 	.short	(.L_1274 - .L_1273)
	.align		4
.L_1273:
        /*00f0*/ 	.word	index@(.nv.constant0._ZN10layer_norm13ln_fwd_kernelINS_13Kernel_traitsI6__halfS2_S2_S2_fjLj4096ELj1ELj1ELj4ELj16ENS_18Kernel_traits_baseILj4096ES2_S2_S2_S2_fjLj128EEEEELb0ELb0ELb0ELb0EEEvNS_9FwdParamsE)
        /*00f4*/ 	.short	0x0380
        /*00f6*/ 	.short	0x00e8


	//----- nvinfo : EIATTR_SW_WAR
	.align		4
.L_1274:
        /*00f8*/ 	.byte	0x04, 0x36
        /*00fa*/ 	.short	(.L_1276 - .L_1275)
.L_1275:
        /*00fc*/ 	.word	0x00000008
.L_1276:


//--------------------- .nv.info._ZN10layer_norm13ln_fwd_kernelINS_13Kernel_traitsI6__halfS2_S2_S2_fjLj4096ELj1ELj1ELj4ELj16ENS_18Kernel_traits_baseILj4096ES2_S2_S2_S2_fjLj128EEEEELb0ELb0ELb0ELb1EEEvNS_9FwdParamsE --------------------------
	.section	.nv.info._ZN10layer_norm13ln_fwd_kernelINS_13Kernel_traitsI6__halfS2_S2_S2_fjLj4096ELj1ELj1ELj4ELj16ENS_18Kernel_traits_baseILj4096ES2_S2_S2_S2_fjLj128EEEEELb0ELb0ELb0ELb1EEEvNS_9FwdParamsE,"",@"SHT_CUDA_INFO"
	.sectionflags	@""
	.align	4


	//----- nvinfo : EIATTR_CUDA_API_VERSION
	.align		4
        /*0000*/ 	.byte	0x04, 0x37
        /*0002*/ 	.short	(.L_1278 - .L_1277)
.L_1277:
        /*0004*/ 	.word	0x00000082


	//----- nvinfo : EIATTR_KPARAM_INFO
	.align		4
.L_1278:
        /*0008*/ 	.byte	0x04, 0x17
        /*000a*/ 	.short	(.L_1280 - .L_1279)
.L_1279:
        /*000c*/ 	.word	0x00000000
        /*0010*/ 	.short	0x0000
        /*0012*/ 	.short	0x0000
        /*0014*/ 	.byte	0x00, 0xf0, 0xa1, 0x03


	//----- nvinfo : EIATTR_SPARSE_MMA_MASK
	.align		4
.L_1280:
        /*0018*/ 	.byte	0x03, 0x50
        /*001a*/ 	.short	0x0000


	//----- nvinfo : EIATTR_MAXREG_COUNT
	.align		4
        /*001c*/ 	.byte	0x03, 0x1b
        /*001e*/ 	.short	0x00ff


	//----- nvinfo : EIATTR_NUM_BARRIERS
	.align		4
        /*0020*/ 	.byte	0x02, 0x4c
        /*0022*/ 	.byte	0x01
	.zero		1


	//----- nvinfo : EIATTR_MERCURY_ISA_VERSION
	.align		4
        /*0024*/ 	.byte	0x03, 0x5f
        /*0026*/ 	.short	0x0101


	//----- nvinfo : EIATTR_COOP_GROUP_MASK_REGIDS
	.align		4
        /*0028*/ 	.byte	0x04, 0x29
        /*002a*/ 	.short	(.L_1282 - .L_1281)


	//   ....[0]....
.L_1281:
        /*002c*/ 	.word	0xffffffff


	//   ....[1]....
        /*0030*/ 	.word	0xffffffff


	//   ....[2]....
        /*0034*/ 	.word	0xffffffff


	//   ....[3]....
        /*0038*/ 	.word	0xffffffff


	//   ....[4]....
        /*003c*/ 	.word	0xffffffff


	//   ....[5]....
        /*0040*/ 	.word	0xffffffff


	//   ....[6]....
        /*0044*/ 	.word	0xffffffff


	//   ....[7]....
        /*0048*/ 	.word	0xffffffff


	//   ....[8]....
        /*004c*/ 	.word	0xffffffff


	//   ....[9]....
        /*0050*/ 	.word	0xffffffff


	//   ....[10]....
        /*0054*/ 	.word	0xffffffff


	//   ....[11]....
        /*0058*/ 	.word	0xffffffff


	//   ....[12]....
        /*005c*/ 	.word	0xffffffff


	//   ....[13]....
        /*0060*/ 	.word	0xffffffff


	//   ....[14]....
        /*0064*/ 	.word	0xffffffff


	//   ....[15]....
        /*0068*/ 	.word	0xffffffff


	//   ....[16]....
        /*006c*/ 	.word	0xffffffff


	//   ....[17]....
        /*0070*/ 	.word	0xffffffff


	//----- nvinfo : EIATTR_COOP_GROUP_INSTR_OFFSETS
	.align		4
.L_1282:
        /*0074*/ 	.byte	0x04, 0x28
        /*0076*/ 	.short	(.L_1284 - .L_1283)


	//   ....[0]....
.L_1283:
        /*0078*/ 	.word	0x00001b30


	//   ....[1]....
        /*007c*/ 	.word	0x00001b50


	//   ....[2]....
        /*0080*/ 	.word	0x00001b70


	//   ....[3]....
        /*0084*/ 	.word	0x00001b90


	//   ....[4]....
        /*0088*/ 	.word	0x00001bb0


	//   ....[5]....
        /*008c*/ 	.word	0x00001fe0


	//   ....[6]....
        /*0090*/ 	.word	0x00002000


	//   ....[7]....
        /*0094*/ 	.word	0x00002020


	//   ....[8]....
        /*0098*/ 	.word	0x00002050


	//   ....[9]....
        /*009c*/ 	.word	0x00002090


	//   ....[10]....
        /*00a0*/ 	.word	0x00002210


	//   ....[11]....
        /*00a4*/ 	.word	0x00002270


	//   ....[12]....
        /*00a8*/ 	.word	0x000022e0


	//   ....[13]....
        /*00ac*/ 	.word	0x000022f0


	//   ....[14]....
        /*00b0*/ 	.word	0x000023a0


	//   ....[15]....
        /*00b4*/ 	.word	0x000023f0


	//   ....[16]....
        /*00b8*/ 	.word	0x000024a0


	//   ....[17]....
        /*00bc*/ 	.word	0x000024d0


	//----- nvinfo : EIATTR_VRC_CTA_INIT_COUNT
	.align		4
.L_1284:
        /*00c0*/ 	.byte	0x02, 0x4a
	.zero		1
	.zero		1


	//----- nvinfo : EIATTR_EXIT_INSTR_OFFSETS
	.align		4
        /*00c4*/ 	.byte	0x04, 0x1c
        /*00c6*/ 	.short	(.L_1286 - .L_1285)


	//   ....[0]....
.L_1285:
        /*00c8*/ 	.word	0x000002c0


	//   ....[1]....
        /*00cc*/ 	.word	0x00003120


	//----- nvinfo : EIATTR_MAX_THREADS
	.align		4
.L_1286:
        /*00d0*/ 	.byte	0x04, 0x05
        /*00d2*/ 	.short	(.L_1288 - .L_1287)
.L_1287:
        /*00d4*/ 	.word	0x00000080
        /*00d8*/ 	.word	0x00000001
        /*00dc*/ 	.word	0x00000001


	//----- nvinfo : EIATTR_CRS_STACK_SIZE
	.align		4
.L_1288:
        /*00e0*/ 	.byte	0x04, 0x1e
        /*00e2*/ 	.short	(.L_1290 - .L_1289)
.L_1289:
        /*00e4*/ 	.word	0x00000000


	//----- nvinfo : EIATTR_CBANK_PARAM_SIZE
	.align		4
.L_1290:
        /*00e8*/ 	.byte	0x03, 0x19
        /*00ea*/ 	.short	0x00e8


	//----- nvinfo : EIATTR_PARAM_CBANK
	.align		4
        /*00ec*/ 	.byte	0x04, 0x0a
        /*00ee*/ 	.short	(.L_1292 - .L_1291)
	.align		4
.L_1291:
        /*00f0*/ 	.word	index@(.nv.constant0._ZN10layer_norm13ln_fwd_kernelINS_13Kernel_traitsI6__halfS2_S2_S2_fjLj4096ELj1ELj1ELj4ELj16ENS_18Kernel_traits_baseILj4096ES2_S2_S2_S2_fjLj128EEEEELb0ELb0ELb0ELb1EEEvNS_9FwdParamsE)
        /*00f4*/ 	.short	0x0380
        /*00f6*/ 	.short	0x00e8


	//----- nvinfo : EIATTR_SW_WAR
	.align		4
.L_1292:
        /*00f8*/ 	.byte	0x04, 0x36
        /*00fa*/ 	.short	(.L_1294 - .L_1293)
.L_1293:
        /*00fc*/ 	.word	0x00000008
.L_1294:


//--------------------- .nv.info._ZN10layer_norm13ln_fwd_kernelINS_13Kernel_traitsI6__halfS2_S2_S2_fjLj4096ELj1ELj1ELj4ELj16ENS_18Kernel_traits_baseILj4096ES2_S2_S2_S2_fjLj128EEEEELb0ELb0ELb1ELb0EEEvNS_9FwdParamsE --------------------------
	.section	.nv.info._ZN10layer_norm13ln_fwd_kernelINS_13Kernel_traitsI6__halfS2_S2_S2_fjLj4096ELj1ELj1ELj4ELj16ENS_18Kernel_traits_baseILj4096ES2_S2_S2_S2_fjLj128EEEEELb0ELb0ELb1ELb0EEEvNS_9FwdParamsE,"",@"SHT_CUDA_INFO"
	.sectionflags	@""
	.align	4


	//----- nvinfo : EIATTR_CUDA_API_VERSION
	.align		4
        /*0000*/ 	.byte	0x04, 0x37
        /*0002*/ 	.short	(.L_1296 - .L_1295)
.L_1295:
        /*0004*/ 	.word	0x00000082


	//----- nvinfo : EIATTR_KPARAM_INFO
	.align		4
.L_1296:
        /*0008*/ 	.byte	0x04, 0x17
        /*000a*/ 	.short	(.L_1298 - .L_1297)
.L_1297:
        /*000c*/ 	.word	0x00000000
        /*0010*/ 	.short	0x0000
        /*0012*/ 	.short	0x0000
        /*0014*/ 	.byte	0x00, 0xf0, 0xa1, 0x03


	//----- nvinfo : EIATTR_SPARSE_MMA_MASK
	.align		4
.L_1298:
        /*0018*/ 	.byte	0x03, 0x50
        /*001a*/ 	.short	0x0000


	//----- nvinfo : EIATTR_MAXREG_COUNT
	.align		4
        /*001c*/ 	.byte	0x03, 0x1b
        /*001e*/ 	.short	0x00ff


	//----- nvinfo : EIATTR_NUM_BARRIERS
	.align		4
        /*0020*/ 	.byte	0x02, 0x4c
        /*0022*/ 	.byte	0x01
	.zero		1


	//----- nvinfo : EIATTR_MERCURY_ISA_VERSION
	.align		4
        /*0024*/ 	.byte	0x03, 0x5f
        /*0026*/ 	.short	0x0101


	//----- nvinfo : EIATTR_COOP_GROUP_MASK_REGIDS
	.align		4
        /*0028*/ 	.byte	0x04, 0x29
        /*002a*/ 	.short	(.L_1300 - .L_1299)


	//   ....[0]....
.L_1299:
        /*002c*/ 	.word	0xffffffff


	//   ....[1]....
        /*0030*/ 	.word	0xffffffff


	//   ....[2]....
        /*0034*/ 	.word	0xffffffff


	//   ....[3]....
        /*0038*/ 	.word	0xffffffff


	//   ....[4]....
        /*003c*/ 	.word	0xffffffff


	//   ....[5]....
        /*0040*/ 	.word	0xffffffff


	//   ....[6]....
        /*0044*/ 	.word	0xffffffff


	//   ....[7]....
        /*0048*/ 	.word	0xffffffff


	//   ....[8]....
        /*004c*/ 	.word	0xffffffff


	//   ....[9]....
        /*0050*/ 	.word	0xffffffff


	//   ....[10]....
        /*0054*/ 	.word	0xffffffff


	//   ....[11]....
        /*0058*/ 	.word	0xffffffff


	//   ....[12]....
        /*005c*/ 	.word	0xffffffff


	//   ....[13]....
        /*0060*/ 	.word	0xffffffff


	//   ....[14]....
        /*0064*/ 	.word	0xffffffff


	//   ....[15]....
        /*0068*/ 	.word	0xffffffff


	//   ....[16]....
        /*006c*/ 	.word	0xffffffff


	//   ....[17]....
        /*0070*/ 	.word	0xffffffff


	//----- nvinfo : EIATTR_COOP_GROUP_INSTR_OFFSETS
	.align		4
.L_1300:
        /*0074*/ 	.byte	0x04, 0x28
        /*0076*/ 	.short	(.L_1302 - .L_1301)


	//   ....[0]....
.L_1301:
        /*0078*/ 	.word	0x00002600


	//   ....[1]....
        /*007c*/ 	.word	0x00002620


	//   ....[2]....
        /*0080*/ 	.word	0x00002640


	//   ....[3]....
        /*0084*/ 	.word	0x00002660


	//   ....[4]....
        /*0088*/ 	.word	0x00002680


	//   ....[5]....
        /*008c*/ 	.word	0x00002ac0


	//   ....[6]....
        /*0090*/ 	.word	0x00002ae0


	//   ....[7]....
        /*0094*/ 	.word	0x00002b00


	//   ....[8]....
        /*0098*/ 	.word	0x00002b20


	//   ....[9]....
        /*009c*/ 	.word	0x00002b50


	//   ....[10]....
        /*00a0*/ 	.word	0x00002ce0


	//   ....[11]....
        /*00a4*/ 	.word	0x00002d20


	//   ....[12]....
        /*00a8*/ 	.word	0x00002d40


	//   ....[13]....
        /*00ac*/ 	.word	0x00002d80


	//   ....[14]....
        /*00b0*/ 	.word	0x00002e50


	//   ....[15]....
        /*00b4*/ 	.word	0x00002e80


	//   ....[16]....
        /*00b8*/ 	.word	0x00002f20


	//   ....[17]....
        /*00bc*/ 	.word	0x00002f50


	//----- nvinfo : EIATTR_VRC_CTA_INIT_COUNT
	.align		4
.L_1302:
        /*00c0*/ 	.byte	0x02, 0x4a
	.zero		1
	.zero		1


	//----- nvinfo : EIATTR_EXIT_INSTR_OFFSETS
	.align		4
        /*00c4*/ 	.byte	0x04, 0x1c
        /*00c6*/ 	.short	(.L_1304 - .L_1303)


	//   ....[0]....
.L_1303:
        /*00c8*/ 	.word	0x00000540


	//   ....[1]....
        /*00cc*/ 	.word	0x00003dc0


	//----- nvinfo : EIATTR_MAX_THREADS
	.align		4
.L_1304:
        /*00d0*/ 	.byte	0x04, 0x05
        /*00d2*/ 	.short	(.L_1306 - .L_1305)
.L_1305:
        /*00d4*/ 	.word	0x00000080
        /*00d8*/ 	.word	0x00000001
        /*00dc*/ 	.word	0x00000001


	//----- nvinfo : EIATTR_CRS_STACK_SIZE
	.align		4
.L_1306:
        /*00e0*/ 	.byte	0x04, 0x1e
        /*00e2*/ 	.short	(.L_1308 - .L_1307)
.L_1307:
        /*00e4*/ 	.word	0x00000000


	//----- nvinfo : EIATTR_CBANK_PARAM_SIZE
	.align		4
.L_1308:
        /*00e8*/ 	.byte	0x03, 0x19
        /*00ea*/ 	.short	0x00e8


	//----- nvinfo : EIATTR_PARAM_CBANK
	.align		4
        /*00ec*/ 	.byte	0x04, 0x0a
        /*00ee*/ 	.short	(.L_1310 - .L_1309)
	.align		4
.L_1309:
        /*00f0*/ 	.word	index@(.nv.constant0._ZN10layer_norm13ln_fwd_kernelINS_13Kernel_traitsI6__halfS2_S2_S2_fjLj4096ELj1ELj1ELj4ELj16ENS_18Kernel_traits_baseILj4096ES2_S2_S2_S2_fjLj128EEEEELb0ELb0ELb1ELb0EEEvNS_9FwdParamsE)
        /*00f4*/ 	.short	0x0380
        /*00f6*/ 	.short	0x00e8


	//----- nvinfo : EIATTR_SW_WAR
	.align		4
.L_1310:
        /*00f8*/ 	.byte	0x04, 0x36
        /*00fa*/ 	.short	(.L_1312 - .L_1311)
.L_1311:
        /*00fc*/ 	.word	0x00000008
.L_1312:


//--------------------- .nv.info._ZN10layer_norm13ln_fwd_kernelINS_13Kernel_traitsI6__halfS2_S2_S2_fjLj4096ELj1ELj1ELj4ELj16ENS_18Kernel_traits_baseILj4096ES2_S2_S2_S2_fjLj128EEEEELb0ELb0ELb1ELb1EEEvNS_9FwdParamsE --------------------------
	.section	.nv.info._ZN10layer_norm13ln_fwd_kernelINS_13Kernel_traitsI6__halfS2_S2_S2_fjLj4096ELj1ELj1ELj4ELj16ENS_18Kernel_traits_baseILj4096ES2_S2_S2_S2_fjLj128EEEEELb0ELb0ELb1ELb1EEEvNS_9FwdParamsE,"",@"SHT_CUDA_INFO"
	.sectionflags	@""
	.align	4


	//----- nvinfo : EIATTR_CUDA_API_VERSION
	.align		4
        /*0000*/ 	.byte	0x04, 0x37
        /*0002*/ 	.short	(.L_1314 - .L_1313)
.L_1313:
        /*0004*/ 	.word	0x00000082


	//----- nvinfo : EIATTR_KPARAM_INFO
	.align		4
.L_1314:
        /*0008*/ 	.byte	0x04, 0x17
        /*000a*/ 	.short	(.L_1316 - .L_1315)
.L_1315:
        /*000c*/ 	.word	0x00000000
        /*0010*/ 	.short	0x0000
        /*0012*/ 	.short	0x0000
        /*0014*/ 	.byte	0x00, 0xf0, 0xa1, 0x03


	//----- nvinfo : EIATTR_SPARSE_MMA_MASK
	.align		4
.L_1316:
        /*0018*/ 	.byte	0x03, 0x50
        /*001a*/ 	.short	0x0000


	//----- nvinfo : EIATTR_MAXREG_COUNT
	.align		4
        /*001c*/ 	.byte	0x03, 0x1b
        /*001e*/ 	.short	0x00ff


	//----- nvinfo : EIATTR_NUM_BARRIERS
	.align		4
        /*0020*/ 	.byte	0x02, 0x4c
        /*0022*/ 	.byte	0x01
	.zero		1


	//----- nvinfo : EIATTR_MERCURY_ISA_VERSION
	.align		4
        /*0024*/ 	.byte	0x03, 0x5f
        /*0026*/ 	.short	0x0101


	//----- nvinfo : EIATTR_COOP_GROUP_MASK_REGIDS
	.align		4
        /*0028*/ 	.byte	0x04, 0x29
        /*002a*/ 	.short	(.L_1318 - .L_1317)


	//   ....[0]....
.L_1317:
        /*002c*/ 	.word	0xffffffff


	//   ....[1]....
        /*0030*/ 	.word	0xffffffff


	//   ....[2]....
        /*0034*/ 	.word	0xffffffff


	//   ....[3]....
        /*0038*/ 	.word	0xffffffff


	//   ....[4]....
        /*003c*/ 	.word	0xffffffff


	//   ....[5]....
        /*0040*/ 	.word	0xffffffff


	//   ....[6]....
        /*0044*/ 	.word	0xffffffff


	//   ....[7]....
        /*0048*/ 	.word	0xffffffff


	//   ....[8]....
        /*004c*/ 	.word	0xffffffff


	//   ....[9]....
        /*0050*/ 	.word	0xffffffff


	//   ....[10]....
        /*0054*/ 	.word	0xffffffff


	//   ....[11]....
        /*0058*/ 	.word	0xffffffff


	//   ....[12]....
        /*005c*/ 	.word	0xffffffff


	//   ....[13]....
        /*0060*/ 	.word	0xffffffff


	//   ....[14]....
        /*0064*/ 	.word	0xffffffff


	//   ....[15]....
        /*0068*/ 	.word	0xffffffff


	//   ....[16]....
        /*006c*/ 	.word	0xffffffff


	//   ....[17]....
        /*0070*/ 	.word	0xffffffff


	//----- nvinfo : EIATTR_COOP_GROUP_INSTR_OFFSETS
	.align		4
.L_1318:
        /*0074*/ 	.byte	0x04, 0x28
        /*0076*/ 	.short	(.L_1320 - .L_1319)


	//   ....[0]....
.L_1319:
        /*0078*/ 	.word	0x000021e0


	//   ....[1]....
        /*007c*/ 	.word	0x00002200


	//   ....[2]....
        /*0080*/ 	.word	0x00002220


	//   ....[3]....
        /*0084*/ 	.word	0x00002240


	//   ....[4]....
        /*0088*/ 	.word	0x00002260


	//   ....[5]....
        /*008c*/ 	.word	0x00002690


	//   ....[6]....
        /*0090*/ 	.word	0x000026c0


	//   ....[7]....
        /*0094*/ 	.word	0x000026f0


	//   ....[8]....
        /*0098*/ 	.word	0x00002730


	//   ....[9]....
        /*009c*/ 	.word	0x00002750


	//   ....[10]....
        /*00a0*/ 	.word	0x00002780


	//   ....[11]....
        /*00a4*/ 	.word	0x000027b0


	//   ....[12]....
        /*00a8*/ 	.word	0x00002880


	//   ....[13]....
        /*00ac*/ 	.word	0x00002890


	//   ....[14]....
        /*00b0*/ 	.word	0x00002920


	//   ....[15]....
        /*00b4*/ 	.word	0x00002950


	//   ....[16]....
        /*00b8*/ 	.word	0x00002a00


	//   ....[17]....
        /*00bc*/ 	.word	0x00002a20


	//----- nvinfo : EIATTR_VRC_CTA_INIT_COUNT
	.align		4
.L_1320:
        /*00c0*/ 	.byte	0x02, 0x4a
	.zero		1
	.zero		1


	//----- nvinfo : EIATTR_EXIT_INSTR_OFFSETS
	.align		4
        /*00c4*/ 	.byte	0x04, 0x1c
        /*00c6*/ 	.short	(.L_1322 - .L_1321)


	//   ....[0]....
.L_1321:
        /*00c8*/ 	.word	0x00000270


	//   ....[1]....
        /*00cc*/ 	.word	0x00003790


	//----- nvinfo : EIATTR_MAX_THREADS
	.align		4
.L_1322:
        /*00d0*/ 	.byte	0x04, 0x05
        /*00d2*/ 	.short	(.L_1324 - .L_1323)
.L_1323:
        /*00d4*/ 	.word	0x00000080
        /*00d8*/ 	.word	0x00000001
        /*00dc*/ 	.word	0x00000001


	//----- nvinfo : EIATTR_CBANK_PARAM_SIZE
	.align		4
.L_1324:
        /*00e0*/ 	.byte	0x03, 0x19
        /*00e2*/ 	.short	0x00e8


	//----- nvinfo : EIATTR_PARAM_CBANK
	.align		4
        /*00e4*/ 	.byte	0x04, 0x0a
        /*00e6*/ 	.short	(.L_1326 - .L_1325)
	.align		4
.L_1325:
        /*00e8*/ 	.word	index@(.nv.constant0._ZN10layer_norm13ln_fwd_kernelINS_13Kernel_traitsI6__halfS2_S2_S2_fjLj4096ELj1ELj1ELj4ELj16ENS_18Kernel_traits_baseILj4096ES2_S2_S2_S2_fjLj128EEEEELb0ELb0ELb1ELb1EEEvNS_9FwdParamsE)
        /*00ec*/ 	.short	0x0380
        /*00ee*/ 	.short	0x00e8


	//----- nvinfo : EIATTR_SW_WAR
	.align		4
.L_1326:
        /*00f0*/ 	.byte	0x04, 0x36
        /*00f2*/ 	.short	(.L_1328 - .L_1327)
.L_1327:
        /*00f4*/ 	.word	0x00000008
.L_1328:


//--------------------- .nv.info._ZN10layer_norm13ln_fwd_kernelINS_13Kernel_traitsI6__halfS2_S2_S2_fjLj4096ELj1ELj1ELj4ELj16ENS_18Kernel_traits_baseILj4096ES2_S2_S2_S2_fjLj128EEEEELb0ELb1ELb0ELb0EEEvNS_9FwdParamsE --------------------------
	.section	.nv.info._ZN10layer_norm13ln_fwd_kernelINS_13Kernel_traitsI6__halfS2_S2_S2_fjLj4096ELj1ELj1ELj4ELj16ENS_18Kernel_traits_baseILj4096ES2_S2_S2_S2_fjLj128EEEEELb0ELb1ELb0ELb0EEEvNS_9FwdParamsE,"",@"SHT_CUDA_INFO"
	.sectionflags	@""
	.align	4


	//----- nvinfo : EIATTR_CUDA_API_VERSION
	.align		4
        /*0000*/ 	.byte	0x04, 0x37
        /*0002*/ 	.short	(.L_1330 - .L_1329)
.L_1329:
        /*0004*/ 	.word	0x00000082


	//----- nvinfo : EIATTR_KPARAM_INFO
	.align		4
.L_1330:
        /*0008*/ 	.byte	0x04, 0x17
        /*000a*/ 	.short	(.L_1332 - .L_1331)
.L_1331:
        /*000c*/ 	.word	0x00000000
        /*0010*/ 	.short	0x0000
        /*0012*/ 	.short	0x0000
        /*0014*/ 	.byte	0x00, 0xf0, 0xa1, 0x03


	//----- nvinfo : EIATTR_SPARSE_MMA_MASK
	.align		4
.L_1332:
        /*0018*/ 	.byte	0x03, 0x50
        /*001a*/ 	.short	0x0000


	//----- nvinfo : EIATTR_MAXREG_COUNT
	.align		4
        /*001c*/ 	.byte	0x03, 0x1b
        /*001e*/ 	.short	0x00ff


	//----- nvinfo : EIATTR_NUM_BARRIERS
	.align		4
        /*0020*/ 	.byte	0x02, 0x4c
        /*0022*/ 	.byte	0x01
	.zero		1


	//----- nvinfo : EIATTR_MERCURY_ISA_VERSION
	.align		4
        /*0024*/ 	.byte	0x03, 0x5f
        /*0026*/ 	.short	0x0101


	//----- nvinfo : EIATTR_COOP_GROUP_MASK_REGIDS
	.align		4
        /*0028*/ 	.byte	0x04, 0x29
        /*002a*/ 	.short	(.L_1334 - .L_1333)


	//   ....[0]....
.L_1333:
        /*002c*/ 	.word	0xffffffff


	//   ....[1]....
        /*0030*/ 	.word	0xffffffff


	//   ....[2]....
        /*0034*/ 	.word	0xffffffff


	//   ....[3]....
        /*0038*/ 	.word	0xffffffff


	//   ....[4]....
        /*003c*/ 	.word	0xffffffff


	//   ....[5]....
        /*0040*/ 	.word	0xffffffff


	//   ....[6]....
        /*0044*/ 	.word	0xffffffff


	//   ....[7]....
        /*0048*/ 	.word	0xffffffff


	//   ....[8]....
        /*004c*/ 	.word	0xffffffff


	//   ....[9]....
        /*0050*/ 	.word	0xffffffff


	//   ....[10]....
        /*0054*/ 	.word	0xffffffff


	//   ....[11]....
        /*0058*/ 	.word	0xffffffff


	//   ....[12]....
        /*005c*/ 	.word	0xffffffff


	//   ....[13]....
        /*0060*/ 	.word	0xffffffff


	//   ....[14]....
        /*0064*/ 	.word	0xffffffff


	//   ....[15]....
        /*0068*/ 	.word	0xffffffff


	//   ....[16]....
        /*006c*/ 	.word	0xffffffff


	//   ....[17]....
        /*0070*/ 	.word	0xffffffff


	//----- nvinfo : EIATTR_COOP_GROUP_INSTR_OFFSETS
	.align		4
.L_1334:
        /*0074*/ 	.byte	0x04, 0x28
        /*0076*/ 	.short	(.L_1336 - .L_1335)


	//   ....[0]....
.L_1335:
        /*0078*/ 	.word	0x00002430


	//   ....[1]....
        /*007c*/ 	.word	0x00002450


	//   ....[2]....
        /*0080*/ 	.word	0x00002470


	//   ....[3]....
        /*0084*/ 	.word	0x00002490


	//   ....[4]....
        /*0088*/ 	.word	0x000024b0


	//   ....[5]....
        /*008c*/ 	.word	0x00002940


	//   ....[6]....
        /*0090*/ 	.word	0x00002990


	//   ....[7]....
        /*0094*/ 	.word	0x000029b0


	//   ....[8]....
        /*0098*/ 	.word	0x000029d0


	//   ....[9]....
        /*009c*/ 	.word	0x000029f0


	//   ....[10]....
        /*00a0*/ 	.word	0x00002b00


	//   ....[11]....
        /*00a4*/ 	.word	0x00002b60


	//   ....[12]....
        /*00a8*/ 	.word	0x00002b90


	//   ....[13]....
        /*00ac*/ 	.word	0x00002bc0


	//   ....[14]....
        /*00b0*/ 	.word	0x00002c60


	//   ....[15]....
        /*00b4*/ 	.word	0x00002c90


	//   ....[16]....
        /*00b8*/ 	.word	0x00002d30


	//   ....[17]....
        /*00bc*/ 	.word	0x00002d60


	//----- nvinfo : EIATTR_VRC_CTA_INIT_COUNT
	.align		4
.L_1336:
        /*00c0*/ 	.byte	0x02, 0x4a
	.zero		1
	.zero		1


	//----- nvinfo : EIATTR_EXIT_INSTR_OFFSETS
	.align		4
        /*00c4*/ 	.byte	0x04, 0x1c
        /*00c6*/ 	.short	(.L_1338 - .L_1337)


	//   ....[0]....
.L_1337:
        /*00c8*/ 	.word	0x000006e0


	//   ....[1]....
        /*00cc*/ 	.word	0x00003b20


	//----- nvinfo : EIATTR_MAX_THREADS
	.align		4
.L_1338:
        /*00d0*/ 	.byte	0x04, 0x05
        /*00d2*/ 	.short	(.L_1340 - .L_1339)
.L_1339:
        /*00d4*/ 	.word	0x00000080
        /*00d8*/ 	.word	0x00000001
        /*00dc*/ 	.word	0x00000001


	//----- nvinfo : EIATTR_CRS_STACK_SIZE
	.align		4
.L_1340:
        /*00e0*/ 	.byte	0x04, 0x1e
        /*00e2*/ 	.short	(.L_1342 - .L_1341)
.L_1341:
        /*00e4*/ 	.word	0x00000000


	//----- nvinfo : EIATTR_CBANK_PARAM_SIZE
	.align		4
.L_1342:
        /*00e8*/ 	.byte	0x03, 0x19
        /*00ea*/ 	.short	0x00e8


	//----- nvinfo : EIATTR_PARAM_CBANK
	.align		4
        /*00ec*/ 	.byte	0x04, 0x0a
        /*00ee*/ 	.short	(.L_1344 - .L_1343)
	.align		4
.L_1343:
        /*00f0*/ 	.word	index@(.nv.constant0._ZN10layer_norm13ln_fwd_kernelINS_13Kernel_traitsI6__halfS2_S2_S2_fjLj4096ELj1ELj1ELj4ELj16ENS_18Kernel_traits_baseILj4096ES2_S2_S2_S2_fjLj128EEEEELb0ELb1ELb0ELb0EEEvNS_9FwdParamsE)
        /*00f4*/ 	.short	0x0380
        /*00f6*/ 	.short	0x00e8


	//----- nvinfo : EIATTR_SW_WAR
	.align		4
.L_1344:
        /*00f8*/ 	.byte	0x04, 0x36
        /*00fa*/ 	.short	(.L_1346 - .L_1345)
.L_1345:
        /*00fc*/ 	.word	0x00000008
.L_1346:


//--------------------- .nv.info._ZN10layer_norm13ln_fwd_kernelINS_13Kernel_traitsI6__halfS2_S2_S2_fjLj4096ELj1ELj1ELj4ELj16ENS_18Kernel_traits_baseILj4096ES2_S2_S2_S2_fjLj128EEEEELb0ELb1ELb0ELb1EEEvNS_9FwdParamsE --------------------------
	.section	.nv.info._ZN10layer_norm13ln_fwd_kernelINS_13Kernel_traitsI6__halfS2_S2_S2_fjLj4096ELj1ELj1ELj4ELj16ENS_18Kernel_traits_baseILj4096ES2_S2_S2_S2_fjLj128EEEEELb0ELb1ELb0ELb1EEEvNS_9FwdParamsE,"",@"SHT_CUDA_INFO"
	.sectionflags	@""
	.align	4


	//----- nvinfo : EIATTR_CUDA_API_VERSION
	.align		4
        /*0000*/ 	.byte	0x04, 0x37
        /*0002*/ 	.short	(.L_1348 - .L_1347)
.L_1347:
        /*0004*/ 	.word	0x00000082


	//----- nvinfo : EIATTR_KPARAM_INFO
	.align		4
.L_1348:
        /*0008*/ 	.byte	0x04, 0x17
        /*000a*/ 	.short	(.L_1350 - .L_1349)
.L_1349:
        /*000c*/ 	.word	0x00000000
        /*0010*/ 	.short	0x0000
        /*0012*/ 	.short	0x0000
        /*0014*/ 	.byte	0x00, 0xf0, 0xa1, 0x03


	//----- nvinfo : EIATTR_SPARSE_MMA_MASK
	.align		4
.L_1350:
        /*0018*/ 	.byte	0x03, 0x50
        /*001a*/ 	.short	0x0000


	//----- nvinfo : EIATTR_MAXREG_COUNT
	.align		4
        /*001c*/ 	.byte	0x03, 0x1b
        /*001e*/ 	.short	0x00ff


	//----- nvinfo : EIATTR_NUM_BARRIERS
	.align		4
        /*0020*/ 	.byte	0x02, 0x4c
        /*0022*/ 	.byte	0x01
	.zero		1


	//----- nvinfo : EIATTR_MERCURY_ISA_VERSION
	.align		4
        /*0024*/ 	.byte	0x03, 0x5f
        /*0026*/ 	.short	0x0101


	//----- nvinfo : EIATTR_COOP_GROUP_MASK_REGIDS
	.align		4
        /*0028*/ 	.byte	0x04, 0x29
        /*002a*/ 	.short	(.L_1352 - .L_1351)


	//   ....[0]....
.L_1351:
        /*002c*/ 	.word	0xffffffff


	//   ....[1]....
        /*0030*/ 	.word	0xffffffff


	//   ....[2]....
        /*0034*/ 	.word	0xffffffff


	//   ....[3]....
        /*0038*/ 	.word	0xffffffff


	//   ....[4]....
        /*003c*/ 	.word	0xffffffff


	//   ....[5]....
        /*0040*/ 	.word	0xffffffff


	//   ....[6]....
        /*0044*/ 	.word	0xffffffff


	//   ....[7]....
        /*0048*/ 	.word	0xffffffff


	//   ....[8]....
        /*004c*/ 	.word	0xffffffff


	//   ....[9]....
        /*0050*/ 	.word	0xffffffff


	//   ....[10]....
        /*0054*/ 	.word	0xffffffff


	//   ....[11]....
        /*0058*/ 	.word	0xffffffff


	//   ....[12]....
        /*005c*/ 	.word	0xffffffff


	//   ....[13]....
        /*0060*/ 	.word	0xffffffff


	//   ....[14]....
        /*0064*/ 	.word	0xffffffff


	//   ....[15]....
        /*0068*/ 	.word	0xffffffff


	//   ....[16]....
        /*006c*/ 	.word	0xffffffff


	//   ....[17]....
        /*0070*/ 	.word	0xffffffff


	//----- nvinfo : EIATTR_COOP_GROUP_INSTR_OFFSETS
	.align		4
.L_1352:
        /*0074*/ 	.byte	0x04, 0x28
        /*0076*/ 	.short	(.L_1354 - .L_1353)


	//   ....[0]....
.L_1353:
        /*0078*/ 	.word	0x00002070


	//   ....[1]....
        /*007c*/ 	.word	0x00002090


	//   ....[2]....
        /*0080*/ 	.word	0x000020b0


	//   ....[3]....
        /*0084*/ 	.word	0x000020d0


	//   ....[4]....
        /*0088*/ 	.word	0x000020f0


	//   ....[5]....
        /*008c*/ 	.word	0x00002520


	//   ....[6]....
        /*0090*/ 	.word	0x00002540


	//   ....[7]....
        /*0094*/ 	.word	0x00002560


	//   ....[8]....
        /*0098*/ 	.word	0x00002580


	//   ....[9]....
        /*009c*/ 	.word	0x000025a0


	//   ....[10]....
        /*00a0*/ 	.word	0x00002750


	//   ....[11]....
        /*00a4*/ 	.word	0x000027a0


	//   ....[12]....
        /*00a8*/ 	.word	0x000027c0


	//   ....[13]....
        /*00ac*/ 	.word	0x000027d0


	//   ....[14]....
        /*00b0*/ 	.word	0x000028a0


	//   ....[15]....
        /*00b4*/ 	.word	0x000028f0


	//   ....[16]....
        /*00b8*/ 	.word	0x00002980


	//   ....[17]....
        /*00bc*/ 	.word	0x000029b0


	//----- nvinfo : EIATTR_VRC_CTA_INIT_COUNT
	.align		4
.L_1354:
        /*00c0*/ 	.byte	0x02, 0x4a
	.zero		1
	.zero		1


	//----- nvinfo : EIATTR_EXIT_INSTR_OFFSETS
	.align		4
        /*00c4*/ 	.byte	0x04, 0x1c
        /*00c6*/ 	.short	(.L_1356 - .L_1355)


	//   ....[0]....
.L_1355:
        /*00c8*/ 	.word	0x00000460


	//   ....[1]....
        /*00cc*/ 	.word	0x00003620


	//----- nvinfo : EIATTR_MAX_THREADS
	.align		4
.L_1356:
        /*00d0*/ 	.byte	0x04, 0x05
        /*00d2*/ 	.short	(.L_1358 - .L_1357)
.L_1357:
        /*00d4*/ 	.word	0x00000080
        /*00d8*/ 	.word	0x00000001
        /*00dc*/ 	.word	0x00000001


	//----- nvinfo : EIATTR_CRS_STACK_SIZE
	.align		4
.L_1358:
        /*00e0*/ 	.byte	0x04, 0x1e
        /*00e2*/ 	.short	(.L_1360 - .L_1359)
.L_1359:
        /*00e4*/ 	.word	0x00000000


	//----- nvinfo : EIATTR_CBANK_PARAM_SIZE
	.align		4
.L_1360:
        /*00e8*/ 	.byte	0x03, 0x19
        /*00ea*/ 	.short	0x00e8


	//----- nvinfo : EIATTR_PARAM_CBANK
	.align		4
        /*00ec*/ 	.byte	0x04, 0x0a
        /*00ee*/ 	.short	(.L_1362 - .L_1361)
	.align		4
.L_1361:
        /*00f0*/ 	.word	index@(.nv.constant0._ZN10layer_norm13ln_fwd_kernelINS_13Kernel_traitsI6__halfS2_S2_S2_fjLj4096ELj1ELj1ELj4ELj16ENS_18Kernel_traits_baseILj4096ES2_S2_S2_S2_fjLj128EEEEELb0ELb1ELb0ELb1EEEvNS_9FwdParamsE)
        /*00f4*/ 	.short	0x0380
        /*00f6*/ 	.short	0x00e8


	//----- nvinfo : EIATTR_SW_WAR
	.align		4
.L_1362:
        /*00f8*/ 	.byte	0x04, 0x36
        /*00fa*/ 	.short	(.L_1364 - .L_1363)
.L_1363:
        /*00fc*/ 	.word	0x00000008
.L_1364:


//--------------------- .nv.info._ZN10layer_norm13ln_fwd_kernelINS_13Kernel_traitsI6__halfS2_S2_S2_fjLj4096ELj1ELj1ELj4ELj16ENS_18Kernel_traits_baseILj4096ES2_S2_S2_S2_fjLj128EEEEELb0ELb1ELb1ELb0EEEvNS_9FwdParamsE --------------------------
	.section	.nv.info._ZN10layer_norm13ln_fwd_kernelINS_13Kernel_traitsI6__halfS2_S2_S2_fjLj4096ELj1ELj1ELj4ELj16ENS_18Kernel_traits_baseILj4096ES2_S2_S2_S2_fjLj128EEEEELb0ELb1ELb1ELb0EEEvNS_9FwdParamsE,"",@"SHT_CUDA_INFO"
	.sectionflags	@""
	.align	4


	//----- nvinfo : EIATTR_CUDA_API_VERSION
	.align		4
        /*0000*/ 	.byte	0x04, 0x37
        /*0002*/ 	.short	(.L_1366 - .L_1365)
.L_1365:
        /*0004*/ 	.word	0x00000082


	//----- nvinfo : EIATTR_KPARAM_INFO
	.align		4
.L_1366:
        /*0008*/ 	.byte	0x04, 0x17
        /*000a*/ 	.short	(.L_1368 - .L_1367)
.L_1367:
        /*000c*/ 	.word	0x00000000
        /*0010*/ 	.short	0x0000
        /*0012*/ 	.short	0x0000
        /*0014*/ 	.byte	0x00, 0xf0, 0xa1, 0x03


	//----- nvinfo : EIATTR_SPARSE_MMA_MASK
	.align		4
.L_1368:
        /*0018*/ 	.byte	0x03, 0x50
        /*001a*/ 	.short	0x0000


	//----- nvinfo : EIATTR_MAXREG_COUNT
	.align		4
        /*001c*/ 	.byte	0x03, 0x1b
        /*001e*/ 	.short	0x00ff


	//----- nvinfo : EIATTR_NUM_BARRIERS
	.align		4
        /*0020*/ 	.byte	0x02, 0x4c
        /*0022*/ 	.byte	0x01
	.zero		1


	//----- nvinfo : EIATTR_MERCURY_ISA_VERSION
	.align		4
        /*0024*/ 	.byte	0x03, 0x5f
        /*0026*/ 	.short	0x0101


	//----- nvinfo : EIATTR_COOP_GROUP_MASK_REGIDS
	.align		4
        /*0028*/ 	.byte	0x04, 0x29
        /*002a*/ 	.short	(.L_1370 - .L_1369)


	//   ....[0]....
.L_1369:
        /*002c*/ 	.word	0xffffffff


	//   ....[1]....
        /*0030*/ 	.word	0xffffffff


	//   ....[2]....
        /*0034*/ 	.word	0xffffffff


	//   ....[3]....
        /*0038*/ 	.word	0xffffffff


	//   ....[4]....
        /*003c*/ 	.word	0xffffffff


	//   ....[5]....
        /*0040*/ 	.word	0xffffffff


	//   ....[6]....
        /*0044*/ 	.word	0xffffffff


	//   ....[7]....
        /*0048*/ 	.word	0xffffffff


	//   ....[8]....
        /*004c*/ 	.word	0xffffffff


	//   ....[9]....
        /*0050*/ 	.word	0xffffffff


	//   ....[10]....
        /*0054*/ 	.word	0xffffffff


	//   ....[11]....
        /*0058*/ 	.word	0xffffffff


	//   ....[12]....
        /*005c*/ 	.word	0xffffffff


	//   ....[13]....
        /*0060*/ 	.word	0xffffffff


	//   ....[14]....
        /*0064*/ 	.word	0xffffffff


	//   ....[15]....
        /*0068*/ 	.word	0xffffffff


	//   ....[16]....
        /*006c*/ 	.word	0xffffffff


	//   ....[17]....
        /*0070*/ 	.word	0xffffffff


	//----- nvinfo : EIATTR_COOP_GROUP_INSTR_OFFSETS
	.align		4
.L_1370:
        /*0074*/ 	.byte	0x04, 0x28
        /*0076*/ 	.short	(.L_1372 - .L_1371)


	//   ....[0]....
.L_1371:
        /*0078*/ 	.word	0x00002e30


	//   ....[1]....
        /*007c*/ 	.word	0x00002e50


	//   ....[2]....
        /*0080*/ 	.word	0x00002e70


	//   ....[3]....
        /*0084*/ 	.word	0x00002e90


	//   ....[4]....
        /*0088*/ 	.word	0x00002eb0


	//   ....[5]....
        /*008c*/ 	.word	0x00003320


	//   ....[6]....
        /*0090*/ 	.word	0x00003340


	//   ....[7]....
        /*0094*/ 	.word	0x00003370


	//   ....[8]....
        /*0098*/ 	.word	0x000033b0


	//   ....[9]....
        /*009c*/ 	.word	0x000033d0


	//   ....[10]....
        /*00a0*/ 	.word	0x00003450


	//   ....[11]....
        /*00a4*/ 	.word	0x000034c0


	//   ....[12]....
        /*00a8*/ 	.word	0x00003500


	//   ....[13]....
        /*00ac*/ 	.word	0x00003520


	//   ....[14]....
        /*00b0*/ 	.word	0x000035b0


	//   ....[15]....
        /*00b4*/ 	.word	0x000035e0


	//   ....[16]....
        /*00b8*/ 	.word	0x00003680


	//   ....[17]....
        /*00bc*/ 	.word	0x000036b0


	//----- nvinfo : EIATTR_VRC_CTA_INIT_COUNT
	.align		4
.L_1372:
        /*00c0*/ 	.byte	0x02, 0x4a
	.zero		1
	.zero		1


	//----- nvinfo : EIATTR_EXIT_INSTR_OFFSETS
	.align		4
        /*00c4*/ 	.byte	0x04, 0x1c
        /*00c6*/ 	.short	(.L_1374 - .L_1373)


	//   ....[0]....
.L_1373:
        /*00c8*/ 	.word	0x000006e0


	//   ....[1]....
        /*00cc*/ 	.word	0x000044d0


	//----- nvinfo : EIATTR_MAX_THREADS
	.align		4
.L_1374:
        /*00d0*/ 	.byte	0x04, 0x05
        /*00d2*/ 	.short	(.L_1376 - .L_1375)
.L_1375:
        /*00d4*/ 	.word	0x00000080
        /*00d8*/ 	.word	0x00000001
        /*00dc*/ 	.word	0x00000001


	//----- nvinfo : EIATTR_CRS_STACK_SIZE
	.align		4
.L_1376:
        /*00e0*/ 	.byte	0x04, 0x1e
        /*00e2*/ 	.short	(.L_1378 - .L_1377)
.L_1377:
        /*00e4*/ 	.word	0x00000000


	//----- nvinfo : EIATTR_CBANK_PARAM_SIZE
	.align		4
.L_1378:
        /*00e8*/ 	.byte	0x03, 0x19
        /*00ea*/ 	.short	0x00e8


	//----- nvinfo : EIATTR_PARAM_CBANK
	.align		4
        /*00ec*/ 	.byte	0x04, 0x0a
        /*00ee*/ 	.short	(.L_1380 - .L_1379)
	.align		4
.L_1379:
        /*00f0*/ 	.word	index@(.nv.constant0._ZN10layer_norm13ln_fwd_kernelINS_13Kernel_traitsI6__halfS2_S2_S2_fjLj4096ELj1ELj1ELj4ELj16ENS_18Kernel_traits_baseILj4096ES2_S2_S2_S2_fjLj128EEEEELb0ELb1ELb1ELb0EEEvNS_9FwdParamsE)
        /*00f4*/ 	.short	0x0380
        /*00f6*/ 	.short	0x00e8


	//----- nvinfo : EIATTR_SW_WAR
	.align		4
.L_1380:
        /*00f8*/ 	.byte	0x04, 0x36
        /*00fa*/ 	.short	(.L_1382 - .L_1381)
.L_1381:
        /*00fc*/ 	.word	0x00000008
.L_1382:


//--------------------- .nv.info._ZN10layer_norm13ln_fwd_kernelINS_13Kernel_traitsI6__halfS2_S2_S2_fjLj4096ELj1ELj1ELj4ELj16ENS_18Kernel_traits_baseILj4096ES2_S2_S2_S2_fjLj128EEEEELb0ELb1ELb1ELb1EEEvNS_9FwdParamsE --------------------------
	.section	.nv.info._ZN10layer_norm13ln_fwd_kernelINS_13Kernel_traitsI6__halfS2_S2_S2_fjLj4096ELj1ELj1ELj4ELj16ENS_18Kernel_traits_baseILj4096ES2_S2_S2_S2_fjLj128EEEEELb0ELb1ELb1ELb1EEEvNS_9FwdParamsE,"",@"SHT_CUDA_INFO"
	.sectionflags	@""
	.align	4


	//----- nvinfo : EIATTR_CUDA_API_VERSION
	.align		4
        /*0000*/ 	.byte	0x04, 0x37
        /*0002*/ 	.short	(.L_1384 - .L_1383)
.L_1383:
        /*0004*/ 	.word	0x00000082


	//----- nvinfo : EIATTR_KPARAM_INFO
	.align		4
.L_1384:
        /*0008*/ 	.byte	0x04, 0x17
        /*000a*/ 	.short	(.L_1386 - .L_1385)
.L_1385:
        /*000c*/ 	.word	0x00000000
        /*0010*/ 	.short	0x0000
        /*0012*/ 	.short	0x0000
        /*0014*/ 	.byte	0x00, 0xf0, 0xa1, 0x03


	//----- nvinfo : EIATTR_SPARSE_MMA_MASK
	.align		4
.L_1386:
        /*0018*/ 	.byte	0x03, 0x50
        /*001a*/ 	.short	0x0000


	//----- nvinfo : EIATTR_MAXREG_COUNT
	.align		4
        /*001c*/ 	.byte	0x03, 0x1b
        /*001e*/ 	.short	0x00ff


	//----- nvinfo : EIATTR_NUM_BARRIERS
	.align		4
        /*0020*/ 	.byte	0x02, 0x4c
        /*0022*/ 	.byte	0x01
	.zero		1


	//----- nvinfo : EIATTR_MERCURY_ISA_VERSION
	.align		4
        /*0024*/ 	.byte	0x03, 0x5f
        /*0026*/ 	.short	0x0101


	//----- nvinfo : EIATTR_COOP_GROUP_MASK_REGIDS
	.align		4
        /*0028*/ 	.byte	0x04, 0x29
        /*002a*/ 	.short	(.L_1388 - .L_1387)


	//   ....[0]....
.L_1387:
        /*002c*/ 	.word	0xffffffff


	//   ....[1]....
        /*0030*/ 	.word	0xffffffff


	//   ....[2]....
        /*0034*/ 	.word	0xffffffff


	//   ....[3]....
        /*0038*/ 	.word	0xffffffff


	//   ....[4]....
        /*003c*/ 	.word	0xffffffff


	//   ....[5]....
        /*0040*/ 	.word	0xffffffff


	//   ....[6]....
        /*0044*/ 	.word	0xffffffff


	//   ....[7]....
        /*0048*/ 	.word	0xffffffff


	//   ....[8]....
        /*004c*/ 	.word	0xffffffff


	//   ....[9]....
        /*0050*/ 	.word	0xffffffff


	//   ....[10]....
        /*0054*/ 	.word	0xffffffff


	//   ....[11]....
        /*0058*/ 	.word	0xffffffff


	//   ....[12]....
        /*005c*/ 	.word	0xffffffff


	//   ....[13]....
        /*0060*/ 	.word	0xffffffff


	//   ....[14]....
        /*0064*/ 	.word	0xffffffff


	//   ....[15]....
        /*0068*/ 	.word	0xffffffff


	//   ....[16]....
        /*006c*/ 	.word	0xffffffff


	//   ....[17]....
        /*0070*/ 	.word	0xffffffff


	//----- nvinfo : EIATTR_COOP_GROUP_INSTR_OFFSETS
	.align		4
.L_1388:
        /*0074*/ 	.byte	0x04, 0x28
        /*0076*/ 	.short	(.L_1390 - .L_1389)


	//   ....[0]....
.L_1389:
        /*0078*/ 	.word	0x00002a00


	//   ....[1]....
        /*007c*/ 	.word	0x00002a20


	//   ....[2]....
        /*0080*/ 	.word	0x00002a40


	//   ....[3]....
        /*0084*/ 	.word	0x00002a60


	//   ....[4]....
        /*0088*/ 	.word	0x00002a80


	//   ....[5]....
        /*008c*/ 	.word	0x00002eb0


	//   ....[6]....
        /*0090*/ 	.word	0x00002ed0


	//   ....[7]....
        /*0094*/ 	.word	0x00002f00


	//   ....[8]....
        /*0098*/ 	.word	0x00002f20


	//   ....[9]....
        /*009c*/ 	.word	0x00002f60


	//   ....[10]....
        /*00a0*/ 	.word	0x00002ff0


	//   ....[11]....
        /*00a4*/ 	.word	0x00003050


	//   ....[12]....
        /*00a8*/ 	.word	0x00003090


	//   ....[13]....
        /*00ac*/ 	.word	0x000030b0


	//   ....[14]....
        /*00b0*/ 	.word	0x00003140


	//   ....[15]....
        /*00b4*/ 	.word	0x00003170


	//   ....[16]....
        /*00b8*/ 	.word	0x00003210


	//   ....[17]....
        /*00bc*/ 	.word	0x00003240


	//----- nvinfo : EIATTR_VRC_CTA_INIT_COUNT
	.align		4
.L_1390:
        /*00c0*/ 	.byte	0x02, 0x4a
	.zero		1
	.zero		1


	//----- nvinfo : EIATTR_EXIT_INSTR_OFFSETS
	.align		4
        /*00c4*/ 	.byte	0x04, 0x1c
        /*00c6*/ 	.short	(.L_1392 - .L_1391)


	//   ....[0]....
.L_1391:
        /*00c8*/ 	.word	0x00000360


	//   ....[1]....
        /*00cc*/ 	.word	0x00003f70


	//----- nvinfo : EIATTR_MAX_THREADS
	.align		4
.L_1392:
        /*00d0*/ 	.byte	0x04, 0x05
        /*00d2*/ 	.short	(.L_1394 - .L_1393)
.L_1393:
        /*00d4*/ 	.word	0x00000080
        /*00d8*/ 	.word	0x00000001
        /*00dc*/ 	.word	0x00000001


	//----- nvinfo : EIATTR_CBANK_PARAM_SIZE
	.align		4
.L_1394:
        /*00e0*/ 	.byte	0x03, 0x19
        /*00e2*/ 	.short	0x00e8


	//----- nvinfo : EIATTR_PARAM_CBANK
	.align		4
        /*00e4*/ 	.byte	0x04, 0x0a
        /*00e6*/ 	.short	(.L_1396 - .L_1395)
	.align		4
.L_1395:
        /*00e8*/ 	.word	index@(.nv.constant0._ZN10layer_norm13ln_fwd_kernelINS_13Kernel_traitsI6__halfS2_S2_S2_fjLj4096ELj1ELj1ELj4ELj16ENS_18Kernel_traits_baseILj4096ES2_S2_S2_S2_fjLj128EEEEELb0ELb1ELb1ELb1EEEvNS_9FwdParamsE)
        /*00ec*/ 	.short	0x0380
        /*00ee*/ 	.short	0x00e8


	//----- nvinfo : EIATTR_SW_WAR
	.align		4
.L_1396:
        /*00f0*/ 	.byte	0x04, 0x36
        /*00f2*/ 	.short	(.L_1398 - .L_1397)
.L_1397:
        /*00f4*/ 	.word	0x00000008
.L_1398:


//--------------------- .nv.info._ZN10layer_norm13ln_fwd_kernelINS_13Kernel_traitsI6__halfS2_S2_S2_fjLj4096ELj1ELj1ELj4ELj16ENS_18Kernel_traits_baseILj4096ES2_S2_S2_S2_fjLj128EEEEELb1ELb0ELb0ELb0EEEvNS_9FwdParamsE --------------------------
	.section	.nv.info._ZN10layer_norm13ln_fwd_kernelINS_13Kernel_traitsI6__halfS2_S2_S2_fjLj4096ELj1ELj1ELj4ELj16ENS_18Kernel_traits_baseILj4096ES2_S2_S2_S2_fjLj128EEEEELb1ELb0ELb0ELb0EEEvNS_9FwdParamsE,"",@"SHT_CUDA_INFO"
	.sectionflags	@""
	.align	4


	//----- nvinfo : EIATTR_CUDA_API_VERSION
	.align		4
        /*0000*/ 	.byte	0x04, 0x37
        /*0002*/ 	.short	(.L_1400 - .L_1399)
.L_1399:
        /*0004*/ 	.word	0x00000082


	//----- nvinfo : EIATTR_KPARAM_INFO
	.align		4
.L_1400:
        /*0008*/ 	.byte	0x04, 0x17
        /*000a*/ 	.short	(.L_1402 - .L_1401)
.L_1401:
        /*000c*/ 	.word	0x00000000
        /*0010*/ 	.short	0x0000
        /*0012*/ 	.short	0x0000
        /*0014*/ 	.byte	0x00, 0xf0, 0xa1, 0x03


	//----- nvinfo : EIATTR_SPARSE_MMA_MASK
	.align		4
.L_1402:
        /*0018*/ 	.byte	0x03, 0x50
        /*001a*/ 	.short	0x0000


	//----- nvinfo : EIATTR_MAXREG_COUNT
	.align		4
        /*001c*/ 	.byte	0x03, 0x1b
        /*001e*/ 	.short	0x00ff


	//----- nvinfo : EIATTR_NUM_BARRIERS
	.align		4
        /*0020*/ 	.byte	0x02, 0x4c
        /*0022*/ 	.byte	0x01
	.zero		1


	//----- nvinfo : EIATTR_MERCURY_ISA_VERSION
	.align		4
        /*0024*/ 	.byte	0x03, 0x5f
        /*0026*/ 	.short	0x0101


	//----- nvinfo : EIATTR_COOP_GROUP_MASK_REGIDS
	.align		4
        /*0028*/ 	.byte	0x04, 0x29
        /*002a*/ 	.short	(.L_1404 - .L_1403)


	//   ....[0]....
.L_1403:
        /*002c*/ 	.word	0xffffffff


	//   ....[1]....
        /*0030*/ 	.word	0xffffffff


	//   ....[2]....
        /*0034*/ 	.word	0xffffffff


	//   ....[3]....
        /*0038*/ 	.word	0xffffffff


	//   ....[4]....
        /*003c*/ 	.word	0xffffffff


	//   ....[5]....
        /*0040*/ 	.word	0xffffffff


	//   ....[6]....
        /*0044*/ 	.word	0xffffffff


	//   ....[7]....
        /*0048*/ 	.word	0xffffffff


	//   ....[8]....
        /*004c*/ 	.word	0xffffffff


	//   ....[9]....
        /*0050*/ 	.word	0xffffffff


	//   ....[10]....
        /*0054*/ 	.word	0xffffffff


	//   ....[11]....
        /*0058*/ 	.word	0xffffffff


	//   ....[12]....
        /*005c*/ 	.word	0xffffffff


	//   ....[13]....
        /*0060*/ 	.word	0xffffffff


	//   ....[14]....
        /*0064*/ 	.word	0xffffffff


	//   ....[15]....
        /*0068*/ 	.word	0xffffffff


	//   ....[16]....
        /*006c*/ 	.word	0xffffffff


	//   ....[17]....
        /*0070*/ 	.word	0xffffffff


	//----- nvinfo : EIATTR_COOP_GROUP_INSTR_OFFSETS
	.align		4
.L_1404:
        /*0074*/ 	.byte	0x04, 0x28
        /*0076*/ 	.short	(.L_1406 - .L_1405)


	//   ....[0]....
.L_1405:
        /*0078*/ 	.word	0x00016090


	//   ....[1]....
        /*007c*/ 	.word	0x000160b0


	//   ....[2]....
        /*0080*/ 	.word	0x000160d0


	//   ....[3]....
        /*0084*/ 	.word	0x000160f0


	//   ....[4]....
        /*0088*/ 	.word	0x00016110


	//   ....[5]....
        /*008c*/ 	.word	0x00016570


	//   ....[6]....
        /*0090*/ 	.word	0x000165a0


	//   ....[7]....
        /*0094*/ 	.word	0x000165d0


	//   ....[8]....
        /*0098*/ 	.word	0x000165f0


	//   ....[9]....
        /*009c*/ 	.word	0x00016620


	//   ....[10]....
        /*00a0*/ 	.word	0x000166a0


	//   ....[11]....
        /*00a4*/ 	.word	0x00016720


	//   ....[12]....
        /*00a8*/ 	.word	0x00016760


	//   ....[13]....
        /*00ac*/ 	.word	0x00016780


	//   ....[14]....
        /*00b0*/ 	.word	0x00016810


	//   ....[15]....
        /*00b4*/ 	.word	0x00016840


	//   ....[16]....
        /*00b8*/ 	.word	0x000168e0


	//   ....[17]....
        /*00bc*/ 	.word	0x00016910


	//----- nvinfo : EIATTR_VRC_CTA_INIT_COUNT
	.align		4
.L_1406:
        /*00c0*/ 	.byte	0x02, 0x4a
	.zero		1
	.zero		1


	//----- nvinfo : EIATTR_EXIT_INSTR_OFFSETS
	.align		4
        /*00c4*/ 	.byte	0x04, 0x1c
        /*00c6*/ 	.short	(.L_1408 - .L_1407)


	//   ....[0]....
.L_1407:
        /*00c8*/ 	.word	0x000007c0


	//   ....[1]....
        /*00cc*/ 	.word	0x000176e0


	//----- nvinfo : EIATTR_INDIRECT_BRANCH_TARGETS
	.align		4
.L_1408:
        /*00d0*/ 	.byte	0x04, 0x34
        /*00d2*/ 	.short	(.L_1410 - .L_1409)


	//   ....[0]....
.L_1409:
        /*00d4*/ 	.word	.L_x_27054@srel
        /*00d8*/ 	.short	0x0
        /*00da*/ 	.short	0x0
        /*00dc*/ 	.word	0x3
        /*00e0*/ 	.word	.L_x_27055@srel
        /*00e4*/ 	.word	.L_x_27056@srel
        /*00e8*/ 	.word	.L_x_27057@srel


	//----- nvinfo : EIATTR_MAX_THREADS
	.align		4
.L_1410:
        /*00ec*/ 	.byte	0x04, 0x05
        /*00ee*/ 	.short	(.L_1412 - .L_1411)
.L_1411:
        /*00f0*/ 	.word	0x00000080
        /*00f4*/ 	.word	0x00000001
        /*00f8*/ 	.word	0x00000001


	//----- nvinfo : EIATTR_CRS_STACK_SIZE
	.align		4
.L_1412:
        /*00fc*/ 	.byte	0x04, 0x1e
        /*00fe*/ 	.short	(.L_1414 - .L_1413)
.L_1413:
        /*0100*/ 	.word	0x00000000


	//----- nvinfo : EIATTR_CBANK_PARAM_SIZE
	.align		4
.L_1414:
        /*0104*/ 	.byte	0x03, 0x19
        /*0106*/ 	.short	0x00e8


	//----- nvinfo : EIATTR_PARAM_CBANK
	.align		4
        /*0108*/ 	.byte	0x04, 0x0a
        /*010a*/ 	.short	(.L_1416 - .L_1415)
	.align		4
.L_1415:
        /*010c*/ 	.word	index@(.nv.constant0._ZN10layer_norm13ln_fwd_kernelINS_13Kernel_traitsI6__halfS2_S2_S2_fjLj4096ELj1ELj1ELj4ELj16ENS_18Kernel_traits_baseILj4096ES2_S2_S2_S2_fjLj128EEEEELb1ELb0ELb0ELb0EEEvNS_9FwdParamsE)
        /*0110*/ 	.short	0x0380
        /*0112*/ 	.short	0x00e8


	//----- nvinfo : EIATTR_SW_WAR
	.align		4
.L_1416:
        /*0114*/ 	.byte	0x04, 0x36
        /*0116*/ 	.short	(.L_1418 - .L_1417)
.L_1417:
        /*0118*/ 	.word	0x00000008
.L_1418:


//--------------------- .nv.info._ZN10layer_norm13ln_fwd_kernelINS_13Kernel_traitsI6__halfS2_S2_S2_fjLj4096ELj1ELj1ELj4ELj16ENS_18Kernel_traits_baseILj4096ES2_S2_S2_S2_fjLj128EEEEELb1ELb0ELb0ELb1EEEvNS_9FwdParamsE --------------------------
	.section	.nv.info._ZN10layer_norm13ln_fwd_kernelINS_13Kernel_traitsI6__halfS2_S2_S2_fjLj4096ELj1ELj1ELj4ELj16ENS_18Kernel_traits_baseILj4096ES2_S2_S2_S2_fjLj128EEEEELb1ELb0ELb0ELb1EEEvNS_9FwdParamsE,"",@"SHT_CUDA_INFO"
	.sectionflags	@""
	.align	4


	//----- nvinfo : EIATTR_CUDA_API_VERSION
	.align		4
        /*0000*/ 	.byte	0x04, 0x37
        /*0002*/ 	.short	(.L_1420 - .L_1419)
.L_1419:
        /*0004*/ 	.word	0x00000082


	//----- nvinfo : EIATTR_KPARAM_INFO
	.align		4
.L_1420:
        /*0008*/ 	.byte	0x04, 0x17
        /*000a*/ 	.short	(.L_1422 - .L_1421)
.L_1421:
        /*000c*/ 	.word	0x00000000
        /*0010*/ 	.short	0x0000
        /*0012*/ 	.short	0x0000
        /*0014*/ 	.byte	0x00, 0xf0, 0xa1, 0x03


	//----- nvinfo : EIATTR_SPARSE_MMA_MASK
	.align		4
.L_1422:
        /*0018*/ 	.byte	0x03, 0x50
        /*001a*/ 	.short	0x0000


	//----- nvinfo : EIATTR_MAXREG_COUNT
	.align		4
        /*001c*/ 	.byte	0x03, 0x1b
        /*001e*/ 	.short	0x00ff


	//----- nvinfo : EIATTR_NUM_BARRIERS
	.align		4
        /*0020*/ 	.byte	0x02, 0x4c
        /*0022*/ 	.byte	0x01
	.zero		1


	//----- nvinfo : EIATTR_MERCURY_ISA_VERSION
	.align		4
        /*0024*/ 	.byte	0x03, 0x5f
        /*0026*/ 	.short	0x0101


	//----- nvinfo : EIATTR_COOP_GROUP_MASK_REGIDS
	.align		4
        /*0028*/ 	.byte	0x04, 0x29
        /*002a*/ 	.short	(.L_1424 - .L_1423)


	//   ....[0]....
.L_1423:
        /*002c*/ 	.word	0xffffffff


	//   ....[1]....
        /*0030*/ 	.word	0xffffffff


	//   ....[2]....
        /*0034*/ 	.word	0xffffffff


	//   ....[3]....
        /*0038*/ 	.word	0xffffffff


	//   ....[4]....
        /*003c*/ 	.word	0xffffffff


	//   ....[5]....
        /*0040*/ 	.word	0xffffffff


	//   ....[6]....
        /*0044*/ 	.word	0xffffffff


	//   ....[7]....
        /*0048*/ 	.word	0xffffffff


	//   ....[8]....
        /*004c*/ 	.word	0xffffffff


	//   ....[9]....
        /*0050*/ 	.word	0xffffffff


	//   ....[10]....
        /*0054*/ 	.word	0xffffffff


	//   ....[11]....
        /*0058*/ 	.word	0xffffffff


	//   ....[12]....
        /*005c*/ 	.word	0xffffffff


	//   ....[13]....
        /*0060*/ 	.word	0xffffffff


	//   ....[14]....
        /*0064*/ 	.word	0xffffffff


	//   ....[15]....
        /*0068*/ 	.word	0xffffffff


	//   ....[16]....
        /*006c*/ 	.word	0xffffffff


	//   ....[17]....
        /*0070*/ 	.word	0xffffffff


	//----- nvinfo : EIATTR_COOP_GROUP_INSTR_OFFSETS
	.align		4
.L_1424:
        /*0074*/ 	.byte	0x04, 0x28
        /*0076*/ 	.short	(.L_1426 - .L_1425)


	//   ....[0]....
.L_1425:
        /*0078*/ 	.word	0x000149a0


	//   ....[1]....
        /*007c*/ 	.word	0x000149c0


	//   ....[2]....
        /*0080*/ 	.word	0x000149e0


	//   ....[3]....
        /*0084*/ 	.word	0x00014a00


	//   ....[4]....
        /*0088*/ 	.word	0x00014a20


	//   ....[5]....
        /*008c*/ 	.word	0x00014e70


	//   ....[6]....
        /*0090*/ 	.word	0x00014eb0


	//   ....[7]....
        /*0094*/ 	.word	0x00014ef0


	//   ....[8]....
        /*0098*/ 	.word	0x00014f40


	//   ....[9]....
        /*009c*/ 	.word	0x00014f60


	//   ....[10]....
        /*00a0*/ 	.word	0x00014fa0


	//   ....[11]....
        /*00a4*/ 	.word	0x000150c0


	//   ....[12]....
        /*00a8*/ 	.word	0x00015140


	//   ....[13]....
        /*00ac*/ 	.word	0x00015150


	//   ....[14]....
        /*00b0*/ 	.word	0x000151d0


	//   ....[15]....
        /*00b4*/ 	.word	0x00015210


	//   ....[16]....
        /*00b8*/ 	.word	0x000152b0


	//   ....[17]....
        /*00bc*/ 	.word	0x000152e0


	//----- nvinfo : EIATTR_VRC_CTA_INIT_COUNT
	.align		4
.L_1426:
        /*00c0*/ 	.byte	0x02, 0x4a
	.zero		1
	.zero		1


	//----- nvinfo : EIATTR_EXIT_INSTR_OFFSETS
	.align		4
        /*00c4*/ 	.byte	0x04, 0x1c
        /*00c6*/ 	.short	(.L_1428 - .L_1427)


	//   ....[0]....
.L_1427:
        /*00c8*/ 	.word	0x00000200


	//   ....[1]....
        /*00cc*/ 	.word	0x00015f40


	//----- nvinfo : EIATTR_INDIRECT_BRANCH_TARGETS
	.align		4
.L_1428:
        /*00d0*/ 	.byte	0x04, 0x34
        /*00d2*/ 	.short	(.L_1430 - .L_1429)


	//   ....[0]....
.L_1429:
        /*00d4*/ 	.word	.L_x_27058@srel
        /*00d8*/ 	.short	0x0
        /*00da*/ 	.short	0x0
        /*00dc*/ 	.word	0x3
        /*00e0*/ 	.word	.L_x_27059@srel
        /*00e4*/ 	.word	.L_x_27060@srel
        /*00e8*/ 	.word	.L_x_27061@srel


	//----- nvinfo : EIATTR_MAX_THREADS
	.align		4
.L_1430:
        /*00ec*/ 	.byte	0x04, 0x05
        /*00ee*/ 	.short	(.L_1432 - .L_1431)
.L_1431:
        /*00f0*/ 	.word	0x00000080
        /*00f4*/ 	.word	0x00000001
        /*00f8*/ 	.word	0x00000001


	//----- nvinfo : EIATTR_CBANK_PARAM_SIZE
	.align		4
.L_1432:
        /*00fc*/ 	.byte	0x03, 0x19
        /*00fe*/ 	.short	0x00e8


	//----- nvinfo : EIATTR_PARAM_CBANK
	.align		4
        /*0100*/ 	.byte	0x04, 0x0a
        /*0102*/ 	.short	(.L_1434 - .L_1433)
	.align		4
.L_1433:
        /*0104*/ 	.word	index@(.nv.constant0._ZN10layer_norm13ln_fwd_kernelINS_13Kernel_traitsI6__halfS2_S2_S2_fjLj4096ELj1ELj1ELj4ELj16ENS_18Kernel_traits_baseILj4096ES2_S2_S2_S2_fjLj128EEEEELb1ELb0ELb0ELb1EEEvNS_9FwdParamsE)
        /*0108*/ 	.short	0x0380
        /*010a*/ 	.short	0x00e8


	//----- nvinfo : EIATTR_SW_WAR
	.align		4
.L_1434:
        /*010c*/ 	.byte	0x04, 0x36
        /*010e*/ 	.short	(.L_1436 - .L_1435)
.L_1435:
        /*0110*/ 	.word	0x00000008
.L_1436:


//--------------------- .nv.info._ZN10layer_norm13ln_fwd_kernelINS_13Kernel_traitsI6__halfS2_S2_S2_fjLj4096ELj1ELj1ELj4ELj16ENS_18Kernel_traits_baseILj4096ES2_S2_S2_S2_fjLj128EEEEELb1ELb0ELb1ELb0EEEvNS_9FwdParamsE --------------------------
	.section	.nv.info._ZN10layer_norm13ln_fwd_kernelINS_13Kernel_traitsI6__halfS2_S2_S2_fjLj4096ELj1ELj1ELj4ELj16ENS_18Kernel_traits_baseILj4096ES2_S2_S2_S2_fjLj128EEEEELb1ELb0ELb1ELb0EEEvNS_9FwdParamsE,"",@"SHT_CUDA_INFO"
	.sectionflags	@""
	.align	4


	//----- nvinfo : EIATTR_CUDA_API_VERSION
	.align		4
        /*0000*/ 	.byte	0x04, 0x37
        /*0002*/ 	.short	(.L_1438 - .L_1437)
.L_1437:
        /*0004*/ 	.word	0x00000082


	//----- nvinfo : EIATTR_KPARAM_INFO
	.align		4
.L_1438:
        /*0008*/ 	.byte	0x04, 0x17
        /*000a*/ 	.short	(.L_1440 - .L_1439)
.L_1439:
        /*000c*/ 	.word	0x00000000
        /*0010*/ 	.short	0x0000
        /*0012*/ 	.short	0x0000
        /*0014*/ 	.byte	0x00, 0xf0, 0xa1, 0x03


	//----- nvinfo : EIATTR_SPARSE_MMA_MASK
	.align		4
.L_1440:
        /*0018*/ 	.byte	0x03, 0x50
        /*001a*/ 	.short	0x0000


	//----- nvinfo : EIATTR_MAXREG_COUNT
	.align		4
        /*001c*/ 	.byte	0x03, 0x1b
        /*001e*/ 	.short	0x00ff


	//----- nvinfo : EIATTR_NUM_BARRIERS
	.align		4
        /*0020*/ 	.byte	0x02, 0x4c
        /*0022*/ 	.byte	0x01
	.zero		1


	//----- nvinfo : EIATTR_MERCURY_ISA_VERSION
	.align		4
        /*0024*/ 	.byte	0x03, 0x5f
        /*0026*/ 	.short	0x0101


	//----- nvinfo : EIATTR_COOP_GROUP_MASK_REGIDS
	.align		4
        /*0028*/ 	.byte	0x04, 0x29
        /*002a*/ 	.short	(.L_1442 - .L_1441)


	//   ....[0]....
.L_1441:
        /*002c*/ 	.word	0xffffffff


	//   ....[1]....
        /*0030*/ 	.word	0xffffffff


	//   ....[2]....
        /*0034*/ 	.word	0xffffffff


	//   ....[3]....
        /*0038*/ 	.word	0xffffffff


	//   ....[4]....
        /*003c*/ 	.word	0xffffffff


	//   ....[5]....
        /*0040*/ 	.word	0xffffffff


	//   ....[6]....
        /*0044*/ 	.word	0xffffffff


	//   ....[7]....
        /*0048*/ 	.word	0xffffffff


	//   ....[8]....
        /*004c*/ 	.word	0xffffffff


	//   ....[9]....
        /*0050*/ 	.word	0xffffffff


	//   ....[10]....
        /*0054*/ 	.word	0xffffffff


	//   ....[11]....
        /*0058*/ 	.word	0xffffffff


	//   ....[12]....
        /*005c*/ 	.word	0xffffffff


	//   ....[13]....
        /*0060*/ 	.word	0xffffffff


	//   ....[14]....
        /*0064*/ 	.word	0xffffffff


	//   ....[15]....
        /*0068*/ 	.word	0xffffffff


	//   ....[16]....
        /*006c*/ 	.word	0xffffffff


	//   ....[17]....
        /*0070*/ 	.word	0xffffffff


	//----- nvinfo : EIATTR_COOP_GROUP_INSTR_OFFSETS
	.align		4
.L_1442:
        /*0074*/ 	.byte	0x04, 0x28
        /*0076*/ 	.short	(.L_1444 - .L_1443)


	//   ....[0]....
.L_1443:
        /*0078*/ 	.word	0x00017a80


	//   ....[1]....
        /*007c*/ 	.word	0x00017aa0


	//   ....[2]....
        /*0080*/ 	.word	0x00017ac0


	//   ....[3]....
        /*0084*/ 	.word	0x00017ae0


	//   ....[4]....
        /*0088*/ 	.word	0x00017b00


	//   ....[5]....
        /*008c*/ 	.word	0x00017f40


	//   ....[6]....
        /*0090*/ 	.word	0x00017f60


	//   ....[7]....
        /*0094*/ 	.word	0x00017f80


	//   ....[8]....
        /*0098*/ 	.word	0x00017fa0


	//   ....[9]....
        /*009c*/ 	.word	0x00017fd0


	//   ....[10]....
        /*00a0*/ 	.word	0x000180a0


	//   ....[11]....
        /*00a4*/ 	.word	0x00018110


	//   ....[12]....
        /*00a8*/ 	.word	0x00018140


	//   ....[13]....
        /*00ac*/ 	.word	0x00018170


	//   ....[14]....
        /*00b0*/ 	.word	0x00018200


	//   ....[15]....
        /*00b4*/ 	.word	0x00018230


	//   ....[16]....
        /*00b8*/ 	.word	0x000182d0


	//   ....[17]....
        /*00bc*/ 	.word	0x00018300


	//----- nvinfo : EIATTR_VRC_CTA_INIT_COUNT
	.align		4
.L_1444:
        /*00c0*/ 	.byte	0x02, 0x4a
	.zero		1
	.zero		1


	//----- nvinfo : EIATTR_EXIT_INSTR_OFFSETS
	.align		4
        /*00c4*/ 	.byte	0x04, 0x1c
        /*00c6*/ 	.short	(.L_1446 - .L_1445)


	//   ....[0]....
.L_1445:
        /*00c8*/ 	.word	0x000007b0


	//   ....[1]....
        /*00cc*/ 	.word	0x00019140


	//----- nvinfo : EIATTR_MAX_THREADS
	.align		4
.L_1446:
        /*00d0*/ 	.byte	0x04, 0x05
        /*00d2*/ 	.short	(.L_1448 - .L_1447)
.L_1447:
        /*00d4*/ 	.word	0x00000080
        /*00d8*/ 	.word	0x00000001
        /*00dc*/ 	.word	0x00000001


	//----- nvinfo : EIATTR_CRS_STACK_SIZE
	.align		4
.L_1448:
        /*00e0*/ 	.byte	0x04, 0x1e
        /*00e2*/ 	.short	(.L_1450 - .L_1449)
.L_1449:
        /*00e4*/ 	.word	0x00000000


	//----- nvinfo : EIATTR_CBANK_PARAM_SIZE
	.align		4
.L_1450:
        /*00e8*/ 	.byte	0x03, 0x19
        /*00ea*/ 	.short	0x00e8


	//----- nvinfo : EIATTR_PARAM_CBANK
	.align		4
        /*00ec*/ 	.byte	0x04, 0x0a
        /*00ee*/ 	.short	(.L_1452 - .L_1451)
	.align		4
.L_1451:
        /*00f0*/ 	.word	index@(.nv.constant0._ZN10layer_norm13ln_fwd_kernelINS_13Kernel_traitsI6__halfS2_S2_S2_fjLj4096ELj1ELj1ELj4ELj16ENS_18Kernel_traits_baseILj4096ES2_S2_S2_S2_fjLj128EEEEELb1ELb0ELb1ELb0EEEvNS_9FwdParamsE)
        /*00f4*/ 	.short	0x0380
        /*00f6*/ 	.short	0x00e8


	//----- nvinfo : EIATTR_SW_WAR
	.align		4
.L_1452:
        /*00f8*/ 	.byte	0x04, 0x36
        /*00fa*/ 	.short	(.L_1454 - .L_1453)
.L_1453:
        /*00fc*/ 	.word	0x00000008
.L_1454:


//--------------------- .nv.info._ZN10layer_norm13ln_fwd_kernelINS_13Kernel_traitsI6__halfS2_S2_S2_fjLj4096ELj1ELj1ELj4ELj16ENS_18Kernel_traits_baseILj4096ES2_S2_S2_S2_fjLj128EEEEELb1ELb0ELb1ELb1EEEvNS_9FwdParamsE --------------------------
	.section	.nv.info._ZN10layer_norm13ln_fwd_kernelINS_13Kernel_traitsI6__halfS2_S2_S2_fjLj4096ELj1ELj1ELj4ELj16ENS_18Kernel_traits_baseILj4096ES2_S2_S2_S2_fjLj128EEEEELb1ELb0ELb1ELb1EEEvNS_9FwdParamsE,"",@"SHT_CUDA_INFO"
	.sectionflags	@""
	.align	4


	//----- nvinfo : EIATTR_CUDA_API_VERSION
	.align		4
        /*0000*/ 	.byte	0x04, 0x37
        /*0002*/ 	.short	(.L_1456 - .L_1455)
.L_1455:
        /*0004*/ 	.word	0x00000082


	//----- nvinfo : EIATTR_KPARAM_INFO
	.align		4
.L_1456:
        /*0008*/ 	.byte	0x04, 0x17
        /*000a*/ 	.short	(.L_1458 - .L_1457)
.L_1457:
        /*000c*/ 	.word	0x00000000
        /*0010*/ 	.short	0x0000
        /*0012*/ 	.short	0x0000
        /*0014*/ 	.byte	0x00, 0xf0, 0xa1, 0x03


	//----- nvinfo : EIATTR_SPARSE_MMA_MASK
	.align		4
.L_1458:
        /*0018*/ 	.byte	0x03, 0x50
        /*001a*/ 	.short	0x0000


	//----- nvinfo : EIATTR_MAXREG_COUNT
	.align		4
        /*001c*/ 	.byte	0x03, 0x1b
        /*001e*/ 	.short	0x00ff


	//----- nvinfo : EIATTR_NUM_BARRIERS
	.align		4
        /*0020*/ 	.byte	0x02, 0x4c
        /*0022*/ 	.byte	0x01
	.zero		1


	//----- nvinfo : EIATTR_MERCURY_ISA_VERSION
	.align		4
        /*0024*/ 	.byte	0x03, 0x5f
        /*0026*/ 	.short	0x0101


	//----- nvinfo : EIATTR_COOP_GROUP_MASK_REGIDS
	.align		4
        /*0028*/ 	.byte	0x04, 0x29
        /*002a*/ 	.short	(.L_1460 - .L_1459)


	//   ....[0]....
.L_1459:
        /*002c*/ 	.word	0xffffffff


	//   ....[1]....
        /*0030*/ 	.word	0xffffffff


	//   ....[2]....
        /*0034*/ 	.word	0xffffffff


	//   ....[3]....
        /*0038*/ 	.word	0xffffffff


	//   ....[4]....
        /*003c*/ 	.word	0xffffffff


	//   ....[5]....
        /*0040*/ 	.word	0xffffffff


	//   ....[6]....
        /*0044*/ 	.word	0xffffffff


	//   ....[7]....
        /*0048*/ 	.word	0xffffffff


	//   ....[8]....
        /*004c*/ 	.word	0xffffffff


	//   ....[9]....
        /*0050*/ 	.word	0xffffffff


	//   ....[10]....
        /*0054*/ 	.word	0xffffffff


	//   ....[11]....
        /*0058*/ 	.word	0xffffffff


	//   ....[12]....
        /*005c*/ 	.word	0xffffffff


	//   ....[13]....
        /*0060*/ 	.word	0xffffffff


	//   ....[14]....
        /*0064*/ 	.word	0xffffffff


	//   ....[15]....
        /*0068*/ 	.word	0xffffffff


	//   ....[16]....
        /*006c*/ 	.word	0xffffffff


	//   ....[17]....
        /*0070*/ 	.word	0xffffffff


	//----- nvinfo : EIATTR_COOP_GROUP_INSTR_OFFSETS
	.align		4
.L_1460:
        /*0074*/ 	.byte	0x04, 0x28
        /*0076*/ 	.short	(.L_1462 - .L_1461)


	//   ....[0]....
.L_1461:
        /*0078*/ 	.word	0x00016230


	//   ....[1]....
        /*007c*/ 	.word	0x00016290


	//   ....[2]....
        /*0080*/ 	.word	0x000162c0


	//   ....[3]....
        /*0084*/ 	.word	0x000162e0


	//   ....[4]....
        /*0088*/ 	.word	0x00016300


	//   ....[5]....
        /*008c*/ 	.word	0x00016730


	//   ....[6]....
        /*0090*/ 	.word	0x00016750


	//   ....[7]....
        /*0094*/ 	.word	0x00016770


	//   ....[8]....
        /*0098*/ 	.word	0x00016790


	//   ....[9]....
        /*009c*/ 	.word	0x000167c0


	//   ....[10]....
        /*00a0*/ 	.word	0x00016890


	//   ....[11]....
        /*00a4*/ 	.word	0x000168f0


	//   ....[12]....
        /*00a8*/ 	.word	0x00016920


	//   ....[13]....
        /*00ac*/ 	.word	0x00016950


	//   ....[14]....
        /*00b0*/ 	.word	0x000169e0


	//   ....[15]....
        /*00b4*/ 	.word	0x00016a10


	//   ....[16]....
        /*00b8*/ 	.word	0x00016ab0


	//   ....[17]....
        /*00bc*/ 	.word	0x00016ae0


	//----- nvinfo : EIATTR_VRC_CTA_INIT_COUNT
	.align		4
.L_1462:
        /*00c0*/ 	.byte	0x02, 0x4a
	.zero		1
	.zero		1


	//----- nvinfo : EIATTR_EXIT_INSTR_OFFSETS
	.align		4
        /*00c4*/ 	.byte	0x04, 0x1c
        /*00c6*/ 	.short	(.L_1464 - .L_1463)


	//   ....[0]....
.L_1463:
        /*00c8*/ 	.word	0x00000200


	//   ....[1]....
        /*00cc*/ 	.word	0x00017830


	//----- nvinfo : EIATTR_MAX_THREADS
	.align		4
.L_1464:
        /*00d0*/ 	.byte	0x04, 0x05
        /*00d2*/ 	.short	(.L_1466 - .L_1465)
.L_1465:
        /*00d4*/ 	.word	0x00000080
        /*00d8*/ 	.word	0x00000001
        /*00dc*/ 	.word	0x00000001


	//----- nvinfo : EIATTR_CBANK_PARAM_SIZE
	.align		4
.L_1466:
        /*00e0*/ 	.byte	0x03, 0x19
        /*00e2*/ 	.short	0x00e8


	//----- nvinfo : EIATTR_PARAM_CBANK
	.align		4
        /*00e4*/ 	.byte	0x04, 0x0a
        /*00e6*/ 	.short	(.L_1468 - .L_1467)
	.align		4
.L_1467:
        /*00e8*/ 	.word	index@(.nv.constant0._ZN10layer_norm13ln_fwd_kernelINS_13Kernel_traitsI6__halfS2_S2_S2_fjLj4096ELj1ELj1ELj4ELj16ENS_18Kernel_traits_baseILj4096ES2_S2_S2_S2_fjLj128EEEEELb1ELb0ELb1ELb1EEEvNS_9FwdParamsE)
        /*00ec*/ 	.short	0x0380
        /*00ee*/ 	.short	0x00e8


	//----- nvinfo : EIATTR_SW_WAR
	.align		4
.L_1468:
        /*00f0*/ 	.byte	0x04, 0x36
        /*00f2*/ 	.short	(.L_1470 - .L_1469)
.L_1469:
        /*00f4*/ 	.word	0x00000008
.L_1470:


//--------------------- .nv.info._ZN10layer_norm13ln_fwd_kernelINS_13Kernel_traitsI6__halfS2_S2_S2_fjLj4096ELj1ELj1ELj4ELj16ENS_18Kernel_traits_baseILj4096ES2_S2_S2_S2_fjLj128EEEEELb1ELb1ELb0ELb0EEEvNS_9FwdParamsE --------------------------
	.section	.nv.info._ZN10layer_norm13ln_fwd_kernelINS_13Kernel_traitsI6__halfS2_S2_S2_fjLj4096ELj1ELj1ELj4ELj16ENS_18Kernel_traits_baseILj4096ES2_S2_S2_S2_fjLj128EEEEELb1ELb1ELb0ELb0EEEvNS_9FwdParamsE,"",@"SHT_CUDA_INFO"
	.sectionflags	@""
	.align	4


	//----- nvinfo : EIATTR_CUDA_API_VERSION
	.align		4
        /*0000*/ 	.byte	0x04, 0x37
        /*0002*/ 	.short	(.L_1472 - .L_1471)
.L_1471:
        /*0004*/ 	.word	0x00000082


	//----- nvinfo : EIATTR_KPARAM_INFO
	.align		4
.L_1472:
        /*0008*/ 	.byte	0x04, 0x17
        /*000a*/ 	.short	(.L_1474 - .L_1473)
.L_1473:
        /*000c*/ 	.word	0x00000000
        /*0010*/ 	.short	0x0000
        /*0012*/ 	.short	0x0000
        /*0014*/ 	.byte	0x00, 0xf0, 0xa1, 0x03


	//----- nvinfo : EIATTR_SPARSE_MMA_MASK
	.align		4
.L_1474:
        /*0018*/ 	.byte	0x03, 0x50
        /*001a*/ 	.short	0x0000


	//----- nvinfo : EIATTR_MAXREG_COUNT
	.align		4
        /*001c*/ 	.byte	0x03, 0x1b
        /*001e*/ 	.short	0x00ff


	//----- nvinfo : EIATTR_NUM_BARRIERS
	.align		4
        /*0020*/ 	.byte	0x02, 0x4c
        /*0022*/ 	.byte	0x01
	.zero		1


	//----- nvinfo : EIATTR_MERCURY_ISA_VERSION
	.align		4
        /*0024*/ 	.byte	0x03, 0x5f
        /*0026*/ 	.short	0x0101


	//----- nvinfo : EIATTR_COOP_GROUP_MASK_REGIDS
	.align		4
        /*0028*/ 	.byte	0x04, 0x29
        /*002a*/ 	.short	(.L_1476 - .L_1475)


	//   ....[0]....
.L_1475:
        /*002c*/ 	.word	0xffffffff


	//   ....[1]....
        /*0030*/ 	.word	0xffffffff


	//   ....[2]....
        /*0034*/ 	.word	0xffffffff


	//   ....[3]....
        /*0038*/ 	.word	0xffffffff


	//   ....[4]....
        /*003c*/ 	.word	0xffffffff


	//   ....[5]....
        /*0040*/ 	.word	0xffffffff


	//   ....[6]....
        /*0044*/ 	.word	0xffffffff


	//   ....[7]....
        /*0048*/ 	.word	0xffffffff


	//   ....[8]....
        /*004c*/ 	.word	0xffffffff


	//   ....[9]....
        /*0050*/ 	.word	0xffffffff


	//   ....[10]....
        /*0054*/ 	.word	0xffffffff


	//   ....[11]....
        /*0058*/ 	.word	0xffffffff


	//   ....[12]....
        /*005c*/ 	.word	0xffffffff


	//   ....[13]....
        /*0060*/ 	.word	0xffffffff


	//   ....[14]....
        /*0064*/ 	.word	0xffffffff


	//   ....[15]....
        /*0068*/ 	.word	0xffffffff


	//   ....[16]....
        /*006c*/ 	.word	0xffffffff


	//   ....[17]....
        /*0070*/ 	.word	0xffffffff


	//----- nvinfo : EIATTR_COOP_GROUP_INSTR_OFFSETS
	.align		4
.L_1476:
        /*0074*/ 	.byte	0x04, 0x28
        /*0076*/ 	.short	(.L_1478 - .L_1477)


	//   ....[0]....
.L_1477:
        /*0078*/ 	.word	0x00019820


	//   ....[1]....
        /*007c*/ 	.word	0x00019840


	//   ....[2]....
        /*0080*/ 	.word	0x00019860


	//   ....[3]....
        /*0084*/ 	.word	0x00019880


	//   ....[4]....
        /*0088*/ 	.word	0x000198a0


	//   ....[5]....
        /*008c*/ 	.word	0x00019cf0


	//   ....[6]....
        /*0090*/ 	.word	0x00019d10


	//   ....[7]....
        /*0094*/ 	.word	0x00019d30


	//   ....[8]....
        /*0098*/ 	.word	0x00019d50


	//   ....[9]....
        /*009c*/ 	.word	0x00019d80


	//   ....[10]....
        /*00a0*/ 	.word	0x00019f10


	//   ....[11]....
        /*00a4*/ 	.word	0x00019f50


	//   ....[12]....
        /*00a8*/ 	.word	0x00019f60


	//   ....[13]....
        /*00ac*/ 	.word	0x00019fa0


	//   ....[14]....
        /*00b0*/ 	.word	0x0001a080


	//   ....[15]....
        /*00b4*/ 	.word	0x0001a0b0


	//   ....[16]....
        /*00b8*/ 	.word	0x0001a150


	//   ....[17]....
        /*00bc*/ 	.word	0x0001a180


	//----- nvinfo : EIATTR_VRC_CTA_INIT_COUNT
	.align		4
.L_1478:
        /*00c0*/ 	.byte	0x02, 0x4a
	.zero		1
	.zero		1


	//----- nvinfo : EIATTR_EXIT_INSTR_OFFSETS
	.align		4
        /*00c4*/ 	.byte	0x04, 0x1c
        /*00c6*/ 	.short	(.L_1480 - .L_1479)


	//   ....[0]....
.L_1479:
        /*00c8*/ 	.word	0x00000920


	//   ....[1]....
        /*00cc*/ 	.word	0x0001af60


	//----- nvinfo : EIATTR_INDIRECT_BRANCH_TARGETS
	.align		4
.L_1480:
        /*00d0*/ 	.byte	0x04, 0x34
        /*00d2*/ 	.short	(.L_1482 - .L_1481)


	//   ....[0]....
.L_1481:
        /*00d4*/ 	.word	.L_x_27062@srel
        /*00d8*/ 	.short	0x0
        /*00da*/ 	.short	0x0
        /*00dc*/ 	.word	0x3
        /*00e0*/ 	.word	.L_x_27063@srel
        /*00e4*/ 	.word	.L_x_27064@srel
        /*00e8*/ 	.word	.L_x_27065@srel


	//----- nvinfo : EIATTR_MAX_THREADS
	.align		4
.L_1482:
        /*00ec*/ 	.byte	0x04, 0x05
        /*00ee*/ 	.short	(.L_1484 - .L_1483)
.L_1483:
        /*00f0*/ 	.word	0x00000080
        /*00f4*/ 	.word	0x00000001
        /*00f8*/ 	.word	0x00000001


	//----- nvinfo : EIATTR_CRS_STACK_SIZE
	.align		4
.L_1484:
        /*00fc*/ 	.byte	0x04, 0x1e
        /*00fe*/ 	.short	(.L_1486 - .L_1485)
.L_1485:
        /*0100*/ 	.word	0x00000000


	//----- nvinfo : EIATTR_CBANK_PARAM_SIZE
	.align		4
.L_1486:
        /*0104*/ 	.byte	0x03, 0x19
        /*0106*/ 	.short	0x00e8


	//----- nvinfo : EIATTR_PARAM_CBANK
	.align		4
        /*0108*/ 	.byte	0x04, 0x0a
        /*010a*/ 	.short	(.L_1488 - .L_1487)
	.align		4
.L_1487:
        /*010c*/ 	.word	index@(.nv.constant0._ZN10layer_norm13ln_fwd_kernelINS_13Kernel_traitsI6__halfS2_S2_S2_fjLj4096ELj1ELj1ELj4ELj16ENS_18Kernel_traits_baseILj4096ES2_S2_S2_S2_fjLj128EEEEELb1ELb1ELb0ELb0EEEvNS_9FwdParamsE)
        /*0110*/ 	.short	0x0380
        /*0112*/ 	.short	0x00e8


	//----- nvinfo : EIATTR_SW_WAR
	.align		4
.L_1488:
        /*0114*/ 	.byte	0x04, 0x36
        /*0116*/ 	.short	(.L_1490 - .L_1489)
.L_1489:
        /*0118*/ 	.word	0x00000008
.L_1490:


//--------------------- .nv.info._ZN10layer_norm13ln_fwd_kernelINS_13Kernel_traitsI6__halfS2_S2_S2_fjLj4096ELj1ELj1ELj4ELj16ENS_18Kernel_traits_baseILj4096ES2_S2_S2_S2_fjLj128EEEEELb1ELb1ELb0ELb1EEEvNS_9FwdParamsE --------------------------
	.section	.nv.info._ZN10layer_norm13ln_fwd_kernelINS_13Kernel_traitsI6__halfS2_S2_S2_fjLj4096ELj1ELj1ELj4ELj16ENS_18Kernel_traits_baseILj4096ES2_S2_S2_S2_fjLj128EEEEELb1ELb1ELb0ELb1EEEvNS_9FwdParamsE,"",@"SHT_CUDA_INFO"
	.sectionflags	@""
	.align	4


	//----- nvinfo : EIATTR_CUDA_API_VERSION
	.align		4
        /*0000*/ 	.byte	0x04, 0x37
        /*0002*/ 	.short	(.L_1492 - .L_1491)
.L_1491:
        /*0004*/ 	.word	0x00000082


	//----- nvinfo : EIATTR_KPARAM_INFO
	.align		4
.L_1492:
        /*0008*/ 	.byte	0x04, 0x17
        /*000a*/ 	.short	(.L_1494 - .L_1493)
.L_1493:
        /*000c*/ 	.word	0x00000000
        /*0010*/ 	.short	0x0000
        /*0012*/ 	.short	0x0000
        /*0014*/ 	.byte	0x00, 0xf0, 0xa1, 0x03


	//----- nvinfo : EIATTR_SPARSE_MMA_MASK
	.align		4
.L_1494:
        /*0018*/ 	.byte	0x03, 0x50
        /*001a*/ 	.short	0x0000


	//----- nvinfo : EIATTR_MAXREG_COUNT
	.align		4
        /*001c*/ 	.byte	0x03, 0x1b
        /*001e*/ 	.short	0x00ff


	//----- nvinfo : EIATTR_NUM_BARRIERS
	.align		4
        /*0020*/ 	.byte	0x02, 0x4c
        /*0022*/ 	.byte	0x01
	.zero		1


	//----- nvinfo : EIATTR_MERCURY_ISA_VERSION
	.align		4
        /*0024*/ 	.byte	0x03, 0x5f
        /*0026*/ 	.short	0x0101


	//----- nvinfo : EIATTR_COOP_GROUP_MASK_REGIDS
	.align		4
        /*0028*/ 	.byte	0x04, 0x29
        /*002a*/ 	.short	(.L_1496 - .L_1495)


	//   ....[0]....
.L_1495:
        /*002c*/ 	.word	0xffffffff


	//   ....[1]....
        /*0030*/ 	.word	0xffffffff


	//   ....[2]....
        /*0034*/ 	.word	0xffffffff


	//   ....[3]....
        /*0038*/ 	.word	0xffffffff


	//   ....[4]....
        /*003c*/ 	.word	0xffffffff


	//   ....[5]....
        /*0040*/ 	.word	0xffffffff


	//   ....[6]....
        /*0044*/ 	.word	0xffffffff


	//   ....[7]....
        /*0048*/ 	.word	0xffffffff


	//   ....[8]....
        /*004c*/ 	.word	0xffffffff


	//   ....[9]....
        /*0050*/ 	.word	0xffffffff


	//   ....[10]....
        /*0054*/ 	.word	0xffffffff


	//   ....[11]....
        /*0058*/ 	.word	0xffffffff


	//   ....[12]....
        /*005c*/ 	.word	0xffffffff


	//   ....[13]....
        /*0060*/ 	.word	0xffffffff


	//   ....[14]....
        /*0064*/ 	.word	0xffffffff


	//   ....[15]....
        /*0068*/ 	.word	0xffffffff


	//   ....[16]....
        /*006c*/ 	.word	0xffffffff


	//   ....[17]....
        /*0070*/ 	.word	0xffffffff


	//----- nvinfo : EIATTR_COOP_GROUP_INSTR_OFFSETS
	.align		4
.L_1496:
        /*0074*/ 	.byte	0x04, 0x28
        /*0076*/ 	.short	(.L_1498 - .L_1497)


	//   ....[0]....
.L_1497:
        /*0078*/ 	.word	0x00015340


	//   ....[1]....
        /*007c*/ 	.word	0x00015360


	//   ....[2]....
        /*0080*/ 	.word	0x00015380


	//   ....[3]....
        /*0084*/ 	.word	0x000153a0


	//   ....[4]....
        /*0088*/ 	.word	0x000153c0


	//   ....[5]....
        /*008c*/ 	.word	0x00015810


	//   ....[6]....
        /*0090*/ 	.word	0x00015840


	//   ....[7]....
        /*0094*/ 	.word	0x00015890


	//   ....[8]....
        /*0098*/ 	.word	0x000158c0


	//   ....[9]....
        /*009c*/ 	.word	0x00015900


	//   ....[10]....
        /*00a0*/ 	.word	0x00015aa0


	//   ....[11]....
        /*00a4*/ 	.word	0x00015ae0


	//   ....[12]....
        /*00a8*/ 	.word	0x00015b20


	//   ....[13]....
        /*00ac*/ 	.word	0x00015bf0


	//   ....[14]....
        /*00b0*/ 	.word	0x00015cb0


	//   ....[15]....
        /*00b4*/ 	.word	0x00015ce0


	//   ....[16]....
        /*00b8*/ 	.word	0x00015d90


	//   ....[17]....
        /*00bc*/ 	.word	0x00015db0


	//----- nvinfo : EIATTR_VRC_CTA_INIT_COUNT
	.align		4
.L_1498:
        /*00c0*/ 	.byte	0x02, 0x4a
	.zero		1
	.zero		1


	//----- nvinfo : EIATTR_EXIT_INSTR_OFFSETS
	.align		4
        /*00c4*/ 	.byte	0x04, 0x1c
        /*00c6*/ 	.short	(.L_1500 - .L_1499)


	//   ....[0]....
.L_1499:
        /*00c8*/ 	.word	0x000002c0


	//   ....[1]....
        /*00cc*/ 	.word	0x000169b0


	//----- nvinfo : EIATTR_INDIRECT_BRANCH_TARGETS
	.align		4
.L_1500:
        /*00d0*/ 	.byte	0x04, 0x34
        /*00d2*/ 	.short	(.L_1502 - .L_1501)


	//   ....[0]....
.L_1501:
        /*00d4*/ 	.word	.L_x_27066@srel
        /*00d8*/ 	.short	0x0
        /*00da*/ 	.short	0x0
        /*00dc*/ 	.word	0x3
        /*00e0*/ 	.word	.L_x_27067@srel
        /*00e4*/ 	.word	.L_x_27068@srel
        /*00e8*/ 	.word	.L_x_27069@srel


	//----- nvinfo : EIATTR_MAX_THREADS
	.align		4
.L_1502:
        /*00ec*/ 	.byte	0x04, 0x05
        /*00ee*/ 	.short	(.L_1504 - .L_1503)
.L_1503:
        /*00f0*/ 	.word	0x00000080
        /*00f4*/ 	.word	0x00000001
        /*00f8*/ 	.word	0x00000001


	//----- nvinfo : EIATTR_CRS_STACK_SIZE
	.align		4
.L_1504:
        /*00fc*/ 	.byte	0x04, 0x1e
        /*00fe*/ 	.short	(.L_1506 - .L_1505)
.L_1505:
        /*0100*/ 	.word	0x00000000


	//----- nvinfo : EIATTR_CBANK_PARAM_SIZE
	.align		4
.L_1506:
        /*0104*/ 	.byte	0x03, 0x19
        /*0106*/ 	.short	0x00e8


	//----- nvinfo : EIATTR_PARAM_CBANK
	.align		4
        /*0108*/ 	.byte	0x04, 0x0a
        /*010a*/ 	.short	(.L_1508 - .L_1507)
	.align		4
.L_1507:
        /*010c*/ 	.word	index@(.nv.constant0._ZN10layer_norm13ln_fwd_kernelINS_13Kernel_traitsI6__halfS2_S2_S2_fjLj4096ELj1ELj1ELj4ELj16ENS_18Kernel_traits_baseILj4096ES2_S2_S2_S2_fjLj128EEEEELb1ELb1ELb0ELb1EEEvNS_9FwdParamsE)
        /*0110*/ 	.short	0x0380
        /*0112*/ 	.short	0x00e8


	//----- nvinfo : EIATTR_SW_WAR
	.align		4
.L_1508:
        /*0114*/ 	.byte	0x04, 0x36
        /*0116*/ 	.short	(.L_1510 - .L_1509)
.L_1509:
        /*0118*/ 	.word	0x00000008
.L_1510:


//--------------------- .nv.info._ZN10layer_norm13ln_fwd_kernelINS_13Kernel_traitsI6__halfS2_S2_S2_fjLj4096ELj1ELj1ELj4ELj16ENS_18Kernel_traits_baseILj4096ES2_S2_S2_S2_fjLj128EEEEELb1ELb1ELb1ELb0EEEvNS_9FwdParamsE --------------------------
	.section	.nv.info._ZN10layer_norm13ln_fwd_kernelINS_13Kernel_traitsI6__halfS2_S2_S2_fjLj4096ELj1ELj1ELj4ELj16ENS_18Kernel_traits_baseILj4096ES2_S2_S2_S2_fjLj128EEEEELb1ELb1ELb1ELb0EEEvNS_9FwdParamsE,"",@"SHT_CUDA_INFO"
	.sectionflags	@""
	.align	4


	//----- nvinfo : EIATTR_CUDA_API_VERSION
	.align		4
        /*0000*/ 	.byte	0x04, 0x37
        /*0002*/ 	.short	(.L_1512 - .L_1511)
.L_1511:
        /*0004*/ 	.word	0x00000082


	//----- nvinfo : EIATTR_KPARAM_INFO
	.align		4
.L_1512:
        /*0008*/ 	.byte	0x04, 0x17
        /*000a*/ 	.short	(.L_1514 - .L_1513)
.L_1513:
        /*000c*/ 	.word	0x00000000
        /*0010*/ 	.short	0x0000
        /*0012*/ 	.short	0x0000
        /*0014*/ 	.byte	0x00, 0xf0, 0xa1, 0x03


	//----- nvinfo : EIATTR_SPARSE_MMA_MASK
	.align		4
.L_1514:
        /*0018*/ 	.byte	0x03, 0x50
        /*001a*/ 	.short	0x0000


	//----- nvinfo : EIATTR_MAXREG_COUNT
	.align		4
        /*001c*/ 	.byte	0x03, 0x1b
        /*001e*/ 	.short	0x00ff


	//----- nvinfo : EIATTR_NUM_BARRIERS
	.align		4
        /*0020*/ 	.byte	0x02, 0x4c
        /*0022*/ 	.byte	0x01
	.zero		1


	//----- nvinfo : EIATTR_MERCURY_ISA_VERSION
	.align		4
        /*0024*/ 	.byte	0x03, 0x5f
        /*0026*/ 	.short	0x0101


	//----- nvinfo : EIATTR_COOP_GROUP_MASK_REGIDS
	.align		4
        /*0028*/ 	.byte	0x04, 0x29
        /*002a*/ 	.short	(.L_1516 - .L_1515)


	//   ....[0]....
.L_1515:
        /*002c*/ 	.word	0xffffffff


	//   ....[1]....
        /*0030*/ 	.word	0xffffffff


	//   ....[2]....
        /*0034*/ 	.word	0xffffffff


	//   ....[3]....
        /*0038*/ 	.word	0xffffffff


	//   ....[4]....
        /*003c*/ 	.word	0xffffffff


	//   ....[5]....
        /*0040*/ 	.word	0xffffffff


	//   ....[6]....
        /*0044*/ 	.word	0xffffffff


	//   ....[7]....
        /*0048*/ 	.word	0xffffffff


	//   ....[8]....
        /*004c*/ 	.word	0xffffffff


	//   ....[9]....
        /*0050*/ 	.word	0xffffffff


	//   ....[10]....
        /*0054*/ 	.word	0xffffffff


	//   ....[11]....
        /*0058*/ 	.word	0xffffffff


	//   ....[12]....
        /*005c*/ 	.word	0xffffffff


	//   ....[13]....
        /*0060*/ 	.word	0xffffffff


	//   ....[14]....
        /*0064*/ 	.word	0xffffffff


	//   ....[15]....
        /*0068*/ 	.word	0xffffffff


	//   ....[16]....
        /*006c*/ 	.word	0xffffffff


	//   ....[17]....
        /*0070*/ 	.word	0xffffffff


	//----- nvinfo : EIATTR_COOP_GROUP_INSTR_OFFSETS
	.align		4
.L_1516:
        /*0074*/ 	.byte	0x04, 0x28
        /*0076*/ 	.short	(.L_1518 - .L_1517)


	//   ....[0]....
.L_1517:
        /*0078*/ 	.word	0x0001c4b0


	//   ....[1]....
        /*007c*/ 	.word	0x0001c4d0


	//   ....[2]....
        /*0080*/ 	.word	0x0001c4f0


	//   ....[3]....
        /*0084*/ 	.word	0x0001c510


	//   ....[4]....
        /*0088*/ 	.word	0x0001c530


	//   ....[5]....
        /*008c*/ 	.word	0x0001c9a0


	//   ....[6]....
        /*0090*/ 	.word	0x0001c9c0


	//   ....[7]....
        /*0094*/ 	.word	0x0001c9e0


	//   ....[8]....
        /*0098*/ 	.word	0x0001ca00


	//   ....[9]....
        /*009c*/ 	.word	0x0001ca20


	//   ....[10]....
        /*00a0*/ 	.word	0x0001cba0


	//   ....[11]....
        /*00a4*/ 	.word	0x0001cbe0


	//   ....[12]....
        /*00a8*/ 	.word	0x0001cc50


	//   ....[13]....
        /*00ac*/ 	.word	0x0001cc90


	//   ....[14]....
        /*00b0*/ 	.word	0x0001cce0


	//   ....[15]....
        /*00b4*/ 	.word	0x0001cd40


	//   ....[16]....
        /*00b8*/ 	.word	0x0001ce00


	//   ....[17]....
        /*00bc*/ 	.word	0x0001ce30


	//----- nvinfo : EIATTR_VRC_CTA_INIT_COUNT
	.align		4
.L_1518:
        /*00c0*/ 	.byte	0x02, 0x4a
	.zero		1
	.zero		1


	//----- nvinfo : EIATTR_EXIT_INSTR_OFFSETS
	.align		4
        /*00c4*/ 	.byte	0x04, 0x1c
        /*00c6*/ 	.short	(.L_1520 - .L_1519)


	//   ....[0]....
.L_1519:
        /*00c8*/ 	.word	0x00000910


	//   ....[1]....
        /*00cc*/ 	.word	0x0001dc60


	//----- nvinfo : EIATTR_MAX_THREADS
	.align		4
.L_1520:
        /*00d0*/ 	.byte	0x04, 0x05
        /*00d2*/ 	.short	(.L_1522 - .L_1521)
.L_1521:
        /*00d4*/ 	.word	0x00000080
        /*00d8*/ 	.word	0x00000001
        /*00dc*/ 	.word	0x00000001


	//----- nvinfo : EIATTR_CRS_STACK_SIZE
	.align		4
.L_1522:
        /*00e0*/ 	.byte	0x04, 0x1e
        /*00e2*/ 	.short	(.L_1524 - .L_1523)
.L_1523:
        /*00e4*/ 	.word	0x00000000


	//----- nvinfo : EIATTR_CBANK_PARAM_SIZE
	.align		4
.L_1524:
        /*00e8*/ 	.byte	0x03, 0x19
        /*00ea*/ 	.short	0x00e8


	//----- nvinfo : EIATTR_PARAM_CBANK
	.align		4
        /*00ec*/ 	.byte	0x04, 0x0a
        /*00ee*/ 	.short	(.L_1526 - .L_1525)
	.align		4
.L_1525:
        /*00f0*/ 	.word	index@(.nv.constant0._ZN10layer_norm13ln_fwd_kernelINS_13Kernel_traitsI6__halfS2_S2_S2_fjLj4096ELj1ELj1ELj4ELj16ENS_18Kernel_traits_baseILj4096ES2_S2_S2_S2_fjLj128EEEEELb1ELb1ELb1ELb0EEEvNS_9FwdParamsE)
        /*00f4*/ 	.short	0x0380
        /*00f6*/ 	.short	0x00e8


	//----- nvinfo : EIATTR_SW_WAR
	.align		4
.L_1526:
        /*00f8*/ 	.byte	0x04, 0x36
        /*00fa*/ 	.short	(.L_1528 - .L_1527)
.L_1527:
        /*00fc*/ 	.word	0x00000008
.L_1528:


//--------------------- .nv.info._ZN10layer_norm13ln_fwd_kernelINS_13Kernel_traitsI6__halfS2_S2_S2_fjLj4096ELj1ELj1ELj4ELj16ENS_18Kernel_traits_baseILj4096ES2_S2_S2_S2_fjLj128EEEEELb1ELb1ELb1ELb1EEEvNS_9FwdParamsE --------------------------
	.section	.nv.info._ZN10layer_norm13ln_fwd_kernelINS_13Kernel_traitsI6__halfS2_S2_S2_fjLj4096ELj1ELj1ELj4ELj16ENS_18Kernel_traits_baseILj4096ES2_S2_S2_S2_fjLj128EEEEELb1ELb1ELb1ELb1EEEvNS_9FwdParamsE,"",@"SHT_CUDA_INFO"
	.sectionflags	@""
	.align	4


	//----- nvinfo : EIATTR_CUDA_API_VERSION
	.align		4
        /*0000*/ 	.byte	0x04, 0x37
        /*0002*/ 	.short	(.L_1530 - .L_1529)
.L_1529:
        /*0004*/ 	.word	0x00000082


	//----- nvinfo : EIATTR_KPARAM_INFO
	.align		4
.L_1530:
        /*0008*/ 	.byte	0x04, 0x17
        /*000a*/ 	.short	(.L_1532 - .L_1531)
.L_1531:
        /*000c*/ 	.word	0x00000000
        /*0010*/ 	.short	0x0000
        /*0012*/ 	.short	0x0000
        /*0014*/ 	.byte	0x00, 0xf0, 0xa1, 0x03


	//----- nvinfo : EIATTR_SPARSE_MMA_MASK
	.align		4
.L_1532:
        /*0018*/ 	.byte	0x03, 0x50
        /*001a*/ 	.short	0x0000


	//----- nvinfo : EIATTR_MAXREG_COUNT
	.align		4
        /*001c*/ 	.byte	0x03, 0x1b
        /*001e*/ 	.short	0x00ff


	//----- nvinfo : EIATTR_NUM_BARRIERS
	.align		4
        /*0020*/ 	.byte	0x02, 0x4c
        /*0022*/ 	.byte	0x01
	.zero		1


	//----- nvinfo : EIATTR_MERCURY_ISA_VERSION
	.align		4
        /*0024*/ 	.byte	0x03, 0x5f
        /*0026*/ 	.short	0x0101


	//----- nvinfo : EIATTR_COOP_GROUP_MASK_REGIDS
	.align		4
        /*0028*/ 	.byte	0x04, 0x29
        /*002a*/ 	.short	(.L_1534 - .L_1533)


	//   ....[0]....
.L_1533:
        /*002c*/ 	.word	0xffffffff


	//   ....[1]....
        /*0030*/ 	.word	0xffffffff


	//   ....[2]....
        /*0034*/ 	.word	0xffffffff


	//   ....[3]....
        /*0038*/ 	.word	0xffffffff


	//   ....[4]....
        /*003c*/ 	.word	0xffffffff


	//   ....[5]....
        /*0040*/ 	.word	0xffffffff


	//   ....[6]....
        /*0044*/ 	.word	0xffffffff


	//   ....[7]....
        /*0048*/ 	.word	0xffffffff


	//   ....[8]....
        /*004c*/ 	.word	0xffffffff


	//   ....[9]....
        /*0050*/ 	.word	0xffffffff


	//   ....[10]....
        /*0054*/ 	.word	0xffffffff


	//   ....[11]....
        /*0058*/ 	.word	0xffffffff


	//   ....[12]....
        /*005c*/ 	.word	0xffffffff


	//   ....[13]....
        /*0060*/ 	.word	0xffffffff


	//   ....[14]....
        /*0064*/ 	.word	0xffffffff


	//   ....[15]....
        /*0068*/ 	.word	0xffffffff


	//   ....[16]....
        /*006c*/ 	.word	0xffffffff


	//   ....[17]....
        /*0070*/ 	.word	0xffffffff


	//----- nvinfo : EIATTR_COOP_GROUP_INSTR_OFFSETS
	.align		4
.L_1534:
        /*0074*/ 	.byte	0x04, 0x28
        /*0076*/ 	.short	(.L_1536 - .L_1535)


	//   ....[0]....
.L_1535:
        /*0078*/ 	.word	0x00016850


	//   ....[1]....
        /*007c*/ 	.word	0x00016890


	//   ....[2]....
        /*0080*/ 	.word	0x000168b0


	//   ....[3]....
        /*0084*/ 	.word	0x000168d0


	//   ....[4]....
        /*0088*/ 	.word	0x000168f0


	//   ....[5]....
        /*008c*/ 	.word	0x00016d20


	//   ....[6]....
        /*0090*/ 	.word	0x00016d40


	//   ....[7]....
        /*0094*/ 	.word	0x00016d60


	//   ....[8]....
        /*0098*/ 	.word	0x00016d90


	//   ....[9]....
        /*009c*/ 	.word	0x00016dc0


	//   ....[10]....
        /*00a0*/ 	.word	0x00016f50


	//   ....[11]....
        /*00a4*/ 	.word	0x00016f90


	//   ....[12]....
        /*00a8*/ 	.word	0x00016fe0


	//   ....[13]....
        /*00ac*/ 	.word	0x00017020


	//   ....[14]....
        /*00b0*/ 	.word	0x000170a0


	//   ....[15]....
        /*00b4*/ 	.word	0x000170f0


	//   ....[16]....
        /*00b8*/ 	.word	0x00017190


	//   ....[17]....
        /*00bc*/ 	.word	0x000171c0


	//----- nvinfo : EIATTR_VRC_CTA_INIT_COUNT
	.align		4
.L_1536:
        /*00c0*/ 	.byte	0x02, 0x4a
	.zero		1
	.zero		1


	//----- nvinfo : EIATTR_EXIT_INSTR_OFFSETS
	.align		4
        /*00c4*/ 	.byte	0x04, 0x1c
        /*00c6*/ 	.short	(.L_1538 - .L_1537)


	//   ....[0]....
.L_1537:
        /*00c8*/ 	.word	0x00000320


	//   ....[1]....
        /*00cc*/ 	.word	0x00017f10


	//----- nvinfo : EIATTR_MAX_THREADS
	.align		4
.L_1538:
        /*00d0*/ 	.byte	0x04, 0x05
        /*00d2*/ 	.short	(.L_1540 - .L_1539)
.L_1539:
        /*00d4*/ 	.word	0x00000080
        /*00d8*/ 	.word	0x00000001
        /*00dc*/ 	.word	0x00000001


	//----- nvinfo : EIATTR_CRS_STACK_SIZE
	.align		4
.L_1540:
        /*00e0*/ 	.byte	0x04, 0x1e
        /*00e2*/ 	.short	(.L_1542 - .L_1541)
.L_1541:
        /*00e4*/ 	.word	0x00000000


	//----- nvinfo : EIATTR_CBANK_PARAM_SIZE
	.align		4
.L_1542:
        /*00e8*/ 	.byte	0x03, 0x19
        /*00ea*/ 	.short	0x00e8


	//----- nvinfo : EIATTR_PARAM_CBANK
	.align		4
        /*00ec*/ 	.byte	0x04, 0x0a
        /*00ee*/ 	.short	(.L_1544 - .L_1543)
	.align		4
.L_1543:
        /*00f0*/ 	.word	index@(.nv.constant0._ZN10layer_norm13ln_fwd_kernelINS_13Kernel_traitsI6__halfS2_S2_S2_fjLj4096ELj1ELj1ELj4ELj16ENS_18Kernel_traits_baseILj4096ES2_S2_S2_S2_fjLj128EEEEELb1ELb1ELb1ELb1EEEvNS_9FwdParamsE)
        /*00f4*/ 	.short	0x0380
        /*00f6*/ 	.short	0x00e8


	//----- nvinfo : EIATTR_SW_WAR
	.align		4
.L_1544:
        /*00f8*/ 	.byte	0x04, 0x36
        /*00fa*/ 	.short	(.L_1546 - .L_1545)
.L_1545:
        /*00fc*/ 	.word	0x00000008
.L_1546:


//--------------------- .nv.info._ZN10layer_norm13ln_fwd_kernelINS_13Kernel_traitsIf13__nv_bfloat16S2_S2_fjLj4096ELj1ELj1ELj4ELj16ENS_18Kernel_traits_baseILj4096EfS2_S2_S2_fjLj128EEEEELb0ELb0ELb0ELb0EEEvNS_9FwdParamsE --------------------------
	.section	.nv.info._ZN10layer_norm13ln_fwd_kernelINS_13Kernel_traitsIf13__nv_bfloat16S2_S2_fjLj4096ELj1ELj1ELj4ELj16ENS_18Kernel_traits_baseILj4096EfS2_S2_S2_fjLj128EEEEELb0ELb0ELb0ELb0EEEvNS_9FwdParamsE,"",@"SHT_CUDA_INFO"
	.sectionflags	@""
	.align	4


	//----- nvinfo : EIATTR_CUDA_API_VERSION
	.align		4
        /*0000*/ 	.byte	0x04, 0x37
        /*0002*/ 	.short	(.L_1548 - .L_1547)
.L_1547:
        /*0004*/ 	.word	0x00000082


	//----- nvinfo : EIATTR_KPARAM_INFO
	.align		4
.L_1548:
        /*0008*/ 	.byte	0x04, 0x17
        /*000a*/ 	.short	(.L_1550 - .L_1549)
.L_1549:
        /*000c*/ 	.word	0x00000000
        /*0010*/ 	.short	0x0000
        /*0012*/ 	.short	0x0000
        /*0014*/ 	.byte	0x00, 0xf0, 0xa1, 0x03


	//----- nvinfo : EIATTR_SPARSE_MMA_MASK
	.align		4
.L_1550:
        /*0018*/ 	.byte	0x03, 0x50
        /*001a*/ 	.short	0x0000


	//----- nvinfo : EIATTR_MAXREG_COUNT
	.align		4
        /*001c*/ 	.byte	0x03, 0x1b
        /*001e*/ 	.short	0x00ff


	//----- nvinfo : EIATTR_NUM_BARRIERS
	.align		4
        /*0020*/ 	.byte	0x02, 0x4c
        /*0022*/ 	.byte	0x01
	.zero		1


	//----- nvinfo : EIATTR_MERCURY_ISA_VERSION
	.align		4
        /*0024*/ 	.byte	0x03, 0x5f
        /*0026*/ 	.short	0x0101


	//----- nvinfo : EIATTR_COOP_GROUP_MASK_REGIDS
	.align		4
        /*0028*/ 	.byte	0x04, 0x29
        /*002a*/ 	.short	(.L_1552 - .L_1551)


	//   ....[0]....
.L_1551:
        /*002c*/ 	.word	0xffffffff


	//   ....[1]....
        /*0030*/ 	.word	0xffffffff


	//   ....[2]....
        /*0034*/ 	.word	0xffffffff


	//   ....[3]....
        /*0038*/ 	.word	0xffffffff


	//   ....[4]....
        /*003c*/ 	.word	0xffffffff


	//   ....[5]....
        /*0040*/ 	.word	0xffffffff


	//   ....[6]....
        /*0044*/ 	.word	0xffffffff


	//   ....[7]....
        /*0048*/ 	.word	0xffffffff


	//   ....[8]....
        /*004c*/ 	.word	0xffffffff


	//   ....[9]....
        /*0050*/ 	.word	0xffffffff


	//   ....[10]....
        /*0054*/ 	.word	0xffffffff


	//   ....[11]....
        /*0058*/ 	.word	0xffffffff


	//   ....[12]....
        /*005c*/ 	.word	0xffffffff


	//   ....[13]....
        /*0060*/ 	.word	0xffffffff


	//   ....[14]....
        /*0064*/ 	.word	0xffffffff


	//   ....[15]....
        /*0068*/ 	.word	0xffffffff


	//   ....[16]....
        /*006c*/ 	.word	0xffffffff


	//   ....[17]....
        /*0070*/ 	.word	0xffffffff


	//----- nvinfo : EIATTR_COOP_GROUP_INSTR_OFFSETS
	.align		4
.L_1552:
        /*0074*/ 	.byte	0x04, 0x28
        /*0076*/ 	.short	(.L_1554 - .L_1553)


	//   ....[0]....
.L_1553:
        /*0078*/ 	.word	0x00002590


	//   ....[1]....
        /*007c*/ 	.word	0x000025b0


	//   ....[2]....
        /*0080*/ 	.word	0x000025d0


	//   ....[3]....
        /*0084*/ 	.word	0x000025f0


	//   ....[4]....
        /*0088*/ 	.word	0x00002610


	//   ....[5]....
        /*008c*/ 	.word	0x00002a90


	//   ....[6]....
        /*0090*/ 	.word	0x00002ab0


	//   ....[7]....
        /*0094*/ 	.word	0x00002ad0


	//   ....[8]....
        /*0098*/ 	.word	0x00002af0


	//   ....[9]....
        /*009c*/ 	.word	0x00002b10


	//   ....[10]....
        /*00a0*/ 	.word	0x00002c90


	//   ....[11]....
        /*00a4*/ 	.word	0x00002cd0


	//   ....[12]....
        /*00a8*/ 	.word	0x00002cf0


	//   ....[13]....
        /*00ac*/ 	.word	0x00002d80


	//   ....[14]....
        /*00b0*/ 	.word	0x00002e00


	//   ....[15]....
        /*00b4*/ 	.word	0x00002e10


	//   ....[16]....
        /*00b8*/ 	.word	0x00002ef0


	//   ....[17]....
        /*00bc*/ 	.word	0x00002f20


	//----- nvinfo : EIATTR_VRC_CTA_INIT_COUNT
	.align		4
.L_1554:
        /*00c0*/ 	.byte	0x02, 0x4a
	.zero		1
	.zero		1


	//----- nvinfo : EIATTR_EXIT_INSTR_OFFSETS
	.align		4
        /*00c4*/ 	.byte	0x04, 0x1c
        /*00c6*/ 	.short	(.L_1556 - .L_1555)


	//   ....[0]....
.L_1555:
        /*00c8*/ 	.word	0x00000690


	//   ....[1]....
        /*00cc*/ 	.word	0x000038c0


	//----- nvinfo : EIATTR_MAX_THREADS
	.align		4
.L_1556:
        /*00d0*/ 	.byte	0x04, 0x05
        /*00d2*/ 	.short	(.L_1558 - .L_1557)
.L_1557:
        /*00d4*/ 	.word	0x00000080
        /*00d8*/ 	.word	0x00000001
        /*00dc*/ 	.word	0x00000001


	//----- nvinfo : EIATTR_CRS_STACK_SIZE
	.align		4
.L_1558:
        /*00e0*/ 	.byte	0x04, 0x1e
        /*00e2*/ 	.short	(.L_1560 - .L_1559)
.L_1559:
        /*00e4*/ 	.word	0x00000000


	//----- nvinfo : EIATTR_CBANK_PARAM_SIZE
	.align		4
.L_1560:
        /*00e8*/ 	.byte	0x03, 0x19
        /*00ea*/ 	.short	0x00e8


	//----- nvinfo : EIATTR_PARAM_CBANK
	.align		4
        /*00ec*/ 	.byte	0x04, 0x0a
        /*00ee*/ 	.short	(.L_1562 - .L_1561)
	.align		4
.L_1561:
        /*00f0*/ 	.word	index@(.nv.constant0._ZN10layer_norm13ln_fwd_kernelINS_13Kernel_traitsIf13__nv_bfloat16S2_S2_fjLj4096ELj1ELj1ELj4ELj16ENS_18Kernel_traits_baseILj4096EfS2_S2_S2_fjLj128EEEEELb0ELb0ELb0ELb0EEEvNS_9FwdParamsE)
        /*00f4*/ 	.short	0x0380
        /*00f6*/ 	.short	0x00e8


	//----- nvinfo : EIATTR_SW_WAR
	.align		4
.L_1562:
        /*00f8*/ 	.byte	0x04, 0x36
        /*00fa*/ 	.short	(.L_1564 - .L_1563)
.L_1563:
        /*00fc*/ 	.word	0x00000008
.L_1564:


//--------------------- .nv.info._ZN10layer_norm13ln_fwd_kernelINS_13Kernel_traitsIf13__nv_bfloat16S2_S2_fjLj4096ELj1ELj1ELj4ELj16ENS_18Kernel_traits_baseILj4096EfS2_S2_S2_fjLj128EEEEELb0ELb0ELb0ELb1EEEvNS_9FwdParamsE --------------------------
	.section	.nv.info._ZN10layer_norm13ln_fwd_kernelINS_13Kernel_traitsIf13__nv_bfloat16S2_S2_fjLj4096ELj1ELj1ELj4ELj16ENS_18Kernel_traits_baseILj4096EfS2_S2_S2_fjLj128EEEEELb0ELb0ELb0ELb1EEEvNS_9FwdParamsE,"",@"SHT_CUDA_INFO"
	.sectionflags	@""
	.align	4


	//----- nvinfo : EIATTR_CUDA_API_VERSION
	.align		4
        /*0000*/ 	.byte	0x04, 0x37
        /*0002*/ 	.short	(.L_1566 - .L_1565)
.L_1565:
        /*0004*/ 	.word	0x00000082


	//----- nvinfo : EIATTR_KPARAM_INFO
	.align		4
.L_1566:
        /*0008*/ 	.byte	0x04, 0x17
        /*000a*/ 	.short	(.L_1568 - .L_1567)
.L_1567:
        /*000c*/ 	.word	0x00000000
        /*0010*/ 	.short	0x0000
        /*0012*/ 	.short	0x0000
        /*0014*/ 	.byte	0x00, 0xf0, 0xa1, 0x03


	//----- nvinfo : EIATTR_SPARSE_MMA_MASK
	.align		4
.L_1568:
        /*0018*/ 	.byte	0x03, 0x50
        /*001a*/ 	.short	0x0000


	//----- nvinfo : EIATTR_MAXREG_COUNT
	.align		4
        /*001c*/ 	.byte	0x03, 0x1b
        /*001e*/ 	.short	0x00ff


	//----- nvinfo : EIATTR_NUM_BARRIERS
	.align		4
        /*0020*/ 	.byte	0x02, 0x4c
        /*0022*/ 	.byte	0x01
	.zero		1


	//----- nvinfo : EIATTR_MERCURY_ISA_VERSION
	.align		4
        /*0024*/ 	.byte	0x03, 0x5f
        /*0026*/ 	.short	0x0101


	//----- nvinfo : EIATTR_COOP_GROUP_MASK_REGIDS
	.align		4
        /*0028*/ 	.byte	0x04, 0x29
        /*002a*/ 	.short	(.L_1570 - .L_1569)


	//   ....[0]....
.L_1569:
        /*002c*/ 	.word	0xffffffff


	//   ....[1]....
        /*0030*/ 	.word	0xffffffff


	//   ....[2]....
        /*0034*/ 	.word	0xffffffff


	//   ....[3]....
        /*0038*/ 	.word	0xffffffff


	//   ....[4]....
        /*003c*/ 	.word	0xffffffff


	//   ....[5]....
        /*0040*/ 	.word	0xffffffff


	//   ....[6]....
        /*0044*/ 	.word	0xffffffff


	//   ....[7]....
        /*0048*/ 	.word	0xffffffff


	//   ....[8]....
        /*004c*/ 	.word	0xffffffff


	//   ....[9]....
        /*0050*/ 	.word	0xffffffff


	//   ....[10]....
        /*0054*/ 	.word	0xffffffff


	//   ....[11]....
        /*0058*/ 	.word	0xffffffff


	//   ....[12]....
        /*005c*/ 	.word	0xffffffff


	//   ....[13]....
        /*0060*/ 	.word	0xffffffff


	//   ....[14]....
        /*0064*/ 	.word	0xffffffff


	//   ....[15]....
        /*0068*/ 	.word	0xffffffff


	//   ....[16]....
        /*006c*/ 	.word	0xffffffff


	//   ....[17]....
        /*0070*/ 	.word	0xffffffff


	//----- nvinfo : EIATTR_COOP_GROUP_INSTR_OFFSETS
	.align		4
.L_1570:
        /*0074*/ 	.byte	0x04, 0x28
        /*0076*/ 	.short	(.L_1572 - .L_1571)


	//   ....[0]....
.L_1571:
        /*0078*/ 	.word	0x00001f10


	//   ....[1]....
        /*007c*/ 	.word	0x00001f30


	//   ....[2]....
        /*0080*/ 	.word	0x00001f50


	//   ....[3]....
        /*0084*/ 	.word	0x00001f70


	//   ....[4]....
        /*0088*/ 	.word	0x00001f90


	//   ....[5]....
        /*008c*/ 	.word	0x000023c0


	//   ....[6]....
        /*0090*/ 	.word	0x000023e0


	//   ....[7]....
        /*0094*/ 	.word	0x00002400


	//   ....[8]....
        /*0098*/ 	.word	0x00002430


	//   ....[9]....
        /*009c*/ 	.word	0x00002470


	//   ....[10]....
        /*00a0*/ 	.word	0x000025d0


	//   ....[11]....
        /*00a4*/ 	.word	0x00002630


	//   ....[12]....
        /*00a8*/ 	.word	0x000026a0


	//   ....[13]....
        /*00ac*/ 	.word	0x000026b0


	//   ....[14]....
        /*00b0*/ 	.word	0x00002760


	//   ....[15]....
        /*00b4*/ 	.word	0x000027a0


	//   ....[16]....
        /*00b8*/ 	.word	0x00002830


	//   ....[17]....
        /*00bc*/ 	.word	0x00002860


	//----- nvinfo : EIATTR_VRC_CTA_INIT_COUNT
	.align		4
.L_1572:
        /*00c0*/ 	.byte	0x02, 0x4a
	.zero		1
	.zero		1


	//----- nvinfo : EIATTR_EXIT_INSTR_OFFSETS
	.align		4
        /*00c4*/ 	.byte	0x04, 0x1c
        /*00c6*/ 	.short	(.L_1574 - .L_1573)


	//   ....[0]....
.L_1573:
        /*00c8*/ 	.word	0x000003f0


	//   ....[1]....
        /*00cc*/ 	.word	0x00003100


	//----- nvinfo : EIATTR_MAX_THREADS
	.align		4
.L_1574:
        /*00d0*/ 	.byte	0x04, 0x05
        /*00d2*/ 	.short	(.L_1576 - .L_1575)
.L_1575:
        /*00d4*/ 	.word	0x00000080
        /*00d8*/ 	.word	0x00000001
        /*00dc*/ 	.word	0x00000001


	//----- nvinfo : EIATTR_CRS_STACK_SIZE
	.align		4
.L_1576:
        /*00e0*/ 	.byte	0x04, 0x1e
        /*00e2*/ 	.short	(.L_1578 - .L_1577)
.L_1577:
        /*00e4*/ 	.word	0x00000000


	//----- nvinfo : EIATTR_CBANK_PARAM_SIZE
	.align		4
.L_1578:
        /*00e8*/ 	.byte	0x03, 0x19
        /*00ea*/ 	.short	0x00e8


	//----- nvinfo : EIATTR_PARAM_CBANK
	.align		4
        /*00ec*/ 	.byte	0x04, 0x0a
        /*00ee*/ 	.short	(.L_1580 - .L_1579)
	.align		4
.L_1579:
        /*00f0*/ 	.word	index@(.nv.constant0._ZN10layer_norm13ln_fwd_kernelINS_13Kernel_traitsIf13__nv_bfloat16S2_S2_fjLj4096ELj1ELj1ELj4ELj16ENS_18Kernel_traits_baseILj4096EfS2_S2_S2_fjLj128EEEEELb0ELb0ELb0ELb1EEEvNS_9FwdParamsE)
        /*00f4*/ 	.short	0x0380
        /*00f6*/ 	.short	0x00e8


	//----- nvinfo : EIATTR_SW_WAR
	.align		4
.L_1580:
        /*00f8*/ 	.byte	0x04, 0x36
        /*00fa*/ 	.short	(.L_1582 - .L_1581)
.L_1581:
        /*00fc*/ 	.word	0x00000008
.L_1582:


//--------------------- .nv.info._ZN10layer_norm13ln_fwd_kernelINS_13Kernel_traitsIf13__nv_bfloat16S2_S2_fjLj4096ELj1ELj1ELj4ELj16ENS_18Kernel_traits_baseILj4096EfS2_S2_S2_fjLj128EEEEELb0ELb0ELb1ELb0EEEvNS_9FwdParamsE --------------------------
	.section	.nv.info._ZN10layer_norm13ln_fwd_kernelINS_13Kernel_traitsIf13__nv_bfloat16S2_S2_fjLj4096ELj1ELj1ELj4ELj16ENS_18Kernel_traits_baseILj4096EfS2_S2_S2_fjLj128EEEEELb0ELb0ELb1ELb0EEEvNS_9FwdParamsE,"",@"SHT_CUDA_INFO"
	.sectionflags	@""
	.align	4


	//----- nvinfo : EIATTR_CUDA_API_VERSION
	.align		4
        /*0000*/ 	.byte	0x04, 0x37
        /*0002*/ 	.short	(.L_1584 - .L_1583)
.L_1583:
        /*0004*/ 	.word	0x00000082


	//----- nvinfo : EIATTR_KPARAM_INFO
	.align		4
.L_1584:
        /*0008*/ 	.byte	0x04, 0x17
        /*000a*/ 	.short	(.L_1586 - .L_1585)
.L_1585:
        /*000c*/ 	.word	0x00000000
        /*0010*/ 	.short	0x0000
        /*0012*/ 	.short	0x0000
        /*0014*/ 	.byte	0x00, 0xf0, 0xa1, 0x03


	//----- nvinfo : EIATTR_SPARSE_MMA_MASK
	.align		4
.L_1586:
        /*0018*/ 	.byte	0x03, 0x50
        /*001a*/ 	.short	0x0000


	//----- nvinfo : EIATTR_MAXREG_COUNT
	.align		4
        /*001c*/ 	.byte	0x03, 0x1b
        /*001e*/ 	.short	0x00ff


	//----- nvinfo : EIATTR_NUM_BARRIERS
	.align		4
        /*0020*/ 	.byte	0x02, 0x4c
        /*0022*/ 	.byte	0x01
	.zero		1


	//----- nvinfo : EIATTR_MERCURY_ISA_VERSION
	.align		4
        /*0024*/ 	.byte	0x03, 0x5f
        /*0026*/ 	.short	0x0101


	//----- nvinfo : EIATTR_COOP_GROUP_MASK_REGIDS
	.align		4
        /*0028*/ 	.byte	0x04, 0x29
        /*002a*/ 	.short	(.L_1588 - .L_1587)


	//   ....[0]....
.L_1587:
        /*002c*/ 	.word	0xffffffff


	//   ....[1]....
        /*0030*/ 	.word	0xffffffff


	//   ....[2]....
        /*0034*/ 	.word	0xffffffff


	//   ....[3]....
        /*0038*/ 	.word	0xffffffff


	//   ....[4]....
        /*003c*/ 	.word	0xffffffff


	//   ....[5]....
        /*0040*/ 	.word	0xffffffff


	//   ....[6]....
        /*0044*/ 	.word	0xffffffff


	//   ....[7]....
        /*0048*/ 	.word	0xffffffff


	//   ....[8]....
        /*004c*/ 	.word	0xffffffff


	//   ....[9]....
        /*0050*/ 	.word	0xffffffff


	//   ....[10]....
        /*0054*/ 	.word	0xffffffff


	//   ....[11]....
        /*0058*/ 	.word	0xffffffff


	//   ....[12]....
        /*005c*/ 	.word	0xffffffff


	//   ....[13]....
        /*0060*/ 	.word	0xffffffff


	//   ....[14]....
        /*0064*/ 	.word	0xffffffff


	//   ....[15]....
        /*0068*/ 	.word	0xffffffff


	//   ....[16]....
        /*006c*/ 	.word	0xffffffff


	//   ....[17]....
        /*0070*/ 	.word	0xffffffff


	//----- nvinfo : EIATTR_COOP_GROUP_INSTR_OFFSETS
	.align		4
.L_1588:
        /*0074*/ 	.byte	0x04, 0x28
        /*0076*/ 	.short	(.L_1590 - .L_1589)


	//   ....[0]....
.L_1589:
        /*0078*/ 	.word	0x000029d0


	//   ....[1]....
        /*007c*/ 	.word	0x000029f0


	//   ....[2]....
        /*0080*/ 	.word	0x00002a10


	//   ....[3]....
        /*0084*/ 	.word	0x00002a30


	//   ....[4]....
        /*0088*/ 	.word	0x00002a50


	//   ....[5]....
        /*008c*/ 	.word	0x00002e90


	//   ....[6]....
        /*0090*/ 	.word	0x00002eb0


	//   ....[7]....
        /*0094*/ 	.word	0x00002ed0


	//   ....[8]....
        /*0098*/ 	.word	0x00002ef0


	//   ....[9]....
        /*009c*/ 	.word	0x00002f20


	//   ....[10]....
        /*00a0*/ 	.word	0x000030b0


	//   ....[11]....
        /*00a4*/ 	.word	0x000030f0


	//   ....[12]....
        /*00a8*/ 	.word	0x00003110


	//   ....[13]....
        /*00ac*/ 	.word	0x00003150


	//   ....[14]....
        /*00b0*/ 	.word	0x00003210


	//   ....[15]....
        /*00b4*/ 	.word	0x00003240


	//   ....[16]....
        /*00b8*/ 	.word	0x000032f0


	//   ....[17]....
        /*00bc*/ 	.word	0x00003320


	//----- nvinfo : EIATTR_VRC_CTA_INIT_COUNT
	.align		4
.L_1590:
        /*00c0*/ 	.byte	0x02, 0x4a
	.zero		1
	.zero		1


	//----- nvinfo : EIATTR_EXIT_INSTR_OFFSETS
	.align		4
        /*00c4*/ 	.byte	0x04, 0x1c
        /*00c6*/ 	.short	(.L_1592 - .L_1591)


	//   ....[0]....
.L_1591:
        /*00c8*/ 	.word	0x00000650


	//   ....[1]....
        /*00cc*/ 	.word	0x00003d60


	//----- nvinfo : EIATTR_MAX_THREADS
	.align		4
.L_1592:
        /*00d0*/ 	.byte	0x04, 0x05
        /*00d2*/ 	.short	(.L_1594 - .L_1593)
.L_1593:
        /*00d4*/ 	.word	0x00000080
        /*00d8*/ 	.word	0x00000001
        /*00dc*/ 	.word	0x00000001


	//----- nvinfo : EIATTR_CRS_STACK_SIZE
	.align		4
.L_1594:
        /*00e0*/ 	.byte	0x04, 0x1e
        /*00e2*/ 	.short	(.L_1596 - .L_1595)
.L_1595:
        /*00e4*/ 	.word	0x00000000


	//----- nvinfo : EIATTR_CBANK_PARAM_SIZE
	.align		4
.L_1596:
        /*00e8*/ 	.byte	0x03, 0x19
        /*00ea*/ 	.short	0x00e8


	//----- nvinfo : EIATTR_PARAM_CBANK
	.align		4
        /*00ec*/ 	.byte	0x04, 0x0a
        /*00ee*/ 	.short	(.L_1598 - .L_1597)
	.align		4
.L_1597:
        /*00f0*/ 	.word	index@(.nv.constant0._ZN10layer_norm13ln_fwd_kernelINS_13Kernel_traitsIf13__nv_bfloat16S2_S2_fjLj4096ELj1ELj1ELj4ELj16ENS_18Kernel_traits_baseILj4096EfS2_S2_S2_fjLj128EEEEELb0ELb0ELb1ELb0EEEvNS_9FwdParamsE)
        /*00f4*/ 	.short	0x0380
        /*00f6*/ 	.short	0x00e8


	//----- nvinfo : EIATTR_SW_WAR
	.align		4
.L_1598:
        /*00f8*/ 	.byte	0x04, 0x36
        /*00fa*/ 	.short	(.L_1600 - .L_1599)
.L_1599:
        /*00fc*/ 	.word	0x00000008
.L_1600:


//--------------------- .nv.info._ZN10layer_norm13ln_fwd_kernelINS_13Kernel_traitsIf13__nv_bfloat16S2_S2_fjLj4096ELj1ELj1ELj4ELj16ENS_18Kernel_traits_baseILj4096EfS2_S2_S2_fjLj128EEEEELb0ELb0ELb1ELb1EEEvNS_9FwdParamsE --------------------------
	.section	.nv.info._ZN10layer_norm13ln_fwd_kernelINS_13Kernel_traitsIf13__nv_bfloat16S2_S2_fjLj4096ELj1ELj1ELj4ELj16ENS_18Kernel_traits_baseILj4096EfS2_S2_S2_fjLj128EEEEELb0ELb0ELb1ELb1EEEvNS_9FwdParamsE,"",@"SHT_CUDA_INFO"
	.sectionflags	@""
	.align	4


	//----- nvinfo : EIATTR_CUDA_API_VERSION
	.align		4
        /*0000*/ 	.byte	0x04, 0x37
        /*0002*/ 	.short	(.L_1602 - .L_1601)
.L_1601:
        /*0004*/ 	.word	0x00000082


	//----- nvinfo : EIATTR_KPARAM_INFO
	.align		4
.L_1602:
        /*0008*/ 	.byte	0x04, 0x17
        /*000a*/ 	.short	(.L_1604 - .L_1603)
.L_1603:
        /*000c*/ 	.word	0x00000000
        /*0010*/ 	.short	0x0000
        /*0012*/ 	.short	0x0000
        /*0014*/ 	.byte	0x00, 0xf0, 0xa1, 0x03


	//----- nvinfo : EIATTR_SPARSE_MMA_MASK
	.align		4
.L_1604:
        /*0018*/ 	.byte	0x03, 0x50
        /*001a*/ 	.short	0x0000


	//----- nvinfo : EIATTR_MAXREG_COUNT
	.align		4
        /*001c*/ 	.byte	0x03, 0x1b
        /*001e*/ 	.short	0x00ff


	//----- nvinfo : EIATTR_NUM_BARRIERS
	.align		4
        /*0020*/ 	.byte	0x02, 0x4c
        /*0022*/ 	.byte	0x01
	.zero		1


	//----- nvinfo : EIATTR_MERCURY_ISA_VERSION
	.align		4
        /*0024*/ 	.byte	0x03, 0x5f
        /*0026*/ 	.short	0x0101


	//----- nvinfo : EIATTR_COOP_GROUP_MASK_REGIDS
	.align		4
        /*0028*/ 	.byte	0x04, 0x29
        /*002a*/ 	.short	(.L_1606 - .L_1605)


	//   ....[0]....
.L_1605:
        /*002c*/ 	.word	0xffffffff


	//   ....[1]....
        /*0030*/ 	.word	0xffffffff


	//   ....[2]....
        /*0034*/ 	.word	0xffffffff


	//   ....[3]....
        /*0038*/ 	.word	0xffffffff


	//   ....[4]....
        /*003c*/ 	.word	0xffffffff


	//   ....[5]....
        /*0040*/ 	.word	0xffffffff


	//   ....[6]....
        /*0044*/ 	.word	0xffffffff


	//   ....[7]....
        /*0048*/ 	.word	0xffffffff


	//   ....[8]....
        /*004c*/ 	.word	0xffffffff


	//   ....[9]....
        /*0050*/ 	.word	0xffffffff


	//   ....[10]....
        /*0054*/ 	.word	0xffffffff


	//   ....[11]....
        /*0058*/ 	.word	0xffffffff


	//   ....[12]....
        /*005c*/ 	.word	0xffffffff


	//   ....[13]....
        /*0060*/ 	.word	0xffffffff


	//   ....[14]....
        /*0064*/ 	.word	0xffffffff


	//   ....[15]....
        /*0068*/ 	.word	0xffffffff


	//   ....[16]....
        /*006c*/ 	.word	0xffffffff


	//   ....[17]....
        /*0070*/ 	.word	0xffffffff


	//----- nvinfo : EIATTR_COOP_GROUP_INSTR_OFFSETS
	.align		4
.L_1606:
        /*0074*/ 	.byte	0x04, 0x28
        /*0076*/ 	.short	(.L_1608 - .L_1607)


	//   ....[0]....
.L_1607:
        /*0078*/ 	.word	0x00002430


	//   ....[1]....
        /*007c*/ 	.word	0x00002450


	//   ....[2]....
        /*0080*/ 	.word	0x00002470


	//   ....[3]....
        /*0084*/ 	.word	0x00002490


	//   ....[4]....
        /*0088*/ 	.word	0x000024b0


	//   ....[5]....
        /*008c*/ 	.word	0x000028e0


	//   ....[6]....
        /*0090*/ 	.word	0x00002910


	//   ....[7]....
        /*0094*/ 	.word	0x00002940


	//   ....[8]....
        /*0098*/ 	.word	0x00002980


	//   ....[9]....
        /*009c*/ 	.word	0x000029c0


	//   ....[10]....
        /*00a0*/ 	.word	0x000029f0


	//   ....[11]....
        /*00a4*/ 	.word	0x00002a60


	//   ....[12]....
        /*00a8*/ 	.word	0x00002ad0


	//   ....[13]....
        /*00ac*/ 	.word	0x00002ae0


	//   ....[14]....
        /*00b0*/ 	.word	0x00002b60


	//   ....[15]....
        /*00b4*/ 	.word	0x00002b90


	//   ....[16]....
        /*00b8*/ 	.word	0x00002c20


	//   ....[17]....
        /*00bc*/ 	.word	0x00002c50


	//----- nvinfo : EIATTR_VRC_CTA_INIT_COUNT
	.align		4
.L_1608:
        /*00c0*/ 	.byte	0x02, 0x4a
	.zero		1
	.zero		1


	//----- nvinfo : EIATTR_EXIT_INSTR_OFFSETS
	.align		4
        /*00c4*/ 	.byte	0x04, 0x1c
        /*00c6*/ 	.short	(.L_1610 - .L_1609)


	//   ....[0]....
.L_1609:
        /*00c8*/ 	.word	0x000003b0


	//   ....[1]....
        /*00cc*/ 	.word	0x000035b0


	//----- nvinfo : EIATTR_MAX_THREADS
	.align		4
.L_1610:
        /*00d0*/ 	.byte	0x04, 0x05
        /*00d2*/ 	.short	(.L_1612 - .L_1611)
.L_1611:
        /*00d4*/ 	.word	0x00000080
        /*00d8*/ 	.word	0x00000001
        /*00dc*/ 	.word	0x00000001


	//----- nvinfo : EIATTR_CBANK_PARAM_SIZE
	.align		4
.L_1612:
        /*00e0*/ 	.byte	0x03, 0x19
        /*00e2*/ 	.short	0x00e8


	//----- nvinfo : EIATTR_PARAM_CBANK
	.align		4
        /*00e4*/ 	.byte	0x04, 0x0a
        /*00e6*/ 	.short	(.L_1614 - .L_1613)
	.align		4
.L_1613:
        /*00e8*/ 	.word	index@(.nv.constant0._ZN10layer_norm13ln_fwd_kernelINS_13Kernel_traitsIf13__nv_bfloat16S2_S2_fjLj4096ELj1ELj1ELj4ELj16ENS_18Kernel_traits_baseILj4096EfS2_S2_S2_fjLj128EEEEELb0ELb0ELb1ELb1EEEvNS_9FwdParamsE)
        /*00ec*/ 	.short	0x0380
        /*00ee*/ 	.short	0x00e8


	//----- nvinfo : EIATTR_SW_WAR
	.align		4
.L_1614:
        /*00f0*/ 	.byte	0x04, 0x36
        /*00f2*/ 	.short	(.L_1616 - .L_1615)
.L_1615:
        /*00f4*/ 	.word	0x00000008
.L_1616:


//--------------------- .nv.info._ZN10layer_norm13ln_fwd_kernelINS_13Kernel_traitsIf13__nv_bfloat16S2_S2_fjLj4096ELj1ELj1ELj4ELj16ENS_18Kernel_traits_baseILj4096EfS2_S2_S2_fjLj128EEEEELb0ELb1ELb0ELb0EEEvNS_9FwdParamsE --------------------------
	.section	.nv.info._ZN10layer_norm13ln_fwd_kernelINS_13Kernel_traitsIf13__nv_bfloat16S2_S2_fjLj4096ELj1ELj1ELj4ELj16ENS_18Kernel_traits_baseILj4096EfS2_S2_S2_fjLj128EEEEELb0ELb1ELb0ELb0EEEvNS_9FwdParamsE,"",@"SHT_CUDA_INFO"
	.sectionflags	@""
	.align	4


	//----- nvinfo : EIATTR_CUDA_API_VERSION
	.align		4
        /*0000*/ 	.byte	0x04, 0x37
        /*0002*/ 	.short	(.L_1618 - .L_1617)
.L_1617:
        /*0004*/ 	.word	0x00000082


	//----- nvinfo : EIATTR_KPARAM_INFO
	.align		4
.L_1618:
        /*0008*/ 	.byte	0x04, 0x17
        /*000a*/ 	.short	(.L_1620 - .L_1619)
.L_1619:
        /*000c*/ 	.word	0x00000000
        /*0010*/ 	.short	0x0000
        /*0012*/ 	.short	0x0000
        /*0014*/ 	.byte	0x00, 0xf0, 0xa1, 0x03


	//----- nvinfo : EIATTR_SPARSE_MMA_MASK
	.align		4
.L_1620:
        /*0018*/ 	.byte	0x03, 0x50
        /*001a*/ 	.short	0x0000


	//----- nvinfo : EIATTR_MAXREG_COUNT
	.align		4
        /*001c*/ 	.byte	0x03, 0x1b
        /*001e*/ 	.short	0x00ff


	//----- nvinfo : EIATTR_NUM_BARRIERS
	.align		4
        /*0020*/ 	.byte	0x02, 0x4c
        /*0022*/ 	.byte	0x01
	.zero		1


	//----- nvinfo : EIATTR_MERCURY_ISA_VERSION
	.align		4
        /*0024*/ 	.byte	0x03, 0x5f
        /*0026*/ 	.short	0x0101


	//----- nvinfo : EIATTR_COOP_GROUP_MASK_REGIDS
	.align		4
        /*0028*/ 	.byte	0x04, 0x29
        /*002a*/ 	.short	(.L_1622 - .L_1621)


	//   ....[0]....
.L_1621:
        /*002c*/ 	.word	0xffffffff


	//   ....[1]....
        /*0030*/ 	.word	0xffffffff


	//   ....[2]....
        /*0034*/ 	.word	0xffffffff


	//   ....[3]....
        /*0038*/ 	.word	0xffffffff


	//   ....[4]....
        /*003c*/ 	.word	0xffffffff


	//   ....[5]....
        /*0040*/ 	.word	0xffffffff


	//   ....[6]....
        /*0044*/ 	.word	0xffffffff


	//   ....[7]....
        /*0048*/ 	.word	0xffffffff


	//   ....[8]....
        /*004c*/ 	.word	0xffffffff


	//   ....[9]....
        /*0050*/ 	.word	0xffffffff


	//   ....[10]....
        /*0054*/ 	.word	0xffffffff


	//   ....[11]....
        /*0058*/ 	.word	0xffffffff


	//   ....[12]....
        /*005c*/ 	.word	0xffffffff


	//   ....[13]....
        /*0060*/ 	.word	0xffffffff


	//   ....[14]....
        /*0064*/ 	.word	0xffffffff


	//   ....[15]....
        /*0068*/ 	.word	0xffffffff


	//   ....[16]....
        /*006c*/ 	.word	0xffffffff


	//   ....[17]....
        /*0070*/ 	.word	0xffffffff


	//----- nvinfo : EIATTR_COOP_GROUP_INSTR_OFFSETS
	.align		4
.L_1622:
        /*0074*/ 	.byte	0x04, 0x28
        /*0076*/ 	.short	(.L_1624 - .L_1623)


	//   ....[0]....
.L_1623:
        /*0078*/ 	.word	0x000024e0


	//   ....[1]....
        /*007c*/ 	.word	0x00002500


	//   ....[2]....
        /*0080*/ 	.word	0x00002520


	//   ....[3]....
        /*0084*/ 	.word	0x00002540


	//   ....[4]....
        /*0088*/ 	.word	0x00002560


	//   ....[5]....
        /*008c*/ 	.word	0x000029d0


	//   ....[6]....
        /*0090*/ 	.word	0x00002a30


	//   ....[7]....
        /*0094*/ 	.word	0x00002a50


	//   ....[8]....
        /*0098*/ 	.word	0x00002a90


	//   ....[9]....
        /*009c*/ 	.word	0x00002ad0


	//   ....[10]....
        /*00a0*/ 	.word	0x00002bd0


	//   ....[11]....
        /*00a4*/ 	.word	0x00002c30


	//   ....[12]....
        /*00a8*/ 	.word	0x00002c60


	//   ....[13]....
        /*00ac*/ 	.word	0x00002c90


	//   ....[14]....
        /*00b0*/ 	.word	0x00002d30


	//   ....[15]....
        /*00b4*/ 	.word	0x00002d70


	//   ....[16]....
        /*00b8*/ 	.word	0x00002e00


	//   ....[17]....
        /*00bc*/ 	.word	0x00002e30


	//----- nvinfo : EIATTR_VRC_CTA_INIT_COUNT
	.align		4
.L_1624:
        /*00c0*/ 	.byte	0x02, 0x4a
	.zero		1
	.zero		1


	//----- nvinfo : EIATTR_EXIT_INSTR_OFFSETS
	.align		4
        /*00c4*/ 	.byte	0x04, 0x1c
        /*00c6*/ 	.short	(.L_1626 - .L_1625)


	//   ....[0]....
.L_1625:
        /*00c8*/ 	.word	0x00000880


	//   ....[1]....
        /*00cc*/ 	.word	0x00003800


	//----- nvinfo : EIATTR_MAX_THREADS
	.align		4
.L_1626:
        /*00d0*/ 	.byte	0x04, 0x05
        /*00d2*/ 	.short	(.L_1628 - .L_1627)
.L_1627:
        /*00d4*/ 	.word	0x00000080
        /*00d8*/ 	.word	0x00000001
        /*00dc*/ 	.word	0x00000001


	//----- nvinfo : EIATTR_CRS_STACK_SIZE
	.align		4
.L_1628:
        /*00e0*/ 	.byte	0x04, 0x1e
        /*00e2*/ 	.short	(.L_1630 - .L_1629)
.L_1629:
        /*00e4*/ 	.word	0x00000000


	//----- nvinfo : EIATTR_CBANK_PARAM_SIZE
	.align		4
.L_1630:
        /*00e8*/ 	.byte	0x03, 0x19
        /*00ea*/ 	.short	0x00e8


	//----- nvinfo : EIATTR_PARAM_CBANK
	.align		4
        /*00ec*/ 	.byte	0x04, 0x0a
        /*00ee*/ 	.short	(.L_1632 - .L_1631)
	.align		4
.L_1631:
        /*00f0*/ 	.word	index@(.nv.constant0._ZN10layer_norm13ln_fwd_kernelINS_13Kernel_traitsIf13__nv_bfloat16S2_S2_fjLj4096ELj1ELj1ELj4ELj16ENS_18Kernel_traits_baseILj4096EfS2_S2_S2_fjLj128EEEEELb0ELb1ELb0ELb0EEEvNS_9FwdParamsE)
        /*00f4*/ 	.short	0x0380
        /*00f6*/ 	.short	0x00e8


	//----- nvinfo : EIATTR_SW_WAR
	.align		4
.L_1632:
        /*00f8*/ 	.byte	0x04, 0x36
        /*00fa*/ 	.short	(.L_1634 - .L_1633)
.L_1633:
        /*00fc*/ 	.word	0x00000008
.L_1634:


//--------------------- .nv.info._ZN10layer_norm13ln_fwd_kernelINS_13Kernel_traitsIf13__nv_bfloat16S2_S2_fjLj4096ELj1ELj1ELj4ELj16ENS_18Kernel_traits_baseILj4096EfS2_S2_S2_fjLj128EEEEELb0ELb1ELb0ELb1EEEvNS_9FwdParamsE --------------------------
	.section	.nv.info._ZN10layer_norm13ln_fwd_kernelINS_13Kernel_traitsIf13__nv_bfloat16S2_S2_fjLj4096ELj1ELj1ELj4ELj16ENS_18Kernel_traits_baseILj4096EfS2_S2_S2_fjLj128EEEEELb0ELb1ELb0ELb1EEEvNS_9FwdParamsE,"",@"SHT_CUDA_INFO"
	.sectionflags	@""
	.align	4


	//----- nvinfo : EIATTR_CUDA_API_VERSION
	.align		4
        /*0000*/ 	.byte	0x04, 0x37
        /*0002*/ 	.short	(.L_1636 - .L_1635)
.L_1635:
        /*0004*/ 	.word	0x00000082


	//----- nvinfo : EIATTR_KPARAM_INFO
	.align		4
.L_1636:
        /*0008*/ 	.byte	0x04, 0x17
        /*000a*/ 	.short	(.L_1638 - .L_1637)
.L_1637:
        /*000c*/ 	.word	0x00000000
        /*0010*/ 	.short	0x0000
        /*0012*/ 	.short	0x0000
        /*0014*/ 	.byte	0x00, 0xf0, 0xa1, 0x03


	//----- nvinfo : EIATTR_SPARSE_MMA_MASK
	.align		4
.L_1638:
        /*0018*/ 	.byte	0x03, 0x50
        /*001a*/ 	.short	0x0000


	//----- nvinfo : EIATTR_MAXREG_COUNT
	.align		4
        /*001c*/ 	.byte	0x03, 0x1b
        /*001e*/ 	.short	0x00ff


	//----- nvinfo : EIATTR_NUM_BARRIERS
	.align		4
        /*0020*/ 	.byte	0x02, 0x4c
        /*0022*/ 	.byte	0x01
	.zero		1


	//----- nvinfo : EIATTR_MERCURY_ISA_VERSION
	.align		4
        /*0024*/ 	.byte	0x03, 0x5f
        /*0026*/ 	.short	0x0101


	//----- nvinfo : EIATTR_COOP_GROUP_MASK_REGIDS
	.align		4
        /*0028*/ 	.byte	0x04, 0x29
        /*002a*/ 	.short	(.L_1640 - .L_1639)


	//   ....[0]....
.L_1639:
        /*002c*/ 	.word	0xffffffff


	//   ....[1]....
        /*0030*/ 	.word	0xffffffff


	//   ....[2]....
        /*0034*/ 	.word	0xffffffff


	//   ....[3]....
        /*0038*/ 	.word	0xffffffff


	//   ....[4]....
        /*003c*/ 	.word	0xffffffff


	//   ....[5]....
        /*0040*/ 	.word	0xffffffff


	//   ....[6]....
        /*0044*/ 	.word	0xffffffff


	//   ....[7]....
        /*0048*/ 	.word	0xffffffff


	//   ....[8]....
        /*004c*/ 	.word	0xffffffff


	//   ....[9]....
        /*0050*/ 	.word	0xffffffff


	//   ....[10]....
        /*0054*/ 	.word	0xffffffff


	//   ....[11]....
        /*0058*/ 	.word	0xffffffff


	//   ....[12]....
        /*005c*/ 	.word	0xffffffff


	//   ....[13]....
        /*0060*/ 	.word	0xffffffff


	//   ....[14]....
        /*0064*/ 	.word	0xffffffff


	//   ....[15]....
        /*0068*/ 	.word	0xffffffff


	//   ....[16]....
        /*006c*/ 	.word	0xffffffff


	//   ....[17]....
        /*0070*/ 	.word	0xffffffff


	//----- nvinfo : EIATTR_COOP_GROUP_INSTR_OFFSETS
	.align		4
.L_1640:
        /*0074*/ 	.byte	0x04, 0x28
        /*0076*/ 	.short	(.L_1642 - .L_1641)


	//   ....[0]....
.L_1641:
        /*0078*/ 	.word	0x00001e10


	//   ....[1]....
        /*007c*/ 	.word	0x00001e30


	//   ....[2]....
        /*0080*/ 	.word	0x00001e50


	//   ....[3]....
        /*0084*/ 	.word	0x00001e70


	//   ....[4]....
        /*0088*/ 	.word	0x00001e90


	//   ....[5]....
        /*008c*/ 	.word	0x000022c0


	//   ....[6]....
        /*0090*/ 	.word	0x000022e0


	//   ....[7]....
        /*0094*/ 	.word	0x00002300


	//   ....[8]....
        /*0098*/ 	.word	0x00002320


	//   ....[9]....
        /*009c*/ 	.word	0x00002340


	//   ....[10]....
        /*00a0*/ 	.word	0x000024f0


	//   ....[11]....
        /*00a4*/ 	.word	0x00002540


	//   ....[12]....
        /*00a8*/ 	.word	0x00002560


	//   ....[13]....
        /*00ac*/ 	.word	0x00002570


	//   ....[14]....
        /*00b0*/ 	.word	0x00002630


	//   ....[15]....
        /*00b4*/ 	.word	0x00002660


	//   ....[16]....
        /*00b8*/ 	.word	0x00002700


	//   ....[17]....
        /*00bc*/ 	.word	0x00002730


	//----- nvinfo : EIATTR_VRC_CTA_INIT_COUNT
	.align		4
.L_1642:
        /*00c0*/ 	.byte	0x02, 0x4a
	.zero		1
	.zero		1


	//----- nvinfo : EIATTR_EXIT_INSTR_OFFSETS
	.align		4
        /*00c4*/ 	.byte	0x04, 0x1c
        /*00c6*/ 	.short	(.L_1644 - .L_1643)


	//   ....[0]....
.L_1643:
        /*00c8*/ 	.word	0x000004f0


	//   ....[1]....
        /*00cc*/ 	.word	0x00002fc0


	//----- nvinfo : EIATTR_MAX_THREADS
	.align		4
.L_1644:
        /*00d0*/ 	.byte	0x04, 0x05
        /*00d2*/ 	.short	(.L_1646 - .L_1645)
.L_1645:
        /*00d4*/ 	.word	0x00000080
        /*00d8*/ 	.word	0x00000001
        /*00dc*/ 	.word	0x00000001


	//----- nvinfo : EIATTR_CRS_STACK_SIZE
	.align		4
.L_1646:
        /*00e0*/ 	.byte	0x04, 0x1e
        /*00e2*/ 	.short	(.L_1648 - .L_1647)
.L_1647:
        /*00e4*/ 	.word	0x00000000


	//----- nvinfo : EIATTR_CBANK_PARAM_SIZE
	.align		4
.L_1648:
        /*00e8*/ 	.byte	0x03, 0x19
        /*00ea*/ 	.short	0x00e8


	//----- nvinfo : EIATTR_PARAM_CBANK
	.align		4
        /*00ec*/ 	.byte	0x04, 0x0a
        /*00ee*/ 	.short	(.L_1650 - .L_1649)
	.align		4
.L_1649:
        /*00f0*/ 	.word	index@(.nv.constant0._ZN10layer_norm13ln_fwd_kernelINS_13Kernel_traitsIf13__nv_bfloat16S2_S2_fjLj4096ELj1ELj1ELj4ELj16ENS_18Kernel_traits_baseILj4096EfS2_S2_S2_fjLj128EEEEELb0ELb1ELb0ELb1EEEvNS_9FwdParamsE)
        /*00f4*/ 	.short	0x0380
        /*00f6*/ 	.short	0x00e8


	//----- nvinfo : EIATTR_SW_WAR
	.align		4
.L_1650:
        /*00f8*/ 	.byte	0x04, 0x36
        /*00fa*/ 	.short	(.L_1652 - .L_1651)
.L_1651:
        /*00fc*/ 	.word	0x00000008
.L_1652:


//--------------------- .nv.info._ZN10layer_norm13ln_fwd_kernelINS_13Kernel_traitsIf13__nv_bfloat16S2_S2_fjLj4096ELj1ELj1ELj4ELj16ENS_18Kernel_traits_baseILj4096EfS2_S2_S2_fjLj128EEEEELb0ELb1ELb1ELb0EEEvNS_9FwdParamsE --------------------------
	.section	.nv.info._ZN10layer_norm13ln_fwd_kernelINS_13Kernel_traitsIf13__nv_bfloat16S2_S2_fjLj4096ELj1ELj1ELj4ELj16ENS_18Kernel_traits_baseILj4096EfS2_S2_S2_fjLj128EEEEELb0ELb1ELb1ELb0EEEvNS_9FwdParamsE,"",@"SHT_CUDA_INFO"
	.sectionflags	@""
	.align	4


	//----- nvinfo : EIATTR_CUDA_API_VERSION
	.align		4
        /*0000*/ 	.byte	0x04, 0x37
        /*0002*/ 	.short	(.L_1654 - .L_1653)
.L_1653:
        /*0004*/ 	.word	0x00000082


	//----- nvinfo : EIATTR_KPARAM_INFO
	.align		4
.L_1654:
        /*0008*/ 	.byte	0x04, 0x17
        /*000a*/ 	.short	(.L_1656 - .L_1655)
.L_1655:
        /*000c*/ 	.word	0x00000000
        /*0010*/ 	.short	0x0000
        /*0012*/ 	.short	0x0000
        /*0014*/ 	.byte	0x00, 0xf0, 0xa1, 0x03


	//----- nvinfo : EIATTR_SPARSE_MMA_MASK
	.align		4
.L_1656:
        /*0018*/ 	.byte	0x03, 0x50
        /*001a*/ 	.short	0x0000


	//----- nvinfo : EIATTR_MAXREG_COUNT
	.align		4
        /*001c*/ 	.byte	0x03, 0x1b
        /*001e*/ 	.short	0x00ff


	//----- nvinfo : EIATTR_NUM_BARRIERS
	.align		4
        /*0020*/ 	.byte	0x02, 0x4c
        /*0022*/ 	.byte	0x01
	.zero		1


	//----- nvinfo : EIATTR_MERCURY_ISA_VERSION
	.align		4
        /*0024*/ 	.byte	0x03, 0x5f
        /*0026*/ 	.short	0x0101


	//----- nvinfo : EIATTR_COOP_GROUP_MASK_REGIDS
	.align		4
        /*0028*/ 	.byte	0x04, 0x29
        /*002a*/ 	.short	(.L_1658 - .L_1657)


	//   ....[0]....
.L_1657:
        /*002c*/ 	.word	0xffffffff


	//   ....[1]....
        /*0030*/ 	.word	0xffffffff


	//   ....[2]....
        /*0034*/ 	.word	0xffffffff


	//   ....[3]....
        /*0038*/ 	.word	0xffffffff


	//   ....[4]....
        /*003c*/ 	.word	0xffffffff


	//   ....[5]....
        /*0040*/ 	.word	0xffffffff


	//   ....[6]....
        /*0044*/ 	.word	0xffffffff


	//   ....[7]....
        /*0048*/ 	.word	0xffffffff


	//   ....[8]....
        /*004c*/ 	.word	0xffffffff


	//   ....[9]....
        /*0050*/ 	.word	0xffffffff


	//   ....[10]....
        /*0054*/ 	.word	0xffffffff


	//   ....[11]....
        /*0058*/ 	.word	0xffffffff


	//   ....[12]....
        /*005c*/ 	.word	0xffffffff


	//   ....[13]....
        /*0060*/ 	.word	0xffffffff


	//   ....[14]....
        /*0064*/ 	.word	0xffffffff


	//   ....[15]....
        /*0068*/ 	.word	0xffffffff


	//   ....[16]....
        /*006c*/ 	.word	0xffffffff


	//   ....[17]....
        /*0070*/ 	.word	0xffffffff


	//----- nvinfo : EIATTR_COOP_GROUP_INSTR_OFFSETS
	.align		4
.L_1658:
        /*0074*/ 	.byte	0x04, 0x28
        /*0076*/ 	.short	(.L_1660 - .L_1659)


	//   ....[0]....
.L_1659:
        /*0078*/ 	.word	0x000030a0


	//   ....[1]....
        /*007c*/ 	.word	0x000030c0


	//   ....[2]....
        /*0080*/ 	.word	0x000030e0


	//   ....[3]....
        /*0084*/ 	.word	0x00003100


	//   ....[4]....
        /*0088*/ 	.word	0x00003120


	//   ....[5]....
        /*008c*/ 	.word	0x00003550


	//   ....[6]....
        /*0090*/ 	.word	0x000035b0


	//   ....[7]....
        /*0094*/ 	.word	0x000035f0


	//   ....[8]....
        /*0098*/ 	.word	0x00003620


	//   ....[9]....
        /*009c*/ 	.word	0x00003640


	//   ....[10]....
        /*00a0*/ 	.word	0x00003680


	//   ....[11]....
        /*00a4*/ 	.word	0x00003730


	//   ....[12]....
        /*00a8*/ 	.word	0x00003740


	//   ....[13]....
        /*00ac*/ 	.word	0x00003790


	//   ....[14]....
        /*00b0*/ 	.word	0x000037d0


	//   ....[15]....
        /*00b4*/ 	.word	0x00003800


	//   ....[16]....
        /*00b8*/ 	.word	0x00003900


	//   ....[17]....
        /*00bc*/ 	.word	0x00003910


	//----- nvinfo : EIATTR_VRC_CTA_INIT_COUNT
	.align		4
.L_1660:
        /*00c0*/ 	.byte	0x02, 0x4a
	.zero		1
	.zero		1


	//----- nvinfo : EIATTR_EXIT_INSTR_OFFSETS
	.align		4
        /*00c4*/ 	.byte	0x04, 0x1c
        /*00c6*/ 	.short	(.L_1662 - .L_1661)


	//   ....[0]....
.L_1661:
        /*00c8*/ 	.word	0x00000880


	//   ....[1]....
        /*00cc*/ 	.word	0x00004360


	//----- nvinfo : EIATTR_MAX_THREADS
	.align		4
.L_1662:
        /*00d0*/ 	.byte	0x04, 0x05
        /*00d2*/ 	.short	(.L_1664 - .L_1663)
.L_1663:
        /*00d4*/ 	.word	0x00000080
        /*00d8*/ 	.word	0x00000001
        /*00dc*/ 	.word	0x00000001


	//----- nvinfo : EIATTR_CRS_STACK_SIZE
	.align		4
.L_1664:
        /*00e0*/ 	.byte	0x04, 0x1e
        /*00e2*/ 	.short	(.L_1666 - .L_1665)
.L_1665:
        /*00e4*/ 	.word	0x00000000


	//----- nvinfo : EIATTR_CBANK_PARAM_SIZE
	.align		4
.L_1666:
        /*00e8*/ 	.byte	0x03, 0x19
        /*00ea*/ 	.short	0x00e8


	//----- nvinfo : EIATTR_PARAM_CBANK
	.align		4
        /*00ec*/ 	.byte	0x04, 0x0a
        /*00ee*/ 	.short	(.L_1668 - .L_1667)
	.align		4
.L_1667:
        /*00f0*/ 	.word	index@(.nv.constant0._ZN10layer_norm13ln_fwd_kernelINS_13Kernel_traitsIf13__nv_bfloat16S2_S2_fjLj4096ELj1ELj1ELj4ELj16ENS_18Kernel_traits_baseILj4096EfS2_S2_S2_fjLj128EEEEELb0ELb1ELb1ELb0EEEvNS_9FwdParamsE)
        /*00f4*/ 	.short	0x0380
        /*00f6*/ 	.short	0x00e8


	//----- nvinfo : EIATTR_SW_WAR
	.align		4
.L_1668:
        /*00f8*/ 	.byte	0x04, 0x36
        /*00fa*/ 	.short	(.L_1670 - .L_1669)
.L_1669:
        /*00fc*/ 	.word	0x00000008
.L_1670:


//--------------------- .nv.info._ZN10layer_norm13ln_fwd_kernelINS_13Kernel_traitsIf13__nv_bfloat16S2_S2_fjLj4096ELj1ELj1ELj4ELj16ENS_18Kernel_traits_baseILj4096EfS2_S2_S2_fjLj128EEEEELb0ELb1ELb1ELb1EEEvNS_9FwdParamsE --------------------------
	.section	.nv.info._ZN10layer_norm13ln_fwd_kernelINS_13Kernel_traitsIf13__nv_bfloat16S2_S2_fjLj4096ELj1ELj1ELj4ELj16ENS_18Kernel_traits_baseILj4096EfS2_S2_S2_fjLj128EEEEELb0ELb1ELb1ELb1EEEvNS_9FwdParamsE,"",@"SHT_CUDA_INFO"
	.sectionflags	@""
	.align	4


	//----- nvinfo : EIATTR_CUDA_API_VERSION
	.align		4
        /*0000*/ 	.byte	0x04, 0x37
        /*0002*/ 	.short	(.L_1672 - .L_1671)
.L_1671:
        /*0004*/ 	.word	0x00000082


	//----- nvinfo : EIATTR_KPARAM_INFO
	.align		4
.L_1672:
        /*0008*/ 	.byte	0x04, 0x17
        /*000a*/ 	.short	(.L_1674 - .L_1673)
.L_1673:
        /*000c*/ 	.word	0x00000000
        /*0010*/ 	.short	0x0000
        /*0012*/ 	.short	0x0000
        /*0014*/ 	.byte	0x00, 0xf0, 0xa1, 0x03


	//----- nvinfo : EIATTR_SPARSE_MMA_MASK
	.align		4
.L_1674:
        /*0018*/ 	.byte	0x03, 0x50
        /*001a*/ 	.short	0x0000


	//----- nvinfo : EIATTR_MAXREG_COUNT
	.align		4
        /*001c*/ 	.byte	0x03, 0x1b
        /*001e*/ 	.short	0x00ff


	//----- nvinfo : EIATTR_NUM_BARRIERS
	.align		4
        /*0020*/ 	.byte	0x02, 0x4c
        /*0022*/ 	.byte	0x01
	.zero		1


	//----- nvinfo : EIATTR_MERCURY_ISA_VERSION
	.align		4
        /*0024*/ 	.byte	0x03, 0x5f
        /*0026*/ 	.short	0x0101


	//----- nvinfo : EIATTR_COOP_GROUP_MASK_REGIDS
	.align		4
        /*0028*/ 	.byte	0x04, 0x29
        /*002a*/ 	.short	(.L_1676 - .L_1675)


	//   ....[0]....
.L_1675:
        /*002c*/ 	.word	0xffffffff


	//   ....[1]....
        /*0030*/ 	.word	0xffffffff


	//   ....[2]....
        /*0034*/ 	.word	0xffffffff


	//   ....[3]....
        /*0038*/ 	.word	0xffffffff


	//   ....[4]....
        /*003c*/ 	.word	0xffffffff


	//   ....[5]....
        /*0040*/ 	.word	0xffffffff


	//   ....[6]....
        /*0044*/ 	.word	0xffffffff


	//   ....[7]....
        /*0048*/ 	.word	0xffffffff


	//   ....[8]....
        /*004c*/ 	.word	0xffffffff


	//   ....[9]....
        /*0050*/ 	.word	0xffffffff


	//   ....[10]....
        /*0054*/ 	.word	0xffffffff


	//   ....[11]....
        /*0058*/ 	.word	0xffffffff


	//   ....[12]....
        /*005c*/ 	.word	0xffffffff


	//   ....[13]....
        /*0060*/ 	.word	0xffffffff


	//   ....[14]....
        /*0064*/ 	.word	0xffffffff


	//   ....[15]....
        /*0068*/ 	.word	0xffffffff


	//   ....[16]....
        /*006c*/ 	.word	0xffffffff


	//   ....[17]....
        /*0070*/ 	.word	0xffffffff


	//----- nvinfo : EIATTR_COOP_GROUP_INSTR_OFFSETS
	.align		4
.L_1676:
        /*0074*/ 	.byte	0x04, 0x28
        /*0076*/ 	.short	(.L_1678 - .L_1677)


	//   ....[0]....
.L_1677:
        /*0078*/ 	.word	0x00002840


	//   ....[1]....
        /*007c*/ 	.word	0x000029c0


	//   ....[2]....
        /*0080*/ 	.word	0x000029e0


	//   ....[3]....
        /*0084*/ 	.word	0x00002a00


	//   ....[4]....
        /*0088*/ 	.word	0x00002a20


	//   ....[5]....
        /*008c*/ 	.word	0x00002a40


	//   ....[6]....
        /*0090*/ 	.word	0x00002e70


	//   ....[7]....
        /*0094*/ 	.word	0x00002ea0


	//   ....[8]....
        /*0098*/ 	.word	0x00002ee0


	//   ....[9]....
        /*009c*/ 	.word	0x00002f00


	//   ....[10]....
        /*00a0*/ 	.word	0x00002f30


	//   ....[11]....
        /*00a4*/ 	.word	0x00002fb0


	//   ....[12]....
        /*00a8*/ 	.word	0x00002fd0


	//   ....[13]....
        /*00ac*/ 	.word	0x00002fe0


	//   ....[14]....
        /*00b0*/ 	.word	0x00003080


	//   ....[15]....
        /*00b4*/ 	.word	0x000030b0


	//   ....[16]....
        /*00b8*/ 	.word	0x00003170


	//   ....[17]....
        /*00bc*/ 	.word	0x000031a0


	//----- nvinfo : EIATTR_VRC_CTA_INIT_COUNT
	.align		4
.L_1678:
        /*00c0*/ 	.byte	0x02, 0x4a
	.zero		1
	.zero		1


	//----- nvinfo : EIATTR_EXIT_INSTR_OFFSETS
	.align		4
        /*00c4*/ 	.byte	0x04, 0x1c
        /*00c6*/ 	.short	(.L_1680 - .L_1679)


	//   ....[0]....
.L_1679:
        /*00c8*/ 	.word	0x000004f0


	//   ....[1]....
        /*00cc*/ 	.word	0x00003ae0


	//----- nvinfo : EIATTR_MAX_THREADS
	.align		4
.L_1680:
        /*00d0*/ 	.byte	0x04, 0x05
        /*00d2*/ 	.short	(.L_1682 - .L_1681)
.L_1681:
        /*00d4*/ 	.word	0x00000080
        /*00d8*/ 	.word	0x00000001
        /*00dc*/ 	.word	0x00000001


	//----- nvinfo : EIATTR_CBANK_PARAM_SIZE
	.align		4
.L_1682:
        /*00e0*/ 	.byte	0x03, 0x19
        /*00e2*/ 	.short	0x00e8


	//----- nvinfo : EIATTR_PARAM_CBANK
	.align		4
        /*00e4*/ 	.byte	0x04, 0x0a
        /*00e6*/ 	.short	(.L_1684 - .L_1683)
	.align		4
.L_1683:
        /*00e8*/ 	.word	index@(.nv.constant0._ZN10layer_norm13ln_fwd_kernelINS_13Kernel_traitsIf13__nv_bfloat16S2_S2_fjLj4096ELj1ELj1ELj4ELj16ENS_18Kernel_traits_baseILj4096EfS2_S2_S2_fjLj128EEEEELb0ELb1ELb1ELb1EEEvNS_9FwdParamsE)
        /*00ec*/ 	.short	0x0380
        /*00ee*/ 	.short	0x00e8


	//----- nvinfo : EIATTR_SW_WAR
	.align		4
.L_1684:
        /*00f0*/ 	.byte	0x04, 0x36
        /*00f2*/ 	.short	(.L_1686 - .L_1685)
.L_1685:
        /*00f4*/ 	.word	0x00000008
.L_1686:


//--------------------- .nv.info._ZN10layer_norm13ln_fwd_kernelINS_13Kernel_traitsIf13__nv_bfloat16S2_S2_fjLj4096ELj1ELj1ELj4ELj16ENS_18Kernel_traits_baseILj4096EfS2_S2_S2_fjLj128EEEEELb1ELb0ELb0ELb0EEEvNS_9FwdParamsE --------------------------
	.section	.nv.info._ZN10layer_norm13ln_fwd_kernelINS_13Kernel_traitsIf13__nv_bfloat16S2_S2_fjLj4096ELj1ELj1ELj4ELj16ENS_18Kernel_traits_baseILj4096EfS2_S2_S2_fjLj128EEEEELb1ELb0ELb0ELb0EEEvNS_9FwdParamsE,"",@"SHT_CUDA_INFO"
	.sectionflags	@""
	.align	4


	//----- nvinfo : EIATTR_CUDA_API_VERSION
	.align		4
        /*0000*/ 	.byte	0x04, 0x37
        /*0002*/ 	.short	(.L_1688 - .L_1687)
.L_1687:
        /*0004*/ 	.word	0x00000082


	//----- nvinfo : EIATTR_KPARAM_INFO
	.align		4
.L_1688:
        /*0008*/ 	.byte	0x04, 0x17
        /*000a*/ 	.short	(.L_1690 - .L_1689)
.L_1689:
        /*000c*/ 	.word	0x00000000
        /*0010*/ 	.short	0x0000
        /*0012*/ 	.short	0x0000
        /*0014*/ 	.byte	0x00, 0xf0, 0xa1, 0x03


	//----- nvinfo : EIATTR_SPARSE_MMA_MASK
	.align		4
.L_1690:
        /*0018*/ 	.byte	0x03, 0x50
        /*001a*/ 	.short	0x0000


	//----- nvinfo : EIATTR_MAXREG_COUNT
	.align		4
        /*001c*/ 	.byte	0x03, 0x1b
        /*001e*/ 	.short	0x00ff


	//----- nvinfo : EIATTR_NUM_BARRIERS
	.align		4
        /*0020*/ 	.byte	0x02, 0x4c
        /*0022*/ 	.byte	0x01
	.zero		1


	//----- nvinfo : EIATTR_ANNOTATIONS
	.align		4
        /*0024*/ 	.byte	0x04, 0x55
        /*0026*/ 	.short	(.L_1692 - .L_1691)


	//   ....[0]....
.L_1691:
        /*0028*/ 	.word	0x00000001
        /*002c*/ 	.byte	0xf0, 0x0d, 0x00, 0x00, 0x01, 0x00, 0x00, 0x00, 0x40, 0x0e, 0x00, 0x00, 0x01, 0x00, 0x00, 0x00
        /*003c*/ 	.byte	0xe0, 0x63, 0x01, 0x00, 0x01, 0x00, 0x00, 0x00, 0x40, 0x64, 0x01, 0x00


	//----- nvinfo : EIATTR_MERCURY_ISA_VERSION
	.align		4
.L_1692:
        /*0048*/ 	.byte	0x03, 0x5f
        /*004a*/ 	.short	0x0101


	//----- nvinfo : EIATTR_COOP_GROUP_MASK_REGIDS
	.align		4
        /*004c*/ 	.byte	0x04, 0x29
        /*004e*/ 	.short	(.L_1694 - .L_1693)


	//   ....[0]....
.L_1693:
        /*0050*/ 	.word	0xffffffff


	//   ....[1]....
        /*0054*/ 	.word	0xffffffff


	//   ....[2]....
        /*0058*/ 	.word	0xffffffff


	//   ....[3]....
        /*005c*/ 	.word	0xffffffff


	//   ....[4]....
        /*0060*/ 	.word	0xffffffff


	//   ....[5]....
        /*0064*/ 	.word	0xffffffff


	//   ....[6]....
        /*0068*/ 	.word	0xffffffff


	//   ....[7]....
        /*006c*/ 	.word	0xffffffff


	//   ....[8]....
        /*0070*/ 	.word	0xffffffff


	//   ....[9]....
        /*0074*/ 	.word	0xffffffff


	//   ....[10]....
        /*0078*/ 	.word	0xffffffff


	//   ....[11]....
        /*007c*/ 	.word	0xffffffff


	//   ....[12]....
        /*0080*/ 	.word	0xffffffff


	//   ....[13]....
        /*0084*/ 	.word	0xffffffff


	//   ....[14]....
        /*0088*/ 	.word	0xffffffff


	//   ....[15]....
        /*008c*/ 	.word	0xffffffff


	//   ....[16]....
        /*0090*/ 	.word	0xffffffff


	//   ....[17]....
        /*0094*/ 	.word	0xffffffff


	//----- nvinfo : EIATTR_COOP_GROUP_INSTR_OFFSETS
	.align		4
.L_1694:
        /*0098*/ 	.byte	0x04, 0x28
        /*009a*/ 	.short	(.L_1696 - .L_1695)


	//   ....[0]....
.L_1695:
        /*009c*/ 	.word	0x00016650


	//   ....[1]....
        /*00a0*/ 	.word	0x00016670


	//   ....[2]....
        /*00a4*/ 	.word	0x00016690


	//   ....[3]....
        /*00a8*/ 	.word	0x000166b0


	//   ....[4]....
        /*00ac*/ 	.word	0x000166d0


	//   ....[5]....
        /*00b0*/ 	.word	0x00016b10


	//   ....[6]....
        /*00b4*/ 	.word	0x00016b30


	//   ....[7]....
        /*00b8*/ 	.word	0x00016b50


	//   ....[8]....
        /*00bc*/ 	.word	0x00016b80


	//   ....[9]....
        /*00c0*/ 	.word	0x00016be0


	//   ....[10]....
        /*00c4*/ 	.word	0x00016cd0


	//   ....[11]....
        /*00c8*/ 	.word	0x00016ce0


	//   ....[12]....
        /*00cc*/ 	.word	0x00016d10


	//   ....[13]....
        /*00d0*/ 	.word	0x00016d40


	//   ....[14]....
        /*00d4*/ 	.word	0x00016de0


	//   ....[15]....
        /*00d8*/ 	.word	0x00016e30


	//   ....[16]....
        /*00dc*/ 	.word	0x00016ee0


	//   ....[17]....
        /*00e0*/ 	.word	0x00016f00


	//----- nvinfo : EIATTR_VRC_CTA_INIT_COUNT
	.align		4
.L_1696:
        /*00e4*/ 	.byte	0x02, 0x4a
	.zero		1
	.zero		1


	//----- nvinfo : EIATTR_EXIT_INSTR_OFFSETS
	.align		4
        /*00e8*/ 	.byte	0x04, 0x1c
        /*00ea*/ 	.short	(.L_1698 - .L_1697)


	//   ....[0]....
.L_1697:
        /*00ec*/ 	.word	0x000008f0


	//   ....[1]....
        /*00f0*/ 	.word	0x00017930


	//----- nvinfo : EIATTR_INDIRECT_BRANCH_TARGETS
	.align		4
.L_1698:
        /*00f4*/ 	.byte	0x04, 0x34
        /*00f6*/ 	.short	(.L_1700 - .L_1699)


	//   ....[0]....
.L_1699:
        /*00f8*/ 	.word	.L_x_27070@srel
        /*00fc*/ 	.short	0x0
        /*00fe*/ 	.short	0x0
        /*0100*/ 	.word	0x3
        /*0104*/ 	.word	.L_x_27071@srel
        /*0108*/ 	.word	.L_x_27072@srel
        /*010c*/ 	.word	.L_x_27073@srel


	//----- nvinfo : EIATTR_MAX_THREADS
	.align		4
.L_1700:
        /*0110*/ 	.byte	0x04, 0x05
        /*0112*/ 	.short	(.L_1702 - .L_1701)
.L_1701:
        /*0114*/ 	.word	0x00000080
        /*0118*/ 	.word	0x00000001
        /*011c*/ 	.word	0x00000001


	//----- nvinfo : EIATTR_CRS_STACK_SIZE
	.align		4
.L_1702:
        /*0120*/ 	.byte	0x04, 0x1e
        /*0122*/ 	.short	(.L_1704 - .L_1703)
.L_1703:
        /*0124*/ 	.word	0x00000000


	//----- nvinfo : EIATTR_CBANK_PARAM_SIZE
	.align		4
.L_1704:
        /*0128*/ 	.byte	0x03, 0x19
        /*012a*/ 	.short	0x00e8


	//----- nvinfo : EIATTR_PARAM_CBANK
	.align		4
        /*012c*/ 	.byte	0x04, 0x0a
        /*012e*/ 	.short	(.L_1706 - .L_1705)
	.align		4
.L_1705:
        /*0130*/ 	.word	index@(.nv.constant0._ZN10layer_norm13ln_fwd_kernelINS_13Kernel_traitsIf13__nv_bfloat16S2_S2_fjLj4096ELj1ELj1ELj4ELj16ENS_18Kernel_traits_baseILj4096EfS2_S2_S2_fjLj128EEEEELb1ELb0ELb0ELb0EEEvNS_9FwdParamsE)
        /*0134*/ 	.short	0x0380
        /*0136*/ 	.short	0x00e8


	//----- nvinfo : EIATTR_SW_WAR
	.align		4
.L_1706:
        /*0138*/ 	.byte	0x04, 0x36
        /*013a*/ 	.short	(.L_1708 - .L_1707)
.L_1707:
        /*013c*/ 	.word	0x00000008
.L_1708:


//--------------------- .nv.info._ZN10layer_norm13ln_fwd_kernelINS_13Kernel_traitsIf13__nv_bfloat16S2_S2_fjLj4096ELj1ELj1ELj4ELj16ENS_18Kernel_traits_baseILj4096EfS2_S2_S2_fjLj128EEEEELb1ELb0ELb0ELb1EEEvNS_9FwdParamsE --------------------------
	.section	.nv.info._ZN10layer_norm13ln_fwd_kernelINS_13Kernel_traitsIf13__nv_bfloat16S2_S2_fjLj4096ELj1ELj1ELj4ELj16ENS_18Kernel_traits_baseILj4096EfS2_S2_S2_fjLj128EEEEELb1ELb0ELb0ELb1EEEvNS_9FwdParamsE,"",@"SHT_CUDA_INFO"
	.sectionflags	@""
	.align	4


	//----- nvinfo : EIATTR_CUDA_API_VERSION
	.align		4
        /*0000*/ 	.byte	0x04, 0x37
        /*0002*/ 	.short	(.L_1710 - .L_1709)
.L_1709:
        /*0004*/ 	.word	0x00000082


	//----- nvinfo : EIATTR_KPARAM_INFO
	.align		4
.L_1710:
        /*0008*/ 	.byte	0x04, 0x17
        /*000a*/ 	.short	(.L_1712 - .L_1711)
.L_1711:
        /*000c*/ 	.word	0x00000000
        /*0010*/ 	.short	0x0000
        /*0012*/ 	.short	0x0000
        /*0014*/ 	.byte	0x00, 0xf0, 0xa1, 0x03


	//----- nvinfo : EIATTR_SPARSE_MMA_MASK
	.align		4
.L_1712:
        /*0018*/ 	.byte	0x03, 0x50
        /*001a*/ 	.short	0x0000


	//----- nvinfo : EIATTR_MAXREG_COUNT
	.align		4
        /*001c*/ 	.byte	0x03, 0x1b
        /*001e*/ 	.short	0x00ff


	//----- nvinfo : EIATTR_NUM_BARRIERS
	.align		4
        /*0020*/ 	.byte	0x02, 0x4c
        /*0022*/ 	.byte	0x01
	.zero		1


	//----- nvinfo : EIATTR_MERCURY_ISA_VERSION
	.align		4
        /*0024*/ 	.byte	0x03, 0x5f
        /*0026*/ 	.short	0x0101


	//----- nvinfo : EIATTR_COOP_GROUP_MASK_REGIDS
	.align		4
        /*0028*/ 	.byte	0x04, 0x29
        /*002a*/ 	.short	(.L_1714 - .L_1713)


	//   ....[0]....
.L_1713:
        /*002c*/ 	.word	0xffffffff


	//   ....[1]....
        /*0030*/ 	.word	0xffffffff


	//   ....[2]....
        /*0034*/ 	.word	0xffffffff


	//   ....[3]....
        /*0038*/ 	.word	0xffffffff


	//   ....[4]....
        /*003c*/ 	.word	0xffffffff


	//   ....[5]....
        /*0040*/ 	.word	0xffffffff


	//   ....[6]....
        /*0044*/ 	.word	0xffffffff


	//   ....[7]....
        /*0048*/ 	.word	0xffffffff


	//   ....[8]....
        /*004c*/ 	.word	0xffffffff


	//   ....[9]....
        /*0050*/ 	.word	0xffffffff


	//   ....[10]....
        /*0054*/ 	.word	0xffffffff


	//   ....[11]....
        /*0058*/ 	.word	0xffffffff


	//   ....[12]....
        /*005c*/ 	.word	0xffffffff


	//   ....[13]....
        /*0060*/ 	.word	0xffffffff


	//   ....[14]....
        /*0064*/ 	.word	0xffffffff


	//   ....[15]....
        /*0068*/ 	.word	0xffffffff


	//   ....[16]....
        /*006c*/ 	.word	0xffffffff


	//   ....[17]....
        /*0070*/ 	.word	0xffffffff


	//----- nvinfo : EIATTR_COOP_GROUP_INSTR_OFFSETS
	.align		4
.L_1714:
        /*0074*/ 	.byte	0x04, 0x28
        /*0076*/ 	.short	(.L_1716 - .L_1715)


	//   ....[0]....
.L_1715:
        /*0078*/ 	.word	0x000148d0


	//   ....[1]....
        /*007c*/ 	.word	0x000148f0


	//   ....[2]....
        /*0080*/ 	.word	0x00014910


	//   ....[3]....
        /*0084*/ 	.word	0x00014930


	//   ....[4]....
        /*0088*/ 	.word	0x00014950


	//   ....[5]....
        /*008c*/ 	.word	0x00014db0


	//   ....[6]....
        /*0090*/ 	.word	0x00014df0


	//   ....[7]....
        /*0094*/ 	.word	0x00014e30


	//   ....[8]....
        /*0098*/ 	.word	0x00014ee0


	//   ....[9]....
        /*009c*/ 	.word	0x00014ef0


	//   ....[10]....
        /*00a0*/ 	.word	0x00014f20


	//   ....[11]....
        /*00a4*/ 	.word	0x00014fb0


	//   ....[12]....
        /*00a8*/ 	.word	0x00015020


	//   ....[13]....
        /*00ac*/ 	.word	0x00015030


	//   ....[14]....
        /*00b0*/ 	.word	0x000150c0


	//   ....[15]....
        /*00b4*/ 	.word	0x000150f0


	//   ....[16]....
        /*00b8*/ 	.word	0x00015190


	//   ....[17]....
        /*00bc*/ 	.word	0x000151c0


	//----- nvinfo : EIATTR_VRC_CTA_INIT_COUNT
	.align		4
.L_1716:
        /*00c0*/ 	.byte	0x02, 0x4a
	.zero		1
	.zero		1


	//----- nvinfo : EIATTR_EXIT_INSTR_OFFSETS
	.align		4
        /*00c4*/ 	.byte	0x04, 0x1c
        /*00c6*/ 	.short	(.L_1718 - .L_1717)


	//   ....[0]....
.L_1717:
        /*00c8*/ 	.word	0x00000610


	//   ....[1]....
        /*00cc*/ 	.word	0x00015a20


	//----- nvinfo : EIATTR_INDIRECT_BRANCH_TARGETS
	.align		4
.L_1718:
        /*00d0*/ 	.byte	0x04, 0x34
        /*00d2*/ 	.short	(.L_1720 - .L_1719)


	//   ....[0]....
.L_1719:
        /*00d4*/ 	.word	.L_x_27074@srel
        /*00d8*/ 	.short	0x0
        /*00da*/ 	.short	0x0
        /*00dc*/ 	.word	0x3
        /*00e0*/ 	.word	.L_x_27075@srel
        /*00e4*/ 	.word	.L_x_27076@srel
        /*00e8*/ 	.word	.L_x_27077@srel


	//----- nvinfo : EIATTR_MAX_THREADS
	.align		4
.L_1720:
        /*00ec*/ 	.byte	0x04, 0x05
        /*00ee*/ 	.short	(.L_1722 - .L_1721)
.L_1721:
        /*00f0*/ 	.word	0x00000080
        /*00f4*/ 	.word	0x00000001
        /*00f8*/ 	.word	0x00000001


	//----- nvinfo : EIATTR_CBANK_PARAM_SIZE
	.align		4
.L_1722:
        /*00fc*/ 	.byte	0x03, 0x19
        /*00fe*/ 	.short	0x00e8


	//----- nvinfo : EIATTR_PARAM_CBANK
	.align		4
        /*0100*/ 	.byte	0x04, 0x0a
        /*0102*/ 	.short	(.L_1724 - .L_1723)
	.align		4
.L_1723:
        /*0104*/ 	.word	index@(.nv.constant0._ZN10layer_norm13ln_fwd_kernelINS_13Kernel_traitsIf13__nv_bfloat16S2_S2_fjLj4096ELj1ELj1ELj4ELj16ENS_18Kernel_traits_baseILj4096EfS2_S2_S2_fjLj128EEEEELb1ELb0ELb0ELb1EEEvNS_9FwdParamsE)
        /*0108*/ 	.short	0x0380
        /*010a*/ 	.short	0x00e8


	//----- nvinfo : EIATTR_SW_WAR
	.align		4
.L_1724:
        /*010c*/ 	.byte	0x04, 0x36
        /*010e*/ 	.short	(.L_1726 - .L_1725)
.L_1725:
        /*0110*/ 	.word	0x00000008
.L_1726:


//--------------------- .nv.info._ZN10layer_norm13ln_fwd_kernelINS_13Kernel_traitsIf13__nv_bfloat16S2_S2_fjLj4096ELj1ELj1ELj4ELj16ENS_18Kernel_traits_baseILj4096EfS2_S2_S2_fjLj128EEEEELb1ELb0ELb1ELb0EEEvNS_9FwdParamsE --------------------------
	.section	.nv.info._ZN10layer_norm13ln_fwd_kernelINS_13Kernel_traitsIf13__nv_bfloat16S2_S2_fjLj4096ELj1ELj1ELj4ELj16ENS_18Kernel_traits_baseILj4096EfS2_S2_S2_fjLj128EEEEELb1ELb0ELb1ELb0EEEvNS_9FwdParamsE,"",@"SHT_CUDA_INFO"
	.sectionflags	@""
	.align	4


	//----- nvinfo : EIATTR_CUDA_API_VERSION
	.align		4
        /*0000*/ 	.byte	0x04, 0x37
        /*0002*/ 	.short	(.L_1728 - .L_1727)
.L_1727:
        /*0004*/ 	.word	0x00000082


	//----- nvinfo : EIATTR_KPARAM_INFO
	.align		4
.L_1728:
        /*0008*/ 	.byte	0x04, 0x17
        /*000a*/ 	.short	(.L_1730 - .L_1729)
.L_1729:
        /*000c*/ 	.word	0x00000000
        /*0010*/ 	.short	0x0000
        /*0012*/ 	.short	0x0000
        /*0014*/ 	.byte	0x00, 0xf0, 0xa1, 0x03


	//----- nvinfo : EIATTR_SPARSE_MMA_MASK
	.align		4
.L_1730:
        /*0018*/ 	.byte	0x03, 0x50
        /*001a*/ 	.short	0x0000


	//----- nvinfo : EIATTR_MAXREG_COUNT
	.align		4
        /*001c*/ 	.byte	0x03, 0x1b
        /*001e*/ 	.short	0x00ff


	//----- nvinfo : EIATTR_NUM_BARRIERS
	.align		4
        /*0020*/ 	.byte	0x02, 0x4c
        /*0022*/ 	.byte	0x01
	.zero		1


	//----- nvinfo : EIATTR_MERCURY_ISA_VERSION
	.align		4
        /*0024*/ 	.byte	0x03, 0x5f
        /*0026*/ 	.short	0x0101


	//----- nvinfo : EIATTR_COOP_GROUP_MASK_REGIDS
	.align		4
        /*0028*/ 	.byte	0x04, 0x29
        /*002a*/ 	.short	(.L_1732 - .L_1731)


	//   ....[0]....
.L_1731:
        /*002c*/ 	.word	0xffffffff


	//   ....[1]....
        /*0030*/ 	.word	0xffffffff


	//   ....[2]....
        /*0034*/ 	.word	0xffffffff


	//   ....[3]....
        /*0038*/ 	.word	0xffffffff


	//   ....[4]....
        /*003c*/ 	.word	0xffffffff


	//   ....[5]....
        /*0040*/ 	.word	0xffffffff


	//   ....[6]....
        /*0044*/ 	.word	0xffffffff


	//   ....[7]....
        /*0048*/ 	.word	0xffffffff


	//   ....[8]....
        /*004c*/ 	.word	0xffffffff


	//   ....[9]....
        /*0050*/ 	.word	0xffffffff


	//   ....[10]....
        /*0054*/ 	.word	0xffffffff


	//   ....[11]....
        /*0058*/ 	.word	0xffffffff


	//   ....[12]....
        /*005c*/ 	.word	0xffffffff


	//   ....[13]....
        /*0060*/ 	.word	0xffffffff


	//   ....[14]....
        /*0064*/ 	.word	0xffffffff


	//   ....[15]....
        /*0068*/ 	.word	0xffffffff


	//   ....[16]....
        /*006c*/ 	.word	0xffffffff


	//   ....[17]....
        /*0070*/ 	.word	0xffffffff


	//----- nvinfo : EIATTR_COOP_GROUP_INSTR_OFFSETS
	.align		4
.L_1732:
        /*0074*/ 	.byte	0x04, 0x28
        /*0076*/ 	.short	(.L_1734 - .L_1733)


	//   ....[0]....
.L_1733:
        /*0078*/ 	.word	0x00017ee0


	//   ....[1]....
        /*007c*/ 	.word	0x00017f00


	//   ....[2]....
        /*0080*/ 	.word	0x00017f20


	//   ....[3]....
        /*0084*/ 	.word	0x00017f40


	//   ....[4]....
        /*0088*/ 	.word	0x00017f60


	//   ....[5]....
        /*008c*/ 	.word	0x000183a0


	//   ....[6]....
        /*0090*/ 	.word	0x000183c0


	//   ....[7]....
        /*0094*/ 	.word	0x000183e0


	//   ....[8]....
        /*0098*/ 	.word	0x00018400


	//   ....[9]....
        /*009c*/ 	.word	0x00018430


	//   ....[10]....
        /*00a0*/ 	.word	0x00018500


	//   ....[11]....
        /*00a4*/ 	.word	0x00018570


	//   ....[12]....
        /*00a8*/ 	.word	0x000185a0


	//   ....[13]....
        /*00ac*/ 	.word	0x000185d0


	//   ....[14]....
        /*00b0*/ 	.word	0x00018660


	//   ....[15]....
        /*00b4*/ 	.word	0x00018690


	//   ....[16]....
        /*00b8*/ 	.word	0x00018730


	//   ....[17]....
        /*00bc*/ 	.word	0x00018760


	//----- nvinfo : EIATTR_VRC_CTA_INIT_COUNT
	.align		4
.L_1734:
        /*00c0*/ 	.byte	0x02, 0x4a
	.zero		1
	.zero		1


	//----- nvinfo : EIATTR_EXIT_INSTR_OFFSETS
	.align		4
        /*00c4*/ 	.byte	0x04, 0x1c
        /*00c6*/ 	.short	(.L_1736 - .L_1735)


	//   ....[0]....
.L_1735:
        /*00c8*/ 	.word	0x000008b0


	//   ....[1]....
        /*00cc*/ 	.word	0x000191a0


	//----- nvinfo : EIATTR_MAX_THREADS
	.align		4
.L_1736:
        /*00d0*/ 	.byte	0x04, 0x05
        /*00d2*/ 	.short	(.L_1738 - .L_1737)
.L_1737:
        /*00d4*/ 	.word	0x00000080
        /*00d8*/ 	.word	0x00000001
        /*00dc*/ 	.word	0x00000001


	//----- nvinfo : EIATTR_CRS_STACK_SIZE
	.align		4
.L_1738:
        /*00e0*/ 	.byte	0x04, 0x1e
        /*00e2*/ 	.short	(.L_1740 - .L_1739)
.L_1739:
        /*00e4*/ 	.word	0x00000000


	//----- nvinfo : EIATTR_CBANK_PARAM_SIZE
	.align		4
.L_1740:
        /*00e8*/ 	.byte	0x03, 0x19
        /*00ea*/ 	.short	0x00e8


	//----- nvinfo : EIATTR_PARAM_CBANK
	.align		4
        /*00ec*/ 	.byte	0x04, 0x0a
        /*00ee*/ 	.short	(.L_1742 - .L_1741)
	.align		4
.L_1741:
        /*00f0*/ 	.word	index@(.nv.constant0._ZN10layer_norm13ln_fwd_kernelINS_13Kernel_traitsIf13__nv_bfloat16S2_S2_fjLj4096ELj1ELj1ELj4ELj16ENS_18Kernel_traits_baseILj4096EfS2_S2_S2_fjLj128EEEEELb1ELb0ELb1ELb0EEEvNS_9FwdParamsE)
        /*00f4*/ 	.short	0x0380
        /*00f6*/ 	.short	0x00e8


	//----- nvinfo : EIATTR_SW_WAR
	.align		4
.L_1742:
        /*00f8*/ 	.byte	0x04, 0x36
        /*00fa*/ 	.short	(.L_1744 - .L_1743)
.L_1743:
        /*00fc*/ 	.word	0x00000008
.L_1744:


//--------------------- .nv.info._ZN10layer_norm13ln_fwd_kernelINS_13Kernel_traitsIf13__nv_bfloat16S2_S2_fjLj4096ELj1ELj1ELj4ELj16ENS_18Kernel_traits_baseILj4096EfS2_S2_S2_fjLj128EEEEELb1ELb0ELb1ELb1EEEvNS_9FwdParamsE --------------------------
	.section	.nv.info._ZN10layer_norm13ln_fwd_kernelINS_13Kernel_traitsIf13__nv_bfloat16S2_S2_fjLj4096ELj1ELj1ELj4ELj16ENS_18Kernel_traits_baseILj4096EfS2_S2_S2_fjLj128EEEEELb1ELb0ELb1ELb1EEEvNS_9FwdParamsE,"",@"SHT_CUDA_INFO"
	.sectionflags	@""
	.align	4


	//----- nvinfo : EIATTR_CUDA_API_VERSION
	.align		4
        /*0000*/ 	.byte	0x04, 0x37
        /*0002*/ 	.short	(.L_1746 - .L_1745)
.L_1745:
        /*0004*/ 	.word	0x00000082


	//----- nvinfo : EIATTR_KPARAM_INFO
	.align		4
.L_1746:
        /*0008*/ 	.byte	0x04, 0x17
        /*000a*/ 	.short	(.L_1748 - .L_1747)
.L_1747:
        /*000c*/ 	.word	0x00000000
        /*0010*/ 	.short	0x0000
        /*0012*/ 	.short	0x0000
        /*0014*/ 	.byte	0x00, 0xf0, 0xa1, 0x03


	//----- nvinfo : EIATTR_SPARSE_MMA_MASK
	.align		4
.L_1748:
        /*0018*/ 	.byte	0x03, 0x50
        /*001a*/ 	.short	0x0000


	//----- nvinfo : EIATTR_MAXREG_COUNT
	.align		4
        /*001c*/ 	.byte	0x03, 0x1b
        /*001e*/ 	.short	0x00ff


	//----- nvinfo : EIATTR_NUM_BARRIERS
	.align		4
        /*0020*/ 	.byte	0x02, 0x4c
        /*0022*/ 	.byte	0x01
	.zero		1


	//----- nvinfo : EIATTR_MERCURY_ISA_VERSION
	.align		4
        /*0024*/ 	.byte	0x03, 0x5f
        /*0026*/ 	.short	0x0101


	//----- nvinfo : EIATTR_COOP_GROUP_MASK_REGIDS
	.align		4
        /*0028*/ 	.byte	0x04, 0x29
        /*002a*/ 	.short	(.L_1750 - .L_1749)


	//   ....[0]....
.L_1749:
        /*002c*/ 	.word	0xffffffff


	//   ....[1]....
        /*0030*/ 	.word	0xffffffff


	//   ....[2]....
        /*0034*/ 	.word	0xffffffff


	//   ....[3]....
        /*0038*/ 	.word	0xffffffff


	//   ....[4]....
        /*003c*/ 	.word	0xffffffff


	//   ....[5]....
        /*0040*/ 	.word	0xffffffff


	//   ....[6]....
        /*0044*/ 	.word	0xffffffff


	//   ....[7]....
        /*0048*/ 	.word	0xffffffff


	//   ....[8]....
        /*004c*/ 	.word	0xffffffff


	//   ....[9]....
        /*0050*/ 	.word	0xffffffff


	//   ....[10]....
        /*0054*/ 	.word	0xffffffff


	//   ....[11]....
        /*0058*/ 	.word	0xffffffff


	//   ....[12]....
        /*005c*/ 	.word	0xffffffff


	//   ....[13]....
        /*0060*/ 	.word	0xffffffff


	//   ....[14]....
        /*0064*/ 	.word	0xffffffff


	//   ....[15]....
        /*0068*/ 	.word	0xffffffff


	//   ....[16]....
        /*006c*/ 	.word	0xffffffff


	//   ....[17]....
        /*0070*/ 	.word	0xffffffff


	//----- nvinfo : EIATTR_COOP_GROUP_INSTR_OFFSETS
	.align		4
.L_1750:
        /*0074*/ 	.byte	0x04, 0x28
        /*0076*/ 	.short	(.L_1752 - .L_1751)


	//   ....[0]....
.L_1751:
        /*0078*/ 	.word	0x00016660


	//   ....[1]....
        /*007c*/ 	.word	0x000166d0


	//   ....[2]....
        /*0080*/ 	.word	0x00016700


	//   ....[3]....
        /*0084*/ 	.word	0x00016720


	//   ....[4]....
        /*0088*/ 	.word	0x00016740


	//   ....[5]....
        /*008c*/ 	.word	0x00016b70


	//   ....[6]....
        /*0090*/ 	.word	0x00016ba0


	//   ....[7]....
        /*0094*/ 	.word	0x00016bc0


	//   ....[8]....
        /*0098*/ 	.word	0x00016bf0


	//   ....[9]....
        /*009c*/ 	.word	0x00016c80


	//   ....[10]....
        /*00a0*/ 	.word	0x00016ca0


	//   ....[11]....
        /*00a4*/ 	.word	0x00016d20


	//   ....[12]....
        /*00a8*/ 	.word	0x00016d80


	//   ....[13]....
        /*00ac*/ 	.word	0x00016d90


	//   ....[14]....
        /*00b0*/ 	.word	0x00016e20


	//   ....[15]....
        /*00b4*/ 	.word	0x00016e50


	//   ....[16]....
        /*00b8*/ 	.word	0x00016ef0


	//   ....[17]....
        /*00bc*/ 	.word	0x00016f10


	//----- nvinfo : EIATTR_VRC_CTA_INIT_COUNT
	.align		4
.L_1752:
        /*00c0*/ 	.byte	0x02, 0x4a
	.zero		1
	.zero		1


	//----- nvinfo : EIATTR_EXIT_INSTR_OFFSETS
	.align		4
        /*00c4*/ 	.byte	0x04, 0x1c
        /*00c6*/ 	.short	(.L_1754 - .L_1753)


	//   ....[0]....
.L_1753:
        /*00c8*/ 	.word	0x00000600


	//   ....[1]....
        /*00cc*/ 	.word	0x00017860


	//----- nvinfo : EIATTR_MAX_THREADS
	.align		4
.L_1754:
        /*00d0*/ 	.byte	0x04, 0x05
        /*00d2*/ 	.short	(.L_1756 - .L_1755)
.L_1755:
        /*00d4*/ 	.word	0x00000080
        /*00d8*/ 	.word	0x00000001
        /*00dc*/ 	.word	0x00000001


	//----- nvinfo : EIATTR_CBANK_PARAM_SIZE
	.align		4
.L_1756:
        /*00e0*/ 	.byte	0x03, 0x19
        /*00e2*/ 	.short	0x00e8


	//----- nvinfo : EIATTR_PARAM_CBANK
	.align		4
        /*00e4*/ 	.byte	0x04, 0x0a
        /*00e6*/ 	.short	(.L_1758 - .L_1757)
	.align		4
.L_1757:
        /*00e8*/ 	.word	index@(.nv.constant0._ZN10layer_norm13ln_fwd_kernelINS_13Kernel_traitsIf13__nv_bfloat16S2_S2_fjLj4096ELj1ELj1ELj4ELj16ENS_18Kernel_traits_baseILj4096EfS2_S2_S2_fjLj128EEEEELb1ELb0ELb1ELb1EEEvNS_9FwdParamsE)
        /*00ec*/ 	.short	0x0380
        /*00ee*/ 	.short	0x00e8


	//----- nvinfo : EIATTR_SW_WAR
	.align		4
.L_1758:
        /*00f0*/ 	.byte	0x04, 0x36
        /*00f2*/ 	.short	(.L_1760 - .L_1759)
.L_1759:
        /*00f4*/ 	.word	0x00000008
.L_1760:


//--------------------- .nv.info._ZN10layer_norm13ln_fwd_kernelINS_13Kernel_traitsIf13__nv_bfloat16S2_S2_fjLj4096ELj1ELj1ELj4ELj16ENS_18Kernel_traits_baseILj4096EfS2_S2_S2_fjLj128EEEEELb1ELb1ELb0ELb0EEEvNS_9FwdParamsE --------------------------
	.section	.nv.info._ZN10layer_norm13ln_fwd_kernelINS_13Kernel_traitsIf13__nv_bfloat16S2_S2_fjLj4096ELj1ELj1ELj4ELj16ENS_18Kernel_traits_baseILj4096EfS2_S2_S2_fjLj128EEEEELb1ELb1ELb0ELb0EEEvNS_9FwdParamsE,"",@"SHT_CUDA_INFO"
	.sectionflags	@""
	.align	4


	//----- nvinfo : EIATTR_CUDA_API_VERSION
	.align		4
        /*0000*/ 	.byte	0x04, 0x37
        /*0002*/ 	.short	(.L_1762 - .L_1761)
.L_1761:
        /*0004*/ 	.word	0x00000082


	//----- nvinfo : EIATTR_KPARAM_INFO
	.align		4
.L_1762:
        /*0008*/ 	.byte	0x04, 0x17
        /*000a*/ 	.short	(.L_1764 - .L_1763)
.L_1763:
        /*000c*/ 	.word	0x00000000
        /*0010*/ 	.short	0x0000
        /*0012*/ 	.short	0x0000
        /*0014*/ 	.byte	0x00, 0xf0, 0xa1, 0x03


	//----- nvinfo : EIATTR_SPARSE_MMA_MASK
	.align		4
.L_1764:
        /*0018*/ 	.byte	0x03, 0x50
        /*001a*/ 	.short	0x0000


	//----- nvinfo : EIATTR_MAXREG_COUNT
	.align		4
        /*001c*/ 	.byte	0x03, 0x1b
        /*001e*/ 	.short	0x00ff


	//----- nvinfo : EIATTR_NUM_BARRIERS
	.align		4
        /*0020*/ 	.byte	0x02, 0x4c
        /*0022*/ 	.byte	0x01
	.zero		1


	//----- nvinfo : EIATTR_MERCURY_ISA_VERSION
	.align		4
        /*0024*/ 	.byte	0x03, 0x5f
        /*0026*/ 	.short	0x0101


	//----- nvinfo : EIATTR_COOP_GROUP_MASK_REGIDS
	.align		4
        /*0028*/ 	.byte	0x04, 0x29
        /*002a*/ 	.short	(.L_1766 - .L_1765)


	//   ....[0]....
.L_1765:
        /*002c*/ 	.word	0xffffffff


	//   ....[1]....
        /*0030*/ 	.word	0xffffffff


	//   ....[2]....
        /*0034*/ 	.word	0xffffffff


	//   ....[3]....
        /*0038*/ 	.word	0xffffffff


	//   ....[4]....
        /*003c*/ 	.word	0xffffffff


	//   ....[5]....
        /*0040*/ 	.word	0xffffffff


	//   ....[6]....
        /*0044*/ 	.word	0xffffffff


	//   ....[7]....
        /*0048*/ 	.word	0xffffffff


	//   ....[8]....
        /*004c*/ 	.word	0xffffffff


	//   ....[9]....
        /*0050*/ 	.word	0xffffffff


	//   ....[10]....
        /*0054*/ 	.word	0xffffffff


	//   ....[11]....
        /*0058*/ 	.word	0xffffffff


	//   ....[12]....
        /*005c*/ 	.word	0xffffffff


	//   ....[13]....
        /*0060*/ 	.word	0xffffffff


	//   ....[14]....
        /*0064*/ 	.word	0xffffffff


	//   ....[15]....
        /*0068*/ 	.word	0xffffffff


	//   ....[16]....
        /*006c*/ 	.word	0xffffffff


	//   ....[17]....
        /*0070*/ 	.word	0xffffffff


	//----- nvinfo : EIATTR_COOP_GROUP_INSTR_OFFSETS
	.align		4
.L_1766:
        /*0074*/ 	.byte	0x04, 0x28
        /*0076*/ 	.short	(.L_1768 - .L_1767)


	//   ....[0]....
.L_1767:
        /*0078*/ 	.word	0x00019870


	//   ....[1]....
        /*007c*/ 	.word	0x00019890


	//   ....[2]....
        /*0080*/ 	.word	0x000198b0


	//   ....[3]....
        /*0084*/ 	.word	0x000198d0


	//   ....[4]....
        /*0088*/ 	.word	0x000198f0


	//   ....[5]....
        /*008c*/ 	.word	0x00019d30


	//   ....[6]....
        /*0090*/ 	.word	0x00019d50


	//   ....[7]....
        /*0094*/ 	.word	0x00019d70


	//   ....[8]....
        /*0098*/ 	.word	0x00019d90


	//   ....[9]....
        /*009c*/ 	.word	0x00019dc0


	//   ....[10]....
        /*00a0*/ 	.word	0x00019f50


	//   ....[11]....
        /*00a4*/ 	.word	0x00019f90


	//   ....[12]....
        /*00a8*/ 	.word	0x00019fa0


	//   ....[13]....
        /*00ac*/ 	.word	0x0001a000


	//   ....[14]....
        /*00b0*/ 	.word	0x0001a0a0


	//   ....[15]....
        /*00b4*/ 	.word	0x0001a0d0


	//   ....[16]....
        /*00b8*/ 	.word	0x0001a190


	//   ....[17]....
        /*00bc*/ 	.word	0x0001a1c0


	//----- nvinfo : EIATTR_VRC_CTA_INIT_COUNT
	.align		4
.L_1768:
        /*00c0*/ 	.byte	0x02, 0x4a
	.zero		1
	.zero		1


	//----- nvinfo : EIATTR_EXIT_INSTR_OFFSETS
	.align		4
        /*00c4*/ 	.byte	0x04, 0x1c
        /*00c6*/ 	.short	(.L_1770 - .L_1769)


	//   ....[0]....
.L_1769:
        /*00c8*/ 	.word	0x00000ab0


	//   ....[1]....
        /*00cc*/ 	.word	0x0001ab90


	//----- nvinfo : EIATTR_INDIRECT_BRANCH_TARGETS
	.align		4
.L_1770:
        /*00d0*/ 	.byte	0x04, 0x34
        /*00d2*/ 	.short	(.L_1772 - .L_1771)


	//   ....[0]....
.L_1771:
        /*00d4*/ 	.word	.L_x_27078@srel
        /*00d8*/ 	.short	0x0
        /*00da*/ 	.short	0x0
        /*00dc*/ 	.word	0x3
        /*00e0*/ 	.word	.L_x_27079@srel
        /*00e4*/ 	.word	.L_x_27080@srel
        /*00e8*/ 	.word	.L_x_27081@srel


	//----- nvinfo : EIATTR_MAX_THREADS
	.align		4
.L_1772:
        /*00ec*/ 	.byte	0x04, 0x05
        /*00ee*/ 	.short	(.L_1774 - .L_1773)
.L_1773:
        /*00f0*/ 	.word	0x00000080
        /*00f4*/ 	.word	0x00000001
        /*00f8*/ 	.word	0x00000001


	//----- nvinfo : EIATTR_CRS_STACK_SIZE
	.align		4
.L_1774:
        /*00fc*/ 	.byte	0x04, 0x1e
        /*00fe*/ 	.short	(.L_1776 - .L_1775)
.L_1775:
        /*0100*/ 	.word	0x00000000


	//----- nvinfo : EIATTR_CBANK_PARAM_SIZE
	.align		4
.L_1776:
        /*0104*/ 	.byte	0x03, 0x19
        /*0106*/ 	.short	0x00e8


	//----- nvinfo : EIATTR_PARAM_CBANK
	.align		4
        /*0108*/ 	.byte	0x04, 0x0a
        /*010a*/ 	.short	(.L_1778 - .L_1777)
	.align		4
.L_1777:
        /*010c*/ 	.word	index@(.nv.constant0._ZN10layer_norm13ln_fwd_kernelINS_13Kernel_traitsIf13__nv_bfloat16S2_S2_fjLj4096ELj1ELj1ELj4ELj16ENS_18Kernel_traits_baseILj4096EfS2_S2_S2_fjLj128EEEEELb1ELb1ELb0ELb0EEEvNS_9FwdParamsE)
        /*0110*/ 	.short	0x0380
        /*0112*/ 	.short	0x00e8


	//----- nvinfo : EIATTR_SW_WAR
	.align		4
.L_1778:
        /*0114*/ 	.byte	0x04, 0x36
        /*0116*/ 	.short	(.L_1780 - .L_1779)
.L_1779:
        /*0118*/ 	.word	0x00000008
.L_1780:


//--------------------- .nv.info._ZN10layer_norm13ln_fwd_kernelINS_13Kernel_traitsIf13__nv_bfloat16S2_S2_fjLj4096ELj1ELj1ELj4ELj16ENS_18Kernel_traits_baseILj4096EfS2_S2_S2_fjLj128EEEEELb1ELb1ELb0ELb1EEEvNS_9FwdParamsE --------------------------
	.section	.nv.info._ZN10layer_norm13ln_fwd_kernelINS_13Kernel_traitsIf13__nv_bfloat16S2_S2_fjLj4096ELj1ELj1ELj4ELj16ENS_18Kernel_traits_baseILj4096EfS2_S2_S2_fjLj128EEEEELb1ELb1ELb0ELb1EEEvNS_9FwdParamsE,"",@"SHT_CUDA_INFO"
	.sectionflags	@""
	.align	4


	//----- nvinfo : EIATTR_CUDA_API_VERSION
	.align		4
        /*0000*/ 	.byte	0x04, 0x37
        /*0002*/ 	.short	(.L_1782 - .L_1781)
.L_1781:
        /*0004*/ 	.word	0x00000082


	//----- nvinfo : EIATTR_KPARAM_INFO
	.align		4
.L_1782:
        /*0008*/ 	.byte	0x04, 0x17
        /*000a*/ 	.short	(.L_1784 - .L_1783)
.L_1783:
        /*000c*/ 	.word	0x00000000
        /*0010*/ 	.short	0x0000
        /*0012*/ 	.short	0x0000
        /*0014*/ 	.byte	0x00, 0xf0, 0xa1, 0x03


	//----- nvinfo : EIATTR_SPARSE_MMA_MASK
	.align		4
.L_1784:
        /*0018*/ 	.byte	0x03, 0x50
        /*001a*/ 	.short	0x0000


	//----- nvinfo : EIATTR_MAXREG_COUNT
	.align		4
        /*001c*/ 	.byte	0x03, 0x1b
        /*001e*/ 	.short	0x00ff


	//----- nvinfo : EIATTR_NUM_BARRIERS
	.align		4
        /*0020*/ 	.byte	0x02, 0x4c
        /*0022*/ 	.byte	0x01
	.zero		1


	//----- nvinfo : EIATTR_MERCURY_ISA_VERSION
	.align		4
        /*0024*/ 	.byte	0x03, 0x5f
        /*0026*/ 	.short	0x0101


	//----- nvinfo : EIATTR_COOP_GROUP_MASK_REGIDS
	.align		4
        /*0028*/ 	.byte	0x04, 0x29
        /*002a*/ 	.short	(.L_1786 - .L_1785)


	//   ....[0]....
.L_1785:
        /*002c*/ 	.word	0xffffffff


	//   ....[1]....
        /*0030*/ 	.word	0xffffffff


	//   ....[2]....
        /*0034*/ 	.word	0xffffffff


	//   ....[3]....
        /*0038*/ 	.word	0xffffffff


	//   ....[4]....
        /*003c*/ 	.word	0xffffffff


	//   ....[5]....
        /*0040*/ 	.word	0xffffffff


	//   ....[6]....
        /*0044*/ 	.word	0xffffffff


	//   ....[7]....
        /*0048*/ 	.word	0xffffffff


	//   ....[8]....
        /*004c*/ 	.word	0xffffffff


	//   ....[9]....
        /*0050*/ 	.word	0xffffffff


	//   ....[10]....
        /*0054*/ 	.word	0xffffffff


	//   ....[11]....
        /*0058*/ 	.word	0xffffffff


	//   ....[12]....
        /*005c*/ 	.word	0xffffffff


	//   ....[13]....
        /*0060*/ 	.word	0xffffffff


	//   ....[14]....
        /*0064*/ 	.word	0xffffffff


	//   ....[15]....
        /*0068*/ 	.word	0xffffffff


	//   ....[16]....
        /*006c*/ 	.word	0xffffffff


	//   ....[17]....
        /*0070*/ 	.word	0xffffffff


	//----- nvinfo : EIATTR_COOP_GROUP_INSTR_OFFSETS
	.align		4
.L_1786:
        /*0074*/ 	.byte	0x04, 0x28
        /*0076*/ 	.short	(.L_1788 - .L_1787)


	//   ....[0]....
.L_1787:
        /*0078*/ 	.word	0x00014e10


	//   ....[1]....
        /*007c*/ 	.word	0x00014e30


	//   ....[2]....
        /*0080*/ 	.word	0x00014e50


	//   ....[3]....
        /*0084*/ 	.word	0x00014e70


	//   ....[4]....
        /*0088*/ 	.word	0x00014e90


	//   ....[5]....
        /*008c*/ 	.word	0x000152d0


	//   ....[6]....
        /*0090*/ 	.word	0x000152f0


	//   ....[7]....
        /*0094*/ 	.word	0x00015320


	//   ....[8]....
        /*0098*/ 	.word	0x00015390


	//   ....[9]....
        /*009c*/ 	.word	0x000153b0


	//   ....[10]....
        /*00a0*/ 	.word	0x00015550


	//   ....[11]....
        /*00a4*/ 	.word	0x00015590


	//   ....[12]....
        /*00a8*/ 	.word	0x000155b0


	//   ....[13]....
        /*00ac*/ 	.word	0x000155f0


	//   ....[14]....
        /*00b0*/ 	.word	0x000156b0


	//   ....[15]....
        /*00b4*/ 	.word	0x000156e0


	//   ....[16]....
        /*00b8*/ 	.word	0x000157c0


	//   ....[17]....
        /*00bc*/ 	.word	0x000157d0


	//----- nvinfo : EIATTR_VRC_CTA_INIT_COUNT
	.align		4
.L_1788:
        /*00c0*/ 	.byte	0x02, 0x4a
	.zero		1
	.zero		1


	//----- nvinfo : EIATTR_EXIT_INSTR_OFFSETS
	.align		4
        /*00c4*/ 	.byte	0x04, 0x1c
        /*00c6*/ 	.short	(.L_1790 - .L_1789)


	//   ....[0]....
.L_1789:
        /*00c8*/ 	.word	0x00000720


	//   ....[1]....
        /*00cc*/ 	.word	0x00016060


	//----- nvinfo : EIATTR_INDIRECT_BRANCH_TARGETS
	.align		4
.L_1790:
        /*00d0*/ 	.byte	0x04, 0x34
        /*00d2*/ 	.short	(.L_1792 - .L_1791)


	//   ....[0]....
.L_1791:
        /*00d4*/ 	.word	.L_x_27082@srel
        /*00d8*/ 	.short	0x0
        /*00da*/ 	.short	0x0
        /*00dc*/ 	.word	0x3
        /*00e0*/ 	.word	.L_x_27083@srel
        /*00e4*/ 	.word	.L_x_27084@srel
        /*00e8*/ 	.word	.L_x_27085@srel


	//----- nvinfo : EIATTR_MAX_THREADS
	.align		4
.L_1792:
        /*00ec*/ 	.byte	0x04, 0x05
        /*00ee*/ 	.short	(.L_1794 - .L_1793)
.L_1793:
        /*00f0*/ 	.word	0x00000080
        /*00f4*/ 	.word	0x00000001
        /*00f8*/ 	.word	0x00000001


	//----- nvinfo : EIATTR_CRS_STACK_SIZE
	.align		4
.L_1794:
        /*00fc*/ 	.byte	0x04, 0x1e
        /*00fe*/ 	.short	(.L_1796 - .L_1795)
.L_1795:
        /*0100*/ 	.word	0x00000000


	//----- nvinfo : EIATTR_CBANK_PARAM_SIZE
	.align		4
.L_1796:
        /*0104*/ 	.byte	0x03, 0x19
        /*0106*/ 	.short	0x00e8


	//----- nvinfo : EIATTR_PARAM_CBANK
	.align		4
        /*0108*/ 	.byte	0x04, 0x0a
        /*010a*/ 	.short	(.L_1798 - .L_1797)
	.align		4
.L_1797:
        /*010c*/ 	.word	index@(.nv.constant0._ZN10layer_norm13ln_fwd_kernelINS_13Kernel_traitsIf13__nv_bfloat16S2_S2_fjLj4096ELj1ELj1ELj4ELj16ENS_18Kernel_traits_baseILj4096EfS2_S2_S2_fjLj128EEEEELb1ELb1ELb0ELb1EEEvNS_9FwdParamsE)
        /*0110*/ 	.short	0x0380
        /*0112*/ 	.short	0x00e8


	//----- nvinfo : EIATTR_SW_WAR
	.align		4
.L_1798:
        /*0114*/ 	.byte	0x04, 0x36
        /*0116*/ 	.short	(.L_1800 - .L_1799)
.L_1799:
        /*0118*/ 	.word	0x00000008
.L_1800:


//--------------------- .nv.info._ZN10layer_norm13ln_fwd_kernelINS_13Kernel_traitsIf13__nv_bfloat16S2_S2_fjLj4096ELj1ELj1ELj4ELj16ENS_18Kernel_traits_baseILj4096EfS2_S2_S2_fjLj128EEEEELb1ELb1ELb1ELb0EEEvNS_9FwdParamsE --------------------------
	.section	.nv.info._ZN10layer_norm13ln_fwd_kernelINS_13Kernel_traitsIf13__nv_bfloat16S2_S2_fjLj4096ELj1ELj1ELj4ELj16ENS_18Kernel_traits_baseILj4096EfS2_S2_S2_fjLj128EEEEELb1ELb1ELb1ELb0EEEvNS_9FwdParamsE,"",@"SHT_CUDA_INFO"
	.sectionflags	@""
	.align	4


	//----- nvinfo : EIATTR_CUDA_API_VERSION
	.align		4
        /*0000*/ 	.byte	0x04, 0x37
        /*0002*/ 	.short	(.L_1802 - .L_1801)
.L_1801:
        /*0004*/ 	.word	0x00000082


	//----- nvinfo : EIATTR_KPARAM_INFO
	.align		4
.L_1802:
        /*0008*/ 	.byte	0x04, 0x17
        /*000a*/ 	.short	(.L_1804 - .L_1803)
.L_1803:
        /*000c*/ 	.word	0x00000000
        /*0010*/ 	.short	0x0000
        /*0012*/ 	.short	0x0000
        /*0014*/ 	.byte	0x00, 0xf0, 0xa1, 0x03


	//----- nvinfo : EIATTR_SPARSE_MMA_MASK
	.align		4
.L_1804:
        /*0018*/ 	.byte	0x03, 0x50
        /*001a*/ 	.short	0x0000


	//----- nvinfo : EIATTR_MAXREG_COUNT
	.align		4
        /*001c*/ 	.byte	0x03, 0x1b
        /*001e*/ 	.short	0x00ff


	//----- nvinfo : EIATTR_NUM_BARRIERS
	.align		4
        /*0020*/ 	.byte	0x02, 0x4c
        /*0022*/ 	.byte	0x01
	.zero		1


	//----- nvinfo : EIATTR_MERCURY_ISA_VERSION
	.align		4
        /*0024*/ 	.byte	0x03, 0x5f
        /*0026*/ 	.short	0x0101


	//----- nvinfo : EIATTR_COOP_GROUP_MASK_REGIDS
	.align		4
        /*0028*/ 	.byte	0x04, 0x29
        /*002a*/ 	.short	(.L_1806 - .L_1805)


	//   ....[0]....
.L_1805:
        /*002c*/ 	.word	0xffffffff


	//   ....[1]....
        /*0030*/ 	.word	0xffffffff


	//   ....[2]....
        /*0034*/ 	.word	0xffffffff


	//   ....[3]....
        /*0038*/ 	.word	0xffffffff


	//   ....[4]....
        /*003c*/ 	.word	0xffffffff


	//   ....[5]....
        /*0040*/ 	.word	0xffffffff


	//   ....[6]....
        /*0044*/ 	.word	0xffffffff


	//   ....[7]....
        /*0048*/ 	.word	0xffffffff


	//   ....[8]....
        /*004c*/ 	.word	0xffffffff


	//   ....[9]....
        /*0050*/ 	.word	0xffffffff


	//   ....[10]....
        /*0054*/ 	.word	0xffffffff


	//   ....[11]....
        /*0058*/ 	.word	0xffffffff


	//   ....[12]....
        /*005c*/ 	.word	0xffffffff


	//   ....[13]....
        /*0060*/ 	.word	0xffffffff


	//   ....[14]....
        /*0064*/ 	.word	0xffffffff


	//   ....[15]....
        /*0068*/ 	.word	0xffffffff


	//   ....[16]....
        /*006c*/ 	.word	0xffffffff


	//   ....[17]....
        /*0070*/ 	.word	0xffffffff


	//----- nvinfo : EIATTR_COOP_GROUP_INSTR_OFFSETS
	.align		4
.L_1806:
        /*0074*/ 	.byte	0x04, 0x28
        /*0076*/ 	.short	(.L_1808 - .L_1807)


	//   ....[0]....
.L_1807:
        /*0078*/ 	.word	0x0001ca90


	//   ....[1]....
        /*007c*/ 	.word	0x0001cab0


	//   ....[2]....
        /*0080*/ 	.word	0x0001cad0


	//   ....[3]....
        /*0084*/ 	.word	0x0001caf0


	//   ....[4]....
        /*0088*/ 	.word	0x0001cb10


	//   ....[5]....
        /*008c*/ 	.word	0x0001cf80


	//   ....[6]....
        /*0090*/ 	.word	0x0001cfa0


	//   ....[7]....
        /*0094*/ 	.word	0x0001cfc0


	//   ....[8]....
        /*0098*/ 	.word	0x0001cfe0


	//   ....[9]....
        /*009c*/ 	.word	0x0001d000


	//   ....[10]....
        /*00a0*/ 	.word	0x0001d180


	//   ....[11]....
        /*00a4*/ 	.word	0x0001d1c0


	//   ....[12]....
        /*00a8*/ 	.word	0x0001d1d0


	//   ....[13]....
        /*00ac*/ 	.word	0x0001d220


	//   ....[14]....
        /*00b0*/ 	.word	0x0001d2f0


	//   ....[15]....
        /*00b4*/ 	.word	0x0001d320


	//   ....[16]....
        /*00b8*/ 	.word	0x0001d3d0


	//   ....[17]....
        /*00bc*/ 	.word	0x0001d3f0


	//----- nvinfo : EIATTR_VRC_CTA_INIT_COUNT
	.align		4
.L_1808:
        /*00c0*/ 	.byte	0x02, 0x4a
	.zero		1
	.zero		1


	//----- nvinfo : EIATTR_EXIT_INSTR_OFFSETS
	.align		4
        /*00c4*/ 	.byte	0x04, 0x1c
        /*00c6*/ 	.short	(.L_1810 - .L_1809)


	//   ....[0]....
.L_1809:
        /*00c8*/ 	.word	0x00000a90


	//   ....[1]....
        /*00cc*/ 	.word	0x0001de40


	//----- nvinfo : EIATTR_MAX_THREADS
	.align		4
.L_1810:
        /*00d0*/ 	.byte	0x04, 0x05
        /*00d2*/ 	.short	(.L_1812 - .L_1811)
.L_1811:
        /*00d4*/ 	.word	0x00000080
        /*00d8*/ 	.word	0x00000001
        /*00dc*/ 	.word	0x00000001


	//----- nvinfo : EIATTR_CRS_STACK_SIZE
	.align		4
.L_1812:
        /*00e0*/ 	.byte	0x04, 0x1e
        /*00e2*/ 	.short	(.L_1814 - .L_1813)
.L_1813:
        /*00e4*/ 	.word	0x00000000


	//----- nvinfo : EIATTR_CBANK_PARAM_SIZE
	.align		4
.L_1814:
        /*00e8*/ 	.byte	0x03, 0x19
        /*00ea*/ 	.short	0x00e8


	//----- nvinfo : EIATTR_PARAM_CBANK
	.align		4
        /*00ec*/ 	.byte	0x04, 0x0a
        /*00ee*/ 	.short	(.L_1816 - .L_1815)
	.align		4
.L_1815:
        /*00f0*/ 	.word	index@(.nv.constant0._ZN10layer_norm13ln_fwd_kernelINS_13Kernel_traitsIf13__nv_bfloat16S2_S2_fjLj4096ELj1ELj1ELj4ELj16ENS_18Kernel_traits_baseILj4096EfS2_S2_S2_fjLj128EEEEELb1ELb1ELb1ELb0EEEvNS_9FwdParamsE)
        /*00f4*/ 	.short	0x0380
        /*00f6*/ 	.short	0x00e8


	//----- nvinfo : EIATTR_SW_WAR
	.align		4
.L_1816:
        /*00f8*/ 	.byte	0x04, 0x36
        /*00fa*/ 	.short	(.L_1818 - .L_1817)
.L_1817:
        /*00fc*/ 	.word	0x00000008
.L_1818:


//--------------------- .nv.info._ZN10layer_norm13ln_fwd_kernelINS_13Kernel_traitsIf13__nv_bfloat16S2_S2_fjLj4096ELj1ELj1ELj4ELj16ENS_18Kernel_traits_baseILj4096EfS2_S2_S2_fjLj128EEEEELb1ELb1ELb1ELb1EEEvNS_9FwdParamsE --------------------------
	.section	.nv.info._ZN10layer_norm13ln_fwd_kernelINS_13Kernel_traitsIf13__nv_bfloat16S2_S2_fjLj4096ELj1ELj1ELj4ELj16ENS_18Kernel_traits_baseILj4096EfS2_S2_S2_fjLj128EEEEELb1ELb1ELb1ELb1EEEvNS_9FwdParamsE,"",@"SHT_CUDA_INFO"
	.sectionflags	@""
	.align	4


	//----- nvinfo : EIATTR_CUDA_API_VERSION
	.align		4
        /*0000*/ 	.byte	0x04, 0x37
        /*0002*/ 	.short	(.L_1820 - .L_1819)
.L_1819:
        /*0004*/ 	.word	0x00000082


	//----- nvinfo : EIATTR_KPARAM_INFO
	.align		4
.L_1820:
        /*0008*/ 	.byte	0x04, 0x17
        /*000a*/ 	.short	(.L_1822 - .L_1821)
.L_1821:
        /*000c*/ 	.word	0x00000000
        /*0010*/ 	.short	0x0000
        /*0012*/ 	.short	0x0000
        /*0014*/ 	.byte	0x00, 0xf0, 0xa1, 0x03


	//----- nvinfo : EIATTR_SPARSE_MMA_MASK
	.align		4
.L_1822:
        /*0018*/ 	.byte	0x03, 0x50
        /*001a*/ 	.short	0x0000


	//----- nvinfo : EIATTR_MAXREG_COUNT
	.align		4
        /*001c*/ 	.byte	0x03, 0x1b
        /*001e*/ 	.short	0x00ff


	//----- nvinfo : EIATTR_NUM_BARRIERS
	.align		4
        /*0020*/ 	.byte	0x02, 0x4c
        /*0022*/ 	.byte	0x01
	.zero		1


	//----- nvinfo : EIATTR_MERCURY_ISA_VERSION
	.align		4
        /*0024*/ 	.byte	0x03, 0x5f
        /*0026*/ 	.short	0x0101


	//----- nvinfo : EIATTR_COOP_GROUP_MASK_REGIDS
	.align		4
        /*0028*/ 	.byte	0x04, 0x29
        /*002a*/ 	.short	(.L_1824 - .L_1823)


	//   ....[0]....
.L_1823:
        /*002c*/ 	.word	0xffffffff


	//   ....[1]....
        /*0030*/ 	.word	0xffffffff


	//   ....[2]....
        /*0034*/ 	.word	0xffffffff


	//   ....[3]....
        /*0038*/ 	.word	0xffffffff


	//   ....[4]....
        /*003c*/ 	.word	0xffffffff


	//   ....[5]....
        /*0040*/ 	.word	0xffffffff


	//   ....[6]....
        /*0044*/ 	.word	0xffffffff


	//   ....[7]....
        /*0048*/ 	.word	0xffffffff


	//   ....[8]....
        /*004c*/ 	.word	0xffffffff


	//   ....[9]....
        /*0050*/ 	.word	0xffffffff


	//   ....[10]....
        /*0054*/ 	.word	0xffffffff


	//   ....[11]....
        /*0058*/ 	.word	0xffffffff


	//   ....[12]....
        /*005c*/ 	.word	0xffffffff


	//   ....[13]....
        /*0060*/ 	.word	0xffffffff


	//   ....[14]....
        /*0064*/ 	.word	0xffffffff


	//   ....[15]....
        /*0068*/ 	.word	0xffffffff


	//   ....[16]....
        /*006c*/ 	.word	0xffffffff


	//   ....[17]....
        /*0070*/ 	.word	0xffffffff


	//----- nvinfo : EIATTR_COOP_GROUP_INSTR_OFFSETS
	.align		4
.L_1824:
        /*0074*/ 	.byte	0x04, 0x28
        /*0076*/ 	.short	(.L_1826 - .L_1825)


	//   ....[0]....
.L_1825:
        /*0078*/ 	.word	0x000169c0


	//   ....[1]....
        /*007c*/ 	.word	0x000169e0


	//   ....[2]....
        /*0080*/ 	.word	0x00016a00


	//   ....[3]....
        /*0084*/ 	.word	0x00016a20


	//   ....[4]....
        /*0088*/ 	.word	0x00016a40


	//   ....[5]....
        /*008c*/ 	.word	0x00016e70


	//   ....[6]....
        /*0090*/ 	.word	0x00016e90


	//   ....[7]....
        /*0094*/ 	.word	0x00016eb0


	//   ....[8]....
        /*0098*/ 	.word	0x00016ee0


	//   ....[9]....
        /*009c*/ 	.word	0x00016f10


	//   ....[10]....
        /*00a0*/ 	.word	0x000170b0


	//   ....[11]....
        /*00a4*/ 	.word	0x000170f0


	//   ....[12]....
        /*00a8*/ 	.word	0x00017160


	//   ....[13]....
        /*00ac*/ 	.word	0x000171a0


	//   ....[14]....
        /*00b0*/ 	.word	0x00017200


	//   ....[15]....
        /*00b4*/ 	.word	0x000172a0


	//   ....[16]....
        /*00b8*/ 	.word	0x00017300


	//   ....[17]....
        /*00bc*/ 	.word	0x00017320


	//----- nvinfo : EIATTR_VRC_CTA_INIT_COUNT
	.align		4
.L_1826:
        /*00c0*/ 	.byte	0x02, 0x4a
	.zero		1
	.zero		1


	//----- nvinfo : EIATTR_EXIT_INSTR_OFFSETS
	.align		4
        /*00c4*/ 	.byte	0x04, 0x1c
        /*00c6*/ 	.short	(.L_1828 - .L_1827)


	//   ....[0]....
.L_1827:
        /*00c8*/ 	.word	0x00000740


	//   ....[1]....
        /*00cc*/ 	.word	0x00017c70


	//----- nvinfo : EIATTR_MAX_THREADS
	.align		4
.L_1828:
        /*00d0*/ 	.byte	0x04, 0x05
        /*00d2*/ 	.short	(.L_1830 - .L_1829)
.L_1829:
        /*00d4*/ 	.word	0x00000080
        /*00d8*/ 	.word	0x00000001
        /*00dc*/ 	.word	0x00000001


	//----- nvinfo : EIATTR_CRS_STACK_SIZE
	.align		4
.L_1830:
        /*00e0*/ 	.byte	0x04, 0x1e
        /*00e2*/ 	.short	(.L_1832 - .L_1831)
.L_1831:
        /*00e4*/ 	.word	0x00000000


	//----- nvinfo : EIATTR_CBANK_PARAM_SIZE
	.align		4
.L_1832:
        /*00e8*/ 	.byte	0x03, 0x19
        /*00ea*/ 	.short	0x00e8


	//----- nvinfo : EIATTR_PARAM_CBANK
	.align		4
        /*00ec*/ 	.byte	0x04, 0x0a
        /*00ee*/ 	.short	(.L_1834 - .L_1833)
	.align		4
.L_1833:
        /*00f0*/ 	.word	index@(.nv.constant0._ZN10layer_norm13ln_fwd_kernelINS_13Kernel_traitsIf13__nv_bfloat16S2_S2_fjLj4096ELj1ELj1ELj4ELj16ENS_18Kernel_traits_baseILj4096EfS2_S2_S2_fjLj128EEEEELb1ELb1ELb1ELb1EEEvNS_9FwdParamsE)
        /*00f4*/ 	.short	0x0380
        /*00f6*/ 	.short	0x00e8


	//----- nvinfo : EIATTR_SW_WAR
	.align		4
.L_1834:
        /*00f8*/ 	.byte	0x04, 0x36
        /*00fa*/ 	.short	(.L_1836 - .L_1835)
.L_1835:
        /*00fc*/ 	.word	0x00000008
.L_1836:


//--------------------- .nv.info._ZN10layer_norm13ln_fwd_kernelINS_13Kernel_traitsI13__nv_bfloat16S2_fS2_fjLj4096ELj1ELj1ELj4ELj16ENS_18Kernel_traits_baseILj4096ES2_S2_fS2_fjLj128EEEEELb0ELb0ELb0ELb0EEEvNS_9FwdParamsE --------------------------
	.section	.nv.info._ZN10layer_norm13ln_fwd_kernelINS_13Kernel_traitsI13__nv_bfloat16S2_fS2_fjLj4096ELj1ELj1ELj4ELj16ENS_18Kernel_traits_baseILj4096ES2_S2_fS2_fjLj128EEEEELb0ELb0ELb0ELb0EEEvNS_9FwdParamsE,"",@"SHT_CUDA_INFO"
	.sectionflags	@""
	.align	4


	//----- nvinfo : EIATTR_CUDA_API_VERSION
	.align		4
        /*0000*/ 	.byte	0x04, 0x37
        /*0002*/ 	.short	(.L_1838 - .L_1837)
.L_1837:
        /*0004*/ 	.word	0x00000082


	//----- nvinfo : EIATTR_KPARAM_INFO
	.align		4
.L_1838:
        /*0008*/ 	.byte	0x04, 0x17
        /*000a*/ 	.short	(.L_1840 - .L_1839)
.L_1839:
        /*000c*/ 	.word	0x00000000
        /*0010*/ 	.short	0x0000
        /*0012*/ 	.short	0x0000
        /*0014*/ 	.byte	0x00, 0xf0, 0xa1, 0x03


	//----- nvinfo : EIATTR_SPARSE_MMA_MASK
	.align		4
.L_1840:
        /*0018*/ 	.byte	0x03, 0x50
        /*001a*/ 	.short	0x0000


	//----- nvinfo : EIATTR_MAXREG_COUNT
	.align		4
        /*001c*/ 	.byte	0x03, 0x1b
        /*001e*/ 	.short	0x00ff


	//----- nvinfo : EIATTR_NUM_BARRIERS
	.align		4
        /*0020*/ 	.byte	0x02, 0x4c
        /*0022*/ 	.byte	0x01
	.zero		1


	//----- nvinfo : EIATTR_MERCURY_ISA_VERSION
	.align		4
        /*0024*/ 	.byte	0x03, 0x5f
        /*0026*/ 	.short	0x0101


	//----- nvinfo : EIATTR_COOP_GROUP_MASK_REGIDS
	.align		4
        /*0028*/ 	.byte	0x04, 0x29
        /*002a*/ 	.short	(.L_1842 - .L_1841)


	//   ....[0]....
.L_1841:
        /*002c*/ 	.word	0xffffffff


	//   ....[1]....
        /*0030*/ 	.word	0xffffffff


	//   ....[2]....
        /*0034*/ 	.word	0xffffffff


	//   ....[3]....
        /*0038*/ 	.word	0xffffffff


	//   ....[4]....
        /*003c*/ 	.word	0xffffffff


	//   ....[5]....
        /*0040*/ 	.word	0xffffffff


	//   ....[6]....
        /*0044*/ 	.word	0xffffffff


	//   ....[7]....
        /*0048*/ 	.word	0xffffffff


	//   ....[8]....
        /*004c*/ 	.word	0xffffffff


	//   ....[9]....
        /*0050*/ 	.word	0xffffffff


	//   ....[10]....
        /*0054*/ 	.word	0xffffffff


	//   ....[11]....
        /*0058*/ 	.word	0xffffffff


	//   ....[12]....
        /*005c*/ 	.word	0xffffffff


	//   ....[13]....
        /*0060*/ 	.word	0xffffffff


	//   ....[14]....
        /*0064*/ 	.word	0xffffffff


	//   ....[15]....
        /*0068*/ 	.word	0xffffffff


	//   ....[16]....
        /*006c*/ 	.word	0xffffffff


	//   ....[17]....
        /*0070*/ 	.word	0xffffffff


	//----- nvinfo : EIATTR_COOP_GROUP_INSTR_OFFSETS
	.align		4
.L_1842:
        /*0074*/ 	.byte	0x04, 0x28
        /*0076*/ 	.short	(.L_1844 - .L_1843)


	//   ....[0]....
.L_1843:
        /*0078*/ 	.word	0x00001b60


	//   ....[1]....
        /*007c*/ 	.word	0x00001b80


	//   ....[2]....
        /*0080*/ 	.word	0x00001ba0


	//   ....[3]....
        /*0084*/ 	.word	0x00001bc0


	//   ....[4]....
        /*0088*/ 	.word	0x00001be0


	//   ....[5]....
        /*008c*/ 	.word	0x00002050


	//   ....[6]....
        /*0090*/ 	.word	0x00002070


	//   ....[7]....
        /*0094*/ 	.word	0x000020a0


	//   ....[8]....
        /*0098*/ 	.word	0x000020c0


	//   ....[9]....
        /*009c*/ 	.word	0x000020e0


	//   ....[10]....
        /*00a0*/ 	.word	0x00002170


	//   ....[11]....
        /*00a4*/ 	.word	0x000021e0


	//   ....[12]....
        /*00a8*/ 	.word	0x00002220


	//   ....[13]....
        /*00ac*/ 	.word	0x00002240


	//   ....[14]....
        /*00b0*/ 	.word	0x000022d0


	//   ....[15]....
        /*00b4*/ 	.word	0x00002300


	//   ....[16]....
        /*00b8*/ 	.word	0x000023b0


	//   ....[17]....
        /*00bc*/ 	.word	0x000023e0


	//----- nvinfo : EIATTR_VRC_CTA_INIT_COUNT
	.align		4
.L_1844:
        /*00c0*/ 	.byte	0x02, 0x4a
	.zero		1
	.zero		1


	//----- nvinfo : EIATTR_EXIT_INSTR_OFFSETS
	.align		4
        /*00c4*/ 	.byte	0x04, 0x1c
        /*00c6*/ 	.short	(.L_1846 - .L_1845)


	//   ....[0]....
.L_1845:
        /*00c8*/ 	.word	0x00000560


	//   ....[1]....
        /*00cc*/ 	.word	0x000031d0


	//----- nvinfo : EIATTR_MAX_THREADS
	.align		4
.L_1846:
        /*00d0*/ 	.byte	0x04, 0x05
        /*00d2*/ 	.short	(.L_1848 - .L_1847)
.L_1847:
        /*00d4*/ 	.word	0x00000080
        /*00d8*/ 	.word	0x00000001
        /*00dc*/ 	.word	0x00000001


	//----- nvinfo : EIATTR_CRS_STACK_SIZE
	.align		4
.L_1848:
        /*00e0*/ 	.byte	0x04, 0x1e
        /*00e2*/ 	.short	(.L_1850 - .L_1849)
.L_1849:
        /*00e4*/ 	.word	0x00000000


	//----- nvinfo : EIATTR_CBANK_PARAM_SIZE
	.align		4
.L_1850:
        /*00e8*/ 	.byte	0x03, 0x19
        /*00ea*/ 	.short	0x00e8


	//----- nvinfo : EIATTR_PARAM_CBANK
	.align		4
        /*00ec*/ 	.byte	0x04, 0x0a
        /*00ee*/ 	.short	(.L_1852 - .L_1851)
	.align		4
.L_1851:
        /*00f0*/ 	.word	index@(.nv.constant0._ZN10layer_norm13ln_fwd_kernelINS_13Kernel_traitsI13__nv_bfloat16S2_fS2_fjLj4096ELj1ELj1ELj4ELj16ENS_18Kernel_traits_baseILj4096ES2_S2_fS2_fjLj128EEEEELb0ELb0ELb0ELb0EEEvNS_9FwdParamsE)
        /*00f4*/ 	.short	0x0380
        /*00f6*/ 	.short	0x00e8


	//----- nvinfo : EIATTR_SW_WAR
	.align		4
.L_1852:
        /*00f8*/ 	.byte	0x04, 0x36
        /*00fa*/ 	.short	(.L_1854 - .L_1853)
.L_1853:
        /*00fc*/ 	.word	0x00000008
.L_1854:


//--------------------- .nv.info._ZN10layer_norm13ln_fwd_kernelINS_13Kernel_traitsI13__nv_bfloat16S2_fS2_fjLj4096ELj1ELj1ELj4ELj16ENS_18Kernel_traits_baseILj4096ES2_S2_fS2_fjLj128EEEEELb0ELb0ELb0ELb1EEEvNS_9FwdParamsE --------------------------
	.section	.nv.info._ZN10layer_norm13ln_fwd_kernelINS_13Kernel_traitsI13__nv_bfloat16S2_fS2_fjLj4096ELj1ELj1ELj4ELj16ENS_18Kernel_traits_baseILj4096ES2_S2_fS2_fjLj128EEEEELb0ELb0ELb0ELb1EEEvNS_9FwdParamsE,"",@"SHT_CUDA_INFO"
	.sectionflags	@""
	.align	4


	//----- nvinfo : EIATTR_CUDA_API_VERSION
	.align		4
        /*0000*/ 	.byte	0x04, 0x37
        /*0002*/ 	.short	(.L_1856 - .L_1855)
.L_1855:
        /*0004*/ 	.word	0x00000082


	//----- nvinfo : EIATTR_KPARAM_INFO
	.align		4
.L_1856:
        /*0008*/ 	.byte	0x04, 0x17
        /*000a*/ 	.short	(.L_1858 - .L_1857)
.L_1857:
        /*000c*/ 	.word	0x00000000
        /*0010*/ 	.short	0x0000
        /*0012*/ 	.short	0x0000
        /*0014*/ 	.byte	0x00, 0xf0, 0xa1, 0x03


	//----- nvinfo : EIATTR_SPARSE_MMA_MASK
	.align		4
.L_1858:
        /*0018*/ 	.byte	0x03, 0x50
        /*001a*/ 	.short	0x0000


	//----- nvinfo : EIATTR_MAXREG_COUNT
	.align		4
        /*001c*/ 	.byte	0x03, 0x1b
        /*001e*/ 	.short	0x00ff


	//----- nvinfo : EIATTR_NUM_BARRIERS
	.align		4
        /*0020*/ 	.byte	0x02, 0x4c
        /*0022*/ 	.byte	0x01
	.zero		1


	//----- nvinfo : EIATTR_MERCURY_ISA_VERSION
	.align		4
        /*0024*/ 	.byte	0x03, 0x5f
        /*0026*/ 	.short	0x0101


	//----- nvinfo : EIATTR_COOP_GROUP_MASK_REGIDS
	.align		4
        /*0028*/ 	.byte	0x04, 0x29
        /*002a*/ 	.short	(.L_1860 - .L_1859)


	//   ....[0]....
.L_1859:
        /*002c*/ 	.word	0xffffffff


	//   ....[1]....
        /*0030*/ 	.word	0xffffffff


	//   ....[2]....
        /*0034*/ 	.word	0xffffffff


	//   ....[3]....
        /*0038*/ 	.word	0xffffffff


	//   ....[4]....
        /*003c*/ 	.word	0xffffffff


	//   ....[5]....
        /*0040*/ 	.word	0xffffffff


	//   ....[6]....
        /*0044*/ 	.word	0xffffffff


	//   ....[7]....
        /*0048*/ 	.word	0xffffffff


	//   ....[8]....
        /*004c*/ 	.word	0xffffffff


	//   ....[9]....
        /*0050*/ 	.word	0xffffffff


	//   ....[10]....
        /*0054*/ 	.word	0xffffffff


	//   ....[11]....
        /*0058*/ 	.word	0xffffffff


	//   ....[12]....
        /*005c*/ 	.word	0xffffffff


	//   ....[13]....
        /*0060*/ 	.word	0xffffffff


	//   ....[14]....
        /*0064*/ 	.word	0xffffffff


	//   ....[15]....
        /*0068*/ 	.word	0xffffffff


	//   ....[16]....
        /*006c*/ 	.word	0xffffffff


	//   ....[17]....
        /*0070*/ 	.word	0xffffffff


	//----- nvinfo : EIATTR_COOP_GROUP_INSTR_OFFSETS
	.align		4
.L_1860:
        /*0074*/ 	.byte	0x04, 0x28
        /*0076*/ 	.short	(.L_1862 - .L_1861)


	//   ....[0]....
.L_1861:
        /*0078*/ 	.word	0x00001650


	//   ....[1]....
        /*007c*/ 	.word	0x00001670


	//   ....[2]....
        /*0080*/ 	.word	0x00001690


	//   ....[3]....
        /*0084*/ 	.word	0x000016b0


	//   ....[4]....
        /*0088*/ 	.word	0x000016d0


	//   ....[5]....
        /*008c*/ 	.word	0x00001b00


	//   ....[6]....
        /*0090*/ 	.word	0x00001b20


	//   ....[7]....
        /*0094*/ 	.word	0x00001b40


	//   ....[8]....
        /*0098*/ 	.word	0x00001b60


	//   ....[9]....
        /*009c*/ 	.word	0x00001b80


	//   ....[10]....
        /*00a0*/ 	.word	0x00001d00


	//   ....[11]....
        /*00a4*/ 	.word	0x00001d60


	//   ....[12]....
        /*00a8*/ 	.word	0x00001dc0


	//   ....[13]....
        /*00ac*/ 	.word	0x00001dd0


	//   ....[14]....
        /*00b0*/ 	.word	0x00001e80


	//   ....[15]....
        /*00b4*/ 	.word	0x00001ef0


	//   ....[16]....
        /*00b8*/ 	.word	0x00001f90


	//   ....[17]....
        /*00bc*/ 	.word	0x00001fe0


	//----- nvinfo : EIATTR_VRC_CTA_INIT_COUNT
	.align		4
.L_1862:
        /*00c0*/ 	.byte	0x02, 0x4a
	.zero		1
	.zero		1


	//----- nvinfo : EIATTR_EXIT_INSTR_OFFSETS
	.align		4
        /*00c4*/ 	.byte	0x04, 0x1c
        /*00c6*/ 	.short	(.L_1864 - .L_1863)


	//   ....[0]....
.L_1863:
        /*00c8*/ 	.word	0x000001e0


	//   ....[1]....
        /*00cc*/ 	.word	0x00002c00


	//----- nvinfo : EIATTR_MAX_THREADS
	.align		4
.L_1864:
        /*00d0*/ 	.byte	0x04, 0x05
        /*00d2*/ 	.short	(.L_1866 - .L_1865)
.L_1865:
        /*00d4*/ 	.word	0x00000080
        /*00d8*/ 	.word	0x00000001
        /*00dc*/ 	.word	0x00000001


	//----- nvinfo : EIATTR_CRS_STACK_SIZE
	.align		4
.L_1866:
        /*00e0*/ 	.byte	0x04, 0x1e
        /*00e2*/ 	.short	(.L_1868 - .L_1867)
.L_1867:
        /*00e4*/ 	.word	0x00000000


	//----- nvinfo : EIATTR_CBANK_PARAM_SIZE
	.align		4
.L_1868:
        /*00e8*/ 	.byte	0x03, 0x19
        /*00ea*/ 	.short	0x00e8


	//----- nvinfo : EIATTR_PARAM_CBANK
	.align		4
        /*00ec*/ 	.byte	0x04, 0x0a
        /*00ee*/ 	.short	(.L_1870 - .L_1869)
	.align		4
.L_1869:
        /*00f0*/ 	.word	index@(.nv.constant0._ZN10layer_norm13ln_fwd_kernelINS_13Kernel_traitsI13__nv_bfloat16S2_fS2_fjLj4096ELj1ELj1ELj4ELj16ENS_18Kernel_traits_baseILj4096ES2_S2_fS2_fjLj128EEEEELb0ELb0ELb0ELb1EEEvNS_9FwdParamsE)
        /*00f4*/ 	.short	0x0380
        /*00f6*/ 	.short	0x00e8


	//----- nvinfo : EIATTR_SW_WAR
	.align		4
.L_1870:
        /*00f8*/ 	.byte	0x04, 0x36
        /*00fa*/ 	.short	(.L_1872 - .L_1871)
.L_1871:
        /*00fc*/ 	.word	0x00000008
.L_1872:


//--------------------- .nv.info._ZN10layer_norm13ln_fwd_kernelINS_13Kernel_traitsI13__nv_bfloat16S2_fS2_fjLj4096ELj1ELj1ELj4ELj16ENS_18Kernel_traits_baseILj4096ES2_S2_fS2_fjLj128EEEEELb0ELb0ELb1ELb0EEEvNS_9FwdParamsE --------------------------
	.section	.nv.info._ZN10layer_norm13ln_fwd_kernelINS_13Kernel_traitsI13__nv_bfloat16S2_fS2_fjLj4096ELj1ELj1ELj4ELj16ENS_18Kernel_traits_baseILj4096ES2_S2_fS2_fjLj128EEEEELb0ELb0ELb1ELb0EEEvNS_9FwdParamsE,"",@"SHT_CUDA_INFO"
	.sectionflags	@""
	.align	4


	//----- nvinfo : EIATTR_CUDA_API_VERSION
	.align		4
        /*0000*/ 	.byte	0x04, 0x37
        /*0002*/ 	.short	(.L_1874 - .L_1873)
.L_1873:
        /*0004*/ 	.word	0x00000082


	//----- nvinfo : EIATTR_KPARAM_INFO
	.align		4
.L_1874:
        /*0008*/ 	.byte	0x04, 0x17
        /*000a*/ 	.short	(.L_1876 - .L_1875)
.L_1875:
        /*000c*/ 	.word	0x00000000
        /*0010*/ 	.short	0x0000
        /*0012*/ 	.short	0x0000
        /*0014*/ 	.byte	0x00, 0xf0, 0xa1, 0x03


	//----- nvinfo : EIATTR_SPARSE_MMA_MASK
	.align		4
.L_1876:
        /*0018*/ 	.byte	0x03, 0x50
        /*001a*/ 	.short	0x0000


	//----- nvinfo : EIATTR_MAXREG_COUNT
	.align		4
        /*001c*/ 	.byte	0x03, 0x1b
        /*001e*/ 	.short	0x00ff


	//----- nvinfo : EIATTR_NUM_BARRIERS
	.align		4
        /*0020*/ 	.byte	0x02, 0x4c
        /*0022*/ 	.byte	0x01
	.zero		1


	//----- nvinfo : EIATTR_MERCURY_ISA_VERSION
	.align		4
        /*0024*/ 	.byte	0x03, 0x5f
        /*0026*/ 	.short	0x0101


	//----- nvinfo : EIATTR_COOP_GROUP_MASK_REGIDS
	.align		4
        /*0028*/ 	.byte	0x04, 0x29
        /*002a*/ 	.short	(.L_1878 - .L_1877)


	//   ....[0]....
.L_1877:
        /*002c*/ 	.word	0xffffffff


	//   ....[1]....
        /*0030*/ 	.word	0xffffffff


	//   ....[2]....
        /*0034*/ 	.word	0xffffffff


	//   ....[3]....
        /*0038*/ 	.word	0xffffffff


	//   ....[4]....
        /*003c*/ 	.word	0xffffffff


	//   ....[5]....
        /*0040*/ 	.word	0xffffffff


	//   ....[6]....
        /*0044*/ 	.word	0xffffffff


	//   ....[7]....
        /*0048*/ 	.word	0xffffffff


	//   ....[8]....
        /*004c*/ 	.word	0xffffffff


	//   ....[9]....
        /*0050*/ 	.word	0xffffffff


	//   ....[10]....
        /*0054*/ 	.word	0xffffffff


	//   ....[11]....
        /*0058*/ 	.word	0xffffffff


	//   ....[12]....
        /*005c*/ 	.word	0xffffffff


	//   ....[13]....
        /*0060*/ 	.word	0xffffffff


	//   ....[14]....
        /*0064*/ 	.word	0xffffffff


	//   ....[15]....
        /*0068*/ 	.word	0xffffffff


	//   ....[16]....
        /*006c*/ 	.word	0xffffffff


	//   ....[17]....
        /*0070*/ 	.word	0xffffffff


	//----- nvinfo : EIATTR_COOP_GROUP_INSTR_OFFSETS
	.align		4
.L_1878:
        /*0074*/ 	.byte	0x04, 0x28
        /*0076*/ 	.short	(.L_1880 - .L_1879)


	//   ....[0]....
.L_1879:
        /*0078*/ 	.word	0x000021e0


	//   ....[1]....
        /*007c*/ 	.word	0x00002200


	//   ....[2]....
        /*0080*/ 	.word	0x00002220


	//   ....[3]....
        /*0084*/ 	.word	0x00002240


	//   ....[4]....
        /*0088*/ 	.word	0x00002260


	//   ....[5]....
        /*008c*/ 	.word	0x000026a0


	//   ....[6]....
        /*0090*/ 	.word	0x000026c0


	//   ....[7]....
        /*0094*/ 	.word	0x000026e0


	//   ....[8]....
        /*0098*/ 	.word	0x00002700


	//   ....[9]....
        /*009c*/ 	.word	0x00002730


	//   ....[10]....
        /*00a0*/ 	.word	0x000028c0


	//   ....[11]....
        /*00a4*/ 	.word	0x00002900


	//   ....[12]....
        /*00a8*/ 	.word	0x00002910


	//   ....[13]....
        /*00ac*/ 	.word	0x00002950


	//   ....[14]....
        /*00b0*/ 	.word	0x00002a20


	//   ....[15]....
        /*00b4*/ 	.word	0x00002a50


	//   ....[16]....
        /*00b8*/ 	.word	0x00002b20


	//   ....[17]....
        /*00bc*/ 	.word	0x00002b40


	//----- nvinfo : EIATTR_VRC_CTA_INIT_COUNT
	.align		4
.L_1880:
        /*00c0*/ 	.byte	0x02, 0x4a
	.zero		1
	.zero		1


	//----- nvinfo : EIATTR_EXIT_INSTR_OFFSETS
	.align		4
        /*00c4*/ 	.byte	0x04, 0x1c
        /*00c6*/ 	.short	(.L_1882 - .L_1881)


	//   ....[0]....
.L_1881:
        /*00c8*/ 	.word	0x00000540


	//   ....[1]....
        /*00cc*/ 	.word	0x000039a0


	//----- nvinfo : EIATTR_MAX_THREADS
	.align		4
.L_1882:
        /*00d0*/ 	.byte	0x04, 0x05
        /*00d2*/ 	.short	(.L_1884 - .L_1883)
.L_1883:
        /*00d4*/ 	.word	0x00000080
        /*00d8*/ 	.word	0x00000001
        /*00dc*/ 	.word	0x00000001


	//----- nvinfo : EIATTR_CRS_STACK_SIZE
	.align		4
.L_1884:
        /*00e0*/ 	.byte	0x04, 0x1e
        /*00e2*/ 	.short	(.L_1886 - .L_1885)
.L_1885:
        /*00e4*/ 	.word	0x00000000


	//----- nvinfo : EIATTR_CBANK_PARAM_SIZE
	.align		4
.L_1886:
        /*00e8*/ 	.byte	0x03, 0x19
        /*00ea*/ 	.short	0x00e8


	//----- nvinfo : EIATTR_PARAM_CBANK
	.align		4
        /*00ec*/ 	.byte	0x04, 0x0a
        /*00ee*/ 	.short	(.L_1888 - .L_1887)
	.align		4
.L_1887:
        /*00f0*/ 	.word	index@(.nv.constant0._ZN10layer_norm13ln_fwd_kernelINS_13Kernel_traitsI13__nv_bfloat16S2_fS2_fjLj4096ELj1ELj1ELj4ELj16ENS_18Kernel_traits_baseILj4096ES2_S2_fS2_fjLj128EEEEELb0ELb0ELb1ELb0EEEvNS_9FwdParamsE)
        /*00f4*/ 	.short	0x0380
        /*00f6*/ 	.short	0x00e8


	//----- nvinfo : EIATTR_SW_WAR
	.align		4
.L_1888:
        /*00f8*/ 	.byte	0x04, 0x36
        /*00fa*/ 	.short	(.L_1890 - .L_1889)
.L_1889:
        /*00fc*/ 	.word	0x00000008
.L_1890:


//--------------------- .nv.info._ZN10layer_norm13ln_fwd_kernelINS_13Kernel_traitsI13__nv_bfloat16S2_fS2_fjLj4096ELj1ELj1ELj4ELj16ENS_18Kernel_traits_baseILj4096ES2_S2_fS2_fjLj128EEEEELb0ELb0ELb1ELb1EEEvNS_9FwdParamsE --------------------------
	.section	.nv.info._ZN10layer_norm13ln_fwd_kernelINS_13Kernel_traitsI13__nv_bfloat16S2_fS2_fjLj4096ELj1ELj1ELj4ELj16ENS_18Kernel_traits_baseILj4096ES2_S2_fS2_fjLj128EEEEELb0ELb0ELb1ELb1EEEvNS_9FwdParamsE,"",@"SHT_CUDA_INFO"
	.sectionflags	@""
	.align	4


	//----- nvinfo : EIATTR_CUDA_API_VERSION
	.align		4
        /*0000*/ 	.byte	0x04, 0x37
        /*0002*/ 	.short	(.L_1892 - .L_1891)
.L_1891:
        /*0004*/ 	.word	0x00000082


	//----- nvinfo : EIATTR_KPARAM_INFO
	.align		4
.L_1892:
        /*0008*/ 	.byte	0x04, 0x17
        /*000a*/ 	.short	(.L_1894 - .L_1893)
.L_1893:
        /*000c*/ 	.word	0x00000000
        /*0010*/ 	.short	0x0000
        /*0012*/ 	.short	0x0000
        /*0014*/ 	.byte	0x00, 0xf0, 0xa1, 0x03


	//----- nvinfo : EIATTR_SPARSE_MMA_MASK
	.align		4
.L_1894:
        /*0018*/ 	.byte	0x03, 0x50
        /*001a*/ 	.short	0x0000


	//----- nvinfo : EIATTR_MAXREG_COUNT
	.align		4
        /*001c*/ 	.byte	0x03, 0x1b
        /*001e*/ 	.short	0x00ff


	//----- nvinfo : EIATTR_NUM_BARRIERS
	.align		4
        /*0020*/ 	.byte	0x02, 0x4c
        /*0022*/ 	.byte	0x01
	.zero		1


	//----- nvinfo : EIATTR_MERCURY_ISA_VERSION
	.align		4
        /*0024*/ 	.byte	0x03, 0x5f
        /*0026*/ 	.short	0x0101


	//----- nvinfo : EIATTR_COOP_GROUP_MASK_REGIDS
	.align		4
        /*0028*/ 	.byte	0x04, 0x29
        /*002a*/ 	.short	(.L_1896 - .L_1895)


	//   ....[0]....
.L_1895:
        /*002c*/ 	.word	0xffffffff


	//   ....[1]....
        /*0030*/ 	.word	0xffffffff


	//   ....[2]....
        /*0034*/ 	.word	0xffffffff


	//   ....[3]....
        /*0038*/ 	.word	0xffffffff


	//   ....[4]....
        /*003c*/ 	.word	0xffffffff


	//   ....[5]....
        /*0040*/ 	.word	0xffffffff


	//   ....[6]....
        /*0044*/ 	.word	0xffffffff


	//   ....[7]....
        /*0048*/ 	.word	0xffffffff


	//   ....[8]....
        /*004c*/ 	.word	0xffffffff


	//   ....[9]....
        /*0050*/ 	.word	0xffffffff


	//   ....[10]....
        /*0054*/ 	.word	0xffffffff


	//   ....[11]....
        /*0058*/ 	.word	0xffffffff


	//   ....[12]....
        /*005c*/ 	.word	0xffffffff


	//   ....[13]....
        /*0060*/ 	.word	0xffffffff


	//   ....[14]....
        /*0064*/ 	.word	0xffffffff


	//   ....[15]....
        /*0068*/ 	.word	0xffffffff


	//   ....[16]....
        /*006c*/ 	.word	0xffffffff


	//   ....[17]....
        /*0070*/ 	.word	0xffffffff


	//----- nvinfo : EIATTR_COOP_GROUP_INSTR_OFFSETS
	.align		4
.L_1896:
        /*0074*/ 	.byte	0x04, 0x28
        /*0076*/ 	.short	(.L_1898 - .L_1897)


	//   ....[0]....
.L_1897:
        /*0078*/ 	.word	0x00001d20


	//   ....[1]....
        /*007c*/ 	.word	0x00001d40


	//   ....[2]....
        /*0080*/ 	.word	0x00001d60


	//   ....[3]....
        /*0084*/ 	.word	0x00001d80


	//   ....[4]....
        /*0088*/ 	.word	0x00001da0


	//   ....[5]....
        /*008c*/ 	.word	0x000021f0


	//   ....[6]....
        /*0090*/ 	.word	0x00002210


	//   ....[7]....
        /*0094*/ 	.word	0x00002250


	//   ....[8]....
        /*0098*/ 	.word	0x00002290


	//   ....[9]....
        /*009c*/ 	.word	0x000022d0


	//   ....[10]....
        /*00a0*/ 	.word	0x000022e0


	//   ....[11]....
        /*00a4*/ 	.word	0x00002380


	//   ....[12]....
        /*00a8*/ 	.word	0x00002400


	//   ....[13]....
        /*00ac*/ 	.word	0x00002410


	//   ....[14]....
        /*00b0*/ 	.word	0x000024a0


	//   ....[15]....
        /*00b4*/ 	.word	0x000024d0


	//   ....[16]....
        /*00b8*/ 	.word	0x00002570


	//   ....[17]....
        /*00bc*/ 	.word	0x00002590


	//----- nvinfo : EIATTR_VRC_CTA_INIT_COUNT
	.align		4
.L_1898:
        /*00c0*/ 	.byte	0x02, 0x4a
	.zero		1
	.zero		1


	//----- nvinfo : EIATTR_EXIT_INSTR_OFFSETS
	.align		4
        /*00c4*/ 	.byte	0x04, 0x1c
        /*00c6*/ 	.short	(.L_1900 - .L_1899)


	//   ....[0]....
.L_1899:
        /*00c8*/ 	.word	0x000002f0


	//   ....[1]....
        /*00cc*/ 	.word	0x00003300


	//----- nvinfo : EIATTR_MAX_THREADS
	.align		4
.L_1900:
        /*00d0*/ 	.byte	0x04, 0x05
        /*00d2*/ 	.short	(.L_1902 - .L_1901)
.L_1901:
        /*00d4*/ 	.word	0x00000080
        /*00d8*/ 	.word	0x00000001
        /*00dc*/ 	.word	0x00000001


	//----- nvinfo : EIATTR_CBANK_PARAM_SIZE
	.align		4
.L_1902:
        /*00e0*/ 	.byte	0x03, 0x19
        /*00e2*/ 	.short	0x00e8


	//----- nvinfo : EIATTR_PARAM_CBANK
	.align		4
        /*00e4*/ 	.byte	0x04, 0x0a
        /*00e6*/ 	.short	(.L_1904 - .L_1903)
	.align		4
.L_1903:
        /*00e8*/ 	.word	index@(.nv.constant0._ZN10layer_norm13ln_fwd_kernelINS_13Kernel_traitsI13__nv_bfloat16S2_fS2_fjLj4096ELj1ELj1ELj4ELj16ENS_18Kernel_traits_baseILj4096ES2_S2_fS2_fjLj128EEEEELb0ELb0ELb1ELb1EEEvNS_9FwdParamsE)
        /*00ec*/ 	.short	0x0380
        /*00ee*/ 	.short	0x00e8


	//----- nvinfo : EIATTR_SW_WAR
	.align		4
.L_1904:
        /*00f0*/ 	.byte	0x04, 0x36
        /*00f2*/ 	.short	(.L_1906 - .L_1905)
.L_1905:
        /*00f4*/ 	.word	0x00000008
.L_1906:


//--------------------- .nv.info._ZN10layer_norm13ln_fwd_kernelINS_13Kernel_traitsI13__nv_bfloat16S2_fS2_fjLj4096ELj1ELj1ELj4ELj16ENS_18Kernel_traits_baseILj4096ES2_S2_fS2_fjLj128EEEEELb0ELb1ELb0ELb0EEEvNS_9FwdParamsE --------------------------
	.section	.nv.info._ZN10layer_norm13ln_fwd_kernelINS_13Kernel_traitsI13__nv_bfloat16S2_fS2_fjLj4096ELj1ELj1ELj4ELj16ENS_18Kernel_traits_baseILj4096ES2_S2_fS2_fjLj128EEEEELb0ELb1ELb0ELb0EEEvNS_9FwdParamsE,"",@"SHT_CUDA_INFO"
	.sectionflags	@""
	.align	4


	//----- nvinfo : EIATTR_CUDA_API_VERSION
	.align		4
        /*0000*/ 	.byte	0x04, 0x37
        /*0002*/ 	.short	(.L_1908 - .L_1907)
.L_1907:
        /*0004*/ 	.word	0x00000082


	//----- nvinfo : EIATTR_KPARAM_INFO
	.align		4
.L_1908:
        /*0008*/ 	.byte	0x04, 0x17
        /*000a*/ 	.short	(.L_1910 - .L_1909)
.L_1909:
        /*000c*/ 	.word	0x00000000
        /*0010*/ 	.short	0x0000
        /*0012*/ 	.short	0x0000
        /*0014*/ 	.byte	0x00, 0xf0, 0xa1, 0x03


	//----- nvinfo : EIATTR_SPARSE_MMA_MASK
	.align		4
.L_1910:
        /*0018*/ 	.byte	0x03, 0x50
        /*001a*/ 	.short	0x0000


	//----- nvinfo : EIATTR_MAXREG_COUNT
	.align		4
        /*001c*/ 	.byte	0x03, 0x1b
        /*001e*/ 	.short	0x00ff


	//----- nvinfo : EIATTR_NUM_BARRIERS
	.align		4
        /*0020*/ 	.byte	0x02, 0x4c
        /*0022*/ 	.byte	0x01
	.zero		1


	//----- nvinfo : EIATTR_MERCURY_ISA_VERSION
	.align		4
        /*0024*/ 	.byte	0x03, 0x5f
        /*0026*/ 	.short	0x0101


	//----- nvinfo : EIATTR_COOP_GROUP_MASK_REGIDS
	.align		4
        /*0028*/ 	.byte	0x04, 0x29
        /*002a*/ 	.short	(.L_1912 - .L_1911)


	//   ....[0]....
.L_1911:
        /*002c*/ 	.word	0xffffffff


	//   ....[1]....
        /*0030*/ 	.word	0xffffffff


	//   ....[2]....
        /*0034*/ 	.word	0xffffffff


	//   ....[3]....
        /*0038*/ 	.word	0xffffffff


	//   ....[4]....
        /*003c*/ 	.word	0xffffffff


	//   ....[5]....
        /*0040*/ 	.word	0xffffffff


	//   ....[6]....
        /*0044*/ 	.word	0xffffffff


	//   ....[7]....
        /*0048*/ 	.word	0xffffffff


	//   ....[8]....
        /*004c*/ 	.word	0xffffffff


	//   ....[9]....
        /*0050*/ 	.word	0xffffffff


	//   ....[10]....
        /*0054*/ 	.word	0xffffffff


	//   ....[11]....
        /*0058*/ 	.word	0xffffffff


	//   ....[12]....
        /*005c*/ 	.word	0xffffffff


	//   ....[13]....
        /*0060*/ 	.word	0xffffffff


	//   ....[14]....
        /*0064*/ 	.word	0xffffffff


	//   ....[15]....
        /*0068*/ 	.word	0xffffffff


	//   ....[16]....
        /*006c*/ 	.word	0xffffffff


	//   ....[17]....
        /*0070*/ 	.word	0xffffffff


	//----- nvinfo : EIATTR_COOP_GROUP_INSTR_OFFSETS
	.align		4
.L_1912:
        /*0074*/ 	.byte	0x04, 0x28
        /*0076*/ 	.short	(.L_1914 - .L_1913)


	//   ....[0]....
.L_1913:
        /*0078*/ 	.word	0x000025e0


	//   ....[1]....
        /*007c*/ 	.word	0x00002600


	//   ....[2]....
        /*0080*/ 	.word	0x00002620


	//   ....[3]....
        /*0084*/ 	.word	0x00002640


	//   ....[4]....
        /*0088*/ 	.word	0x00002660


	//   ....[5]....
        /*008c*/ 	.word	0x00002ad0


	//   ....[6]....
        /*0090*/ 	.word	0x00002af0


	//   ....[7]....
        /*0094*/ 	.word	0x00002b20


	//   ....[8]....
        /*0098*/ 	.word	0x00002b40


	//   ....[9]....
        /*009c*/ 	.word	0x00002b60


	//   ....[10]....
        /*00a0*/ 	.word	0x00002bf0


	//   ....[11]....
        /*00a4*/ 	.word	0x00002c60


	//   ....[12]....
        /*00a8*/ 	.word	0x00002c80


	//   ....[13]....
        /*00ac*/ 	.word	0x00002c90


	//   ....[14]....
        /*00b0*/ 	.word	0x00002d30


	//   ....[15]....
        /*00b4*/ 	.word	0x00002d90


	//   ....[16]....
        /*00b8*/ 	.word	0x00002e40


	//   ....[17]....
        /*00bc*/ 	.word	0x00002e60


	//----- nvinfo : EIATTR_VRC_CTA_INIT_COUNT
	.align		4
.L_1914:
        /*00c0*/ 	.byte	0x02, 0x4a
	.zero		1
	.zero		1


	//----- nvinfo : EIATTR_EXIT_INSTR_OFFSETS
	.align		4
        /*00c4*/ 	.byte	0x04, 0x1c
        /*00c6*/ 	.short	(.L_1916 - .L_1915)


	//   ....[0]....
.L_1915:
        /*00c8*/ 	.word	0x000006e0


	//   ....[1]....
        /*00cc*/ 	.word	0x00003c50


	//----- nvinfo : EIATTR_MAX_THREADS
	.align		4
.L_1916:
        /*00d0*/ 	.byte	0x04, 0x05
        /*00d2*/ 	.short	(.L_1918 - .L_1917)
.L_1917:
        /*00d4*/ 	.word	0x00000080
        /*00d8*/ 	.word	0x00000001
        /*00dc*/ 	.word	0x00000001


	//----- nvinfo : EIATTR_CRS_STACK_SIZE
	.align		4
.L_1918:
        /*00e0*/ 	.byte	0x04, 0x1e
        /*00e2*/ 	.short	(.L_1920 - .L_1919)
.L_1919:
        /*00e4*/ 	.word	0x00000000


	//----- nvinfo : EIATTR_CBANK_PARAM_SIZE
	.align		4
.L_1920:
        /*00e8*/ 	.byte	0x03, 0x19
        /*00ea*/ 	.short	0x00e8


	//----- nvinfo : EIATTR_PARAM_CBANK
	.align		4
        /*00ec*/ 	.byte	0x04, 0x0a
        /*00ee*/ 	.short	(.L_1922 - .L_1921)
	.align		4
.L_1921:
        /*00f0*/ 	.word	index@(.nv.constant0._ZN10layer_norm13ln_fwd_kernelINS_13Kernel_traitsI13__nv_bfloat16S2_fS2_fjLj4096ELj1ELj1ELj4ELj16ENS_18Kernel_traits_baseILj4096ES2_S2_fS2_fjLj128EEEEELb0ELb1ELb0ELb0EEEvNS_9FwdParamsE)
        /*00f4*/ 	.short	0x0380
        /*00f6*/ 	.short	0x00e8


	//----- nvinfo : EIATTR_SW_WAR
	.align		4
.L_1922:
        /*00f8*/ 	.byte	0x04, 0x36
        /*00fa*/ 	.short	(.L_1924 - .L_1923)
.L_1923:
        /*00fc*/ 	.word	0x00000008
.L_1924:


//--------------------- .nv.info._ZN10layer_norm13ln_fwd_kernelINS_13Kernel_traitsI13__nv_bfloat16S2_fS2_fjLj4096ELj1ELj1ELj4ELj16ENS_18Kernel_traits_baseILj4096ES2_S2_fS2_fjLj128EEEEELb0ELb1ELb0ELb1EEEvNS_9FwdParamsE --------------------------
	.section	.nv.info._ZN10layer_norm13ln_fwd_kernelINS_13Kernel_traitsI13__nv_bfloat16S2_fS2_fjLj4096ELj1ELj1ELj4ELj16ENS_18Kernel_traits_baseILj4096ES2_S2_fS2_fjLj128EEEEELb0ELb1ELb0ELb1EEEvNS_9FwdParamsE,"",@"SHT_CUDA_INFO"
	.sectionflags	@""
	.align	4


	//----- nvinfo : EIATTR_CUDA_API_VERSION
	.align		4
        /*0000*/ 	.byte	0x04, 0x37
        /*0002*/ 	.short	(.L_1926 - .L_1925)
.L_1925:
        /*0004*/ 	.word	0x00000082


	//----- nvinfo : EIATTR_KPARAM_INFO
	.align		4
.L_1926:
        /*0008*/ 	.byte	0x04, 0x17
        /*000a*/ 	.short	(.L_1928 - .L_1927)
.L_1927:
        /*000c*/ 	.word	0x00000000
        /*0010*/ 	.short	0x0000
        /*0012*/ 	.short	0x0000
        /*0014*/ 	.byte	0x00, 0xf0, 0xa1, 0x03


	//----- nvinfo : EIATTR_SPARSE_MMA_MASK
	.align		4
.L_1928:
        /*0018*/ 	.byte	0x03, 0x50
        /*001a*/ 	.short	0x0000


	//----- nvinfo : EIATTR_MAXREG_COUNT
	.align		4
        /*001c*/ 	.byte	0x03, 0x1b
        /*001e*/ 	.short	0x00ff


	//----- nvinfo : EIATTR_NUM_BARRIERS
	.align		4
        /*0020*/ 	.byte	0x02, 0x4c
        /*0022*/ 	.byte	0x01
	.zero		1


	//----- nvinfo : EIATTR_MERCURY_ISA_VERSION
	.align		4
        /*0024*/ 	.byte	0x03, 0x5f
        /*0026*/ 	.short	0x0101


	//----- nvinfo : EIATTR_COOP_GROUP_MASK_REGIDS
	.align		4
        /*0028*/ 	.byte	0x04, 0x29
        /*002a*/ 	.short	(.L_1930 - .L_1929)


	//   ....[0]....
.L_1929:
        /*002c*/ 	.word	0xffffffff


	//   ....[1]....
        /*0030*/ 	.word	0xffffffff


	//   ....[2]....
        /*0034*/ 	.word	0xffffffff


	//   ....[3]....
        /*0038*/ 	.word	0xffffffff


	//   ....[4]....
        /*003c*/ 	.word	0xffffffff


	//   ....[5]....
        /*0040*/ 	.word	0xffffffff


	//   ....[6]....
        /*0044*/ 	.word	0xffffffff


	//   ....[7]....
        /*0048*/ 	.word	0xffffffff


	//   ....[8]....
        /*004c*/ 	.word	0xffffffff


	//   ....[9]....
        /*0050*/ 	.word	0xffffffff


	//   ....[10]....
        /*0054*/ 	.word	0xffffffff


	//   ....[11]....
        /*0058*/ 	.word	0xffffffff


	//   ....[12]....
        /*005c*/ 	.word	0xffffffff


	//   ....[13]....
        /*0060*/ 	.word	0xffffffff


	//   ....[14]....
        /*0064*/ 	.word	0xffffffff


	//   ....[15]....
        /*0068*/ 	.word	0xffffffff


	//   ....[16]....
        /*006c*/ 	.word	0xffffffff


	//   ....[17]....
        /*0070*/ 	.word	0xffffffff


	//----- nvinfo : EIATTR_COOP_GROUP_INSTR_OFFSETS
	.align		4
.L_1930:
        /*0074*/ 	.byte	0x04, 0x28
        /*0076*/ 	.short	(.L_1932 - .L_1931)


	//   ....[0]....
.L_1931:
        /*0078*/ 	.word	0x000021d0


	//   ....[1]....
        /*007c*/ 	.word	0x000021f0


	//   ....[2]....
        /*0080*/ 	.word	0x00002210


	//   ....[3]....
        /*0084*/ 	.word	0x00002230


	//   ....[4]....
        /*0088*/ 	.word	0x00002250


	//   ....[5]....
        /*008c*/ 	.word	0x00002680


	//   ....[6]....
        /*0090*/ 	.word	0x000026a0


	//   ....[7]....
        /*0094*/ 	.word	0x000026c0


	//   ....[8]....
        /*0098*/ 	.word	0x000026e0


	//   ....[9]....
        /*009c*/ 	.word	0x00002700


	//   ....[10]....
        /*00a0*/ 	.word	0x00002860


	//   ....[11]....
        /*00a4*/ 	.word	0x00002900


	//   ....[12]....
        /*00a8*/ 	.word	0x00002920


	//   ....[13]....
        /*00ac*/ 	.word	0x00002930


	//   ....[14]....
        /*00b0*/ 	.word	0x000029e0


	//   ....[15]....
        /*00b4*/ 	.word	0x00002a50


	//   ....[16]....
        /*00b8*/ 	.word	0x00002b00


	//   ....[17]....
        /*00bc*/ 	.word	0x00002b40


	//----- nvinfo : EIATTR_VRC_CTA_INIT_COUNT
	.align		4
.L_1932:
        /*00c0*/ 	.byte	0x02, 0x4a
	.zero		1
	.zero		1


	//----- nvinfo : EIATTR_EXIT_INSTR_OFFSETS
	.align		4
        /*00c4*/ 	.byte	0x04, 0x1c
        /*00c6*/ 	.short	(.L_1934 - .L_1933)


	//   ....[0]....
.L_1933:
        /*00c8*/ 	.word	0x00000430


	//   ....[1]....
        /*00cc*/ 	.word	0x00003780


	//----- nvinfo : EIATTR_MAX_THREADS
	.align		4
.L_1934:
        /*00d0*/ 	.byte	0x04, 0x05
        /*00d2*/ 	.short	(.L_1936 - .L_1935)
.L_1935:
        /*00d4*/ 	.word	0x00000080
        /*00d8*/ 	.word	0x00000001
        /*00dc*/ 	.word	0x00000001


	//----- nvinfo : EIATTR_CRS_STACK_SIZE
	.align		4
.L_1936:
        /*00e0*/ 	.byte	0x04, 0x1e
        /*00e2*/ 	.short	(.L_1938 - .L_1937)
.L_1937:
        /*00e4*/ 	.word	0x00000000


	//----- nvinfo : EIATTR_CBANK_PARAM_SIZE
	.align		4
.L_1938:
        /*00e8*/ 	.byte	0x03, 0x19
        /*00ea*/ 	.short	0x00e8


	//----- nvinfo : EIATTR_PARAM_CBANK
	.align		4
        /*00ec*/ 	.byte	0x04, 0x0a
        /*00ee*/ 	.short	(.L_1940 - .L_1939)
	.align		4
.L_1939:
        /*00f0*/ 	.word	index@(.nv.constant0._ZN10layer_norm13ln_fwd_kernelINS_13Kernel_traitsI13__nv_bfloat16S2_fS2_fjLj4096ELj1ELj1ELj4ELj16ENS_18Kernel_traits_baseILj4096ES2_S2_fS2_fjLj128EEEEELb0ELb1ELb0ELb1EEEvNS_9FwdParamsE)
        /*00f4*/ 	.short	0x0380
        /*00f6*/ 	.short	0x00e8


	//----- nvinfo : EIATTR_SW_WAR
	.align		4
.L_1940:
        /*00f8*/ 	.byte	0x04, 0x36
        /*00fa*/ 	.short	(.L_1942 - .L_1941)
.L_1941:
        /*00fc*/ 	.word	0x00000008
.L_1942:


//--------------------- .nv.info._ZN10layer_norm13ln_fwd_kernelINS_13Kernel_traitsI13__nv_bfloat16S2_fS2_fjLj4096ELj1ELj1ELj4ELj16ENS_18Kernel_traits_baseILj4096ES2_S2_fS2_fjLj128EEEEELb0ELb1ELb1ELb0EEEvNS_9FwdParamsE --------------------------
	.section	.nv.info._ZN10layer_norm13ln_fwd_kernelINS_13Kernel_traitsI13__nv_bfloat16S2_fS2_fjLj4096ELj1ELj1ELj4ELj16ENS_18Kernel_traits_baseILj4096ES2_S2_fS2_fjLj128EEEEELb0ELb1ELb1ELb0EEEvNS_9FwdParamsE,"",@"SHT_CUDA_INFO"
	.sectionflags	@""
	.align	4


	//----- nvinfo : EIATTR_CUDA_API_VERSION
	.align		4
        /*0000*/ 	.byte	0x04, 0x37
        /*0002*/ 	.short	(.L_1944 - .L_1943)
.L_1943:
        /*0004*/ 	.word	0x00000082


	//----- nvinfo : EIATTR_KPARAM_INFO
	.align		4
.L_1944:
        /*0008*/ 	.byte	0x04, 0x17
        /*000a*/ 	.short	(.L_1946 - .L_1945)
.L_1945:
        /*000c*/ 	.word	0x00000000
        /*0010*/ 	.short	0x0000
        /*0012*/ 	.short	0x0000
        /*0014*/ 	.byte	0x00, 0xf0, 0xa1, 0x03


	//----- nvinfo : EIATTR_SPARSE_MMA_MASK
	.align		4
.L_1946:
        /*0018*/ 	.byte	0x03, 0x50
        /*001a*/ 	.short	0x0000


	//----- nvinfo : EIATTR_MAXREG_COUNT
	.align		4
        /*001c*/ 	.byte	0x03, 0x1b
        /*001e*/ 	.short	0x00ff


	//----- nvinfo : EIATTR_NUM_BARRIERS
	.align		4
        /*0020*/ 	.byte	0x02, 0x4c
        /*0022*/ 	.byte	0x01
	.zero		1


	//----- nvinfo : EIATTR_MERCURY_ISA_VERSION
	.align		4
        /*0024*/ 	.byte	0x03, 0x5f
        /*0026*/ 	.short	0x0101


	//----- nvinfo : EIATTR_COOP_GROUP_MASK_REGIDS
	.align		4
        /*0028*/ 	.byte	0x04, 0x29
        /*002a*/ 	.short	(.L_1948 - .L_1947)


	//   ....[0]....
.L_1947:
        /*002c*/ 	.word	0xffffffff


	//   ....[1]....
        /*0030*/ 	.word	0xffffffff


	//   ....[2]....
        /*0034*/ 	.word	0xffffffff


	//   ....[3]....
        /*0038*/ 	.word	0xffffffff


	//   ....[4]....
        /*003c*/ 	.word	0xffffffff


	//   ....[5]....
        /*0040*/ 	.word	0xffffffff


	//   ....[6]....
        /*0044*/ 	.word	0xffffffff


	//   ....[7]....
        /*0048*/ 	.word	0xffffffff


	//   ....[8]....
        /*004c*/ 	.word	0xffffffff


	//   ....[9]....
        /*0050*/ 	.word	0xffffffff


	//   ....[10]....
        /*0054*/ 	.word	0xffffffff


	//   ....[11]....
        /*0058*/ 	.word	0xffffffff


	//   ....[12]....
        /*005c*/ 	.word	0xffffffff


	//   ....[13]....
        /*0060*/ 	.word	0xffffffff


	//   ....[14]....
        /*0064*/ 	.word	0xffffffff


	//   ....[15]....
        /*0068*/ 	.word	0xffffffff


	//   ....[16]....
        /*006c*/ 	.word	0xffffffff


	//   ....[17]....
        /*0070*/ 	.word	0xffffffff


	//----- nvinfo : EIATTR_COOP_GROUP_INSTR_OFFSETS
	.align		4
.L_1948:
        /*0074*/ 	.byte	0x04, 0x28
        /*0076*/ 	.short	(.L_1950 - .L_1949)


	//   ....[0]....
.L_1949:
        /*0078*/ 	.word	0x00002df0


	//   ....[1]....
        /*007c*/ 	.word	0x00002e10


	//   ....[2]....
        /*0080*/ 	.word	0x00002e30


	//   ....[3]....
        /*0084*/ 	.word	0x00002e50


	//   ....[4]....
        /*0088*/ 	.word	0x00002e70


	//   ....[5]....
        /*008c*/ 	.word	0x000032b0


	//   ....[6]....
        /*0090*/ 	.word	0x000032d0


	//   ....[7]....
        /*0094*/ 	.word	0x000032f0


	//   ....[8]....
        /*0098*/ 	.word	0x00003310


	//   ....[9]....
        /*009c*/ 	.word	0x00003340


	//   ....[10]....
        /*00a0*/ 	.word	0x000034d0


	//   ....[11]....
        /*00a4*/ 	.word	0x00003510


	//   ....[12]....
        /*00a8*/ 	.word	0x00003530


	//   ....[13]....
        /*00ac*/ 	.word	0x00003590


	//   ....[14]....
        /*00b0*/ 	.word	0x00003620


	//   ....[15]....
        /*00b4*/ 	.word	0x00003650


	//   ....[16]....
        /*00b8*/ 	.word	0x00003720


	//   ....[17]....
        /*00bc*/ 	.word	0x00003750


	//----- nvinfo : EIATTR_VRC_CTA_INIT_COUNT
	.align		4
.L_1950:
        /*00c0*/ 	.byte	0x02, 0x4a
	.zero		1
	.zero		1


	//----- nvinfo : EIATTR_EXIT_INSTR_OFFSETS
	.align		4
        /*00c4*/ 	.byte	0x04, 0x1c
        /*00c6*/ 	.short	(.L_1952 - .L_1951)


	//   ....[0]....
.L_1951:
        /*00c8*/ 	.word	0x000006c0


	//   ....[1]....
        /*00cc*/ 	.word	0x00004580


	//----- nvinfo : EIATTR_MAX_THREADS
	.align		4
.L_1952:
        /*00d0*/ 	.byte	0x04, 0x05
        /*00d2*/ 	.short	(.L_1954 - .L_1953)
.L_1953:
        /*00d4*/ 	.word	0x00000080
        /*00d8*/ 	.word	0x00000001
        /*00dc*/ 	.word	0x00000001


	//----- nvinfo : EIATTR_CRS_STACK_SIZE
	.align		4
.L_1954:
        /*00e0*/ 	.byte	0x04, 0x1e
        /*00e2*/ 	.short	(.L_1956 - .L_1955)
.L_1955:
        /*00e4*/ 	.word	0x00000000


	//----- nvinfo : EIATTR_CBANK_PARAM_SIZE
	.align		4
.L_1956:
        /*00e8*/ 	.byte	0x03, 0x19
        /*00ea*/ 	.short	0x00e8


	//----- nvinfo : EIATTR_PARAM_CBANK
	.align		4
        /*00ec*/ 	.byte	0x04, 0x0a
        /*00ee*/ 	.short	(.L_1958 - .L_1957)
	.align		4
.L_1957:
        /*00f0*/ 	.word	index@(.nv.constant0._ZN10layer_norm13ln_fwd_kernelINS_13Kernel_traitsI13__nv_bfloat16S2_fS2_fjLj4096ELj1ELj1ELj4ELj16ENS_18Kernel_traits_baseILj4096ES2_S2_fS2_fjLj128EEEEELb0ELb1ELb1ELb0EEEvNS_9FwdParamsE)
        /*00f4*/ 	.short	0x0380
        /*00f6*/ 	.short	0x00e8


	//----- nvinfo : EIATTR_SW_WAR
	.align		4
.L_1958:
        /*00f8*/ 	.byte	0x04, 0x36
        /*00fa*/ 	.short	(.L_1960 - .L_1959)
.L_1959:
        /*00fc*/ 	.word	0x00000008
.L_1960:


//--------------------- .nv.info._ZN10layer_norm13ln_fwd_kernelINS_13Kernel_traitsI13__nv_bfloat16S2_fS2_fjLj4096ELj1ELj1ELj4ELj16ENS_18Kernel_traits_baseILj4096ES2_S2_fS2_fjLj128EEEEELb0ELb1ELb1ELb1EEEvNS_9FwdParamsE --------------------------
	.section	.nv.info._ZN10layer_norm13ln_fwd_kernelINS_13Kernel_traitsI13__nv_bfloat16S2_fS2_fjLj4096ELj1ELj1ELj4ELj16ENS_18Kernel_traits_baseILj4096ES2_S2_fS2_fjLj128EEEEELb0ELb1ELb1ELb1EEEvNS_9FwdParamsE,"",@"SHT_CUDA_INFO"
	.sectionflags	@""
	.align	4


	//----- nvinfo : EIATTR_CUDA_API_VERSION
	.align		4
        /*0000*/ 	.byte	0x04, 0x37
        /*0002*/ 	.short	(.L_1962 - .L_1961)
.L_1961:
        /*0004*/ 	.word	0x00000082


	//----- nvinfo : EIATTR_KPARAM_INFO
	.align		4
.L_1962:
        /*0008*/ 	.byte	0x04, 0x17
        /*000a*/ 	.short	(.L_1964 - .L_1963)
.L_1963:
        /*000c*/ 	.word	0x00000000
        /*0010*/ 	.short	0x0000
        /*0012*/ 	.short	0x0000
        /*0014*/ 	.byte	0x00, 0xf0, 0xa1, 0x03


	//----- nvinfo : EIATTR_SPARSE_MMA_MASK
	.align		4
.L_1964:
        /*0018*/ 	.byte	0x03, 0x50
        /*001a*/ 	.short	0x0000


	//----- nvinfo : EIATTR_MAXREG_COUNT
	.align		4
        /*001c*/ 	.byte	0x03, 0x1b
        /*001e*/ 	.short	0x00ff


	//----- nvinfo : EIATTR_NUM_BARRIERS
	.align		4
        /*0020*/ 	.byte	0x02, 0x4c
        /*0022*/ 	.byte	0x01
	.zero		1


	//----- nvinfo : EIATTR_MERCURY_ISA_VERSION
	.align		4
        /*0024*/ 	.byte	0x03, 0x5f
        /*0026*/ 	.short	0x0101


	//----- nvinfo : EIATTR_COOP_GROUP_MASK_REGIDS
	.align		4
        /*0028*/ 	.byte	0x04, 0x29
        /*002a*/ 	.short	(.L_1966 - .L_1965)


	//   ....[0]....
.L_1965:
        /*002c*/ 	.word	0xffffffff


	//   ....[1]....
        /*0030*/ 	.word	0xffffffff


	//   ....[2]....
        /*0034*/ 	.word	0xffffffff


	//   ....[3]....
        /*0038*/ 	.word	0xffffffff


	//   ....[4]....
        /*003c*/ 	.word	0xffffffff


	//   ....[5]....
        /*0040*/ 	.word	0xffffffff


	//   ....[6]....
        /*0044*/ 	.word	0xffffffff


	//   ....[7]....
        /*0048*/ 	.word	0xffffffff


	//   ....[8]....
        /*004c*/ 	.word	0xffffffff


	//   ....[9]....
        /*0050*/ 	.word	0xffffffff


	//   ....[10]....
        /*0054*/ 	.word	0xffffffff


	//   ....[11]....
        /*0058*/ 	.word	0xffffffff


	//   ....[12]....
        /*005c*/ 	.word	0xffffffff


	//   ....[13]....
        /*0060*/ 	.word	0xffffffff


	//   ....[14]....
        /*0064*/ 	.word	0xffffffff


	//   ....[15]....
        /*0068*/ 	.word	0xffffffff


	//   ....[16]....
        /*006c*/ 	.word	0xffffffff


	//   ....[17]....
        /*0070*/ 	.word	0xffffffff


	//----- nvinfo : EIATTR_COOP_GROUP_INSTR_OFFSETS
	.align		4
.L_1966:
        /*0074*/ 	.byte	0x04, 0x28
        /*0076*/ 	.short	(.L_1968 - .L_1967)


	//   ....[0]....
.L_1967:
        /*0078*/ 	.word	0x00002ab0


	//   ....[1]....
        /*007c*/ 	.word	0x00002ad0


	//   ....[2]....
        /*0080*/ 	.word	0x00002af0


	//   ....[3]....
        /*0084*/ 	.word	0x00002b10


	//   ....[4]....
        /*0088*/ 	.word	0x00002b30


	//   ....[5]....
        /*008c*/ 	.word	0x00002f60


	//   ....[6]....
        /*0090*/ 	.word	0x00002f80


	//   ....[7]....
        /*0094*/ 	.word	0x00002fb0


	//   ....[8]....
        /*0098*/ 	.word	0x00002fd0


	//   ....[9]....
        /*009c*/ 	.word	0x00003010


	//   ....[10]....
        /*00a0*/ 	.word	0x00003090


	//   ....[11]....
        /*00a4*/ 	.word	0x00003100


	//   ....[12]....
        /*00a8*/ 	.word	0x00003120


	//   ....[13]....
        /*00ac*/ 	.word	0x00003130


	//   ....[14]....
        /*00b0*/ 	.word	0x000031d0


	//   ....[15]....
        /*00b4*/ 	.word	0x00003230


	//   ....[16]....
        /*00b8*/ 	.word	0x000032c0


	//   ....[17]....
        /*00bc*/ 	.word	0x000032f0


	//----- nvinfo : EIATTR_VRC_CTA_INIT_COUNT
	.align		4
.L_1968:
        /*00c0*/ 	.byte	0x02, 0x4a
	.zero		1
	.zero		1


	//----- nvinfo : EIATTR_EXIT_INSTR_OFFSETS
	.align		4
        /*00c4*/ 	.byte	0x04, 0x1c
        /*00c6*/ 	.short	(.L_1970 - .L_1969)


	//   ....[0]....
.L_1969:
        /*00c8*/ 	.word	0x00000520


	//   ....[1]....
        /*00cc*/ 	.word	0x00004040


	//----- nvinfo : EIATTR_MAX_THREADS
	.align		4
.L_1970:
        /*00d0*/ 	.byte	0x04, 0x05
        /*00d2*/ 	.short	(.L_1972 - .L_1971)
.L_1971:
        /*00d4*/ 	.word	0x00000080
        /*00d8*/ 	.word	0x00000001
        /*00dc*/ 	.word	0x00000001


	//----- nvinfo : EIATTR_CBANK_PARAM_SIZE
	.align		4
.L_1972:
        /*00e0*/ 	.byte	0x03, 0x19
        /*00e2*/ 	.short	0x00e8


	//----- nvinfo : EIATTR_PARAM_CBANK
	.align		4
        /*00e4*/ 	.byte	0x04, 0x0a
        /*00e6*/ 	.short	(.L_1974 - .L_1973)
	.align		4
.L_1973:
        /*00e8*/ 	.word	index@(.nv.constant0._ZN10layer_norm13ln_fwd_kernelINS_13Kernel_traitsI13__nv_bfloat16S2_fS2_fjLj4096ELj1ELj1ELj4ELj16ENS_18Kernel_traits_baseILj4096ES2_S2_fS2_fjLj128EEEEELb0ELb1ELb1ELb1EEEvNS_9FwdParamsE)
        /*00ec*/ 	.short	0x0380
        /*00ee*/ 	.short	0x00e8


	//----- nvinfo : EIATTR_SW_WAR
	.align		4
.L_1974:
        /*00f0*/ 	.byte	0x04, 0x36
        /*00f2*/ 	.short	(.L_1976 - .L_1975)
.L_1975:
        /*00f4*/ 	.word	0x00000008
.L_1976:


//--------------------- .nv.info._ZN10layer_norm13ln_fwd_kernelINS_13Kernel_traitsI13__nv_bfloat16S2_fS2_fjLj4096ELj1ELj1ELj4ELj16ENS_18Kernel_traits_baseILj4096ES2_S2_fS2_fjLj128EEEEELb1ELb0ELb0ELb0EEEvNS_9FwdParamsE --------------------------
	.section	.nv.info._ZN10layer_norm13ln_fwd_kernelINS_13Kernel_traitsI13__nv_bfloat16S2_fS2_fjLj4096ELj1ELj1ELj4ELj16ENS_18Kernel_traits_baseILj4096ES2_S2_fS2_fjLj128EEEEELb1ELb0ELb0ELb0EEEvNS_9FwdParamsE,"",@"SHT_CUDA_INFO"
	.sectionflags	@""
	.align	4


	//----- nvinfo : EIATTR_CUDA_API_VERSION
	.align		4
        /*0000*/ 	.byte	0x04, 0x37
        /*0002*/ 	.short	(.L_1978 - .L_1977)
.L_1977:
        /*0004*/ 	.word	0x00000082


	//----- nvinfo : EIATTR_KPARAM_INFO
	.align		4
.L_1978:
        /*0008*/ 	.byte	0x04, 0x17
        /*000a*/ 	.short	(.L_1980 - .L_1979)
.L_1979:
        /*000c*/ 	.word	0x00000000
        /*0010*/ 	.short	0x0000
        /*0012*/ 	.short	0x0000
        /*0014*/ 	.byte	0x00, 0xf0, 0xa1, 0x03


	//----- nvinfo : EIATTR_SPARSE_MMA_MASK
	.align		4
.L_1980:
        /*0018*/ 	.byte	0x03, 0x50
        /*001a*/ 	.short	0x0000


	//----- nvinfo : EIATTR_MAXREG_COUNT
	.align		4
        /*001c*/ 	.byte	0x03, 0x1b
        /*001e*/ 	.short	0x00ff


	//----- nvinfo : EIATTR_NUM_BARRIERS
	.align		4
        /*0020*/ 	.byte	0x02, 0x4c
        /*0022*/ 	.byte	0x01
	.zero		1


	//----- nvinfo : EIATTR_MERCURY_ISA_VERSION
	.align		4
        /*0024*/ 	.byte	0x03, 0x5f
        /*0026*/ 	.short	0x0101


	//----- nvinfo : EIATTR_COOP_GROUP_MASK_REGIDS
	.align		4
        /*0028*/ 	.byte	0x04, 0x29
        /*002a*/ 	.short	(.L_1982 - .L_1981)


	//   ....[0]....
.L_1981:
        /*002c*/ 	.word	0xffffffff


	//   ....[1]....
        /*0030*/ 	.word	0xffffffff


	//   ....[2]....
        /*0034*/ 	.word	0xffffffff


	//   ....[3]....
        /*0038*/ 	.word	0xffffffff


	//   ....[4]....
        /*003c*/ 	.word	0xffffffff


	//   ....[5]....
        /*0040*/ 	.word	0xffffffff


	//   ....[6]....
        /*0044*/ 	.word	0xffffffff


	//   ....[7]....
        /*0048*/ 	.word	0xffffffff


	//   ....[8]....
        /*004c*/ 	.word	0xffffffff


	//   ....[9]....
        /*0050*/ 	.word	0xffffffff


	//   ....[10]....
        /*0054*/ 	.word	0xffffffff


	//   ....[11]....
        /*0058*/ 	.word	0xffffffff


	//   ....[12]....
        /*005c*/ 	.word	0xffffffff


	//   ....[13]....
        /*0060*/ 	.word	0xffffffff


	//   ....[14]....
        /*0064*/ 	.word	0xffffffff


	//   ....[15]....
        /*0068*/ 	.word	0xffffffff


	//   ....[16]....
        /*006c*/ 	.word	0xffffffff


	//   ....[17]....
        /*0070*/ 	.word	0xffffffff


	//----- nvinfo : EIATTR_COOP_GROUP_INSTR_OFFSETS
	.align		4
.L_1982:
        /*0074*/ 	.byte	0x04, 0x28
        /*0076*/ 	.short	(.L_1984 - .L_1983)


	//   ....[0]....
.L_1983:
        /*0078*/ 	.word	0x00015ed0


	//   ....[1]....
        /*007c*/ 	.word	0x00015ef0


	//   ....[2]....
        /*0080*/ 	.word	0x00015f10


	//   ....[3]....
        /*0084*/ 	.word	0x00015f30


	//   ....[4]....
        /*0088*/ 	.word	0x00015f50


	//   ....[5]....
        /*008c*/ 	.word	0x00016350


	//   ....[6]....
        /*0090*/ 	.word	0x000163e0


	//   ....[7]....
        /*0094*/ 	.word	0x00016400


	//   ....[8]....
        /*0098*/ 	.word	0x00016430


	//   ....[9]....
        /*009c*/ 	.word	0x00016450


	//   ....[10]....
        /*00a0*/ 	.word	0x00016490


	//   ....[11]....
        /*00a4*/ 	.word	0x00016520


	//   ....[12]....
        /*00a8*/ 	.word	0x00016550


	//   ....[13]....
        /*00ac*/ 	.word	0x00016560


	//   ....[14]....
        /*00b0*/ 	.word	0x00016660


	//   ....[15]....
        /*00b4*/ 	.word	0x00016670


	//   ....[16]....
        /*00b8*/ 	.word	0x00016720


	//   ....[17]....
        /*00bc*/ 	.word	0x00016730


	//----- nvinfo : EIATTR_VRC_CTA_INIT_COUNT
	.align		4
.L_1984:
        /*00c0*/ 	.byte	0x02, 0x4a
	.zero		1
	.zero		1


	//----- nvinfo : EIATTR_EXIT_INSTR_OFFSETS
	.align		4
        /*00c4*/ 	.byte	0x04, 0x1c
        /*00c6*/ 	.short	(.L_1986 - .L_1985)


	//   ....[0]....
.L_1985:
        /*00c8*/ 	.word	0x000007a0


	//   ....[1]....
        /*00cc*/ 	.word	0x00017540


	//----- nvinfo : EIATTR_INDIRECT_BRANCH_TARGETS
	.align		4
.L_1986:
        /*00d0*/ 	.byte	0x04, 0x34
        /*00d2*/ 	.short	(.L_1988 - .L_1987)


	//   ....[0]....
.L_1987:
        /*00d4*/ 	.word	.L_x_27086@srel
        /*00d8*/ 	.short	0x0
        /*00da*/ 	.short	0x0
        /*00dc*/ 	.word	0x3
        /*00e0*/ 	.word	.L_x_27087@srel
        /*00e4*/ 	.word	.L_x_27088@srel
        /*00e8*/ 	.word	.L_x_27089@srel


	//----- nvinfo : EIATTR_MAX_THREADS
	.align		4
.L_1988:
        /*00ec*/ 	.byte	0x04, 0x05
        /*00ee*/ 	.short	(.L_1990 - .L_1989)
.L_1989:
        /*00f0*/ 	.word	0x00000080
        /*00f4*/ 	.word	0x00000001
        /*00f8*/ 	.word	0x00000001


	//----- nvinfo : EIATTR_CRS_STACK_SIZE
	.align		4
.L_1990:
        /*00fc*/ 	.byte	0x04, 0x1e
        /*00fe*/ 	.short	(.L_1992 - .L_1991)
.L_1991:
        /*0100*/ 	.word	0x00000000


	//----- nvinfo : EIATTR_CBANK_PARAM_SIZE
	.align		4
.L_1992:
        /*0104*/ 	.byte	0x03, 0x19
        /*0106*/ 	.short	0x00e8


	//----- nvinfo : EIATTR_PARAM_CBANK
	.align		4
        /*0108*/ 	.byte	0x04, 0x0a
        /*010a*/ 	.short	(.L_1994 - .L_1993)
	.align		4
.L_1993:
        /*010c*/ 	.word	index@(.nv.constant0._ZN10layer_norm13ln_fwd_kernelINS_13Kernel_traitsI13__nv_bfloat16S2_fS2_fjLj4096ELj1ELj1ELj4ELj16ENS_18Kernel_traits_baseILj4096ES2_S2_fS2_fjLj128EEEEELb1ELb0ELb0ELb0EEEvNS_9FwdParamsE)
        /*0110*/ 	.short	0x0380
        /*0112*/ 	.short	0x00e8


	//----- nvinfo : EIATTR_SW_WAR
	.align		4
.L_1994:
        /*0114*/ 	.byte	0x04, 0x36
        /*0116*/ 	.short	(.L_1996 - .L_1995)
.L_1995:
        /*0118*/ 	.word	0x00000008
.L_1996:


//--------------------- .nv.info._ZN10layer_norm13ln_fwd_kernelINS_13Kernel_traitsI13__nv_bfloat16S2_fS2_fjLj4096ELj1ELj1ELj4ELj16ENS_18Kernel_traits_baseILj4096ES2_S2_fS2_fjLj128EEEEELb1ELb0ELb0ELb1EEEvNS_9FwdParamsE --------------------------
	.section	.nv.info._ZN10layer_norm13ln_fwd_kernelINS_13Kernel_traitsI13__nv_bfloat16S2_fS2_fjLj4096ELj1ELj1ELj4ELj16ENS_18Kernel_traits_baseILj4096ES2_S2_fS2_fjLj128EEEEELb1ELb0ELb0ELb1EEEvNS_9FwdParamsE,"",@"SHT_CUDA_INFO"
	.sectionflags	@""
	.align	4


	//----- nvinfo : EIATTR_CUDA_API_VERSION
	.align		4
        /*0000*/ 	.byte	0x04, 0x37
        /*0002*/ 	.short	(.L_1998 - .L_1997)
.L_1997:
        /*0004*/ 	.word	0x00000082


	//----- nvinfo : EIATTR_KPARAM_INFO
	.align		4
.L_1998:
        /*0008*/ 	.byte	0x04, 0x17
        /*000a*/ 	.short	(.L_2000 - .L_1999)
.L_1999:
        /*000c*/ 	.word	0x00000000
        /*0010*/ 	.short	0x0000
        /*0012*/ 	.short	0x0000
        /*0014*/ 	.byte	0x00, 0xf0, 0xa1, 0x03


	//----- nvinfo : EIATTR_SPARSE_MMA_MASK
	.align		4
.L_2000:
        /*0018*/ 	.byte	0x03, 0x50
        /*001a*/ 	.short	0x0000


	//----- nvinfo : EIATTR_MAXREG_COUNT
	.align		4
        /*001c*/ 	.byte	0x03, 0x1b
        /*001e*/ 	.short	0x00ff


	//----- nvinfo : EIATTR_NUM_BARRIERS
	.align		4
        /*0020*/ 	.byte	0x02, 0x4c
        /*0022*/ 	.byte	0x01
	.zero		1


	//----- nvinfo : EIATTR_MERCURY_ISA_VERSION
	.align		4
        /*0024*/ 	.byte	0x03, 0x5f
        /*0026*/ 	.short	0x0101


	//----- nvinfo : EIATTR_COOP_GROUP_MASK_REGIDS
	.align		4
        /*0028*/ 	.byte	0x04, 0x29
        /*002a*/ 	.short	(.L_2002 - .L_2001)


	//   ....[0]....
.L_2001:
        /*002c*/ 	.word	0xffffffff


	//   ....[1]....
        /*0030*/ 	.word	0xffffffff


	//   ....[2]....
        /*0034*/ 	.word	0xffffffff


	//   ....[3]....
        /*0038*/ 	.word	0xffffffff


	//   ....[4]....
        /*003c*/ 	.word	0xffffffff


	//   ....[5]....
        /*0040*/ 	.word	0xffffffff


	//   ....[6]....
        /*0044*/ 	.word	0xffffffff


	//   ....[7]....
        /*0048*/ 	.word	0xffffffff


	//   ....[8]....
        /*004c*/ 	.word	0xffffffff


	//   ....[9]....
        /*0050*/ 	.word	0xffffffff


	//   ....[10]....
        /*0054*/ 	.word	0xffffffff


	//   ....[11]....
        /*0058*/ 	.word	0xffffffff


	//   ....[12]....
        /*005c*/ 	.word	0xffffffff


	//   ....[13]....
        /*0060*/ 	.word	0xffffffff


	//   ....[14]....
        /*0064*/ 	.word	0xffffffff


	//   ....[15]....
        /*0068*/ 	.word	0xffffffff


	//   ....[16]....
        /*006c*/ 	.word	0xffffffff


	//   ....[17]....
        /*0070*/ 	.word	0xffffffff


	//----- nvinfo : EIATTR_COOP_GROUP_INSTR_OFFSETS
	.align		4
.L_2002:
        /*0074*/ 	.byte	0x04, 0x28
        /*0076*/ 	.short	(.L_2004 - .L_2003)


	//   ....[0]....
.L_2003:
        /*0078*/ 	.word	0x00014800


	//   ....[1]....
        /*007c*/ 	.word	0x00014820


	//   ....[2]....
        /*0080*/ 	.word	0x00014840


	//   ....[3]....
        /*0084*/ 	.word	0x00014860


	//   ....[4]....
        /*0088*/ 	.word	0x00014880


	//   ....[5]....
        /*008c*/ 	.word	0x00014cf0


	//   ....[6]....
        /*0090*/ 	.word	0x00014d30


	//   ....[7]....
        /*0094*/ 	.word	0x00014da0


	//   ....[8]....
        /*0098*/ 	.word	0x00014e10


	//   ....[9]....
        /*009c*/ 	.word	0x00014e50


	//   ....[10]....
        /*00a0*/ 	.word	0x00014ea0


	//   ....[11]....
        /*00a4*/ 	.word	0x00014f80


	//   ....[12]....
        /*00a8*/ 	.word	0x00014f90


	//   ....[13]....
        /*00ac*/ 	.word	0x00014ff0


	//   ....[14]....
        /*00b0*/ 	.word	0x00015040


	//   ....[15]....
        /*00b4*/ 	.word	0x00015060


	//   ....[16]....
        /*00b8*/ 	.word	0x00015170


	//   ....[17]....
        /*00bc*/ 	.word	0x00015180


	//----- nvinfo : EIATTR_VRC_CTA_INIT_COUNT
	.align		4
.L_2004:
        /*00c0*/ 	.byte	0x02, 0x4a
	.zero		1
	.zero		1


	//----- nvinfo : EIATTR_EXIT_INSTR_OFFSETS
	.align		4
        /*00c4*/ 	.byte	0x04, 0x1c
        /*00c6*/ 	.short	(.L_2006 - .L_2005)


	//   ....[0]....
.L_2005:
        /*00c8*/ 	.word	0x00000200


	//   ....[1]....
        /*00cc*/ 	.word	0x00015df0


	//----- nvinfo : EIATTR_INDIRECT_BRANCH_TARGETS
	.align		4
.L_2006:
        /*00d0*/ 	.byte	0x04, 0x34
        /*00d2*/ 	.short	(.L_2008 - .L_2007)


	//   ....[0]....
.L_2007:
        /*00d4*/ 	.word	.L_x_27090@srel
        /*00d8*/ 	.short	0x0
        /*00da*/ 	.short	0x0
        /*00dc*/ 	.word	0x3
        /*00e0*/ 	.word	.L_x_27091@srel
        /*00e4*/ 	.word	.L_x_27092@srel
        /*00e8*/ 	.word	.L_x_27093@srel


	//----- nvinfo : EIATTR_MAX_THREADS
	.align		4
.L_2008:
        /*00ec*/ 	.byte	0x04, 0x05
        /*00ee*/ 	.short	(.L_2010 - .L_2009)
.L_2009:
        /*00f0*/ 	.word	0x00000080
        /*00f4*/ 	.word	0x00000001
        /*00f8*/ 	.word	0x00000001


	//----- nvinfo : EIATTR_CBANK_PARAM_SIZE
	.align		4
.L_2010:
        /*00fc*/ 	.byte	0x03, 0x19
        /*00fe*/ 	.short	0x00e8


	//----- nvinfo : EIATTR_PARAM_CBANK
	.align		4
        /*0100*/ 	.byte	0x04, 0x0a
        /*0102*/ 	.short	(.L_2012 - .L_2011)
	.align		4
.L_2011:
        /*0104*/ 	.word	index@(.nv.constant0._ZN10layer_norm13ln_fwd_kernelINS_13Kernel_traitsI13__nv_bfloat16S2_fS2_fjLj4096ELj1ELj1ELj4ELj16ENS_18Kernel_traits_baseILj4096ES2_S2_fS2_fjLj128EEEEELb1ELb0ELb0ELb1EEEvNS_9FwdParamsE)
        /*0108*/ 	.short	0x0380
        /*010a*/ 	.short	0x00e8


	//----- nvinfo : EIATTR_SW_WAR
	.align		4
.L_2012:
        /*010c*/ 	.byte	0x04, 0x36
        /*010e*/ 	.short	(.L_2014 - .L_2013)
.L_2013:
        /*0110*/ 	.word	0x00000008
.L_2014:


//--------------------- .nv.info._ZN10layer_norm13ln_fwd_kernelINS_13Kernel_traitsI13__nv_bfloat16S2_fS2_fjLj4096ELj1ELj1ELj4ELj16ENS_18Kernel_traits_baseILj4096ES2_S2_fS2_fjLj128EEEEELb1ELb0ELb1ELb0EEEvNS_9FwdParamsE --------------------------
	.section	.nv.info._ZN10layer_norm13ln_fwd_kernelINS_13Kernel_traitsI13__nv_bfloat16S2_fS2_fjLj4096ELj1ELj1ELj4ELj16ENS_18Kernel_traits_baseILj4096ES2_S2_fS2_fjLj128EEEEELb1ELb0ELb1ELb0EEEvNS_9FwdParamsE,"",@"SHT_CUDA_INFO"
	.sectionflags	@""
	.align	4


	//----- nvinfo : EIATTR_CUDA_API_VERSION
	.align		4
        /*0000*/ 	.byte	0x04, 0x37
        /*0002*/ 	.short	(.L_2016 - .L_2015)
.L_2015:
        /*0004*/ 	.word	0x00000082


	//----- nvinfo : EIATTR_KPARAM_INFO
	.align		4
.L_2016:
        /*0008*/ 	.byte	0x04, 0x17
        /*000a*/ 	.short	(.L_2018 - .L_2017)
.L_2017:
        /*000c*/ 	.word	0x00000000
        /*0010*/ 	.short	0x0000
        /*0012*/ 	.short	0x0000
        /*0014*/ 	.byte	0x00, 0xf0, 0xa1, 0x03


	//----- nvinfo : EIATTR_SPARSE_MMA_MASK
	.align		4
.L_2018:
        /*0018*/ 	.byte	0x03, 0x50
        /*001a*/ 	.short	0x0000


	//----- nvinfo : EIATTR_MAXREG_COUNT
	.align		4
        /*001c*/ 	.byte	0x03, 0x1b
        /*001e*/ 	.short	0x00ff


	//----- nvinfo : EIATTR_NUM_BARRIERS
	.align		4
        /*0020*/ 	.byte	0x02, 0x4c
        /*0022*/ 	.byte	0x01
	.zero		1


	//----- nvinfo : EIATTR_MERCURY_ISA_VERSION
	.align		4
        /*0024*/ 	.byte	0x03, 0x5f
        /*0026*/ 	.short	0x0101


	//----- nvinfo : EIATTR_COOP_GROUP_MASK_REGIDS
	.align		4
        /*0028*/ 	.byte	0x04, 0x29
        /*002a*/ 	.short	(.L_2020 - .L_2019)


	//   ....[0]....
.L_2019:
        /*002c*/ 	.word	0xffffffff


	//   ....[1]....
        /*0030*/ 	.word	0xffffffff


	//   ....[2]....
        /*0034*/ 	.word	0xffffffff


	//   ....[3]....
        /*0038*/ 	.word	0xffffffff


	//   ....[4]....
        /*003c*/ 	.word	0xffffffff


	//   ....[5]....
        /*0040*/ 	.word	0xffffffff


	//   ....[6]....
        /*0044*/ 	.word	0xffffffff


	//   ....[7]....
        /*0048*/ 	.word	0xffffffff


	//   ....[8]....
        /*004c*/ 	.word	0xffffffff


	//   ....[9]....
        /*0050*/ 	.word	0xffffffff


	//   ....[10]....
        /*0054*/ 	.word	0xffffffff


	//   ....[11]....
        /*0058*/ 	.word	0xffffffff


	//   ....[12]....
        /*005c*/ 	.word	0xffffffff


	//   ....[13]....
        /*0060*/ 	.word	0xffffffff


	//   ....[14]....
        /*0064*/ 	.word	0xffffffff


	//   ....[15]....
        /*0068*/ 	.word	0xffffffff


	//   ....[16]....
        /*006c*/ 	.word	0xffffffff


	//   ....[17]....
        /*0070*/ 	.word	0xffffffff


	//----- nvinfo : EIATTR_COOP_GROUP_INSTR_OFFSETS
	.align		4
.L_2020:
        /*0074*/ 	.byte	0x04, 0x28
        /*0076*/ 	.short	(.L_2022 - .L_2021)


	//   ....[0]....
.L_2021:
        /*0078*/ 	.word	0x00017450


	//   ....[1]....
        /*007c*/ 	.word	0x00017470


	//   ....[2]....
        /*0080*/ 	.word	0x00017490


	//   ....[3]....
        /*0084*/ 	.word	0x000174b0


	//   ....[4]....
        /*0088*/ 	.word	0x000174d0


	//   ....[5]....
        /*008c*/ 	.word	0x00017940


	//   ....[6]....
        /*0090*/ 	.word	0x00017960


	//   ....[7]....
        /*0094*/ 	.word	0x00017990


	//   ....[8]....
        /*0098*/ 	.word	0x000179b0


	//   ....[9]....
        /*009c*/ 	.word	0x000179f0


	//   ....[10]....
        /*00a0*/ 	.word	0x00017a80


	//   ....[11]....
        /*00a4*/ 	.word	0x00017af0


	//   ....[12]....
        /*00a8*/ 	.word	0x00017b20


	//   ....[13]....
        /*00ac*/ 	.word	0x00017b50


	//   ....[14]....
        /*00b0*/ 	.word	0x00017be0


	//   ....[15]....
        /*00b4*/ 	.word	0x00017c20


	//   ....[16]....
        /*00b8*/ 	.word	0x00017cc0


	//   ....[17]....
        /*00bc*/ 	.word	0x00017d00


	//----- nvinfo : EIATTR_VRC_CTA_INIT_COUNT
	.align		4
.L_2022:
        /*00c0*/ 	.byte	0x02, 0x4a
	.zero		1
	.zero		1


	//----- nvinfo : EIATTR_EXIT_INSTR_OFFSETS
	.align		4
        /*00c4*/ 	.byte	0x04, 0x1c
        /*00c6*/ 	.short	(.L_2024 - .L_2023)


	//   ....[0]....
.L_2023:
        /*00c8*/ 	.word	0x000007a0


	//   ....[1]....
        /*00cc*/ 	.word	0x00018b10


	//----- nvinfo : EIATTR_MAX_THREADS
	.align		4
.L_2024:
        /*00d0*/ 	.byte	0x04, 0x05
        /*00d2*/ 	.short	(.L_2026 - .L_2025)
.L_2025:
        /*00d4*/ 	.word	0x00000080
        /*00d8*/ 	.word	0x00000001
        /*00dc*/ 	.word	0x00000001


	//----- nvinfo : EIATTR_CRS_STACK_SIZE
	.align		4
.L_2026:
        /*00e0*/ 	.byte	0x04, 0x1e
        /*00e2*/ 	.short	(.L_2028 - .L_2027)
.L_2027:
        /*00e4*/ 	.word	0x00000000


	//----- nvinfo : EIATTR_CBANK_PARAM_SIZE
	.align		4
.L_2028:
        /*00e8*/ 	.byte	0x03, 0x19
        /*00ea*/ 	.short	0x00e8


	//----- nvinfo : EIATTR_PARAM_CBANK
	.align		4
        /*00ec*/ 	.byte	0x04, 0x0a
        /*00ee*/ 	.short	(.L_2030 - .L_2029)
	.align		4
.L_2029:
        /*00f0*/ 	.word	index@(.nv.constant0._ZN10layer_norm13ln_fwd_kernelINS_13Kernel_traitsI13__nv_bfloat16S2_fS2_fjLj4096ELj1ELj1ELj4ELj16ENS_18Kernel_traits_baseILj4096ES2_S2_fS2_fjLj128EEEEELb1ELb0ELb1ELb0EEEvNS_9FwdParamsE)
        /*00f4*/ 	.short	0x0380
        /*00f6*/ 	.short	0x00e8


	//----- nvinfo : EIATTR_SW_WAR
	.align		4
.L_2030:
        /*00f8*/ 	.byte	0x04, 0x36
        /*00fa*/ 	.short	(.L_2032 - .L_2031)
.L_2031:
        /*00fc*/ 	.word	0x00000008
.L_2032:


//--------------------- .nv.info._ZN10layer_norm13ln_fwd_kernelINS_13Kernel_traitsI13__nv_bfloat16S2_fS2_fjLj4096ELj1ELj1ELj4ELj16ENS_18Kernel_traits_baseILj4096ES2_S2_fS2_fjLj128EEEEELb1ELb0ELb1ELb1EEEvNS_9FwdParamsE --------------------------
	.section	.nv.info._ZN10layer_norm13ln_fwd_kernelINS_13Kernel_traitsI13__nv_bfloat16S2_fS2_fjLj4096ELj1ELj1ELj4ELj16ENS_18Kernel_traits_baseILj4096ES2_S2_fS2_fjLj128EEEEELb1ELb0ELb1ELb1EEEvNS_9FwdParamsE,"",@"SHT_CUDA_INFO"
	.sectionflags	@""
	.align	4


	//----- nvinfo : EIATTR_CUDA_API_VERSION
	.align		4
        /*0000*/ 	.byte	0x04, 0x37
        /*0002*/ 	.short	(.L_2034 - .L_2033)
.L_2033:
        /*0004*/ 	.word	0x00000082


	//----- nvinfo : EIATTR_KPARAM_INFO
	.align		4
.L_2034:
        /*0008*/ 	.byte	0x04, 0x17
        /*000a*/ 	.short	(.L_2036 - .L_2035)
.L_2035:
        /*000c*/ 	.word	0x00000000
        /*0010*/ 	.short	0x0000
        /*0012*/ 	.short	0x0000
        /*0014*/ 	.byte	0x00, 0xf0, 0xa1, 0x03


	//----- nvinfo : EIATTR_SPARSE_MMA_MASK
	.align		4
.L_2036:
        /*0018*/ 	.byte	0x03, 0x50
        /*001a*/ 	.short	0x0000


	//----- nvinfo : EIATTR_MAXREG_COUNT
	.align		4
        /*001c*/ 	.byte	0x03, 0x1b
        /*001e*/ 	.short	0x00ff


	//----- nvinfo : EIATTR_NUM_BARRIERS
	.align		4
        /*0020*/ 	.byte	0x02, 0x4c
        /*0022*/ 	.byte	0x01
	.zero		1


	//----- nvinfo : EIATTR_MERCURY_ISA_VERSION
	.align		4
        /*0024*/ 	.byte	0x03, 0x5f
        /*0026*/ 	.short	0x0101


	//----- nvinfo : EIATTR_COOP_GROUP_MASK_REGIDS
	.align		4
        /*0028*/ 	.byte	0x04, 0x29
        /*002a*/ 	.short	(.L_2038 - .L_2037)


	//   ....[0]....
.L_2037:
        /*002c*/ 	.word	0xffffffff


	//   ....[1]....
        /*0030*/ 	.word	0xffffffff


	//   ....[2]....
        /*0034*/ 	.word	0xffffffff


	//   ....[3]....
        /*0038*/ 	.word	0xffffffff


	//   ....[4]....
        /*003c*/ 	.word	0xffffffff


	//   ....[5]....
        /*0040*/ 	.word	0xffffffff


	//   ....[6]....
        /*0044*/ 	.word	0xffffffff


	//   ....[7]....
        /*0048*/ 	.word	0xffffffff


	//   ....[8]....
        /*004c*/ 	.word	0xffffffff


	//   ....[9]....
        /*0050*/ 	.word	0xffffffff


	//   ....[10]....
        /*0054*/ 	.word	0xffffffff


	//   ....[11]....
        /*0058*/ 	.word	0xffffffff


	//   ....[12]....
        /*005c*/ 	.word	0xffffffff


	//   ....[13]....
        /*0060*/ 	.word	0xffffffff


	//   ....[14]....
        /*0064*/ 	.word	0xffffffff


	//   ....[15]....
        /*0068*/ 	.word	0xffffffff


	//   ....[16]....
        /*006c*/ 	.word	0xffffffff


	//   ....[17]....
        /*0070*/ 	.word	0xffffffff


	//----- nvinfo : EIATTR_COOP_GROUP_INSTR_OFFSETS
	.align		4
.L_2038:
        /*0074*/ 	.byte	0x04, 0x28
        /*0076*/ 	.short	(.L_2040 - .L_2039)


	//   ....[0]....
.L_2039:
        /*0078*/ 	.word	0x00015df0


	//   ....[1]....
        /*007c*/ 	.word	0x00015e70


	//   ....[2]....
        /*0080*/ 	.word	0x00015ea0


	//   ....[3]....
        /*0084*/ 	.word	0x00015ec0


	//   ....[4]....
        /*0088*/ 	.word	0x00015ee0


	//   ....[5]....
        /*008c*/ 	.word	0x00016310


	//   ....[6]....
        /*0090*/ 	.word	0x00016330


	//   ....[7]....
        /*0094*/ 	.word	0x00016360


	//   ....[8]....
        /*0098*/ 	.word	0x00016380


	//   ....[9]....
        /*009c*/ 	.word	0x000163c0


	//   ....[10]....
        /*00a0*/ 	.word	0x00016440


	//   ....[11]....
        /*00a4*/ 	.word	0x000164a0


	//   ....[12]....
        /*00a8*/ 	.word	0x000164d0


	//   ....[13]....
        /*00ac*/ 	.word	0x00016500


	//   ....[14]....
        /*00b0*/ 	.word	0x00016590


	//   ....[15]....
        /*00b4*/ 	.word	0x000165d0


	//   ....[16]....
        /*00b8*/ 	.word	0x00016670


	//   ....[17]....
        /*00bc*/ 	.word	0x00016690


	//----- nvinfo : EIATTR_VRC_CTA_INIT_COUNT
	.align		4
.L_2040:
        /*00c0*/ 	.byte	0x02, 0x4a
	.zero		1
	.zero		1


	//----- nvinfo : EIATTR_EXIT_INSTR_OFFSETS
	.align		4
        /*00c4*/ 	.byte	0x04, 0x1c
        /*00c6*/ 	.short	(.L_2042 - .L_2041)


	//   ....[0]....
.L_2041:
        /*00c8*/ 	.word	0x00000220


	//   ....[1]....
        /*00cc*/ 	.word	0x000173e0


	//----- nvinfo : EIATTR_MAX_THREADS
	.align		4
.L_2042:
        /*00d0*/ 	.byte	0x04, 0x05
        /*00d2*/ 	.short	(.L_2044 - .L_2043)
.L_2043:
        /*00d4*/ 	.word	0x00000080
        /*00d8*/ 	.word	0x00000001
        /*00dc*/ 	.word	0x00000001


	//----- nvinfo : EIATTR_CBANK_PARAM_SIZE
	.align		4
.L_2044:
        /*00e0*/ 	.byte	0x03, 0x19
        /*00e2*/ 	.short	0x00e8


	//----- nvinfo : EIATTR_PARAM_CBANK
	.align		4
        /*00e4*/ 	.byte	0x04, 0x0a
        /*00e6*/ 	.short	(.L_2046 - .L_2045)
	.align		4
.L_2045:
        /*00e8*/ 	.word	index@(.nv.constant0._ZN10layer_norm13ln_fwd_kernelINS_13Kernel_traitsI13__nv_bfloat16S2_fS2_fjLj4096ELj1ELj1ELj4ELj16ENS_18Kernel_traits_baseILj4096ES2_S2_fS2_fjLj128EEEEELb1ELb0ELb1ELb1EEEvNS_9FwdParamsE)
        /*00ec*/ 	.short	0x0380
        /*00ee*/ 	.short	0x00e8


	//----- nvinfo : EIATTR_SW_WAR
	.align		4
.L_2046:
        /*00f0*/ 	.byte	0x04, 0x36
        /*00f2*/ 	.short	(.L_2048 - .L_2047)
.L_2047:
        /*00f4*/ 	.word	0x00000008
.L_2048:


//--------------------- .nv.info._ZN10layer_norm13ln_fwd_kernelINS_13Kernel_traitsI13__nv_bfloat16S2_fS2_fjLj4096ELj1ELj1ELj4ELj16ENS_18Kernel_traits_baseILj4096ES2_S2_fS2_fjLj128EEEEELb1ELb1ELb0ELb0EEEvNS_9FwdParamsE --------------------------
	.section	.nv.info._ZN10layer_norm13ln_fwd_kernelINS_13Kernel_traitsI13__nv_bfloat16S2_fS2_fjLj4096ELj1ELj1ELj4ELj16ENS_18Kernel_traits_baseILj4096ES2_S2_fS2_fjLj128EEEEELb1ELb1ELb0ELb0EEEvNS_9FwdParamsE,"",@"SHT_CUDA_INFO"
	.sectionflags	@""
	.align	4


	//----- nvinfo : EIATTR_CUDA_API_VERSION
	.align		4
        /*0000*/ 	.byte	0x04, 0x37
        /*0002*/ 	.short	(.L_2050 - .L_2049)
.L_2049:
        /*0004*/ 	.word	0x00000082


	//----- nvinfo : EIATTR_KPARAM_INFO
	.align		4
.L_2050:
        /*0008*/ 	.byte	0x04, 0x17
        /*000a*/ 	.short	(.L_2052 - .L_2051)
.L_2051:
        /*000c*/ 	.word	0x00000000
        /*0010*/ 	.short	0x0000
        /*0012*/ 	.short	0x0000
        /*0014*/ 	.byte	0x00, 0xf0, 0xa1, 0x03


	//----- nvinfo : EIATTR_SPARSE_MMA_MASK
	.align		4
.L_2052:
        /*0018*/ 	.byte	0x03, 0x50
        /*001a*/ 	.short	0x0000


	//----- nvinfo : EIATTR_MAXREG_COUNT
	.align		4
        /*001c*/ 	.byte	0x03, 0x1b
        /*001e*/ 	.short	0x00ff


	//----- nvinfo : EIATTR_NUM_BARRIERS
	.align		4
        /*0020*/ 	.byte	0x02, 0x4c
        /*0022*/ 	.byte	0x01
	.zero		1


	//----- nvinfo : EIATTR_MERCURY_ISA_VERSION
	.align		4
        /*0024*/ 	.byte	0x03, 0x5f
        /*0026*/ 	.short	0x0101


	//----- nvinfo : EIATTR_COOP_GROUP_MASK_REGIDS
	.align		4
        /*0028*/ 	.byte	0x04, 0x29
        /*002a*/ 	.short	(.L_2054 - .L_2053)


	//   ....[0]....
.L_2053:
        /*002c*/ 	.word	0xffffffff


	//   ....[1]....
        /*0030*/ 	.word	0xffffffff


	//   ....[2]....
        /*0034*/ 	.word	0xffffffff


	//   ....[3]....
        /*0038*/ 	.word	0xffffffff


	//   ....[4]....
        /*003c*/ 	.word	0xffffffff


	//   ....[5]....
        /*0040*/ 	.word	0xffffffff


	//   ....[6]....
        /*0044*/ 	.word	0xffffffff


	//   ....[7]....
        /*0048*/ 	.word	0xffffffff


	//   ....[8]....
        /*004c*/ 	.word	0xffffffff


	//   ....[9]....
        /*0050*/ 	.word	0xffffffff


	//   ....[10]....
        /*0054*/ 	.word	0xffffffff


	//   ....[11]....
        /*0058*/ 	.word	0xffffffff


	//   ....[12]....
        /*005c*/ 	.word	0xffffffff


	//   ....[13]....
        /*0060*/ 	.word	0xffffffff


	//   ....[14]....
        /*0064*/ 	.word	0xffffffff


	//   ....[15]....
        /*0068*/ 	.word	0xffffffff


	//   ....[16]....
        /*006c*/ 	.word	0xffffffff


	//   ....[17]....
        /*0070*/ 	.word	0xffffffff


	//----- nvinfo : EIATTR_COOP_GROUP_INSTR_OFFSETS
	.align		4
.L_2054:
        /*0074*/ 	.byte	0x04, 0x28
        /*0076*/ 	.short	(.L_2056 - .L_2055)


	//   ....[0]....
.L_2055:
        /*0078*/ 	.word	0x0001a800


	//   ....[1]....
        /*007c*/ 	.word	0x0001a820


	//   ....[2]....
        /*0080*/ 	.word	0x0001a840


	//   ....[3]....
        /*0084*/ 	.word	0x0001a860


	//   ....[4]....
        /*0088*/ 	.word	0x0001a880


	//   ....[5]....
        /*008c*/ 	.word	0x0001acc0


	//   ....[6]....
        /*0090*/ 	.word	0x0001ace0


	//   ....[7]....
        /*0094*/ 	.word	0x0001ad00


	//   ....[8]....
        /*0098*/ 	.word	0x0001ad20


	//   ....[9]....
        /*009c*/ 	.word	0x0001ad50


	//   ....[10]....
        /*00a0*/ 	.word	0x0001aee0


	//   ....[11]....
        /*00a4*/ 	.word	0x0001af20


	//   ....[12]....
        /*00a8*/ 	.word	0x0001af30


	//   ....[13]....
        /*00ac*/ 	.word	0x0001af70


	//   ....[14]....
        /*00b0*/ 	.word	0x0001b040


	//   ....[15]....
        /*00b4*/ 	.word	0x0001b070


	//   ....[16]....
        /*00b8*/ 	.word	0x0001b130


	//   ....[17]....
        /*00bc*/ 	.word	0x0001b160


	//----- nvinfo : EIATTR_VRC_CTA_INIT_COUNT
	.align		4
.L_2056:
        /*00c0*/ 	.byte	0x02, 0x4a
	.zero		1
	.zero		1


	//----- nvinfo : EIATTR_EXIT_INSTR_OFFSETS
	.align		4
        /*00c4*/ 	.byte	0x04, 0x1c
        /*00c6*/ 	.short	(.L_2058 - .L_2057)


	//   ....[0]....
.L_2057:
        /*00c8*/ 	.word	0x00000910


	//   ....[1]....
        /*00cc*/ 	.word	0x0001c000


	//----- nvinfo : EIATTR_INDIRECT_BRANCH_TARGETS
	.align		4
.L_2058:
        /*00d0*/ 	.byte	0x04, 0x34
        /*00d2*/ 	.short	(.L_2060 - .L_2059)


	//   ....[0]....
.L_2059:
        /*00d4*/ 	.word	.L_x_27094@srel
        /*00d8*/ 	.short	0x0
        /*00da*/ 	.short	0x0
        /*00dc*/ 	.word	0x3
        /*00e0*/ 	.word	.L_x_27095@srel
        /*00e4*/ 	.word	.L_x_27096@srel
        /*00e8*/ 	.word	.L_x_27097@srel


	//----- nvinfo : EIATTR_MAX_THREADS
	.align		4
.L_2060:
        /*00ec*/ 	.byte	0x04, 0x05
        /*00ee*/ 	.short	(.L_2062 - .L_2061)
.L_2061:
        /*00f0*/ 	.word	0x00000080
        /*00f4*/ 	.word	0x00000001
        /*00f8*/ 	.word	0x00000001


	//----- nvinfo : EIATTR_CRS_STACK_SIZE
	.align		4
.L_2062:
        /*00fc*/ 	.byte	0x04, 0x1e
        /*00fe*/ 	.short	(.L_2064 - .L_2063)
.L_2063:
        /*0100*/ 	.word	0x00000000


	//----- nvinfo : EIATTR_CBANK_PARAM_SIZE
	.align		4
.L_2064:
        /*0104*/ 	.byte	0x03, 0x19
        /*0106*/ 	.short	0x00e8


	//----- nvinfo : EIATTR_PARAM_CBANK
	.align		4
        /*0108*/ 	.byte	0x04, 0x0a
        /*010a*/ 	.short	(.L_2066 - .L_2065)
	.align		4
.L_2065:
        /*010c*/ 	.word	index@(.nv.constant0._ZN10layer_norm13ln_fwd_kernelINS_13Kernel_traitsI13__nv_bfloat16S2_fS2_fjLj4096ELj1ELj1ELj4ELj16ENS_18Kernel_traits_baseILj4096ES2_S2_fS2_fjLj128EEEEELb1ELb1ELb0ELb0EEEvNS_9FwdParamsE)
        /*0110*/ 	.short	0x0380
        /*0112*/ 	.short	0x00e8


	//----- nvinfo : EIATTR_SW_WAR
	.align		4
.L_2066:
        /*0114*/ 	.byte	0x04, 0x36
        /*0116*/ 	.short	(.L_2068 - .L_2067)
.L_2067:
        /*0118*/ 	.word	0x00000008
.L_2068:


//--------------------- .nv.info._ZN10layer_norm13ln_fwd_kernelINS_13Kernel_traitsI13__nv_bfloat16S2_fS2_fjLj4096ELj1ELj1ELj4ELj16ENS_18Kernel_traits_baseILj4096ES2_S2_fS2_fjLj128EEEEELb1ELb1ELb0ELb1EEEvNS_9FwdParamsE --------------------------
	.section	.nv.info._ZN10layer_norm13ln_fwd_kernelINS_13Kernel_traitsI13__nv_bfloat16S2_fS2_fjLj4096ELj1ELj1ELj4ELj16ENS_18Kernel_traits_baseILj4096ES2_S2_fS2_fjLj128EEEEELb1ELb1ELb0ELb1EEEvNS_9FwdParamsE,"",@"SHT_CUDA_INFO"
	.sectionflags	@""
	.align	4


	//----- nvinfo : EIATTR_CUDA_API_VERSION
	.align		4
        /*0000*/ 	.byte	0x04, 0x37
        /*0002*/ 	.short	(.L_2070 - .L_2069)
.L_2069:
        /*0004*/ 	.word	0x00000082


	//----- nvinfo : EIATTR_KPARAM_INFO
	.align		4
.L_2070:
        /*0008*/ 	.byte	0x04, 0x17
        /*000a*/ 	.short	(.L_2072 - .L_2071)
.L_2071:
        /*000c*/ 	.word	0x00000000
        /*0010*/ 	.short	0x0000
        /*0012*/ 	.short	0x0000
        /*0014*/ 	.byte	0x00, 0xf0, 0xa1, 0x03


	//----- nvinfo : EIATTR_SPARSE_MMA_MASK
	.align		4
.L_2072:
        /*0018*/ 	.byte	0x03, 0x50
        /*001a*/ 	.short	0x0000


	//----- nvinfo : EIATTR_MAXREG_COUNT
	.align		4
        /*001c*/ 	.byte	0x03, 0x1b
        /*001e*/ 	.short	0x00ff


	//----- nvinfo : EIATTR_NUM_BARRIERS
	.align		4
        /*0020*/ 	.byte	0x02, 0x4c
        /*0022*/ 	.byte	0x01
	.zero		1


	//----- nvinfo : EIATTR_MERCURY_ISA_VERSION
	.align		4
        /*0024*/ 	.byte	0x03, 0x5f
        /*0026*/ 	.short	0x0101


	//----- nvinfo : EIATTR_COOP_GROUP_MASK_REGIDS
	.align		4
        /*0028*/ 	.byte	0x04, 0x29
        /*002a*/ 	.short	(.L_2074 - .L_2073)


	//   ....[0]....
.L_2073:
        /*002c*/ 	.word	0xffffffff


	//   ....[1]....
        /*0030*/ 	.word	0xffffffff


	//   ....[2]....
        /*0034*/ 	.word	0xffffffff


	//   ....[3]....
        /*0038*/ 	.word	0xffffffff


	//   ....[4]....
        /*003c*/ 	.word	0xffffffff


	//   ....[5]....
        /*0040*/ 	.word	0xffffffff


	//   ....[6]....
        /*0044*/ 	.word	0xffffffff


	//   ....[7]....
        /*0048*/ 	.word	0xffffffff


	//   ....[8]....
        /*004c*/ 	.word	0xffffffff


	//   ....[9]....
        /*0050*/ 	.word	0xffffffff


	//   ....[10]....
        /*0054*/ 	.word	0xffffffff


	//   ....[11]....
        /*0058*/ 	.word	0xffffffff


	//   ....[12]....
        /*005c*/ 	.word	0xffffffff


	//   ....[13]....
        /*0060*/ 	.word	0xffffffff


	//   ....[14]....
        /*0064*/ 	.word	0xffffffff


	//   ....[15]....
        /*0068*/ 	.word	0xffffffff


	//   ....[16]....
        /*006c*/ 	.word	0xffffffff


	//   ....[17]....
        /*0070*/ 	.word	0xffffffff


	//----- nvinfo : EIATTR_COOP_GROUP_INSTR_OFFSETS
	.align		4
.L_2074:
        /*0074*/ 	.byte	0x04, 0x28
        /*0076*/ 	.short	(.L_2076 - .L_2075)


	//   ....[0]....
.L_2075:
        /*0078*/ 	.word	0x00015340


	//   ....[1]....
        /*007c*/ 	.word	0x00015360


	//   ....[2]....
        /*0080*/ 	.word	0x00015380


	//   ....[3]....
        /*0084*/ 	.word	0x000153a0


	//   ....[4]....
        /*0088*/ 	.word	0x000153c0


	//   ....[5]....
        /*008c*/ 	.word	0x00015800


	//   ....[6]....
        /*0090*/ 	.word	0x00015830


	//   ....[7]....
        /*0094*/ 	.word	0x00015870


	//   ....[8]....
        /*0098*/ 	.word	0x000158c0


	//   ....[9]....
        /*009c*/ 	.word	0x000158f0


	//   ....[10]....
        /*00a0*/ 	.word	0x00015a90


	//   ....[11]....
        /*00a4*/ 	.word	0x00015ad0


	//   ....[12]....
        /*00a8*/ 	.word	0x00015b20


	//   ....[13]....
        /*00ac*/ 	.word	0x00015b50


	//   ....[14]....
        /*00b0*/ 	.word	0x00015be0


	//   ....[15]....
        /*00b4*/ 	.word	0x00015c60


	//   ....[16]....
        /*00b8*/ 	.word	0x00015cd0


	//   ....[17]....
        /*00bc*/ 	.word	0x00015d30


	//----- nvinfo : EIATTR_VRC_CTA_INIT_COUNT
	.align		4
.L_2076:
        /*00c0*/ 	.byte	0x02, 0x4a
	.zero		1
	.zero		1


	//----- nvinfo : EIATTR_EXIT_INSTR_OFFSETS
	.align		4
        /*00c4*/ 	.byte	0x04, 0x1c
        /*00c6*/ 	.short	(.L_2078 - .L_2077)


	//   ....[0]....
.L_2077:
        /*00c8*/ 	.word	0x000002c0


	//   ....[1]....
        /*00cc*/ 	.word	0x00016aa0


	//----- nvinfo : EIATTR_INDIRECT_BRANCH_TARGETS
	.align		4
.L_2078:
        /*00d0*/ 	.byte	0x04, 0x34
        /*00d2*/ 	.short	(.L_2080 - .L_2079)


	//   ....[0]....
.L_2079:
        /*00d4*/ 	.word	.L_x_27098@srel
        /*00d8*/ 	.short	0x0
        /*00da*/ 	.short	0x0
        /*00dc*/ 	.word	0x3
        /*00e0*/ 	.word	.L_x_27099@srel
        /*00e4*/ 	.word	.L_x_27100@srel
        /*00e8*/ 	.word	.L_x_27101@srel


	//----- nvinfo : EIATTR_MAX_THREADS
	.align		4
.L_2080:
        /*00ec*/ 	.byte	0x04, 0x05
        /*00ee*/ 	.short	(.L_2082 - .L_2081)
.L_2081:
        /*00f0*/ 	.word	0x00000080
        /*00f4*/ 	.word	0x00000001
        /*00f8*/ 	.word	0x00000001


	//----- nvinfo : EIATTR_CRS_STACK_SIZE
	.align		4
.L_2082:
        /*00fc*/ 	.byte	0x04, 0x1e
        /*00fe*/ 	.short	(.L_2084 - .L_2083)
.L_2083:
        /*0100*/ 	.word	0x00000000


	//----- nvinfo : EIATTR_CBANK_PARAM_SIZE
	.align		4
.L_2084:
        /*0104*/ 	.byte	0x03, 0x19
        /*0106*/ 	.short	0x00e8


	//----- nvinfo : EIATTR_PARAM_CBANK
	.align		4
        /*0108*/ 	.byte	0x04, 0x0a
        /*010a*/ 	.short	(.L_2086 - .L_2085)
	.align		4
.L_2085:
        /*010c*/ 	.word	index@(.nv.constant0._ZN10layer_norm13ln_fwd_kernelINS_13Kernel_traitsI13__nv_bfloat16S2_fS2_fjLj4096ELj1ELj1ELj4ELj16ENS_18Kernel_traits_baseILj4096ES2_S2_fS2_fjLj128EEEEELb1ELb1ELb0ELb1EEEvNS_9FwdParamsE)
        /*0110*/ 	.short	0x0380
        /*0112*/ 	.short	0x00e8


	//----- nvinfo : EIATTR_SW_WAR
	.align		4
.L_2086:
        /*0114*/ 	.byte	0x04, 0x36
        /*0116*/ 	.short	(.L_2088 - .L_2087)
.L_2087:
        /*0118*/ 	.word	0x00000008
.L_2088:


//--------------------- .nv.info._ZN10layer_norm13ln_fwd_kernelINS_13Kernel_traitsI13__nv_bfloat16S2_fS2_fjLj4096ELj1ELj1ELj4ELj16ENS_18Kernel_traits_baseILj4096ES2_S2_fS2_fjLj128EEEEELb1ELb1ELb1ELb0EEEvNS_9FwdParamsE --------------------------
	.section	.nv.info._ZN10layer_norm13ln_fwd_kernelINS_13Kernel_traitsI13__nv_bfloat16S2_fS2_fjLj4096ELj1ELj1ELj4ELj16ENS_18Kernel_traits_baseILj4096ES2_S2_fS2_fjLj128EEEEELb1ELb1ELb1ELb0EEEvNS_9FwdParamsE,"",@"SHT_CUDA_INFO"
	.sectionflags	@""
	.align	4


	//----- nvinfo : EIATTR_CUDA_API_VERSION
	.align		4
        /*0000*/ 	.byte	0x04, 0x37
        /*0002*/ 	.short	(.L_2090 - .L_2089)
.L_2089:
        /*0004*/ 	.word	0x00000082


	//----- nvinfo : EIATTR_KPARAM_INFO
	.align		4
.L_2090:
        /*0008*/ 	.byte	0x04, 0x17
        /*000a*/ 	.short	(.L_2092 - .L_2091)
.L_2091:
        /*000c*/ 	.word	0x00000000
        /*0010*/ 	.short	0x0000
        /*0012*/ 	.short	0x0000
        /*0014*/ 	.byte	0x00, 0xf0, 0xa1, 0x03


	//----- nvinfo : EIATTR_SPARSE_MMA_MASK
	.align		4
.L_2092:
        /*0018*/ 	.byte	0x03, 0x50
        /*001a*/ 	.short	0x0000


	//----- nvinfo : EIATTR_MAXREG_COUNT
	.align		4
        /*001c*/ 	.byte	0x03, 0x1b
        /*001e*/ 	.short	0x00ff


	//----- nvinfo : EIATTR_NUM_BARRIERS
	.align		4
        /*0020*/ 	.byte	0x02, 0x4c
        /*0022*/ 	.byte	0x01
	.zero		1


	//----- nvinfo : EIATTR_MERCURY_ISA_VERSION
	.align		4
        /*0024*/ 	.byte	0x03, 0x5f
        /*0026*/ 	.short	0x0101


	//----- nvinfo : EIATTR_COOP_GROUP_MASK_REGIDS
	.align		4
        /*0028*/ 	.byte	0x04, 0x29
        /*002a*/ 	.short	(.L_2094 - .L_2093)


	//   ....[0]....
.L_2093:
        /*002c*/ 	.word	0xffffffff


	//   ....[1]....
        /*0030*/ 	.word	0xffffffff


	//   ....[2]....
        /*0034*/ 	.word	0xffffffff


	//   ....[3]....
        /*0038*/ 	.word	0xffffffff


	//   ....[4]....
        /*003c*/ 	.word	0xffffffff


	//   ....[5]....
        /*0040*/ 	.word	0xffffffff


	//   ....[6]....
        /*0044*/ 	.word	0xffffffff


	//   ....[7]....
        /*0048*/ 	.word	0xffffffff


	//   ....[8]....
        /*004c*/ 	.word	0xffffffff


	//   ....[9]....
        /*0050*/ 	.word	0xffffffff


	//   ....[10]....
        /*0054*/ 	.word	0xffffffff


	//   ....[11]....
        /*0058*/ 	.word	0xffffffff


	//   ....[12]....
        /*005c*/ 	.word	0xffffffff


	//   ....[13]....
        /*0060*/ 	.word	0xffffffff


	//   ....[14]....
        /*0064*/ 	.word	0xffffffff


	//   ....[15]....
        /*0068*/ 	.word	0xffffffff


	//   ....[16]....
        /*006c*/ 	.word	0xffffffff


	//   ....[17]....
        /*0070*/ 	.word	0xffffffff


	//----- nvinfo : EIATTR_COOP_GROUP_INSTR_OFFSETS
	.align		4
.L_2094:
        /*0074*/ 	.byte	0x04, 0x28
        /*0076*/ 	.short	(.L_2096 - .L_2095)


	//   ....[0]....
.L_2095:
        /*0078*/ 	.word	0x0001bf40


	//   ....[1]....
        /*007c*/ 	.word	0x0001bf60


	//   ....[2]....
        /*0080*/ 	.word	0x0001bf80


	//   ....[3]....
        /*0084*/ 	.word	0x0001bfa0


	//   ....[4]....
        /*0088*/ 	.word	0x0001bfc0


	//   ....[5]....
        /*008c*/ 	.word	0x0001c430


	//   ....[6]....
        /*0090*/ 	.word	0x0001c450


	//   ....[7]....
        /*0094*/ 	.word	0x0001c470


	//   ....[8]....
        /*0098*/ 	.word	0x0001c490


	//   ....[9]....
        /*009c*/ 	.word	0x0001c4b0


	//   ....[10]....
        /*00a0*/ 	.word	0x0001c630


	//   ....[11]....
        /*00a4*/ 	.word	0x0001c660


	//   ....[12]....
        /*00a8*/ 	.word	0x0001c670


	//   ....[13]....
        /*00ac*/ 	.word	0x0001c6b0


	//   ....[14]....
        /*00b0*/ 	.word	0x0001c790


	//   ....[15]....
        /*00b4*/ 	.word	0x0001c7c0


	//   ....[16]....
        /*00b8*/ 	.word	0x0001c860


	//   ....[17]....
        /*00bc*/ 	.word	0x0001c890


	//----- nvinfo : EIATTR_VRC_CTA_INIT_COUNT
	.align		4
.L_2096:
        /*00c0*/ 	.byte	0x02, 0x4a
	.zero		1
	.zero		1


	//----- nvinfo : EIATTR_EXIT_INSTR_OFFSETS
	.align		4
        /*00c4*/ 	.byte	0x04, 0x1c
        /*00c6*/ 	.short	(.L_2098 - .L_2097)


	//   ....[0]....
.L_2097:
        /*00c8*/ 	.word	0x00000900


	//   ....[1]....
        /*00cc*/ 	.word	0x0001d6d0


	//----- nvinfo : EIATTR_MAX_THREADS
	.align		4
.L_2098:
        /*00d0*/ 	.byte	0x04, 0x05
        /*00d2*/ 	.short	(.L_2100 - .L_2099)
.L_2099:
        /*00d4*/ 	.word	0x00000080
        /*00d8*/ 	.word	0x00000001
        /*00dc*/ 	.word	0x00000001


	//----- nvinfo : EIATTR_CRS_STACK_SIZE
	.align		4
.L_2100:
        /*00e0*/ 	.byte	0x04, 0x1e
        /*00e2*/ 	.short	(.L_2102 - .L_2101)
.L_2101:
        /*00e4*/ 	.word	0x00000000


	//----- nvinfo : EIATTR_CBANK_PARAM_SIZE
	.align		4
.L_2102:
        /*00e8*/ 	.byte	0x03, 0x19
        /*00ea*/ 	.short	0x00e8


	//----- nvinfo : EIATTR_PARAM_CBANK
	.align		4
        /*00ec*/ 	.byte	0x04, 0x0a
        /*00ee*/ 	.short	(.L_2104 - .L_2103)
	.align		4
.L_2103:
        /*00f0*/ 	.word	index@(.nv.constant0._ZN10layer_norm13ln_fwd_kernelINS_13Kernel_traitsI13__nv_bfloat16S2_fS2_fjLj4096ELj1ELj1ELj4ELj16ENS_18Kernel_traits_baseILj4096ES2_S2_fS2_fjLj128EEEEELb1ELb1ELb1ELb0EEEvNS_9FwdParamsE)
        /*00f4*/ 	.short	0x0380
        /*00f6*/ 	.short	0x00e8


	//----- nvinfo : EIATTR_SW_WAR
	.align		4
.L_2104:
        /*00f8*/ 	.byte	0x04, 0x36
        /*00fa*/ 	.short	(.L_2106 - .L_2105)
.L_2105:
        /*00fc*/ 	.word	0x00000008
.L_2106:


//--------------------- .nv.info._ZN10layer_norm13ln_fwd_kernelINS_13Kernel_traitsI13__nv_bfloat16S2_fS2_fjLj4096ELj1ELj1ELj4ELj16ENS_18Kernel_traits_baseILj4096ES2_S2_fS2_fjLj128EEEEELb1ELb1ELb1ELb1EEEvNS_9FwdParamsE --------------------------
	.section	.nv.info._ZN10layer_norm13ln_fwd_kernelINS_13Kernel_traitsI13__nv_bfloat16S2_fS2_fjLj4096ELj1ELj1ELj4ELj16ENS_18Kernel_traits_baseILj4096ES2_S2_fS2_fjLj128EEEEELb1ELb1ELb1ELb1EEEvNS_9FwdParamsE,"",@"SHT_CUDA_INFO"
	.sectionflags	@""
	.align	4


	//----- nvinfo : EIATTR_CUDA_API_VERSION
	.align		4
        /*0000*/ 	.byte	0x04, 0x37
        /*0002*/ 	.short	(.L_2108 - .L_2107)
.L_2107:
        /*0004*/ 	.word	0x00000082


	//----- nvinfo : EIATTR_KPARAM_INFO
	.align		4
.L_2108:
        /*0008*/ 	.byte	0x04, 0x17
        /*000a*/ 	.short	(.L_2110 - .L_2109)
.L_2109:
        /*000c*/ 	.word	0x00000000
        /*0010*/ 	.short	0x0000
        /*0012*/ 	.short	0x0000
        /*0014*/ 	.byte	0x00, 0xf0, 0xa1, 0x03


	//----- nvinfo : EIATTR_SPARSE_MMA_MASK
	.align		4
.L_2110:
        /*0018*/ 	.byte	0x03, 0x50
        /*001a*/ 	.short	0x0000


	//----- nvinfo : EIATTR_MAXREG_COUNT
	.align		4
        /*001c*/ 	.byte	0x03, 0x1b
        /*001e*/ 	.short	0x00ff


	//----- nvinfo : EIATTR_NUM_BARRIERS
	.align		4
        /*0020*/ 	.byte	0x02, 0x4c
        /*0022*/ 	.byte	0x01
	.zero		1


	//----- nvinfo : EIATTR_MERCURY_ISA_VERSION
	.align		4
        /*0024*/ 	.byte	0x03, 0x5f
        /*0026*/ 	.short	0x0101


	//----- nvinfo : EIATTR_COOP_GROUP_MASK_REGIDS
	.align		4
        /*0028*/ 	.byte	0x04, 0x29
        /*002a*/ 	.short	(.L_2112 - .L_2111)


	//   ....[0]....
.L_2111:
        /*002c*/ 	.word	0xffffffff


	//   ....[1]....
        /*0030*/ 	.word	0xffffffff


	//   ....[2]....
        /*0034*/ 	.word	0xffffffff


	//   ....[3]....
        /*0038*/ 	.word	0xffffffff


	//   ....[4]....
        /*003c*/ 	.word	0xffffffff


	//   ....[5]....
        /*0040*/ 	.word	0xffffffff


	//   ....[6]....
        /*0044*/ 	.word	0xffffffff


	//   ....[7]....
        /*0048*/ 	.word	0xffffffff


	//   ....[8]....
        /*004c*/ 	.word	0xffffffff


	//   ....[9]....
        /*0050*/ 	.word	0xffffffff


	//   ....[10]....
        /*0054*/ 	.word	0xffffffff


	//   ....[11]....
        /*0058*/ 	.word	0xffffffff


	//   ....[12]....
        /*005c*/ 	.word	0xffffffff


	//   ....[13]....
        /*0060*/ 	.word	0xffffffff


	//   ....[14]....
        /*0064*/ 	.word	0xffffffff


	//   ....[15]....
        /*0068*/ 	.word	0xffffffff


	//   ....[16]....
        /*006c*/ 	.word	0xffffffff


	//   ....[17]....
        /*0070*/ 	.word	0xffffffff


	//----- nvinfo : EIATTR_COOP_GROUP_INSTR_OFFSETS
	.align		4
.L_2112:
        /*0074*/ 	.byte	0x04, 0x28
        /*0076*/ 	.short	(.L_2114 - .L_2113)


	//   ....[0]....
.L_2113:
        /*0078*/ 	.word	0x00017050


	//   ....[1]....
        /*007c*/ 	.word	0x00017080


	//   ....[2]....
        /*0080*/ 	.word	0x000170a0


	//   ....[3]....
        /*0084*/ 	.word	0x000170c0


	//   ....[4]....
        /*0088*/ 	.word	0x000170e0


	//   ....[5]....
        /*008c*/ 	.word	0x00017510


	//   ....[6]....
        /*0090*/ 	.word	0x00017530


	//   ....[7]....
        /*0094*/ 	.word	0x00017550


	//   ....[8]....
        /*0098*/ 	.word	0x00017580


	//   ....[9]....
        /*009c*/ 	.word	0x000175b0


	//   ....[10]....
        /*00a0*/ 	.word	0x00017760


	//   ....[11]....
        /*00a4*/ 	.word	0x000177a0


	//   ....[12]....
        /*00a8*/ 	.word	0x000177b0


	//   ....[13]....
        /*00ac*/ 	.word	0x00017800


	//   ....[14]....
        /*00b0*/ 	.word	0x000178d0


	//   ....[15]....
        /*00b4*/ 	.word	0x00017900


	//   ....[16]....
        /*00b8*/ 	.word	0x000179b0


	//   ....[17]....
        /*00bc*/ 	.word	0x000179e0


	//----- nvinfo : EIATTR_VRC_CTA_INIT_COUNT
	.align		4
.L_2114:
        /*00c0*/ 	.byte	0x02, 0x4a
	.zero		1
	.zero		1


	//----- nvinfo : EIATTR_EXIT_INSTR_OFFSETS
	.align		4
        /*00c4*/ 	.byte	0x04, 0x1c
        /*00c6*/ 	.short	(.L_2116 - .L_2115)


	//   ....[0]....
.L_2115:
        /*00c8*/ 	.word	0x00000320


	//   ....[1]....
        /*00cc*/ 	.word	0x00018850


	//----- nvinfo : EIATTR_MAX_THREADS
	.align		4
.L_2116:
        /*00d0*/ 	.byte	0x04, 0x05
        /*00d2*/ 	.short	(.L_2118 - .L_2117)
.L_2117:
        /*00d4*/ 	.word	0x00000080
        /*00d8*/ 	.word	0x00000001
        /*00dc*/ 	.word	0x00000001


	//----- nvinfo : EIATTR_CRS_STACK_SIZE
	.align		4
.L_2118:
        /*00e0*/ 	.byte	0x04, 0x1e
        /*00e2*/ 	.short	(.L_2120 - .L_2119)
.L_2119:
        /*00e4*/ 	.word	0x00000000


	//----- nvinfo : EIATTR_CBANK_PARAM_SIZE
	.align		4
.L_2120:
        /*00e8*/ 	.byte	0x03, 0x19
        /*00ea*/ 	.short	0x00e8


	//----- nvinfo : EIATTR_PARAM_CBANK
	.align		4
        /*00ec*/ 	.byte	0x04, 0x0a
        /*00ee*/ 	.short	(.L_2122 - .L_2121)
	.align		4
.L_2121:
        /*00f0*/ 	.word	index@(.nv.constant0._ZN10layer_norm13ln_fwd_kernelINS_13Kernel_traitsI13__nv_bfloat16S2_fS2_fjLj4096ELj1ELj1ELj4ELj16ENS_18Kernel_traits_baseILj4096ES2_S2_fS2_fjLj128EEEEELb1ELb1ELb1ELb1EEEvNS_9FwdParamsE)
        /*00f4*/ 	.short	0x0380
        /*00f6*/ 	.short	0x00e8


	//----- nvinfo : EIATTR_SW_WAR
	.align		4
.L_2122:
        /*00f8*/ 	.byte	0x04, 0x36
        /*00fa*/ 	.short	(.L_2124 - .L_2123)
.L_2123:
        /*00fc*/ 	.word	0x00000008
.L_2124:


//--------------------- .nv.info._ZN10layer_norm13ln_fwd_kernelINS_13Kernel_traitsIf13__nv_bfloat16fS2_fjLj4096ELj1ELj1ELj4ELj16ENS_18Kernel_traits_baseILj4096EfS2_fS2_fjLj128EEEEELb0ELb0ELb0ELb0EEEvNS_9FwdParamsE --------------------------
	.section	.nv.info._ZN10layer_norm13ln_fwd_kernelINS_13Kernel_traitsIf13__nv_bfloat16fS2_fjLj4096ELj1ELj1ELj4ELj16ENS_18Kernel_traits_baseILj4096EfS2_fS2_fjLj128EEEEELb0ELb0ELb0ELb0EEEvNS_9FwdParamsE,"",@"SHT_CUDA_INFO"
	.sectionflags	@""
	.align	4


	//----- nvinfo : EIATTR_CUDA_API_VERSION
	.align		4
        /*0000*/ 	.byte	0x04, 0x37
        /*0002*/ 	.short	(.L_2126 - .L_2125)
.L_2125:
        /*0004*/ 	.word	0x00000082


	//----- nvinfo : EIATTR_KPARAM_INFO
	.align		4
.L_2126:
        /*0008*/ 	.byte	0x04, 0x17
        /*000a*/ 	.short	(.L_2128 - .L_2127)
.L_2127:
        /*000c*/ 	.word	0x00000000
        /*0010*/ 	.short	0x0000
        /*0012*/ 	.short	0x0000
        /*0014*/ 	.byte	0x00, 0xf0, 0xa1, 0x03


	//----- nvinfo : EIATTR_SPARSE_MMA_MASK
	.align		4
.L_2128:
        /*0018*/ 	.byte	0x03, 0x50
        /*001a*/ 	.short	0x0000


	//----- nvinfo : EIATTR_MAXREG_COUNT
	.align		4
        /*001c*/ 	.byte	0x03, 0x1b
        /*001e*/ 	.short	0x00ff


	//----- nvinfo : EIATTR_NUM_BARRIERS
	.align		4
        /*0020*/ 	.byte	0x02, 0x4c
        /*0022*/ 	.byte	0x01
	.zero		1


	//----- nvinfo : EIATTR_MERCURY_ISA_VERSION
	.align		4
        /*0024*/ 	.byte	0x03, 0x5f
        /*0026*/ 	.short	0x0101


	//----- nvinfo : EIATTR_COOP_GROUP_MASK_REGIDS
	.align		4
        /*0028*/ 	.byte	0x04, 0x29
        /*002a*/ 	.short	(.L_2130 - .L_2129)


	//   ....[0]....
.L_2129:
        /*002c*/ 	.word	0xffffffff


	//   ....[1]....
        /*0030*/ 	.word	0xffffffff


	//   ....[2]....
        /*0034*/ 	.word	0xffffffff


	//   ....[3]....
        /*0038*/ 	.word	0xffffffff


	//   ....[4]....
        /*003c*/ 	.word	0xffffffff


	//   ....[5]....
        /*0040*/ 	.word	0xffffffff


	//   ....[6]....
        /*0044*/ 	.word	0xffffffff


	//   ....[7]....
        /*0048*/ 	.word	0xffffffff


	//   ....[8]....
        /*004c*/ 	.word	0xffffffff


	//   ....[9]....
        /*0050*/ 	.word	0xffffffff


	//   ....[10]....
        /*0054*/ 	.word	0xffffffff


	//   ....[11]....
        /*0058*/ 	.word	0xffffffff


	//   ....[12]....
        /*005c*/ 	.word	0xffffffff


	//   ....[13]....
        /*0060*/ 	.word	0xffffffff


	//   ....[14]....
        /*0064*/ 	.word	0xffffffff


	//   ....[15]....
        /*0068*/ 	.word	0xffffffff


	//   ....[16]....
        /*006c*/ 	.word	0xffffffff


	//   ....[17]....
        /*0070*/ 	.word	0xffffffff


	//----- nvinfo : EIATTR_COOP_GROUP_INSTR_OFFSETS
	.align		4
.L_2130:
        /*0074*/ 	.byte	0x04, 0x28
        /*0076*/ 	.short	(.L_2132 - .L_2131)


	//   ....[0]....
.L_2131:
        /*0078*/ 	.word	0x00001a70


	//   ....[1]....
        /*007c*/ 	.word	0x00001a90


	//   ....[2]....
        /*0080*/ 	.word	0x00001ab0


	//   ....[3]....
        /*0084*/ 	.word	0x00001ad0


	//   ....[4]....
        /*0088*/ 	.word	0x00001af0


	//   ....[5]....
        /*008c*/ 	.word	0x00001f60


	//   ....[6]....
        /*0090*/ 	.word	0x00001f90


	//   ....[7]....
        /*0094*/ 	.word	0x00001fb0


	//   ....[8]....
        /*0098*/ 	.word	0x00001fd0


	//   ....[9]....
        /*009c*/ 	.word	0x00002010


	//   ....[10]....
        /*00a0*/ 	.word	0x00002080


	//   ....[11]....
        /*00a4*/ 	.word	0x000020f0


	//   ....[12]....
        /*00a8*/ 	.word	0x00002130


	//   ....[13]....
        /*00ac*/ 	.word	0x00002150


	//   ....[14]....
        /*00b0*/ 	.word	0x000021e0


	//   ....[15]....
        /*00b4*/ 	.word	0x00002210


	//   ....[16]....
        /*00b8*/ 	.word	0x000022b0


	//   ....[17]....
        /*00bc*/ 	.word	0x000022e0


	//----- nvinfo : EIATTR_VRC_CTA_INIT_COUNT
	.align		4
.L_2132:
        /*00c0*/ 	.byte	0x02, 0x4a
	.zero		1
	.zero		1


	//----- nvinfo : EIATTR_EXIT_INSTR_OFFSETS
	.align		4
        /*00c4*/ 	.byte	0x04, 0x1c
        /*00c6*/ 	.short	(.L_2134 - .L_2133)


	//   ....[0]....
.L_2133:
        /*00c8*/ 	.word	0x00000670


	//   ....[1]....
        /*00cc*/ 	.word	0x00002cc0


	//----- nvinfo : EIATTR_MAX_THREADS
	.align		4
.L_2134:
        /*00d0*/ 	.byte	0x04, 0x05
        /*00d2*/ 	.short	(.L_2136 - .L_2135)
.L_2135:
        /*00d4*/ 	.word	0x00000080
        /*00d8*/ 	.word	0x00000001
        /*00dc*/ 	.word	0x00000001


	//----- nvinfo : EIATTR_CRS_STACK_SIZE
	.align		4
.L_2136:
        /*00e0*/ 	.byte	0x04, 0x1e
        /*00e2*/ 	.short	(.L_2138 - .L_2137)
.L_2137:
        /*00e4*/ 	.word	0x00000000


	//----- nvinfo : EIATTR_CBANK_PARAM_SIZE
	.align		4
.L_2138:
        /*00e8*/ 	.byte	0x03, 0x19
        /*00ea*/ 	.short	0x00e8


	//----- nvinfo : EIATTR_PARAM_CBANK
	.align		4
        /*00ec*/ 	.byte	0x04, 0x0a
        /*00ee*/ 	.short	(.L_2140 - .L_2139)
	.align		4
.L_2139:
        /*00f0*/ 	.word	index@(.nv.constant0._ZN10layer_norm13ln_fwd_kernelINS_13Kernel_traitsIf13__nv_bfloat16fS2_fjLj4096ELj1ELj1ELj4ELj16ENS_18Kernel_traits_baseILj4096EfS2_fS2_fjLj128EEEEELb0ELb0ELb0ELb0EEEvNS_9FwdParamsE)
        /*00f4*/ 	.short	0x0380
        /*00f6*/ 	.short	0x00e8


	//----- nvinfo : EIATTR_SW_WAR
	.align		4
.L_2140:
        /*00f8*/ 	.byte	0x04, 0x36
        /*00fa*/ 	.short	(.L_2142 - .L_2141)
.L_2141:
        /*00fc*/ 	.word	0x00000008
.L_2142:


//--------------------- .nv.info._ZN10layer_norm13ln_fwd_kernelINS_13Kernel_traitsIf13__nv_bfloat16fS2_fjLj4096ELj1ELj1ELj4ELj16ENS_18Kernel_traits_baseILj4096EfS2_fS2_fjLj128EEEEELb0ELb0ELb0ELb1EEEvNS_9FwdParamsE --------------------------
	.section	.nv.info._ZN10layer_norm13ln_fwd_kernelINS_13Kernel_traitsIf13__nv_bfloat16fS2_fjLj4096ELj1ELj1ELj4ELj16ENS_18Kernel_traits_baseILj4096EfS2_fS2_fjLj128EEEEELb0ELb0ELb0ELb1EEEvNS_9FwdParamsE,"",@"SHT_CUDA_INFO"
	.sectionflags	@""
	.align	4


	//----- nvinfo : EIATTR_CUDA_API_VERSION
	.align		4
        /*0000*/ 	.byte	0x04, 0x37
        /*0002*/ 	.short	(.L_2144 - .L_2143)
.L_2143:
        /*0004*/ 	.word	0x00000082


	//----- nvinfo : EIATTR_KPARAM_INFO
	.align		4
.L_2144:
        /*0008*/ 	.byte	0x04, 0x17
        /*000a*/ 	.short	(.L_2146 - .L_2145)
.L_2145:
        /*000c*/ 	.word	0x00000000
        /*0010*/ 	.short	0x0000
        /*0012*/ 	.short	0x0000
        /*0014*/ 	.byte	0x00, 0xf0, 0xa1, 0x03


	//----- nvinfo : EIATTR_SPARSE_MMA_MASK
	.align		4
.L_2146:
        /*0018*/ 	.byte	0x03, 0x50
        /*001a*/ 	.short	0x0000


	//----- nvinfo : EIATTR_MAXREG_COUNT
	.align		4
        /*001c*/ 	.byte	0x03, 0x1b
        /*001e*/ 	.short	0x00ff


	//----- nvinfo : EIATTR_NUM_BARRIERS
	.align		4
        /*0020*/ 	.byte	0x02, 0x4c
        /*0022*/ 	.byte	0x01
	.zero		1


	//----- nvinfo : EIATTR_MERCURY_ISA_VERSION
	.align		4
        /*0024*/ 	.byte	0x03, 0x5f
        /*0026*/ 	.short	0x0101


	//----- nvinfo : EIATTR_COOP_GROUP_MASK_REGIDS
	.align		4
        /*0028*/ 	.byte	0x04, 0x29
        /*002a*/ 	.short	(.L_2148 - .L_2147)


	//   ....[0]....
.L_2147:
        /*002c*/ 	.word	0xffffffff


	//   ....[1]....
        /*0030*/ 	.word	0xffffffff


	//   ....[2]....
        /*0034*/ 	.word	0xffffffff


	//   ....[3]....
        /*0038*/ 	.word	0xffffffff


	//   ....[4]....
        /*003c*/ 	.word	0xffffffff


	//   ....[5]....
        /*0040*/ 	.word	0xffffffff


	//   ....[6]....
        /*0044*/ 	.word	0xffffffff


	//   ....[7]....
        /*0048*/ 	.word	0xffffffff


	//   ....[8]....
        /*004c*/ 	.word	0xffffffff


	//   ....[9]....
        /*0050*/ 	.word	0xffffffff


	//   ....[10]....
        /*0054*/ 	.word	0xffffffff


	//   ....[11]....
        /*0058*/ 	.word	0xffffffff


	//   ....[12]....
        /*005c*/ 	.word	0xffffffff


	//   ....[13]....
        /*0060*/ 	.word	0xffffffff


	//   ....[14]....
        /*0064*/ 	.word	0xffffffff


	//   ....[15]....
        /*0068*/ 	.word	0xffffffff


	//   ....[16]....
        /*006c*/ 	.word	0xffffffff


	//   ....[17]....
        /*0070*/ 	.word	0xffffffff


	//----- nvinfo : EIATTR_COOP_GROUP_INSTR_OFFSETS
	.align		4
.L_2148:
        /*0074*/ 	.byte	0x04, 0x28
        /*0076*/ 	.short	(.L_2150 - .L_2149)


	//   ....[0]....
.L_2149:
        /*0078*/ 	.word	0x00001450


	//   ....[1]....
        /*007c*/ 	.word	0x00001470


	//   ....[2]....
        /*0080*/ 	.word	0x00001490


	//   ....[3]....
        /*0084*/ 	.word	0x000014b0


	//   ....[4]....
        /*0088*/ 	.word	0x000014d0


	//   ....[5]....
        /*008c*/ 	.word	0x00001900


	//   ....[6]....
        /*0090*/ 	.word	0x00001920


	//   ....[7]....
        /*0094*/ 	.word	0x00001940


	//   ....[8]....
        /*0098*/ 	.word	0x00001960


	//   ....[9]....
        /*009c*/ 	.word	0x00001980


	//   ....[10]....
        /*00a0*/ 	.word	0x00001ae0


	//   ....[11]....
        /*00a4*/ 	.word	0x00001b90


	//   ....[12]....
        /*00a8*/ 	.word	0x00001be0


	//   ....[13]....
        /*00ac*/ 	.word	0x00001bf0


	//   ....[14]....
        /*00b0*/ 	.word	0x00001c70


	//   ....[15]....
        /*00b4*/ 	.word	0x00001ca0


	//   ....[16]....
        /*00b8*/ 	.word	0x00001d30


	//   ....[17]....
        /*00bc*/ 	.word	0x00001d70


	//----- nvinfo : EIATTR_VRC_CTA_INIT_COUNT
	.align		4
.L_2150:
        /*00c0*/ 	.byte	0x02, 0x4a
	.zero		1
	.zero		1


	//----- nvinfo : EIATTR_EXIT_INSTR_OFFSETS
	.align		4
        /*00c4*/ 	.byte	0x04, 0x1c
        /*00c6*/ 	.short	(.L_2152 - .L_2151)


	//   ....[0]....
.L_2151:
        /*00c8*/ 	.word	0x000003b0


	//   ....[1]....
        /*00cc*/ 	.word	0x00002600


	//----- nvinfo : EIATTR_MAX_THREADS
	.align		4
.L_2152:
        /*00d0*/ 	.byte	0x04, 0x05
        /*00d2*/ 	.short	(.L_2154 - .L_2153)
.L_2153:
        /*00d4*/ 	.word	0x00000080
        /*00d8*/ 	.word	0x00000001
        /*00dc*/ 	.word	0x00000001


	//----- nvinfo : EIATTR_CRS_STACK_SIZE
	.align		4
.L_2154:
        /*00e0*/ 	.byte	0x04, 0x1e
        /*00e2*/ 	.short	(.L_2156 - .L_2155)
.L_2155:
        /*00e4*/ 	.word	0x00000000


	//----- nvinfo : EIATTR_CBANK_PARAM_SIZE
	.align		4
.L_2156:
        /*00e8*/ 	.byte	0x03, 0x19
        /*00ea*/ 	.short	0x00e8


	//----- nvinfo : EIATTR_PARAM_CBANK
	.align		4
        /*00ec*/ 	.byte	0x04, 0x0a
        /*00ee*/ 	.short	(.L_2158 - .L_2157)
	.align		4
.L_2157:
        /*00f0*/ 	.word	index@(.nv.constant0._ZN10layer_norm13ln_fwd_kernelINS_13Kernel_traitsIf13__nv_bfloat16fS2_fjLj4096ELj1ELj1ELj4ELj16ENS_18Kernel_traits_baseILj4096EfS2_fS2_fjLj128EEEEELb0ELb0ELb0ELb1EEEvNS_9FwdParamsE)
        /*00f4*/ 	.short	0x0380
        /*00f6*/ 	.short	0x00e8


	//----- nvinfo : EIATTR_SW_WAR
	.align		4
.L_2158:
        /*00f8*/ 	.byte	0x04, 0x36
        /*00fa*/ 	.short	(.L_2160 - .L_2159)
.L_2159:
        /*00fc*/ 	.word	0x00000008
.L_2160:


//--------------------- .nv.info._ZN10layer_norm13ln_fwd_kernelINS_13Kernel_traitsIf13__nv_bfloat16fS2_fjLj4096ELj1ELj1ELj4ELj16ENS_18Kernel_traits_baseILj4096EfS2_fS2_fjLj128EEEEELb0ELb0ELb1ELb0EEEvNS_9FwdParamsE --------------------------
	.section	.nv.info._ZN10layer_norm13ln_fwd_kernelINS_13Kernel_traitsIf13__nv_bfloat16fS2_fjLj4096ELj1ELj1ELj4ELj16ENS_18Kernel_traits_baseILj4096EfS2_fS2_fjLj128EEEEELb0ELb0ELb1ELb0EEEvNS_9FwdParamsE,"",@"SHT_CUDA_INFO"
	.sectionflags	@""
	.align	4


	//----- nvinfo : EIATTR_CUDA_API_VERSION
	.align		4
        /*0000*/ 	.byte	0x04, 0x37
        /*0002*/ 	.short	(.L_2162 - .L_2161)
.L_2161:
        /*0004*/ 	.word	0x00000082


	//----- nvinfo : EIATTR_KPARAM_INFO
	.align		4
.L_2162:
        /*0008*/ 	.byte	0x04, 0x17
        /*000a*/ 	.short	(.L_2164 - .L_2163)
.L_2163:
        /*000c*/ 	.word	0x00000000
        /*0010*/ 	.short	0x0000
        /*0012*/ 	.short	0x0000
        /*0014*/ 	.byte	0x00, 0xf0, 0xa1, 0x03


	//----- nvinfo : EIATTR_SPARSE_MMA_MASK
	.align		4
.L_2164:
        /*0018*/ 	.byte	0x03, 0x50
        /*001a*/ 	.short	0x0000


	//----- nvinfo : EIATTR_MAXREG_COUNT
	.align		4
        /*001c*/ 	.byte	0x03, 0x1b
        /*001e*/ 	.short	0x00ff


	//----- nvinfo : EIATTR_NUM_BARRIERS
	.align		4
        /*0020*/ 	.byte	0x02, 0x4c
        /*0022*/ 	.byte	0x01
	.zero		1


	//----- nvinfo : EIATTR_MERCURY_ISA_VERSION
	.align		4
        /*0024*/ 	.byte	0x03, 0x5f
        /*0026*/ 	.short	0x0101


	//----- nvinfo : EIATTR_COOP_GROUP_MASK_REGIDS
	.align		4
        /*0028*/ 	.byte	0x04, 0x29
        /*002a*/ 	.short	(.L_2166 - .L_2165)


	//   ....[0]....
.L_2165:
        /*002c*/ 	.word	0xffffffff


	//   ....[1]....
        /*0030*/ 	.word	0xffffffff


	//   ....[2]....
        /*0034*/ 	.word	0xffffffff


	//   ....[3]....
        /*0038*/ 	.word	0xffffffff


	//   ....[4]....
        /*003c*/ 	.word	0xffffffff


	//   ....[5]....
        /*0040*/ 	.word	0xffffffff


	//   ....[6]....
        /*0044*/ 	.word	0xffffffff


	//   ....[7]....
        /*0048*/ 	.word	0xffffffff


	//   ....[8]....
        /*004c*/ 	.word	0xffffffff


	//   ....[9]....
        /*0050*/ 	.word	0xffffffff


	//   ....[10]....
        /*0054*/ 	.word	0xffffffff


	//   ....[11]....
        /*0058*/ 	.word	0xffffffff


	//   ....[12]....
        /*005c*/ 	.word	0xffffffff


	//   ....[13]....
        /*0060*/ 	.word	0xffffffff


	//   ....[14]....
        /*0064*/ 	.word	0xffffffff


	//   ....[15]....
        /*0068*/ 	.word	0xffffffff


	//   ....[16]....
        /*006c*/ 	.word	0xffffffff


	//   ....[17]....
        /*0070*/ 	.word	0xffffffff


	//----- nvinfo : EIATTR_COOP_GROUP_INSTR_OFFSETS
	.align		4
.L_2166:
        /*0074*/ 	.byte	0x04, 0x28
        /*0076*/ 	.short	(.L_2168 - .L_2167)


	//   ....[0]....
.L_2167:
        /*0078*/ 	.word	0x000020a0


	//   ....[1]....
        /*007c*/ 	.word	0x000020c0


	//   ....[2]....
        /*0080*/ 	.word	0x000020e0


	//   ....[3]....
        /*0084*/ 	.word	0x00002100


	//   ....[4]....
        /*0088*/ 	.word	0x00002120


	//   ....[5]....
        /*008c*/ 	.word	0x00002570


	//   ....[6]....
        /*0090*/ 	.word	0x00002590


	//   ....[7]....
        /*0094*/ 	.word	0x000025b0


	//   ....[8]....
        /*0098*/ 	.word	0x000025d0


	//   ....[9]....
        /*009c*/ 	.word	0x00002600


	//   ....[10]....
        /*00a0*/ 	.word	0x00002790


	//   ....[11]....
        /*00a4*/ 	.word	0x000027d0


	//   ....[12]....
        /*00a8*/ 	.word	0x000027f0


	//   ....[13]....
        /*00ac*/ 	.word	0x00002830


	//   ....[14]....
        /*00b0*/ 	.word	0x00002900


	//   ....[15]....
        /*00b4*/ 	.word	0x00002930


	//   ....[16]....
        /*00b8*/ 	.word	0x000029e0


	//   ....[17]....
        /*00bc*/ 	.word	0x00002a10


	//----- nvinfo : EIATTR_VRC_CTA_INIT_COUNT
	.align		4
.L_2168:
        /*00c0*/ 	.byte	0x02, 0x4a
	.zero		1
	.zero		1


	//----- nvinfo : EIATTR_EXIT_INSTR_OFFSETS
	.align		4
        /*00c4*/ 	.byte	0x04, 0x1c
        /*00c6*/ 	.short	(.L_2170 - .L_2169)


	//   ....[0]....
.L_2169:
        /*00c8*/ 	.word	0x00000650


	//   ....[1]....
        /*00cc*/ 	.word	0x00003440


	//----- nvinfo : EIATTR_MAX_THREADS
	.align		4
.L_2170:
        /*00d0*/ 	.byte	0x04, 0x05
        /*00d2*/ 	.short	(.L_2172 - .L_2171)
.L_2171:
        /*00d4*/ 	.word	0x00000080
        /*00d8*/ 	.word	0x00000001
        /*00dc*/ 	.word	0x00000001


	//----- nvinfo : EIATTR_CRS_STACK_SIZE
	.align		4
.L_2172:
        /*00e0*/ 	.byte	0x04, 0x1e
        /*00e2*/ 	.short	(.L_2174 - .L_2173)
.L_2173:
        /*00e4*/ 	.word	0x00000000


	//----- nvinfo : EIATTR_CBANK_PARAM_SIZE
	.align		4
.L_2174:
        /*00e8*/ 	.byte	0x03, 0x19
        /*00ea*/ 	.short	0x00e8


	//----- nvinfo : EIATTR_PARAM_CBANK
	.align		4
        /*00ec*/ 	.byte	0x04, 0x0a
        /*00ee*/ 	.short	(.L_2176 - .L_2175)
	.align		4
.L_2175:
        /*00f0*/ 	.word	index@(.nv.constant0._ZN10layer_norm13ln_fwd_kernelINS_13Kernel_traitsIf13__nv_bfloat16fS2_fjLj4096ELj1ELj1ELj4ELj16ENS_18Kernel_traits_baseILj4096EfS2_fS2_fjLj128EEEEELb0ELb0ELb1ELb0EEEvNS_9FwdParamsE)
        /*00f4*/ 	.short	0x0380
        /*00f6*/ 	.short	0x00e8


	//----- nvinfo : EIATTR_SW_WAR
	.align		4
.L_2176:
        /*00f8*/ 	.byte	0x04, 0x36
        /*00fa*/ 	.short	(.L_2178 - .L_2177)
.L_2177:
        /*00fc*/ 	.word	0x00000008
.L_2178:


//--------------------- .nv.info._ZN10layer_norm13ln_fwd_kernelINS_13Kernel_traitsIf13__nv_bfloat16fS2_fjLj4096ELj1ELj1ELj4ELj16ENS_18Kernel_traits_baseILj4096EfS2_fS2_fjLj128EEEEELb0ELb0ELb1ELb1EEEvNS_9FwdParamsE --------------------------
	.section	.nv.info._ZN10layer_norm13ln_fwd_kernelINS_13Kernel_traitsIf13__nv_bfloat16fS2_fjLj4096ELj1ELj1ELj4ELj16ENS_18Kernel_traits_baseILj4096EfS2_fS2_fjLj128EEEEELb0ELb0ELb1ELb1EEEvNS_9FwdParamsE,"",@"SHT_CUDA_INFO"
	.sectionflags	@""
	.align	4


	//----- nvinfo : EIATTR_CUDA_API_VERSION
	.align		4
        /*0000*/ 	.byte	0x04, 0x37
        /*0002*/ 	.short	(.L_2180 - .L_2179)
.L_2179:
        /*0004*/ 	.word	0x00000082


	//----- nvinfo : EIATTR_KPARAM_INFO
	.align		4
.L_2180:
        /*0008*/ 	.byte	0x04, 0x17
        /*000a*/ 	.short	(.L_2182 - .L_2181)
.L_2181:
        /*000c*/ 	.word	0x00000000
        /*0010*/ 	.short	0x0000
        /*0012*/ 	.short	0x0000
        /*0014*/ 	.byte	0x00, 0xf0, 0xa1, 0x03


	//----- nvinfo : EIATTR_SPARSE_MMA_MASK
	.align		4
.L_2182:
        /*0018*/ 	.byte	0x03, 0x50
        /*001a*/ 	.short	0x0000


	//----- nvinfo : EIATTR_MAXREG_COUNT
	.align		4
        /*001c*/ 	.byte	0x03, 0x1b
        /*001e*/ 	.short	0x00ff


	//----- nvinfo : EIATTR_NUM_BARRIERS
	.align		4
        /*0020*/ 	.byte	0x02, 0x4c
        /*0022*/ 	.byte	0x01
	.zero		1


	//----- nvinfo : EIATTR_MERCURY_ISA_VERSION
	.align		4
        /*0024*/ 	.byte	0x03, 0x5f
        /*0026*/ 	.short	0x0101


	//----- nvinfo : EIATTR_COOP_GROUP_MASK_REGIDS
	.align		4
        /*0028*/ 	.byte	0x04, 0x29
        /*002a*/ 	.short	(.L_2184 - .L_2183)


	//   ....[0]....
.L_2183:
        /*002c*/ 	.word	0xffffffff


	//   ....[1]....
        /*0030*/ 	.word	0xffffffff


	//   ....[2]....
        /*0034*/ 	.word	0xffffffff


	//   ....[3]....
        /*0038*/ 	.word	0xffffffff


	//   ....[4]....
        /*003c*/ 	.word	0xffffffff


	//   ....[5]....
        /*0040*/ 	.word	0xffffffff


	//   ....[6]....
        /*0044*/ 	.word	0xffffffff


	//   ....[7]....
        /*0048*/ 	.word	0xffffffff


	//   ....[8]....
        /*004c*/ 	.word	0xffffffff


	//   ....[9]....
        /*0050*/ 	.word	0xffffffff


	//   ....[10]....
        /*0054*/ 	.word	0xffffffff


	//   ....[11]....
        /*0058*/ 	.word	0xffffffff


	//   ....[12]....
        /*005c*/ 	.word	0xffffffff


	//   ....[13]....
        /*0060*/ 	.word	0xffffffff


	//   ....[14]....
        /*0064*/ 	.word	0xffffffff


	//   ....[15]....
        /*0068*/ 	.word	0xffffffff


	//   ....[16]....
        /*006c*/ 	.word	0xffffffff


	//   ....[17]....
        /*0070*/ 	.word	0xffffffff


	//----- nvinfo : EIATTR_COOP_GROUP_INSTR_OFFSETS
	.align		4
.L_2184:
        /*0074*/ 	.byte	0x04, 0x28
        /*0076*/ 	.short	(.L_2186 - .L_2185)


	//   ....[0]....
.L_2185:
        /*0078*/ 	.word	0x00001ac0


	//   ....[1]....
        /*007c*/ 	.word	0x00001ae0


	//   ....[2]....
        /*0080*/ 	.word	0x00001b00


	//   ....[3]....
        /*0084*/ 	.word	0x00001b20


	//   ....[4]....
        /*0088*/ 	.word	0x00001b40


	//   ....[5]....
        /*008c*/ 	.word	0x00001f70


	//   ....[6]....
        /*0090*/ 	.word	0x00001fa0


	//   ....[7]....
        /*0094*/ 	.word	0x00001fe0


	//   ....[8]....
        /*0098*/ 	.word	0x00001ff0


	//   ....[9]....
        /*009c*/ 	.word	0x00002050


	//   ....[10]....
        /*00a0*/ 	.word	0x000020c0


	//   ....[11]....
        /*00a4*/ 	.word	0x00002120


	//   ....[12]....
        /*00a8*/ 	.word	0x00002190


	//   ....[13]....
        /*00ac*/ 	.word	0x000021a0


	//   ....[14]....
        /*00b0*/ 	.word	0x00002220


	//   ....[15]....
        /*00b4*/ 	.word	0x00002270


	//   ....[16]....
        /*00b8*/ 	.word	0x00002310


	//   ....[17]....
        /*00bc*/ 	.word	0x00002340


	//----- nvinfo : EIATTR_VRC_CTA_INIT_COUNT
	.align		4
.L_2186:
        /*00c0*/ 	.byte	0x02, 0x4a
	.zero		1
	.zero		1


	//----- nvinfo : EIATTR_EXIT_INSTR_OFFSETS
	.align		4
        /*00c4*/ 	.byte	0x04, 0x1c
        /*00c6*/ 	.short	(.L_2188 - .L_2187)


	//   ....[0]....
.L_2187:
        /*00c8*/ 	.word	0x000003b0


	//   ....[1]....
        /*00cc*/ 	.word	0x00002c70


	//----- nvinfo : EIATTR_MAX_THREADS
	.align		4
.L_2188:
        /*00d0*/ 	.byte	0x04, 0x05
        /*00d2*/ 	.short	(.L_2190 - .L_2189)
.L_2189:
        /*00d4*/ 	.word	0x00000080
        /*00d8*/ 	.word	0x00000001
        /*00dc*/ 	.word	0x00000001


	//----- nvinfo : EIATTR_CBANK_PARAM_SIZE
	.align		4
.L_2190:
        /*00e0*/ 	.byte	0x03, 0x19
        /*00e2*/ 	.short	0x00e8


	//----- nvinfo : EIATTR_PARAM_CBANK
	.align		4
        /*00e4*/ 	.byte	0x04, 0x0a
        /*00e6*/ 	.short	(.L_2192 - .L_2191)
	.align		4
.L_2191:
        /*00e8*/ 	.word	index@(.nv.constant0._ZN10layer_norm13ln_fwd_kernelINS_13Kernel_traitsIf13__nv_bfloat16fS2_fjLj4096ELj1ELj1ELj4ELj16ENS_18Kernel_traits_baseILj4096EfS2_fS2_fjLj128EEEEELb0ELb0ELb1ELb1EEEvNS_9FwdParamsE)
        /*00ec*/ 	.short	0x0380
        /*00ee*/ 	.short	0x00e8


	//----- nvinfo : EIATTR_SW_WAR
	.align		4
.L_2192:
        /*00f0*/ 	.byte	0x04, 0x36
        /*00f2*/ 	.short	(.L_2194 - .L_2193)
.L_2193:
        /*00f4*/ 	.word	0x00000008
.L_2194:


//--------------------- .nv.info._ZN10layer_norm13ln_fwd_kernelINS_13Kernel_traitsIf13__nv_bfloat16fS2_fjLj4096ELj1ELj1ELj4ELj16ENS_18Kernel_traits_baseILj4096EfS2_fS2_fjLj128EEEEELb0ELb1ELb0ELb0EEEvNS_9FwdParamsE --------------------------
	.section	.nv.info._ZN10layer_norm13ln_fwd_kernelINS_13Kernel_traitsIf13__nv_bfloat16fS2_fjLj4096ELj1ELj1ELj4ELj16ENS_18Kernel_traits_baseILj4096EfS2_fS2_fjLj128EEEEELb0ELb1ELb0ELb0EEEvNS_9FwdParamsE,"",@"SHT_CUDA_INFO"
	.sectionflags	@""
	.align	4


	//----- nvinfo : EIATTR_CUDA_API_VERSION
	.align		4
        /*0000*/ 	.byte	0x04, 0x37
        /*0002*/ 	.short	(.L_2196 - .L_2195)
.L_2195:
        /*0004*/ 	.word	0x00000082


	//----- nvinfo : EIATTR_KPARAM_INFO
	.align		4
.L_2196:
        /*0008*/ 	.byte	0x04, 0x17
        /*000a*/ 	.short	(.L_2198 - .L_2197)
.L_2197:
        /*000c*/ 	.word	0x00000000
        /*0010*/ 	.short	0x0000
        /*0012*/ 	.short	0x0000
        /*0014*/ 	.byte	0x00, 0xf0, 0xa1, 0x03


	//----- nvinfo : EIATTR_SPARSE_MMA_MASK
	.align		4
.L_2198:
        /*0018*/ 	.byte	0x03, 0x50
        /*001a*/ 	.short	0x0000


	//----- nvinfo : EIATTR_MAXREG_COUNT
	.align		4
        /*001c*/ 	.byte	0x03, 0x1b
        /*001e*/ 	.short	0x00ff


	//----- nvinfo : EIATTR_NUM_BARRIERS
	.align		4
        /*0020*/ 	.byte	0x02, 0x4c
        /*0022*/ 	.byte	0x01
	.zero		1


	//----- nvinfo : EIATTR_MERCURY_ISA_VERSION
	.align		4
        /*0024*/ 	.byte	0x03, 0x5f
        /*0026*/ 	.short	0x0101


	//----- nvinfo : EIATTR_COOP_GROUP_MASK_REGIDS
	.align		4
        /*0028*/ 	.byte	0x04, 0x29
        /*002a*/ 	.short	(.L_2200 - .L_2199)


	//   ....[0]....
.L_2199:
        /*002c*/ 	.word	0xffffffff


	//   ....[1]....
        /*0030*/ 	.word	0xffffffff


	//   ....[2]....
        /*0034*/ 	.word	0xffffffff


	//   ....[3]....
        /*0038*/ 	.word	0xffffffff


	//   ....[4]....
        /*003c*/ 	.word	0xffffffff


	//   ....[5]....
        /*0040*/ 	.word	0xffffffff


	//   ....[6]....
        /*0044*/ 	.word	0xffffffff


	//   ....[7]....
        /*0048*/ 	.word	0xffffffff


	//   ....[8]....
        /*004c*/ 	.word	0xffffffff


	//   ....[9]....
        /*0050*/ 	.word	0xffffffff


	//   ....[10]....
        /*0054*/ 	.word	0xffffffff


	//   ....[11]....
        /*0058*/ 	.word	0xffffffff


	//   ....[12]....
        /*005c*/ 	.word	0xffffffff


	//   ....[13]....
        /*0060*/ 	.word	0xffffffff


	//   ....[14]....
        /*0064*/ 	.word	0xffffffff


	//   ....[15]....
        /*0068*/ 	.word	0xffffffff


	//   ....[16]....
        /*006c*/ 	.word	0xffffffff


	//   ....[17]....
        /*0070*/ 	.word	0xffffffff


	//----- nvinfo : EIATTR_COOP_GROUP_INSTR_OFFSETS
	.align		4
.L_2200:
        /*0074*/ 	.byte	0x04, 0x28
        /*0076*/ 	.short	(.L_2202 - .L_2201)


	//   ....[0]....
.L_2201:
        /*0078*/ 	.word	0x000020a0


	//   ....[1]....
        /*007c*/ 	.word	0x000020c0


	//   ....[2]....
        /*0080*/ 	.word	0x000020e0


	//   ....[3]....
        /*0084*/ 	.word	0x00002100


	//   ....[4]....
        /*0088*/ 	.word	0x00002120


	//   ....[5]....
        /*008c*/ 	.word	0x00002590


	//   ....[6]....
        /*0090*/ 	.word	0x000025c0


	//   ....[7]....
        /*0094*/ 	.word	0x000025e0


	//   ....[8]....
        /*0098*/ 	.word	0x00002600


	//   ....[9]....
        /*009c*/ 	.word	0x00002630


	//   ....[10]....
        /*00a0*/ 	.word	0x000026b0


	//   ....[11]....
        /*00a4*/ 	.word	0x00002720


	//   ....[12]....
        /*00a8*/ 	.word	0x00002740


	//   ....[13]....
        /*00ac*/ 	.word	0x00002750


	//   ....[14]....
        /*00b0*/ 	.word	0x000027f0


	//   ....[15]....
        /*00b4*/ 	.word	0x00002840


	//   ....[16]....
        /*00b8*/ 	.word	0x000028e0


	//   ....[17]....
        /*00bc*/ 	.word	0x00002910


	//----- nvinfo : EIATTR_VRC_CTA_INIT_COUNT
	.align		4
.L_2202:
        /*00c0*/ 	.byte	0x02, 0x4a
	.zero		1
	.zero		1


	//----- nvinfo : EIATTR_EXIT_INSTR_OFFSETS
	.align		4
        /*00c4*/ 	.byte	0x04, 0x1c
        /*00c6*/ 	.short	(.L_2204 - .L_2203)


	//   ....[0]....
.L_2203:
        /*00c8*/ 	.word	0x00000880


	//   ....[1]....
        /*00cc*/ 	.word	0x000032e0


	//----- nvinfo : EIATTR_MAX_THREADS
	.align		4
.L_2204:
        /*00d0*/ 	.byte	0x04, 0x05
        /*00d2*/ 	.short	(.L_2206 - .L_2205)
.L_2205:
        /*00d4*/ 	.word	0x00000080
        /*00d8*/ 	.word	0x00000001
        /*00dc*/ 	.word	0x00000001


	//----- nvinfo : EIATTR_CRS_STACK_SIZE
	.align		4
.L_2206:
        /*00e0*/ 	.byte	0x04, 0x1e
        /*00e2*/ 	.short	(.L_2208 - .L_2207)
.L_2207:
        /*00e4*/ 	.word	0x00000000


	//----- nvinfo : EIATTR_CBANK_PARAM_SIZE
	.align		4
.L_2208:
        /*00e8*/ 	.byte	0x03, 0x19
        /*00ea*/ 	.short	0x00e8


	//----- nvinfo : EIATTR_PARAM_CBANK
	.align		4
        /*00ec*/ 	.byte	0x04, 0x0a
        /*00ee*/ 	.short	(.L_2210 - .L_2209)
	.align		4
.L_2209:
        /*00f0*/ 	.word	index@(.nv.constant0._ZN10layer_norm13ln_fwd_kernelINS_13Kernel_traitsIf13__nv_bfloat16fS2_fjLj4096ELj1ELj1ELj4ELj16ENS_18Kernel_traits_baseILj4096EfS2_fS2_fjLj128EEEEELb0ELb1ELb0ELb0EEEvNS_9FwdParamsE)
        /*00f4*/ 	.short	0x0380
        /*00f6*/ 	.short	0x00e8


	//----- nvinfo : EIATTR_SW_WAR
	.align		4
.L_2210:
        /*00f8*/ 	.byte	0x04, 0x36
        /*00fa*/ 	.short	(.L_2212 - .L_2211)
.L_2211:
        /*00fc*/ 	.word	0x00000008
.L_2212:


//--------------------- .nv.info._ZN10layer_norm13ln_fwd_kernelINS_13Kernel_traitsIf13__nv_bfloat16fS2_fjLj4096ELj1ELj1ELj4ELj16ENS_18Kernel_traits_baseILj4096EfS2_fS2_fjLj128EEEEELb0ELb1ELb0ELb1EEEvNS_9FwdParamsE --------------------------
	.section	.nv.info._ZN10layer_norm13ln_fwd_kernelINS_13Kernel_traitsIf13__nv_bfloat16fS2_fjLj4096ELj1ELj1ELj4ELj16ENS_18Kernel_traits_baseILj4096EfS2_fS2_fjLj128EEEEELb0ELb1ELb0ELb1EEEvNS_9FwdParamsE,"",@"SHT_CUDA_INFO"
	.sectionflags	@""
	.align	4


	//----- nvinfo : EIATTR_CUDA_API_VERSION
	.align		4
        /*0000*/ 	.byte	0x04, 0x37
        /*0002*/ 	.short	(.L_2214 - .L_2213)
.L_2213:
        /*0004*/ 	.word	0x00000082


	//----- nvinfo : EIATTR_KPARAM_INFO
	.align		4
.L_2214:
        /*0008*/ 	.byte	0x04, 0x17
        /*000a*/ 	.short	(.L_2216 - .L_2215)
.L_2215:
        /*000c*/ 	.word	0x00000000
        /*0010*/ 	.short	0x0000
        /*0012*/ 	.short	0x0000
        /*0014*/ 	.byte	0x00, 0xf0, 0xa1, 0x03


	//----- nvinfo : EIATTR_SPARSE_MMA_MASK
	.align		4
.L_2216:
        /*0018*/ 	.byte	0x03, 0x50
        /*001a*/ 	.short	0x0000


	//----- nvinfo : EIATTR_MAXREG_COUNT
	.align		4
        /*001c*/ 	.byte	0x03, 0x1b
        /*001e*/ 	.short	0x00ff


	//----- nvinfo : EIATTR_NUM_BARRIERS
	.align		4
        /*0020*/ 	.byte	0x02, 0x4c
        /*0022*/ 	.byte	0x01
	.zero		1


	//----- nvinfo : EIATTR_MERCURY_ISA_VERSION
	.align		4
        /*0024*/ 	.byte	0x03, 0x5f
        /*0026*/ 	.short	0x0101


	//----- nvinfo : EIATTR_COOP_GROUP_MASK_REGIDS
	.align		4
        /*0028*/ 	.byte	0x04, 0x29
        /*002a*/ 	.short	(.L_2218 - .L_2217)


	//   ....[0]....
.L_2217:
        /*002c*/ 	.word	0xffffffff


	//   ....[1]....
        /*0030*/ 	.word	0xffffffff


	//   ....[2]....
        /*0034*/ 	.word	0xffffffff


	//   ....[3]....
        /*0038*/ 	.word	0xffffffff


	//   ....[4]....
        /*003c*/ 	.word	0xffffffff


	//   ....[5]....
        /*0040*/ 	.word	0xffffffff


	//   ....[6]....
        /*0044*/ 	.word	0xffffffff


	//   ....[7]....
        /*0048*/ 	.word	0xffffffff


	//   ....[8]....
        /*004c*/ 	.word	0xffffffff


	//   ....[9]....
        /*0050*/ 	.word	0xffffffff


	//   ....[10]....
        /*0054*/ 	.word	0xffffffff


	//   ....[11]....
        /*0058*/ 	.word	0xffffffff


	//   ....[12]....
        /*005c*/ 	.word	0xffffffff


	//   ....[13]....
        /*0060*/ 	.word	0xffffffff


	//   ....[14]....
        /*0064*/ 	.word	0xffffffff


	//   ....[15]....
        /*0068*/ 	.word	0xffffffff


	//   ....[16]....
        /*006c*/ 	.word	0xffffffff


	//   ....[17]....
        /*0070*/ 	.word	0xffffffff


	//----- nvinfo : EIATTR_COOP_GROUP_INSTR_OFFSETS
	.align		4
.L_2218:
        /*0074*/ 	.byte	0x04, 0x28
        /*0076*/ 	.short	(.L_2220 - .L_2219)


	//   ....[0]....
.L_2219:
        /*0078*/ 	.word	0x00001990


	//   ....[1]....
        /*007c*/ 	.word	0x000019b0


	//   ....[2]....
        /*0080*/ 	.word	0x000019d0


	//   ....[3]....
        /*0084*/ 	.word	0x000019f0


	//   ....[4]....
        /*0088*/ 	.word	0x00001a10


	//   ....[5]....
        /*008c*/ 	.word	0x00001e40


	//   ....[6]....
        /*0090*/ 	.word	0x00001e60


	//   ....[7]....
        /*0094*/ 	.word	0x00001e80


	//   ....[8]....
        /*0098*/ 	.word	0x00001ea0


	//   ....[9]....
        /*009c*/ 	.word	0x00001ec0


	//   ....[10]....
        /*00a0*/ 	.word	0x00002020


	//   ....[11]....
        /*00a4*/ 	.word	0x000020d0


	//   ....[12]....
        /*00a8*/ 	.word	0x000020e0


	//   ....[13]....
        /*00ac*/ 	.word	0x00002130


	//   ....[14]....
        /*00b0*/ 	.word	0x00002160


	//   ....[15]....
        /*00b4*/ 	.word	0x000021d0


	//   ....[16]....
        /*00b8*/ 	.word	0x00002290


	//   ....[17]....
        /*00bc*/ 	.word	0x000022b0


	//----- nvinfo : EIATTR_VRC_CTA_INIT_COUNT
	.align		4
.L_2220:
        /*00c0*/ 	.byte	0x02, 0x4a
	.zero		1
	.zero		1


	//----- nvinfo : EIATTR_EXIT_INSTR_OFFSETS
	.align		4
        /*00c4*/ 	.byte	0x04, 0x1c
        /*00c6*/ 	.short	(.L_2222 - .L_2221)


	//   ....[0]....
.L_2221:
        /*00c8*/ 	.word	0x000004f0


	//   ....[1]....
        /*00cc*/ 	.word	0x00002b40


	//----- nvinfo : EIATTR_MAX_THREADS
	.align		4
.L_2222:
        /*00d0*/ 	.byte	0x04, 0x05
        /*00d2*/ 	.short	(.L_2224 - .L_2223)
.L_2223:
        /*00d4*/ 	.word	0x00000080
        /*00d8*/ 	.word	0x00000001
        /*00dc*/ 	.word	0x00000001


	//----- nvinfo : EIATTR_CRS_STACK_SIZE
	.align		4
.L_2224:
        /*00e0*/ 	.byte	0x04, 0x1e
        /*00e2*/ 	.short	(.L_2226 - .L_2225)
.L_2225:
        /*00e4*/ 	.word	0x00000000


	//----- nvinfo : EIATTR_CBANK_PARAM_SIZE
	.align		4
.L_2226:
        /*00e8*/ 	.byte	0x03, 0x19
        /*00ea*/ 	.short	0x00e8


	//----- nvinfo : EIATTR_PARAM_CBANK
	.align		4
        /*00ec*/ 	.byte	0x04, 0x0a
        /*00ee*/ 	.short	(.L_2228 - .L_2227)
	.align		4
.L_2227:
        /*00f0*/ 	.word	index@(.nv.constant0._ZN10layer_norm13ln_fwd_kernelINS_13Kernel_traitsIf13__nv_bfloat16fS2_fjLj4096ELj1ELj1ELj4ELj16ENS_18Kernel_traits_baseILj4096EfS2_fS2_fjLj128EEEEELb0ELb1ELb0ELb1EEEvNS_9FwdParamsE)
        /*00f4*/ 	.short	0x0380
        /*00f6*/ 	.short	0x00e8


	//----- nvinfo : EIATTR_SW_WAR
	.align		4
.L_2228:
        /*00f8*/ 	.byte	0x04, 0x36
        /*00fa*/ 	.short	(.L_2230 - .L_2229)
.L_2229:
        /*00fc*/ 	.word	0x00000008
.L_2230:


//--------------------- .nv.info._ZN10layer_norm13ln_fwd_kernelINS_13Kernel_traitsIf13__nv_bfloat16fS2_fjLj4096ELj1ELj1ELj4ELj16ENS_18Kernel_traits_baseILj4096EfS2_fS2_fjLj128EEEEELb0ELb1ELb1ELb0EEEvNS_9FwdParamsE --------------------------
	.section	.nv.info._ZN10layer_norm13ln_fwd_kernelINS_13Kernel_traitsIf13__nv_bfloat16fS2_fjLj4096ELj1ELj1ELj4ELj16ENS_18Kernel_traits_baseILj4096EfS2_fS2_fjLj128EEEEELb0ELb1ELb1ELb0EEEvNS_9FwdParamsE,"",@"SHT_CUDA_INFO"
	.sectionflags	@""
	.align	4


	//----- nvinfo : EIATTR_CUDA_API_VERSION
	.align		4
        /*0000*/ 	.byte	0x04, 0x37
        /*0002*/ 	.short	(.L_2232 - .L_2231)
.L_2231:
        /*0004*/ 	.word	0x00000082


	//----- nvinfo : EIATTR_KPARAM_INFO
	.align		4
.L_2232:
        /*0008*/ 	.byte	0x04, 0x17
        /*000a*/ 	.short	(.L_2234 - .L_2233)
.L_2233:
        /*000c*/ 	.word	0x00000000
        /*0010*/ 	.short	0x0000
        /*0012*/ 	.short	0x0000
        /*0014*/ 	.byte	0x00, 0xf0, 0xa1, 0x03


	//----- nvinfo : EIATTR_SPARSE_MMA_MASK
	.align		4
.L_2234:
        /*0018*/ 	.byte	0x03, 0x50
        /*001a*/ 	.short	0x0000


	//----- nvinfo : EIATTR_MAXREG_COUNT
	.align		4
        /*001c*/ 	.byte	0x03, 0x1b
        /*001e*/ 	.short	0x00ff


	//----- nvinfo : EIATTR_NUM_BARRIERS
	.align		4
        /*0020*/ 	.byte	0x02, 0x4c
        /*0022*/ 	.byte	0x01
	.zero		1


	//----- nvinfo : EIATTR_MERCURY_ISA_VERSION
	.align		4
        /*0024*/ 	.byte	0x03, 0x5f
        /*0026*/ 	.short	0x0101


	//----- nvinfo : EIATTR_COOP_GROUP_MASK_REGIDS
	.align		4
        /*0028*/ 	.byte	0x04, 0x29
        /*002a*/ 	.short	(.L_2236 - .L_2235)


	//   ....[0]....
.L_2235:
        /*002c*/ 	.word	0xffffffff


	//   ....[1]....
        /*0030*/ 	.word	0xffffffff


	//   ....[2]....
        /*0034*/ 	.word	0xffffffff


	//   ....[3]....
        /*0038*/ 	.word	0xffffffff


	//   ....[4]....
        /*003c*/ 	.word	0xffffffff


	//   ....[5]....
        /*0040*/ 	.word	0xffffffff


	//   ....[6]....
        /*0044*/ 	.word	0xffffffff


	//   ....[7]....
        /*0048*/ 	.word	0xffffffff


	//   ....[8]....
        /*004c*/ 	.word	0xffffffff


	//   ....[9]....
        /*0050*/ 	.word	0xffffffff


	//   ....[10]....
        /*0054*/ 	.word	0xffffffff


	//   ....[11]....
        /*0058*/ 	.word	0xffffffff


	//   ....[12]....
        /*005c*/ 	.word	0xffffffff


	//   ....[13]....
        /*0060*/ 	.word	0xffffffff


	//   ....[14]....
        /*0064*/ 	.word	0xffffffff


	//   ....[15]....
        /*0068*/ 	.word	0xffffffff


	//   ....[16]....
        /*006c*/ 	.word	0xffffffff


	//   ....[17]....
        /*0070*/ 	.word	0xffffffff


	//----- nvinfo : EIATTR_COOP_GROUP_INSTR_OFFSETS
	.align		4
.L_2236:
        /*0074*/ 	.byte	0x04, 0x28
        /*0076*/ 	.short	(.L_2238 - .L_2237)


	//   ....[0]....
.L_2237:
        /*0078*/ 	.word	0x00002870


	//   ....[1]....
        /*007c*/ 	.word	0x00002890


	//   ....[2]....
        /*0080*/ 	.word	0x000028b0


	//   ....[3]....
        /*0084*/ 	.word	0x000028d0


	//   ....[4]....
        /*0088*/ 	.word	0x000028f0


	//   ....[5]....
        /*008c*/ 	.word	0x00002d40


	//   ....[6]....
        /*0090*/ 	.word	0x00002d60


	//   ....[7]....
        /*0094*/ 	.word	0x00002d80


	//   ....[8]....
        /*0098*/ 	.word	0x00002db0


	//   ....[9]....
        /*009c*/ 	.word	0x00002de0


	//   ....[10]....
        /*00a0*/ 	.word	0x00002f60


	//   ....[11]....
        /*00a4*/ 	.word	0x00002fa0


	//   ....[12]....
        /*00a8*/ 	.word	0x00003000


	//   ....[13]....
        /*00ac*/ 	.word	0x00003040


	//   ....[14]....
        /*00b0*/ 	.word	0x000030c0


	//   ....[15]....
        /*00b4*/ 	.word	0x00003100


	//   ....[16]....
        /*00b8*/ 	.word	0x000031c0


	//   ....[17]....
        /*00bc*/ 	.word	0x000031f0


	//----- nvinfo : EIATTR_VRC_CTA_INIT_COUNT
	.align		4
.L_2238:
        /*00c0*/ 	.byte	0x02, 0x4a
	.zero		1
	.zero		1


	//----- nvinfo : EIATTR_EXIT_INSTR_OFFSETS
	.align		4
        /*00c4*/ 	.byte	0x04, 0x1c
        /*00c6*/ 	.short	(.L_2240 - .L_2239)


	//   ....[0]....
.L_2239:
        /*00c8*/ 	.word	0x00000860


	//   ....[1]....
        /*00cc*/ 	.word	0x00003c10


	//----- nvinfo : EIATTR_MAX_THREADS
	.align		4
.L_2240:
        /*00d0*/ 	.byte	0x04, 0x05
        /*00d2*/ 	.short	(.L_2242 - .L_2241)
.L_2241:
        /*00d4*/ 	.word	0x00000080
        /*00d8*/ 	.word	0x00000001
        /*00dc*/ 	.word	0x00000001


	//----- nvinfo : EIATTR_CRS_STACK_SIZE
	.align		4
.L_2242:
        /*00e0*/ 	.byte	0x04, 0x1e
        /*00e2*/ 	.short	(.L_2244 - .L_2243)
.L_2243:
        /*00e4*/ 	.word	0x00000000


	//----- nvinfo : EIATTR_CBANK_PARAM_SIZE
	.align		4
.L_2244:
        /*00e8*/ 	.byte	0x03, 0x19
        /*00ea*/ 	.short	0x00e8


	//----- nvinfo : EIATTR_PARAM_CBANK
	.align		4
        /*00ec*/ 	.byte	0x04, 0x0a
        /*00ee*/ 	.short	(.L_2246 - .L_2245)
	.align		4
.L_2245:
        /*00f0*/ 	.word	index@(.nv.constant0._ZN10layer_norm13ln_fwd_kernelINS_13Kernel_traitsIf13__nv_bfloat16fS2_fjLj4096ELj1ELj1ELj4ELj16ENS_18Kernel_traits_baseILj4096EfS2_fS2_fjLj128EEEEELb0ELb1ELb1ELb0EEEvNS_9FwdParamsE)
        /*00f4*/ 	.short	0x0380
        /*00f6*/ 	.short	0x00e8


	//----- nvinfo : EIATTR_SW_WAR
	.align		4
.L_2246:
        /*00f8*/ 	.byte	0x04, 0x36
        /*00fa*/ 	.short	(.L_2248 - .L_2247)
.L_2247:
        /*00fc*/ 	.word	0x00000008
.L_2248:


//--------------------- .nv.info._ZN10layer_norm13ln_fwd_kernelINS_13Kernel_traitsIf13__nv_bfloat16fS2_fjLj4096ELj1ELj1ELj4ELj16ENS_18Kernel_traits_baseILj4096EfS2_fS2_fjLj128EEEEELb0ELb1ELb1ELb1EEEvNS_9FwdParamsE --------------------------
	.section	.nv.info._ZN10layer_norm13ln_fwd_kernelINS_13Kernel_traitsIf13__nv_bfloat16fS2_fjLj4096ELj1ELj1ELj4ELj16ENS_18Kernel_traits_baseILj4096EfS2_fS2_fjLj128EEEEELb0ELb1ELb1ELb1EEEvNS_9FwdParamsE,"",@"SHT_CUDA_INFO"
	.sectionflags	@""
	.align	4


	//----- nvinfo : EIATTR_CUDA_API_VERSION
	.align		4
        /*0000*/ 	.byte	0x04, 0x37
        /*0002*/ 	.short	(.L_2250 - .L_2249)
.L_2249:
        /*0004*/ 	.word	0x00000082


	//----- nvinfo : EIATTR_KPARAM_INFO
	.align		4
.L_2250:
        /*0008*/ 	.byte	0x04, 0x17
        /*000a*/ 	.short	(.L_2252 - .L_2251)
.L_2251:
        /*000c*/ 	.word	0x00000000
        /*0010*/ 	.short	0x0000
        /*0012*/ 	.short	0x0000
        /*0014*/ 	.byte	0x00, 0xf0, 0xa1, 0x03


	//----- nvinfo : EIATTR_SPARSE_MMA_MASK
	.align		4
.L_2252:
        /*0018*/ 	.byte	0x03, 0x50
        /*001a*/ 	.short	0x0000


	//----- nvinfo : EIATTR_MAXREG_COUNT
	.align		4
        /*001c*/ 	.byte	0x03, 0x1b
        /*001e*/ 	.short	0x00ff


	//----- nvinfo : EIATTR_NUM_BARRIERS
	.align		4
        /*0020*/ 	.byte	0x02, 0x4c
        /*0022*/ 	.byte	0x01
	.zero		1


	//----- nvinfo : EIATTR_MERCURY_ISA_VERSION
	.align		4
        /*0024*/ 	.byte	0x03, 0x5f
        /*0026*/ 	.short	0x0101


	//----- nvinfo : EIATTR_COOP_GROUP_MASK_REGIDS
	.align		4
        /*0028*/ 	.byte	0x04, 0x29
        /*002a*/ 	.short	(.L_2254 - .L_2253)


	//   ....[0]....
.L_2253:
        /*002c*/ 	.word	0xffffffff


	//   ....[1]....
        /*0030*/ 	.word	0xffffffff


	//   ....[2]....
        /*0034*/ 	.word	0xffffffff


	//   ....[3]....
        /*0038*/ 	.word	0xffffffff


	//   ....[4]....
        /*003c*/ 	.word	0xffffffff


	//   ....[5]....
        /*0040*/ 	.word	0xffffffff


	//   ....[6]....
        /*0044*/ 	.word	0xffffffff


	//   ....[7]....
        /*0048*/ 	.word	0xffffffff


	//   ....[8]....
        /*004c*/ 	.word	0xffffffff


	//   ....[9]....
        /*0050*/ 	.word	0xffffffff


	//   ....[10]....
        /*0054*/ 	.word	0xffffffff


	//   ....[11]....
        /*0058*/ 	.word	0xffffffff


	//   ....[12]....
        /*005c*/ 	.word	0xffffffff


	//   ....[13]....
        /*0060*/ 	.word	0xffffffff


	//   ....[14]....
        /*0064*/ 	.word	0xffffffff


	//   ....[15]....
        /*0068*/ 	.word	0xffffffff


	//   ....[16]....
        /*006c*/ 	.word	0xffffffff


	//   ....[17]....
        /*0070*/ 	.word	0xffffffff


	//----- nvinfo : EIATTR_COOP_GROUP_INSTR_OFFSETS
	.align		4
.L_2254:
        /*0074*/ 	.byte	0x04, 0x28
        /*0076*/ 	.short	(.L_2256 - .L_2255)


	//   ....[0]....
.L_2255:
        /*0078*/ 	.word	0x00002140


	//   ....[1]....
        /*007c*/ 	.word	0x00002160


	//   ....[2]....
        /*0080*/ 	.word	0x00002180


	//   ....[3]....
        /*0084*/ 	.word	0x000021a0


	//   ....[4]....
        /*0088*/ 	.word	0x000021c0


	//   ....[5]....
        /*008c*/ 	.word	0x000025f0


	//   ....[6]....
        /*0090*/ 	.word	0x00002620


	//   ....[7]....
        /*0094*/ 	.word	0x00002650


	//   ....[8]....
        /*0098*/ 	.word	0x00002670


	//   ....[9]....
        /*009c*/ 	.word	0x000026c0


	//   ....[10]....
        /*00a0*/ 	.word	0x00002760


	//   ....[11]....
        /*00a4*/ 	.word	0x000027c0


	//   ....[12]....
        /*00a8*/ 	.word	0x000027d0


	//   ....[13]....
        /*00ac*/ 	.word	0x00002820


	//   ....[14]....
        /*00b0*/ 	.word	0x00002860


	//   ....[15]....
        /*00b4*/ 	.word	0x000028c0


	//   ....[16]....
        /*00b8*/ 	.word	0x00002970


	//   ....[17]....
        /*00bc*/ 	.word	0x000029a0


	//----- nvinfo : EIATTR_VRC_CTA_INIT_COUNT
	.align		4
.L_2256:
        /*00c0*/ 	.byte	0x02, 0x4a
	.zero		1
	.zero		1


	//----- nvinfo : EIATTR_EXIT_INSTR_OFFSETS
	.align		4
        /*00c4*/ 	.byte	0x04, 0x1c
        /*00c6*/ 	.short	(.L_2258 - .L_2257)


	//   ....[0]....
.L_2257:
        /*00c8*/ 	.word	0x000004f0


	//   ....[1]....
        /*00cc*/ 	.word	0x000032e0


	//----- nvinfo : EIATTR_MAX_THREADS
	.align		4
.L_2258:
        /*00d0*/ 	.byte	0x04, 0x05
        /*00d2*/ 	.short	(.L_2260 - .L_2259)
.L_2259:
        /*00d4*/ 	.word	0x00000080
        /*00d8*/ 	.word	0x00000001
        /*00dc*/ 	.word	0x00000001


	//----- nvinfo : EIATTR_CBANK_PARAM_SIZE
	.align		4
.L_2260:
        /*00e0*/ 	.byte	0x03, 0x19
        /*00e2*/ 	.short	0x00e8


	//----- nvinfo : EIATTR_PARAM_CBANK
	.align		4
        /*00e4*/ 	.byte	0x04, 0x0a
        /*00e6*/ 	.short	(.L_2262 - .L_2261)
	.align		4
.L_2261:
        /*00e8*/ 	.word	index@(.nv.constant0._ZN10layer_norm13ln_fwd_kernelINS_13Kernel_traitsIf13__nv_bfloat16fS2_fjLj4096ELj1ELj1ELj4ELj16ENS_18Kernel_traits_baseILj4096EfS2_fS2_fjLj128EEEEELb0ELb1ELb1ELb1EEEvNS_9FwdParamsE)
        /*00ec*/ 	.short	0x0380
        /*00ee*/ 	.short	0x00e8


	//----- nvinfo : EIATTR_SW_WAR
	.align		4
.L_2262:
        /*00f0*/ 	.byte	0x04, 0x36
        /*00f2*/ 	.short	(.L_2264 - .L_2263)
.L_2263:
        /*00f4*/ 	.word	0x00000008
.L_2264:


//--------------------- .nv.info._ZN10layer_norm13ln_fwd_kernelINS_13Kernel_traitsIf13__nv_bfloat16fS2_fjLj4096ELj1ELj1ELj4ELj16ENS_18Kernel_traits_baseILj4096EfS2_fS2_fjLj128EEEEELb1ELb0ELb0ELb0EEEvNS_9FwdParamsE --------------------------
	.section	.nv.info._ZN10layer_norm13ln_fwd_kernelINS_13Kernel_traitsIf13__nv_bfloat16fS2_fjLj4096ELj1ELj1ELj4ELj16ENS_18Kernel_traits_baseILj4096EfS2_fS2_fjLj128EEEEELb1ELb0ELb0ELb0EEEvNS_9FwdParamsE,"",@"SHT_CUDA_INFO"
	.sectionflags	@""
	.align	4


	//----- nvinfo : EIATTR_CUDA_API_VERSION
	.align		4
        /*0000*/ 	.byte	0x04, 0x37
        /*0002*/ 	.short	(.L_2266 - .L_2265)
.L_2265:
        /*0004*/ 	.word	0x00000082


	//----- nvinfo : EIATTR_KPARAM_INFO
	.align		4
.L_2266:
        /*0008*/ 	.byte	0x04, 0x17
        /*000a*/ 	.short	(.L_2268 - .L_2267)
.L_2267:
        /*000c*/ 	.word	0x00000000
        /*0010*/ 	.short	0x0000
        /*0012*/ 	.short	0x0000
        /*0014*/ 	.byte	0x00, 0xf0, 0xa1, 0x03


	//----- nvinfo : EIATTR_SPARSE_MMA_MASK
	.align		4
.L_2268:
        /*0018*/ 	.byte	0x03, 0x50
        /*001a*/ 	.short	0x0000


	//----- nvinfo : EIATTR_MAXREG_COUNT
	.align		4
        /*001c*/ 	.byte	0x03, 0x1b
        /*001e*/ 	.short	0x00ff


	//----- nvinfo : EIATTR_NUM_BARRIERS
	.align		4
        /*0020*/ 	.byte	0x02, 0x4c
        /*0022*/ 	.byte	0x01
	.zero		1


	//----- nvinfo : EIATTR_MERCURY_ISA_VERSION
	.align		4
        /*0024*/ 	.byte	0x03, 0x5f
        /*0026*/ 	.short	0x0101


	//----- nvinfo : EIATTR_COOP_GROUP_MASK_REGIDS
	.align		4
        /*0028*/ 	.byte	0x04, 0x29
        /*002a*/ 	.short	(.L_2270 - .L_2269)


	//   ....[0]....
.L_2269:
        /*002c*/ 	.word	0xffffffff


	//   ....[1]....
        /*0030*/ 	.word	0xffffffff


	//   ....[2]....
        /*0034*/ 	.word	0xffffffff


	//   ....[3]....
        /*0038*/ 	.word	0xffffffff


	//   ....[4]....
        /*003c*/ 	.word	0xffffffff


	//   ....[5]....
        /*0040*/ 	.word	0xffffffff


	//   ....[6]....
        /*0044*/ 	.word	0xffffffff


	//   ....[7]....
        /*0048*/ 	.word	0xffffffff


	//   ....[8]....
        /*004c*/ 	.word	0xffffffff


	//   ....[9]....
        /*0050*/ 	.word	0xffffffff


	//   ....[10]....
        /*0054*/ 	.word	0xffffffff


	//   ....[11]....
        /*0058*/ 	.word	0xffffffff


	//   ....[12]....
        /*005c*/ 	.word	0xffffffff


	//   ....[13]....
        /*0060*/ 	.word	0xffffffff


	//   ....[14]....
        /*0064*/ 	.word	0xffffffff


	//   ....[15]....
        /*0068*/ 	.word	0xffffffff


	//   ....[16]....
        /*006c*/ 	.word	0xffffffff


	//   ....[17]....
        /*0070*/ 	.word	0xffffffff


	//----- nvinfo : EIATTR_COOP_GROUP_INSTR_OFFSETS
	.align		4
.L_2270:
        /*0074*/ 	.byte	0x04, 0x28
        /*0076*/ 	.short	(.L_2272 - .L_2271)


	//   ....[0]....
.L_2271:
        /*0078*/ 	.word	0x00015e60


	//   ....[1]....
        /*007c*/ 	.word	0x00015e80


	//   ....[2]....
        /*0080*/ 	.word	0x00015ea0


	//   ....[3]....
        /*0084*/ 	.word	0x00015ec0


	//   ....[4]....
        /*0088*/ 	.word	0x00015ee0


	//   ....[5]....
        /*008c*/ 	.word	0x00016370


	//   ....[6]....
        /*0090*/ 	.word	0x00016390


	//   ....[7]....
        /*0094*/ 	.word	0x000163c0


	//   ....[8]....
        /*0098*/ 	.word	0x00016400


	//   ....[9]....
        /*009c*/ 	.word	0x00016420


	//   ....[10]....
        /*00a0*/ 	.word	0x00016440


	//   ....[11]....
        /*00a4*/ 	.word	0x000164b0


	//   ....[12]....
        /*00a8*/ 	.word	0x000164f0


	//   ....[13]....
        /*00ac*/ 	.word	0x00016550


	//   ....[14]....
        /*00b0*/ 	.word	0x00016590


	//   ....[15]....
        /*00b4*/ 	.word	0x000165e0


	//   ....[16]....
        /*00b8*/ 	.word	0x00016690


	//   ....[17]....
        /*00bc*/ 	.word	0x000166c0


	//----- nvinfo : EIATTR_VRC_CTA_INIT_COUNT
	.align		4
.L_2272:
        /*00c0*/ 	.byte	0x02, 0x4a
	.zero		1
	.zero		1


	//----- nvinfo : EIATTR_EXIT_INSTR_OFFSETS
	.align		4
        /*00c4*/ 	.byte	0x04, 0x1c
        /*00c6*/ 	.short	(.L_2274 - .L_2273)


	//   ....[0]....
.L_2273:
        /*00c8*/ 	.word	0x000008d0


	//   ....[1]....
        /*00cc*/ 	.word	0x000170d0


	//----- nvinfo : EIATTR_INDIRECT_BRANCH_TARGETS
	.align		4
.L_2274:
        /*00d0*/ 	.byte	0x04, 0x34
        /*00d2*/ 	.short	(.L_2276 - .L_2275)


	//   ....[0]....
.L_2275:
        /*00d4*/ 	.word	.L_x_27102@srel
        /*00d8*/ 	.short	0x0
        /*00da*/ 	.short	0x0
        /*00dc*/ 	.word	0x3
        /*00e0*/ 	.word	.L_x_27103@srel
        /*00e4*/ 	.word	.L_x_27104@srel
        /*00e8*/ 	.word	.L_x_27105@srel


	//----- nvinfo : EIATTR_MAX_THREADS
	.align		4
.L_2276:
        /*00ec*/ 	.byte	0x04, 0x05
        /*00ee*/ 	.short	(.L_2278 - .L_2277)
.L_2277:
        /*00f0*/ 	.word	0x00000080
        /*00f4*/ 	.word	0x00000001
        /*00f8*/ 	.word	0x00000001


	//----- nvinfo : EIATTR_CRS_STACK_SIZE
	.align		4
.L_2278:
        /*00fc*/ 	.byte	0x04, 0x1e
        /*00fe*/ 	.short	(.L_2280 - .L_2279)
.L_2279:
        /*0100*/ 	.word	0x00000000


	//----- nvinfo : EIATTR_CBANK_PARAM_SIZE
	.align		4
.L_2280:
        /*0104*/ 	.byte	0x03, 0x19
        /*0106*/ 	.short	0x00e8


	//----- nvinfo : EIATTR_PARAM_CBANK
	.align		4
        /*0108*/ 	.byte	0x04, 0x0a
        /*010a*/ 	.short	(.L_2282 - .L_2281)
	.align		4
.L_2281:
        /*010c*/ 	.word	index@(.nv.constant0._ZN10layer_norm13ln_fwd_kernelINS_13Kernel_traitsIf13__nv_bfloat16fS2_fjLj4096ELj1ELj1ELj4ELj16ENS_18Kernel_traits_baseILj4096EfS2_fS2_fjLj128EEEEELb1ELb0ELb0ELb0EEEvNS_9FwdParamsE)
        /*0110*/ 	.short	0x0380
        /*0112*/ 	.short	0x00e8


	//----- nvinfo : EIATTR_SW_WAR
	.align		4
.L_2282:
        /*0114*/ 	.byte	0x04, 0x36
        /*0116*/ 	.short	(.L_2284 - .L_2283)
.L_2283:
        /*0118*/ 	.word	0x00000008
.L_2284:


//--------------------- .nv.info._ZN10layer_norm13ln_fwd_kernelINS_13Kernel_traitsIf13__nv_bfloat16fS2_fjLj4096ELj1ELj1ELj4ELj16ENS_18Kernel_traits_baseILj4096EfS2_fS2_fjLj128EEEEELb1ELb0ELb0ELb1EEEvNS_9FwdParamsE --------------------------
	.section	.nv.info._ZN10layer_norm13ln_fwd_kernelINS_13Kernel_traitsIf13__nv_bfloat16fS2_fjLj4096ELj1ELj1ELj4ELj16ENS_18Kernel_traits_baseILj4096EfS2_fS2_fjLj128EEEEELb1ELb0ELb0ELb1EEEvNS_9FwdParamsE,"",@"SHT_CUDA_INFO"
	.sectionflags	@""
	.align	4


	//----- nvinfo : EIATTR_CUDA_API_VERSION
	.align		4
        /*0000*/ 	.byte	0x04, 0x37
        /*0002*/ 	.short	(.L_2286 - .L_2285)
.L_2285:
        /*0004*/ 	.word	0x00000082


	//----- nvinfo : EIATTR_KPARAM_INFO
	.align		4
.L_2286:
        /*0008*/ 	.byte	0x04, 0x17
        /*000a*/ 	.short	(.L_2288 - .L_2287)
.L_2287:
        /*000c*/ 	.word	0x00000000
        /*0010*/ 	.short	0x0000
        /*0012*/ 	.short	0x0000
        /*0014*/ 	.byte	0x00, 0xf0, 0xa1, 0x03


	//----- nvinfo : EIATTR_SPARSE_MMA_MASK
	.align		4
.L_2288:
        /*0018*/ 	.byte	0x03, 0x50
        /*001a*/ 	.short	0x0000


	//----- nvinfo : EIATTR_MAXREG_COUNT
	.align		4
        /*001c*/ 	.byte	0x03, 0x1b
        /*001e*/ 	.short	0x00ff


	//----- nvinfo : EIATTR_NUM_BARRIERS
	.align		4
        /*0020*/ 	.byte	0x02, 0x4c
        /*0022*/ 	.byte	0x01
	.zero		1


	//----- nvinfo : EIATTR_MERCURY_ISA_VERSION
	.align		4
        /*0024*/ 	.byte	0x03, 0x5f
        /*0026*/ 	.short	0x0101


	//----- nvinfo : EIATTR_COOP_GROUP_MASK_REGIDS
	.align		4
        /*0028*/ 	.byte	0x04, 0x29
        /*002a*/ 	.short	(.L_2290 - .L_2289)


	//   ....[0]....
.L_2289:
        /*002c*/ 	.word	0xffffffff


	//   ....[1]....
        /*0030*/ 	.word	0xffffffff


	//   ....[2]....
        /*0034*/ 	.word	0xffffffff


	//   ....[3]....
        /*0038*/ 	.word	0xffffffff


	//   ....[4]....
        /*003c*/ 	.word	0xffffffff


	//   ....[5]....
        /*0040*/ 	.word	0xffffffff


	//   ....[6]....
        /*0044*/ 	.word	0xffffffff


	//   ....[7]....
        /*0048*/ 	.word	0xffffffff


	//   ....[8]....
        /*004c*/ 	.word	0xffffffff


	//   ....[9]....
        /*0050*/ 	.word	0xffffffff


	//   ....[10]....
        /*0054*/ 	.word	0xffffffff


	//   ....[11]....
        /*0058*/ 	.word	0xffffffff


	//   ....[12]....
        /*005c*/ 	.word	0xffffffff


	//   ....[13]....
        /*0060*/ 	.word	0xffffffff


	//   ....[14]....
        /*0064*/ 	.word	0xffffffff


	//   ....[15]....
        /*0068*/ 	.word	0xffffffff


	//   ....[16]....
        /*006c*/ 	.word	0xffffffff


	//   ....[17]....
        /*0070*/ 	.word	0xffffffff


	//----- nvinfo : EIATTR_COOP_GROUP_INSTR_OFFSETS
	.align		4
.L_2290:
        /*0074*/ 	.byte	0x04, 0x28
        /*0076*/ 	.short	(.L_2292 - .L_2291)


	//   ....[0]....
.L_2291:
        /*0078*/ 	.word	0x00014370


	//   ....[1]....
        /*007c*/ 	.word	0x00014390


	//   ....[2]....
        /*0080*/ 	.word	0x000143b0


	//   ....[3]....
        /*0084*/ 	.word	0x000143d0


	//   ....[4]....
        /*0088*/ 	.word	0x00014400


	//   ....[5]....
        /*008c*/ 	.word	0x000148c0


	//   ....[6]....
        /*0090*/ 	.word	0x000148e0


	//   ....[7]....
        /*0094*/ 	.word	0x00014900


	//   ....[8]....
        /*0098*/ 	.word	0x00014940


	//   ....[9]....
        /*009c*/ 	.word	0x000149e0


	//   ....[10]....
        /*00a0*/ 	.word	0x00014a00


	//   ....[11]....
        /*00a4*/ 	.word	0x00014ac0


	//   ....[12]....
        /*00a8*/ 	.word	0x00014ad0


	//   ....[13]....
        /*00ac*/ 	.word	0x00014b30


	//   ....[14]....
        /*00b0*/ 	.word	0x00014b70


	//   ....[15]....
        /*00b4*/ 	.word	0x00014b90


	//   ....[16]....
        /*00b8*/ 	.word	0x00014ca0


	//   ....[17]....
        /*00bc*/ 	.word	0x00014cb0


	//----- nvinfo : EIATTR_VRC_CTA_INIT_COUNT
	.align		4
.L_2292:
        /*00c0*/ 	.byte	0x02, 0x4a
	.zero		1
	.zero		1


	//----- nvinfo : EIATTR_EXIT_INSTR_OFFSETS
	.align		4
        /*00c4*/ 	.byte	0x04, 0x1c
        /*00c6*/ 	.short	(.L_2294 - .L_2293)


	//   ....[0]....
.L_2293:
        /*00c8*/ 	.word	0x000005f0


	//   ....[1]....
        /*00cc*/ 	.word	0x00015540


	//----- nvinfo : EIATTR_INDIRECT_BRANCH_TARGETS
	.align		4
.L_2294:
        /*00d0*/ 	.byte	0x04, 0x34
        /*00d2*/ 	.short	(.L_2296 - .L_2295)


	//   ....[0]....
.L_2295:
        /*00d4*/ 	.word	.L_x_27106@srel
        /*00d8*/ 	.short	0x0
        /*00da*/ 	.short	0x0
        /*00dc*/ 	.word	0x3
        /*00e0*/ 	.word	.L_x_27107@srel
        /*00e4*/ 	.word	.L_x_27108@srel
        /*00e8*/ 	.word	.L_x_27109@srel


	//----- nvinfo : EIATTR_MAX_THREADS
	.align		4
.L_2296:
        /*00ec*/ 	.byte	0x04, 0x05
        /*00ee*/ 	.short	(.L_2298 - .L_2297)
.L_2297:
        /*00f0*/ 	.word	0x00000080
        /*00f4*/ 	.word	0x00000001
        /*00f8*/ 	.word	0x00000001


	//----- nvinfo : EIATTR_CBANK_PARAM_SIZE
	.align		4
.L_2298:
        /*00fc*/ 	.byte	0x03, 0x19
        /*00fe*/ 	.short	0x00e8


	//----- nvinfo : EIATTR_PARAM_CBANK
	.align		4
        /*0100*/ 	.byte	0x04, 0x0a
        /*0102*/ 	.short	(.L_2300 - .L_2299)
	.align		4
.L_2299:
        /*0104*/ 	.word	index@(.nv.constant0._ZN10layer_norm13ln_fwd_kernelINS_13Kernel_traitsIf13__nv_bfloat16fS2_fjLj4096ELj1ELj1ELj4ELj16ENS_18Kernel_traits_baseILj4096EfS2_fS2_fjLj128EEEEELb1ELb0ELb0ELb1EEEvNS_9FwdParamsE)
        /*0108*/ 	.short	0x0380
        /*010a*/ 	.short	0x00e8


	//----- nvinfo : EIATTR_SW_WAR
	.align		4
.L_2300:
        /*010c*/ 	.byte	0x04, 0x36
        /*010e*/ 	.short	(.L_2302 - .L_2301)
.L_2301:
        /*0110*/ 	.word	0x00000008
.L_2302:


//--------------------- .nv.info._ZN10layer_norm13ln_fwd_kernelINS_13Kernel_traitsIf13__nv_bfloat16fS2_fjLj4096ELj1ELj1ELj4ELj16ENS_18Kernel_traits_baseILj4096EfS2_fS2_fjLj128EEEEELb1ELb0ELb1ELb0EEEvNS_9FwdParamsE --------------------------
	.section	.nv.info._ZN10layer_norm13ln_fwd_kernelINS_13Kernel_traitsIf13__nv_bfloat16fS2_fjLj4096ELj1ELj1ELj4ELj16ENS_18Kernel_traits_baseILj4096EfS2_fS2_fjLj128EEEEELb1ELb0ELb1ELb0EEEvNS_9FwdParamsE,"",@"SHT_CUDA_INFO"
	.sectionflags	@""
	.align	4


	//----- nvinfo : EIATTR_CUDA_API_VERSION
	.align		4
        /*0000*/ 	.byte	0x04, 0x37
        /*0002*/ 	.short	(.L_2304 - .L_2303)
.L_2303:
        /*0004*/ 	.word	0x00000082


	//----- nvinfo : EIATTR_KPARAM_INFO
	.align		4
.L_2304:
        /*0008*/ 	.byte	0x04, 0x17
        /*000a*/ 	.short	(.L_2306 - .L_2305)
.L_2305:
        /*000c*/ 	.word	0x00000000
        /*0010*/ 	.short	0x0000
        /*0012*/ 	.short	0x0000
        /*0014*/ 	.byte	0x00, 0xf0, 0xa1, 0x03


	//----- nvinfo : EIATTR_SPARSE_MMA_MASK
	.align		4
.L_2306:
        /*0018*/ 	.byte	0x03, 0x50
        /*001a*/ 	.short	0x0000


	//----- nvinfo : EIATTR_MAXREG_COUNT
	.align		4
        /*001c*/ 	.byte	0x03, 0x1b
        /*001e*/ 	.short	0x00ff


	//----- nvinfo : EIATTR_NUM_BARRIERS
	.align		4
        /*0020*/ 	.byte	0x02, 0x4c
        /*0022*/ 	.byte	0x01
	.zero		1


	//----- nvinfo : EIATTR_MERCURY_ISA_VERSION
	.align		4
        /*0024*/ 	.byte	0x03, 0x5f
        /*0026*/ 	.short	0x0101


	//----- nvinfo : EIATTR_COOP_GROUP_MASK_REGIDS
	.align		4
        /*0028*/ 	.byte	0x04, 0x29
        /*002a*/ 	.short	(.L_2308 - .L_2307)


	//   ....[0]....
.L_2307:
        /*002c*/ 	.word	0xffffffff


	//   ....[1]....
        /*0030*/ 	.word	0xffffffff


	//   ....[2]....
        /*0034*/ 	.word	0xffffffff


	//   ....[3]....
        /*0038*/ 	.word	0xffffffff


	//   ....[4]....
        /*003c*/ 	.word	0xffffffff


	//   ....[5]....
        /*0040*/ 	.word	0xffffffff


	//   ....[6]....
        /*0044*/ 	.word	0xffffffff


	//   ....[7]....
        /*0048*/ 	.word	0xffffffff


	//   ....[8]....
        /*004c*/ 	.word	0xffffffff


	//   ....[9]....
        /*0050*/ 	.word	0xffffffff


	//   ....[10]....
        /*0054*/ 	.word	0xffffffff


	//   ....[11]....
        /*0058*/ 	.word	0xffffffff


	//   ....[12]....
        /*005c*/ 	.word	0xffffffff


	//   ....[13]....
        /*0060*/ 	.word	0xffffffff


	//   ....[14]....
        /*0064*/ 	.word	0xffffffff


	//   ....[15]....
        /*0068*/ 	.word	0xffffffff


	//   ....[16]....
        /*006c*/ 	.word	0xffffffff


	//   ....[17]....
        /*0070*/ 	.word	0xffffffff


	//----- nvinfo : EIATTR_COOP_GROUP_INSTR_OFFSETS
	.align		4
.L_2308:
        /*0074*/ 	.byte	0x04, 0x28
        /*0076*/ 	.short	(.L_2310 - .L_2309)


	//   ....[0]....
.L_2309:
        /*0078*/ 	.word	0x00017410


	//   ....[1]....
        /*007c*/ 	.word	0x00017430


	//   ....[2]....
        /*0080*/ 	.word	0x00017450


	//   ....[3]....
        /*0084*/ 	.word	0x00017470


	//   ....[4]....
        /*0088*/ 	.word	0x00017490


	//   ....[5]....
        /*008c*/ 	.word	0x00017900


	//   ....[6]....
        /*0090*/ 	.word	0x00017930


	//   ....[7]....
        /*0094*/ 	.word	0x00017960


	//   ....[8]....
        /*0098*/ 	.word	0x00017980


	//   ....[9]....
        /*009c*/ 	.word	0x000179b0


	//   ....[10]....
        /*00a0*/ 	.word	0x00017a40


	//   ....[11]....
        /*00a4*/ 	.word	0x00017ab0


	//   ....[12]....
        /*00a8*/ 	.word	0x00017ae0


	//   ....[13]....
        /*00ac*/ 	.word	0x00017b10


	//   ....[14]....
        /*00b0*/ 	.word	0x00017ba0


	//   ....[15]....
        /*00b4*/ 	.word	0x00017be0


	//   ....[16]....
        /*00b8*/ 	.word	0x00017c80


	//   ....[17]....
        /*00bc*/ 	.word	0x00017cc0


	//----- nvinfo : EIATTR_VRC_CTA_INIT_COUNT
	.align		4
.L_2310:
        /*00c0*/ 	.byte	0x02, 0x4a
	.zero		1
	.zero		1


	//----- nvinfo : EIATTR_EXIT_INSTR_OFFSETS
	.align		4
        /*00c4*/ 	.byte	0x04, 0x1c
        /*00c6*/ 	.short	(.L_2312 - .L_2311)


	//   ....[0]....
.L_2311:
        /*00c8*/ 	.word	0x000008a0


	//   ....[1]....
        /*00cc*/ 	.word	0x000186e0


	//----- nvinfo : EIATTR_MAX_THREADS
	.align		4
.L_2312:
        /*00d0*/ 	.byte	0x04, 0x05
        /*00d2*/ 	.short	(.L_2314 - .L_2313)
.L_2313:
        /*00d4*/ 	.word	0x00000080
        /*00d8*/ 	.word	0x00000001
        /*00dc*/ 	.word	0x00000001


	//----- nvinfo : EIATTR_CRS_STACK_SIZE
	.align		4
.L_2314:
        /*00e0*/ 	.byte	0x04, 0x1e
        /*00e2*/ 	.short	(.L_2316 - .L_2315)
.L_2315:
        /*00e4*/ 	.word	0x00000000


	//----- nvinfo : EIATTR_CBANK_PARAM_SIZE
	.align		4
.L_2316:
        /*00e8*/ 	.byte	0x03, 0x19
        /*00ea*/ 	.short	0x00e8


	//----- nvinfo : EIATTR_PARAM_CBANK
	.align		4
        /*00ec*/ 	.byte	0x04, 0x0a
        /*00ee*/ 	.short	(.L_2318 - .L_2317)
	.align		4
.L_2317:
        /*00f0*/ 	.word	index@(.nv.constant0._ZN10layer_norm13ln_fwd_kernelINS_13Kernel_traitsIf13__nv_bfloat16fS2_fjLj4096ELj1ELj1ELj4ELj16ENS_18Kernel_traits_baseILj4096EfS2_fS2_fjLj128EEEEELb1ELb0ELb1ELb0EEEvNS_9FwdParamsE)
        /*00f4*/ 	.short	0x0380
        /*00f6*/ 	.short	0x00e8


	//----- nvinfo : EIATTR_SW_WAR
	.align		4
.L_2318:
        /*00f8*/ 	.byte	0x04, 0x36
        /*00fa*/ 	.short	(.L_2320 - .L_2319)
.L_2319:
        /*00fc*/ 	.word	0x00000008
.L_2320:


//--------------------- .nv.info._ZN10layer_norm13ln_fwd_kernelINS_13Kernel_traitsIf13__nv_bfloat16fS2_fjLj4096ELj1ELj1ELj4ELj16ENS_18Kernel_traits_baseILj4096EfS2_fS2_fjLj128EEEEELb1ELb0ELb1ELb1EEEvNS_9FwdParamsE --------------------------
	.section	.nv.info._ZN10layer_norm13ln_fwd_kernelINS_13Kernel_traitsIf13__nv_bfloat16fS2_fjLj4096ELj1ELj1ELj4ELj16ENS_18Kernel_traits_baseILj4096EfS2_fS2_fjLj128EEEEELb1ELb0ELb1ELb1EEEvNS_9FwdParamsE,"",@"SHT_CUDA_INFO"
	.sectionflags	@""
	.align	4


	//----- nvinfo : EIATTR_CUDA_API_VERSION
	.align		4
        /*0000*/ 	.byte	0x04, 0x37
        /*0002*/ 	.short	(.L_2322 - .L_2321)
.L_2321:
        /*0004*/ 	.word	0x00000082


	//----- nvinfo : EIATTR_KPARAM_INFO
	.align		4
.L_2322:
        /*0008*/ 	.byte	0x04, 0x17
        /*000a*/ 	.short	(.L_2324 - .L_2323)
.L_2323:
        /*000c*/ 	.word	0x00000000
        /*0010*/ 	.short	0x0000
        /*0012*/ 	.short	0x0000
        /*0014*/ 	.byte	0x00, 0xf0, 0xa1, 0x03


	//----- nvinfo : EIATTR_SPARSE_MMA_MASK
	.align		4
.L_2324:
        /*0018*/ 	.byte	0x03, 0x50
        /*001a*/ 	.short	0x0000


	//----- nvinfo : EIATTR_MAXREG_COUNT
	.align		4
        /*001c*/ 	.byte	0x03, 0x1b
        /*001e*/ 	.short	0x00ff


	//----- nvinfo : EIATTR_NUM_BARRIERS
	.align		4
        /*0020*/ 	.byte	0x02, 0x4c
        /*0022*/ 	.byte	0x01
	.zero		1


	//----- nvinfo : EIATTR_MERCURY_ISA_VERSION
	.align		4
        /*0024*/ 	.byte	0x03, 0x5f
        /*0026*/ 	.short	0x0101


	//----- nvinfo : EIATTR_COOP_GROUP_MASK_REGIDS
	.align		4
        /*0028*/ 	.byte	0x04, 0x29
        /*002a*/ 	.short	(.L_2326 - .L_2325)


	//   ....[0]....
.L_2325:
        /*002c*/ 	.word	0xffffffff


	//   ....[1]....
        /*0030*/ 	.word	0xffffffff


	//   ....[2]....
        /*0034*/ 	.word	0xffffffff


	//   ....[3]....
        /*0038*/ 	.word	0xffffffff


	//   ....[4]....
        /*003c*/ 	.word	0xffffffff


	//   ....[5]....
        /*0040*/ 	.word	0xffffffff


	//   ....[6]....
        /*0044*/ 	.word	0xffffffff


	//   ....[7]....
        /*0048*/ 	.word	0xffffffff


	//   ....[8]....
        /*004c*/ 	.word	0xffffffff


	//   ....[9]....
        /*0050*/ 	.word	0xffffffff


	//   ....[10]....
        /*0054*/ 	.word	0xffffffff


	//   ....[11]....
        /*0058*/ 	.word	0xffffffff


	//   ....[12]....
        /*005c*/ 	.word	0xffffffff


	//   ....[13]....
        /*0060*/ 	.word	0xffffffff


	//   ....[14]....
        /*0064*/ 	.word	0xffffffff


	//   ....[15]....
        /*0068*/ 	.word	0xffffffff


	//   ....[16]....
        /*006c*/ 	.word	0xffffffff


	//   ....[17]....
        /*0070*/ 	.word	0xffffffff


	//----- nvinfo : EIATTR_COOP_GROUP_INSTR_OFFSETS
	.align		4
.L_2326:
        /*0074*/ 	.byte	0x04, 0x28
        /*0076*/ 	.short	(.L_2328 - .L_2327)


	//   ....[0]....
.L_2327:
        /*0078*/ 	.word	0x00015d30


	//   ....[1]....
        /*007c*/ 	.word	0x00015db0


	//   ....[2]....
        /*0080*/ 	.word	0x00015de0


	//   ....[3]....
        /*0084*/ 	.word	0x00015e00


	//   ....[4]....
        /*0088*/ 	.word	0x00015e20


	//   ....[5]....
        /*008c*/ 	.word	0x00016250


	//   ....[6]....
        /*0090*/ 	.word	0x00016280


	//   ....[7]....
        /*0094*/ 	.word	0x000162b0


	//   ....[8]....
        /*0098*/ 	.word	0x000162d0


	//   ....[9]....
        /*009c*/ 	.word	0x00016310


	//   ....[10]....
        /*00a0*/ 	.word	0x00016320


	//   ....[11]....
        /*00a4*/ 	.word	0x000163d0


	//   ....[12]....
        /*00a8*/ 	.word	0x00016440


	//   ....[13]....
        /*00ac*/ 	.word	0x00016450


	//   ....[14]....
        /*00b0*/ 	.word	0x000164d0


	//   ....[15]....
        /*00b4*/ 	.word	0x00016510


	//   ....[16]....
        /*00b8*/ 	.word	0x000165b0


	//   ....[17]....
        /*00bc*/ 	.word	0x000165e0


	//----- nvinfo : EIATTR_VRC_CTA_INIT_COUNT
	.align		4
.L_2328:
        /*00c0*/ 	.byte	0x02, 0x4a
	.zero		1
	.zero		1


	//----- nvinfo : EIATTR_EXIT_INSTR_OFFSETS
	.align		4
        /*00c4*/ 	.byte	0x04, 0x1c
        /*00c6*/ 	.short	(.L_2330 - .L_2329)


	//   ....[0]....
.L_2329:
        /*00c8*/ 	.word	0x00000610


	//   ....[1]....
        /*00cc*/ 	.word	0x00016f20


	//----- nvinfo : EIATTR_MAX_THREADS
	.align		4
.L_2330:
        /*00d0*/ 	.byte	0x04, 0x05
        /*00d2*/ 	.short	(.L_2332 - .L_2331)
.L_2331:
        /*00d4*/ 	.word	0x00000080
        /*00d8*/ 	.word	0x00000001
        /*00dc*/ 	.word	0x00000001


	//----- nvinfo : EIATTR_CBANK_PARAM_SIZE
	.align		4
.L_2332:
        /*00e0*/ 	.byte	0x03, 0x19
        /*00e2*/ 	.short	0x00e8


	//----- nvinfo : EIATTR_PARAM_CBANK
	.align		4
        /*00e4*/ 	.byte	0x04, 0x0a
        /*00e6*/ 	.short	(.L_2334 - .L_2333)
	.align		4
.L_2333:
        /*00e8*/ 	.word	index@(.nv.constant0._ZN10layer_norm13ln_fwd_kernelINS_13Kernel_traitsIf13__nv_bfloat16fS2_fjLj4096ELj1ELj1ELj4ELj16ENS_18Kernel_traits_baseILj4096EfS2_fS2_fjLj128EEEEELb1ELb0ELb1ELb1EEEvNS_9FwdParamsE)
        /*00ec*/ 	.short	0x0380
        /*00ee*/ 	.short	0x00e8


	//----- nvinfo : EIATTR_SW_WAR
	.align		4
.L_2334:
        /*00f0*/ 	.byte	0x04, 0x36
        /*00f2*/ 	.short	(.L_2336 - .L_2335)
.L_2335:
        /*00f4*/ 	.word	0x00000008
.L_2336:


//--------------------- .nv.info._ZN10layer_norm13ln_fwd_kernelINS_13Kernel_traitsIf13__nv_bfloat16fS2_fjLj4096ELj1ELj1ELj4ELj16ENS_18Kernel_traits_baseILj4096EfS2_fS2_fjLj128EEEEELb1ELb1ELb0ELb0EEEvNS_9FwdParamsE --------------------------
	.section	.nv.info._ZN10layer_norm13ln_fwd_kernelINS_13Kernel_traitsIf13__nv_bfloat16fS2_fjLj4096ELj1ELj1ELj4ELj16ENS_18Kernel_traits_baseILj4096EfS2_fS2_fjLj128EEEEELb1ELb1ELb0ELb0EEEvNS_9FwdParamsE,"",@"SHT_CUDA_INFO"
	.sectionflags	@""
	.align	4


	//----- nvinfo : EIATTR_CUDA_API_VERSION
	.align		4
        /*0000*/ 	.byte	0x04, 0x37
        /*0002*/ 	.short	(.L_2338 - .L_2337)
.L_2337:
        /*0004*/ 	.word	0x00000082


	//----- nvinfo : EIATTR_KPARAM_INFO
	.align		4
.L_2338:
        /*0008*/ 	.byte	0x04, 0x17
        /*000a*/ 	.short	(.L_2340 - .L_2339)
.L_2339:
        /*000c*/ 	.word	0x00000000
        /*0010*/ 	.short	0x0000
        /*0012*/ 	.short	0x0000
        /*0014*/ 	.byte	0x00, 0xf0, 0xa1, 0x03


	//----- nvinfo : EIATTR_SPARSE_MMA_MASK
	.align		4
.L_2340:
        /*0018*/ 	.byte	0x03, 0x50
        /*001a*/ 	.short	0x0000


	//----- nvinfo : EIATTR_MAXREG_COUNT
	.align		4
        /*001c*/ 	.byte	0x03, 0x1b
        /*001e*/ 	.short	0x00ff


	//----- nvinfo : EIATTR_NUM_BARRIERS
	.align		4
        /*0020*/ 	.byte	0x02, 0x4c
        /*0022*/ 	.byte	0x01
	.zero		1


	//----- nvinfo : EIATTR_MERCURY_ISA_VERSION
	.align		4
        /*0024*/ 	.byte	0x03, 0x5f
        /*0026*/ 	.short	0x0101


	//----- nvinfo : EIATTR_COOP_GROUP_MASK_REGIDS
	.align		4
        /*0028*/ 	.byte	0x04, 0x29
        /*002a*/ 	.short	(.L_2342 - .L_2341)


	//   ....[0]....
.L_2341:
        /*002c*/ 	.word	0xffffffff


	//   ....[1]....
        /*0030*/ 	.word	0xffffffff


	//   ....[2]....
        /*0034*/ 	.word	0xffffffff


	//   ....[3]....
        /*0038*/ 	.word	0xffffffff


	//   ....[4]....
        /*003c*/ 	.word	0xffffffff


	//   ....[5]....
        /*0040*/ 	.word	0xffffffff


	//   ....[6]....
        /*0044*/ 	.word	0xffffffff


	//   ....[7]....
        /*0048*/ 	.word	0xffffffff


	//   ....[8]....
        /*004c*/ 	.word	0xffffffff


	//   ....[9]....
        /*0050*/ 	.word	0xffffffff


	//   ....[10]....
        /*0054*/ 	.word	0xffffffff


	//   ....[11]....
        /*0058*/ 	.word	0xffffffff


	//   ....[12]....
        /*005c*/ 	.word	0xffffffff


	//   ....[13]....
        /*0060*/ 	.word	0xffffffff


	//   ....[14]....
        /*0064*/ 	.word	0xffffffff


	//   ....[15]....
        /*0068*/ 	.word	0xffffffff


	//   ....[16]....
        /*006c*/ 	.word	0xffffffff


	//   ....[17]....
        /*0070*/ 	.word	0xffffffff


	//----- nvinfo : EIATTR_COOP_GROUP_INSTR_OFFSETS
	.align		4
.L_2342:
        /*0074*/ 	.byte	0x04, 0x28
        /*0076*/ 	.short	(.L_2344 - .L_2343)


	//   ....[0]....
.L_2343:
        /*0078*/ 	.word	0x0001a380


	//   ....[1]....
        /*007c*/ 	.word	0x0001a3a0


	//   ....[2]....
        /*0080*/ 	.word	0x0001a3c0


	//   ....[3]....
        /*0084*/ 	.word	0x0001a3e0


	//   ....[4]....
        /*0088*/ 	.word	0x0001a400


	//   ....[5]....
        /*008c*/ 	.word	0x0001a840


	//   ....[6]....
        /*0090*/ 	.word	0x0001a860


	//   ....[7]....
        /*0094*/ 	.word	0x0001a880


	//   ....[8]....
        /*0098*/ 	.word	0x0001a8a0


	//   ....[9]....
        /*009c*/ 	.word	0x0001a8d0


	//   ....[10]....
        /*00a0*/ 	.word	0x0001aa70


	//   ....[11]....
        /*00a4*/ 	.word	0x0001aab0


	//   ....[12]....
        /*00a8*/ 	.word	0x0001aad0


	//   ....[13]....
        /*00ac*/ 	.word	0x0001ab10


	//   ....[14]....
        /*00b0*/ 	.word	0x0001abd0


	//   ....[15]....
        /*00b4*/ 	.word	0x0001ac00


	//   ....[16]....
        /*00b8*/ 	.word	0x0001ace0


	//   ....[17]....
        /*00bc*/ 	.word	0x0001acf0


	//----- nvinfo : EIATTR_VRC_CTA_INIT_COUNT
	.align		4
.L_2344:
        /*00c0*/ 	.byte	0x02, 0x4a
	.zero		1
	.zero		1


	//----- nvinfo : EIATTR_EXIT_INSTR_OFFSETS
	.align		4
        /*00c4*/ 	.byte	0x04, 0x1c
        /*00c6*/ 	.short	(.L_2346 - .L_2345)


	//   ....[0]....
.L_2345:
        /*00c8*/ 	.word	0x00000ab0


	//   ....[1]....
        /*00cc*/ 	.word	0x0001b6c0


	//----- nvinfo : EIATTR_INDIRECT_BRANCH_TARGETS
	.align		4
.L_2346:
        /*00d0*/ 	.byte	0x04, 0x34
        /*00d2*/ 	.short	(.L_2348 - .L_2347)


	//   ....[0]....
.L_2347:
        /*00d4*/ 	.word	.L_x_27110@srel
        /*00d8*/ 	.short	0x0
        /*00da*/ 	.short	0x0
        /*00dc*/ 	.word	0x3
        /*00e0*/ 	.word	.L_x_27111@srel
        /*00e4*/ 	.word	.L_x_27112@srel
        /*00e8*/ 	.word	.L_x_27113@srel


	//----- nvinfo : EIATTR_MAX_THREADS
	.align		4
.L_2348:
        /*00ec*/ 	.byte	0x04, 0x05
        /*00ee*/ 	.short	(.L_2350 - .L_2349)
.L_2349:
        /*00f0*/ 	.word	0x00000080
        /*00f4*/ 	.word	0x00000001
        /*00f8*/ 	.word	0x00000001


	//----- nvinfo : EIATTR_CRS_STACK_SIZE
	.align		4
.L_2350:
        /*00fc*/ 	.byte	0x04, 0x1e
        /*00fe*/ 	.short	(.L_2352 - .L_2351)
.L_2351:
        /*0100*/ 	.word	0x00000000


	//----- nvinfo : EIATTR_CBANK_PARAM_SIZE
	.align		4
.L_2352:
        /*0104*/ 	.byte	0x03, 0x19
        /*0106*/ 	.short	0x00e8


	//----- nvinfo : EIATTR_PARAM_CBANK
	.align		4
        /*0108*/ 	.byte	0x04, 0x0a
        /*010a*/ 	.short	(.L_2354 - .L_2353)
	.align		4
.L_2353:
        /*010c*/ 	.word	index@(.nv.constant0._ZN10layer_norm13ln_fwd_kernelINS_13Kernel_traitsIf13__nv_bfloat16fS2_fjLj4096ELj1ELj1ELj4ELj16ENS_18Kernel_traits_baseILj4096EfS2_fS2_fjLj128EEEEELb1ELb1ELb0ELb0EEEvNS_9FwdParamsE)
        /*0110*/ 	.short	0x0380
        /*0112*/ 	.short	0x00e8


	//----- nvinfo : EIATTR_SW_WAR
	.align		4
.L_2354:
        /*0114*/ 	.byte	0x04, 0x36
        /*0116*/ 	.short	(.L_2356 - .L_2355)
.L_2355:
        /*0118*/ 	.word	0x00000008
.L_2356:


//--------------------- .nv.info._ZN10layer_norm13ln_fwd_kernelINS_13Kernel_traitsIf13__nv_bfloat16fS2_fjLj4096ELj1ELj1ELj4ELj16ENS_18Kernel_traits_baseILj4096EfS2_fS2_fjLj128EEEEELb1ELb1ELb0ELb1EEEvNS_9FwdParamsE --------------------------
	.section	.nv.info._ZN10layer_norm13ln_fwd_kernelINS_13Kernel_traitsIf13__nv_bfloat16fS2_fjLj4096ELj1ELj1ELj4ELj16ENS_18Kernel_traits_baseILj4096EfS2_fS2_fjLj128EEEEELb1ELb1ELb0ELb1EEEvNS_9FwdParamsE,"",@"SHT_CUDA_INFO"
	.sectionflags	@""
	.align	4


	//----- nvinfo : EIATTR_CUDA_API_VERSION
	.align		4
        /*0000*/ 	.byte	0x04, 0x37
        /*0002*/ 	.short	(.L_2358 - .L_2357)
.L_2357:
        /*0004*/ 	.word	0x00000082


	//----- nvinfo : EIATTR_KPARAM_INFO
	.align		4
.L_2358:
        /*0008*/ 	.byte	0x04, 0x17
        /*000a*/ 	.short	(.L_2360 - .L_2359)
.L_2359:
        /*000c*/ 	.word	0x00000000
        /*0010*/ 	.short	0x0000
        /*0012*/ 	.short	0x0000
        /*0014*/ 	.byte	0x00, 0xf0, 0xa1, 0x03


	//----- nvinfo : EIATTR_SPARSE_MMA_MASK
	.align		4
.L_2360:
        /*0018*/ 	.byte	0x03, 0x50
        /*001a*/ 	.short	0x0000


	//----- nvinfo : EIATTR_MAXREG_COUNT
	.align		4
        /*001c*/ 	.byte	0x03, 0x1b
        /*001e*/ 	.short	0x00ff


	//----- nvinfo : EIATTR_NUM_BARRIERS
	.align		4
        /*0020*/ 	.byte	0x02, 0x4c
        /*0022*/ 	.byte	0x01
	.zero		1


	//----- nvinfo : EIATTR_MERCURY_ISA_VERSION
	.align		4
        /*0024*/ 	.byte	0x03, 0x5f
        /*0026*/ 	.short	0x0101


	//----- nvinfo : EIATTR_COOP_GROUP_MASK_REGIDS
	.align		4
        /*0028*/ 	.byte	0x04, 0x29
        /*002a*/ 	.short	(.L_2362 - .L_2361)


	//   ....[0]....
.L_2361:
        /*002c*/ 	.word	0xffffffff


	//   ....[1]....
        /*0030*/ 	.word	0xffffffff


	//   ....[2]....
        /*0034*/ 	.word	0xffffffff


	//   ....[3]....
        /*0038*/ 	.word	0xffffffff


	//   ....[4]....
        /*003c*/ 	.word	0xffffffff


	//   ....[5]....
        /*0040*/ 	.word	0xffffffff


	//   ....[6]....
        /*0044*/ 	.word	0xffffffff


	//   ....[7]....
        /*0048*/ 	.word	0xffffffff


	//   ....[8]....
        /*004c*/ 	.word	0xffffffff


	//   ....[9]....
        /*0050*/ 	.word	0xffffffff


	//   ....[10]....
        /*0054*/ 	.word	0xffffffff


	//   ....[11]....
        /*0058*/ 	.word	0xffffffff


	//   ....[12]....
        /*005c*/ 	.word	0xffffffff


	//   ....[13]....
        /*0060*/ 	.word	0xffffffff


	//   ....[14]....
        /*0064*/ 	.word	0xffffffff


	//   ....[15]....
        /*0068*/ 	.word	0xffffffff


	//   ....[16]....
        /*006c*/ 	.word	0xffffffff


	//   ....[17]....
        /*0070*/ 	.word	0xffffffff


	//----- nvinfo : EIATTR_COOP_GROUP_INSTR_OFFSETS
	.align		4
.L_2362:
        /*0074*/ 	.byte	0x04, 0x28
        /*0076*/ 	.short	(.L_2364 - .L_2363)


	//   ....[0]....
.L_2363:
        /*0078*/ 	.word	0x000149f0


	//   ....[1]....
        /*007c*/ 	.word	0x00014a10


	//   ....[2]....
        /*0080*/ 	.word	0x00014a30


	//   ....[3]....
        /*0084*/ 	.word	0x00014a50


	//   ....[4]....
        /*0088*/ 	.word	0x00014a70


	//   ....[5]....
        /*008c*/ 	.word	0x00014ed0


	//   ....[6]....
        /*0090*/ 	.word	0x00014ef0


	//   ....[7]....
        /*0094*/ 	.word	0x00014f20


	//   ....[8]....
        /*0098*/ 	.word	0x00014fa0


	//   ....[9]....
        /*009c*/ 	.word	0x00014fc0


	//   ....[10]....
        /*00a0*/ 	.word	0x00015160


	//   ....[11]....
        /*00a4*/ 	.word	0x000151a0


	//   ....[12]....
        /*00a8*/ 	.word	0x000151c0


	//   ....[13]....
        /*00ac*/ 	.word	0x00015260


	//   ....[14]....
        /*00b0*/ 	.word	0x000152b0


	//   ....[15]....
        /*00b4*/ 	.word	0x000152c0


	//   ....[16]....
        /*00b8*/ 	.word	0x000153c0


	//   ....[17]....
        /*00bc*/ 	.word	0x000153d0


	//----- nvinfo : EIATTR_VRC_CTA_INIT_COUNT
	.align		4
.L_2364:
        /*00c0*/ 	.byte	0x02, 0x4a
	.zero		1
	.zero		1


	//----- nvinfo : EIATTR_EXIT_INSTR_OFFSETS
	.align		4
        /*00c4*/ 	.byte	0x04, 0x1c
        /*00c6*/ 	.short	(.L_2366 - .L_2365)


	//   ....[0]....
.L_2365:
        /*00c8*/ 	.word	0x00000720


	//   ....[1]....
        /*00cc*/ 	.word	0x00015c70


	//----- nvinfo : EIATTR_INDIRECT_BRANCH_TARGETS
	.align		4
.L_2366:
        /*00d0*/ 	.byte	0x04, 0x34
        /*00d2*/ 	.short	(.L_2368 - .L_2367)


	//   ....[0]....
.L_2367:
        /*00d4*/ 	.word	.L_x_27114@srel
        /*00d8*/ 	.short	0x0
        /*00da*/ 	.short	0x0
        /*00dc*/ 	.word	0x3
        /*00e0*/ 	.word	.L_x_27115@srel
        /*00e4*/ 	.word	.L_x_27116@srel
        /*00e8*/ 	.word	.L_x_27117@srel


	//----- nvinfo : EIATTR_MAX_THREADS
	.align		4
.L_2368:
        /*00ec*/ 	.byte	0x04, 0x05
        /*00ee*/ 	.short	(.L_2370 - .L_2369)
.L_2369:
        /*00f0*/ 	.word	0x00000080
        /*00f4*/ 	.word	0x00000001
        /*00f8*/ 	.word	0x00000001


	//----- nvinfo : EIATTR_CRS_STACK_SIZE
	.align		4
.L_2370:
        /*00fc*/ 	.byte	0x04, 0x1e
        /*00fe*/ 	.short	(.L_2372 - .L_2371)
.L_2371:
        /*0100*/ 	.word	0x00000000


	//----- nvinfo : EIATTR_CBANK_PARAM_SIZE
	.align		4
.L_2372:
        /*0104*/ 	.byte	0x03, 0x19
        /*0106*/ 	.short	0x00e8


	//----- nvinfo : EIATTR_PARAM_CBANK
	.align		4
        /*0108*/ 	.byte	0x04, 0x0a
        /*010a*/ 	.short	(.L_2374 - .L_2373)
	.align		4
.L_2373:
        /*010c*/ 	.word	index@(.nv.constant0._ZN10layer_norm13ln_fwd_kernelINS_13Kernel_traitsIf13__nv_bfloat16fS2_fjLj4096ELj1ELj1ELj4ELj16ENS_18Kernel_traits_baseILj4096EfS2_fS2_fjLj128EEEEELb1ELb1ELb0ELb1EEEvNS_9FwdParamsE)
        /*0110*/ 	.short	0x0380
        /*0112*/ 	.short	0x00e8


	//----- nvinfo : EIATTR_SW_WAR
	.align		4
.L_2374:
        /*0114*/ 	.byte	0x04, 0x36
        /*0116*/ 	.short	(.L_2376 - .L_2375)
.L_2375:
        /*0118*/ 	.word	0x00000008
.L_2376:


//--------------------- .nv.info._ZN10layer_norm13ln_fwd_kernelINS_13Kernel_traitsIf13__nv_bfloat16fS2_fjLj4096ELj1ELj1ELj4ELj16ENS_18Kernel_traits_baseILj4096EfS2_fS2_fjLj128EEEEELb1ELb1ELb1ELb0EEEvNS_9FwdParamsE --------------------------
	.section	.nv.info._ZN10layer_norm13ln_fwd_kernelINS_13Kernel_traitsIf13__nv_bfloat16fS2_fjLj4096ELj1ELj1ELj4ELj16ENS_18Kernel_traits_baseILj4096EfS2_fS2_fjLj128EEEEELb1ELb1ELb1ELb0EEEvNS_9FwdParamsE,"",@"SHT_CUDA_INFO"
	.sectionflags	@""
	.align	4


	//----- nvinfo : EIATTR_CUDA_API_VERSION
	.align		4
        /*0000*/ 	.byte	0x04, 0x37
        /*0002*/ 	.short	(.L_2378 - .L_2377)
.L_2377:
        /*0004*/ 	.word	0x00000082


	//----- nvinfo : EIATTR_KPARAM_INFO
	.align		4
.L_2378:
        /*0008*/ 	.byte	0x04, 0x17
        /*000a*/ 	.short	(.L_2380 - .L_2379)
.L_2379:
        /*000c*/ 	.word	0x00000000
        /*0010*/ 	.short	0x0000
        /*0012*/ 	.short	0x0000
        /*0014*/ 	.byte	0x00, 0xf0, 0xa1, 0x03


	//----- nvinfo : EIATTR_SPARSE_MMA_MASK
	.align		4
.L_2380:
        /*0018*/ 	.byte	0x03, 0x50
        /*001a*/ 	.short	0x0000


	//----- nvinfo : EIATTR_MAXREG_COUNT
	.align		4
        /*001c*/ 	.byte	0x03, 0x1b
        /*001e*/ 	.short	0x00ff


	//----- nvinfo : EIATTR_NUM_BARRIERS
	.align		4
        /*0020*/ 	.byte	0x02, 0x4c
        /*0022*/ 	.byte	0x01
	.zero		1


	//----- nvinfo : EIATTR_MERCURY_ISA_VERSION
	.align		4
        /*0024*/ 	.byte	0x03, 0x5f
        /*0026*/ 	.short	0x0101


	//----- nvinfo : EIATTR_COOP_GROUP_MASK_REGIDS
	.align		4
        /*0028*/ 	.byte	0x04, 0x29
        /*002a*/ 	.short	(.L_2382 - .L_2381)


	//   ....[0]....
.L_2381:
        /*002c*/ 	.word	0xffffffff


	//   ....[1]....
        /*0030*/ 	.word	0xffffffff


	//   ....[2]....
        /*0034*/ 	.word	0xffffffff


	//   ....[3]....
        /*0038*/ 	.word	0xffffffff


	//   ....[4]....
        /*003c*/ 	.word	0xffffffff


	//   ....[5]....
        /*0040*/ 	.word	0xffffffff


	//   ....[6]....
        /*0044*/ 	.word	0xffffffff


	//   ....[7]....
        /*0048*/ 	.word	0xffffffff


	//   ....[8]....
        /*004c*/ 	.word	0xffffffff


	//   ....[9]....
        /*0050*/ 	.word	0xffffffff


	//   ....[10]....
        /*0054*/ 	.word	0xffffffff


	//   ....[11]....
        /*0058*/ 	.word	0xffffffff


	//   ....[12]....
        /*005c*/ 	.word	0xffffffff


	//   ....[13]....
        /*0060*/ 	.word	0xffffffff


	//   ....[14]....
        /*0064*/ 	.word	0xffffffff


	//   ....[15]....
        /*0068*/ 	.word	0xffffffff


	//   ....[16]....
        /*006c*/ 	.word	0xffffffff


	//   ....[17]....
        /*0070*/ 	.word	0xffffffff


	//----- nvinfo : EIATTR_COOP_GROUP_INSTR_OFFSETS
	.align		4
.L_2382:
        /*0074*/ 	.byte	0x04, 0x28
        /*0076*/ 	.short	(.L_2384 - .L_2383)


	//   ....[0]....
.L_2383:
        /*0078*/ 	.word	0x0001ba80


	//   ....[1]....
        /*007c*/ 	.word	0x0001baa0


	//   ....[2]....
        /*0080*/ 	.word	0x0001bac0


	//   ....[3]....
        /*0084*/ 	.word	0x0001bae0


	//   ....[4]....
        /*0088*/ 	.word	0x0001bb00


	//   ....[5]....
        /*008c*/ 	.word	0x0001bf60


	//   ....[6]....
        /*0090*/ 	.word	0x0001bf80


	//   ....[7]....
        /*0094*/ 	.word	0x0001bfa0


	//   ....[8]....
        /*0098*/ 	.word	0x0001bfc0


	//   ....[9]....
        /*009c*/ 	.word	0x0001bff0


	//   ....[10]....
        /*00a0*/ 	.word	0x0001c180


	//   ....[11]....
        /*00a4*/ 	.word	0x0001c1b0


	//   ....[12]....
        /*00a8*/ 	.word	0x0001c1c0


	//   ....[13]....
        /*00ac*/ 	.word	0x0001c200


	//   ....[14]....
        /*00b0*/ 	.word	0x0001c2d0


	//   ....[15]....
        /*00b4*/ 	.word	0x0001c2f0


	//   ....[16]....
        /*00b8*/ 	.word	0x0001c3b0


	//   ....[17]....
        /*00bc*/ 	.word	0x0001c3e0


	//----- nvinfo : EIATTR_VRC_CTA_INIT_COUNT
	.align		4
.L_2384:
        /*00c0*/ 	.byte	0x02, 0x4a
	.zero		1
	.zero		1


	//----- nvinfo : EIATTR_EXIT_INSTR_OFFSETS
	.align		4
        /*00c4*/ 	.byte	0x04, 0x1c
        /*00c6*/ 	.short	(.L_2386 - .L_2385)


	//   ....[0]....
.L_2385:
        /*00c8*/ 	.word	0x00000a90


	//   ....[1]....
        /*00cc*/ 	.word	0x0001ce20


	//----- nvinfo : EIATTR_MAX_THREADS
	.align		4
.L_2386:
        /*00d0*/ 	.byte	0x04, 0x05
        /*00d2*/ 	.short	(.L_2388 - .L_2387)
.L_2387:
        /*00d4*/ 	.word	0x00000080
        /*00d8*/ 	.word	0x00000001
        /*00dc*/ 	.word	0x00000001


	//----- nvinfo : EIATTR_CRS_STACK_SIZE
	.align		4
.L_2388:
        /*00e0*/ 	.byte	0x04, 0x1e
        /*00e2*/ 	.short	(.L_2390 - .L_2389)
.L_2389:
        /*00e4*/ 	.word	0x00000000


	//----- nvinfo : EIATTR_CBANK_PARAM_SIZE
	.align		4
.L_2390:
        /*00e8*/ 	.byte	0x03, 0x19
        /*00ea*/ 	.short	0x00e8


	//----- nvinfo : EIATTR_PARAM_CBANK
	.align		4
        /*00ec*/ 	.byte	0x04, 0x0a
        /*00ee*/ 	.short	(.L_2392 - .L_2391)
	.align		4
.L_2391:
        /*00f0*/ 	.word	index@(.nv.constant0._ZN10layer_norm13ln_fwd_kernelINS_13Kernel_traitsIf13__nv_bfloat16fS2_fjLj4096ELj1ELj1ELj4ELj16ENS_18Kernel_traits_baseILj4096EfS2_fS2_fjLj128EEEEELb1ELb1ELb1ELb0EEEvNS_9FwdParamsE)
        /*00f4*/ 	.short	0x0380
        /*00f6*/ 	.short	0x00e8


	//----- nvinfo : EIATTR_SW_WAR
	.align		4
.L_2392:
        /*00f8*/ 	.byte	0x04, 0x36
        /*00fa*/ 	.short	(.L_2394 - .L_2393)
.L_2393:
        /*00fc*/ 	.word	0x00000008
.L_2394:


//--------------------- .nv.info._ZN10layer_norm13ln_fwd_kernelINS_13Kernel_traitsIf13__nv_bfloat16fS2_fjLj4096ELj1ELj1ELj4ELj16ENS_18Kernel_traits_baseILj4096EfS2_fS2_fjLj128EEEEELb1ELb1ELb1ELb1EEEvNS_9FwdParamsE --------------------------
	.section	.nv.info._ZN10layer_norm13ln_fwd_kernelINS_13Kernel_traitsIf13__nv_bfloat16fS2_fjLj4096ELj1ELj1ELj4ELj16ENS_18Kernel_traits_baseILj4096EfS2_fS2_fjLj128EEEEELb1ELb1ELb1ELb1EEEvNS_9FwdParamsE,"",@"SHT_CUDA_INFO"
	.sectionflags	@""
	.align	4


	//----- nvinfo : EIATTR_CUDA_API_VERSION
	.align		4
        /*0000*/ 	.byte	0x04, 0x37
        /*0002*/ 	.short	(.L_2396 - .L_2395)
.L_2395:
        /*0004*/ 	.word	0x00000082


	//----- nvinfo : EIATTR_KPARAM_INFO
	.align		4
.L_2396:
        /*0008*/ 	.byte	0x04, 0x17
        /*000a*/ 	.short	(.L_2398 - .L_2397)
.L_2397:
        /*000c*/ 	.word	0x00000000
        /*0010*/ 	.short	0x0000
        /*0012*/ 	.short	0x0000
        /*0014*/ 	.byte	0x00, 0xf0, 0xa1, 0x03


	//----- nvinfo : EIATTR_SPARSE_MMA_MASK
	.align		4
.L_2398:
        /*0018*/ 	.byte	0x03, 0x50
        /*001a*/ 	.short	0x0000


	//----- nvinfo : EIATTR_MAXREG_COUNT
	.align		4
        /*001c*/ 	.byte	0x03, 0x1b
        /*001e*/ 	.short	0x00ff


	//----- nvinfo : EIATTR_NUM_BARRIERS
	.align		4
        /*0020*/ 	.byte	0x02, 0x4c
        /*0022*/ 	.byte	0x01
	.zero		1


	//----- nvinfo : EIATTR_MERCURY_ISA_VERSION
	.align		4
        /*0024*/ 	.byte	0x03, 0x5f
        /*0026*/ 	.short	0x0101


	//----- nvinfo : EIATTR_COOP_GROUP_MASK_REGIDS
	.align		4
        /*0028*/ 	.byte	0x04, 0x29
        /*002a*/ 	.short	(.L_2400 - .L_2399)


	//   ....[0]....
.L_2399:
        /*002c*/ 	.word	0xffffffff


	//   ....[1]....
        /*0030*/ 	.word	0xffffffff


	//   ....[2]....
        /*0034*/ 	.word	0xffffffff


	//   ....[3]....
        /*0038*/ 	.word	0xffffffff


	//   ....[4]....
        /*003c*/ 	.word	0xffffffff


	//   ....[5]....
        /*0040*/ 	.word	0xffffffff


	//   ....[6]....
        /*0044*/ 	.word	0xffffffff


	//   ....[7]....
        /*0048*/ 	.word	0xffffffff


	//   ....[8]....
        /*004c*/ 	.word	0xffffffff


	//   ....[9]....
        /*0050*/ 	.word	0xffffffff


	//   ....[10]....
        /*0054*/ 	.word	0xffffffff


	//   ....[11]....
        /*0058*/ 	.word	0xffffffff


	//   ....[12]....
        /*005c*/ 	.word	0xffffffff


	//   ....[13]....
        /*0060*/ 	.word	0xffffffff


	//   ....[14]....
        /*0064*/ 	.word	0xffffffff


	//   ....[15]....
        /*0068*/ 	.word	0xffffffff


	//   ....[16]....
        /*006c*/ 	.word	0xffffffff


	//   ....[17]....
        /*0070*/ 	.word	0xffffffff


	//----- nvinfo : EIATTR_COOP_GROUP_INSTR_OFFSETS
	.align		4
.L_2400:
        /*0074*/ 	.byte	0x04, 0x28
        /*0076*/ 	.short	(.L_2402 - .L_2401)


	//   ....[0]....
.L_2401:
        /*0078*/ 	.word	0x00016990


	//   ....[1]....
        /*007c*/ 	.word	0x000169b0


	//   ....[2]....
        /*0080*/ 	.word	0x000169d0


	//   ....[3]....
        /*0084*/ 	.word	0x000169f0


	//   ....[4]....
        /*0088*/ 	.word	0x00016a10


	//   ....[5]....
        /*008c*/ 	.word	0x00016e40


	//   ....[6]....
        /*0090*/ 	.word	0x00016e60


	//   ....[7]....
        /*0094*/ 	.word	0x00016e80


	//   ....[8]....
        /*0098*/ 	.word	0x00016ea0


	//   ....[9]....
        /*009c*/ 	.word	0x00016ec0


	//   ....[10]....
        /*00a0*/ 	.word	0x00017090


	//   ....[11]....
        /*00a4*/ 	.word	0x000170d0


	//   ....[12]....
        /*00a8*/ 	.word	0x00017170


	//   ....[13]....
        /*00ac*/ 	.word	0x000171d0


	//   ....[14]....
        /*00b0*/ 	.word	0x000171f0


	//   ....[15]....
        /*00b4*/ 	.word	0x00017290


	//   ....[16]....
        /*00b8*/ 	.word	0x00017300


	//   ....[17]....
        /*00bc*/ 	.word	0x00017330


	//----- nvinfo : EIATTR_VRC_CTA_INIT_COUNT
	.align		4
.L_2402:
        /*00c0*/ 	.byte	0x02, 0x4a
	.zero		1
	.zero		1


	//----- nvinfo : EIATTR_EXIT_INSTR_OFFSETS
	.align		4
        /*00c4*/ 	.byte	0x04, 0x1c
        /*00c6*/ 	.short	(.L_2404 - .L_2403)


	//   ....[0]....
.L_2403:
        /*00c8*/ 	.word	0x00000720


	//   ....[1]....
        /*00cc*/ 	.word	0x00017c50


	//----- nvinfo : EIATTR_MAX_THREADS
	.align		4
.L_2404:
        /*00d0*/ 	.byte	0x04, 0x05
        /*00d2*/ 	.short	(.L_2406 - .L_2405)
.L_2405:
        /*00d4*/ 	.word	0x00000080
        /*00d8*/ 	.word	0x00000001
        /*00dc*/ 	.word	0x00000001


	//----- nvinfo : EIATTR_CRS_STACK_SIZE
	.align		4
.L_2406:
        /*00e0*/ 	.byte	0x04, 0x1e
        /*00e2*/ 	.short	(.L_2408 - .L_2407)
.L_2407:
        /*00e4*/ 	.word	0x00000000


	//----- nvinfo : EIATTR_CBANK_PARAM_SIZE
	.align		4
.L_2408:
        /*00e8*/ 	.byte	0x03, 0x19
        /*00ea*/ 	.short	0x00e8


	//----- nvinfo : EIATTR_PARAM_CBANK
	.align		4
        /*00ec*/ 	.byte	0x04, 0x0a
        /*00ee*/ 	.short	(.L_2410 - .L_2409)
	.align		4
.L_2409:
        /*00f0*/ 	.word	index@(.nv.constant0._ZN10layer_norm13ln_fwd_kernelINS_13Kernel_traitsIf13__nv_bfloat16fS2_fjLj4096ELj1ELj1ELj4ELj16ENS_18Kernel_traits_baseILj4096EfS2_fS2_fjLj128EEEEELb1ELb1ELb1ELb1EEEvNS_9FwdParamsE)
        /*00f4*/ 	.short	0x0380
        /*00f6*/ 	.short	0x00e8


	//----- nvinfo : EIATTR_SW_WAR
	.align		4
.L_2410:
        /*00f8*/ 	.byte	0x04, 0x36
        /*00fa*/ 	.short	(.L_2412 - .L_2411)
.L_2411:
        /*00fc*/ 	.word	0x00000008
.L_2412:


//--------------------- .nv.info._ZN10layer_norm13ln_fwd_kernelINS_13Kernel_traitsIf6__halfS2_S2_fjLj4096ELj1ELj1ELj4ELj16ENS_18Kernel_traits_baseILj4096EfS2_S2_S2_fjLj128EEEEELb0ELb0ELb0ELb0EEEvNS_9FwdParamsE --------------------------
	.section	.nv.info._ZN10layer_norm13ln_fwd_kernelINS_13Kernel_traitsIf6__halfS2_S2_fjLj4096ELj1ELj1ELj4ELj16ENS_18Kernel_traits_baseILj4096EfS2_S2_S2_fjLj128EEEEELb0ELb0ELb0ELb0EEEvNS_9FwdParamsE,"",@"SHT_CUDA_INFO"
	.sectionflags	@""
	.align	4


	//----- nvinfo : EIATTR_CUDA_API_VERSION
	.align		4
        /*0000*/ 	.byte	0x04, 0x37
        /*0002*/ 	.short	(.L_2414 - .L_2413)
.L_2413:
        /*0004*/ 	.word	0x00000082


	//----- nvinfo : EIATTR_KPARAM_INFO
	.align		4
.L_2414:
        /*0008*/ 	.byte	0x04, 0x17
        /*000a*/ 	.short	(.L_2416 - .L_2415)
.L_2415:
        /*000c*/ 	.word	0x00000000
        /*0010*/ 	.short	0x0000
        /*0012*/ 	.short	0x0000
        /*0014*/ 	.byte	0x00, 0xf0, 0xa1, 0x03


	//----- nvinfo : EIATTR_SPARSE_MMA_MASK
	.align		4
.L_2416:
        /*0018*/ 	.byte	0x03, 0x50
        /*001a*/ 	.short	0x0000


	//----- nvinfo : EIATTR_MAXREG_COUNT
	.align		4
        /*001c*/ 	.byte	0x03, 0x1b
        /*001e*/ 	.short	0x00ff


	//----- nvinfo : EIATTR_NUM_BARRIERS
	.align		4
        /*0020*/ 	.byte	0x02, 0x4c
        /*0022*/ 	.byte	0x01
	.zero		1


	//----- nvinfo : EIATTR_MERCURY_ISA_VERSION
	.align		4
        /*0024*/ 	.byte	0x03, 0x5f
        /*0026*/ 	.short	0x0101


	//----- nvinfo : EIATTR_COOP_GROUP_MASK_REGIDS
	.align		4
        /*0028*/ 	.byte	0x04, 0x29
        /*002a*/ 	.short	(.L_2418 - .L_2417)


	//   ....[0]....
.L_2417:
        /*002c*/ 	.word	0xffffffff


	//   ....[1]....
        /*0030*/ 	.word	0xffffffff


	//   ....[2]....
        /*0034*/ 	.word	0xffffffff


	//   ....[3]....
        /*0038*/ 	.word	0xffffffff


	//   ....[4]....
        /*003c*/ 	.word	0xffffffff


	//   ....[5]....
        /*0040*/ 	.word	0xffffffff


	//   ....[6]....
        /*0044*/ 	.word	0xffffffff


	//   ....[7]....
        /*0048*/ 	.word	0xffffffff


	//   ....[8]....
        /*004c*/ 	.word	0xffffffff


	//   ....[9]....
        /*0050*/ 	.word	0xffffffff


	//   ....[10]....
        /*0054*/ 	.word	0xffffffff


	//   ....[11]....
        /*0058*/ 	.word	0xffffffff


	//   ....[12]....
        /*005c*/ 	.word	0xffffffff


	//   ....[13]....
        /*0060*/ 	.word	0xffffffff


	//   ....[14]....
        /*0064*/ 	.word	0xffffffff


	//   ....[15]....
        /*0068*/ 	.word	0xffffffff


	//   ....[16]....
        /*006c*/ 	.word	0xffffffff


	//   ....[17]....
        /*0070*/ 	.word	0xffffffff


	//----- nvinfo : EIATTR_COOP_GROUP_INSTR_OFFSETS
	.align		4
.L_2418:
        /*0074*/ 	.byte	0x04, 0x28
        /*0076*/ 	.short	(.L_2420 - .L_2419)


	//   ....[0]....
.L_2419:
        /*0078*/ 	.word	0x00002190


	//   ....[1]....
        /*007c*/ 	.word	0x000021b0


	//   ....[2]....
        /*0080*/ 	.word	0x000021d0


	//   ....[3]....
        /*0084*/ 	.word	0x000021f0


	//   ....[4]....
        /*0088*/ 	.word	0x00002210


	//   ....[5]....
        /*008c*/ 	.word	0x00002690


	//   ....[6]....
        /*0090*/ 	.word	0x000026b0


	//   ....[7]....
        /*0094*/ 	.word	0x000026d0


	//   ....[8]....
        /*0098*/ 	.word	0x000026f0


	//   ....[9]....
        /*009c*/ 	.word	0x00002710


	//   ....[10]....
        /*00a0*/ 	.word	0x00002890


	//   ....[11]....
        /*00a4*/ 	.word	0x000028d0


	//   ....[12]....
        /*00a8*/ 	.word	0x000028f0


	//   ....[13]....
        /*00ac*/ 	.word	0x00002980


	//   ....[14]....
        /*00b0*/ 	.word	0x00002a00


	//   ....[15]....
        /*00b4*/ 	.word	0x00002a10


	//   ....[16]....
        /*00b8*/ 	.word	0x00002af0


	//   ....[17]....
        /*00bc*/ 	.word	0x00002b20


	//----- nvinfo : EIATTR_VRC_CTA_INIT_COUNT
	.align		4
.L_2420:
        /*00c0*/ 	.byte	0x02, 0x4a
	.zero		1
	.zero		1


	//----- nvinfo : EIATTR_EXIT_INSTR_OFFSETS
	.align		4
        /*00c4*/ 	.byte	0x04, 0x1c
        /*00c6*/ 	.short	(.L_2422 - .L_2421)


	//   ....[0]....
.L_2421:
        /*00c8*/ 	.word	0x00000690


	//   ....[1]....
        /*00cc*/ 	.word	0x000034c0


	//----- nvinfo : EIATTR_MAX_THREADS
	.align		4
.L_2422:
        /*00d0*/ 	.byte	0x04, 0x05
        /*00d2*/ 	.short	(.L_2424 - .L_2423)
.L_2423:
        /*00d4*/ 	.word	0x00000080
        /*00d8*/ 	.word	0x00000001
        /*00dc*/ 	.word	0x00000001


	//----- nvinfo : EIATTR_CRS_STACK_SIZE
	.align		4
.L_2424:
        /*00e0*/ 	.byte	0x04, 0x1e
        /*00e2*/ 	.short	(.L_2426 - .L_2425)
.L_2425:
        /*00e4*/ 	.word	0x00000000


	//----- nvinfo : EIATTR_CBANK_PARAM_SIZE
	.align		4
.L_2426:
        /*00e8*/ 	.byte	0x03, 0x19
        /*00ea*/ 	.short	0x00e8


	//----- nvinfo : EIATTR_PARAM_CBANK
	.align		4
        /*00ec*/ 	.byte	0x04, 0x0a
        /*00ee*/ 	.short	(.L_2428 - .L_2427)
	.align		4
.L_2427:
        /*00f0*/ 	.word	index@(.nv.constant0._ZN10layer_norm13ln_fwd_kernelINS_13Kernel_traitsIf6__halfS2_S2_fjLj4096ELj1ELj1ELj4ELj16ENS_18Kernel_traits_baseILj4096EfS2_S2_S2_fjLj128EEEEELb0ELb0ELb0ELb0EEEvNS_9FwdParamsE)
        /*00f4*/ 	.short	0x0380
        /*00f6*/ 	.short	0x00e8


	//----- nvinfo : EIATTR_SW_WAR
	.align		4
.L_2428:
        /*00f8*/ 	.byte	0x04, 0x36
        /*00fa*/ 	.short	(.L_2430 - .L_2429)
.L_2429:
        /*00fc*/ 	.word	0x00000008
.L_2430:


//--------------------- .nv.info._ZN10layer_norm13ln_fwd_kernelINS_13Kernel_traitsIf6__halfS2_S2_fjLj4096ELj1ELj1ELj4ELj16ENS_18Kernel_traits_baseILj4096EfS2_S2_S2_fjLj128EEEEELb0ELb0ELb0ELb1EEEvNS_9FwdParamsE --------------------------
	.section	.nv.info._ZN10layer_norm13ln_fwd_kernelINS_13Kernel_traitsIf6__halfS2_S2_fjLj4096ELj1ELj1ELj4ELj16ENS_18Kernel_traits_baseILj4096EfS2_S2_S2_fjLj128EEEEELb0ELb0ELb0ELb1EEEvNS_9FwdParamsE,"",@"SHT_CUDA_INFO"
	.sectionflags	@""
	.align	4


	//----- nvinfo : EIATTR_CUDA_API_VERSION
	.align		4
        /*0000*/ 	.byte	0x04, 0x37
        /*0002*/ 	.short	(.L_2432 - .L_2431)
.L_2431:
        /*0004*/ 	.word	0x00000082


	//----- nvinfo : EIATTR_KPARAM_INFO
	.align		4
.L_2432:
        /*0008*/ 	.byte	0x04, 0x17
        /*000a*/ 	.short	(.L_2434 - .L_2433)
.L_2433:
        /*000c*/ 	.word	0x00000000
        /*0010*/ 	.short	0x0000
        /*0012*/ 	.short	0x0000
        /*0014*/ 	.byte	0x00, 0xf0, 0xa1, 0x03


	//----- nvinfo : EIATTR_SPARSE_MMA_MASK
	.align		4
.L_2434:
        /*0018*/ 	.byte	0x03, 0x50
        /*001a*/ 	.short	0x0000


	//----- nvinfo : EIATTR_MAXREG_COUNT
	.align		4
        /*001c*/ 	.byte	0x03, 0x1b
        /*001e*/ 	.short	0x00ff


	//----- nvinfo : EIATTR_NUM_BARRIERS
	.align		4
        /*0020*/ 	.byte	0x02, 0x4c
        /*0022*/ 	.byte	0x01
	.zero		1


	//----- nvinfo : EIATTR_MERCURY_ISA_VERSION
	.align		4
        /*0024*/ 	.byte	0x03, 0x5f
        /*0026*/ 	.short	0x0101


	//----- nvinfo : EIATTR_COOP_GROUP_MASK_REGIDS
	.align		4
        /*0028*/ 	.byte	0x04, 0x29
        /*002a*/ 	.short	(.L_2436 - .L_2435)


	//   ....[0]....
.L_2435:
        /*002c*/ 	.word	0xffffffff


	//   ....[1]....
        /*0030*/ 	.word	0xffffffff


	//   ....[2]....
        /*0034*/ 	.word	0xffffffff


	//   ....[3]....
        /*0038*/ 	.word	0xffffffff


	//   ....[4]....
        /*003c*/ 	.word	0xffffffff


	//   ....[5]....
        /*0040*/ 	.word	0xffffffff


	//   ....[6]....
        /*0044*/ 	.word	0xffffffff


	//   ....[7]....
        /*0048*/ 	.word	0xffffffff


	//   ....[8]....
        /*004c*/ 	.word	0xffffffff


	//   ....[9]....
        /*0050*/ 	.word	0xffffffff


	//   ....[10]....
        /*0054*/ 	.word	0xffffffff


	//   ....[11]....
        /*0058*/ 	.word	0xffffffff


	//   ....[12]....
        /*005c*/ 	.word	0xffffffff


	//   ....[13]....
        /*0060*/ 	.word	0xffffffff


	//   ....[14]....
        /*0064*/ 	.word	0xffffffff


	//   ....[15]....
        /*0068*/ 	.word	0xffffffff


	//   ....[16]....
        /*006c*/ 	.word	0xffffffff


	//   ....[17]....
        /*0070*/ 	.word	0xffffffff


	//----- nvinfo : EIATTR_COOP_GROUP_INSTR_OFFSETS
	.align		4
.L_2436:
        /*0074*/ 	.byte	0x04, 0x28
        /*0076*/ 	.short	(.L_2438 - .L_2437)


	//   ....[0]....
.L_2437:
        /*0078*/ 	.word	0x00001b10


	//   ....[1]....
        /*007c*/ 	.word	0x00001b30


	//   ....[2]....
        /*0080*/ 	.word	0x00001b50


	//   ....[3]....
        /*0084*/ 	.word	0x00001b70


	//   ....[4]....
        /*0088*/ 	.word	0x00001b90


	//   ....[5]....
        /*008c*/ 	.word	0x00001fc0


	//   ....[6]....
        /*0090*/ 	.word	0x00001fe0


	//   ....[7]....
        /*0094*/ 	.word	0x00002000


	//   ....[8]....
        /*0098*/ 	.word	0x00002030


	//   ....[9]....
        /*009c*/ 	.word	0x00002070


	//   ....[10]....
        /*00a0*/ 	.word	0x000021d0


	//   ....[11]....
        /*00a4*/ 	.word	0x00002230


	//   ....[12]....
        /*00a8*/ 	.word	0x000022a0


	//   ....[13]....
        /*00ac*/ 	.word	0x000022b0


	//   ....[14]....
        /*00b0*/ 	.word	0x00002360


	//   ....[15]....
        /*00b4*/ 	.word	0x000023a0


	//   ....[16]....
        /*00b8*/ 	.word	0x00002430


	//   ....[17]....
        /*00bc*/ 	.word	0x00002460


	//----- nvinfo : EIATTR_VRC_CTA_INIT_COUNT
	.align		4
.L_2438:
        /*00c0*/ 	.byte	0x02, 0x4a
	.zero		1
	.zero		1


	//----- nvinfo : EIATTR_EXIT_INSTR_OFFSETS
	.align		4
        /*00c4*/ 	.byte	0x04, 0x1c
        /*00c6*/ 	.short	(.L_2440 - .L_2439)


	//   ....[0]....
.L_2439:
        /*00c8*/ 	.word	0x000003f0


	//   ....[1]....
        /*00cc*/ 	.word	0x00002d00


	//----- nvinfo : EIATTR_MAX_THREADS
	.align		4
.L_2440:
        /*00d0*/ 	.byte	0x04, 0x05
        /*00d2*/ 	.short	(.L_2442 - .L_2441)
.L_2441:
        /*00d4*/ 	.word	0x00000080
        /*00d8*/ 	.word	0x00000001
        /*00dc*/ 	.word	0x00000001


	//----- nvinfo : EIATTR_CRS_STACK_SIZE
	.align		4
.L_2442:
        /*00e0*/ 	.byte	0x04, 0x1e
        /*00e2*/ 	.short	(.L_2444 - .L_2443)
.L_2443:
        /*00e4*/ 	.word	0x00000000


	//----- nvinfo : EIATTR_CBANK_PARAM_SIZE
	.align		4
.L_2444:
        /*00e8*/ 	.byte	0x03, 0x19
        /*00ea*/ 	.short	0x00e8


	//----- nvinfo : EIATTR_PARAM_CBANK
	.align		4
        /*00ec*/ 	.byte	0x04, 0x0a
        /*00ee*/ 	.short	(.L_2446 - .L_2445)
	.align		4
.L_2445:
        /*00f0*/ 	.word	index@(.nv.constant0._ZN10layer_norm13ln_fwd_kernelINS_13Kernel_traitsIf6__halfS2_S2_fjLj4096ELj1ELj1ELj4ELj16ENS_18Kernel_traits_baseILj4096EfS2_S2_S2_fjLj128EEEEELb0ELb0ELb0ELb1EEEvNS_9FwdParamsE)
        /*00f4*/ 	.short	0x0380
        /*00f6*/ 	.short	0x00e8


	//----- nvinfo : EIATTR_SW_WAR
	.align		4
.L_2446:
        /*00f8*/ 	.byte	0x04, 0x36
        /*00fa*/ 	.short	(.L_2448 - .L_2447)
.L_2447:
        /*00fc*/ 	.word	0x00000008
.L_2448:


//--------------------- .nv.info._ZN10layer_norm13ln_fwd_kernelINS_13Kernel_traitsIf6__halfS2_S2_fjLj4096ELj1ELj1ELj4ELj16ENS_18Kernel_traits_baseILj4096EfS2_S2_S2_fjLj128EEEEELb0ELb0ELb1ELb0EEEvNS_9FwdParamsE --------------------------
	.section	.nv.info._ZN10layer_norm13ln_fwd_kernelINS_13Kernel_traitsIf6__halfS2_S2_fjLj4096ELj1ELj1ELj4ELj16ENS_18Kernel_traits_baseILj4096EfS2_S2_S2_fjLj128EEEEELb0ELb0ELb1ELb0EEEvNS_9FwdParamsE,"",@"SHT_CUDA_INFO"
	.sectionflags	@""
	.align	4


	//----- nvinfo : EIATTR_CUDA_API_VERSION
	.align		4
        /*0000*/ 	.byte	0x04, 0x37
        /*0002*/ 	.short	(.L_2450 - .L_2449)
.L_2449:
        /*0004*/ 	.word	0x00000082


	//----- nvinfo : EIATTR_KPARAM_INFO
	.align		4
.L_2450:
        /*0008*/ 	.byte	0x04, 0x17
        /*000a*/ 	.short	(.L_2452 - .L_2451)
.L_2451:
        /*000c*/ 	.word	0x00000000
        /*0010*/ 	.short	0x0000
        /*0012*/ 	.short	0x0000
        /*0014*/ 	.byte	0x00, 0xf0, 0xa1, 0x03


	//----- nvinfo : EIATTR_SPARSE_MMA_MASK
	.align		4
.L_2452:
        /*0018*/ 	.byte	0x03, 0x50
        /*001a*/ 	.short	0x0000


	//----- nvinfo : EIATTR_MAXREG_COUNT
	.align		4
        /*001c*/ 	.byte	0x03, 0x1b
        /*001e*/ 	.short	0x00ff


	//----- nvinfo : EIATTR_NUM_BARRIERS
	.align		4
        /*0020*/ 	.byte	0x02, 0x4c
        /*0022*/ 	.byte	0x01
	.zero		1


	//----- nvinfo : EIATTR_MERCURY_ISA_VERSION
	.align		4
        /*0024*/ 	.byte	0x03, 0x5f
        /*0026*/ 	.short	0x0101


	//----- nvinfo : EIATTR_COOP_GROUP_MASK_REGIDS
	.align		4
        /*0028*/ 	.byte	0x04, 0x29
        /*002a*/ 	.short	(.L_2454 - .L_2453)


	//   ....[0]....
.L_2453:
        /*002c*/ 	.word	0xffffffff


	//   ....[1]....
        /*0030*/ 	.word	0xffffffff


	//   ....[2]....
        /*0034*/ 	.word	0xffffffff


	//   ....[3]....
        /*0038*/ 	.word	0xffffffff


	//   ....[4]....
        /*003c*/ 	.word	0xffffffff


	//   ....[5]....
        /*0040*/ 	.word	0xffffffff


	//   ....[6]....
        /*0044*/ 	.word	0xffffffff


	//   ....[7]....
        /*0048*/ 	.word	0xffffffff


	//   ....[8]....
        /*004c*/ 	.word	0xffffffff


	//   ....[9]....
        /*0050*/ 	.word	0xffffffff


	//   ....[10]....
        /*0054*/ 	.word	0xffffffff


	//   ....[11]....
        /*0058*/ 	.word	0xffffffff


	//   ....[12]....
        /*005c*/ 	.word	0xffffffff


	//   ....[13]....
        /*0060*/ 	.word	0xffffffff


	//   ....[14]....
        /*0064*/ 	.word	0xffffffff


	//   ....[15]....
        /*0068*/ 	.word	0xffffffff


	//   ....[16]....
        /*006c*/ 	.word	0xffffffff


	//   ....[17]....
        /*0070*/ 	.word	0xffffffff


	//----- nvinfo : EIATTR_COOP_GROUP_INSTR_OFFSETS
	.align		4
.L_2454:
        /*0074*/ 	.byte	0x04, 0x28
        /*0076*/ 	.short	(.L_2456 - .L_2455)


	//   ....[0]....
.L_2455:
        /*0078*/ 	.word	0x000026f0


	//   ....[1]....
        /*007c*/ 	.word	0x00002710


	//   ....[2]....
        /*0080*/ 	.word	0x00002730


	//   ....[3]....
        /*0084*/ 	.word	0x00002750


	//   ....[4]....
        /*0088*/ 	.word	0x00002770


	//   ....[5]....
        /*008c*/ 	.word	0x00002bb0


	//   ....[6]....
        /*0090*/ 	.word	0x00002bd0


	//   ....[7]....
        /*0094*/ 	.word	0x00002bf0


	//   ....[8]....
        /*0098*/ 	.word	0x00002c10


	//   ....[9]....
        /*009c*/ 	.word	0x00002c40


	//   ....[10]....
        /*00a0*/ 	.word	0x00002dd0


	//   ....[11]....
        /*00a4*/ 	.word	0x00002e10


	//   ....[12]....
        /*00a8*/ 	.word	0x00002e30


	//   ....[13]....
        /*00ac*/ 	.word	0x00002e70


	//   ....[14]....
        /*00b0*/ 	.word	0x00002f30


	//   ....[15]....
        /*00b4*/ 	.word	0x00002f60


	//   ....[16]....
        /*00b8*/ 	.word	0x00003010


	//   ....[17]....
        /*00bc*/ 	.word	0x00003040


	//----- nvinfo : EIATTR_VRC_CTA_INIT_COUNT
	.align		4
.L_2456:
        /*00c0*/ 	.byte	0x02, 0x4a
	.zero		1
	.zero		1


	//----- nvinfo : EIATTR_EXIT_INSTR_OFFSETS
	.align		4
        /*00c4*/ 	.byte	0x04, 0x1c
        /*00c6*/ 	.short	(.L_2458 - .L_2457)


	//   ....[0]....
.L_2457:
        /*00c8*/ 	.word	0x00000650


	//   ....[1]....
        /*00cc*/ 	.word	0x00003a80


	//----- nvinfo : EIATTR_MAX_THREADS
	.align		4
.L_2458:
        /*00d0*/ 	.byte	0x04, 0x05
        /*00d2*/ 	.short	(.L_2460 - .L_2459)
.L_2459:
        /*00d4*/ 	.word	0x00000080
        /*00d8*/ 	.word	0x00000001
        /*00dc*/ 	.word	0x00000001


	//----- nvinfo : EIATTR_CRS_STACK_SIZE
	.align		4
.L_2460:
        /*00e0*/ 	.byte	0x04, 0x1e
        /*00e2*/ 	.short	(.L_2462 - .L_2461)
.L_2461:
        /*00e4*/ 	.word	0x00000000


	//----- nvinfo : EIATTR_CBANK_PARAM_SIZE
	.align		4
.L_2462:
        /*00e8*/ 	.byte	0x03, 0x19
        /*00ea*/ 	.short	0x00e8


	//----- nvinfo : EIATTR_PARAM_CBANK
	.align		4
        /*00ec*/ 	.byte	0x04, 0x0a
        /*00ee*/ 	.short	(.L_2464 - .L_2463)
	.align		4
.L_2463:
        /*00f0*/ 	.word	index@(.nv.constant0._ZN10layer_norm13ln_fwd_kernelINS_13Kernel_traitsIf6__halfS2_S2_fjLj4096ELj1ELj1ELj4ELj16ENS_18Kernel_traits_baseILj4096EfS2_S2_S2_fjLj128EEEEELb0ELb0ELb1ELb0EEEvNS_9FwdParamsE)
        /*00f4*/ 	.short	0x0380
        /*00f6*/ 	.short	0x00e8


	//----- nvinfo : EIATTR_SW_WAR
	.align		4
.L_2464:
        /*00f8*/ 	.byte	0x04, 0x36
        /*00fa*/ 	.short	(.L_2466 - .L_2465)
.L_2465:
        /*00fc*/ 	.word	0x00000008
.L_2466:


//--------------------- .nv.info._ZN10layer_norm13ln_fwd_kernelINS_13Kernel_traitsIf6__halfS2_S2_fjLj4096ELj1ELj1ELj4ELj16ENS_18Kernel_traits_baseILj4096EfS2_S2_S2_fjLj128EEEEELb0ELb0ELb1ELb1EEEvNS_9FwdParamsE --------------------------
	.section	.nv.info._ZN10layer_norm13ln_fwd_kernelINS_13Kernel_traitsIf6__halfS2_S2_fjLj4096ELj1ELj1ELj4ELj16ENS_18Kernel_traits_baseILj4096EfS2_S2_S2_fjLj128EEEEELb0ELb0ELb1ELb1EEEvNS_9FwdParamsE,"",@"SHT_CUDA_INFO"
	.sectionflags	@""
	.align	4


	//----- nvinfo : EIATTR_CUDA_API_VERSION
	.align		4
        /*0000*/ 	.byte	0x04, 0x37
        /*0002*/ 	.short	(.L_2468 - .L_2467)
.L_2467:
        /*0004*/ 	.word	0x00000082


	//----- nvinfo : EIATTR_KPARAM_INFO
	.align		4
.L_2468:
        /*0008*/ 	.byte	0x04, 0x17
        /*000a*/ 	.short	(.L_2470 - .L_2469)
.L_2469:
        /*000c*/ 	.word	0x00000000
        /*0010*/ 	.short	0x0000
        /*0012*/ 	.short	0x0000
        /*0014*/ 	.byte	0x00, 0xf0, 0xa1, 0x03


	//----- nvinfo : EIATTR_SPARSE_MMA_MASK
	.align		4
.L_2470:
        /*0018*/ 	.byte	0x03, 0x50
        /*001a*/ 	.short	0x0000


	//----- nvinfo : EIATTR_MAXREG_COUNT
	.align		4
        /*001c*/ 	.byte	0x03, 0x1b
        /*001e*/ 	.short	0x00ff


	//----- nvinfo : EIATTR_NUM_BARRIERS
	.align		4
        /*0020*/ 	.byte	0x02, 0x4c
        /*0022*/ 	.byte	0x01
	.zero		1


	//----- nvinfo : EIATTR_MERCURY_ISA_VERSION
	.align		4
        /*0024*/ 	.byte	0x03, 0x5f
        /*0026*/ 	.short	0x0101


	//----- nvinfo : EIATTR_COOP_GROUP_MASK_REGIDS
	.align		4
        /*0028*/ 	.byte	0x04, 0x29
        /*002a*/ 	.short	(.L_2472 - .L_2471)


	//   ....[0]....
.L_2471:
        /*002c*/ 	.word	0xffffffff


	//   ....[1]....
        /*0030*/ 	.word	0xffffffff


	//   ....[2]....
        /*0034*/ 	.word	0xffffffff


	//   ....[3]....
        /*0038*/ 	.word	0xffffffff


	//   ....[4]....
        /*003c*/ 	.word	0xffffffff


	//   ....[5]....
        /*0040*/ 	.word	0xffffffff


	//   ....[6]....
        /*0044*/ 	.word	0xffffffff


	//   ....[7]....
        /*0048*/ 	.word	0xffffffff


	//   ....[8]....
        /*004c*/ 	.word	0xffffffff


	//   ....[9]....
        /*0050*/ 	.word	0xffffffff


	//   ....[10]....
        /*0054*/ 	.word	0xffffffff


	//   ....[11]....
        /*0058*/ 	.word	0xffffffff


	//   ....[12]....
        /*005c*/ 	.word	0xffffffff


	//   ....[13]....
        /*0060*/ 	.word	0xffffffff


	//   ....[14]....
        /*0064*/ 	.word	0xffffffff


	//   ....[15]....
        /*0068*/ 	.word	0xffffffff


	//   ....[16]....
        /*006c*/ 	.word	0xffffffff


	//   ....[17]....
        /*0070*/ 	.word	0xffffffff


	//----- nvinfo : EIATTR_COOP_GROUP_INSTR_OFFSETS
	.align		4
.L_2472:
        /*0074*/ 	.byte	0x04, 0x28
        /*0076*/ 	.short	(.L_2474 - .L_2473)


	//   ....[0]....
.L_2473:
        /*0078*/ 	.word	0x000021a0


	//   ....[1]....
        /*007c*/ 	.word	0x000021c0


	//   ....[2]....
        /*0080*/ 	.word	0x000021e0


	//   ....[3]....
        /*0084*/ 	.word	0x00002200


	//   ....[4]....
        /*0088*/ 	.word	0x00002220


	//   ....[5]....
        /*008c*/ 	.word	0x00002650


	//   ....[6]....
        /*0090*/ 	.word	0x00002680


	//   ....[7]....
        /*0094*/ 	.word	0x000026b0


	//   ....[8]....
        /*0098*/ 	.word	0x000026f0


	//   ....[9]....
        /*009c*/ 	.word	0x00002730


	//   ....[10]....
        /*00a0*/ 	.word	0x00002760


	//   ....[11]....
        /*00a4*/ 	.word	0x000027d0


	//   ....[12]....
        /*00a8*/ 	.word	0x00002840


	//   ....[13]....
        /*00ac*/ 	.word	0x00002850


	//   ....[14]....
        /*00b0*/ 	.word	0x000028d0


	//   ....[15]....
        /*00b4*/ 	.word	0x00002900


	//   ....[16]....
        /*00b8*/ 	.word	0x00002990


	//   ....[17]....
        /*00bc*/ 	.word	0x000029c0


	//----- nvinfo : EIATTR_VRC_CTA_INIT_COUNT
	.align		4
.L_2474:
        /*00c0*/ 	.byte	0x02, 0x4a
	.zero		1
	.zero		1


	//----- nvinfo : EIATTR_EXIT_INSTR_OFFSETS
	.align		4
        /*00c4*/ 	.byte	0x04, 0x1c
        /*00c6*/ 	.short	(.L_2476 - .L_2475)


	//   ....[0]....
.L_2475:
        /*00c8*/ 	.word	0x000003b0


	//   ....[1]....
        /*00cc*/ 	.word	0x00003320


	//----- nvinfo : EIATTR_MAX_THREADS
	.align		4
.L_2476:
        /*00d0*/ 	.byte	0x04, 0x05
        /*00d2*/ 	.short	(.L_2478 - .L_2477)
.L_2477:
        /*00d4*/ 	.word	0x00000080
        /*00d8*/ 	.word	0x00000001
        /*00dc*/ 	.word	0x00000001


	//----- nvinfo : EIATTR_CBANK_PARAM_SIZE
	.align		4
.L_2478:
        /*00e0*/ 	.byte	0x03, 0x19
        /*00e2*/ 	.short	0x00e8


	//----- nvinfo : EIATTR_PARAM_CBANK
	.align		4
        /*00e4*/ 	.byte	0x04, 0x0a
        /*00e6*/ 	.short	(.L_2480 - .L_2479)
	.align		4
.L_2479:
        /*00e8*/ 	.word	index@(.nv.constant0._ZN10layer_norm13ln_fwd_kernelINS_13Kernel_traitsIf6__halfS2_S2_fjLj4096ELj1ELj1ELj4ELj16ENS_18Kernel_traits_baseILj4096EfS2_S2_S2_fjLj128EEEEELb0ELb0ELb1ELb1EEEvNS_9FwdParamsE)
        /*00ec*/ 	.short	0x0380
        /*00ee*/ 	.short	0x00e8


	//----- nvinfo : EIATTR_SW_WAR
	.align		4
.L_2480:
        /*00f0*/ 	.byte	0x04, 0x36
        /*00f2*/ 	.short	(.L_2482 - .L_2481)
.L_2481:
        /*00f4*/ 	.word	0x00000008
.L_2482:


//--------------------- .nv.info._ZN10layer_norm13ln_fwd_kernelINS_13Kernel_traitsIf6__halfS2_S2_fjLj4096ELj1ELj1ELj4ELj16ENS_18Kernel_traits_baseILj4096EfS2_S2_S2_fjLj128EEEEELb0ELb1ELb0ELb0EEEvNS_9FwdParamsE --------------------------
	.section	.nv.info._ZN10layer_norm13ln_fwd_kernelINS_13Kernel_traitsIf6__halfS2_S2_fjLj4096ELj1ELj1ELj4ELj16ENS_18Kernel_traits_baseILj4096EfS2_S2_S2_fjLj128EEEEELb0ELb1ELb0ELb0EEEvNS_9FwdParamsE,"",@"SHT_CUDA_INFO"
	.sectionflags	@""
	.align	4


	//----- nvinfo : EIATTR_CUDA_API_VERSION
	.align		4
        /*0000*/ 	.byte	0x04, 0x37
        /*0002*/ 	.short	(.L_2484 - .L_2483)
.L_2483:
        /*0004*/ 	.word	0x00000082


	//----- nvinfo : EIATTR_KPARAM_INFO
	.align		4
.L_2484:
        /*0008*/ 	.byte	0x04, 0x17
        /*000a*/ 	.short	(.L_2486 - .L_2485)
.L_2485:
        /*000c*/ 	.word	0x00000000
        /*0010*/ 	.short	0x0000
        /*0012*/ 	.short	0x0000
        /*0014*/ 	.byte	0x00, 0xf0, 0xa1, 0x03


	//----- nvinfo : EIATTR_SPARSE_MMA_MASK
	.align		4
.L_2486:
        /*0018*/ 	.byte	0x03, 0x50
        /*001a*/ 	.short	0x0000


	//----- nvinfo : EIATTR_MAXREG_COUNT
	.align		4
        /*001c*/ 	.byte	0x03, 0x1b
        /*001e*/ 	.short	0x00ff


	//----- nvinfo : EIATTR_NUM_BARRIERS
	.align		4
        /*0020*/ 	.byte	0x02, 0x4c
        /*0022*/ 	.byte	0x01
	.zero		1


	//----- nvinfo : EIATTR_MERCURY_ISA_VERSION
	.align		4
        /*0024*/ 	.byte	0x03, 0x5f
        /*0026*/ 	.short	0x0101


	//----- nvinfo : EIATTR_COOP_GROUP_MASK_REGIDS
	.align		4
        /*0028*/ 	.byte	0x04, 0x29
        /*002a*/ 	.short	(.L_2488 - .L_2487)


	//   ....[0]....
.L_2487:
        /*002c*/ 	.word	0xffffffff


	//   ....[1]....
        /*0030*/ 	.word	0xffffffff


	//   ....[2]....
        /*0034*/ 	.word	0xffffffff


	//   ....[3]....
        /*0038*/ 	.word	0xffffffff


	//   ....[4]....
        /*003c*/ 	.word	0xffffffff


	//   ....[5]....
        /*0040*/ 	.word	0xffffffff


	//   ....[6]....
        /*0044*/ 	.word	0xffffffff


	//   ....[7]....
        /*0048*/ 	.word	0xffffffff


	//   ....[8]....
        /*004c*/ 	.word	0xffffffff


	//   ....[9]....
        /*0050*/ 	.word	0xffffffff


	//   ....[10]....
        /*0054*/ 	.word	0xffffffff


	//   ....[11]....
        /*0058*/ 	.word	0xffffffff


	//   ....[12]....
        /*005c*/ 	.word	0xffffffff


	//   ....[13]....
        /*0060*/ 	.word	0xffffffff


	//   ....[14]....
        /*0064*/ 	.word	0xffffffff


	//   ....[15]....
        /*0068*/ 	.word	0xffffffff


	//   ....[16]....
        /*006c*/ 	.word	0xffffffff


	//   ....[17]....
        /*0070*/ 	.word	0xffffffff


	//----- nvinfo : EIATTR_COOP_GROUP_INSTR_OFFSETS
	.align		4
.L_2488:
        /*0074*/ 	.byte	0x04, 0x28
        /*0076*/ 	.short	(.L_2490 - .L_2489)


	//   ....[0]....
.L_2489:
        /*0078*/ 	.word	0x000021f0


	//   ....[1]....
        /*007c*/ 	.word	0x00002210


	//   ....[2]....
        /*0080*/ 	.word	0x00002230


	//   ....[3]....
        /*0084*/ 	.word	0x00002250


	//   ....[4]....
        /*0088*/ 	.word	0x00002270


	//   ....[5]....
        /*008c*/ 	.word	0x000026e0


	//   ....[6]....
        /*0090*/ 	.word	0x00002740


	//   ....[7]....
        /*0094*/ 	.word	0x00002760


	//   ....[8]....
        /*0098*/ 	.word	0x000027a0


	//   ....[9]....
        /*009c*/ 	.word	0x000027e0


	//   ....[10]....
        /*00a0*/ 	.word	0x000028e0


	//   ....[11]....
        /*00a4*/ 	.word	0x00002940


	//   ....[12]....
        /*00a8*/ 	.word	0x00002970


	//   ....[13]....
        /*00ac*/ 	.word	0x000029a0


	//   ....[14]....
        /*00b0*/ 	.word	0x00002a40


	//   ....[15]....
        /*00b4*/ 	.word	0x00002a80


	//   ....[16]....
        /*00b8*/ 	.word	0x00002b10


	//   ....[17]....
        /*00bc*/ 	.word	0x00002b40


	//----- nvinfo : EIATTR_VRC_CTA_INIT_COUNT
	.align		4
.L_2490:
        /*00c0*/ 	.byte	0x02, 0x4a
	.zero		1
	.zero		1


	//----- nvinfo : EIATTR_EXIT_INSTR_OFFSETS
	.align		4
        /*00c4*/ 	.byte	0x04, 0x1c
        /*00c6*/ 	.short	(.L_2492 - .L_2491)


	//   ....[0]....
.L_2491:
        /*00c8*/ 	.word	0x00000880


	//   ....[1]....
        /*00cc*/ 	.word	0x00003510


	//----- nvinfo : EIATTR_MAX_THREADS
	.align		4
.L_2492:
        /*00d0*/ 	.byte	0x04, 0x05
        /*00d2*/ 	.short	(.L_2494 - .L_2493)
.L_2493:
        /*00d4*/ 	.word	0x00000080
        /*00d8*/ 	.word	0x00000001
        /*00dc*/ 	.word	0x00000001


	//----- nvinfo : EIATTR_CRS_STACK_SIZE
	.align		4
.L_2494:
        /*00e0*/ 	.byte	0x04, 0x1e
        /*00e2*/ 	.short	(.L_2496 - .L_2495)
.L_2495:
        /*00e4*/ 	.word	0x00000000


	//----- nvinfo : EIATTR_CBANK_PARAM_SIZE
	.align		4
.L_2496:
        /*00e8*/ 	.byte	0x03, 0x19
        /*00ea*/ 	.short	0x00e8


	//----- nvinfo : EIATTR_PARAM_CBANK
	.align		4
        /*00ec*/ 	.byte	0x04, 0x0a
        /*00ee*/ 	.short	(.L_2498 - .L_2497)
	.align		4
.L_2497:
        /*00f0*/ 	.word	index@(.nv.constant0._ZN10layer_norm13ln_fwd_kernelINS_13Kernel_traitsIf6__halfS2_S2_fjLj4096ELj1ELj1ELj4ELj16ENS_18Kernel_traits_baseILj4096EfS2_S2_S2_fjLj128EEEEELb0ELb1ELb0ELb0EEEvNS_9FwdParamsE)
        /*00f4*/ 	.short	0x0380
        /*00f6*/ 	.short	0x00e8


	//----- nvinfo : EIATTR_SW_WAR
	.align		4
.L_2498:
        /*00f8*/ 	.byte	0x04, 0x36
        /*00fa*/ 	.short	(.L_2500 - .L_2499)
.L_2499:
        /*00fc*/ 	.word	0x00000008
.L_2500:


//--------------------- .nv.info._ZN10layer_norm13ln_fwd_kernelINS_13Kernel_traitsIf6__halfS2_S2_fjLj4096ELj1ELj1ELj4ELj16ENS_18Kernel_traits_baseILj4096EfS2_S2_S2_fjLj128EEEEELb0ELb1ELb0ELb1EEEvNS_9FwdParamsE --------------------------
	.section	.nv.info._ZN10layer_norm13ln_fwd_kernelINS_13Kernel_traitsIf6__halfS2_S2_fjLj4096ELj1ELj1ELj4ELj16ENS_18Kernel_traits_baseILj4096EfS2_S2_S2_fjLj128EEEEELb0ELb1ELb0ELb1EEEvNS_9FwdParamsE,"",@"SHT_CUDA_INFO"
	.sectionflags	@""
	.align	4


	//----- nvinfo : EIATTR_CUDA_API_VERSION
	.align		4
        /*0000*/ 	.byte	0x04, 0x37
        /*0002*/ 	.short	(.L_2502 - .L_2501)
.L_2501:
        /*0004*/ 	.word	0x00000082


	//----- nvinfo : EIATTR_KPARAM_INFO
	.align		4
.L_2502:
        /*0008*/ 	.byte	0x04, 0x17
        /*000a*/ 	.short	(.L_2504 - .L_2503)
.L_2503:
        /*000c*/ 	.word	0x00000000
        /*0010*/ 	.short	0x0000
        /*0012*/ 	.short	0x0000
        /*0014*/ 	.byte	0x00, 0xf0, 0xa1, 0x03


	//----- nvinfo : EIATTR_SPARSE_MMA_MASK
	.align		4
.L_2504:
        /*0018*/ 	.byte	0x03, 0x50
        /*001a*/ 	.short	0x0000


	//----- nvinfo : EIATTR_MAXREG_COUNT
	.align		4
        /*001c*/ 	.byte	0x03, 0x1b
        /*001e*/ 	.short	0x00ff


	//----- nvinfo : EIATTR_NUM_BARRIERS
	.align		4
        /*0020*/ 	.byte	0x02, 0x4c
        /*0022*/ 	.byte	0x01
	.zero		1


	//----- nvinfo : EIATTR_MERCURY_ISA_VERSION
	.align		4
        /*0024*/ 	.byte	0x03, 0x5f
        /*0026*/ 	.short	0x0101


	//----- nvinfo : EIATTR_COOP_GROUP_MASK_REGIDS
	.align		4
        /*0028*/ 	.byte	0x04, 0x29
        /*002a*/ 	.short	(.L_2506 - .L_2505)


	//   ....[0]....
.L_2505:
        /*002c*/ 	.word	0xffffffff


	//   ....[1]....
        /*0030*/ 	.word	0xffffffff


	//   ....[2]....
        /*0034*/ 	.word	0xffffffff


	//   ....[3]....
        /*0038*/ 	.word	0xffffffff


	//   ....[4]....
        /*003c*/ 	.word	0xffffffff


	//   ....[5]....
        /*0040*/ 	.word	0xffffffff


	//   ....[6]....
        /*0044*/ 	.word	0xffffffff


	//   ....[7]....
        /*0048*/ 	.word	0xffffffff


	//   ....[8]....
        /*004c*/ 	.word	0xffffffff


	//   ....[9]....
        /*0050*/ 	.word	0xffffffff


	//   ....[10]....
        /*0054*/ 	.word	0xffffffff


	//   ....[11]....
        /*0058*/ 	.word	0xffffffff


	//   ....[12]....
        /*005c*/ 	.word	0xffffffff


	//   ....[13]....
        /*0060*/ 	.word	0xffffffff


	//   ....[14]....
        /*0064*/ 	.word	0xffffffff


	//   ....[15]....
        /*0068*/ 	.word	0xffffffff


	//   ....[16]....
        /*006c*/ 	.word	0xffffffff


	//   ....[17]....
        /*0070*/ 	.word	0xffffffff


	//----- nvinfo : EIATTR_COOP_GROUP_INSTR_OFFSETS
	.align		4
.L_2506:
        /*0074*/ 	.byte	0x04, 0x28
        /*0076*/ 	.short	(.L_2508 - .L_2507)


	//   ....[0]....
.L_2507:
        /*0078*/ 	.word	0x00001b10


	//   ....[1]....
        /*007c*/ 	.word	0x00001b30


	//   ....[2]....
        /*0080*/ 	.word	0x00001b50


	//   ....[3]....
        /*0084*/ 	.word	0x00001b70


	//   ....[4]....
        /*0088*/ 	.word	0x00001b90


	//   ....[5]....
        /*008c*/ 	.word	0x00001fc0


	//   ....[6]....
        /*0090*/ 	.word	0x00001fe0


	//   ....[7]....
        /*0094*/ 	.word	0x00002000


	//   ....[8]....
        /*0098*/ 	.word	0x00002020


	//   ....[9]....
        /*009c*/ 	.word	0x00002040


	//   ....[10]....
        /*00a0*/ 	.word	0x000021f0


	//   ....[11]....
        /*00a4*/ 	.word	0x00002240


	//   ....[12]....
        /*00a8*/ 	.word	0x00002260


	//   ....[13]....
        /*00ac*/ 	.word	0x00002270


	//   ....[14]....
        /*00b0*/ 	.word	0x00002330


	//   ....[15]....
        /*00b4*/ 	.word	0x00002360


	//   ....[16]....
        /*00b8*/ 	.word	0x00002400


	//   ....[17]....
        /*00bc*/ 	.word	0x00002430


	//----- nvinfo : EIATTR_VRC_CTA_INIT_COUNT
	.align		4
.L_2508:
        /*00c0*/ 	.byte	0x02, 0x4a
	.zero		1
	.zero		1


	//----- nvinfo : EIATTR_EXIT_INSTR_OFFSETS
	.align		4
        /*00c4*/ 	.byte	0x04, 0x1c
        /*00c6*/ 	.short	(.L_2510 - .L_2509)


	//   ....[0]....
.L_2509:
        /*00c8*/ 	.word	0x000004f0


	//   ....[1]....
        /*00cc*/ 	.word	0x00002cc0


	//----- nvinfo : EIATTR_MAX_THREADS
	.align		4
.L_2510:
        /*00d0*/ 	.byte	0x04, 0x05
        /*00d2*/ 	.short	(.L_2512 - .L_2511)
.L_2511:
        /*00d4*/ 	.word	0x00000080
        /*00d8*/ 	.word	0x00000001
        /*00dc*/ 	.word	0x00000001


	//----- nvinfo : EIATTR_CRS_STACK_SIZE
	.align		4
.L_2512:
        /*00e0*/ 	.byte	0x04, 0x1e
        /*00e2*/ 	.short	(.L_2514 - .L_2513)
.L_2513:
        /*00e4*/ 	.word	0x00000000


	//----- nvinfo : EIATTR_CBANK_PARAM_SIZE
	.align		4
.L_2514:
        /*00e8*/ 	.byte	0x03, 0x19
        /*00ea*/ 	.short	0x00e8


	//----- nvinfo : EIATTR_PARAM_CBANK
	.align		4
        /*00ec*/ 	.byte	0x04, 0x0a
        /*00ee*/ 	.short	(.L_2516 - .L_2515)
	.align		4
.L_2515:
        /*00f0*/ 	.word	index@(.nv.constant0._ZN10layer_norm13ln_fwd_kernelINS_13Kernel_traitsIf6__halfS2_S2_fjLj4096ELj1ELj1ELj4ELj16ENS_18Kernel_traits_baseILj4096EfS2_S2_S2_fjLj128EEEEELb0ELb1ELb0ELb1EEEvNS_9FwdParamsE)
        /*00f4*/ 	.short	0x0380
        /*00f6*/ 	.short	0x00e8


	//----- nvinfo : EIATTR_SW_WAR
	.align		4
.L_2516:
        /*00f8*/ 	.byte	0x04, 0x36
        /*00fa*/ 	.short	(.L_2518 - .L_2517)
.L_2517:
        /*00fc*/ 	.word	0x00000008
.L_2518:


//--------------------- .nv.info._ZN10layer_norm13ln_fwd_kernelINS_13Kernel_traitsIf6__halfS2_S2_fjLj4096ELj1ELj1ELj4ELj16ENS_18Kernel_traits_baseILj4096EfS2_S2_S2_fjLj128EEEEELb0ELb1ELb1ELb0EEEvNS_9FwdParamsE --------------------------
	.section	.nv.info._ZN10layer_norm13ln_fwd_kernelINS_13Kernel_traitsIf6__halfS2_S2_fjLj4096ELj1ELj1ELj4ELj16ENS_18Kernel_traits_baseILj4096EfS2_S2_S2_fjLj128EEEEELb0ELb1ELb1ELb0EEEvNS_9FwdParamsE,"",@"SHT_CUDA_INFO"
	.sectionflags	@""
	.align	4


	//----- nvinfo : EIATTR_CUDA_API_VERSION
	.align		4
        /*0000*/ 	.byte	0x04, 0x37
        /*0002*/ 	.short	(.L_2520 - .L_2519)
.L_2519:
        /*0004*/ 	.word	0x00000082


	//----- nvinfo : EIATTR_KPARAM_INFO
	.align		4
.L_2520:
        /*0008*/ 	.byte	0x04, 0x17
        /*000a*/ 	.short	(.L_2522 - .L_2521)
.L_2521:
        /*000c*/ 	.word	0x00000000
        /*0010*/ 	.short	0x0000
        /*0012*/ 	.short	0x0000
        /*0014*/ 	.byte	0x00, 0xf0, 0xa1, 0x03


	//----- nvinfo : EIATTR_SPARSE_MMA_MASK
	.align		4
.L_2522:
        /*0018*/ 	.byte	0x03, 0x50
        /*001a*/ 	.short	0x0000


	//----- nvinfo : EIATTR_MAXREG_COUNT
	.align		4
        /*001c*/ 	.byte	0x03, 0x1b
        /*001e*/ 	.short	0x00ff


	//----- nvinfo : EIATTR_NUM_BARRIERS
	.align		4
        /*0020*/ 	.byte	0x02, 0x4c
        /*0022*/ 	.byte	0x01
	.zero		1


	//----- nvinfo : EIATTR_MERCURY_ISA_VERSION
	.align		4
        /*0024*/ 	.byte	0x03, 0x5f
        /*0026*/ 	.short	0x0101


	//----- nvinfo : EIATTR_COOP_GROUP_MASK_REGIDS
	.align		4
        /*0028*/ 	.byte	0x04, 0x29
        /*002a*/ 	.short	(.L_2524 - .L_2523)


	//   ....[0]....
.L_2523:
        /*002c*/ 	.word	0xffffffff


	//   ....[1]....
        /*0030*/ 	.word	0xffffffff


	//   ....[2]....
        /*0034*/ 	.word	0xffffffff


	//   ....[3]....
        /*0038*/ 	.word	0xffffffff


	//   ....[4]....
        /*003c*/ 	.word	0xffffffff


	//   ....[5]....
        /*0040*/ 	.word	0xffffffff


	//   ....[6]....
        /*0044*/ 	.word	0xffffffff


	//   ....[7]....
        /*0048*/ 	.word	0xffffffff


	//   ....[8]....
        /*004c*/ 	.word	0xffffffff


	//   ....[9]....
        /*0050*/ 	.word	0xffffffff


	//   ....[10]....
        /*0054*/ 	.word	0xffffffff


	//   ....[11]....
        /*0058*/ 	.word	0xffffffff


	//   ....[12]....
        /*005c*/ 	.word	0xffffffff


	//   ....[13]....
        /*0060*/ 	.word	0xffffffff


	//   ....[14]....
        /*0064*/ 	.word	0xffffffff


	//   ....[15]....
        /*0068*/ 	.word	0xffffffff


	//   ....[16]....
        /*006c*/ 	.word	0xffffffff


	//   ....[17]....
        /*0070*/ 	.word	0xffffffff


	//----- nvinfo : EIATTR_COOP_GROUP_INSTR_OFFSETS
	.align		4
.L_2524:
        /*0074*/ 	.byte	0x04, 0x28
        /*0076*/ 	.short	(.L_2526 - .L_2525)


	//   ....[0]....
.L_2525:
        /*0078*/ 	.word	0x00002d70


	//   ....[1]....
        /*007c*/ 	.word	0x00002d90


	//   ....[2]....
        /*0080*/ 	.word	0x00002db0


	//   ....[3]....
        /*0084*/ 	.word	0x00002dd0


	//   ....[4]....
        /*0088*/ 	.word	0x00002df0


	//   ....[5]....
        /*008c*/ 	.word	0x00003220


	//   ....[6]....
        /*0090*/ 	.word	0x00003280


	//   ....[7]....
        /*0094*/ 	.word	0x000032c0


	//   ....[8]....
        /*0098*/ 	.word	0x000032f0


	//   ....[9]....
        /*009c*/ 	.word	0x00003310


	//   ....[10]....
        /*00a0*/ 	.word	0x00003350


	//   ....[11]....
        /*00a4*/ 	.word	0x00003400


	//   ....[12]....
        /*00a8*/ 	.word	0x00003410


	//   ....[13]....
        /*00ac*/ 	.word	0x00003460


	//   ....[14]....
        /*00b0*/ 	.word	0x000034a0


	//   ....[15]....
        /*00b4*/ 	.word	0x000034d0


	//   ....[16]....
        /*00b8*/ 	.word	0x000035d0


	//   ....[17]....
        /*00bc*/ 	.word	0x000035e0


	//----- nvinfo : EIATTR_VRC_CTA_INIT_COUNT
	.align		4
.L_2526:
        /*00c0*/ 	.byte	0x02, 0x4a
	.zero		1
	.zero		1


	//----- nvinfo : EIATTR_EXIT_INSTR_OFFSETS
	.align		4
        /*00c4*/ 	.byte	0x04, 0x1c
        /*00c6*/ 	.short	(.L_2528 - .L_2527)


	//   ....[0]....
.L_2527:
        /*00c8*/ 	.word	0x00000880


	//   ....[1]....
        /*00cc*/ 	.word	0x00004030


	//----- nvinfo : EIATTR_MAX_THREADS
	.align		4
.L_2528:
        /*00d0*/ 	.byte	0x04, 0x05
        /*00d2*/ 	.short	(.L_2530 - .L_2529)
.L_2529:
        /*00d4*/ 	.word	0x00000080
        /*00d8*/ 	.word	0x00000001
        /*00dc*/ 	.word	0x00000001


	//----- nvinfo : EIATTR_CRS_STACK_SIZE
	.align		4
.L_2530:
        /*00e0*/ 	.byte	0x04, 0x1e
        /*00e2*/ 	.short	(.L_2532 - .L_2531)
.L_2531:
        /*00e4*/ 	.word	0x00000000


	//----- nvinfo : EIATTR_CBANK_PARAM_SIZE
	.align		4
.L_2532:
        /*00e8*/ 	.byte	0x03, 0x19
        /*00ea*/ 	.short	0x00e8


	//----- nvinfo : EIATTR_PARAM_CBANK
	.align		4
        /*00ec*/ 	.byte	0x04, 0x0a
        /*00ee*/ 	.short	(.L_2534 - .L_2533)
	.align		4
.L_2533:
        /*00f0*/ 	.word	index@(.nv.constant0._ZN10layer_norm13ln_fwd_kernelINS_13Kernel_traitsIf6__halfS2_S2_fjLj4096ELj1ELj1ELj4ELj16ENS_18Kernel_traits_baseILj4096EfS2_S2_S2_fjLj128EEEEELb0ELb1ELb1ELb0EEEvNS_9FwdParamsE)
        /*00f4*/ 	.short	0x0380
        /*00f6*/ 	.short	0x00e8


	//----- nvinfo : EIATTR_SW_WAR
	.align		4
.L_2534:
        /*00f8*/ 	.byte	0x04, 0x36
        /*00fa*/ 	.short	(.L_2536 - .L_2535)
.L_2535:
        /*00fc*/ 	.word	0x00000008
.L_2536:


//--------------------- .nv.info._ZN10layer_norm13ln_fwd_kernelINS_13Kernel_traitsIf6__halfS2_S2_fjLj4096ELj1ELj1ELj4ELj16ENS_18Kernel_traits_baseILj4096EfS2_S2_S2_fjLj128EEEEELb0ELb1ELb1ELb1EEEvNS_9FwdParamsE --------------------------
	.section	.nv.info._ZN10layer_norm13ln_fwd_kernelINS_13Kernel_traitsIf6__halfS2_S2_fjLj4096ELj1ELj1ELj4ELj16ENS_18Kernel_traits_baseILj4096EfS2_S2_S2_fjLj128EEEEELb0ELb1ELb1ELb1EEEvNS_9FwdParamsE,"",@"SHT_CUDA_INFO"
	.sectionflags	@""
	.align	4


	//----- nvinfo : EIATTR_CUDA_API_VERSION
	.align		4
        /*0000*/ 	.byte	0x04, 0x37
        /*0002*/ 	.short	(.L_2538 - .L_2537)
.L_2537:
        /*0004*/ 	.word	0x00000082


	//----- nvinfo : EIATTR_KPARAM_INFO
	.align		4
.L_2538:
        /*0008*/ 	.byte	0x04, 0x17
        /*000a*/ 	.short	(.L_2540 - .L_2539)
.L_2539:
        /*000c*/ 	.word	0x00000000
        /*0010*/ 	.short	0x0000
        /*0012*/ 	.short	0x0000
        /*0014*/ 	.byte	0x00, 0xf0, 0xa1, 0x03


	//----- nvinfo : EIATTR_SPARSE_MMA_MASK
	.align		4
.L_2540:
        /*0018*/ 	.byte	0x03, 0x50
        /*001a*/ 	.short	0x0000


	//----- nvinfo : EIATTR_MAXREG_COUNT
	.align		4
        /*001c*/ 	.byte	0x03, 0x1b
        /*001e*/ 	.short	0x00ff


	//----- nvinfo : EIATTR_NUM_BARRIERS
	.align		4
        /*0020*/ 	.byte	0x02, 0x4c
        /*0022*/ 	.byte	0x01
	.zero		1


	//----- nvinfo : EIATTR_MERCURY_ISA_VERSION
	.align		4
        /*0024*/ 	.byte	0x03, 0x5f
        /*0026*/ 	.short	0x0101


	//----- nvinfo : EIATTR_COOP_GROUP_MASK_REGIDS
	.align		4
        /*0028*/ 	.byte	0x04, 0x29
        /*002a*/ 	.short	(.L_2542 - .L_2541)


	//   ....[0]....
.L_2541:
        /*002c*/ 	.word	0xffffffff


	//   ....[1]....
        /*0030*/ 	.word	0xffffffff


	//   ....[2]....
        /*0034*/ 	.word	0xffffffff


	//   ....[3]....
        /*0038*/ 	.word	0xffffffff


	//   ....[4]....
        /*003c*/ 	.word	0xffffffff


	//   ....[5]....
        /*0040*/ 	.word	0xffffffff


	//   ....[6]....
        /*0044*/ 	.word	0xffffffff


	//   ....[7]....
        /*0048*/ 	.word	0xffffffff


	//   ....[8]....
        /*004c*/ 	.word	0xffffffff


	//   ....[9]....
        /*0050*/ 	.word	0xffffffff


	//   ....[10]....
        /*0054*/ 	.word	0xffffffff


	//   ....[11]....
        /*0058*/ 	.word	0xffffffff


	//   ....[12]....
        /*005c*/ 	.word	0xffffffff


	//   ....[13]....
        /*0060*/ 	.word	0xffffffff


	//   ....[14]....
        /*0064*/ 	.word	0xffffffff


	//   ....[15]....
        /*0068*/ 	.word	0xffffffff


	//   ....[16]....
        /*006c*/ 	.word	0xffffffff


	//   ....[17]....
        /*0070*/ 	.word	0xffffffff


	//----- nvinfo : EIATTR_COOP_GROUP_INSTR_OFFSETS
	.align		4
.L_2542:
        /*0074*/ 	.byte	0x04, 0x28
        /*0076*/ 	.short	(.L_2544 - .L_2543)


	//   ....[0]....
.L_2543:
        /*0078*/ 	.word	0x00002580


	//   ....[1]....
        /*007c*/ 	.word	0x00002700


	//   ....[2]....
        /*0080*/ 	.word	0x00002720


	//   ....[3]....
        /*0084*/ 	.word	0x00002740


	//   ....[4]....
        /*0088*/ 	.word	0x00002760


	//   ....[5]....
        /*008c*/ 	.word	0x00002780


	//   ....[6]....
        /*0090*/ 	.word	0x00002bb0


	//   ....[7]....
        /*0094*/ 	.word	0x00002be0


	//   ....[8]....
        /*0098*/ 	.word	0x00002c20


	//   ....[9]....
        /*009c*/ 	.word	0x00002c40


	//   ....[10]....
        /*00a0*/ 	.word	0x00002c70


	//   ....[11]....
        /*00a4*/ 	.word	0x00002cf0


	//   ....[12]....
        /*00a8*/ 	.word	0x00002d10


	//   ....[13]....
        /*00ac*/ 	.word	0x00002d20


	//   ....[14]....
        /*00b0*/ 	.word	0x00002dc0


	//   ....[15]....
        /*00b4*/ 	.word	0x00002df0


	//   ....[16]....
        /*00b8*/ 	.word	0x00002eb0


	//   ....[17]....
        /*00bc*/ 	.word	0x00002ee0


	//----- nvinfo : EIATTR_VRC_CTA_INIT_COUNT
	.align		4
.L_2544:
        /*00c0*/ 	.byte	0x02, 0x4a
	.zero		1
	.zero		1


	//----- nvinfo : EIATTR_EXIT_INSTR_OFFSETS
	.align		4
        /*00c4*/ 	.byte	0x04, 0x1c
        /*00c6*/ 	.short	(.L_2546 - .L_2545)


	//   ....[0]....
.L_2545:
        /*00c8*/ 	.word	0x000004f0


	//   ....[1]....
        /*00cc*/ 	.word	0x00003820


	//----- nvinfo : EIATTR_MAX_THREADS
	.align		4
.L_2546:
        /*00d0*/ 	.byte	0x04, 0x05
        /*00d2*/ 	.short	(.L_2548 - .L_2547)
.L_2547:
        /*00d4*/ 	.word	0x00000080
        /*00d8*/ 	.word	0x00000001
        /*00dc*/ 	.word	0x00000001


	//----- nvinfo : EIATTR_CBANK_PARAM_SIZE
	.align		4
.L_2548:
        /*00e0*/ 	.byte	0x03, 0x19
        /*00e2*/ 	.short	0x00e8


	//----- nvinfo : EIATTR_PARAM_CBANK
	.align		4
        /*00e4*/ 	.byte	0x04, 0x0a
        /*00e6*/ 	.short	(.L_2550 - .L_2549)
	.align		4
.L_2549:
        /*00e8*/ 	.word	index@(.nv.constant0._ZN10layer_norm13ln_fwd_kernelINS_13Kernel_traitsIf6__halfS2_S2_fjLj4096ELj1ELj1ELj4ELj16ENS_18Kernel_traits_baseILj4096EfS2_S2_S2_fjLj128EEEEELb0ELb1ELb1ELb1EEEvNS_9FwdParamsE)
        /*00ec*/ 	.short	0x0380
        /*00ee*/ 	.short	0x00e8


	//----- nvinfo : EIATTR_SW_WAR
	.align		4
.L_2550:
        /*00f0*/ 	.byte	0x04, 0x36
        /*00f2*/ 	.short	(.L_2552 - .L_2551)
.L_2551:
        /*00f4*/ 	.word	0x00000008
.L_2552:


//--------------------- .nv.info._ZN10layer_norm13ln_fwd_kernelINS_13Kernel_traitsIf6__halfS2_S2_fjLj4096ELj1ELj1ELj4ELj16ENS_18Kernel_traits_baseILj4096EfS2_S2_S2_fjLj128EEEEELb1ELb0ELb0ELb0EEEvNS_9FwdParamsE --------------------------
	.section	.nv.info._ZN10layer_norm13ln_fwd_kernelINS_13Kernel_traitsIf6__halfS2_S2_fjLj4096ELj1ELj1ELj4ELj16ENS_18Kernel_traits_baseILj4096EfS2_S2_S2_fjLj128EEEEELb1ELb0ELb0ELb0EEEvNS_9FwdParamsE,"",@"SHT_CUDA_INFO"
	.sectionflags	@""
	.align	4


	//----- nvinfo : EIATTR_CUDA_API_VERSION
	.align		4
        /*0000*/ 	.byte	0x04, 0x37
        /*0002*/ 	.short	(.L_2554 - .L_2553)
.L_2553:
        /*0004*/ 	.word	0x00000082


	//----- nvinfo : EIATTR_KPARAM_INFO
	.align		4
.L_2554:
        /*0008*/ 	.byte	0x04, 0x17
        /*000a*/ 	.short	(.L_2556 - .L_2555)
.L_2555:
        /*000c*/ 	.word	0x00000000
        /*0010*/ 	.short	0x0000
        /*0012*/ 	.short	0x0000
        /*0014*/ 	.byte	0x00, 0xf0, 0xa1, 0x03


	//----- nvinfo : EIATTR_SPARSE_MMA_MASK
	.align		4
.L_2556:
        /*0018*/ 	.byte	0x03, 0x50
        /*001a*/ 	.short	0x0000


	//----- nvinfo : EIATTR_MAXREG_COUNT
	.align		4
        /*001c*/ 	.byte	0x03, 0x1b
        /*001e*/ 	.short	0x00ff


	//----- nvinfo : EIATTR_NUM_BARRIERS
	.align		4
        /*0020*/ 	.byte	0x02, 0x4c
        /*0022*/ 	.byte	0x01
	.zero		1


	//----- nvinfo : EIATTR_MERCURY_ISA_VERSION
	.align		4
        /*0024*/ 	.byte	0x03, 0x5f
        /*0026*/ 	.short	0x0101


	//----- nvinfo : EIATTR_COOP_GROUP_MASK_REGIDS
	.align		4
        /*0028*/ 	.byte	0x04, 0x29
        /*002a*/ 	.short	(.L_2558 - .L_2557)


	//   ....[0]....
.L_2557:
        /*002c*/ 	.word	0xffffffff


	//   ....[1]....
        /*0030*/ 	.word	0xffffffff


	//   ....[2]....
        /*0034*/ 	.word	0xffffffff


	//   ....[3]....
        /*0038*/ 	.word	0xffffffff


	//   ....[4]....
        /*003c*/ 	.word	0xffffffff


	//   ....[5]....
        /*0040*/ 	.word	0xffffffff


	//   ....[6]....
        /*0044*/ 	.word	0xffffffff


	//   ....[7]....
        /*0048*/ 	.word	0xffffffff


	//   ....[8]....
        /*004c*/ 	.word	0xffffffff


	//   ....[9]....
        /*0050*/ 	.word	0xffffffff


	//   ....[10]....
        /*0054*/ 	.word	0xffffffff


	//   ....[11]....
        /*0058*/ 	.word	0xffffffff


	//   ....[12]....
        /*005c*/ 	.word	0xffffffff


	//   ....[13]....
        /*0060*/ 	.word	0xffffffff


	//   ....[14]....
        /*0064*/ 	.word	0xffffffff


	//   ....[15]....
        /*0068*/ 	.word	0xffffffff


	//   ....[16]....
        /*006c*/ 	.word	0xffffffff


	//   ....[17]....
        /*0070*/ 	.word	0xffffffff


	//----- nvinfo : EIATTR_COOP_GROUP_INSTR_OFFSETS
	.align		4
.L_2558:
        /*0074*/ 	.byte	0x04, 0x28
        /*0076*/ 	.short	(.L_2560 - .L_2559)


	//   ....[0]....
.L_2559:
        /*0078*/ 	.word	0x00015f60


	//   ....[1]....
        /*007c*/ 	.word	0x00015f80


	//   ....[2]....
        /*0080*/ 	.word	0x00015fa0


	//   ....[3]....
        /*0084*/ 	.word	0x00015fc0


	//   ....[4]....
        /*0088*/ 	.word	0x00015fe0


	//   ....[5]....
        /*008c*/ 	.word	0x00016410


	//   ....[6]....
        /*0090*/ 	.word	0x00016470


	//   ....[7]....
        /*0094*/ 	.word	0x00016490


	//   ....[8]....
        /*0098*/ 	.word	0x000164c0


	//   ....[9]....
        /*009c*/ 	.word	0x00016500


	//   ....[10]....
        /*00a0*/ 	.word	0x00016520


	//   ....[11]....
        /*00a4*/ 	.word	0x000165b0


	//   ....[12]....
        /*00a8*/ 	.word	0x00016610


	//   ....[13]....
        /*00ac*/ 	.word	0x00016620


	//   ....[14]....
        /*00b0*/ 	.word	0x000166c0


	//   ....[15]....
        /*00b4*/ 	.word	0x00016700


	//   ....[16]....
        /*00b8*/ 	.word	0x000167a0


	//   ....[17]....
        /*00bc*/ 	.word	0x000167d0


	//----- nvinfo : EIATTR_VRC_CTA_INIT_COUNT
	.align		4
.L_2560:
        /*00c0*/ 	.byte	0x02, 0x4a
	.zero		1
	.zero		1


	//----- nvinfo : EIATTR_EXIT_INSTR_OFFSETS
	.align		4
        /*00c4*/ 	.byte	0x04, 0x1c
        /*00c6*/ 	.short	(.L_2562 - .L_2561)


	//   ....[0]....
.L_2561:
        /*00c8*/ 	.word	0x000008e0


	//   ....[1]....
        /*00cc*/ 	.word	0x000171b0


	//----- nvinfo : EIATTR_INDIRECT_BRANCH_TARGETS
	.align		4
.L_2562:
        /*00d0*/ 	.byte	0x04, 0x34
        /*00d2*/ 	.short	(.L_2564 - .L_2563)


	//   ....[0]....
.L_2563:
        /*00d4*/ 	.word	.L_x_27118@srel
        /*00d8*/ 	.short	0x0
        /*00da*/ 	.short	0x0
        /*00dc*/ 	.word	0x3
        /*00e0*/ 	.word	.L_x_27119@srel
        /*00e4*/ 	.word	.L_x_27120@srel
        /*00e8*/ 	.word	.L_x_27121@srel


	//----- nvinfo : EIATTR_MAX_THREADS
	.align		4
.L_2564:
        /*00ec*/ 	.byte	0x04, 0x05
        /*00ee*/ 	.short	(.L_2566 - .L_2565)
.L_2565:
        /*00f0*/ 	.word	0x00000080
        /*00f4*/ 	.word	0x00000001
        /*00f8*/ 	.word	0x00000001


	//----- nvinfo : EIATTR_CRS_STACK_SIZE
	.align		4
.L_2566:
        /*00fc*/ 	.byte	0x04, 0x1e
        /*00fe*/ 	.short	(.L_2568 - .L_2567)
.L_2567:
        /*0100*/ 	.word	0x00000000


	//----- nvinfo : EIATTR_CBANK_PARAM_SIZE
	.align		4
.L_2568:
        /*0104*/ 	.byte	0x03, 0x19
        /*0106*/ 	.short	0x00e8


	//----- nvinfo : EIATTR_PARAM_CBANK
	.align		4
        /*0108*/ 	.byte	0x04, 0x0a
        /*010a*/ 	.short	(.L_2570 - .L_2569)
	.align		4
.L_2569:
        /*010c*/ 	.word	index@(.nv.constant0._ZN10layer_norm13ln_fwd_kernelINS_13Kernel_traitsIf6__halfS2_S2_fjLj4096ELj1ELj1ELj4ELj16ENS_18Kernel_traits_baseILj4096EfS2_S2_S2_fjLj128EEEEELb1ELb0ELb0ELb0EEEvNS_9FwdParamsE)
        /*0110*/ 	.short	0x0380
        /*0112*/ 	.short	0x00e8


	//----- nvinfo : EIATTR_SW_WAR
	.align		4
.L_2570:
        /*0114*/ 	.byte	0x04, 0x36
        /*0116*/ 	.short	(.L_2572 - .L_2571)
.L_2571:
        /*0118*/ 	.word	0x00000008
.L_2572:


//--------------------- .nv.info._ZN10layer_norm13ln_fwd_kernelINS_13Kernel_traitsIf6__halfS2_S2_fjLj4096ELj1ELj1ELj4ELj16ENS_18Kernel_traits_baseILj4096EfS2_S2_S2_fjLj128EEEEELb1ELb0ELb0ELb1EEEvNS_9FwdParamsE --------------------------
	.section	.nv.info._ZN10layer_norm13ln_fwd_kernelINS_13Kernel_traitsIf6__halfS2_S2_fjLj4096ELj1ELj1ELj4ELj16ENS_18Kernel_traits_baseILj4096EfS2_S2_S2_fjLj128EEEEELb1ELb0ELb0ELb1EEEvNS_9FwdParamsE,"",@"SHT_CUDA_INFO"
	.sectionflags	@""
	.align	4


	//----- nvinfo : EIATTR_CUDA_API_VERSION
	.align		4
        /*0000*/ 	.byte	0x04, 0x37
        /*0002*/ 	.short	(.L_2574 - .L_2573)
.L_2573:
        /*0004*/ 	.word	0x00000082


	//----- nvinfo : EIATTR_KPARAM_INFO
	.align		4
.L_2574:
        /*0008*/ 	.byte	0x04, 0x17
        /*000a*/ 	.short	(.L_2576 - .L_2575)
.L_2575:
        /*000c*/ 	.word	0x00000000
        /*0010*/ 	.short	0x0000
        /*0012*/ 	.short	0x0000
        /*0014*/ 	.byte	0x00, 0xf0, 0xa1, 0x03


	//----- nvinfo : EIATTR_SPARSE_MMA_MASK
	.align		4
.L_2576:
        /*0018*/ 	.byte	0x03, 0x50
        /*001a*/ 	.short	0x0000


	//----- nvinfo : EIATTR_MAXREG_COUNT
	.align		4
        /*001c*/ 	.byte	0x03, 0x1b
        /*001e*/ 	.short	0x00ff


	//----- nvinfo : EIATTR_NUM_BARRIERS
	.align		4
        /*0020*/ 	.byte	0x02, 0x4c
        /*0022*/ 	.byte	0x01
	.zero		1


	//----- nvinfo : EIATTR_MERCURY_ISA_VERSION
	.align		4
        /*0024*/ 	.byte	0x03, 0x5f
        /*0026*/ 	.short	0x0101


	//----- nvinfo : EIATTR_COOP_GROUP_MASK_REGIDS
	.align		4
        /*0028*/ 	.byte	0x04, 0x29
        /*002a*/ 	.short	(.L_2578 - .L_2577)


	//   ....[0]....
.L_2577:
        /*002c*/ 	.word	0xffffffff


	//   ....[1]....
        /*0030*/ 	.word	0xffffffff


	//   ....[2]....
        /*0034*/ 	.word	0xffffffff


	//   ....[3]....
        /*0038*/ 	.word	0xffffffff


	//   ....[4]....
        /*003c*/ 	.word	0xffffffff


	//   ....[5]....
        /*0040*/ 	.word	0xffffffff


	//   ....[6]....
        /*0044*/ 	.word	0xffffffff


	//   ....[7]....
        /*0048*/ 	.word	0xffffffff


	//   ....[8]....
        /*004c*/ 	.word	0xffffffff


	//   ....[9]....
        /*0050*/ 	.word	0xffffffff


	//   ....[10]....
        /*0054*/ 	.word	0xffffffff


	//   ....[11]....
        /*0058*/ 	.word	0xffffffff


	//   ....[12]....
        /*005c*/ 	.word	0xffffffff


	//   ....[13]....
        /*0060*/ 	.word	0xffffffff


	//   ....[14]....
        /*0064*/ 	.word	0xffffffff


	//   ....[15]....
        /*0068*/ 	.word	0xffffffff


	//   ....[16]....
        /*006c*/ 	.word	0xffffffff


	//   ....[17]....
        /*0070*/ 	.word	0xffffffff


	//----- nvinfo : EIATTR_COOP_GROUP_INSTR_OFFSETS
	.align		4
.L_2578:
        /*0074*/ 	.byte	0x04, 0x28
        /*0076*/ 	.short	(.L_2580 - .L_2579)


	//   ....[0]....
.L_2579:
        /*0078*/ 	.word	0x00014780


	//   ....[1]....
        /*007c*/ 	.word	0x000147a0


	//   ....[2]....
        /*0080*/ 	.word	0x000147c0


	//   ....[3]....
        /*0084*/ 	.word	0x000147e0


	//   ....[4]....
        /*0088*/ 	.word	0x00014810


	//   ....[5]....
        /*008c*/ 	.word	0x00014c50


	//   ....[6]....
        /*0090*/ 	.word	0x00014c80


	//   ....[7]....
        /*0094*/ 	.word	0x00014cd0


	//   ....[8]....
        /*0098*/ 	.word	0x00014d10


	//   ....[9]....
        /*009c*/ 	.word	0x00014d90


	//   ....[10]....
        /*00a0*/ 	.word	0x00014e70


	//   ....[11]....
        /*00a4*/ 	.word	0x00014ef0


	//   ....[12]....
        /*00a8*/ 	.word	0x00014f70


	//   ....[13]....
        /*00ac*/ 	.word	0x00014f80


	//   ....[14]....
        /*00b0*/ 	.word	0x00015030


	//   ....[15]....
        /*00b4*/ 	.word	0x00015070


	//   ....[16]....
        /*00b8*/ 	.word	0x00015150


	//   ....[17]....
        /*00bc*/ 	.word	0x00015170


	//----- nvinfo : EIATTR_VRC_CTA_INIT_COUNT
	.align		4
.L_2580:
        /*00c0*/ 	.byte	0x02, 0x4a
	.zero		1
	.zero		1


	//----- nvinfo : EIATTR_EXIT_INSTR_OFFSETS
	.align		4
        /*00c4*/ 	.byte	0x04, 0x1c
        /*00c6*/ 	.short	(.L_2582 - .L_2581)


	//   ....[0]....
.L_2581:
        /*00c8*/ 	.word	0x00000600


	//   ....[1]....
        /*00cc*/ 	.word	0x000159d0


	//----- nvinfo : EIATTR_INDIRECT_BRANCH_TARGETS
	.align		4
.L_2582:
        /*00d0*/ 	.byte	0x04, 0x34
        /*00d2*/ 	.short	(.L_2584 - .L_2583)


	//   ....[0]....
.L_2583:
        /*00d4*/ 	.word	.L_x_27122@srel
        /*00d8*/ 	.short	0x0
        /*00da*/ 	.short	0x0
        /*00dc*/ 	.word	0x3
        /*00e0*/ 	.word	.L_x_27123@srel
        /*00e4*/ 	.word	.L_x_27124@srel
        /*00e8*/ 	.word	.L_x_27125@srel


	//----- nvinfo : EIATTR_MAX_THREADS
	.align		4
.L_2584:
        /*00ec*/ 	.byte	0x04, 0x05
        /*00ee*/ 	.short	(.L_2586 - .L_2585)
.L_2585:
        /*00f0*/ 	.word	0x00000080
        /*00f4*/ 	.word	0x00000001
        /*00f8*/ 	.word	0x00000001


	//----- nvinfo : EIATTR_CBANK_PARAM_SIZE
	.align		4
.L_2586:
        /*00fc*/ 	.byte	0x03, 0x19
        /*00fe*/ 	.short	0x00e8


	//----- nvinfo : EIATTR_PARAM_CBANK
	.align		4
        /*0100*/ 	.byte	0x04, 0x0a
        /*0102*/ 	.short	(.L_2588 - .L_2587)
	.align		4
.L_2587:
        /*0104*/ 	.word	index@(.nv.constant0._ZN10layer_norm13ln_fwd_kernelINS_13Kernel_traitsIf6__halfS2_S2_fjLj4096ELj1ELj1ELj4ELj16ENS_18Kernel_traits_baseILj4096EfS2_S2_S2_fjLj128EEEEELb1ELb0ELb0ELb1EEEvNS_9FwdParamsE)
        /*0108*/ 	.short	0x0380
        /*010a*/ 	.short	0x00e8


	//----- nvinfo : EIATTR_SW_WAR
	.align		4
.L_2588:
        /*010c*/ 	.byte	0x04, 0x36
        /*010e*/ 	.short	(.L_2590 - .L_2589)
.L_2589:
        /*0110*/ 	.word	0x00000008
.L_2590:


//--------------------- .nv.info._ZN10layer_norm13ln_fwd_kernelINS_13Kernel_traitsIf6__halfS2_S2_fjLj4096ELj1ELj1ELj4ELj16ENS_18Kernel_traits_baseILj4096EfS2_S2_S2_fjLj128EEEEELb1ELb0ELb1ELb0EEEvNS_9FwdParamsE --------------------------
	.section	.nv.info._ZN10layer_norm13ln_fwd_kernelINS_13Kernel_traitsIf6__halfS2_S2_fjLj4096ELj1ELj1ELj4ELj16ENS_18Kernel_traits_baseILj4096EfS2_S2_S2_fjLj128EEEEELb1ELb0ELb1ELb0EEEvNS_9FwdParamsE,"",@"SHT_CUDA_INFO"
	.sectionflags	@""
	.align	4


	//----- nvinfo : EIATTR_CUDA_API_VERSION
	.align		4
        /*0000*/ 	.byte	0x04, 0x37
        /*0002*/ 	.short	(.L_2592 - .L_2591)
.L_2591:
        /*0004*/ 	.word	0x00000082


	//----- nvinfo : EIATTR_KPARAM_INFO
	.align		4
.L_2592:
        /*0008*/ 	.byte	0x04, 0x17
        /*000a*/ 	.short	(.L_2594 - .L_2593)
.L_2593:
        /*000c*/ 	.word	0x00000000
        /*0010*/ 	.short	0x0000
        /*0012*/ 	.short	0x0000
        /*0014*/ 	.byte	0x00, 0xf0, 0xa1, 0x03


	//----- nvinfo : EIATTR_SPARSE_MMA_MASK
	.align		4
.L_2594:
        /*0018*/ 	.byte	0x03, 0x50
        /*001a*/ 	.short	0x0000


	//----- nvinfo : EIATTR_MAXREG_COUNT
	.align		4
        /*001c*/ 	.byte	0x03, 0x1b
        /*001e*/ 	.short	0x00ff


	//----- nvinfo : EIATTR_NUM_BARRIERS
	.align		4
        /*0020*/ 	.byte	0x02, 0x4c
        /*0022*/ 	.byte	0x01
	.zero		1


	//----- nvinfo : EIATTR_MERCURY_ISA_VERSION
	.align		4
        /*0024*/ 	.byte	0x03, 0x5f
        /*0026*/ 	.short	0x0101


	//----- nvinfo : EIATTR_COOP_GROUP_MASK_REGIDS
	.align		4
        /*0028*/ 	.byte	0x04, 0x29
        /*002a*/ 	.short	(.L_2596 - .L_2595)


	//   ....[0]....
.L_2595:
        /*002c*/ 	.word	0xffffffff


	//   ....[1]....
        /*0030*/ 	.word	0xffffffff


	//   ....[2]....
        /*0034*/ 	.word	0xffffffff


	//   ....[3]....
        /*0038*/ 	.word	0xffffffff


	//   ....[4]....
        /*003c*/ 	.word	0xffffffff


	//   ....[5]....
        /*0040*/ 	.word	0xffffffff


	//   ....[6]....
        /*0044*/ 	.word	0xffffffff


	//   ....[7]....
        /*0048*/ 	.word	0xffffffff


	//   ....[8]....
        /*004c*/ 	.word	0xffffffff


	//   ....[9]....
        /*0050*/ 	.word	0xffffffff


	//   ....[10]....
        /*0054*/ 	.word	0xffffffff


	//   ....[11]....
        /*0058*/ 	.word	0xffffffff


	//   ....[12]....
        /*005c*/ 	.word	0xffffffff


	//   ....[13]....
        /*0060*/ 	.word	0xffffffff


	//   ....[14]....
        /*0064*/ 	.word	0xffffffff


	//   ....[15]....
        /*0068*/ 	.word	0xffffffff


	//   ....[16]....
        /*006c*/ 	.word	0xffffffff


	//   ....[17]....
        /*0070*/ 	.word	0xffffffff


	//----- nvinfo : EIATTR_COOP_GROUP_INSTR_OFFSETS
	.align		4
.L_2596:
        /*0074*/ 	.byte	0x04, 0x28
        /*0076*/ 	.short	(.L_2598 - .L_2597)


	//   ....[0]....
.L_2597:
        /*0078*/ 	.word	0x00017ae0


	//   ....[1]....
        /*007c*/ 	.word	0x00017b00


	//   ....[2]....
        /*0080*/ 	.word	0x00017b20


	//   ....[3]....
        /*0084*/ 	.word	0x00017b40


	//   ....[4]....
        /*0088*/ 	.word	0x00017b60


	//   ....[5]....
        /*008c*/ 	.word	0x00017fa0


	//   ....[6]....
        /*0090*/ 	.word	0x00017fc0


	//   ....[7]....
        /*0094*/ 	.word	0x00017fe0


	//   ....[8]....
        /*0098*/ 	.word	0x00018000


	//   ....[9]....
        /*009c*/ 	.word	0x00018030


	//   ....[10]....
        /*00a0*/ 	.word	0x00018100


	//   ....[11]....
        /*00a4*/ 	.word	0x00018170


	//   ....[12]....
        /*00a8*/ 	.word	0x000181a0


	//   ....[13]....
        /*00ac*/ 	.word	0x000181d0


	//   ....[14]....
        /*00b0*/ 	.word	0x00018260


	//   ....[15]....
        /*00b4*/ 	.word	0x00018290


	//   ....[16]....
        /*00b8*/ 	.word	0x00018330


	//   ....[17]....
        /*00bc*/ 	.word	0x00018360


	//----- nvinfo : EIATTR_VRC_CTA_INIT_COUNT
	.align		4
.L_2598:
        /*00c0*/ 	.byte	0x02, 0x4a
	.zero		1
	.zero		1


	//----- nvinfo : EIATTR_EXIT_INSTR_OFFSETS
	.align		4
        /*00c4*/ 	.byte	0x04, 0x1c
        /*00c6*/ 	.short	(.L_2600 - .L_2599)


	//   ....[0]....
.L_2599:
        /*00c8*/ 	.word	0x000008b0


	//   ....[1]....
        /*00cc*/ 	.word	0x00018da0


	//----- nvinfo : EIATTR_MAX_THREADS
	.align		4
.L_2600:
        /*00d0*/ 	.byte	0x04, 0x05
        /*00d2*/ 	.short	(.L_2602 - .L_2601)
.L_2601:
        /*00d4*/ 	.word	0x00000080
        /*00d8*/ 	.word	0x00000001
        /*00dc*/ 	.word	0x00000001


	//----- nvinfo : EIATTR_CRS_STACK_SIZE
	.align		4
.L_2602:
        /*00e0*/ 	.byte	0x04, 0x1e
        /*00e2*/ 	.short	(.L_2604 - .L_2603)
.L_2603:
        /*00e4*/ 	.word	0x00000000


	//----- nvinfo : EIATTR_CBANK_PARAM_SIZE
	.align		4
.L_2604:
        /*00e8*/ 	.byte	0x03, 0x19
        /*00ea*/ 	.short	0x00e8


	//----- nvinfo : EIATTR_PARAM_CBANK
	.align		4
        /*00ec*/ 	.byte	0x04, 0x0a
        /*00ee*/ 	.short	(.L_2606 - .L_2605)
	.align		4
.L_2605:
        /*00f0*/ 	.word	index@(.nv.constant0._ZN10layer_norm13ln_fwd_kernelINS_13Kernel_traitsIf6__halfS2_S2_fjLj4096ELj1ELj1ELj4ELj16ENS_18Kernel_traits_baseILj4096EfS2_S2_S2_fjLj128EEEEELb1ELb0ELb1ELb0EEEvNS_9FwdParamsE)
        /*00f4*/ 	.short	0x0380
        /*00f6*/ 	.short	0x00e8


	//----- nvinfo : EIATTR_SW_WAR
	.align		4
.L_2606:
        /*00f8*/ 	.byte	0x04, 0x36
        /*00fa*/ 	.short	(.L_2608 - .L_2607)
.L_2607:
        /*00fc*/ 	.word	0x00000008
.L_2608:


//--------------------- .nv.info._ZN10layer_norm13ln_fwd_kernelINS_13Kernel_traitsIf6__halfS2_S2_fjLj4096ELj1ELj1ELj4ELj16ENS_18Kernel_traits_baseILj4096EfS2_S2_S2_fjLj128EEEEELb1ELb0ELb1ELb1EEEvNS_9FwdParamsE --------------------------
	.section	.nv.info._ZN10layer_norm13ln_fwd_kernelINS_13Kernel_traitsIf6__halfS2_S2_fjLj4096ELj1ELj1ELj4ELj16ENS_18Kernel_traits_baseILj4096EfS2_S2_S2_fjLj128EEEEELb1ELb0ELb1ELb1EEEvNS_9FwdParamsE,"",@"SHT_CUDA_INFO"
	.sectionflags	@""
	.align	4


	//----- nvinfo : EIATTR_CUDA_API_VERSION
	.align		4
        /*0000*/ 	.byte	0x04, 0x37
        /*0002*/ 	.short	(.L_2610 - .L_2609)
.L_2609:
        /*0004*/ 	.word	0x00000082


	//----- nvinfo : EIATTR_KPARAM_INFO
	.align		4
.L_2610:
        /*0008*/ 	.byte	0x04, 0x17
        /*000a*/ 	.short	(.L_2612 - .L_2611)
.L_2611:
        /*000c*/ 	.word	0x00000000
        /*0010*/ 	.short	0x0000
        /*0012*/ 	.short	0x0000
        /*0014*/ 	.byte	0x00, 0xf0, 0xa1, 0x03


	//----- nvinfo : EIATTR_SPARSE_MMA_MASK
	.align		4
.L_2612:
        /*0018*/ 	.byte	0x03, 0x50
        /*001a*/ 	.short	0x0000


	//----- nvinfo : EIATTR_MAXREG_COUNT
	.align		4
        /*001c*/ 	.byte	0x03, 0x1b
        /*001e*/ 	.short	0x00ff


	//----- nvinfo : EIATTR_NUM_BARRIERS
	.align		4
        /*0020*/ 	.byte	0x02, 0x4c
        /*0022*/ 	.byte	0x01
	.zero		1


	//----- nvinfo : EIATTR_MERCURY_ISA_VERSION
	.align		4
        /*0024*/ 	.byte	0x03, 0x5f
        /*0026*/ 	.short	0x0101


	//----- nvinfo : EIATTR_COOP_GROUP_MASK_REGIDS
	.align		4
        /*0028*/ 	.byte	0x04, 0x29
        /*002a*/ 	.short	(.L_2614 - .L_2613)


	//   ....[0]....
.L_2613:
        /*002c*/ 	.word	0xffffffff


	//   ....[1]....
        /*0030*/ 	.word	0xffffffff


	//   ....[2]....
        /*0034*/ 	.word	0xffffffff


	//   ....[3]....
        /*0038*/ 	.word	0xffffffff


	//   ....[4]....
        /*003c*/ 	.word	0xffffffff


	//   ....[5]....
        /*0040*/ 	.word	0xffffffff


	//   ....[6]....
        /*0044*/ 	.word	0xffffffff


	//   ....[7]....
        /*0048*/ 	.word	0xffffffff


	//   ....[8]....
        /*004c*/ 	.word	0xffffffff


	//   ....[9]....
        /*0050*/ 	.word	0xffffffff


	//   ....[10]....
        /*0054*/ 	.word	0xffffffff


	//   ....[11]....
        /*0058*/ 	.word	0xffffffff


	//   ....[12]....
        /*005c*/ 	.word	0xffffffff


	//   ....[13]....
        /*0060*/ 	.word	0xffffffff


	//   ....[14]....
        /*0064*/ 	.word	0xffffffff


	//   ....[15]....
        /*0068*/ 	.word	0xffffffff


	//   ....[16]....
        /*006c*/ 	.word	0xffffffff


	//   ....[17]....
        /*0070*/ 	.word	0xffffffff


	//----- nvinfo : EIATTR_COOP_GROUP_INSTR_OFFSETS
	.align		4
.L_2614:
        /*0074*/ 	.byte	0x04, 0x28
        /*0076*/ 	.short	(.L_2616 - .L_2615)


	//   ....[0]....
.L_2615:
        /*0078*/ 	.word	0x000162a0


	//   ....[1]....
        /*007c*/ 	.word	0x00016310


	//   ....[2]....
        /*0080*/ 	.word	0x00016340


	//   ....[3]....
        /*0084*/ 	.word	0x00016360


	//   ....[4]....
        /*0088*/ 	.word	0x00016380


	//   ....[5]....
        /*008c*/ 	.word	0x000167b0


	//   ....[6]....
        /*0090*/ 	.word	0x000167e0


	//   ....[7]....
        /*0094*/ 	.word	0x00016800


	//   ....[8]....
        /*0098*/ 	.word	0x00016830


	//   ....[9]....
        /*009c*/ 	.word	0x000168c0


	//   ....[10]....
        /*00a0*/ 	.word	0x000168e0


	//   ....[11]....
        /*00a4*/ 	.word	0x00016960


	//   ....[12]....
        /*00a8*/ 	.word	0x000169c0


	//   ....[13]....
        /*00ac*/ 	.word	0x000169d0


	//   ....[14]....
        /*00b0*/ 	.word	0x00016a60


	//   ....[15]....
        /*00b4*/ 	.word	0x00016a90


	//   ....[16]....
        /*00b8*/ 	.word	0x00016b30


	//   ....[17]....
        /*00bc*/ 	.word	0x00016b50


	//----- nvinfo : EIATTR_VRC_CTA_INIT_COUNT
	.align		4
.L_2616:
        /*00c0*/ 	.byte	0x02, 0x4a
	.zero		1
	.zero		1


	//----- nvinfo : EIATTR_EXIT_INSTR_OFFSETS
	.align		4
        /*00c4*/ 	.byte	0x04, 0x1c
        /*00c6*/ 	.short	(.L_2618 - .L_2617)


	//   ....[0]....
.L_2617:
        /*00c8*/ 	.word	0x00000600


	//   ....[1]....
        /*00cc*/ 	.word	0x000174a0


	//----- nvinfo : EIATTR_MAX_THREADS
	.align		4
.L_2618:
        /*00d0*/ 	.byte	0x04, 0x05
        /*00d2*/ 	.short	(.L_2620 - .L_2619)
.L_2619:
        /*00d4*/ 	.word	0x00000080
        /*00d8*/ 	.word	0x00000001
        /*00dc*/ 	.word	0x00000001


	//----- nvinfo : EIATTR_CBANK_PARAM_SIZE
	.align		4
.L_2620:
        /*00e0*/ 	.byte	0x03, 0x19
        /*00e2*/ 	.short	0x00e8


	//----- nvinfo : EIATTR_PARAM_CBANK
	.align		4
        /*00e4*/ 	.byte	0x04, 0x0a
        /*00e6*/ 	.short	(.L_2622 - .L_2621)
	.align		4
.L_2621:
        /*00e8*/ 	.word	index@(.nv.constant0._ZN10layer_norm13ln_fwd_kernelINS_13Kernel_traitsIf6__halfS2_S2_fjLj4096ELj1ELj1ELj4ELj16ENS_18Kernel_traits_baseILj4096EfS2_S2_S2_fjLj128EEEEELb1ELb0ELb1ELb1EEEvNS_9FwdParamsE)
        /*00ec*/ 	.short	0x0380
        /*00ee*/ 	.short	0x00e8


	//----- nvinfo : EIATTR_SW_WAR
	.align		4
.L_2622:
        /*00f0*/ 	.byte	0x04, 0x36
        /*00f2*/ 	.short	(.L_2624 - .L_2623)
.L_2623:
        /*00f4*/ 	.word	0x00000008
.L_2624:


//--------------------- .nv.info._ZN10layer_norm13ln_fwd_kernelINS_13Kernel_traitsIf6__halfS2_S2_fjLj4096ELj1ELj1ELj4ELj16ENS_18Kernel_traits_baseILj4096EfS2_S2_S2_fjLj128EEEEELb1ELb1ELb0ELb0EEEvNS_9FwdParamsE --------------------------
	.section	.nv.info._ZN10layer_norm13ln_fwd_kernelINS_13Kernel_traitsIf6__halfS2_S2_fjLj4096ELj1ELj1ELj4ELj16ENS_18Kernel_traits_baseILj4096EfS2_S2_S2_fjLj128EEEEELb1ELb1ELb0ELb0EEEvNS_9FwdParamsE,"",@"SHT_CUDA_INFO"
	.sectionflags	@""
	.align	4


	//----- nvinfo : EIATTR_CUDA_API_VERSION
	.align		4
        /*0000*/ 	.byte	0x04, 0x37
        /*0002*/ 	.short	(.L_2626 - .L_2625)
.L_2625:
        /*0004*/ 	.word	0x00000082


	//----- nvinfo : EIATTR_KPARAM_INFO
	.align		4
.L_2626:
        /*0008*/ 	.byte	0x04, 0x17
        /*000a*/ 	.short	(.L_2628 - .L_2627)
.L_2627:
        /*000c*/ 	.word	0x00000000
        /*0010*/ 	.short	0x0000
        /*0012*/ 	.short	0x0000
        /*0014*/ 	.byte	0x00, 0xf0, 0xa1, 0x03


	//----- nvinfo : EIATTR_SPARSE_MMA_MASK
	.align		4
.L_2628:
        /*0018*/ 	.byte	0x03, 0x50
        /*001a*/ 	.short	0x0000


	//----- nvinfo : EIATTR_MAXREG_COUNT
	.align		4
        /*001c*/ 	.byte	0x03, 0x1b
        /*001e*/ 	.short	0x00ff


	//----- nvinfo : EIATTR_NUM_BARRIERS
	.align		4
        /*0020*/ 	.byte	0x02, 0x4c
        /*0022*/ 	.byte	0x01
	.zero		1


	//----- nvinfo : EIATTR_MERCURY_ISA_VERSION
	.align		4
        /*0024*/ 	.byte	0x03, 0x5f
        /*0026*/ 	.short	0x0101


	//----- nvinfo : EIATTR_COOP_GROUP_MASK_REGIDS
	.align		4
        /*0028*/ 	.byte	0x04, 0x29
        /*002a*/ 	.short	(.L_2630 - .L_2629)


	//   ....[0]....
.L_2629:
        /*002c*/ 	.word	0xffffffff


	//   ....[1]....
        /*0030*/ 	.word	0xffffffff


	//   ....[2]....
        /*0034*/ 	.word	0xffffffff


	//   ....[3]....
        /*0038*/ 	.word	0xffffffff


	//   ....[4]....
        /*003c*/ 	.word	0xffffffff


	//   ....[5]....
        /*0040*/ 	.word	0xffffffff


	//   ....[6]....
        /*0044*/ 	.word	0xffffffff


	//   ....[7]....
        /*0048*/ 	.word	0xffffffff


	//   ....[8]....
        /*004c*/ 	.word	0xffffffff


	//   ....[9]....
        /*0050*/ 	.word	0xffffffff


	//   ....[10]....
        /*0054*/ 	.word	0xffffffff


	//   ....[11]....
        /*0058*/ 	.word	0xffffffff


	//   ....[12]....
        /*005c*/ 	.word	0xffffffff


	//   ....[13]....
        /*0060*/ 	.word	0xffffffff


	//   ....[14]....
        /*0064*/ 	.word	0xffffffff


	//   ....[15]....
        /*0068*/ 	.word	0xffffffff


	//   ....[16]....
        /*006c*/ 	.word	0xffffffff


	//   ....[17]....
        /*0070*/ 	.word	0xffffffff


	//----- nvinfo : EIATTR_COOP_GROUP_INSTR_OFFSETS
	.align		4
.L_2630:
        /*0074*/ 	.byte	0x04, 0x28
        /*0076*/ 	.short	(.L_2632 - .L_2631)


	//   ....[0]....
.L_2631:
        /*0078*/ 	.word	0x000195c0


	//   ....[1]....
        /*007c*/ 	.word	0x000195e0


	//   ....[2]....
        /*0080*/ 	.word	0x00019600


	//   ....[3]....
        /*0084*/ 	.word	0x00019620


	//   ....[4]....
        /*0088*/ 	.word	0x00019640


	//   ....[5]....
        /*008c*/ 	.word	0x00019a80


	//   ....[6]....
        /*0090*/ 	.word	0x00019aa0


	//   ....[7]....
        /*0094*/ 	.word	0x00019ac0


	//   ....[8]....
        /*0098*/ 	.word	0x00019ae0


	//   ....[9]....
        /*009c*/ 	.word	0x00019b10


	//   ....[10]....
        /*00a0*/ 	.word	0x00019ca0


	//   ....[11]....
        /*00a4*/ 	.word	0x00019ce0


	//   ....[12]....
        /*00a8*/ 	.word	0x00019cf0


	//   ....[13]....
        /*00ac*/ 	.word	0x00019d50


	//   ....[14]....
        /*00b0*/ 	.word	0x00019df0


	//   ....[15]....
        /*00b4*/ 	.word	0x00019e20


	//   ....[16]....
        /*00b8*/ 	.word	0x00019ee0


	//   ....[17]....
        /*00bc*/ 	.word	0x00019f10


	//----- nvinfo : EIATTR_VRC_CTA_INIT_COUNT
	.align		4
.L_2632:
        /*00c0*/ 	.byte	0x02, 0x4a
	.zero		1
	.zero		1


	//----- nvinfo : EIATTR_EXIT_INSTR_OFFSETS
	.align		4
        /*00c4*/ 	.byte	0x04, 0x1c
        /*00c6*/ 	.short	(.L_2634 - .L_2633)


	//   ....[0]....
.L_2633:
        /*00c8*/ 	.word	0x00000a90


	//   ....[1]....
        /*00cc*/ 	.word	0x0001a8e0


	//----- nvinfo : EIATTR_INDIRECT_BRANCH_TARGETS
	.align		4
.L_2634:
        /*00d0*/ 	.byte	0x04, 0x34
        /*00d2*/ 	.short	(.L_2636 - .L_2635)


	//   ....[0]....
.L_2635:
        /*00d4*/ 	.word	.L_x_27126@srel
        /*00d8*/ 	.short	0x0
        /*00da*/ 	.short	0x0
        /*00dc*/ 	.word	0x3
        /*00e0*/ 	.word	.L_x_27127@srel
        /*00e4*/ 	.word	.L_x_27128@srel
        /*00e8*/ 	.word	.L_x_27129@srel


	//----- nvinfo : EIATTR_MAX_THREADS
	.align		4
.L_2636:
        /*00ec*/ 	.byte	0x04, 0x05
        /*00ee*/ 	.short	(.L_2638 - .L_2637)
.L_2637:
        /*00f0*/ 	.word	0x00000080
        /*00f4*/ 	.word	0x00000001
        /*00f8*/ 	.word	0x00000001


	//----- nvinfo : EIATTR_CRS_STACK_SIZE
	.align		4
.L_2638:
        /*00fc*/ 	.byte	0x04, 0x1e
        /*00fe*/ 	.short	(.L_2640 - .L_2639)
.L_2639:
        /*0100*/ 	.word	0x00000000


	//----- nvinfo : EIATTR_CBANK_PARAM_SIZE
	.align		4
.L_2640:
        /*0104*/ 	.byte	0x03, 0x19
        /*0106*/ 	.short	0x00e8


	//----- nvinfo : EIATTR_PARAM_CBANK
	.align		4
        /*0108*/ 	.byte	0x04, 0x0a
        /*010a*/ 	.short	(.L_2642 - .L_2641)
	.align		4
.L_2641:
        /*010c*/ 	.word	index@(.nv.constant0._ZN10layer_norm13ln_fwd_kernelINS_13Kernel_traitsIf6__halfS2_S2_fjLj4096ELj1ELj1ELj4ELj16ENS_18Kernel_traits_baseILj4096EfS2_S2_S2_fjLj128EEEEELb1ELb1ELb0ELb0EEEvNS_9FwdParamsE)
        /*0110*/ 	.short	0x0380
        /*0112*/ 	.short	0x00e8


	//----- nvinfo : EIATTR_SW_WAR
	.align		4
.L_2642:
        /*0114*/ 	.byte	0x04, 0x36
        /*0116*/ 	.short	(.L_2644 - .L_2643)
.L_2643:
        /*0118*/ 	.word	0x00000008
.L_2644:


//--------------------- .nv.info._ZN10layer_norm13ln_fwd_kernelINS_13Kernel_traitsIf6__halfS2_S2_fjLj4096ELj1ELj1ELj4ELj16ENS_18Kernel_traits_baseILj4096EfS2_S2_S2_fjLj128EEEEELb1ELb1ELb0ELb1EEEvNS_9FwdParamsE --------------------------
	.section	.nv.info._ZN10layer_norm13ln_fwd_kernelINS_13Kernel_traitsIf6__halfS2_S2_fjLj4096ELj1ELj1ELj4ELj16ENS_18Kernel_traits_baseILj4096EfS2_S2_S2_fjLj128EEEEELb1ELb1ELb0ELb1EEEvNS_9FwdParamsE,"",@"SHT_CUDA_INFO"
	.sectionflags	@""
	.align	4


	//----- nvinfo : EIATTR_CUDA_API_VERSION
	.align		4
        /*0000*/ 	.byte	0x04, 0x37
        /*0002*/ 	.short	(.L_2646 - .L_2645)
.L_2645:
        /*0004*/ 	.word	0x00000082


	//----- nvinfo : EIATTR_KPARAM_INFO
	.align		4
.L_2646:
        /*0008*/ 	.byte	0x04, 0x17
        /*000a*/ 	.short	(.L_2648 - .L_2647)
.L_2647:
        /*000c*/ 	.word	0x00000000
        /*0010*/ 	.short	0x0000
        /*0012*/ 	.short	0x0000
        /*0014*/ 	.byte	0x00, 0xf0, 0xa1, 0x03


	//----- nvinfo : EIATTR_SPARSE_MMA_MASK
	.align		4
.L_2648:
        /*0018*/ 	.byte	0x03, 0x50
        /*001a*/ 	.short	0x0000


	//----- nvinfo : EIATTR_MAXREG_COUNT
	.align		4
        /*001c*/ 	.byte	0x03, 0x1b
        /*001e*/ 	.short	0x00ff


	//----- nvinfo : EIATTR_NUM_BARRIERS
	.align		4
        /*0020*/ 	.byte	0x02, 0x4c
        /*0022*/ 	.byte	0x01
	.zero		1


	//----- nvinfo : EIATTR_MERCURY_ISA_VERSION
	.align		4
        /*0024*/ 	.byte	0x03, 0x5f
        /*0026*/ 	.short	0x0101


	//----- nvinfo : EIATTR_COOP_GROUP_MASK_REGIDS
	.align		4
        /*0028*/ 	.byte	0x04, 0x29
        /*002a*/ 	.short	(.L_2650 - .L_2649)


	//   ....[0]....
.L_2649:
        /*002c*/ 	.word	0xffffffff


	//   ....[1]....
        /*0030*/ 	.word	0xffffffff


	//   ....[2]....
        /*0034*/ 	.word	0xffffffff


	//   ....[3]....
        /*0038*/ 	.word	0xffffffff


	//   ....[4]....
        /*003c*/ 	.word	0xffffffff


	//   ....[5]....
        /*0040*/ 	.word	0xffffffff


	//   ....[6]....
        /*0044*/ 	.word	0xffffffff


	//   ....[7]....
        /*0048*/ 	.word	0xffffffff


	//   ....[8]....
        /*004c*/ 	.word	0xffffffff


	//   ....[9]....
        /*0050*/ 	.word	0xffffffff


	//   ....[10]....
        /*0054*/ 	.word	0xffffffff


	//   ....[11]....
        /*0058*/ 	.word	0xffffffff


	//   ....[12]....
        /*005c*/ 	.word	0xffffffff


	//   ....[13]....
        /*0060*/ 	.word	0xffffffff


	//   ....[14]....
        /*0064*/ 	.word	0xffffffff


	//   ....[15]....
        /*0068*/ 	.word	0xffffffff


	//   ....[16]....
        /*006c*/ 	.word	0xffffffff


	//   ....[17]....
        /*0070*/ 	.word	0xffffffff


	//----- nvinfo : EIATTR_COOP_GROUP_INSTR_OFFSETS
	.align		4
.L_2650:
        /*0074*/ 	.byte	0x04, 0x28
        /*0076*/ 	.short	(.L_2652 - .L_2651)


	//   ....[0]....
.L_2651:
        /*0078*/ 	.word	0x00014dc0


	//   ....[1]....
        /*007c*/ 	.word	0x00014de0


	//   ....[2]....
        /*0080*/ 	.word	0x00014e00


	//   ....[3]....
        /*0084*/ 	.word	0x00014e20


	//   ....[4]....
        /*0088*/ 	.word	0x00014e40


	//   ....[5]....
        /*008c*/ 	.word	0x00015280


	//   ....[6]....
        /*0090*/ 	.word	0x000152a0


	//   ....[7]....
        /*0094*/ 	.word	0x000152d0


	//   ....[8]....
        /*0098*/ 	.word	0x00015340


	//   ....[9]....
        /*009c*/ 	.word	0x00015360


	//   ....[10]....
        /*00a0*/ 	.word	0x00015500


	//   ....[11]....
        /*00a4*/ 	.word	0x00015540


	//   ....[12]....
        /*00a8*/ 	.word	0x00015560


	//   ....[13]....
        /*00ac*/ 	.word	0x000155a0


	//   ....[14]....
        /*00b0*/ 	.word	0x00015660


	//   ....[15]....
        /*00b4*/ 	.word	0x00015690


	//   ....[16]....
        /*00b8*/ 	.word	0x00015760


	//   ....[17]....
        /*00bc*/ 	.word	0x00015780


	//----- nvinfo : EIATTR_VRC_CTA_INIT_COUNT
	.align		4
.L_2652:
        /*00c0*/ 	.byte	0x02, 0x4a
	.zero		1
	.zero		1


	//----- nvinfo : EIATTR_EXIT_INSTR_OFFSETS
	.align		4
        /*00c4*/ 	.byte	0x04, 0x1c
        /*00c6*/ 	.short	(.L_2654 - .L_2653)


	//   ....[0]....
.L_2653:
        /*00c8*/ 	.word	0x00000720


	//   ....[1]....
        /*00cc*/ 	.word	0x00016010


	//----- nvinfo : EIATTR_INDIRECT_BRANCH_TARGETS
	.align		4
.L_2654:
        /*00d0*/ 	.byte	0x04, 0x34
        /*00d2*/ 	.short	(.L_2656 - .L_2655)


	//   ....[0]....
.L_2655:
        /*00d4*/ 	.word	.L_x_27130@srel
        /*00d8*/ 	.short	0x0
        /*00da*/ 	.short	0x0
        /*00dc*/ 	.word	0x3
        /*00e0*/ 	.word	.L_x_27131@srel
        /*00e4*/ 	.word	.L_x_27132@srel
        /*00e8*/ 	.word	.L_x_27133@srel


	//----- nvinfo : EIATTR_MAX_THREADS
	.align		4
.L_2656:
        /*00ec*/ 	.byte	0x04, 0x05
        /*00ee*/ 	.short	(.L_2658 - .L_2657)
.L_2657:
        /*00f0*/ 	.word	0x00000080
        /*00f4*/ 	.word	0x00000001
        /*00f8*/ 	.word	0x00000001


	//----- nvinfo : EIATTR_CRS_STACK_SIZE
	.align		4
.L_2658:
        /*00fc*/ 	.byte	0x04, 0x1e
        /*00fe*/ 	.short	(.L_2660 - .L_2659)
.L_2659:
        /*0100*/ 	.word	0x00000000


	//----- nvinfo : EIATTR_CBANK_PARAM_SIZE
	.align		4
.L_2660:
        /*0104*/ 	.byte	0x03, 0x19
        /*0106*/ 	.short	0x00e8


	//----- nvinfo : EIATTR_PARAM_CBANK
	.align		4
        /*0108*/ 	.byte	0x04, 0x0a
        /*010a*/ 	.short	(.L_2662 - .L_2661)
	.align		4
.L_2661:
        /*010c*/ 	.word	index@(.nv.constant0._ZN10layer_norm13ln_fwd_kernelINS_13Kernel_traitsIf6__halfS2_S2_fjLj4096ELj1ELj1ELj4ELj16ENS_18Kernel_traits_baseILj4096EfS2_S2_S2_fjLj128EEEEELb1ELb1ELb0ELb1EEEvNS_9FwdParamsE)
        /*0110*/ 	.short	0x0380
        /*0112*/ 	.short	0x00e8


	//----- nvinfo : EIATTR_SW_WAR
	.align		4
.L_2662:
        /*0114*/ 	.byte	0x04, 0x36
        /*0116*/ 	.short	(.L_2664 - .L_2663)
.L_2663:
        /*0118*/ 	.word	0x00000008
.L_2664:


//--------------------- .nv.info._ZN10layer_norm13ln_fwd_kernelINS_13Kernel_traitsIf6__halfS2_S2_fjLj4096ELj1ELj1ELj4ELj16ENS_18Kernel_traits_baseILj4096EfS2_S2_S2_fjLj128EEEEELb1ELb1ELb1ELb0EEEvNS_9FwdParamsE --------------------------
	.section	.nv.info._ZN10layer_norm13ln_fwd_kernelINS_13Kernel_traitsIf6__halfS2_S2_fjLj4096ELj1ELj1ELj4ELj16ENS_18Kernel_traits_baseILj4096EfS2_S2_S2_fjLj128EEEEELb1ELb1ELb1ELb0EEEvNS_9FwdParamsE,"",@"SHT_CUDA_INFO"
	.sectionflags	@""
	.align	4


	//----- nvinfo : EIATTR_CUDA_API_VERSION
	.align		4
        /*0000*/ 	.byte	0x04, 0x37
        /*0002*/ 	.short	(.L_2666 - .L_2665)
.L_2665:
        /*0004*/ 	.word	0x00000082


	//----- nvinfo : EIATTR_KPARAM_INFO
	.align		4
.L_2666:
        /*0008*/ 	.byte	0x04, 0x17
        /*000a*/ 	.short	(.L_2668 - .L_2667)
.L_2667:
        /*000c*/ 	.word	0x00000000
        /*0010*/ 	.short	0x0000
        /*0012*/ 	.short	0x0000
        /*0014*/ 	.byte	0x00, 0xf0, 0xa1, 0x03


	//----- nvinfo : EIATTR_SPARSE_MMA_MASK
	.align		4
.L_2668:
        /*0018*/ 	.byte	0x03, 0x50
        /*001a*/ 	.short	0x0000


	//----- nvinfo : EIATTR_MAXREG_COUNT
	.align		4
        /*001c*/ 	.byte	0x03, 0x1b
        /*001e*/ 	.short	0x00ff


	//----- nvinfo : EIATTR_NUM_BARRIERS
	.align		4
        /*0020*/ 	.byte	0x02, 0x4c
        /*0022*/ 	.byte	0x01
	.zero		1


	//----- nvinfo : EIATTR_MERCURY_ISA_VERSION
	.align		4
        /*0024*/ 	.byte	0x03, 0x5f
        /*0026*/ 	.short	0x0101


	//----- nvinfo : EIATTR_COOP_GROUP_MASK_REGIDS
	.align		4
        /*0028*/ 	.byte	0x04, 0x29
        /*002a*/ 	.short	(.L_2670 - .L_2669)


	//   ....[0]....
.L_2669:
        /*002c*/ 	.word	0xffffffff


	//   ....[1]....
        /*0030*/ 	.word	0xffffffff


	//   ....[2]....
        /*0034*/ 	.word	0xffffffff


	//   ....[3]....
        /*0038*/ 	.word	0xffffffff


	//   ....[4]....
        /*003c*/ 	.word	0xffffffff


	//   ....[5]....
        /*0040*/ 	.word	0xffffffff


	//   ....[6]....
        /*0044*/ 	.word	0xffffffff


	//   ....[7]....
        /*0048*/ 	.word	0xffffffff


	//   ....[8]....
        /*004c*/ 	.word	0xffffffff


	//   ....[9]....
        /*0050*/ 	.word	0xffffffff


	//   ....[10]....
        /*0054*/ 	.word	0xffffffff


	//   ....[11]....
        /*0058*/ 	.word	0xffffffff


	//   ....[12]....
        /*005c*/ 	.word	0xffffffff


	//   ....[13]....
        /*0060*/ 	.word	0xffffffff


	//   ....[14]....
        /*0064*/ 	.word	0xffffffff


	//   ....[15]....
        /*0068*/ 	.word	0xffffffff


	//   ....[16]....
        /*006c*/ 	.word	0xffffffff


	//   ....[17]....
        /*0070*/ 	.word	0xffffffff


	//----- nvinfo : EIATTR_COOP_GROUP_INSTR_OFFSETS
	.align		4
.L_2670:
        /*0074*/ 	.byte	0x04, 0x28
        /*0076*/ 	.short	(.L_2672 - .L_2671)


	//   ....[0]....
.L_2671:
        /*0078*/ 	.word	0x0001c690


	//   ....[1]....
        /*007c*/ 	.word	0x0001c6b0


	//   ....[2]....
        /*0080*/ 	.word	0x0001c6d0


	//   ....[3]....
        /*0084*/ 	.word	0x0001c6f0


	//   ....[4]....
        /*0088*/ 	.word	0x0001c710


	//   ....[5]....
        /*008c*/ 	.word	0x0001cb80


	//   ....[6]....
        /*0090*/ 	.word	0x0001cba0


	//   ....[7]....
        /*0094*/ 	.word	0x0001cbc0


	//   ....[8]....
        /*0098*/ 	.word	0x0001cbe0


	//   ....[9]....
        /*009c*/ 	.word	0x0001cc00


	//   ....[10]....
        /*00a0*/ 	.word	0x0001cd80


	//   ....[11]....
        /*00a4*/ 	.word	0x0001cdc0


	//   ....[12]....
        /*00a8*/ 	.word	0x0001cdd0


	//   ....[13]....
        /*00ac*/ 	.word	0x0001ce20


	//   ....[14]....
        /*00b0*/ 	.word	0x0001cef0


	//   ....[15]....
        /*00b4*/ 	.word	0x0001cf20


	//   ....[16]....
        /*00b8*/ 	.word	0x0001cfd0


	//   ....[17]....
        /*00bc*/ 	.word	0x0001cff0


	//----- nvinfo : EIATTR_VRC_CTA_INIT_COUNT
	.align		4
.L_2672:
        /*00c0*/ 	.byte	0x02, 0x4a
	.zero		1
	.zero		1


	//----- nvinfo : EIATTR_EXIT_INSTR_OFFSETS
	.align		4
        /*00c4*/ 	.byte	0x04, 0x1c
        /*00c6*/ 	.short	(.L_2674 - .L_2673)


	//   ....[0]....
.L_2673:
        /*00c8*/ 	.word	0x00000a90


	//   ....[1]....
        /*00cc*/ 	.word	0x0001da40


	//----- nvinfo : EIATTR_MAX_THREADS
	.align		4
.L_2674:
        /*00d0*/ 	.byte	0x04, 0x05
        /*00d2*/ 	.short	(.L_2676 - .L_2675)
.L_2675:
        /*00d4*/ 	.word	0x00000080
        /*00d8*/ 	.word	0x00000001
        /*00dc*/ 	.word	0x00000001


	//----- nvinfo : EIATTR_CRS_STACK_SIZE
	.align		4
.L_2676:
        /*00e0*/ 	.byte	0x04, 0x1e
        /*00e2*/ 	.short	(.L_2678 - .L_2677)
.L_2677:
        /*00e4*/ 	.word	0x00000000


	//----- nvinfo : EIATTR_CBANK_PARAM_SIZE
	.align		4
.L_2678:
        /*00e8*/ 	.byte	0x03, 0x19
        /*00ea*/ 	.short	0x00e8


	//----- nvinfo : EIATTR_PARAM_CBANK
	.align		4
        /*00ec*/ 	.byte	0x04, 0x0a
        /*00ee*/ 	.short	(.L_2680 - .L_2679)
	.align		4
.L_2679:
        /*00f0*/ 	.word	index@(.nv.constant0._ZN10layer_norm13ln_fwd_kernelINS_13Kernel_traitsIf6__halfS2_S2_fjLj4096ELj1ELj1ELj4ELj16ENS_18Kernel_traits_baseILj4096EfS2_S2_S2_fjLj128EEEEELb1ELb1ELb1ELb0EEEvNS_9FwdParamsE)
        /*00f4*/ 	.short	0x0380
        /*00f6*/ 	.short	0x00e8


	//----- nvinfo : EIATTR_SW_WAR
	.align		4
.L_2680:
        /*00f8*/ 	.byte	0x04, 0x36
        /*00fa*/ 	.short	(.L_2682 - .L_2681)
.L_2681:
        /*00fc*/ 	.word	0x00000008
.L_2682:


//--------------------- .nv.info._ZN10layer_norm13ln_fwd_kernelINS_13Kernel_traitsIf6__halfS2_S2_fjLj4096ELj1ELj1ELj4ELj16ENS_18Kernel_traits_baseILj4096EfS2_S2_S2_fjLj128EEEEELb1ELb1ELb1ELb1EEEvNS_9FwdParamsE --------------------------
	.section	.nv.info._ZN10layer_norm13ln_fwd_kernelINS_13Kernel_traitsIf6__halfS2_S2_fjLj4096ELj1ELj1ELj4ELj16ENS_18Kernel_traits_baseILj4096EfS2_S2_S2_fjLj128EEEEELb1ELb1ELb1ELb1EEEvNS_9FwdParamsE,"",@"SHT_CUDA_INFO"
	.sectionflags	@""
	.align	4


	//----- nvinfo : EIATTR_CUDA_API_VERSION
	.align		4
        /*0000*/ 	.byte	0x04, 0x37
        /*0002*/ 	.short	(.L_2684 - .L_2683)
.L_2683:
        /*0004*/ 	.word	0x00000082


	//----- nvinfo : EIATTR_KPARAM_INFO
	.align		4
.L_2684:
        /*0008*/ 	.byte	0x04, 0x17
        /*000a*/ 	.short	(.L_2686 - .L_2685)
.L_2685:
        /*000c*/ 	.word	0x00000000
        /*0010*/ 	.short	0x0000
        /*0012*/ 	.short	0x0000
        /*0014*/ 	.byte	0x00, 0xf0, 0xa1, 0x03


	//----- nvinfo : EIATTR_SPARSE_MMA_MASK
	.align		4
.L_2686:
        /*0018*/ 	.byte	0x03, 0x50
        /*001a*/ 	.short	0x0000


	//----- nvinfo : EIATTR_MAXREG_COUNT
	.align		4
        /*001c*/ 	.byte	0x03, 0x1b
        /*001e*/ 	.short	0x00ff


	//----- nvinfo : EIATTR_NUM_BARRIERS
	.align		4
        /*0020*/ 	.byte	0x02, 0x4c
        /*0022*/ 	.byte	0x01
	.zero		1


	//----- nvinfo : EIATTR_MERCURY_ISA_VERSION
	.align		4
        /*0024*/ 	.byte	0x03, 0x5f
        /*0026*/ 	.short	0x0101


	//----- nvinfo : EIATTR_COOP_GROUP_MASK_REGIDS
	.align		4
        /*0028*/ 	.byte	0x04, 0x29
        /*002a*/ 	.short	(.L_2688 - .L_2687)


	//   ....[0]....
.L_2687:
        /*002c*/ 	.word	0xffffffff


	//   ....[1]....
        /*0030*/ 	.word	0xffffffff


	//   ....[2]....
        /*0034*/ 	.word	0xffffffff


	//   ....[3]....
        /*0038*/ 	.word	0xffffffff


	//   ....[4]....
        /*003c*/ 	.word	0xffffffff


	//   ....[5]....
        /*0040*/ 	.word	0xffffffff


	//   ....[6]....
        /*0044*/ 	.word	0xffffffff


	//   ....[7]....
        /*0048*/ 	.word	0xffffffff


	//   ....[8]....
        /*004c*/ 	.word	0xffffffff


	//   ....[9]....
        /*0050*/ 	.word	0xffffffff


	//   ....[10]....
        /*0054*/ 	.word	0xffffffff


	//   ....[11]....
        /*0058*/ 	.word	0xffffffff


	//   ....[12]....
        /*005c*/ 	.word	0xffffffff


	//   ....[13]....
        /*0060*/ 	.word	0xffffffff


	//   ....[14]....
        /*0064*/ 	.word	0xffffffff


	//   ....[15]....
        /*0068*/ 	.word	0xffffffff


	//   ....[16]....
        /*006c*/ 	.word	0xffffffff


	//   ....[17]....
        /*0070*/ 	.word	0xffffffff


	//----- nvinfo : EIATTR_COOP_GROUP_INSTR_OFFSETS
	.align		4
.L_2688:
        /*0074*/ 	.byte	0x04, 0x28
        /*0076*/ 	.short	(.L_2690 - .L_2689)


	//   ....[0]....
.L_2689:
        /*0078*/ 	.word	0x000165c0


	//   ....[1]....
        /*007c*/ 	.word	0x000165e0


	//   ....[2]....
        /*0080*/ 	.word	0x00016600


	//   ....[3]....
        /*0084*/ 	.word	0x00016620


	//   ....[4]....
        /*0088*/ 	.word	0x00016640


	//   ....[5]....
        /*008c*/ 	.word	0x00016a70


	//   ....[6]....
        /*0090*/ 	.word	0x00016a90


	//   ....[7]....
        /*0094*/ 	.word	0x00016ab0


	//   ....[8]....
        /*0098*/ 	.word	0x00016ae0


	//   ....[9]....
        /*009c*/ 	.word	0x00016b10


	//   ....[10]....
        /*00a0*/ 	.word	0x00016cb0


	//   ....[11]....
        /*00a4*/ 	.word	0x00016cf0


	//   ....[12]....
        /*00a8*/ 	.word	0x00016d60


	//   ....[13]....
        /*00ac*/ 	.word	0x00016da0


	//   ....[14]....
        /*00b0*/ 	.word	0x00016e00


	//   ....[15]....
        /*00b4*/ 	.word	0x00016ea0


	//   ....[16]....
        /*00b8*/ 	.word	0x00016f00


	//   ....[17]....
        /*00bc*/ 	.word	0x00016f20


	//----- nvinfo : EIATTR_VRC_CTA_INIT_COUNT
	.align		4
.L_2690:
        /*00c0*/ 	.byte	0x02, 0x4a
	.zero		1
	.zero		1


	//----- nvinfo : EIATTR_EXIT_INSTR_OFFSETS
	.align		4
        /*00c4*/ 	.byte	0x04, 0x1c
        /*00c6*/ 	.short	(.L_2692 - .L_2691)


	//   ....[0]....
.L_2691:
        /*00c8*/ 	.word	0x00000740


	//   ....[1]....
        /*00cc*/ 	.word	0x00017870


	//----- nvinfo : EIATTR_MAX_THREADS
	.align		4
.L_2692:
        /*00d0*/ 	.byte	0x04, 0x05
        /*00d2*/ 	.short	(.L_2694 - .L_2693)
.L_2693:
        /*00d4*/ 	.word	0x00000080
        /*00d8*/ 	.word	0x00000001
        /*00dc*/ 	.word	0x00000001


	//----- nvinfo : EIATTR_CRS_STACK_SIZE
	.align		4
.L_2694:
        /*00e0*/ 	.byte	0x04, 0x1e
        /*00e2*/ 	.short	(.L_2696 - .L_2695)
.L_2695:
        /*00e4*/ 	.word	0x00000000


	//----- nvinfo : EIATTR_CBANK_PARAM_SIZE
	.align		4
.L_2696:
        /*00e8*/ 	.byte	0x03, 0x19
        /*00ea*/ 	.short	0x00e8


	//----- nvinfo : EIATTR_PARAM_CBANK
	.align		4
        /*00ec*/ 	.byte	0x04, 0x0a
        /*00ee*/ 	.short	(.L_2698 - .L_2697)
	.align		4
.L_2697:
        /*00f0*/ 	.word	index@(.nv.constant0._ZN10layer_norm13ln_fwd_kernelINS_13Kernel_traitsIf6__halfS2_S2_fjLj4096ELj1ELj1ELj4ELj16ENS_18Kernel_traits_baseILj4096EfS2_S2_S2_fjLj128EEEEELb1ELb1ELb1ELb1EEEvNS_9FwdParamsE)
        /*00f4*/ 	.short	0x0380
        /*00f6*/ 	.short	0x00e8


	//----- nvinfo : EIATTR_SW_WAR
	.align		4
.L_2698:
        /*00f8*/ 	.byte	0x04, 0x36
        /*00fa*/ 	.short	(.L_2700 - .L_2699)
.L_2699:
        /*00fc*/ 	.word	0x00000008
.L_2700:


//--------------------- .nv.info._ZN10layer_norm13ln_fwd_kernelINS_13Kernel_traitsI6__halfS2_fS2_fjLj4096ELj1ELj1ELj4ELj16ENS_18Kernel_traits_baseILj4096ES2_S2_fS2_fjLj128EEEEELb0ELb0ELb0ELb0EEEvNS_9FwdParamsE --------------------------
	.section	.nv.info._ZN10layer_norm13ln_fwd_kernelINS_13Kernel_traitsI6__halfS2_fS2_fjLj4096ELj1ELj1ELj4ELj16ENS_18Kernel_traits_baseILj4096ES2_S2_fS2_fjLj128EEEEELb0ELb0ELb0ELb0EEEvNS_9FwdParamsE,"",@"SHT_CUDA_INFO"
	.sectionflags	@""
	.align	4


	//----- nvinfo : EIATTR_CUDA_API_VERSION
	.align		4
        /*0000*/ 	.byte	0x04, 0x37
        /*0002*/ 	.short	(.L_2702 - .L_2701)
.L_2701:
        /*0004*/ 	.word	0x00000082


	//----- nvinfo : EIATTR_KPARAM_INFO
	.align		4
.L_2702:
        /*0008*/ 	.byte	0x04, 0x17
        /*000a*/ 	.short	(.L_2704 - .L_2703)
.L_2703:
        /*000c*/ 	.word	0x00000000
        /*0010*/ 	.short	0x0000
        /*0012*/ 	.short	0x0000
        /*0014*/ 	.byte	0x00, 0xf0, 0xa1, 0x03


	//----- nvinfo : EIATTR_SPARSE_MMA_MASK
	.align		4
.L_2704:
        /*0018*/ 	.byte	0x03, 0x50
        /*001a*/ 	.short	0x0000


	//----- nvinfo : EIATTR_MAXREG_COUNT
	.align		4
        /*001c*/ 	.byte	0x03, 0x1b
        /*001e*/ 	.short	0x00ff


	//----- nvinfo : EIATTR_NUM_BARRIERS
	.align		4
        /*0020*/ 	.byte	0x02, 0x4c
        /*0022*/ 	.byte	0x01
	.zero		1


	//----- nvinfo : EIATTR_MERCURY_ISA_VERSION
	.align		4
        /*0024*/ 	.byte	0x03, 0x5f
        /*0026*/ 	.short	0x0101


	//----- nvinfo : EIATTR_COOP_GROUP_MASK_REGIDS
	.align		4
        /*0028*/ 	.byte	0x04, 0x29
        /*002a*/ 	.short	(.L_2706 - .L_2705)


	//   ....[0]....
.L_2705:
        /*002c*/ 	.word	0xffffffff


	//   ....[1]....
        /*0030*/ 	.word	0xffffffff


	//   ....[2]....
        /*0034*/ 	.word	0xffffffff


	//   ....[3]....
        /*0038*/ 	.word	0xffffffff


	//   ....[4]....
        /*003c*/ 	.word	0xffffffff


	//   ....[5]....
        /*0040*/ 	.word	0xffffffff


	//   ....[6]....
        /*0044*/ 	.word	0xffffffff


	//   ....[7]....
        /*0048*/ 	.word	0xffffffff


	//   ....[8]....
        /*004c*/ 	.word	0xffffffff


	//   ....[9]....
        /*0050*/ 	.word	0xffffffff


	//   ....[10]....
        /*0054*/ 	.word	0xffffffff


	//   ....[11]....
        /*0058*/ 	.word	0xffffffff


	//   ....[12]....
        /*005c*/ 	.word	0xffffffff


	//   ....[13]....
        /*0060*/ 	.word	0xffffffff


	//   ....[14]....
        /*0064*/ 	.word	0xffffffff


	//   ....[15]....
        /*0068*/ 	.word	0xffffffff


	//   ....[16]....
        /*006c*/ 	.word	0xffffffff


	//   ....[17]....
        /*0070*/ 	.word	0xffffffff


	//----- nvinfo : EIATTR_COOP_GROUP_INSTR_OFFSETS
	.align		4
.L_2706:
        /*0074*/ 	.byte	0x04, 0x28
        /*0076*/ 	.short	(.L_2708 - .L_2707)


	//   ....[0]....
.L_2707:
        /*0078*/ 	.word	0x00001770


	//   ....[1]....
        /*007c*/ 	.word	0x00001790


	//   ....[2]....
        /*0080*/ 	.word	0x000017b0


	//   ....[3]....
        /*0084*/ 	.word	0x000017d0


	//   ....[4]....
        /*0088*/ 	.word	0x000017f0


	//   ....[5]....
        /*008c*/ 	.word	0x00001c60


	//   ....[6]....
        /*0090*/ 	.word	0x00001c90


	//   ....[7]....
        /*0094*/ 	.word	0x00001cb0


	//   ....[8]....
        /*0098*/ 	.word	0x00001cd0


	//   ....[9]....
        /*009c*/ 	.word	0x00001d10


	//   ....[10]....
        /*00a0*/ 	.word	0x00001d80


	//   ....[11]....
        /*00a4*/ 	.word	0x00001df0


	//   ....[12]....
        /*00a8*/ 	.word	0x00001e30


	//   ....[13]....
        /*00ac*/ 	.word	0x00001e50


	//   ....[14]....
        /*00b0*/ 	.word	0x00001ee0


	//   ....[15]....
        /*00b4*/ 	.word	0x00001f10


	//   ....[16]....
        /*00b8*/ 	.word	0x00001fd0


	//   ....[17]....
        /*00bc*/ 	.word	0x00002000


	//----- nvinfo : EIATTR_VRC_CTA_INIT_COUNT
	.align		4
.L_2708:
        /*00c0*/ 	.byte	0x02, 0x4a
	.zero		1
	.zero		1


	//----- nvinfo : EIATTR_EXIT_INSTR_OFFSETS
	.align		4
        /*00c4*/ 	.byte	0x04, 0x1c
        /*00c6*/ 	.short	(.L_2710 - .L_2709)


	//   ....[0]....
.L_2709:
        /*00c8*/ 	.word	0x00000560


	//   ....[1]....
        /*00cc*/ 	.word	0x00002de0


	//----- nvinfo : EIATTR_MAX_THREADS
	.align		4
.L_2710:
        /*00d0*/ 	.byte	0x04, 0x05
        /*00d2*/ 	.short	(.L_2712 - .L_2711)
.L_2711:
        /*00d4*/ 	.word	0x00000080
        /*00d8*/ 	.word	0x00000001
        /*00dc*/ 	.word	0x00000001


	//----- nvinfo : EIATTR_CRS_STACK_SIZE
	.align		4
.L_2712:
        /*00e0*/ 	.byte	0x04, 0x1e
        /*00e2*/ 	.short	(.L_2714 - .L_2713)
.L_2713:
        /*00e4*/ 	.word	0x00000000


	//----- nvinfo : EIATTR_CBANK_PARAM_SIZE
	.align		4
.L_2714:
        /*00e8*/ 	.byte	0x03, 0x19
        /*00ea*/ 	.short	0x00e8


	//----- nvinfo : EIATTR_PARAM_CBANK
	.align		4
        /*00ec*/ 	.byte	0x04, 0x0a
        /*00ee*/ 	.short	(.L_2716 - .L_2715)
	.align		4
.L_2715:
        /*00f0*/ 	.word	index@(.nv.constant0._ZN10layer_norm13ln_fwd_kernelINS_13Kernel_traitsI6__halfS2_fS2_fjLj4096ELj1ELj1ELj4ELj16ENS_18Kernel_traits_baseILj4096ES2_S2_fS2_fjLj128EEEEELb0ELb0ELb0ELb0EEEvNS_9FwdParamsE)
        /*00f4*/ 	.short	0x0380
        /*00f6*/ 	.short	0x00e8


	//----- nvinfo : EIATTR_SW_WAR
	.align		4
.L_2716:
        /*00f8*/ 	.byte	0x04, 0x36
        /*00fa*/ 	.short	(.L_2718 - .L_2717)
.L_2717:
        /*00fc*/ 	.word	0x00000008
.L_2718:


//--------------------- .nv.info._ZN10layer_norm13ln_fwd_kernelINS_13Kernel_traitsI6__halfS2_fS2_fjLj4096ELj1ELj1ELj4ELj16ENS_18Kernel_traits_baseILj4096ES2_S2_fS2_fjLj128EEEEELb0ELb0ELb0ELb1EEEvNS_9FwdParamsE --------------------------
	.section	.nv.info._ZN10layer_norm13ln_fwd_kernelINS_13Kernel_traitsI6__halfS2_fS2_fjLj4096ELj1ELj1ELj4ELj16ENS_18Kernel_traits_baseILj4096ES2_S2_fS2_fjLj128EEEEELb0ELb0ELb0ELb1EEEvNS_9FwdParamsE,"",@"SHT_CUDA_INFO"
	.sectionflags	@""
	.align	4


	//----- nvinfo : EIATTR_CUDA_API_VERSION
	.align		4
        /*0000*/ 	.byte	0x04, 0x37
        /*0002*/ 	.short	(.L_2720 - .L_2719)
.L_2719:
        /*0004*/ 	.word	0x00000082


	//----- nvinfo : EIATTR_KPARAM_INFO
	.align		4
.L_2720:
        /*0008*/ 	.byte	0x04, 0x17
        /*000a*/ 	.short	(.L_2722 - .L_2721)
.L_2721:
        /*000c*/ 	.word	0x00000000
        /*0010*/ 	.short	0x0000
        /*0012*/ 	.short	0x0000
        /*0014*/ 	.byte	0x00, 0xf0, 0xa1, 0x03


	//----- nvinfo : EIATTR_SPARSE_MMA_MASK
	.align		4
.L_2722:
        /*0018*/ 	.byte	0x03, 0x50
        /*001a*/ 	.short	0x0000


	//----- nvinfo : EIATTR_MAXREG_COUNT
	.align		4
        /*001c*/ 	.byte	0x03, 0x1b
        /*001e*/ 	.short	0x00ff


	//----- nvinfo : EIATTR_NUM_BARRIERS
	.align		4
        /*0020*/ 	.byte	0x02, 0x4c
        /*0022*/ 	.byte	0x01
	.zero		1


	//----- nvinfo : EIATTR_MERCURY_ISA_VERSION
	.align		4
        /*0024*/ 	.byte	0x03, 0x5f
        /*0026*/ 	.short	0x0101


	//----- nvinfo : EIATTR_COOP_GROUP_MASK_REGIDS
	.align		4
        /*0028*/ 	.byte	0x04, 0x29
        /*002a*/ 	.short	(.L_2724 - .L_2723)


	//   ....[0]....
.L_2723:
        /*002c*/ 	.word	0xffffffff


	//   ....[1]....
        /*0030*/ 	.word	0xffffffff


	//   ....[2]....
        /*0034*/ 	.word	0xffffffff


	//   ....[3]....
        /*0038*/ 	.word	0xffffffff


	//   ....[4]....
        /*003c*/ 	.word	0xffffffff


	//   ....[5]....
        /*0040*/ 	.word	0xffffffff


	//   ....[6]....
        /*0044*/ 	.word	0xffffffff


	//   ....[7]....
        /*0048*/ 	.word	0xffffffff


	//   ....[8]....
        /*004c*/ 	.word	0xffffffff


	//   ....[9]....
        /*0050*/ 	.word	0xffffffff


	//   ....[10]....
        /*0054*/ 	.word	0xffffffff


	//   ....[11]....
        /*0058*/ 	.word	0xffffffff


	//   ....[12]....
        /*005c*/ 	.word	0xffffffff


	//   ....[13]....
        /*0060*/ 	.word	0xffffffff


	//   ....[14]....
        /*0064*/ 	.word	0xffffffff


	//   ....[15]....
        /*0068*/ 	.word	0xffffffff


	//   ....[16]....
        /*006c*/ 	.word	0xffffffff


	//   ....[17]....
        /*0070*/ 	.word	0xffffffff


	//----- nvinfo : EIATTR_COOP_GROUP_INSTR_OFFSETS
	.align		4
.L_2724:
        /*0074*/ 	.byte	0x04, 0x28
        /*0076*/ 	.short	(.L_2726 - .L_2725)


	//   ....[0]....
.L_2725:
        /*0078*/ 	.word	0x000012e0


	//   ....[1]....
        /*007c*/ 	.word	0x00001300


	//   ....[2]....
        /*0080*/ 	.word	0x00001320


	//   ....[3]....
        /*0084*/ 	.word	0x00001340


	//   ....[4]....
        /*0088*/ 	.word	0x00001360


	//   ....[5]....
        /*008c*/ 	.word	0x00001790


	//   ....[6]....
        /*0090*/ 	.word	0x000017b0


	//   ....[7]....
        /*0094*/ 	.word	0x000017d0


	//   ....[8]....
        /*0098*/ 	.word	0x000017f0


	//   ....[9]....
        /*009c*/ 	.word	0x00001810


	//   ....[10]....
        /*00a0*/ 	.word	0x000019a0


	//   ....[11]....
        /*00a4*/ 	.word	0x00001a50


	//   ....[12]....
        /*00a8*/ 	.word	0x00001a60


	//   ....[13]....
        /*00ac*/ 	.word	0x00001a70


	//   ....[14]....
        /*00b0*/ 	.word	0x00001b20


	//   ....[15]....
        /*00b4*/ 	.word	0x00001b90


	//   ....[16]....
        /*00b8*/ 	.word	0x00001c30


	//   ....[17]....
        /*00bc*/ 	.word	0x00001c70


	//----- nvinfo : EIATTR_VRC_CTA_INIT_COUNT
	.align		4
.L_2726:
        /*00c0*/ 	.byte	0x02, 0x4a
	.zero		1
	.zero		1


	//----- nvinfo : EIATTR_EXIT_INSTR_OFFSETS
	.align		4
        /*00c4*/ 	.byte	0x04, 0x1c
        /*00c6*/ 	.short	(.L_2728 - .L_2727)


	//   ....[0]....
.L_2727:
        /*00c8*/ 	.word	0x00000160


	//   ....[1]....
        /*00cc*/ 	.word	0x000028d0


	//----- nvinfo : EIATTR_MAX_THREADS
	.align		4
.L_2728:
        /*00d0*/ 	.byte	0x04, 0x05
        /*00d2*/ 	.short	(.L_2730 - .L_2729)
.L_2729:
        /*00d4*/ 	.word	0x00000080
        /*00d8*/ 	.word	0x00000001
        /*00dc*/ 	.word	0x00000001


	//----- nvinfo : EIATTR_CRS_STACK_SIZE
	.align		4
.L_2730:
        /*00e0*/ 	.byte	0x04, 0x1e
        /*00e2*/ 	.short	(.L_2732 - .L_2731)
.L_2731:
        /*00e4*/ 	.word	0x00000000


	//----- nvinfo : EIATTR_CBANK_PARAM_SIZE
	.align		4
.L_2732:
        /*00e8*/ 	.byte	0x03, 0x19
        /*00ea*/ 	.short	0x00e8


	//----- nvinfo : EIATTR_PARAM_CBANK
	.align		4
        /*00ec*/ 	.byte	0x04, 0x0a
        /*00ee*/ 	.short	(.L_2734 - .L_2733)
	.align		4
.L_2733:
        /*00f0*/ 	.word	index@(.nv.constant0._ZN10layer_norm13ln_fwd_kernelINS_13Kernel_traitsI6__halfS2_fS2_fjLj4096ELj1ELj1ELj4ELj16ENS_18Kernel_traits_baseILj4096ES2_S2_fS2_fjLj128EEEEELb0ELb0ELb0ELb1EEEvNS_9FwdParamsE)
        /*00f4*/ 	.short	0x0380
        /*00f6*/ 	.short	0x00e8


	//----- nvinfo : EIATTR_SW_WAR
	.align		4
.L_2734:
        /*00f8*/ 	.byte	0x04, 0x36
        /*00fa*/ 	.short	(.L_2736 - .L_2735)
.L_2735:
        /*00fc*/ 	.word	0x00000008
.L_2736:


//--------------------- .nv.info._ZN10layer_norm13ln_fwd_kernelINS_13Kernel_traitsI6__halfS2_fS2_fjLj4096ELj1ELj1ELj4ELj16ENS_18Kernel_traits_baseILj4096ES2_S2_fS2_fjLj128EEEEELb0ELb0ELb1ELb0EEEvNS_9FwdParamsE --------------------------
	.section	.nv.info._ZN10layer_norm13ln_fwd_kernelINS_13Kernel_traitsI6__halfS2_fS2_fjLj4096ELj1ELj1ELj4ELj16ENS_18Kernel_traits_baseILj4096ES2_S2_fS2_fjLj128EEEEELb0ELb0ELb1ELb0EEEvNS_9FwdParamsE,"",@"SHT_CUDA_INFO"
	.sectionflags	@""
	.align	4


	//----- nvinfo : EIATTR_CUDA_API_VERSION
	.align		4
        /*0000*/ 	.byte	0x04, 0x37
        /*0002*/ 	.short	(.L_2738 - .L_2737)
.L_2737:
        /*0004*/ 	.word	0x00000082


	//----- nvinfo : EIATTR_KPARAM_INFO
	.align		4
.L_2738:
        /*0008*/ 	.byte	0x04, 0x17
        /*000a*/ 	.short	(.L_2740 - .L_2739)
.L_2739:
        /*000c*/ 	.word	0x00000000
        /*0010*/ 	.short	0x0000
        /*0012*/ 	.short	0x0000
        /*0014*/ 	.byte	0x00, 0xf0, 0xa1, 0x03


	//----- nvinfo : EIATTR_SPARSE_MMA_MASK
	.align		4
.L_2740:
        /*0018*/ 	.byte	0x03, 0x50
        /*001a*/ 	.short	0x0000


	//----- nvinfo : EIATTR_MAXREG_COUNT
	.align		4
        /*001c*/ 	.byte	0x03, 0x1b
        /*001e*/ 	.short	0x00ff


	//----- nvinfo : EIATTR_NUM_BARRIERS
	.align		4
        /*0020*/ 	.byte	0x02, 0x4c
        /*0022*/ 	.byte	0x01
	.zero		1


	//----- nvinfo : EIATTR_MERCURY_ISA_VERSION
	.align		4
        /*0024*/ 	.byte	0x03, 0x5f
        /*0026*/ 	.short	0x0101


	//----- nvinfo : EIATTR_COOP_GROUP_MASK_REGIDS
	.align		4
        /*0028*/ 	.byte	0x04, 0x29
        /*002a*/ 	.short	(.L_2742 - .L_2741)


	//   ....[0]....
.L_2741:
        /*002c*/ 	.word	0xffffffff


	//   ....[1]....
        /*0030*/ 	.word	0xffffffff


	//   ....[2]....
        /*0034*/ 	.word	0xffffffff


	//   ....[3]....
        /*0038*/ 	.word	0xffffffff


	//   ....[4]....
        /*003c*/ 	.word	0xffffffff


	//   ....[5]....
        /*0040*/ 	.word	0xffffffff


	//   ....[6]....
        /*0044*/ 	.word	0xffffffff


	//   ....[7]....
        /*0048*/ 	.word	0xffffffff


	//   ....[8]....
        /*004c*/ 	.word	0xffffffff


	//   ....[9]....
        /*0050*/ 	.word	0xffffffff


	//   ....[10]....
        /*0054*/ 	.word	0xffffffff


	//   ....[11]....
        /*0058*/ 	.word	0xffffffff


	//   ....[12]....
        /*005c*/ 	.word	0xffffffff


	//   ....[13]....
        /*0060*/ 	.word	0xffffffff


	//   ....[14]....
        /*0064*/ 	.word	0xffffffff


	//   ....[15]....
        /*0068*/ 	.word	0xffffffff


	//   ....[16]....
        /*006c*/ 	.word	0xffffffff


	//   ....[17]....
        /*0070*/ 	.word	0xffffffff


	//----- nvinfo : EIATTR_COOP_GROUP_INSTR_OFFSETS
	.align		4
.L_2742:
        /*0074*/ 	.byte	0x04, 0x28
        /*0076*/ 	.short	(.L_2744 - .L_2743)


	//   ....[0]....
.L_2743:
        /*0078*/ 	.word	0x00001d90


	//   ....[1]....
        /*007c*/ 	.word	0x00001db0


	//   ....[2]....
        /*0080*/ 	.word	0x00001dd0


	//   ....[3]....
        /*0084*/ 	.word	0x00001df0


	//   ....[4]....
        /*0088*/ 	.word	0x00001e10


	//   ....[5]....
        /*008c*/ 	.word	0x00002260


	//   ....[6]....
        /*0090*/ 	.word	0x00002280


	//   ....[7]....
        /*0094*/ 	.word	0x000022a0


	//   ....[8]....
        /*0098*/ 	.word	0x000022c0


	//   ....[9]....
        /*009c*/ 	.word	0x000022f0


	//   ....[10]....
        /*00a0*/ 	.word	0x00002480


	//   ....[11]....
        /*00a4*/ 	.word	0x000024c0


	//   ....[12]....
        /*00a8*/ 	.word	0x000024e0


	//   ....[13]....
        /*00ac*/ 	.word	0x00002520


	//   ....[14]....
        /*00b0*/ 	.word	0x000025e0


	//   ....[15]....
        /*00b4*/ 	.word	0x00002610


	//   ....[16]....
        /*00b8*/ 	.word	0x000026c0


	//   ....[17]....
        /*00bc*/ 	.word	0x000026f0


	//----- nvinfo : EIATTR_VRC_CTA_INIT_COUNT
	.align		4
.L_2744:
        /*00c0*/ 	.byte	0x02, 0x4a
	.zero		1
	.zero		1


	//----- nvinfo : EIATTR_EXIT_INSTR_OFFSETS
	.align		4
        /*00c4*/ 	.byte	0x04, 0x1c
        /*00c6*/ 	.short	(.L_2746 - .L_2745)


	//   ....[0]....
.L_2745:
        /*00c8*/ 	.word	0x00000540


	//   ....[1]....
        /*00cc*/ 	.word	0x00003560


	//----- nvinfo : EIATTR_MAX_THREADS
	.align		4
.L_2746:
        /*00d0*/ 	.byte	0x04, 0x05
        /*00d2*/ 	.short	(.L_2748 - .L_2747)
.L_2747:
        /*00d4*/ 	.word	0x00000080
        /*00d8*/ 	.word	0x00000001
        /*00dc*/ 	.word	0x00000001


	//----- nvinfo : EIATTR_CRS_STACK_SIZE
	.align		4
.L_2748:
        /*00e0*/ 	.byte	0x04, 0x1e
        /*00e2*/ 	.short	(.L_2750 - .L_2749)
.L_2749:
        /*00e4*/ 	.word	0x00000000


	//----- nvinfo : EIATTR_CBANK_PARAM_SIZE
	.align		4
.L_2750:
        /*00e8*/ 	.byte	0x03, 0x19
        /*00ea*/ 	.short	0x00e8


	//----- nvinfo : EIATTR_PARAM_CBANK
	.align		4
        /*00ec*/ 	.byte	0x04, 0x0a
        /*00ee*/ 	.short	(.L_2752 - .L_2751)
	.align		4
.L_2751:
        /*00f0*/ 	.word	index@(.nv.constant0._ZN10layer_norm13ln_fwd_kernelINS_13Kernel_traitsI6__halfS2_fS2_fjLj4096ELj1ELj1ELj4ELj16ENS_18Kernel_traits_baseILj4096ES2_S2_fS2_fjLj128EEEEELb0ELb0ELb1ELb0EEEvNS_9FwdParamsE)
        /*00f4*/ 	.short	0x0380
        /*00f6*/ 	.short	0x00e8


	//----- nvinfo : EIATTR_SW_WAR
	.align		4
.L_2752:
        /*00f8*/ 	.byte	0x04, 0x36
        /*00fa*/ 	.short	(.L_2754 - .L_2753)
.L_2753:
        /*00fc*/ 	.word	0x00000008
.L_2754:


//--------------------- .nv.info._ZN10layer_norm13ln_fwd_kernelINS_13Kernel_traitsI6__halfS2_fS2_fjLj4096ELj1ELj1ELj4ELj16ENS_18Kernel_traits_baseILj4096ES2_S2_fS2_fjLj128EEEEELb0ELb0ELb1ELb1EEEvNS_9FwdParamsE --------------------------
	.section	.nv.info._ZN10layer_norm13ln_fwd_kernelINS_13Kernel_traitsI6__halfS2_fS2_fjLj4096ELj1ELj1ELj4ELj16ENS_18Kernel_traits_baseILj4096ES2_S2_fS2_fjLj128EEEEELb0ELb0ELb1ELb1EEEvNS_9FwdParamsE,"",@"SHT_CUDA_INFO"
	.sectionflags	@""
	.align	4


	//----- nvinfo : EIATTR_CUDA_API_VERSION
	.align		4
        /*0000*/ 	.byte	0x04, 0x37
        /*0002*/ 	.short	(.L_2756 - .L_2755)
.L_2755:
        /*0004*/ 	.word	0x00000082


	//----- nvinfo : EIATTR_KPARAM_INFO
	.align		4
.L_2756:
        /*0008*/ 	.byte	0x04, 0x17
        /*000a*/ 	.short	(.L_2758 - .L_2757)
.L_2757:
        /*000c*/ 	.word	0x00000000
        /*0010*/ 	.short	0x0000
        /*0012*/ 	.short	0x0000
        /*0014*/ 	.byte	0x00, 0xf0, 0xa1, 0x03


	//----- nvinfo : EIATTR_SPARSE_MMA_MASK
	.align		4
.L_2758:
        /*0018*/ 	.byte	0x03, 0x50
        /*001a*/ 	.short	0x0000


	//----- nvinfo : EIATTR_MAXREG_COUNT
	.align		4
        /*001c*/ 	.byte	0x03, 0x1b
        /*001e*/ 	.short	0x00ff


	//----- nvinfo : EIATTR_NUM_BARRIERS
	.align		4
        /*0020*/ 	.byte	0x02, 0x4c
        /*0022*/ 	.byte	0x01
	.zero		1


	//----- nvinfo : EIATTR_MERCURY_ISA_VERSION
	.align		4
        /*0024*/ 	.byte	0x03, 0x5f
        /*0026*/ 	.short	0x0101


	//----- nvinfo : EIATTR_COOP_GROUP_MASK_REGIDS
	.align		4
        /*0028*/ 	.byte	0x04, 0x29
        /*002a*/ 	.short	(.L_2760 - .L_2759)


	//   ....[0]....
.L_2759:
        /*002c*/ 	.word	0xffffffff


	//   ....[1]....
        /*0030*/ 	.word	0xffffffff


	//   ....[2]....
        /*0034*/ 	.word	0xffffffff


	//   ....[3]....
        /*0038*/ 	.word	0xffffffff


	//   ....[4]....
        /*003c*/ 	.word	0xffffffff


	//   ....[5]....
        /*0040*/ 	.word	0xffffffff


	//   ....[6]....
        /*0044*/ 	.word	0xffffffff


	//   ....[7]....
        /*0048*/ 	.word	0xffffffff


	//   ....[8]....
        /*004c*/ 	.word	0xffffffff


	//   ....[9]....
        /*0050*/ 	.word	0xffffffff


	//   ....[10]....
        /*0054*/ 	.word	0xffffffff


	//   ....[11]....
        /*0058*/ 	.word	0xffffffff


	//   ....[12]....
        /*005c*/ 	.word	0xffffffff


	//   ....[13]....
        /*0060*/ 	.word	0xffffffff


	//   ....[14]....
        /*0064*/ 	.word	0xffffffff


	//   ....[15]....
        /*0068*/ 	.word	0xffffffff


	//   ....[16]....
        /*006c*/ 	.word	0xffffffff


	//   ....[17]....
        /*0070*/ 	.word	0xffffffff


	//----- nvinfo : EIATTR_COOP_GROUP_INSTR_OFFSETS
	.align		4
.L_2760:
        /*0074*/ 	.byte	0x04, 0x28
        /*0076*/ 	.short	(.L_2762 - .L_2761)


	//   ....[0]....
.L_2761:
        /*0078*/ 	.word	0x00001980


	//   ....[1]....
        /*007c*/ 	.word	0x000019a0


	//   ....[2]....
        /*0080*/ 	.word	0x000019c0


	//   ....[3]....
        /*0084*/ 	.word	0x000019e0


	//   ....[4]....
        /*0088*/ 	.word	0x00001a00


	//   ....[5]....
        /*008c*/ 	.word	0x00001e30


	//   ....[6]....
        /*0090*/ 	.word	0x00001e60


	//   ....[7]....
        /*0094*/ 	.word	0x00001ea0


	//   ....[8]....
        /*0098*/ 	.word	0x00001ee0


	//   ....[9]....
        /*009c*/ 	.word	0x00001f10


	//   ....[10]....
        /*00a0*/ 	.word	0x00001f90


	//   ....[11]....
        /*00a4*/ 	.word	0x00001ff0


	//   ....[12]....
        /*00a8*/ 	.word	0x00002030


	//   ....[13]....
        /*00ac*/ 	.word	0x00002050


	//   ....[14]....
        /*00b0*/ 	.word	0x000020f0


	//   ....[15]....
        /*00b4*/ 	.word	0x00002130


	//   ....[16]....
        /*00b8*/ 	.word	0x000021d0


	//   ....[17]....
        /*00bc*/ 	.word	0x00002200


	//----- nvinfo : EIATTR_VRC_CTA_INIT_COUNT
	.align		4
.L_2762:
        /*00c0*/ 	.byte	0x02, 0x4a
	.zero		1
	.zero		1


	//----- nvinfo : EIATTR_EXIT_INSTR_OFFSETS
	.align		4
        /*00c4*/ 	.byte	0x04, 0x1c
        /*00c6*/ 	.short	(.L_2764 - .L_2763)


	//   ....[0]....
.L_2763:
        /*00c8*/ 	.word	0x00000270


	//   ....[1]....
        /*00cc*/ 	.word	0x00002f60


	//----- nvinfo : EIATTR_MAX_THREADS
	.align		4
.L_2764:
        /*00d0*/ 	.byte	0x04, 0x05
        /*00d2*/ 	.short	(.L_2766 - .L_2765)
.L_2765:
        /*00d4*/ 	.word	0x00000080
        /*00d8*/ 	.word	0x00000001
        /*00dc*/ 	.word	0x00000001


	//----- nvinfo : EIATTR_CBANK_PARAM_SIZE
	.align		4
.L_2766:
        /*00e0*/ 	.byte	0x03, 0x19
        /*00e2*/ 	.short	0x00e8


	//----- nvinfo : EIATTR_PARAM_CBANK
	.align		4
        /*00e4*/ 	.byte	0x04, 0x0a
        /*00e6*/ 	.short	(.L_2768 - .L_2767)
	.align		4
.L_2767:
        /*00e8*/ 	.word	index@(.nv.constant0._ZN10layer_norm13ln_fwd_kernelINS_13Kernel_traitsI6__halfS2_fS2_fjLj4096ELj1ELj1ELj4ELj16ENS_18Kernel_traits_baseILj4096ES2_S2_fS2_fjLj128EEEEELb0ELb0ELb1ELb1EEEvNS_9FwdParamsE)
        /*00ec*/ 	.short	0x0380
        /*00ee*/ 	.short	0x00e8


	//----- nvinfo : EIATTR_SW_WAR
	.align		4
.L_2768:
        /*00f0*/ 	.byte	0x04, 0x36
        /*00f2*/ 	.short	(.L_2770 - .L_2769)
.L_2769:
        /*00f4*/ 	.word	0x00000008
.L_2770:


//--------------------- .nv.info._ZN10layer_norm13ln_fwd_kernelINS_13Kernel_traitsI6__halfS2_fS2_fjLj4096ELj1ELj1ELj4ELj16ENS_18Kernel_traits_baseILj4096ES2_S2_fS2_fjLj128EEEEELb0ELb1ELb0ELb0EEEvNS_9FwdParamsE --------------------------
	.section	.nv.info._ZN10layer_norm13ln_fwd_kernelINS_13Kernel_traitsI6__halfS2_fS2_fjLj4096ELj1ELj1ELj4ELj16ENS_18Kernel_traits_baseILj4096ES2_S2_fS2_fjLj128EEEEELb0ELb1ELb0ELb0EEEvNS_9FwdParamsE,"",@"SHT_CUDA_INFO"
	.sectionflags	@""
	.align	4


	//----- nvinfo : EIATTR_CUDA_API_VERSION
	.align		4
        /*0000*/ 	.byte	0x04, 0x37
        /*0002*/ 	.short	(.L_2772 - .L_2771)
.L_2771:
        /*0004*/ 	.word	0x00000082


	//----- nvinfo : EIATTR_KPARAM_INFO
	.align		4
.L_2772:
        /*0008*/ 	.byte	0x04, 0x17
        /*000a*/ 	.short	(.L_2774 - .L_2773)
.L_2773:
        /*000c*/ 	.word	0x00000000
        /*0010*/ 	.short	0x0000
        /*0012*/ 	.short	0x0000
        /*0014*/ 	.byte	0x00, 0xf0, 0xa1, 0x03


	//----- nvinfo : EIATTR_SPARSE_MMA_MASK
	.align		4
.L_2774:
        /*0018*/ 	.byte	0x03, 0x50
        /*001a*/ 	.short	0x0000


	//----- nvinfo : EIATTR_MAXREG_COUNT
	.align		4
        /*001c*/ 	.byte	0x03, 0x1b
        /*001e*/ 	.short	0x00ff


	//----- nvinfo : EIATTR_NUM_BARRIERS
	.align		4
        /*0020*/ 	.byte	0x02, 0x4c
        /*0022*/ 	.byte	0x01
	.zero		1


	//----- nvinfo : EIATTR_MERCURY_ISA_VERSION
	.align		4
        /*0024*/ 	.byte	0x03, 0x5f
        /*0026*/ 	.short	0x0101


	//----- nvinfo : EIATTR_COOP_GROUP_MASK_REGIDS
	.align		4
        /*0028*/ 	.byte	0x04, 0x29
        /*002a*/ 	.short	(.L_2776 - .L_2775)


	//   ....[0]....
.L_2775:
        /*002c*/ 	.word	0xffffffff


	//   ....[1]....
        /*0030*/ 	.word	0xffffffff


	//   ....[2]....
        /*0034*/ 	.word	0xffffffff


	//   ....[3]....
        /*0038*/ 	.word	0xffffffff


	//   ....[4]....
        /*003c*/ 	.word	0xffffffff


	//   ....[5]....
        /*0040*/ 	.word	0xffffffff


	//   ....[6]....
        /*0044*/ 	.word	0xffffffff


	//   ....[7]....
        /*0048*/ 	.word	0xffffffff


	//   ....[8]....
        /*004c*/ 	.word	0xffffffff


	//   ....[9]....
        /*0050*/ 	.word	0xffffffff


	//   ....[10]....
        /*0054*/ 	.word	0xffffffff


	//   ....[11]....
        /*0058*/ 	.word	0xffffffff


	//   ....[12]....
        /*005c*/ 	.word	0xffffffff


	//   ....[13]....
        /*0060*/ 	.word	0xffffffff


	//   ....[14]....
        /*0064*/ 	.word	0xffffffff


	//   ....[15]....
        /*0068*/ 	.word	0xffffffff


	//   ....[16]....
        /*006c*/ 	.word	0xffffffff


	//   ....[17]....
        /*0070*/ 	.word	0xffffffff


	//----- nvinfo : EIATTR_COOP_GROUP_INSTR_OFFSETS
	.align		4
.L_2776:
        /*0074*/ 	.byte	0x04, 0x28
        /*0076*/ 	.short	(.L_2778 - .L_2777)


	//   ....[0]....
.L_2777:
        /*0078*/ 	.word	0x000020a0


	//   ....[1]....
        /*007c*/ 	.word	0x000020c0


	//   ....[2]....
        /*0080*/ 	.word	0x000020e0


	//   ....[3]....
        /*0084*/ 	.word	0x00002100


	//   ....[4]....
        /*0088*/ 	.word	0x00002120


	//   ....[5]....
        /*008c*/ 	.word	0x00002590


	//   ....[6]....
        /*0090*/ 	.word	0x000025c0


	//   ....[7]....
        /*0094*/ 	.word	0x000025f0


	//   ....[8]....
        /*0098*/ 	.word	0x00002610


	//   ....[9]....
        /*009c*/ 	.word	0x00002640


	//   ....[10]....
        /*00a0*/ 	.word	0x000026c0


	//   ....[11]....
        /*00a4*/ 	.word	0x00002730


	//   ....[12]....
        /*00a8*/ 	.word	0x00002750


	//   ....[13]....
        /*00ac*/ 	.word	0x00002760


	//   ....[14]....
        /*00b0*/ 	.word	0x00002810


	//   ....[15]....
        /*00b4*/ 	.word	0x00002860


	//   ....[16]....
        /*00b8*/ 	.word	0x00002900


	//   ....[17]....
        /*00bc*/ 	.word	0x00002920


	//----- nvinfo : EIATTR_VRC_CTA_INIT_COUNT
	.align		4
.L_2778:
        /*00c0*/ 	.byte	0x02, 0x4a
	.zero		1
	.zero		1


	//----- nvinfo : EIATTR_EXIT_INSTR_OFFSETS
	.align		4
        /*00c4*/ 	.byte	0x04, 0x1c
        /*00c6*/ 	.short	(.L_2780 - .L_2779)


	//   ....[0]....
.L_2779:
        /*00c8*/ 	.word	0x000006e0


	//   ....[1]....
        /*00cc*/ 	.word	0x000036d0


	//----- nvinfo : EIATTR_MAX_THREADS
	.align		4
.L_2780:
        /*00d0*/ 	.byte	0x04, 0x05
        /*00d2*/ 	.short	(.L_2782 - .L_2781)
.L_2781:
        /*00d4*/ 	.word	0x00000080
        /*00d8*/ 	.word	0x00000001
        /*00dc*/ 	.word	0x00000001


	//----- nvinfo : EIATTR_CRS_STACK_SIZE
	.align		4
.L_2782:
        /*00e0*/ 	.byte	0x04, 0x1e
        /*00e2*/ 	.short	(.L_2784 - .L_2783)
.L_2783:
        /*00e4*/ 	.word	0x00000000


	//----- nvinfo : EIATTR_CBANK_PARAM_SIZE
	.align		4
.L_2784:
        /*00e8*/ 	.byte	0x03, 0x19
        /*00ea*/ 	.short	0x00e8


	//----- nvinfo : EIATTR_PARAM_CBANK
	.align		4
        /*00ec*/ 	.byte	0x04, 0x0a
        /*00ee*/ 	.short	(.L_2786 - .L_2785)
	.align		4
.L_2785:
        /*00f0*/ 	.word	index@(.nv.constant0._ZN10layer_norm13ln_fwd_kernelINS_13Kernel_traitsI6__halfS2_fS2_fjLj4096ELj1ELj1ELj4ELj16ENS_18Kernel_traits_baseILj4096ES2_S2_fS2_fjLj128EEEEELb0ELb1ELb0ELb0EEEvNS_9FwdParamsE)
        /*00f4*/ 	.short	0x0380
        /*00f6*/ 	.short	0x00e8


	//----- nvinfo : EIATTR_SW_WAR
	.align		4
.L_2786:
        /*00f8*/ 	.byte	0x04, 0x36
        /*00fa*/ 	.short	(.L_2788 - .L_2787)
.L_2787:
        /*00fc*/ 	.word	0x00000008
.L_2788:


//--------------------- .nv.info._ZN10layer_norm13ln_fwd_kernelINS_13Kernel_traitsI6__halfS2_fS2_fjLj4096ELj1ELj1ELj4ELj16ENS_18Kernel_traits_baseILj4096ES2_S2_fS2_fjLj128EEEEELb0ELb1ELb0ELb1EEEvNS_9FwdParamsE --------------------------
	.section	.nv.info._ZN10layer_norm13ln_fwd_kernelINS_13Kernel_traitsI6__halfS2_fS2_fjLj4096ELj1ELj1ELj4ELj16ENS_18Kernel_traits_baseILj4096ES2_S2_fS2_fjLj128EEEEELb0ELb1ELb0ELb1EEEvNS_9FwdParamsE,"",@"SHT_CUDA_INFO"
	.sectionflags	@""
	.align	4


	//----- nvinfo : EIATTR_CUDA_API_VERSION
	.align		4
        /*0000*/ 	.byte	0x04, 0x37
        /*0002*/ 	.short	(.L_2790 - .L_2789)
.L_2789:
        /*0004*/ 	.word	0x00000082


	//----- nvinfo : EIATTR_KPARAM_INFO
	.align		4
.L_2790:
        /*0008*/ 	.byte	0x04, 0x17
        /*000a*/ 	.short	(.L_2792 - .L_2791)
.L_2791:
        /*000c*/ 	.word	0x00000000
        /*0010*/ 	.short	0x0000
        /*0012*/ 	.short	0x0000
        /*0014*/ 	.byte	0x00, 0xf0, 0xa1, 0x03


	//----- nvinfo : EIATTR_SPARSE_MMA_MASK
	.align		4
.L_2792:
        /*0018*/ 	.byte	0x03, 0x50
        /*001a*/ 	.short	0x0000


	//----- nvinfo : EIATTR_MAXREG_COUNT
	.align		4
        /*001c*/ 	.byte	0x03, 0x1b
        /*001e*/ 	.short	0x00ff


	//----- nvinfo : EIATTR_NUM_BARRIERS
	.align		4
        /*0020*/ 	.byte	0x02, 0x4c
        /*0022*/ 	.byte	0x01
	.zero		1


	//----- nvinfo : EIATTR_MERCURY_ISA_VERSION
	.align		4
        /*0024*/ 	.byte	0x03, 0x5f
        /*0026*/ 	.short	0x0101


	//----- nvinfo : EIATTR_COOP_GROUP_MASK_REGIDS
	.align		4
        /*0028*/ 	.byte	0x04, 0x29
        /*002a*/ 	.short	(.L_2794 - .L_2793)


	//   ....[0]....
.L_2793:
        /*002c*/ 	.word	0xffffffff


	//   ....[1]....
        /*0030*/ 	.word	0xffffffff


	//   ....[2]....
        /*0034*/ 	.word	0xffffffff


	//   ....[3]....
        /*0038*/ 	.word	0xffffffff


	//   ....[4]....
        /*003c*/ 	.word	0xffffffff


	//   ....[5]....
        /*0040*/ 	.word	0xffffffff


	//   ....[6]....
        /*0044*/ 	.word	0xffffffff


	//   ....[7]....
        /*0048*/ 	.word	0xffffffff


	//   ....[8]....
        /*004c*/ 	.word	0xffffffff


	//   ....[9]....
        /*0050*/ 	.word	0xffffffff


	//   ....[10]....
        /*0054*/ 	.word	0xffffffff


	//   ....[11]....
        /*0058*/ 	.word	0xffffffff


	//   ....[12]....
        /*005c*/ 	.word	0xffffffff


	//   ....[13]....
        /*0060*/ 	.word	0xffffffff


	//   ....[14]....
        /*0064*/ 	.word	0xffffffff


	//   ....[15]....
        /*0068*/ 	.word	0xffffffff


	//   ....[16]....
        /*006c*/ 	.word	0xffffffff


	//   ....[17]....
        /*0070*/ 	.word	0xffffffff


	//----- nvinfo : EIATTR_COOP_GROUP_INSTR_OFFSETS
	.align		4
.L_2794:
        /*0074*/ 	.byte	0x04, 0x28
        /*0076*/ 	.short	(.L_2796 - .L_2795)


	//   ....[0]....
.L_2795:
        /*0078*/ 	.word	0x00001cf0


	//   ....[1]....
        /*007c*/ 	.word	0x00001d10


	//   ....[2]....
        /*0080*/ 	.word	0x00001d30


	//   ....[3]....
        /*0084*/ 	.word	0x00001d50


	//   ....[4]....
        /*0088*/ 	.word	0x00001d70


	//   ....[5]....
        /*008c*/ 	.word	0x000021a0


	//   ....[6]....
        /*0090*/ 	.word	0x000021c0


	//   ....[7]....
        /*0094*/ 	.word	0x000021e0


	//   ....[8]....
        /*0098*/ 	.word	0x00002200


	//   ....[9]....
        /*009c*/ 	.word	0x00002220


	//   ....[10]....
        /*00a0*/ 	.word	0x000023e0


	//   ....[11]....
        /*00a4*/ 	.word	0x00002420


	//   ....[12]....
        /*00a8*/ 	.word	0x00002440


	//   ....[13]....
        /*00ac*/ 	.word	0x000024a0


	//   ....[14]....
        /*00b0*/ 	.word	0x000024e0


	//   ....[15]....
        /*00b4*/ 	.word	0x00002560


	//   ....[16]....
        /*00b8*/ 	.word	0x000025d0


	//   ....[17]....
        /*00bc*/ 	.word	0x00002620


	//----- nvinfo : EIATTR_VRC_CTA_INIT_COUNT
	.align		4
.L_2796:
        /*00c0*/ 	.byte	0x02, 0x4a
	.zero		1
	.zero		1


	//----- nvinfo : EIATTR_EXIT_INSTR_OFFSETS
	.align		4
        /*00c4*/ 	.byte	0x04, 0x1c
        /*00c6*/ 	.short	(.L_2798 - .L_2797)


	//   ....[0]....
.L_2797:
        /*00c8*/ 	.word	0x00000460


	//   ....[1]....
        /*00cc*/ 	.word	0x000032a0


	//----- nvinfo : EIATTR_MAX_THREADS
	.align		4
.L_2798:
        /*00d0*/ 	.byte	0x04, 0x05
        /*00d2*/ 	.short	(.L_2800 - .L_2799)
.L_2799:
        /*00d4*/ 	.word	0x00000080
        /*00d8*/ 	.word	0x00000001
        /*00dc*/ 	.word	0x00000001


	//----- nvinfo : EIATTR_CRS_STACK_SIZE
	.align		4
.L_2800:
        /*00e0*/ 	.byte	0x04, 0x1e
        /*00e2*/ 	.short	(.L_2802 - .L_2801)
.L_2801:
        /*00e4*/ 	.word	0x00000000


	//----- nvinfo : EIATTR_CBANK_PARAM_SIZE
	.align		4
.L_2802:
        /*00e8*/ 	.byte	0x03, 0x19
        /*00ea*/ 	.short	0x00e8


	//----- nvinfo : EIATTR_PARAM_CBANK
	.align		4
        /*00ec*/ 	.byte	0x04, 0x0a
        /*00ee*/ 	.short	(.L_2804 - .L_2803)
	.align		4
.L_2803:
        /*00f0*/ 	.word	index@(.nv.constant0._ZN10layer_norm13ln_fwd_kernelINS_13Kernel_traitsI6__halfS2_fS2_fjLj4096ELj1ELj1ELj4ELj16ENS_18Kernel_traits_baseILj4096ES2_S2_fS2_fjLj128EEEEELb0ELb1ELb0ELb1EEEvNS_9FwdParamsE)
        /*00f4*/ 	.short	0x0380
        /*00f6*/ 	.short	0x00e8


	//----- nvinfo : EIATTR_SW_WAR
	.align		4
.L_2804:
        /*00f8*/ 	.byte	0x04, 0x36
        /*00fa*/ 	.short	(.L_2806 - .L_2805)
.L_2805:
        /*00fc*/ 	.word	0x00000008
.L_2806:


//--------------------- .nv.info._ZN10layer_norm13ln_fwd_kernelINS_13Kernel_traitsI6__halfS2_fS2_fjLj4096ELj1ELj1ELj4ELj16ENS_18Kernel_traits_baseILj4096ES2_S2_fS2_fjLj128EEEEELb0ELb1ELb1ELb0EEEvNS_9FwdParamsE --------------------------
	.section	.nv.info._ZN10layer_norm13ln_fwd_kernelINS_13Kernel_traitsI6__halfS2_fS2_fjLj4096ELj1ELj1ELj4ELj16ENS_18Kernel_traits_baseILj4096ES2_S2_fS2_fjLj128EEEEELb0ELb1ELb1ELb0EEEvNS_9FwdParamsE,"",@"SHT_CUDA_INFO"
	.sectionflags	@""
	.align	4


	//----- nvinfo : EIATTR_CUDA_API_VERSION
	.align		4
        /*0000*/ 	.byte	0x04, 0x37
        /*0002*/ 	.short	(.L_2808 - .L_2807)
.L_2807:
        /*0004*/ 	.word	0x00000082


	//----- nvinfo : EIATTR_KPARAM_INFO
	.align		4
.L_2808:
        /*0008*/ 	.byte	0x04, 0x17
        /*000a*/ 	.short	(.L_2810 - .L_2809)
.L_2809:
        /*000c*/ 	.word	0x00000000
        /*0010*/ 	.short	0x0000
        /*0012*/ 	.short	0x0000
        /*0014*/ 	.byte	0x00, 0xf0, 0xa1, 0x03


	//----- nvinfo : EIATTR_SPARSE_MMA_MASK
	.align		4
.L_2810:
        /*0018*/ 	.byte	0x03, 0x50
        /*001a*/ 	.short	0x0000


	//----- nvinfo : EIATTR_MAXREG_COUNT
	.align		4
        /*001c*/ 	.byte	0x03, 0x1b
        /*001e*/ 	.short	0x00ff


	//----- nvinfo : EIATTR_NUM_BARRIERS
	.align		4
        /*0020*/ 	.byte	0x02, 0x4c
        /*0022*/ 	.byte	0x01
	.zero		1


	//----- nvinfo : EIATTR_MERCURY_ISA_VERSION
	.align		4
        /*0024*/ 	.byte	0x03, 0x5f
        /*0026*/ 	.short	0x0101


	//----- nvinfo : EIATTR_COOP_GROUP_MASK_REGIDS
	.align		4
        /*0028*/ 	.byte	0x04, 0x29
        /*002a*/ 	.short	(.L_2812 - .L_2811)


	//   ....[0]....
.L_2811:
        /*002c*/ 	.word	0xffffffff


	//   ....[1]....
        /*0030*/ 	.word	0xffffffff


	//   ....[2]....
        /*0034*/ 	.word	0xffffffff


	//   ....[3]....
        /*0038*/ 	.word	0xffffffff


	//   ....[4]....
        /*003c*/ 	.word	0xffffffff


	//   ....[5]....
        /*0040*/ 	.word	0xffffffff


	//   ....[6]....
        /*0044*/ 	.word	0xffffffff


	//   ....[7]....
        /*0048*/ 	.word	0xffffffff


	//   ....[8]....
        /*004c*/ 	.word	0xffffffff


	//   ....[9]....
        /*0050*/ 	.word	0xffffffff


	//   ....[10]....
        /*0054*/ 	.word	0xffffffff


	//   ....[11]....
        /*0058*/ 	.word	0xffffffff


	//   ....[12]....
        /*005c*/ 	.word	0xffffffff


	//   ....[13]....
        /*0060*/ 	.word	0xffffffff


	//   ....[14]....
        /*0064*/ 	.word	0xffffffff


	//   ....[15]....
        /*0068*/ 	.word	0xffffffff


	//   ....[16]....
        /*006c*/ 	.word	0xffffffff


	//   ....[17]....
        /*0070*/ 	.word	0xffffffff


	//----- nvinfo : EIATTR_COOP_GROUP_INSTR_OFFSETS
	.align		4
.L_2812:
        /*0074*/ 	.byte	0x04, 0x28
        /*0076*/ 	.short	(.L_2814 - .L_2813)


	//   ....[0]....
.L_2813:
        /*0078*/ 	.word	0x00002820


	//   ....[1]....
        /*007c*/ 	.word	0x00002840


	//   ....[2]....
        /*0080*/ 	.word	0x00002860


	//   ....[3]....
        /*0084*/ 	.word	0x00002880


	//   ....[4]....
        /*0088*/ 	.word	0x000028a0


	//   ....[5]....
        /*008c*/ 	.word	0x00002ce0


	//   ....[6]....
        /*0090*/ 	.word	0x00002d00


	//   ....[7]....
        /*0094*/ 	.word	0x00002d20


	//   ....[8]....
        /*0098*/ 	.word	0x00002d40


	//   ....[9]....
        /*009c*/ 	.word	0x00002d70


	//   ....[10]....
        /*00a0*/ 	.word	0x00002f10


	//   ....[11]....
        /*00a4*/ 	.word	0x00002f40


	//   ....[12]....
        /*00a8*/ 	.word	0x00002f50


	//   ....[13]....
        /*00ac*/ 	.word	0x00002f90


	//   ....[14]....
        /*00b0*/ 	.word	0x00003070


	//   ....[15]....
        /*00b4*/ 	.word	0x000030a0


	//   ....[16]....
        /*00b8*/ 	.word	0x00003140


	//   ....[17]....
        /*00bc*/ 	.word	0x00003170


	//----- nvinfo : EIATTR_VRC_CTA_INIT_COUNT
	.align		4
.L_2814:
        /*00c0*/ 	.byte	0x02, 0x4a
	.zero		1
	.zero		1


	//----- nvinfo : EIATTR_EXIT_INSTR_OFFSETS
	.align		4
        /*00c4*/ 	.byte	0x04, 0x1c
        /*00c6*/ 	.short	(.L_2816 - .L_2815)


	//   ....[0]....
.L_2815:
        /*00c8*/ 	.word	0x000006c0


	//   ....[1]....
        /*00cc*/ 	.word	0x00003fa0


	//----- nvinfo : EIATTR_MAX_THREADS
	.align		4
.L_2816:
        /*00d0*/ 	.byte	0x04, 0x05
        /*00d2*/ 	.short	(.L_2818 - .L_2817)
.L_2817:
        /*00d4*/ 	.word	0x00000080
        /*00d8*/ 	.word	0x00000001
        /*00dc*/ 	.word	0x00000001


	//----- nvinfo : EIATTR_CRS_STACK_SIZE
	.align		4
.L_2818:
        /*00e0*/ 	.byte	0x04, 0x1e
        /*00e2*/ 	.short	(.L_2820 - .L_2819)
.L_2819:
        /*00e4*/ 	.word	0x00000000


	//----- nvinfo : EIATTR_CBANK_PARAM_SIZE
	.align		4
.L_2820:
        /*00e8*/ 	.byte	0x03, 0x19
        /*00ea*/ 	.short	0x00e8


	//----- nvinfo : EIATTR_PARAM_CBANK
	.align		4
        /*00ec*/ 	.byte	0x04, 0x0a
        /*00ee*/ 	.short	(.L_2822 - .L_2821)
	.align		4
.L_2821:
        /*00f0*/ 	.word	index@(.nv.constant0._ZN10layer_norm13ln_fwd_kernelINS_13Kernel_traitsI6__halfS2_fS2_fjLj4096ELj1ELj1ELj4ELj16ENS_18Kernel_traits_baseILj4096ES2_S2_fS2_fjLj128EEEEELb0ELb1ELb1ELb0EEEvNS_9FwdParamsE)
        /*00f4*/ 	.short	0x0380
        /*00f6*/ 	.short	0x00e8


	//----- nvinfo : EIATTR_SW_WAR
	.align		4
.L_2822:
        /*00f8*/ 	.byte	0x04, 0x36
        /*00fa*/ 	.short	(.L_2824 - .L_2823)
.L_2823:
        /*00fc*/ 	.word	0x00000008
.L_2824:


//--------------------- .nv.info._ZN10layer_norm13ln_fwd_kernelINS_13Kernel_traitsI6__halfS2_fS2_fjLj4096ELj1ELj1ELj4ELj16ENS_18Kernel_traits_baseILj4096ES2_S2_fS2_fjLj128EEEEELb0ELb1ELb1ELb1EEEvNS_9FwdParamsE --------------------------
	.section	.nv.info._ZN10layer_norm13ln_fwd_kernelINS_13Kernel_traitsI6__halfS2_fS2_fjLj4096ELj1ELj1ELj4ELj16ENS_18Kernel_traits_baseILj4096ES2_S2_fS2_fjLj128EEEEELb0ELb1ELb1ELb1EEEvNS_9FwdParamsE,"",@"SHT_CUDA_INFO"
	.sectionflags	@""
	.align	4


	//----- nvinfo : EIATTR_CUDA_API_VERSION
	.align		4
        /*0000*/ 	.byte	0x04, 0x37
        /*0002*/ 	.short	(.L_2826 - .L_2825)
.L_2825:
        /*0004*/ 	.word	0x00000082


	//----- nvinfo : EIATTR_KPARAM_INFO
	.align		4
.L_2826:
        /*0008*/ 	.byte	0x04, 0x17
        /*000a*/ 	.short	(.L_2828 - .L_2827)
.L_2827:
        /*000c*/ 	.word	0x00000000
        /*0010*/ 	.short	0x0000
        /*0012*/ 	.short	0x0000
        /*0014*/ 	.byte	0x00, 0xf0, 0xa1, 0x03


	//----- nvinfo : EIATTR_SPARSE_MMA_MASK
	.align		4
.L_2828:
        /*0018*/ 	.byte	0x03, 0x50
        /*001a*/ 	.short	0x0000


	//----- nvinfo : EIATTR_MAXREG_COUNT
	.align		4
        /*001c*/ 	.byte	0x03, 0x1b
        /*001e*/ 	.short	0x00ff


	//----- nvinfo : EIATTR_NUM_BARRIERS
	.align		4
        /*0020*/ 	.byte	0x02, 0x4c
        /*0022*/ 	.byte	0x01
	.zero		1


	//----- nvinfo : EIATTR_MERCURY_ISA_VERSION
	.align		4
        /*0024*/ 	.byte	0x03, 0x5f
        /*0026*/ 	.short	0x0101


	//----- nvinfo : EIATTR_COOP_GROUP_MASK_REGIDS
	.align		4
        /*0028*/ 	.byte	0x04, 0x29
        /*002a*/ 	.short	(.L_2830 - .L_2829)


	//   ....[0]....
.L_2829:
        /*002c*/ 	.word	0xffffffff


	//   ....[1]....
        /*0030*/ 	.word	0xffffffff


	//   ....[2]....
        /*0034*/ 	.word	0xffffffff


	//   ....[3]....
        /*0038*/ 	.word	0xffffffff


	//   ....[4]....
        /*003c*/ 	.word	0xffffffff


	//   ....[5]....
        /*0040*/ 	.word	0xffffffff


	//   ....[6]....
        /*0044*/ 	.word	0xffffffff


	//   ....[7]....
        /*0048*/ 	.word	0xffffffff


	//   ....[8]....
        /*004c*/ 	.word	0xffffffff


	//   ....[9]....
        /*0050*/ 	.word	0xffffffff


	//   ....[10]....
        /*0054*/ 	.word	0xffffffff


	//   ....[11]....
        /*0058*/ 	.word	0xffffffff


	//   ....[12]....
        /*005c*/ 	.word	0xffffffff


	//   ....[13]....
        /*0060*/ 	.word	0xffffffff


	//   ....[14]....
        /*0064*/ 	.word	0xffffffff


	//   ....[15]....
        /*0068*/ 	.word	0xffffffff


	//   ....[16]....
        /*006c*/ 	.word	0xffffffff


	//   ....[17]....
        /*0070*/ 	.word	0xffffffff


	//----- nvinfo : EIATTR_COOP_GROUP_INSTR_OFFSETS
	.align		4
.L_2830:
        /*0074*/ 	.byte	0x04, 0x28
        /*0076*/ 	.short	(.L_2832 - .L_2831)


	//   ....[0]....
.L_2831:
        /*0078*/ 	.word	0x00002560


	//   ....[1]....
        /*007c*/ 	.word	0x00002580


	//   ....[2]....
        /*0080*/ 	.word	0x000025a0


	//   ....[3]....
        /*0084*/ 	.word	0x000025c0


	//   ....[4]....
        /*0088*/ 	.word	0x000025e0


	//   ....[5]....
        /*008c*/ 	.word	0x00002a10


	//   ....[6]....
        /*0090*/ 	.word	0x00002a30


	//   ....[7]....
        /*0094*/ 	.word	0x00002a60


	//   ....[8]....
        /*0098*/ 	.word	0x00002aa0


	//   ....[9]....
        /*009c*/ 	.word	0x00002ac0


	//   ....[10]....
        /*00a0*/ 	.word	0x00002b50


	//   ....[11]....
        /*00a4*/ 	.word	0x00002ba0


	//   ....[12]....
        /*00a8*/ 	.word	0x00002be0


	//   ....[13]....
        /*00ac*/ 	.word	0x00002c00


	//   ....[14]....
        /*00b0*/ 	.word	0x00002c90


	//   ....[15]....
        /*00b4*/ 	.word	0x00002cc0


	//   ....[16]....
        /*00b8*/ 	.word	0x00002d60


	//   ....[17]....
        /*00bc*/ 	.word	0x00002d90


	//----- nvinfo : EIATTR_VRC_CTA_INIT_COUNT
	.align		4
.L_2832:
        /*00c0*/ 	.byte	0x02, 0x4a
	.zero		1
	.zero		1


	//----- nvinfo : EIATTR_EXIT_INSTR_OFFSETS
	.align		4
        /*00c4*/ 	.byte	0x04, 0x1c
        /*00c6*/ 	.short	(.L_2834 - .L_2833)


	//   ....[0]....
.L_2833:
        /*00c8*/ 	.word	0x00000530


	//   ....[1]....
        /*00cc*/ 	.word	0x00003ad0


	//----- nvinfo : EIATTR_MAX_THREADS
	.align		4
.L_2834:
        /*00d0*/ 	.byte	0x04, 0x05
        /*00d2*/ 	.short	(.L_2836 - .L_2835)
.L_2835:
        /*00d4*/ 	.word	0x00000080
        /*00d8*/ 	.word	0x00000001
        /*00dc*/ 	.word	0x00000001


	//----- nvinfo : EIATTR_CBANK_PARAM_SIZE
	.align		4
.L_2836:
        /*00e0*/ 	.byte	0x03, 0x19
        /*00e2*/ 	.short	0x00e8


	//----- nvinfo : EIATTR_PARAM_CBANK
	.align		4
        /*00e4*/ 	.byte	0x04, 0x0a
        /*00e6*/ 	.short	(.L_2838 - .L_2837)
	.align		4
.L_2837:
        /*00e8*/ 	.word	index@(.nv.constant0._ZN10layer_norm13ln_fwd_kernelINS_13Kernel_traitsI6__halfS2_fS2_fjLj4096ELj1ELj1ELj4ELj16ENS_18Kernel_traits_baseILj4096ES2_S2_fS2_fjLj128EEEEELb0ELb1ELb1ELb1EEEvNS_9FwdParamsE)
        /*00ec*/ 	.short	0x0380
        /*00ee*/ 	.short	0x00e8


	//----- nvinfo : EIATTR_SW_WAR
	.align		4
.L_2838:
        /*00f0*/ 	.byte	0x04, 0x36
        /*00f2*/ 	.short	(.L_2840 - .L_2839)
.L_2839:
        /*00f4*/ 	.word	0x00000008
.L_2840:


//--------------------- .nv.info._ZN10layer_norm13ln_fwd_kernelINS_13Kernel_traitsI6__halfS2_fS2_fjLj4096ELj1ELj1ELj4ELj16ENS_18Kernel_traits_baseILj4096ES2_S2_fS2_fjLj128EEEEELb1ELb0ELb0ELb0EEEvNS_9FwdParamsE --------------------------
	.section	.nv.info._ZN10layer_norm13ln_fwd_kernelINS_13Kernel_traitsI6__halfS2_fS2_fjLj4096ELj1ELj1ELj4ELj16ENS_18Kernel_traits_baseILj4096ES2_S2_fS2_fjLj128EEEEELb1ELb0ELb0ELb0EEEvNS_9FwdParamsE,"",@"SHT_CUDA_INFO"
	.sectionflags	@""
	.align	4


	//----- nvinfo : EIATTR_CUDA_API_VERSION
	.align		4
        /*0000*/ 	.byte	0x04, 0x37
        /*0002*/ 	.short	(.L_2842 - .L_2841)
.L_2841:
        /*0004*/ 	.word	0x00000082


	//----- nvinfo : EIATTR_KPARAM_INFO
	.align		4
.L_2842:
        /*0008*/ 	.byte	0x04, 0x17
        /*000a*/ 	.short	(.L_2844 - .L_2843)
.L_2843:
        /*000c*/ 	.word	0x00000000
        /*0010*/ 	.short	0x0000
        /*0012*/ 	.short	0x0000
        /*0014*/ 	.byte	0x00, 0xf0, 0xa1, 0x03


	//----- nvinfo : EIATTR_SPARSE_MMA_MASK
	.align		4
.L_2844:
        /*0018*/ 	.byte	0x03, 0x50
        /*001a*/ 	.short	0x0000


	//----- nvinfo : EIATTR_MAXREG_COUNT
	.align		4
        /*001c*/ 	.byte	0x03, 0x1b
        /*001e*/ 	.short	0x00ff


	//----- nvinfo : EIATTR_NUM_BARRIERS
	.align		4
        /*0020*/ 	.byte	0x02, 0x4c
        /*0022*/ 	.byte	0x01
	.zero		1


	//----- nvinfo : EIATTR_MERCURY_ISA_VERSION
	.align		4
        /*0024*/ 	.byte	0x03, 0x5f
        /*0026*/ 	.short	0x0101


	//----- nvinfo : EIATTR_COOP_GROUP_MASK_REGIDS
	.align		4
        /*0028*/ 	.byte	0x04, 0x29
        /*002a*/ 	.short	(.L_2846 - .L_2845)


	//   ....[0]....
.L_2845:
        /*002c*/ 	.word	0xffffffff


	//   ....[1]....
        /*0030*/ 	.word	0xffffffff


	//   ....[2]....
        /*0034*/ 	.word	0xffffffff


	//   ....[3]....
        /*0038*/ 	.word	0xffffffff


	//   ....[4]....
        /*003c*/ 	.word	0xffffffff


	//   ....[5]....
        /*0040*/ 	.word	0xffffffff


	//   ....[6]....
        /*0044*/ 	.word	0xffffffff


	//   ....[7]....
        /*0048*/ 	.word	0xffffffff


	//   ....[8]....
        /*004c*/ 	.word	0xffffffff


	//   ....[9]....
        /*0050*/ 	.word	0xffffffff


	//   ....[10]....
        /*0054*/ 	.word	0xffffffff


	//   ....[11]....
        /*0058*/ 	.word	0xffffffff


	//   ....[12]....
        /*005c*/ 	.word	0xffffffff


	//   ....[13]....
        /*0060*/ 	.word	0xffffffff


	//   ....[14]....
        /*0064*/ 	.word	0xffffffff


	//   ....[15]....
        /*0068*/ 	.word	0xffffffff


	//   ....[16]....
        /*006c*/ 	.word	0xffffffff


	//   ....[17]....
        /*0070*/ 	.word	0xffffffff


	//----- nvinfo : EIATTR_COOP_GROUP_INSTR_OFFSETS
	.align		4
.L_2846:
        /*0074*/ 	.byte	0x04, 0x28
        /*0076*/ 	.short	(.L_2848 - .L_2847)


	//   ....[0]....
.L_2847:
        /*0078*/ 	.word	0x00015b60


	//   ....[1]....
        /*007c*/ 	.word	0x00015b80


	//   ....[2]....
        /*0080*/ 	.word	0x00015ba0


	//   ....[3]....
        /*0084*/ 	.word	0x00015bc0


	//   ....[4]....
        /*0088*/ 	.word	0x00015be0


	//   ....[5]....
        /*008c*/ 	.word	0x00016070


	//   ....[6]....
        /*0090*/ 	.word	0x00016090


	//   ....[7]....
        /*0094*/ 	.word	0x000160c0


	//   ....[8]....
        /*0098*/ 	.word	0x00016100


	//   ....[9]....
        /*009c*/ 	.word	0x00016120


	//   ....[10]....
        /*00a0*/ 	.word	0x00016140


	//   ....[11]....
        /*00a4*/ 	.word	0x000161b0


	//   ....[12]....
        /*00a8*/ 	.word	0x000161f0


	//   ....[13]....
        /*00ac*/ 	.word	0x00016250


	//   ....[14]....
        /*00b0*/ 	.word	0x00016290


	//   ....[15]....
        /*00b4*/ 	.word	0x000162e0


	//   ....[16]....
        /*00b8*/ 	.word	0x000163b0


	//   ....[17]....
        /*00bc*/ 	.word	0x000163d0


	//----- nvinfo : EIATTR_VRC_CTA_INIT_COUNT
	.align		4
.L_2848:
        /*00c0*/ 	.byte	0x02, 0x4a
	.zero		1
	.zero		1


	//----- nvinfo : EIATTR_EXIT_INSTR_OFFSETS
	.align		4
        /*00c4*/ 	.byte	0x04, 0x1c
        /*00c6*/ 	.short	(.L_2850 - .L_2849)


	//   ....[0]....
.L_2849:
        /*00c8*/ 	.word	0x000007c0


	//   ....[1]....
        /*00cc*/ 	.word	0x000171c0


	//----- nvinfo : EIATTR_INDIRECT_BRANCH_TARGETS
	.align		4
.L_2850:
        /*00d0*/ 	.byte	0x04, 0x34
        /*00d2*/ 	.short	(.L_2852 - .L_2851)


	//   ....[0]....
.L_2851:
        /*00d4*/ 	.word	.L_x_27134@srel
        /*00d8*/ 	.short	0x0
        /*00da*/ 	.short	0x0
        /*00dc*/ 	.word	0x3
        /*00e0*/ 	.word	.L_x_27135@srel
        /*00e4*/ 	.word	.L_x_27136@srel
        /*00e8*/ 	.word	.L_x_27137@srel


	//----- nvinfo : EIATTR_MAX_THREADS
	.align		4
.L_2852:
        /*00ec*/ 	.byte	0x04, 0x05
        /*00ee*/ 	.short	(.L_2854 - .L_2853)
.L_2853:
        /*00f0*/ 	.word	0x00000080
        /*00f4*/ 	.word	0x00000001
        /*00f8*/ 	.word	0x00000001


	//----- nvinfo : EIATTR_CRS_STACK_SIZE
	.align		4
.L_2854:
        /*00fc*/ 	.byte	0x04, 0x1e
        /*00fe*/ 	.short	(.L_2856 - .L_2855)
.L_2855:
        /*0100*/ 	.word	0x00000000


	//----- nvinfo : EIATTR_CBANK_PARAM_SIZE
	.align		4
.L_2856:
        /*0104*/ 	.byte	0x03, 0x19
        /*0106*/ 	.short	0x00e8


	//----- nvinfo : EIATTR_PARAM_CBANK
	.align		4
        /*0108*/ 	.byte	0x04, 0x0a
        /*010a*/ 	.short	(.L_2858 - .L_2857)
	.align		4
.L_2857:
        /*010c*/ 	.word	index@(.nv.constant0._ZN10layer_norm13ln_fwd_kernelINS_13Kernel_traitsI6__halfS2_fS2_fjLj4096ELj1ELj1ELj4ELj16ENS_18Kernel_traits_baseILj4096ES2_S2_fS2_fjLj128EEEEELb1ELb0ELb0ELb0EEEvNS_9FwdParamsE)
        /*0110*/ 	.short	0x0380
        /*0112*/ 	.short	0x00e8


	//----- nvinfo : EIATTR_SW_WAR
	.align		4
.L_2858:
        /*0114*/ 	.byte	0x04, 0x36
        /*0116*/ 	.short	(.L_2860 - .L_2859)
.L_2859:
        /*0118*/ 	.word	0x00000008
.L_2860:


//--------------------- .nv.info._ZN10layer_norm13ln_fwd_kernelINS_13Kernel_traitsI6__halfS2_fS2_fjLj4096ELj1ELj1ELj4ELj16ENS_18Kernel_traits_baseILj4096ES2_S2_fS2_fjLj128EEEEELb1ELb0ELb0ELb1EEEvNS_9FwdParamsE --------------------------
	.section	.nv.info._ZN10layer_norm13ln_fwd_kernelINS_13Kernel_traitsI6__halfS2_fS2_fjLj4096ELj1ELj1ELj4ELj16ENS_18Kernel_traits_baseILj4096ES2_S2_fS2_fjLj128EEEEELb1ELb0ELb0ELb1EEEvNS_9FwdParamsE,"",@"SHT_CUDA_INFO"
	.sectionflags	@""
	.align	4


	//----- nvinfo : EIATTR_CUDA_API_VERSION
	.align		4
        /*0000*/ 	.byte	0x04, 0x37
        /*0002*/ 	.short	(.L_2862 - .L_2861)
.L_2861:
        /*0004*/ 	.word	0x00000082


	//----- nvinfo : EIATTR_KPARAM_INFO
	.align		4
.L_2862:
        /*0008*/ 	.byte	0x04, 0x17
        /*000a*/ 	.short	(.L_2864 - .L_2863)
.L_2863:
        /*000c*/ 	.word	0x00000000
        /*0010*/ 	.short	0x0000
        /*0012*/ 	.short	0x0000
        /*0014*/ 	.byte	0x00, 0xf0, 0xa1, 0x03


	//----- nvinfo : EIATTR_SPARSE_MMA_MASK
	.align		4
.L_2864:
        /*0018*/ 	.byte	0x03, 0x50
        /*001a*/ 	.short	0x0000


	//----- nvinfo : EIATTR_MAXREG_COUNT
	.align		4
        /*001c*/ 	.byte	0x03, 0x1b
        /*001e*/ 	.short	0x00ff


	//----- nvinfo : EIATTR_NUM_BARRIERS
	.align		4
        /*0020*/ 	.byte	0x02, 0x4c
        /*0022*/ 	.byte	0x01
	.zero		1


	//----- nvinfo : EIATTR_ANNOTATIONS
	.align		4
        /*0024*/ 	.byte	0x04, 0x55
        /*0026*/ 	.short	(.L_2866 - .L_2865)


	//   ....[0]....
.L_2865:
        /*0028*/ 	.word	0x00000001
        /*002c*/ 	.byte	0x00, 0x03, 0x00, 0x00, 0x01, 0x00, 0x00, 0x00, 0x80, 0x49, 0x01, 0x00


	//----- nvinfo : EIATTR_MERCURY_ISA_VERSION
	.align		4
.L_2866:
        /*0038*/ 	.byte	0x03, 0x5f
        /*003a*/ 	.short	0x0101


	//----- nvinfo : EIATTR_COOP_GROUP_MASK_REGIDS
	.align		4
        /*003c*/ 	.byte	0x04, 0x29
        /*003e*/ 	.short	(.L_2868 - .L_2867)


	//   ....[0]....
.L_2867:
        /*0040*/ 	.word	0xffffffff


	//   ....[1]....
        /*0044*/ 	.word	0xffffffff


	//   ....[2]....
        /*0048*/ 	.word	0xffffffff


	//   ....[3]....
        /*004c*/ 	.word	0xffffffff


	//   ....[4]....
        /*0050*/ 	.word	0xffffffff


	//   ....[5]....
        /*0054*/ 	.word	0xffffffff


	//   ....[6]....
        /*0058*/ 	.word	0xffffffff


	//   ....[7]....
        /*005c*/ 	.word	0xffffffff


	//   ....[8]....
        /*0060*/ 	.word	0xffffffff


	//   ....[9]....
        /*0064*/ 	.word	0xffffffff


	//   ....[10]....
        /*0068*/ 	.word	0xffffffff


	//   ....[11]....
        /*006c*/ 	.word	0xffffffff


	//   ....[12]....
        /*0070*/ 	.word	0xffffffff


	//   ....[13]....
        /*0074*/ 	.word	0xffffffff


	//   ....[14]....
        /*0078*/ 	.word	0xffffffff


	//   ....[15]....
        /*007c*/ 	.word	0xffffffff


	//   ....[16]....
        /*0080*/ 	.word	0xffffffff


	//   ....[17]....
        /*0084*/ 	.word	0xffffffff


	//----- nvinfo : EIATTR_COOP_GROUP_INSTR_OFFSETS
	.align		4
.L_2868:
        /*0088*/ 	.byte	0x04, 0x28
        /*008a*/ 	.short	(.L_2870 - .L_2869)


	//   ....[0]....
.L_2869:
        /*008c*/ 	.word	0x00014450


	//   ....[1]....
        /*0090*/ 	.word	0x00014470


	//   ....[2]....
        /*0094*/ 	.word	0x00014490


	//   ....[3]....
        /*0098*/ 	.word	0x000144b0


	//   ....[4]....
        /*009c*/ 	.word	0x000144d0


	//   ....[5]....
        /*00a0*/ 	.word	0x00014900


	//   ....[6]....
        /*00a4*/ 	.word	0x00014940


	//   ....[7]....
        /*00a8*/ 	.word	0x000149a0


	//   ....[8]....
        /*00ac*/ 	.word	0x00014a20


	//   ....[9]....
        /*00b0*/ 	.word	0x00014a70


	//   ....[10]....
        /*00b4*/ 	.word	0x00014b10


	//   ....[11]....
        /*00b8*/ 	.word	0x00014b40


	//   ....[12]....
        /*00bc*/ 	.word	0x00014b80


	//   ....[13]....
        /*00c0*/ 	.word	0x00014b90


	//   ....[14]....
        /*00c4*/ 	.word	0x00014c10


	//   ....[15]....
        /*00c8*/ 	.word	0x00014c60


	//   ....[16]....
        /*00cc*/ 	.word	0x00014d30


	//   ....[17]....
        /*00d0*/ 	.word	0x00014d40


	//----- nvinfo : EIATTR_VRC_CTA_INIT_COUNT
	.align		4
.L_2870:
        /*00d4*/ 	.byte	0x02, 0x4a
	.zero		1
	.zero		1


	//----- nvinfo : EIATTR_EXIT_INSTR_OFFSETS
	.align		4
        /*00d8*/ 	.byte	0x04, 0x1c
        /*00da*/ 	.short	(.L_2872 - .L_2871)


	//   ....[0]....
.L_2871:
        /*00dc*/ 	.word	0x00000210


	//   ....[1]....
        /*00e0*/ 	.word	0x00015a30


	//----- nvinfo : EIATTR_INDIRECT_BRANCH_TARGETS
	.align		4
.L_2872:
        /*00e4*/ 	.byte	0x04, 0x34
        /*00e6*/ 	.short	(.L_2874 - .L_2873)


	//   ....[0]....
.L_2873:
        /*00e8*/ 	.word	.L_x_27138@srel
        /*00ec*/ 	.short	0x0
        /*00ee*/ 	.short	0x0
        /*00f0*/ 	.word	0x3
        /*00f4*/ 	.word	.L_x_27139@srel
        /*00f8*/ 	.word	.L_x_27140@srel
        /*00fc*/ 	.word	.L_x_27141@srel


	//----- nvinfo : EIATTR_MAX_THREADS
	.align		4
.L_2874:
        /*0100*/ 	.byte	0x04, 0x05
        /*0102*/ 	.short	(.L_2876 - .L_2875)
.L_2875:
        /*0104*/ 	.word	0x00000080
        /*0108*/ 	.word	0x00000001
        /*010c*/ 	.word	0x00000001


	//----- nvinfo : EIATTR_CBANK_PARAM_SIZE
	.align		4
.L_2876:
        /*0110*/ 	.byte	0x03, 0x19
        /*0112*/ 	.short	0x00e8


	//----- nvinfo : EIATTR_PARAM_CBANK
	.align		4
        /*0114*/ 	.byte	0x04, 0x0a
        /*0116*/ 	.short	(.L_2878 - .L_2877)
	.align		4
.L_2877:
        /*0118*/ 	.word	index@(.nv.constant0._ZN10layer_norm13ln_fwd_kernelINS_13Kernel_traitsI6__halfS2_fS2_fjLj4096ELj1ELj1ELj4ELj16ENS_18Kernel_traits_baseILj4096ES2_S2_fS2_fjLj128EEEEELb1ELb0ELb0ELb1EEEvNS_9FwdParamsE)
        /*011c*/ 	.short	0x0380
        /*011e*/ 	.short	0x00e8


	//----- nvinfo : EIATTR_SW_WAR
	.align		4
.L_2878:
        /*0120*/ 	.byte	0x04, 0x36
        /*0122*/ 	.short	(.L_2880 - .L_2879)
.L_2879:
        /*0124*/ 	.word	0x00000008
.L_2880:


//--------------------- .nv.info._ZN10layer_norm13ln_fwd_kernelINS_13Kernel_traitsI6__halfS2_fS2_fjLj4096ELj1ELj1ELj4ELj16ENS_18Kernel_traits_baseILj4096ES2_S2_fS2_fjLj128EEEEELb1ELb0ELb1ELb0EEEvNS_9FwdParamsE --------------------------
	.section	.nv.info._ZN10layer_norm13ln_fwd_kernelINS_13Kernel_traitsI6__halfS2_fS2_fjLj4096ELj1ELj1ELj4ELj16ENS_18Kernel_traits_baseILj4096ES2_S2_fS2_fjLj128EEEEELb1ELb0ELb1ELb0EEEvNS_9FwdParamsE,"",@"SHT_CUDA_INFO"
	.sectionflags	@""
	.align	4


	//----- nvinfo : EIATTR_CUDA_API_VERSION
	.align		4
        /*0000*/ 	.byte	0x04, 0x37
        /*0002*/ 	.short	(.L_2882 - .L_2881)
.L_2881:
        /*0004*/ 	.word	0x00000082


	//----- nvinfo : EIATTR_KPARAM_INFO
	.align		4
.L_2882:
        /*0008*/ 	.byte	0x04, 0x17
        /*000a*/ 	.short	(.L_2884 - .L_2883)
.L_2883:
        /*000c*/ 	.word	0x00000000
        /*0010*/ 	.short	0x0000
        /*0012*/ 	.short	0x0000
        /*0014*/ 	.byte	0x00, 0xf0, 0xa1, 0x03


	//----- nvinfo : EIATTR_SPARSE_MMA_MASK
	.align		4
.L_2884:
        /*0018*/ 	.byte	0x03, 0x50
        /*001a*/ 	.short	0x0000


	//----- nvinfo : EIATTR_MAXREG_COUNT
	.align		4
        /*001c*/ 	.byte	0x03, 0x1b
        /*001e*/ 	.short	0x00ff


	//----- nvinfo : EIATTR_NUM_BARRIERS
	.align		4
        /*0020*/ 	.byte	0x02, 0x4c
        /*0022*/ 	.byte	0x01
	.zero		1


	//----- nvinfo : EIATTR_MERCURY_ISA_VERSION
	.align		4
        /*0024*/ 	.byte	0x03, 0x5f
        /*0026*/ 	.short	0x0101


	//----- nvinfo : EIATTR_COOP_GROUP_MASK_REGIDS
	.align		4
        /*0028*/ 	.byte	0x04, 0x29
        /*002a*/ 	.short	(.L_2886 - .L_2885)


	//   ....[0]....
.L_2885:
        /*002c*/ 	.word	0xffffffff


	//   ....[1]....
        /*0030*/ 	.word	0xffffffff


	//   ....[2]....
        /*0034*/ 	.word	0xffffffff


	//   ....[3]....
        /*0038*/ 	.word	0xffffffff


	//   ....[4]....
        /*003c*/ 	.word	0xffffffff


	//   ....[5]....
        /*0040*/ 	.word	0xffffffff


	//   ....[6]....
        /*0044*/ 	.word	0xffffffff


	//   ....[7]....
        /*0048*/ 	.word	0xffffffff


	//   ....[8]....
        /*004c*/ 	.word	0xffffffff


	//   ....[9]....
        /*0050*/ 	.word	0xffffffff


	//   ....[10]....
        /*0054*/ 	.word	0xffffffff


	//   ....[11]....
        /*0058*/ 	.word	0xffffffff


	//   ....[12]....
        /*005c*/ 	.word	0xffffffff


	//   ....[13]....
        /*0060*/ 	.word	0xffffffff


	//   ....[14]....
        /*0064*/ 	.word	0xffffffff


	//   ....[15]....
        /*0068*/ 	.word	0xffffffff


	//   ....[16]....
        /*006c*/ 	.word	0xffffffff


	//   ....[17]....
        /*0070*/ 	.word	0xffffffff


	//----- nvinfo : EIATTR_COOP_GROUP_INSTR_OFFSETS
	.align		4
.L_2886:
        /*0074*/ 	.byte	0x04, 0x28
        /*0076*/ 	.short	(.L_2888 - .L_2887)


	//   ....[0]....
.L_2887:
        /*0078*/ 	.word	0x00016db0


	//   ....[1]....
        /*007c*/ 	.word	0x00016dd0


	//   ....[2]....
        /*0080*/ 	.word	0x00016df0


	//   ....[3]....
        /*0084*/ 	.word	0x00016e10


	//   ....[4]....
        /*0088*/ 	.word	0x00016e30


	//   ....[5]....
        /*008c*/ 	.word	0x000172a0


	//   ....[6]....
        /*0090*/ 	.word	0x000172d0


	//   ....[7]....
        /*0094*/ 	.word	0x00017300


	//   ....[8]....
        /*0098*/ 	.word	0x00017320


	//   ....[9]....
        /*009c*/ 	.word	0x00017350


	//   ....[10]....
        /*00a0*/ 	.word	0x000173e0


	//   ....[11]....
        /*00a4*/ 	.word	0x00017450


	//   ....[12]....
        /*00a8*/ 	.word	0x00017480


	//   ....[13]....
        /*00ac*/ 	.word	0x000174b0


	//   ....[14]....
        /*00b0*/ 	.word	0x00017540


	//   ....[15]....
        /*00b4*/ 	.word	0x00017580


	//   ....[16]....
        /*00b8*/ 	.word	0x00017620


	//   ....[17]....
        /*00bc*/ 	.word	0x00017660


	//----- nvinfo : EIATTR_VRC_CTA_INIT_COUNT
	.align		4
.L_2888:
        /*00c0*/ 	.byte	0x02, 0x4a
	.zero		1
	.zero		1


	//----- nvinfo : EIATTR_EXIT_INSTR_OFFSETS
	.align		4
        /*00c4*/ 	.byte	0x04, 0x1c
        /*00c6*/ 	.short	(.L_2890 - .L_2889)


	//   ....[0]....
.L_2889:
        /*00c8*/ 	.word	0x000007b0


	//   ....[1]....
        /*00cc*/ 	.word	0x00018480


	//----- nvinfo : EIATTR_MAX_THREADS
	.align		4
.L_2890:
        /*00d0*/ 	.byte	0x04, 0x05
        /*00d2*/ 	.short	(.L_2892 - .L_2891)
.L_2891:
        /*00d4*/ 	.word	0x00000080
        /*00d8*/ 	.word	0x00000001
        /*00dc*/ 	.word	0x00000001


	//----- nvinfo : EIATTR_CRS_STACK_SIZE
	.align		4
.L_2892:
        /*00e0*/ 	.byte	0x04, 0x1e
        /*00e2*/ 	.short	(.L_2894 - .L_2893)
.L_2893:
        /*00e4*/ 	.word	0x00000000


	//----- nvinfo : EIATTR_CBANK_PARAM_SIZE
	.align		4
.L_2894:
        /*00e8*/ 	.byte	0x03, 0x19
        /*00ea*/ 	.short	0x00e8


	//----- nvinfo : EIATTR_PARAM_CBANK
	.align		4
        /*00ec*/ 	.byte	0x04, 0x0a
        /*00ee*/ 	.short	(.L_2896 - .L_2895)
	.align		4
.L_2895:
        /*00f0*/ 	.word	index@(.nv.constant0._ZN10layer_norm13ln_fwd_kernelINS_13Kernel_traitsI6__halfS2_fS2_fjLj4096ELj1ELj1ELj4ELj16ENS_18Kernel_traits_baseILj4096ES2_S2_fS2_fjLj128EEEEELb1ELb0ELb1ELb0EEEvNS_9FwdParamsE)
        /*00f4*/ 	.short	0x0380
        /*00f6*/ 	.short	0x00e8


	//----- nvinfo : EIATTR_SW_WAR
	.align		4
.L_2896:
        /*00f8*/ 	.byte	0x04, 0x36
        /*00fa*/ 	.short	(.L_2898 - .L_2897)
.L_2897:
        /*00fc*/ 	.word	0x00000008
.L_2898:


//--------------------- .nv.info._ZN10layer_norm13ln_fwd_kernelINS_13Kernel_traitsI6__halfS2_fS2_fjLj4096ELj1ELj1ELj4ELj16ENS_18Kernel_traits_baseILj4096ES2_S2_fS2_fjLj128EEEEELb1ELb0ELb1ELb1EEEvNS_9FwdParamsE --------------------------
	.section	.nv.info._ZN10layer_norm13ln_fwd_kernelINS_13Kernel_traitsI6__halfS2_fS2_fjLj4096ELj1ELj1ELj4ELj16ENS_18Kernel_traits_baseILj4096ES2_S2_fS2_fjLj128EEEEELb1ELb0ELb1ELb1EEEvNS_9FwdParamsE,"",@"SHT_CUDA_INFO"
	.sectionflags	@""
	.align	4


	//----- nvinfo : EIATTR_CUDA_API_VERSION
	.align		4
        /*0000*/ 	.byte	0x04, 0x37
        /*0002*/ 	.short	(.L_2900 - .L_2899)
.L_2899:
        /*0004*/ 	.word	0x00000082


	//----- nvinfo : EIATTR_KPARAM_INFO
	.align		4
.L_2900:
        /*0008*/ 	.byte	0x04, 0x17
        /*000a*/ 	.short	(.L_2902 - .L_2901)
.L_2901:
        /*000c*/ 	.word	0x00000000
        /*0010*/ 	.short	0x0000
        /*0012*/ 	.short	0x0000
        /*0014*/ 	.byte	0x00, 0xf0, 0xa1, 0x03


	//----- nvinfo : EIATTR_SPARSE_MMA_MASK
	.align		4
.L_2902:
        /*0018*/ 	.byte	0x03, 0x50
        /*001a*/ 	.short	0x0000


	//----- nvinfo : EIATTR_MAXREG_COUNT
	.align		4
        /*001c*/ 	.byte	0x03, 0x1b
        /*001e*/ 	.short	0x00ff


	//----- nvinfo : EIATTR_NUM_BARRIERS
	.align		4
        /*0020*/ 	.byte	0x02, 0x4c
        /*0022*/ 	.byte	0x01
	.zero		1


	//----- nvinfo : EIATTR_MERCURY_ISA_VERSION
	.align		4
        /*0024*/ 	.byte	0x03, 0x5f
        /*0026*/ 	.short	0x0101


	//----- nvinfo : EIATTR_COOP_GROUP_MASK_REGIDS
	.align		4
        /*0028*/ 	.byte	0x04, 0x29
        /*002a*/ 	.short	(.L_2904 - .L_2903)


	//   ....[0]....
.L_2903:
        /*002c*/ 	.word	0xffffffff


	//   ....[1]....
        /*0030*/ 	.word	0xffffffff


	//   ....[2]....
        /*0034*/ 	.word	0xffffffff


	//   ....[3]....
        /*0038*/ 	.word	0xffffffff


	//   ....[4]....
        /*003c*/ 	.word	0xffffffff


	//   ....[5]....
        /*0040*/ 	.word	0xffffffff


	//   ....[6]....
        /*0044*/ 	.word	0xffffffff


	//   ....[7]....
        /*0048*/ 	.word	0xffffffff


	//   ....[8]....
        /*004c*/ 	.word	0xffffffff


	//   ....[9]....
        /*0050*/ 	.word	0xffffffff


	//   ....[10]....
        /*0054*/ 	.word	0xffffffff


	//   ....[11]....
        /*0058*/ 	.word	0xffffffff


	//   ....[12]....
        /*005c*/ 	.word	0xffffffff


	//   ....[13]....
        /*0060*/ 	.word	0xffffffff


	//   ....[14]....
        /*0064*/ 	.word	0xffffffff


	//   ....[15]....
        /*0068*/ 	.word	0xffffffff


	//   ....[16]....
        /*006c*/ 	.word	0xffffffff


	//   ....[17]....
        /*0070*/ 	.word	0xffffffff


	//----- nvinfo : EIATTR_COOP_GROUP_INSTR_OFFSETS
	.align		4
.L_2904:
        /*0074*/ 	.byte	0x04, 0x28
        /*0076*/ 	.short	(.L_2906 - .L_2905)


	//   ....[0]....
.L_2905:
        /*0078*/ 	.word	0x00015a60


	//   ....[1]....
        /*007c*/ 	.word	0x00015ae0


	//   ....[2]....
        /*0080*/ 	.word	0x00015b20


	//   ....[3]....
        /*0084*/ 	.word	0x00015b40


	//   ....[4]....
        /*0088*/ 	.word	0x00015b60


	//   ....[5]....
        /*008c*/ 	.word	0x00015f90


	//   ....[6]....
        /*0090*/ 	.word	0x00015fb0


	//   ....[7]....
        /*0094*/ 	.word	0x00015fe0


	//   ....[8]....
        /*0098*/ 	.word	0x00016000


	//   ....[9]....
        /*009c*/ 	.word	0x00016040


	//   ....[10]....
        /*00a0*/ 	.word	0x000160b0


	//   ....[11]....
        /*00a4*/ 	.word	0x00016120


	//   ....[12]....
        /*00a8*/ 	.word	0x00016150


	//   ....[13]....
        /*00ac*/ 	.word	0x00016180


	//   ....[14]....
        /*00b0*/ 	.word	0x00016210


	//   ....[15]....
        /*00b4*/ 	.word	0x00016240


	//   ....[16]....
        /*00b8*/ 	.word	0x000162e0


	//   ....[17]....
        /*00bc*/ 	.word	0x00016320


	//----- nvinfo : EIATTR_VRC_CTA_INIT_COUNT
	.align		4
.L_2906:
        /*00c0*/ 	.byte	0x02, 0x4a
	.zero		1
	.zero		1


	//----- nvinfo : EIATTR_EXIT_INSTR_OFFSETS
	.align		4
        /*00c4*/ 	.byte	0x04, 0x1c
        /*00c6*/ 	.short	(.L_2908 - .L_2907)


	//   ....[0]....
.L_2907:
        /*00c8*/ 	.word	0x00000200


	//   ....[1]....
        /*00cc*/ 	.word	0x00017050


	//----- nvinfo : EIATTR_MAX_THREADS
	.align		4
.L_2908:
        /*00d0*/ 	.byte	0x04, 0x05
        /*00d2*/ 	.short	(.L_2910 - .L_2909)
.L_2909:
        /*00d4*/ 	.word	0x00000080
        /*00d8*/ 	.word	0x00000001
        /*00dc*/ 	.word	0x00000001


	//----- nvinfo : EIATTR_CBANK_PARAM_SIZE
	.align		4
.L_2910:
        /*00e0*/ 	.byte	0x03, 0x19
        /*00e2*/ 	.short	0x00e8


	//----- nvinfo : EIATTR_PARAM_CBANK
	.align		4
        /*00e4*/ 	.byte	0x04, 0x0a
        /*00e6*/ 	.short	(.L_2912 - .L_2911)
	.align		4
.L_2911:
        /*00e8*/ 	.word	index@(.nv.constant0._ZN10layer_norm13ln_fwd_kernelINS_13Kernel_traitsI6__halfS2_fS2_fjLj4096ELj1ELj1ELj4ELj16ENS_18Kernel_traits_baseILj4096ES2_S2_fS2_fjLj128EEEEELb1ELb0ELb1ELb1EEEvNS_9FwdParamsE)
        /*00ec*/ 	.short	0x0380
        /*00ee*/ 	.short	0x00e8


	//----- nvinfo : EIATTR_SW_WAR
	.align		4
.L_2912:
        /*00f0*/ 	.byte	0x04, 0x36
        /*00f2*/ 	.short	(.L_2914 - .L_2913)
.L_2913:
        /*00f4*/ 	.word	0x00000008
.L_2914:


//--------------------- .nv.info._ZN10layer_norm13ln_fwd_kernelINS_13Kernel_traitsI6__halfS2_fS2_fjLj4096ELj1ELj1ELj4ELj16ENS_18Kernel_traits_baseILj4096ES2_S2_fS2_fjLj128EEEEELb1ELb1ELb0ELb0EEEvNS_9FwdParamsE --------------------------
	.section	.nv.info._ZN10layer_norm13ln_fwd_kernelINS_13Kernel_traitsI6__halfS2_fS2_fjLj4096ELj1ELj1ELj4ELj16ENS_18Kernel_traits_baseILj4096ES2_S2_fS2_fjLj128EEEEELb1ELb1ELb0ELb0EEEvNS_9FwdParamsE,"",@"SHT_CUDA_INFO"
	.sectionflags	@""
	.align	4


	//----- nvinfo : EIATTR_CUDA_API_VERSION
	.align		4
        /*0000*/ 	.byte	0x04, 0x37
        /*0002*/ 	.short	(.L_2916 - .L_2915)
.L_2915:
        /*0004*/ 	.word	0x00000082


	//----- nvinfo : EIATTR_KPARAM_INFO
	.align		4
.L_2916:
        /*0008*/ 	.byte	0x04, 0x17
        /*000a*/ 	.short	(.L_2918 - .L_2917)
.L_2917:
        /*000c*/ 	.word	0x00000000
        /*0010*/ 	.short	0x0000
        /*0012*/ 	.short	0x0000
        /*0014*/ 	.byte	0x00, 0xf0, 0xa1, 0x03


	//----- nvinfo : EIATTR_SPARSE_MMA_MASK
	.align		4
.L_2918:
        /*0018*/ 	.byte	0x03, 0x50
        /*001a*/ 	.short	0x0000


	//----- nvinfo : EIATTR_MAXREG_COUNT
	.align		4
        /*001c*/ 	.byte	0x03, 0x1b
        /*001e*/ 	.short	0x00ff


	//----- nvinfo : EIATTR_NUM_BARRIERS
	.align		4
        /*0020*/ 	.byte	0x02, 0x4c
        /*0022*/ 	.byte	0x01
	.zero		1


	//----- nvinfo : EIATTR_MERCURY_ISA_VERSION
	.align		4
        /*0024*/ 	.byte	0x03, 0x5f
        /*0026*/ 	.short	0x0101


	//----- nvinfo : EIATTR_COOP_GROUP_MASK_REGIDS
	.align		4
        /*0028*/ 	.byte	0x04, 0x29
        /*002a*/ 	.short	(.L_2920 - .L_2919)


	//   ....[0]....
.L_2919:
        /*002c*/ 	.word	0xffffffff


	//   ....[1]....
        /*0030*/ 	.word	0xffffffff


	//   ....[2]....
        /*0034*/ 	.word	0xffffffff


	//   ....[3]....
        /*0038*/ 	.word	0xffffffff


	//   ....[4]....
        /*003c*/ 	.word	0xffffffff


	//   ....[5]....
        /*0040*/ 	.word	0xffffffff


	//   ....[6]....
        /*0044*/ 	.word	0xffffffff


	//   ....[7]....
        /*0048*/ 	.word	0xffffffff


	//   ....[8]....
        /*004c*/ 	.word	0xffffffff


	//   ....[9]....
        /*0050*/ 	.word	0xffffffff


	//   ....[10]....
        /*0054*/ 	.word	0xffffffff


	//   ....[11]....
        /*0058*/ 	.word	0xffffffff


	//   ....[12]....
        /*005c*/ 	.word	0xffffffff


	//   ....[13]....
        /*0060*/ 	.word	0xffffffff


	//   ....[14]....
        /*0064*/ 	.word	0xffffffff


	//   ....[15]....
        /*0068*/ 	.word	0xffffffff


	//   ....[16]....
        /*006c*/ 	.word	0xffffffff


	//   ....[17]....
        /*0070*/ 	.word	0xffffffff


	//----- nvinfo : EIATTR_COOP_GROUP_INSTR_OFFSETS
	.align		4
.L_2920:
        /*0074*/ 	.byte	0x04, 0x28
        /*0076*/ 	.short	(.L_2922 - .L_2921)


	//   ....[0]....
.L_2921:
        /*0078*/ 	.word	0x0001a410


	//   ....[1]....
        /*007c*/ 	.word	0x0001a430


	//   ....[2]....
        /*0080*/ 	.word	0x0001a450


	//   ....[3]....
        /*0084*/ 	.word	0x0001a470


	//   ....[4]....
        /*0088*/ 	.word	0x0001a490


	//   ....[5]....
        /*008c*/ 	.word	0x0001a8d0


	//   ....[6]....
        /*0090*/ 	.word	0x0001a8f0


	//   ....[7]....
        /*0094*/ 	.word	0x0001a910


	//   ....[8]....
        /*0098*/ 	.word	0x0001a930


	//   ....[9]....
        /*009c*/ 	.word	0x0001a960


	//   ....[10]....
        /*00a0*/ 	.word	0x0001aaf0


	//   ....[11]....
        /*00a4*/ 	.word	0x0001ab30


	//   ....[12]....
        /*00a8*/ 	.word	0x0001ab40


	//   ....[13]....
        /*00ac*/ 	.word	0x0001ab80


	//   ....[14]....
        /*00b0*/ 	.word	0x0001ac60


	//   ....[15]....
        /*00b4*/ 	.word	0x0001ac90


	//   ....[16]....
        /*00b8*/ 	.word	0x0001ad40


	//   ....[17]....
        /*00bc*/ 	.word	0x0001ad70


	//----- nvinfo : EIATTR_VRC_CTA_INIT_COUNT
	.align		4
.L_2922:
        /*00c0*/ 	.byte	0x02, 0x4a
	.zero		1
	.zero		1


	//----- nvinfo : EIATTR_EXIT_INSTR_OFFSETS
	.align		4
        /*00c4*/ 	.byte	0x04, 0x1c
        /*00c6*/ 	.short	(.L_2924 - .L_2923)


	//   ....[0]....
.L_2923:
        /*00c8*/ 	.word	0x00000920


	//   ....[1]....
        /*00cc*/ 	.word	0x0001bb40


	//----- nvinfo : EIATTR_INDIRECT_BRANCH_TARGETS
	.align		4
.L_2924:
        /*00d0*/ 	.byte	0x04, 0x34
        /*00d2*/ 	.short	(.L_2926 - .L_2925)


	//   ....[0]....
.L_2925:
        /*00d4*/ 	.word	.L_x_27142@srel
        /*00d8*/ 	.short	0x0
        /*00da*/ 	.short	0x0
        /*00dc*/ 	.word	0x3
        /*00e0*/ 	.word	.L_x_27143@srel
        /*00e4*/ 	.word	.L_x_27144@srel
        /*00e8*/ 	.word	.L_x_27145@srel


	//----- nvinfo : EIATTR_MAX_THREADS
	.align		4
.L_2926:
        /*00ec*/ 	.byte	0x04, 0x05
        /*00ee*/ 	.short	(.L_2928 - .L_2927)
.L_2927:
        /*00f0*/ 	.word	0x00000080
        /*00f4*/ 	.word	0x00000001
        /*00f8*/ 	.word	0x00000001


	//----- nvinfo : EIATTR_CRS_STACK_SIZE
	.align		4
.L_2928:
        /*00fc*/ 	.byte	0x04, 0x1e
        /*00fe*/ 	.short	(.L_2930 - .L_2929)
.L_2929:
        /*0100*/ 	.word	0x00000000


	//----- nvinfo : EIATTR_CBANK_PARAM_SIZE
	.align		4
.L_2930:
        /*0104*/ 	.byte	0x03, 0x19
        /*0106*/ 	.short	0x00e8


	//----- nvinfo : EIATTR_PARAM_CBANK
	.align		4
        /*0108*/ 	.byte	0x04, 0x0a
        /*010a*/ 	.short	(.L_2932 - .L_2931)
	.align		4
.L_2931:
        /*010c*/ 	.word	index@(.nv.constant0._ZN10layer_norm13ln_fwd_kernelINS_13Kernel_traitsI6__halfS2_fS2_fjLj4096ELj1ELj1ELj4ELj16ENS_18Kernel_traits_baseILj4096ES2_S2_fS2_fjLj128EEEEELb1ELb1ELb0ELb0EEEvNS_9FwdParamsE)
        /*0110*/ 	.short	0x0380
        /*0112*/ 	.short	0x00e8


	//----- nvinfo : EIATTR_SW_WAR
	.align		4
.L_2932:
        /*0114*/ 	.byte	0x04, 0x36
        /*0116*/ 	.short	(.L_2934 - .L_2933)
.L_2933:
        /*0118*/ 	.word	0x00000008
.L_2934:


//--------------------- .nv.info._ZN10layer_norm13ln_fwd_kernelINS_13Kernel_traitsI6__halfS2_fS2_fjLj4096ELj1ELj1ELj4ELj16ENS_18Kernel_traits_baseILj4096ES2_S2_fS2_fjLj128EEEEELb1ELb1ELb0ELb1EEEvNS_9FwdParamsE --------------------------
	.section	.nv.info._ZN10layer_norm13ln_fwd_kernelINS_13Kernel_traitsI6__halfS2_fS2_fjLj4096ELj1ELj1ELj4ELj16ENS_18Kernel_traits_baseILj4096ES2_S2_fS2_fjLj128EEEEELb1ELb1ELb0ELb1EEEvNS_9FwdParamsE,"",@"SHT_CUDA_INFO"
	.sectionflags	@""
	.align	4


	//----- nvinfo : EIATTR_CUDA_API_VERSION
	.align		4
        /*0000*/ 	.byte	0x04, 0x37
        /*0002*/ 	.short	(.L_2936 - .L_2935)
.L_2935:
        /*0004*/ 	.word	0x00000082


	//----- nvinfo : EIATTR_KPARAM_INFO
	.align		4
.L_2936:
        /*0008*/ 	.byte	0x04, 0x17
        /*000a*/ 	.short	(.L_2938 - .L_2937)
.L_2937:
        /*000c*/ 	.word	0x00000000
        /*0010*/ 	.short	0x0000
        /*0012*/ 	.short	0x0000
        /*0014*/ 	.byte	0x00, 0xf0, 0xa1, 0x03


	//----- nvinfo : EIATTR_SPARSE_MMA_MASK
	.align		4
.L_2938:
        /*0018*/ 	.byte	0x03, 0x50
        /*001a*/ 	.short	0x0000


	//----- nvinfo : EIATTR_MAXREG_COUNT
	.align		4
        /*001c*/ 	.byte	0x03, 0x1b
        /*001e*/ 	.short	0x00ff


	//----- nvinfo : EIATTR_NUM_BARRIERS
	.align		4
        /*0020*/ 	.byte	0x02, 0x4c
        /*0022*/ 	.byte	0x01
	.zero		1


	//----- nvinfo : EIATTR_MERCURY_ISA_VERSION
	.align		4
        /*0024*/ 	.byte	0x03, 0x5f
        /*0026*/ 	.short	0x0101


	//----- nvinfo : EIATTR_COOP_GROUP_MASK_REGIDS
	.align		4
        /*0028*/ 	.byte	0x04, 0x29
        /*002a*/ 	.short	(.L_2940 - .L_2939)


	//   ....[0]....
.L_2939:
        /*002c*/ 	.word	0xffffffff


	//   ....[1]....
        /*0030*/ 	.word	0xffffffff


	//   ....[2]....
        /*0034*/ 	.word	0xffffffff


	//   ....[3]....
        /*0038*/ 	.word	0xffffffff


	//   ....[4]....
        /*003c*/ 	.word	0xffffffff


	//   ....[5]....
        /*0040*/ 	.word	0xffffffff


	//   ....[6]....
        /*0044*/ 	.word	0xffffffff


	//   ....[7]....
        /*0048*/ 	.word	0xffffffff


	//   ....[8]....
        /*004c*/ 	.word	0xffffffff


	//   ....[9]....
        /*0050*/ 	.word	0xffffffff


	//   ....[10]....
        /*0054*/ 	.word	0xffffffff


	//   ....[11]....
        /*0058*/ 	.word	0xffffffff


	//   ....[12]....
        /*005c*/ 	.word	0xffffffff


	//   ....[13]....
        /*0060*/ 	.word	0xffffffff


	//   ....[14]....
        /*0064*/ 	.word	0xffffffff


	//   ....[15]....
        /*0068*/ 	.word	0xffffffff


	//   ....[16]....
        /*006c*/ 	.word	0xffffffff


	//   ....[17]....
        /*0070*/ 	.word	0xffffffff


	//----- nvinfo : EIATTR_COOP_GROUP_INSTR_OFFSETS
	.align		4
.L_2940:
        /*0074*/ 	.byte	0x04, 0x28
        /*0076*/ 	.short	(.L_2942 - .L_2941)


	//   ....[0]....
.L_2941:
        /*0078*/ 	.word	0x00014f50


	//   ....[1]....
        /*007c*/ 	.word	0x00014f70


	//   ....[2]....
        /*0080*/ 	.word	0x00014f90


	//   ....[3]....
        /*0084*/ 	.word	0x00014fb0


	//   ....[4]....
        /*0088*/ 	.word	0x00014fd0


	//   ....[5]....
        /*008c*/ 	.word	0x00015410


	//   ....[6]....
        /*0090*/ 	.word	0x00015440


	//   ....[7]....
        /*0094*/ 	.word	0x00015480


	//   ....[8]....
        /*0098*/ 	.word	0x000154c0


	//   ....[9]....
        /*009c*/ 	.word	0x00015500


	//   ....[10]....
        /*00a0*/ 	.word	0x000156a0


	//   ....[11]....
        /*00a4*/ 	.word	0x000156e0


	//   ....[12]....
        /*00a8*/ 	.word	0x00015720


	//   ....[13]....
        /*00ac*/ 	.word	0x00015760


	//   ....[14]....
        /*00b0*/ 	.word	0x00015830


	//   ....[15]....
        /*00b4*/ 	.word	0x00015870


	//   ....[16]....
        /*00b8*/ 	.word	0x000158f0


	//   ....[17]....
        /*00bc*/ 	.word	0x00015950


	//----- nvinfo : EIATTR_VRC_CTA_INIT_COUNT
	.align		4
.L_2942:
        /*00c0*/ 	.byte	0x02, 0x4a
	.zero		1
	.zero		1


	//----- nvinfo : EIATTR_EXIT_INSTR_OFFSETS
	.align		4
        /*00c4*/ 	.byte	0x04, 0x1c
        /*00c6*/ 	.short	(.L_2944 - .L_2943)


	//   ....[0]....
.L_2943:
        /*00c8*/ 	.word	0x000002c0


	//   ....[1]....
        /*00cc*/ 	.word	0x000165b0


	//----- nvinfo : EIATTR_INDIRECT_BRANCH_TARGETS
	.align		4
.L_2944:
        /*00d0*/ 	.byte	0x04, 0x34
        /*00d2*/ 	.short	(.L_2946 - .L_2945)


	//   ....[0]....
.L_2945:
        /*00d4*/ 	.word	.L_x_27146@srel
        /*00d8*/ 	.short	0x0
        /*00da*/ 	.short	0x0
        /*00dc*/ 	.word	0x3
        /*00e0*/ 	.word	.L_x_27147@srel
        /*00e4*/ 	.word	.L_x_27148@srel
        /*00e8*/ 	.word	.L_x_27149@srel


	//----- nvinfo : EIATTR_MAX_THREADS
	.align		4
.L_2946:
        /*00ec*/ 	.byte	0x04, 0x05
        /*00ee*/ 	.short	(.L_2948 - .L_2947)
.L_2947:
        /*00f0*/ 	.word	0x00000080
        /*00f4*/ 	.word	0x00000001
        /*00f8*/ 	.word	0x00000001


	//----- nvinfo : EIATTR_CRS_STACK_SIZE
	.align		4
.L_2948:
        /*00fc*/ 	.byte	0x04, 0x1e
        /*00fe*/ 	.short	(.L_2950 - .L_2949)
.L_2949:
        /*0100*/ 	.word	0x00000000


	//----- nvinfo : EIATTR_CBANK_PARAM_SIZE
	.align		4
.L_2950:
        /*0104*/ 	.byte	0x03, 0x19
        /*0106*/ 	.short	0x00e8


	//----- nvinfo : EIATTR_PARAM_CBANK
	.align		4
        /*0108*/ 	.byte	0x04, 0x0a
        /*010a*/ 	.short	(.L_2952 - .L_2951)
	.align		4
.L_2951:
        /*010c*/ 	.word	index@(.nv.constant0._ZN10layer_norm13ln_fwd_kernelINS_13Kernel_traitsI6__halfS2_fS2_fjLj4096ELj1ELj1ELj4ELj16ENS_18Kernel_traits_baseILj4096ES2_S2_fS2_fjLj128EEEEELb1ELb1ELb0ELb1EEEvNS_9FwdParamsE)
        /*0110*/ 	.short	0x0380
        /*0112*/ 	.short	0x00e8


	//----- nvinfo : EIATTR_SW_WAR
	.align		4
.L_2952:
        /*0114*/ 	.byte	0x04, 0x36
        /*0116*/ 	.short	(.L_2954 - .L_2953)
.L_2953:
        /*0118*/ 	.word	0x00000008
.L_2954:


//--------------------- .nv.info._ZN10layer_norm13ln_fwd_kernelINS_13Kernel_traitsI6__halfS2_fS2_fjLj4096ELj1ELj1ELj4ELj16ENS_18Kernel_traits_baseILj4096ES2_S2_fS2_fjLj128EEEEELb1ELb1ELb1ELb0EEEvNS_9FwdParamsE --------------------------
	.section	.nv.info._ZN10layer_norm13ln_fwd_kernelINS_13Kernel_traitsI6__halfS2_fS2_fjLj4096ELj1ELj1ELj4ELj16ENS_18Kernel_traits_baseILj4096ES2_S2_fS2_fjLj128EEEEELb1ELb1ELb1ELb0EEEvNS_9FwdParamsE,"",@"SHT_CUDA_INFO"
	.sectionflags	@""
	.align	4


	//----- nvinfo : EIATTR_CUDA_API_VERSION
	.align		4
        /*0000*/ 	.byte	0x04, 0x37
        /*0002*/ 	.short	(.L_2956 - .L_2955)
.L_2955:
        /*0004*/ 	.word	0x00000082


	//----- nvinfo : EIATTR_KPARAM_INFO
	.align		4
.L_2956:
        /*0008*/ 	.byte	0x04, 0x17
        /*000a*/ 	.short	(.L_2958 - .L_2957)
.L_2957:
        /*000c*/ 	.word	0x00000000
        /*0010*/ 	.short	0x0000
        /*0012*/ 	.short	0x0000
        /*0014*/ 	.byte	0x00, 0xf0, 0xa1, 0x03


	//----- nvinfo : EIATTR_SPARSE_MMA_MASK
	.align		4
.L_2958:
        /*0018*/ 	.byte	0x03, 0x50
        /*001a*/ 	.short	0x0000


	//----- nvinfo : EIATTR_MAXREG_COUNT
	.align		4
        /*001c*/ 	.byte	0x03, 0x1b
        /*001e*/ 	.short	0x00ff


	//----- nvinfo : EIATTR_NUM_BARRIERS
	.align		4
        /*0020*/ 	.byte	0x02, 0x4c
        /*0022*/ 	.byte	0x01
	.zero		1


	//----- nvinfo : EIATTR_ANNOTATIONS
	.align		4
        /*0024*/ 	.byte	0x04, 0x55
        /*0026*/ 	.short	(.L_2960 - .L_2959)


	//   ....[0]....
.L_2959:
        /*0028*/ 	.word	0x00000001
        /*002c*/ 	.byte	0xa0, 0x0e, 0x00, 0x00, 0x01, 0x00, 0x00, 0x00, 0x80, 0xb8, 0x01, 0x00


	//----- nvinfo : EIATTR_MERCURY_ISA_VERSION
	.align		4
.L_2960:
        /*0038*/ 	.byte	0x03, 0x5f
        /*003a*/ 	.short	0x0101


	//----- nvinfo : EIATTR_COOP_GROUP_MASK_REGIDS
	.align		4
        /*003c*/ 	.byte	0x04, 0x29
        /*003e*/ 	.short	(.L_2962 - .L_2961)


	//   ....[0]....
.L_2961:
        /*0040*/ 	.word	0xffffffff


	//   ....[1]....
        /*0044*/ 	.word	0xffffffff


	//   ....[2]....
        /*0048*/ 	.word	0xffffffff


	//   ....[3]....
        /*004c*/ 	.word	0xffffffff


	//   ....[4]....
        /*0050*/ 	.word	0xffffffff


	//   ....[5]....
        /*0054*/ 	.word	0xffffffff


	//   ....[6]....
        /*0058*/ 	.word	0xffffffff


	//   ....[7]....
        /*005c*/ 	.word	0xffffffff


	//   ....[8]....
        /*0060*/ 	.word	0xffffffff


	//   ....[9]....
        /*0064*/ 	.word	0xffffffff


	//   ....[10]....
        /*0068*/ 	.word	0xffffffff


	//   ....[11]....
        /*006c*/ 	.word	0xffffffff


	//   ....[12]....
        /*0070*/ 	.word	0xffffffff


	//   ....[13]....
        /*0074*/ 	.word	0xffffffff


	//   ....[14]....
        /*0078*/ 	.word	0xffffffff


	//   ....[15]....
        /*007c*/ 	.word	0xffffffff


	//   ....[16]....
        /*0080*/ 	.word	0xffffffff


	//   ....[17]....
        /*0084*/ 	.word	0xffffffff


	//----- nvinfo : EIATTR_COOP_GROUP_INSTR_OFFSETS
	.align		4
.L_2962:
        /*0088*/ 	.byte	0x04, 0x28
        /*008a*/ 	.short	(.L_2964 - .L_2963)


	//   ....[0]....
.L_2963:
        /*008c*/ 	.word	0x0001baf0


	//   ....[1]....
        /*0090*/ 	.word	0x0001bb10


	//   ....[2]....
        /*0094*/ 	.word	0x0001bb30


	//   ....[3]....
        /*0098*/ 	.word	0x0001bb50


	//   ....[4]....
        /*009c*/ 	.word	0x0001bb70


	//   ....[5]....
        /*00a0*/ 	.word	0x0001bfd0


	//   ....[6]....
        /*00a4*/ 	.word	0x0001bff0


	//   ....[7]....
        /*00a8*/ 	.word	0x0001c010


	//   ....[8]....
        /*00ac*/ 	.word	0x0001c030


	//   ....[9]....
        /*00b0*/ 	.word	0x0001c050


	//   ....[10]....
        /*00b4*/ 	.word	0x0001c1e0


	//   ....[11]....
        /*00b8*/ 	.word	0x0001c220


	//   ....[12]....
        /*00bc*/ 	.word	0x0001c2a0


	//   ....[13]....
        /*00c0*/ 	.word	0x0001c2d0


	//   ....[14]....
        /*00c4*/ 	.word	0x0001c320


	//   ....[15]....
        /*00c8*/ 	.word	0x0001c370


	//   ....[16]....
        /*00cc*/ 	.word	0x0001c440


	//   ....[17]....
        /*00d0*/ 	.word	0x0001c450


	//----- nvinfo : EIATTR_VRC_CTA_INIT_COUNT
	.align		4
.L_2964:
        /*00d4*/ 	.byte	0x02, 0x4a
	.zero		1
	.zero		1


	//----- nvinfo : EIATTR_EXIT_INSTR_OFFSETS
	.align		4
        /*00d8*/ 	.byte	0x04, 0x1c
        /*00da*/ 	.short	(.L_2966 - .L_2965)


	//   ....[0]....
.L_2965:
        /*00dc*/ 	.word	0x00000930


	//   ....[1]....
        /*00e0*/ 	.word	0x0001d2a0


	//----- nvinfo : EIATTR_MAX_THREADS
	.align		4
.L_2966:
        /*00e4*/ 	.byte	0x04, 0x05
        /*00e6*/ 	.short	(.L_2968 - .L_2967)
.L_2967:
        /*00e8*/ 	.word	0x00000080
        /*00ec*/ 	.word	0x00000001
        /*00f0*/ 	.word	0x00000001


	//----- nvinfo : EIATTR_CRS_STACK_SIZE
	.align		4
.L_2968:
        /*00f4*/ 	.byte	0x04, 0x1e
        /*00f6*/ 	.short	(.L_2970 - .L_2969)
.L_2969:
        /*00f8*/ 	.word	0x00000000


	//----- nvinfo : EIATTR_CBANK_PARAM_SIZE
	.align		4
.L_2970:
        /*00fc*/ 	.byte	0x03, 0x19
        /*00fe*/ 	.short	0x00e8


	//----- nvinfo : EIATTR_PARAM_CBANK
	.align		4
        /*0100*/ 	.byte	0x04, 0x0a
        /*0102*/ 	.short	(.L_2972 - .L_2971)
	.align		4
.L_2971:
        /*0104*/ 	.word	index@(.nv.constant0._ZN10layer_norm13ln_fwd_kernelINS_13Kernel_traitsI6__halfS2_fS2_fjLj4096ELj1ELj1ELj4ELj16ENS_18Kernel_traits_baseILj4096ES2_S2_fS2_fjLj128EEEEELb1ELb1ELb1ELb0EEEvNS_9FwdParamsE)
        /*0108*/ 	.short	0x0380
        /*010a*/ 	.short	0x00e8


	//----- nvinfo : EIATTR_SW_WAR
	.align		4
.L_2972:
        /*010c*/ 	.byte	0x04, 0x36
        /*010e*/ 	.short	(.L_2974 - .L_2973)
.L_2973:
        /*0110*/ 	.word	0x00000008
.L_2974:


//--------------------- .nv.info._ZN10layer_norm13ln_fwd_kernelINS_13Kernel_traitsI6__halfS2_fS2_fjLj4096ELj1ELj1ELj4ELj16ENS_18Kernel_traits_baseILj4096ES2_S2_fS2_fjLj128EEEEELb1ELb1ELb1ELb1EEEvNS_9FwdParamsE --------------------------
	.section	.nv.info._ZN10layer_norm13ln_fwd_kernelINS_13Kernel_traitsI6__halfS2_fS2_fjLj4096ELj1ELj1ELj4ELj16ENS_18Kernel_traits_baseILj4096ES2_S2_fS2_fjLj128EEEEELb1ELb1ELb1ELb1EEEvNS_9FwdParamsE,"",@"SHT_CUDA_INFO"
	.sectionflags	@""
	.align	4


	//----- nvinfo : EIATTR_CUDA_API_VERSION
	.align		4
        /*0000*/ 	.byte	0x04, 0x37
        /*0002*/ 	.short	(.L_2976 - .L_2975)
.L_2975:
        /*0004*/ 	.word	0x00000082


	//----- nvinfo : EIATTR_KPARAM_INFO
	.align		4
.L_2976:
        /*0008*/ 	.byte	0x04, 0x17
        /*000a*/ 	.short	(.L_2978 - .L_2977)
.L_2977:
        /*000c*/ 	.word	0x00000000
        /*0010*/ 	.short	0x0000
        /*0012*/ 	.short	0x0000
        /*0014*/ 	.byte	0x00, 0xf0, 0xa1, 0x03


	//----- nvinfo : EIATTR_SPARSE_MMA_MASK
	.align		4
.L_2978:
        /*0018*/ 	.byte	0x03, 0x50
        /*001a*/ 	.short	0x0000


	//----- nvinfo : EIATTR_MAXREG_COUNT
	.align		4
        /*001c*/ 	.byte	0x03, 0x1b
        /*001e*/ 	.short	0x00ff


	//----- nvinfo : EIATTR_NUM_BARRIERS
	.align		4
        /*0020*/ 	.byte	0x02, 0x4c
        /*0022*/ 	.byte	0x01
	.zero		1


	//----- nvinfo : EIATTR_MERCURY_ISA_VERSION
	.align		4
        /*0024*/ 	.byte	0x03, 0x5f
        /*0026*/ 	.short	0x0101


	//----- nvinfo : EIATTR_COOP_GROUP_MASK_REGIDS
	.align		4
        /*0028*/ 	.byte	0x04, 0x29
        /*002a*/ 	.short	(.L_2980 - .L_2979)


	//   ....[0]....
.L_2979:
        /*002c*/ 	.word	0xffffffff


	//   ....[1]....
        /*0030*/ 	.word	0xffffffff


	//   ....[2]....
        /*0034*/ 	.word	0xffffffff


	//   ....[3]....
        /*0038*/ 	.word	0xffffffff


	//   ....[4]....
        /*003c*/ 	.word	0xffffffff


	//   ....[5]....
        /*0040*/ 	.word	0xffffffff


	//   ....[6]....
        /*0044*/ 	.word	0xffffffff


	//   ....[7]....
        /*0048*/ 	.word	0xffffffff


	//   ....[8]....
        /*004c*/ 	.word	0xffffffff


	//   ....[9]....
        /*0050*/ 	.word	0xffffffff


	//   ....[10]....
        /*0054*/ 	.word	0xffffffff


	//   ....[11]....
        /*0058*/ 	.word	0xffffffff


	//   ....[12]....
        /*005c*/ 	.word	0xffffffff


	//   ....[13]....
        /*0060*/ 	.word	0xffffffff


	//   ....[14]....
        /*0064*/ 	.word	0xffffffff


	//   ....[15]....
        /*0068*/ 	.word	0xffffffff


	//   ....[16]....
        /*006c*/ 	.word	0xffffffff


	//   ....[17]....
        /*0070*/ 	.word	0xffffffff


	//----- nvinfo : EIATTR_COOP_GROUP_INSTR_OFFSETS
	.align		4
.L_2980:
        /*0074*/ 	.byte	0x04, 0x28
        /*0076*/ 	.short	(.L_2982 - .L_2981)


	//   ....[0]....
.L_2981:
        /*0078*/ 	.word	0x000168e0


	//   ....[1]....
        /*007c*/ 	.word	0x00016910


	//   ....[2]....
        /*0080*/ 	.word	0x00016930


	//   ....[3]....
        /*0084*/ 	.word	0x00016950


	//   ....[4]....
        /*0088*/ 	.word	0x00016970


	//   ....[5]....
        /*008c*/ 	.word	0x00016da0


	//   ....[6]....
        /*0090*/ 	.word	0x00016dc0


	//   ....[7]....
        /*0094*/ 	.word	0x00016de0


	//   ....[8]....
        /*0098*/ 	.word	0x00016e10


	//   ....[9]....
        /*009c*/ 	.word	0x00016e40


	//   ....[10]....
        /*00a0*/ 	.word	0x00016ff0


	//   ....[11]....
        /*00a4*/ 	.word	0x00017030


	//   ....[12]....
        /*00a8*/ 	.word	0x00017050


	//   ....[13]....
        /*00ac*/ 	.word	0x000170b0


	//   ....[14]....
        /*00b0*/ 	.word	0x00017140


	//   ....[15]....
        /*00b4*/ 	.word	0x00017170


	//   ....[16]....
        /*00b8*/ 	.word	0x00017250


	//   ....[17]....
        /*00bc*/ 	.word	0x00017260


	//----- nvinfo : EIATTR_VRC_CTA_INIT_COUNT
	.align		4
.L_2982:
        /*00c0*/ 	.byte	0x02, 0x4a
	.zero		1
	.zero		1


	//----- nvinfo : EIATTR_EXIT_INSTR_OFFSETS
	.align		4
        /*00c4*/ 	.byte	0x04, 0x1c
        /*00c6*/ 	.short	(.L_2984 - .L_2983)


	//   ....[0]....
.L_2983:
        /*00c8*/ 	.word	0x00000320


	//   ....[1]....
        /*00cc*/ 	.word	0x00017fb0


	//----- nvinfo : EIATTR_MAX_THREADS
	.align		4
.L_2984:
        /*00d0*/ 	.byte	0x04, 0x05
        /*00d2*/ 	.short	(.L_2986 - .L_2985)
.L_2985:
        /*00d4*/ 	.word	0x00000080
        /*00d8*/ 	.word	0x00000001
        /*00dc*/ 	.word	0x00000001


	//----- nvinfo : EIATTR_CRS_STACK_SIZE
	.align		4
.L_2986:
        /*00e0*/ 	.byte	0x04, 0x1e
        /*00e2*/ 	.short	(.L_2988 - .L_2987)
.L_2987:
        /*00e4*/ 	.word	0x00000000


	//----- nvinfo : EIATTR_CBANK_PARAM_SIZE
	.align		4
.L_2988:
        /*00e8*/ 	.byte	0x03, 0x19
        /*00ea*/ 	.short	0x00e8


	//----- nvinfo : EIATTR_PARAM_CBANK
	.align		4
        /*00ec*/ 	.byte	0x04, 0x0a
        /*00ee*/ 	.short	(.L_2990 - .L_2989)
	.align		4
.L_2989:
        /*00f0*/ 	.word	index@(.nv.constant0._ZN10layer_norm13ln_fwd_kernelINS_13Kernel_traitsI6__halfS2_fS2_fjLj4096ELj1ELj1ELj4ELj16ENS_18Kernel_traits_baseILj4096ES2_S2_fS2_fjLj128EEEEELb1ELb1ELb1ELb1EEEvNS_9FwdParamsE)
        /*00f4*/ 	.short	0x0380
        /*00f6*/ 	.short	0x00e8


	//----- nvinfo : EIATTR_SW_WAR
	.align		4
.L_2990:
        /*00f8*/ 	.byte	0x04, 0x36
        /*00fa*/ 	.short	(.L_2992 - .L_2991)
.L_2991:
        /*00fc*/ 	.word	0x00000008
.L_2992:


//--------------------- .nv.info._ZN10layer_norm13ln_fwd_kernelINS_13Kernel_traitsIf6__halffS2_fjLj4096ELj1ELj1ELj4ELj16ENS_18Kernel_traits_baseILj4096EfS2_fS2_fjLj128EEEEELb0ELb0ELb0ELb0EEEvNS_9FwdParamsE --------------------------
	.section	.nv.info._ZN10layer_norm13ln_fwd_kernelINS_13Kernel_traitsIf6__halffS2_fjLj4096ELj1ELj1ELj4ELj16ENS_18Kernel_traits_baseILj4096EfS2_fS2_fjLj128EEEEELb0ELb0ELb0ELb0EEEvNS_9FwdParamsE,"",@"SHT_CUDA_INFO"
	.sectionflags	@""
	.align	4


	//----- nvinfo : EIATTR_CUDA_API_VERSION
	.align		4
        /*0000*/ 	.byte	0x04, 0x37
        /*0002*/ 	.short	(.L_2994 - .L_2993)
.L_2993:
        /*0004*/ 	.word	0x00000082


	//----- nvinfo : EIATTR_KPARAM_INFO
	.align		4
.L_2994:
        /*0008*/ 	.byte	0x04, 0x17
        /*000a*/ 	.short	(.L_2996 - .L_2995)
.L_2995:
        /*000c*/ 	.word	0x00000000
        /*0010*/ 	.short	0x0000
        /*0012*/ 	.short	0x0000
        /*0014*/ 	.byte	0x00, 0xf0, 0xa1, 0x03


	//----- nvinfo : EIATTR_SPARSE_MMA_MASK
	.align		4
.L_2996:
        /*0018*/ 	.byte	0x03, 0x50
        /*001a*/ 	.short	0x0000


	//----- nvinfo : EIATTR_MAXREG_COUNT
	.align		4
        /*001c*/ 	.byte	0x03, 0x1b
        /*001e*/ 	.short	0x00ff


	//----- nvinfo : EIATTR_NUM_BARRIERS
	.align		4
        /*0020*/ 	.byte	0x02, 0x4c
        /*0022*/ 	.byte	0x01
	.zero		1


	//----- nvinfo : EIATTR_MERCURY_ISA_VERSION
	.align		4
        /*0024*/ 	.byte	0x03, 0x5f
        /*0026*/ 	.short	0x0101


	//----- nvinfo : EIATTR_COOP_GROUP_MASK_REGIDS
	.align		4
        /*0028*/ 	.byte	0x04, 0x29
        /*002a*/ 	.short	(.L_2998 - .L_2997)


	//   ....[0]....
.L_2997:
        /*002c*/ 	.word	0xffffffff


	//   ....[1]....
        /*0030*/ 	.word	0xffffffff


	//   ....[2]....
        /*0034*/ 	.word	0xffffffff


	//   ....[3]....
        /*0038*/ 	.word	0xffffffff


	//   ....[4]....
        /*003c*/ 	.word	0xffffffff


	//   ....[5]....
        /*0040*/ 	.word	0xffffffff


	//   ....[6]....
        /*0044*/ 	.word	0xffffffff


	//   ....[7]....
        /*0048*/ 	.word	0xffffffff


	//   ....[8]....
        /*004c*/ 	.word	0xffffffff


	//   ....[9]....
        /*0050*/ 	.word	0xffffffff


	//   ....[10]....
        /*0054*/ 	.word	0xffffffff


	//   ....[11]....
        /*0058*/ 	.word	0xffffffff


	//   ....[12]....
        /*005c*/ 	.word	0xffffffff


	//   ....[13]....
        /*0060*/ 	.word	0xffffffff


	//   ....[14]....
        /*0064*/ 	.word	0xffffffff


	//   ....[15]....
        /*0068*/ 	.word	0xffffffff


	//   ....[16]....
        /*006c*/ 	.word	0xffffffff


	//   ....[17]....
        /*0070*/ 	.word	0xffffffff


	//----- nvinfo : EIATTR_COOP_GROUP_INSTR_OFFSETS
	.align		4
.L_2998:
        /*0074*/ 	.byte	0x04, 0x28
        /*0076*/ 	.short	(.L_3000 - .L_2999)


	//   ....[0]....
.L_2999:
        /*0078*/ 	.word	0x00001880


	//   ....[1]....
        /*007c*/ 	.word	0x000018a0


	//   ....[2]....
        /*0080*/ 	.word	0x000018c0


	//   ....[3]....
        /*0084*/ 	.word	0x000018e0


	//   ....[4]....
        /*0088*/ 	.word	0x00001900


	//   ....[5]....
        /*008c*/ 	.word	0x00001d70


	//   ....[6]....
        /*0090*/ 	.word	0x00001da0


	//   ....[7]....
        /*0094*/ 	.word	0x00001dc0


	//   ....[8]....
        /*0098*/ 	.word	0x00001de0


	//   ....[9]....
        /*009c*/ 	.word	0x00001e20


	//   ....[10]....
        /*00a0*/ 	.word	0x00001e90


	//   ....[11]....
        /*00a4*/ 	.word	0x00001f00


	//   ....[12]....
        /*00a8*/ 	.word	0x00001f40


	//   ....[13]....
        /*00ac*/ 	.word	0x00001f60


	//   ....[14]....
        /*00b0*/ 	.word	0x00001ff0


	//   ....[15]....
        /*00b4*/ 	.word	0x00002020


	//   ....[16]....
        /*00b8*/ 	.word	0x000020c0


	//   ....[17]....
        /*00bc*/ 	.word	0x000020f0


	//----- nvinfo : EIATTR_VRC_CTA_INIT_COUNT
	.align		4
.L_3000:
        /*00c0*/ 	.byte	0x02, 0x4a
	.zero		1
	.zero		1


	//----- nvinfo : EIATTR_EXIT_INSTR_OFFSETS
	.align		4
        /*00c4*/ 	.byte	0x04, 0x1c
        /*00c6*/ 	.short	(.L_3002 - .L_3001)


	//   ....[0]....
.L_3001:
        /*00c8*/ 	.word	0x00000670


	//   ....[1]....
        /*00cc*/ 	.word	0x00002ad0


	//----- nvinfo : EIATTR_MAX_THREADS
	.align		4
.L_3002:
        /*00d0*/ 	.byte	0x04, 0x05
        /*00d2*/ 	.short	(.L_3004 - .L_3003)
.L_3003:
        /*00d4*/ 	.word	0x00000080
        /*00d8*/ 	.word	0x00000001
        /*00dc*/ 	.word	0x00000001


	//----- nvinfo : EIATTR_CRS_STACK_SIZE
	.align		4
.L_3004:
        /*00e0*/ 	.byte	0x04, 0x1e
        /*00e2*/ 	.short	(.L_3006 - .L_3005)
.L_3005:
        /*00e4*/ 	.word	0x00000000


	//----- nvinfo : EIATTR_CBANK_PARAM_SIZE
	.align		4
.L_3006:
        /*00e8*/ 	.byte	0x03, 0x19
        /*00ea*/ 	.short	0x00e8


	//----- nvinfo : EIATTR_PARAM_CBANK
	.align		4
        /*00ec*/ 	.byte	0x04, 0x0a
        /*00ee*/ 	.short	(.L_3008 - .L_3007)
	.align		4
.L_3007:
        /*00f0*/ 	.word	index@(.nv.constant0._ZN10layer_norm13ln_fwd_kernelINS_13Kernel_traitsIf6__halffS2_fjLj4096ELj1ELj1ELj4ELj16ENS_18Kernel_traits_baseILj4096EfS2_fS2_fjLj128EEEEELb0ELb0ELb0ELb0EEEvNS_9FwdParamsE)
        /*00f4*/ 	.short	0x0380
        /*00f6*/ 	.short	0x00e8


	//----- nvinfo : EIATTR_SW_WAR
	.align		4
.L_3008:
        /*00f8*/ 	.byte	0x04, 0x36
        /*00fa*/ 	.short	(.L_3010 - .L_3009)
.L_3009:
        /*00fc*/ 	.word	0x00000008
.L_3010:


//--------------------- .nv.info._ZN10layer_norm13ln_fwd_kernelINS_13Kernel_traitsIf6__halffS2_fjLj4096ELj1ELj1ELj4ELj16ENS_18Kernel_traits_baseILj4096EfS2_fS2_fjLj128EEEEELb0ELb0ELb0ELb1EEEvNS_9FwdParamsE --------------------------
	.section	.nv.info._ZN10layer_norm13ln_fwd_kernelINS_13Kernel_traitsIf6__halffS2_fjLj4096ELj1ELj1ELj4ELj16ENS_18Kernel_traits_baseILj4096EfS2_fS2_fjLj128EEEEELb0ELb0ELb0ELb1EEEvNS_9FwdParamsE,"",@"SHT_CUDA_INFO"
	.sectionflags	@""
	.align	4


	//----- nvinfo : EIATTR_CUDA_API_VERSION
	.align		4
        /*0000*/ 	.byte	0x04, 0x37
        /*0002*/ 	.short	(.L_3012 - .L_3011)
.L_3011:
        /*0004*/ 	.word	0x00000082


	//----- nvinfo : EIATTR_KPARAM_INFO
	.align		4
.L_3012:
        /*0008*/ 	.byte	0x04, 0x17
        /*000a*/ 	.short	(.L_3014 - .L_3013)
.L_3013:
        /*000c*/ 	.word	0x00000000
        /*0010*/ 	.short	0x0000
        /*0012*/ 	.short	0x0000
        /*0014*/ 	.byte	0x00, 0xf0, 0xa1, 0x03


	//----- nvinfo : EIATTR_SPARSE_MMA_MASK
	.align		4
.L_3014:
        /*0018*/ 	.byte	0x03, 0x50
        /*001a*/ 	.short	0x0000


	//----- nvinfo : EIATTR_MAXREG_COUNT
	.align		4
        /*001c*/ 	.byte	0x03, 0x1b
        /*001e*/ 	.short	0x00ff


	//----- nvinfo : EIATTR_NUM_BARRIERS
	.align		4
        /*0020*/ 	.byte	0x02, 0x4c
        /*0022*/ 	.byte	0x01
	.zero		1


	//----- nvinfo : EIATTR_MERCURY_ISA_VERSION
	.align		4
        /*0024*/ 	.byte	0x03, 0x5f
        /*0026*/ 	.short	0x0101


	//----- nvinfo : EIATTR_COOP_GROUP_MASK_REGIDS
	.align		4
        /*0028*/ 	.byte	0x04, 0x29
        /*002a*/ 	.short	(.L_3016 - .L_3015)


	//   ....[0]....
.L_3015:
        /*002c*/ 	.word	0xffffffff


	//   ....[1]....
        /*0030*/ 	.word	0xffffffff


	//   ....[2]....
        /*0034*/ 	.word	0xffffffff


	//   ....[3]....
        /*0038*/ 	.word	0xffffffff


	//   ....[4]....
        /*003c*/ 	.word	0xffffffff


	//   ....[5]....
        /*0040*/ 	.word	0xffffffff


	//   ....[6]....
        /*0044*/ 	.word	0xffffffff


	//   ....[7]....
        /*0048*/ 	.word	0xffffffff


	//   ....[8]....
        /*004c*/ 	.word	0xffffffff


	//   ....[9]....
        /*0050*/ 	.word	0xffffffff


	//   ....[10]....
        /*0054*/ 	.word	0xffffffff


	//   ....[11]....
        /*0058*/ 	.word	0xffffffff


	//   ....[12]....
        /*005c*/ 	.word	0xffffffff


	//   ....[13]....
        /*0060*/ 	.word	0xffffffff


	//   ....[14]....
        /*0064*/ 	.word	0xffffffff


	//   ....[15]....
        /*0068*/ 	.word	0xffffffff


	//   ....[16]....
        /*006c*/ 	.word	0xffffffff


	//   ....[17]....
        /*0070*/ 	.word	0xffffffff


	//----- nvinfo : EIATTR_COOP_GROUP_INSTR_OFFSETS
	.align		4
.L_3016:
        /*0074*/ 	.byte	0x04, 0x28
        /*0076*/ 	.short	(.L_3018 - .L_3017)


	//   ....[0]....
.L_3017:
        /*0078*/ 	.word	0x00001250


	//   ....[1]....
        /*007c*/ 	.word	0x00001270


	//   ....[2]....
        /*0080*/ 	.word	0x00001290


	//   ....[3]....
        /*0084*/ 	.word	0x000012b0


	//   ....[4]....
        /*0088*/ 	.word	0x000012d0


	//   ....[5]....
        /*008c*/ 	.word	0x00001700


	//   ....[6]....
        /*0090*/ 	.word	0x00001720


	//   ....[7]....
        /*0094*/ 	.word	0x00001740


	//   ....[8]....
        /*0098*/ 	.word	0x00001760


	//   ....[9]....
        /*009c*/ 	.word	0x00001780


	//   ....[10]....
        /*00a0*/ 	.word	0x000018e0


	//   ....[11]....
        /*00a4*/ 	.word	0x00001990


	//   ....[12]....
        /*00a8*/ 	.word	0x000019e0


	//   ....[13]....
        /*00ac*/ 	.word	0x000019f0


	//   ....[14]....
        /*00b0*/ 	.word	0x00001a70


	//   ....[15]....
        /*00b4*/ 	.word	0x00001aa0


	//   ....[16]....
        /*00b8*/ 	.word	0x00001b30


	//   ....[17]....
        /*00bc*/ 	.word	0x00001b70


	//----- nvinfo : EIATTR_VRC_CTA_INIT_COUNT
	.align		4
.L_3018:
        /*00c0*/ 	.byte	0x02, 0x4a
	.zero		1
	.zero		1


	//----- nvinfo : EIATTR_EXIT_INSTR_OFFSETS
	.align		4
        /*00c4*/ 	.byte	0x04, 0x1c
        /*00c6*/ 	.short	(.L_3020 - .L_3019)


	//   ....[0]....
.L_3019:
        /*00c8*/ 	.word	0x000003b0


	//   ....[1]....
        /*00cc*/ 	.word	0x00002400


	//----- nvinfo : EIATTR_MAX_THREADS
	.align		4
.L_3020:
        /*00d0*/ 	.byte	0x04, 0x05
        /*00d2*/ 	.short	(.L_3022 - .L_3021)
.L_3021:
        /*00d4*/ 	.word	0x00000080
        /*00d8*/ 	.word	0x00000001
        /*00dc*/ 	.word	0x00000001


	//----- nvinfo : EIATTR_CRS_STACK_SIZE
	.align		4
.L_3022:
        /*00e0*/ 	.byte	0x04, 0x1e
        /*00e2*/ 	.short	(.L_3024 - .L_3023)
.L_3023:
        /*00e4*/ 	.word	0x00000000


	//----- nvinfo : EIATTR_CBANK_PARAM_SIZE
	.align		4
.L_3024:
        /*00e8*/ 	.byte	0x03, 0x19
        /*00ea*/ 	.short	0x00e8


	//----- nvinfo : EIATTR_PARAM_CBANK
	.align		4
        /*00ec*/ 	.byte	0x04, 0x0a
        /*00ee*/ 	.short	(.L_3026 - .L_3025)
	.align		4
.L_3025:
        /*00f0*/ 	.word	index@(.nv.constant0._ZN10layer_norm13ln_fwd_kernelINS_13Kernel_traitsIf6__halffS2_fjLj4096ELj1ELj1ELj4ELj16ENS_18Kernel_traits_baseILj4096EfS2_fS2_fjLj128EEEEELb0ELb0ELb0ELb1EEEvNS_9FwdParamsE)
        /*00f4*/ 	.short	0x0380
        /*00f6*/ 	.short	0x00e8


	//----- nvinfo : EIATTR_SW_WAR
	.align		4
.L_3026:
        /*00f8*/ 	.byte	0x04, 0x36
        /*00fa*/ 	.short	(.L_3028 - .L_3027)
.L_3027:
        /*00fc*/ 	.word	0x00000008
.L_3028:


//--------------------- .nv.info._ZN10layer_norm13ln_fwd_kernelINS_13Kernel_traitsIf6__halffS2_fjLj4096ELj1ELj1ELj4ELj16ENS_18Kernel_traits_baseILj4096EfS2_fS2_fjLj128EEEEELb0ELb0ELb1ELb0EEEvNS_9FwdParamsE --------------------------
	.section	.nv.info._ZN10layer_norm13ln_fwd_kernelINS_13Kernel_traitsIf6__halffS2_fjLj4096ELj1ELj1ELj4ELj16ENS_18Kernel_traits_baseILj4096EfS2_fS2_fjLj128EEEEELb0ELb0ELb1ELb0EEEvNS_9FwdParamsE,"",@"SHT_CUDA_INFO"
	.sectionflags	@""
	.align	4


	//----- nvinfo : EIATTR_CUDA_API_VERSION
	.align		4
        /*0000*/ 	.byte	0x04, 0x37
        /*0002*/ 	.short	(.L_3030 - .L_3029)
.L_3029:
        /*0004*/ 	.word	0x00000082


	//----- nvinfo : EIATTR_KPARAM_INFO
	.align		4
.L_3030:
        /*0008*/ 	.byte	0x04, 0x17
        /*000a*/ 	.short	(.L_3032 - .L_3031)
.L_3031:
        /*000c*/ 	.word	0x00000000
        /*0010*/ 	.short	0x0000
        /*0012*/ 	.short	0x0000
        /*0014*/ 	.byte	0x00, 0xf0, 0xa1, 0x03


	//----- nvinfo : EIATTR_SPARSE_MMA_MASK
	.align		4
.L_3032:
        /*0018*/ 	.byte	0x03, 0x50
        /*001a*/ 	.short	0x0000


	//----- nvinfo : EIATTR_MAXREG_COUNT
	.align		4
        /*001c*/ 	.byte	0x03, 0x1b
        /*001e*/ 	.short	0x00ff


	//----- nvinfo : EIATTR_NUM_BARRIERS
	.align		4
        /*0020*/ 	.byte	0x02, 0x4c
        /*0022*/ 	.byte	0x01
	.zero		1


	//----- nvinfo : EIATTR_MERCURY_ISA_VERSION
	.align		4
        /*0024*/ 	.byte	0x03, 0x5f
        /*0026*/ 	.short	0x0101


	//----- nvinfo : EIATTR_COOP_GROUP_MASK_REGIDS
	.align		4
        /*0028*/ 	.byte	0x04, 0x29
        /*002a*/ 	.short	(.L_3034 - .L_3033)


	//   ....[0]....
.L_3033:
        /*002c*/ 	.word	0xffffffff


	//   ....[1]....
        /*0030*/ 	.word	0xffffffff


	//   ....[2]....
        /*0034*/ 	.word	0xffffffff


	//   ....[3]....
        /*0038*/ 	.word	0xffffffff


	//   ....[4]....
        /*003c*/ 	.word	0xffffffff


	//   ....[5]....
        /*0040*/ 	.word	0xffffffff


	//   ....[6]....
        /*0044*/ 	.word	0xffffffff


	//   ....[7]....
        /*0048*/ 	.word	0xffffffff


	//   ....[8]....
        /*004c*/ 	.word	0xffffffff


	//   ....[9]....
        /*0050*/ 	.word	0xffffffff


	//   ....[10]....
        /*0054*/ 	.word	0xffffffff


	//   ....[11]....
        /*0058*/ 	.word	0xffffffff


	//   ....[12]....
        /*005c*/ 	.word	0xffffffff


	//   ....[13]....
        /*0060*/ 	.word	0xffffffff


	//   ....[14]....
        /*0064*/ 	.word	0xffffffff


	//   ....[15]....
        /*0068*/ 	.word	0xffffffff


	//   ....[16]....
        /*006c*/ 	.word	0xffffffff


	//   ....[17]....
        /*0070*/ 	.word	0xffffffff


	//----- nvinfo : EIATTR_COOP_GROUP_INSTR_OFFSETS
	.align		4
.L_3034:
        /*0074*/ 	.byte	0x04, 0x28
        /*0076*/ 	.short	(.L_3036 - .L_3035)


	//   ....[0]....
.L_3035:
        /*0078*/ 	.word	0x00001ea0


	//   ....[1]....
        /*007c*/ 	.word	0x00001ec0


	//   ....[2]....
        /*0080*/ 	.word	0x00001ee0


	//   ....[3]....
        /*0084*/ 	.word	0x00001f00


	//   ....[4]....
        /*0088*/ 	.word	0x00001f20


	//   ....[5]....
        /*008c*/ 	.word	0x00002370


	//   ....[6]....
        /*0090*/ 	.word	0x00002390


	//   ....[7]....
        /*0094*/ 	.word	0x000023b0


	//   ....[8]....
        /*0098*/ 	.word	0x000023d0


	//   ....[9]....
        /*009c*/ 	.word	0x00002400


	//   ....[10]....
        /*00a0*/ 	.word	0x00002590


	//   ....[11]....
        /*00a4*/ 	.word	0x000025d0


	//   ....[12]....
        /*00a8*/ 	.word	0x000025f0


	//   ....[13]....
        /*00ac*/ 	.word	0x00002630


	//   ....[14]....
        /*00b0*/ 	.word	0x00002700


	//   ....[15]....
        /*00b4*/ 	.word	0x00002730


	//   ....[16]....
        /*00b8*/ 	.word	0x000027e0


	//   ....[17]....
        /*00bc*/ 	.word	0x00002810


	//----- nvinfo : EIATTR_VRC_CTA_INIT_COUNT
	.align		4
.L_3036:
        /*00c0*/ 	.byte	0x02, 0x4a
	.zero		1
	.zero		1


	//----- nvinfo : EIATTR_EXIT_INSTR_OFFSETS
	.align		4
        /*00c4*/ 	.byte	0x04, 0x1c
        /*00c6*/ 	.short	(.L_3038 - .L_3037)


	//   ....[0]....
.L_3037:
        /*00c8*/ 	.word	0x00000650


	//   ....[1]....
        /*00cc*/ 	.word	0x00003240


	//----- nvinfo : EIATTR_MAX_THREADS
	.align		4
.L_3038:
        /*00d0*/ 	.byte	0x04, 0x05
        /*00d2*/ 	.short	(.L_3040 - .L_3039)
.L_3039:
        /*00d4*/ 	.word	0x00000080
        /*00d8*/ 	.word	0x00000001
        /*00dc*/ 	.word	0x00000001


	//----- nvinfo : EIATTR_CRS_STACK_SIZE
	.align		4
.L_3040:
        /*00e0*/ 	.byte	0x04, 0x1e
        /*00e2*/ 	.short	(.L_3042 - .L_3041)
.L_3041:
        /*00e4*/ 	.word	0x00000000


	//----- nvinfo : EIATTR_CBANK_PARAM_SIZE
	.align		4
.L_3042:
        /*00e8*/ 	.byte	0x03, 0x19
        /*00ea*/ 	.short	0x00e8


	//----- nvinfo : EIATTR_PARAM_CBANK
	.align		4
        /*00ec*/ 	.byte	0x04, 0x0a
        /*00ee*/ 	.short	(.L_3044 - .L_3043)
	.align		4
.L_3043:
        /*00f0*/ 	.word	index@(.nv.constant0._ZN10layer_norm13ln_fwd_kernelINS_13Kernel_traitsIf6__halffS2_fjLj4096ELj1ELj1ELj4ELj16ENS_18Kernel_traits_baseILj4096EfS2_fS2_fjLj128EEEEELb0ELb0ELb1ELb0EEEvNS_9FwdParamsE)
        /*00f4*/ 	.short	0x0380
        /*00f6*/ 	.short	0x00e8


	//----- nvinfo : EIATTR_SW_WAR
	.align		4
.L_3044:
        /*00f8*/ 	.byte	0x04, 0x36
        /*00fa*/ 	.short	(.L_3046 - .L_3045)
.L_3045:
        /*00fc*/ 	.word	0x00000008
.L_3046:


//--------------------- .nv.info._ZN10layer_norm13ln_fwd_kernelINS_13Kernel_traitsIf6__halffS2_fjLj4096ELj1ELj1ELj4ELj16ENS_18Kernel_traits_baseILj4096EfS2_fS2_fjLj128EEEEELb0ELb0ELb1ELb1EEEvNS_9FwdParamsE --------------------------
	.section	.nv.info._ZN10layer_norm13ln_fwd_kernelINS_13Kernel_traitsIf6__halffS2_fjLj4096ELj1ELj1ELj4ELj16ENS_18Kernel_traits_baseILj4096EfS2_fS2_fjLj128EEEEELb0ELb0ELb1ELb1EEEvNS_9FwdParamsE,"",@"SHT_CUDA_INFO"
	.sectionflags	@""
	.align	4


	//----- nvinfo : EIATTR_CUDA_API_VERSION
	.align		4
        /*0000*/ 	.byte	0x04, 0x37
        /*0002*/ 	.short	(.L_3048 - .L_3047)
.L_3047:
        /*0004*/ 	.word	0x00000082


	//----- nvinfo : EIATTR_KPARAM_INFO
	.align		4
.L_3048:
        /*0008*/ 	.byte	0x04, 0x17
        /*000a*/ 	.short	(.L_3050 - .L_3049)
.L_3049:
        /*000c*/ 	.word	0x00000000
        /*0010*/ 	.short	0x0000
        /*0012*/ 	.short	0x0000
        /*0014*/ 	.byte	0x00, 0xf0, 0xa1, 0x03


	//----- nvinfo : EIATTR_SPARSE_MMA_MASK
	.align		4
.L_3050:
        /*0018*/ 	.byte	0x03, 0x50
        /*001a*/ 	.short	0x0000


	//----- nvinfo : EIATTR_MAXREG_COUNT
	.align		4
        /*001c*/ 	.byte	0x03, 0x1b
        /*001e*/ 	.short	0x00ff


	//----- nvinfo : EIATTR_NUM_BARRIERS
	.align		4
        /*0020*/ 	.byte	0x02, 0x4c
        /*0022*/ 	.byte	0x01
	.zero		1


	//----- nvinfo : EIATTR_MERCURY_ISA_VERSION
	.align		4
        /*0024*/ 	.byte	0x03, 0x5f
        /*0026*/ 	.short	0x0101


	//----- nvinfo : EIATTR_COOP_GROUP_MASK_REGIDS
	.align		4
        /*0028*/ 	.byte	0x04, 0x29
        /*002a*/ 	.short	(.L_3052 - .L_3051)


	//   ....[0]....
.L_3051:
        /*002c*/ 	.word	0xffffffff


	//   ....[1]....
        /*0030*/ 	.word	0xffffffff


	//   ....[2]....
        /*0034*/ 	.word	0xffffffff


	//   ....[3]....
        /*0038*/ 	.word	0xffffffff


	//   ....[4]....
        /*003c*/ 	.word	0xffffffff


	//   ....[5]....
        /*0040*/ 	.word	0xffffffff


	//   ....[6]....
        /*0044*/ 	.word	0xffffffff


	//   ....[7]....
        /*0048*/ 	.word	0xffffffff


	//   ....[8]....
        /*004c*/ 	.word	0xffffffff


	//   ....[9]....
        /*0050*/ 	.word	0xffffffff


	//   ....[10]....
        /*0054*/ 	.word	0xffffffff


	//   ....[11]....
        /*0058*/ 	.word	0xffffffff


	//   ....[12]....
        /*005c*/ 	.word	0xffffffff


	//   ....[13]....
        /*0060*/ 	.word	0xffffffff


	//   ....[14]....
        /*0064*/ 	.word	0xffffffff


	//   ....[15]....
        /*0068*/ 	.word	0xffffffff


	//   ....[16]....
        /*006c*/ 	.word	0xffffffff


	//   ....[17]....
        /*0070*/ 	.word	0xffffffff


	//----- nvinfo : EIATTR_COOP_GROUP_INSTR_OFFSETS
	.align		4
.L_3052:
        /*0074*/ 	.byte	0x04, 0x28
        /*0076*/ 	.short	(.L_3054 - .L_3053)


	//   ....[0]....
.L_3053:
        /*0078*/ 	.word	0x00001930


	//   ....[1]....
        /*007c*/ 	.word	0x00001950


	//   ....[2]....
        /*0080*/ 	.word	0x00001970


	//   ....[3]....
        /*0084*/ 	.word	0x00001990


	//   ....[4]....
        /*0088*/ 	.word	0x000019b0


	//   ....[5]....
        /*008c*/ 	.word	0x00001de0


	//   ....[6]....
        /*0090*/ 	.word	0x00001e10


	//   ....[7]....
        /*0094*/ 	.word	0x00001e50


	//   ....[8]....
        /*0098*/ 	.word	0x00001e60


	//   ....[9]....
        /*009c*/ 	.word	0x00001ec0


	//   ....[10]....
        /*00a0*/ 	.word	0x00001f30


	//   ....[11]....
        /*00a4*/ 	.word	0x00001f90


	//   ....[12]....
        /*00a8*/ 	.word	0x00002000


	//   ....[13]....
        /*00ac*/ 	.word	0x00002010


	//   ....[14]....
        /*00b0*/ 	.word	0x00002090


	//   ....[15]....
        /*00b4*/ 	.word	0x000020e0


	//   ....[16]....
        /*00b8*/ 	.word	0x00002180


	//   ....[17]....
        /*00bc*/ 	.word	0x000021b0


	//----- nvinfo : EIATTR_VRC_CTA_INIT_COUNT
	.align		4
.L_3054:
        /*00c0*/ 	.byte	0x02, 0x4a
	.zero		1
	.zero		1


	//----- nvinfo : EIATTR_EXIT_INSTR_OFFSETS
	.align		4
        /*00c4*/ 	.byte	0x04, 0x1c
        /*00c6*/ 	.short	(.L_3056 - .L_3055)


	//   ....[0]....
.L_3055:
        /*00c8*/ 	.word	0x000003b0


	//   ....[1]....
        /*00cc*/ 	.word	0x00002ae0


	//----- nvinfo : EIATTR_MAX_THREADS
	.align		4
.L_3056:
        /*00d0*/ 	.byte	0x04, 0x05
        /*00d2*/ 	.short	(.L_3058 - .L_3057)
.L_3057:
        /*00d4*/ 	.word	0x00000080
        /*00d8*/ 	.word	0x00000001
        /*00dc*/ 	.word	0x00000001


	//----- nvinfo : EIATTR_CBANK_PARAM_SIZE
	.align		4
.L_3058:
        /*00e0*/ 	.byte	0x03, 0x19
        /*00e2*/ 	.short	0x00e8


	//----- nvinfo : EIATTR_PARAM_CBANK
	.align		4
        /*00e4*/ 	.byte	0x04, 0x0a
        /*00e6*/ 	.short	(.L_3060 - .L_3059)
	.align		4
.L_3059:
        /*00e8*/ 	.word	index@(.nv.constant0._ZN10layer_norm13ln_fwd_kernelINS_13Kernel_traitsIf6__halffS2_fjLj4096ELj1ELj1ELj4ELj16ENS_18Kernel_traits_baseILj4096EfS2_fS2_fjLj128EEEEELb0ELb0ELb1ELb1EEEvNS_9FwdParamsE)
        /*00ec*/ 	.short	0x0380
        /*00ee*/ 	.short	0x00e8


	//----- nvinfo : EIATTR_SW_WAR
	.align		4
.L_3060:
        /*00f0*/ 	.byte	0x04, 0x36
        /*00f2*/ 	.short	(.L_3062 - .L_3061)
.L_3061:
        /*00f4*/ 	.word	0x00000008
.L_3062:


//--------------------- .nv.info._ZN10layer_norm13ln_fwd_kernelINS_13Kernel_traitsIf6__halffS2_fjLj4096ELj1ELj1ELj4ELj16ENS_18Kernel_traits_baseILj4096EfS2_fS2_fjLj128EEEEELb0ELb1ELb0ELb0EEEvNS_9FwdParamsE --------------------------
	.section	.nv.info._ZN10layer_norm13ln_fwd_kernelINS_13Kernel_traitsIf6__halffS2_fjLj4096ELj1ELj1ELj4ELj16ENS_18Kernel_traits_baseILj4096EfS2_fS2_fjLj128EEEEELb0ELb1ELb0ELb0EEEvNS_9FwdParamsE,"",@"SHT_CUDA_INFO"
	.sectionflags	@""
	.align	4


	//----- nvinfo : EIATTR_CUDA_API_VERSION
	.align		4
        /*0000*/ 	.byte	0x04, 0x37
        /*0002*/ 	.short	(.L_3064 - .L_3063)
.L_3063:
        /*0004*/ 	.word	0x00000082


	//----- nvinfo : EIATTR_KPARAM_INFO
	.align		4
.L_3064:
        /*0008*/ 	.byte	0x04, 0x17
        /*000a*/ 	.short	(.L_3066 - .L_3065)
.L_3065:
        /*000c*/ 	.word	0x00000000
        /*0010*/ 	.short	0x0000
        /*0012*/ 	.short	0x0000
        /*0014*/ 	.byte	0x00, 0xf0, 0xa1, 0x03


	//----- nvinfo : EIATTR_SPARSE_MMA_MASK
	.align		4
.L_3066:
        /*0018*/ 	.byte	0x03, 0x50
        /*001a*/ 	.short	0x0000


	//----- nvinfo : EIATTR_MAXREG_COUNT
	.align		4
        /*001c*/ 	.byte	0x03, 0x1b
        /*001e*/ 	.short	0x00ff


	//----- nvinfo : EIATTR_NUM_BARRIERS
	.align		4
        /*0020*/ 	.byte	0x02, 0x4c
        /*0022*/ 	.byte	0x01
	.zero		1


	//----- nvinfo : EIATTR_MERCURY_ISA_VERSION
	.align		4
        /*0024*/ 	.byte	0x03, 0x5f
        /*0026*/ 	.short	0x0101


	//----- nvinfo : EIATTR_COOP_GROUP_MASK_REGIDS
	.align		4
        /*0028*/ 	.byte	0x04, 0x29
        /*002a*/ 	.short	(.L_3068 - .L_3067)


	//   ....[0]....
.L_3067:
        /*002c*/ 	.word	0xffffffff


	//   ....[1]....
        /*0030*/ 	.word	0xffffffff


	//   ....[2]....
        /*0034*/ 	.word	0xffffffff


	//   ....[3]....
        /*0038*/ 	.word	0xffffffff


	//   ....[4]....
        /*003c*/ 	.word	0xffffffff


	//   ....[5]....
        /*0040*/ 	.word	0xffffffff


	//   ....[6]....
        /*0044*/ 	.word	0xffffffff


	//   ....[7]....
        /*0048*/ 	.word	0xffffffff


	//   ....[8]....
        /*004c*/ 	.word	0xffffffff


	//   ....[9]....
        /*0050*/ 	.word	0xffffffff


	//   ....[10]....
        /*0054*/ 	.word	0xffffffff


	//   ....[11]....
        /*0058*/ 	.word	0xffffffff


	//   ....[12]....
        /*005c*/ 	.word	0xffffffff


	//   ....[13]....
        /*0060*/ 	.word	0xffffffff


	//   ....[14]....
        /*0064*/ 	.word	0xffffffff


	//   ....[15]....
        /*0068*/ 	.word	0xffffffff


	//   ....[16]....
        /*006c*/ 	.word	0xffffffff


	//   ....[17]....
        /*0070*/ 	.word	0xffffffff


	//----- nvinfo : EIATTR_COOP_GROUP_INSTR_OFFSETS
	.align		4
.L_3068:
        /*0074*/ 	.byte	0x04, 0x28
        /*0076*/ 	.short	(.L_3070 - .L_3069)


	//   ....[0]....
.L_3069:
        /*0078*/ 	.word	0x00001eb0


	//   ....[1]....
        /*007c*/ 	.word	0x00001ed0


	//   ....[2]....
        /*0080*/ 	.word	0x00001ef0


	//   ....[3]....
        /*0084*/ 	.word	0x00001f10


	//   ....[4]....
        /*0088*/ 	.word	0x00001f30


	//   ....[5]....
        /*008c*/ 	.word	0x000023a0


	//   ....[6]....
        /*0090*/ 	.word	0x000023d0


	//   ....[7]....
        /*0094*/ 	.word	0x000023f0


	//   ....[8]....
        /*0098*/ 	.word	0x00002410


	//   ....[9]....
        /*009c*/ 	.word	0x00002440


	//   ....[10]....
        /*00a0*/ 	.word	0x000024c0


	//   ....[11]....
        /*00a4*/ 	.word	0x00002530


	//   ....[12]....
        /*00a8*/ 	.word	0x00002550


	//   ....[13]....
        /*00ac*/ 	.word	0x00002560


	//   ....[14]....
        /*00b0*/ 	.word	0x00002600


	//   ....[15]....
        /*00b4*/ 	.word	0x00002650


	//   ....[16]....
        /*00b8*/ 	.word	0x000026f0


	//   ....[17]....
        /*00bc*/ 	.word	0x00002720


	//----- nvinfo : EIATTR_VRC_CTA_INIT_COUNT
	.align		4
.L_3070:
        /*00c0*/ 	.byte	0x02, 0x4a
	.zero		1
	.zero		1


	//----- nvinfo : EIATTR_EXIT_INSTR_OFFSETS
	.align		4
        /*00c4*/ 	.byte	0x04, 0x1c
        /*00c6*/ 	.short	(.L_3072 - .L_3071)


	//   ....[0]....
.L_3071:
        /*00c8*/ 	.word	0x00000880


	//   ....[1]....
        /*00cc*/ 	.word	0x000030f0


	//----- nvinfo : EIATTR_MAX_THREADS
	.align		4
.L_3072:
        /*00d0*/ 	.byte	0x04, 0x05
        /*00d2*/ 	.short	(.L_3074 - .L_3073)
.L_3073:
        /*00d4*/ 	.word	0x00000080
        /*00d8*/ 	.word	0x00000001
        /*00dc*/ 	.word	0x00000001


	//----- nvinfo : EIATTR_CRS_STACK_SIZE
	.align		4
.L_3074:
        /*00e0*/ 	.byte	0x04, 0x1e
        /*00e2*/ 	.short	(.L_3076 - .L_3075)
.L_3075:
        /*00e4*/ 	.word	0x00000000


	//----- nvinfo : EIATTR_CBANK_PARAM_SIZE
	.align		4
.L_3076:
        /*00e8*/ 	.byte	0x03, 0x19
        /*00ea*/ 	.short	0x00e8


	//----- nvinfo : EIATTR_PARAM_CBANK
	.align		4
        /*00ec*/ 	.byte	0x04, 0x0a
        /*00ee*/ 	.short	(.L_3078 - .L_3077)
	.align		4
.L_3077:
        /*00f0*/ 	.word	index@(.nv.constant0._ZN10layer_norm13ln_fwd_kernelINS_13Kernel_traitsIf6__halffS2_fjLj4096ELj1ELj1ELj4ELj16ENS_18Kernel_traits_baseILj4096EfS2_fS2_fjLj128EEEEELb0ELb1ELb0ELb0EEEvNS_9FwdParamsE)
        /*00f4*/ 	.short	0x0380
        /*00f6*/ 	.short	0x00e8


	//----- nvinfo : EIATTR_SW_WAR
	.align		4
.L_3078:
        /*00f8*/ 	.byte	0x04, 0x36
        /*00fa*/ 	.short	(.L_3080 - .L_3079)
.L_3079:
        /*00fc*/ 	.word	0x00000008
.L_3080:


//--------------------- .nv.info._ZN10layer_norm13ln_fwd_kernelINS_13Kernel_traitsIf6__halffS2_fjLj4096ELj1ELj1ELj4ELj16ENS_18Kernel_traits_baseILj4096EfS2_fS2_fjLj128EEEEELb0ELb1ELb0ELb1EEEvNS_9FwdParamsE --------------------------
	.section	.nv.info._ZN10layer_norm13ln_fwd_kernelINS_13Kernel_traitsIf6__halffS2_fjLj4096ELj1ELj1ELj4ELj16ENS_18Kernel_traits_baseILj4096EfS2_fS2_fjLj128EEEEELb0ELb1ELb0ELb1EEEvNS_9FwdParamsE,"",@"SHT_CUDA_INFO"
	.sectionflags	@""
	.align	4


	//----- nvinfo : EIATTR_CUDA_API_VERSION
	.align		4
        /*0000*/ 	.byte	0x04, 0x37
        /*0002*/ 	.short	(.L_3082 - .L_3081)
.L_3081:
        /*0004*/ 	.word	0x00000082


	//----- nvinfo : EIATTR_KPARAM_INFO
	.align		4
.L_3082:
        /*0008*/ 	.byte	0x04, 0x17
        /*000a*/ 	.short	(.L_3084 - .L_3083)
.L_3083:
        /*000c*/ 	.word	0x00000000
        /*0010*/ 	.short	0x0000
        /*0012*/ 	.short	0x0000
        /*0014*/ 	.byte	0x00, 0xf0, 0xa1, 0x03


	//----- nvinfo : EIATTR_SPARSE_MMA_MASK
	.align		4
.L_3084:
        /*0018*/ 	.byte	0x03, 0x50
        /*001a*/ 	.short	0x0000


	//----- nvinfo : EIATTR_MAXREG_COUNT
	.align		4
        /*001c*/ 	.byte	0x03, 0x1b
        /*001e*/ 	.short	0x00ff


	//----- nvinfo : EIATTR_NUM_BARRIERS
	.align		4
        /*0020*/ 	.byte	0x02, 0x4c
        /*0022*/ 	.byte	0x01
	.zero		1


	//----- nvinfo : EIATTR_MERCURY_ISA_VERSION
	.align		4
        /*0024*/ 	.byte	0x03, 0x5f
        /*0026*/ 	.short	0x0101


	//----- nvinfo : EIATTR_COOP_GROUP_MASK_REGIDS
	.align		4
        /*0028*/ 	.byte	0x04, 0x29
        /*002a*/ 	.short	(.L_3086 - .L_3085)


	//   ....[0]....
.L_3085:
        /*002c*/ 	.word	0xffffffff


	//   ....[1]....
        /*0030*/ 	.word	0xffffffff


	//   ....[2]....
        /*0034*/ 	.word	0xffffffff


	//   ....[3]....
        /*0038*/ 	.word	0xffffffff


	//   ....[4]....
        /*003c*/ 	.word	0xffffffff


	//   ....[5]....
        /*0040*/ 	.word	0xffffffff


	//   ....[6]....
        /*0044*/ 	.word	0xffffffff


	//   ....[7]....
        /*0048*/ 	.word	0xffffffff


	//   ....[8]....
        /*004c*/ 	.word	0xffffffff


	//   ....[9]....
        /*0050*/ 	.word	0xffffffff


	//   ....[10]....
        /*0054*/ 	.word	0xffffffff


	//   ....[11]....
        /*0058*/ 	.word	0xffffffff


	//   ....[12]....
        /*005c*/ 	.word	0xffffffff


	//   ....[13]....
        /*0060*/ 	.word	0xffffffff


	//   ....[14]....
        /*0064*/ 	.word	0xffffffff


	//   ....[15]....
        /*0068*/ 	.word	0xffffffff


	//   ....[16]....
        /*006c*/ 	.word	0xffffffff


	//   ....[17]....
        /*0070*/ 	.word	0xffffffff


	//----- nvinfo : EIATTR_COOP_GROUP_INSTR_OFFSETS
	.align		4
.L_3086:
        /*0074*/ 	.byte	0x04, 0x28
        /*0076*/ 	.short	(.L_3088 - .L_3087)


	//   ....[0]....
.L_3087:
        /*0078*/ 	.word	0x00001790


	//   ....[1]....
        /*007c*/ 	.word	0x000017b0


	//   ....[2]....
        /*0080*/ 	.word	0x000017d0


	//   ....[3]....
        /*0084*/ 	.word	0x000017f0


	//   ....[4]....
        /*0088*/ 	.word	0x00001810


	//   ....[5]....
        /*008c*/ 	.word	0x00001c40


	//   ....[6]....
        /*0090*/ 	.word	0x00001c60


	//   ....[7]....
        /*0094*/ 	.word	0x00001c80


	//   ....[8]....
        /*0098*/ 	.word	0x00001ca0


	//   ....[9]....
        /*009c*/ 	.word	0x00001cc0


	//   ....[10]....
        /*00a0*/ 	.word	0x00001e20


	//   ....[11]....
        /*00a4*/ 	.word	0x00001ed0


	//   ....[12]....
        /*00a8*/ 	.word	0x00001ee0


	//   ....[13]....
        /*00ac*/ 	.word	0x00001f30


	//   ....[14]....
        /*00b0*/ 	.word	0x00001f60


	//   ....[15]....
        /*00b4*/ 	.word	0x00001fd0


	//   ....[16]....
        /*00b8*/ 	.word	0x00002090


	//   ....[17]....
        /*00bc*/ 	.word	0x000020b0


	//----- nvinfo : EIATTR_VRC_CTA_INIT_COUNT
	.align		4
.L_3088:
        /*00c0*/ 	.byte	0x02, 0x4a
	.zero		1
	.zero		1


	//----- nvinfo : EIATTR_EXIT_INSTR_OFFSETS
	.align		4
        /*00c4*/ 	.byte	0x04, 0x1c
        /*00c6*/ 	.short	(.L_3090 - .L_3089)


	//   ....[0]....
.L_3089:
        /*00c8*/ 	.word	0x000004f0


	//   ....[1]....
        /*00cc*/ 	.word	0x00002940


	//----- nvinfo : EIATTR_MAX_THREADS
	.align		4
.L_3090:
        /*00d0*/ 	.byte	0x04, 0x05
        /*00d2*/ 	.short	(.L_3092 - .L_3091)
.L_3091:
        /*00d4*/ 	.word	0x00000080
        /*00d8*/ 	.word	0x00000001
        /*00dc*/ 	.word	0x00000001


	//----- nvinfo : EIATTR_CRS_STACK_SIZE
	.align		4
.L_3092:
        /*00e0*/ 	.byte	0x04, 0x1e
        /*00e2*/ 	.short	(.L_3094 - .L_3093)
.L_3093:
        /*00e4*/ 	.word	0x00000000


	//----- nvinfo : EIATTR_CBANK_PARAM_SIZE
	.align		4
.L_3094:
        /*00e8*/ 	.byte	0x03, 0x19
        /*00ea*/ 	.short	0x00e8


	//----- nvinfo : EIATTR_PARAM_CBANK
	.align		4
        /*00ec*/ 	.byte	0x04, 0x0a
        /*00ee*/ 	.short	(.L_3096 - .L_3095)
	.align		4
.L_3095:
        /*00f0*/ 	.word	index@(.nv.constant0._ZN10layer_norm13ln_fwd_kernelINS_13Kernel_traitsIf6__halffS2_fjLj4096ELj1ELj1ELj4ELj16ENS_18Kernel_traits_baseILj4096EfS2_fS2_fjLj128EEEEELb0ELb1ELb0ELb1EEEvNS_9FwdParamsE)
        /*00f4*/ 	.short	0x0380
        /*00f6*/ 	.short	0x00e8


	//----- nvinfo : EIATTR_SW_WAR
	.align		4
.L_3096:
        /*00f8*/ 	.byte	0x04, 0x36
        /*00fa*/ 	.short	(.L_3098 - .L_3097)
.L_3097:
        /*00fc*/ 	.word	0x00000008
.L_3098:


//--------------------- .nv.info._ZN10layer_norm13ln_fwd_kernelINS_13Kernel_traitsIf6__halffS2_fjLj4096ELj1ELj1ELj4ELj16ENS_18Kernel_traits_baseILj4096EfS2_fS2_fjLj128EEEEELb0ELb1ELb1ELb0EEEvNS_9FwdParamsE --------------------------
	.section	.nv.info._ZN10layer_norm13ln_fwd_kernelINS_13Kernel_traitsIf6__halffS2_fjLj4096ELj1ELj1ELj4ELj16ENS_18Kernel_traits_baseILj4096EfS2_fS2_fjLj128EEEEELb0ELb1ELb1ELb0EEEvNS_9FwdParamsE,"",@"SHT_CUDA_INFO"
	.sectionflags	@""
	.align	4


	//----- nvinfo : EIATTR_CUDA_API_VERSION
	.align		4
        /*0000*/ 	.byte	0x04, 0x37
        /*0002*/ 	.short	(.L_3100 - .L_3099)
.L_3099:
        /*0004*/ 	.word	0x00000082


	//----- nvinfo : EIATTR_KPARAM_INFO
	.align		4
.L_3100:
        /*0008*/ 	.byte	0x04, 0x17
        /*000a*/ 	.short	(.L_3102 - .L_3101)
.L_3101:
        /*000c*/ 	.word	0x00000000
        /*0010*/ 	.short	0x0000
        /*0012*/ 	.short	0x0000
        /*0014*/ 	.byte	0x00, 0xf0, 0xa1, 0x03


	//----- nvinfo : EIATTR_SPARSE_MMA_MASK
	.align		4
.L_3102:
        /*0018*/ 	.byte	0x03, 0x50
        /*001a*/ 	.short	0x0000


	//----- nvinfo : EIATTR_MAXREG_COUNT
	.align		4
        /*001c*/ 	.byte	0x03, 0x1b
        /*001e*/ 	.short	0x00ff


	//----- nvinfo : EIATTR_NUM_BARRIERS
	.align		4
        /*0020*/ 	.byte	0x02, 0x4c
        /*0022*/ 	.byte	0x01
	.zero		1


	//----- nvinfo : EIATTR_MERCURY_ISA_VERSION
	.align		4
        /*0024*/ 	.byte	0x03, 0x5f
        /*0026*/ 	.short	0x0101


	//----- nvinfo : EIATTR_COOP_GROUP_MASK_REGIDS
	.align		4
        /*0028*/ 	.byte	0x04, 0x29
        /*002a*/ 	.short	(.L_3104 - .L_3103)


	//   ....[0]....
.L_3103:
        /*002c*/ 	.word	0xffffffff


	//   ....[1]....
        /*0030*/ 	.word	0xffffffff


	//   ....[2]....
        /*0034*/ 	.word	0xffffffff


	//   ....[3]....
        /*0038*/ 	.word	0xffffffff


	//   ....[4]....
        /*003c*/ 	.word	0xffffffff


	//   ....[5]....
        /*0040*/ 	.word	0xffffffff


	//   ....[6]....
        /*0044*/ 	.word	0xffffffff


	//   ....[7]....
        /*0048*/ 	.word	0xffffffff


	//   ....[8]....
        /*004c*/ 	.word	0xffffffff


	//   ....[9]....
        /*0050*/ 	.word	0xffffffff


	//   ....[10]....
        /*0054*/ 	.word	0xffffffff


	//   ....[11]....
        /*0058*/ 	.word	0xffffffff


	//   ....[12]....
        /*005c*/ 	.word	0xffffffff


	//   ....[13]....
        /*0060*/ 	.word	0xffffffff


	//   ....[14]....
        /*0064*/ 	.word	0xffffffff


	//   ....[15]....
        /*0068*/ 	.word	0xffffffff


	//   ....[16]....
        /*006c*/ 	.word	0xffffffff


	//   ....[17]....
        /*0070*/ 	.word	0xffffffff


	//----- nvinfo : EIATTR_COOP_GROUP_INSTR_OFFSETS
	.align		4
.L_3104:
        /*0074*/ 	.byte	0x04, 0x28
        /*0076*/ 	.short	(.L_3106 - .L_3105)


	//   ....[0]....
.L_3105:
        /*0078*/ 	.word	0x00002670


	//   ....[1]....
        /*007c*/ 	.word	0x00002690


	//   ....[2]....
        /*0080*/ 	.word	0x000026b0


	//   ....[3]....
        /*0084*/ 	.word	0x000026d0


	//   ....[4]....
        /*0088*/ 	.word	0x000026f0


	//   ....[5]....
        /*008c*/ 	.word	0x00002b40


	//   ....[6]....
        /*0090*/ 	.word	0x00002b60


	//   ....[7]....
        /*0094*/ 	.word	0x00002b80


	//   ....[8]....
        /*0098*/ 	.word	0x00002bb0


	//   ....[9]....
        /*009c*/ 	.word	0x00002be0


	//   ....[10]....
        /*00a0*/ 	.word	0x00002d60


	//   ....[11]....
        /*00a4*/ 	.word	0x00002da0


	//   ....[12]....
        /*00a8*/ 	.word	0x00002e00


	//   ....[13]....
        /*00ac*/ 	.word	0x00002e40


	//   ....[14]....
        /*00b0*/ 	.word	0x00002ec0


	//   ....[15]....
        /*00b4*/ 	.word	0x00002f00


	//   ....[16]....
        /*00b8*/ 	.word	0x00002fc0


	//   ....[17]....
        /*00bc*/ 	.word	0x00002ff0


	//----- nvinfo : EIATTR_VRC_CTA_INIT_COUNT
	.align		4
.L_3106:
        /*00c0*/ 	.byte	0x02, 0x4a
	.zero		1
	.zero		1


	//----- nvinfo : EIATTR_EXIT_INSTR_OFFSETS
	.align		4
        /*00c4*/ 	.byte	0x04, 0x1c
        /*00c6*/ 	.short	(.L_3108 - .L_3107)


	//   ....[0]....
.L_3107:
        /*00c8*/ 	.word	0x00000860


	//   ....[1]....
        /*00cc*/ 	.word	0x00003a10


	//----- nvinfo : EIATTR_MAX_THREADS
	.align		4
.L_3108:
        /*00d0*/ 	.byte	0x04, 0x05
        /*00d2*/ 	.short	(.L_3110 - .L_3109)
.L_3109:
        /*00d4*/ 	.word	0x00000080
        /*00d8*/ 	.word	0x00000001
        /*00dc*/ 	.word	0x00000001


	//----- nvinfo : EIATTR_CRS_STACK_SIZE
	.align		4
.L_3110:
        /*00e0*/ 	.byte	0x04, 0x1e
        /*00e2*/ 	.short	(.L_3112 - .L_3111)
.L_3111:
        /*00e4*/ 	.word	0x00000000


	//----- nvinfo : EIATTR_CBANK_PARAM_SIZE
	.align		4
.L_3112:
        /*00e8*/ 	.byte	0x03, 0x19
        /*00ea*/ 	.short	0x00e8


	//----- nvinfo : EIATTR_PARAM_CBANK
	.align		4
        /*00ec*/ 	.byte	0x04, 0x0a
        /*00ee*/ 	.short	(.L_3114 - .L_3113)
	.align		4
.L_3113:
        /*00f0*/ 	.word	index@(.nv.constant0._ZN10layer_norm13ln_fwd_kernelINS_13Kernel_traitsIf6__halffS2_fjLj4096ELj1ELj1ELj4ELj16ENS_18Kernel_traits_baseILj4096EfS2_fS2_fjLj128EEEEELb0ELb1ELb1ELb0EEEvNS_9FwdParamsE)
        /*00f4*/ 	.short	0x0380
        /*00f6*/ 	.short	0x00e8


	//----- nvinfo : EIATTR_SW_WAR
	.align		4
.L_3114:
        /*00f8*/ 	.byte	0x04, 0x36
        /*00fa*/ 	.short	(.L_3116 - .L_3115)
.L_3115:
        /*00fc*/ 	.word	0x00000008
.L_3116:


//--------------------- .nv.info._ZN10layer_norm13ln_fwd_kernelINS_13Kernel_traitsIf6__halffS2_fjLj4096ELj1ELj1ELj4ELj16ENS_18Kernel_traits_baseILj4096EfS2_fS2_fjLj128EEEEELb0ELb1ELb1ELb1EEEvNS_9FwdParamsE --------------------------
	.section	.nv.info._ZN10layer_norm13ln_fwd_kernelINS_13Kernel_traitsIf6__halffS2_fjLj4096ELj1ELj1ELj4ELj16ENS_18Kernel_traits_baseILj4096EfS2_fS2_fjLj128EEEEELb0ELb1ELb1ELb1EEEvNS_9FwdParamsE,"",@"SHT_CUDA_INFO"
	.sectionflags	@""
	.align	4


	//----- nvinfo : EIATTR_CUDA_API_VERSION
	.align		4
        /*0000*/ 	.byte	0x04, 0x37
        /*0002*/ 	.short	(.L_3118 - .L_3117)
.L_3117:
        /*0004*/ 	.word	0x00000082


	//----- nvinfo : EIATTR_KPARAM_INFO
	.align		4
.L_3118:
        /*0008*/ 	.byte	0x04, 0x17
        /*000a*/ 	.short	(.L_3120 - .L_3119)
.L_3119:
        /*000c*/ 	.word	0x00000000
        /*0010*/ 	.short	0x0000
        /*0012*/ 	.short	0x0000
        /*0014*/ 	.byte	0x00, 0xf0, 0xa1, 0x03


	//----- nvinfo : EIATTR_SPARSE_MMA_MASK
	.align		4
.L_3120:
        /*0018*/ 	.byte	0x03, 0x50
        /*001a*/ 	.short	0x0000


	//----- nvinfo : EIATTR_MAXREG_COUNT
	.align		4
        /*001c*/ 	.byte	0x03, 0x1b
        /*001e*/ 	.short	0x00ff


	//----- nvinfo : EIATTR_NUM_BARRIERS
	.align		4
        /*0020*/ 	.byte	0x02, 0x4c
        /*0022*/ 	.byte	0x01
	.zero		1


	//----- nvinfo : EIATTR_MERCURY_ISA_VERSION
	.align		4
        /*0024*/ 	.byte	0x03, 0x5f
        /*0026*/ 	.short	0x0101


	//----- nvinfo : EIATTR_COOP_GROUP_MASK_REGIDS
	.align		4
        /*0028*/ 	.byte	0x04, 0x29
        /*002a*/ 	.short	(.L_3122 - .L_3121)


	//   ....[0]....
.L_3121:
        /*002c*/ 	.word	0xffffffff


	//   ....[1]....
        /*0030*/ 	.word	0xffffffff


	//   ....[2]....
        /*0034*/ 	.word	0xffffffff


	//   ....[3]....
        /*0038*/ 	.word	0xffffffff


	//   ....[4]....
        /*003c*/ 	.word	0xffffffff


	//   ....[5]....
        /*0040*/ 	.word	0xffffffff


	//   ....[6]....
        /*0044*/ 	.word	0xffffffff


	//   ....[7]....
        /*0048*/ 	.word	0xffffffff


	//   ....[8]....
        /*004c*/ 	.word	0xffffffff


	//   ....[9]....
        /*0050*/ 	.word	0xffffffff


	//   ....[10]....
        /*0054*/ 	.word	0xffffffff


	//   ....[11]....
        /*0058*/ 	.word	0xffffffff


	//   ....[12]....
        /*005c*/ 	.word	0xffffffff


	//   ....[13]....
        /*0060*/ 	.word	0xffffffff


	//   ....[14]....
        /*0064*/ 	.word	0xffffffff


	//   ....[15]....
        /*0068*/ 	.word	0xffffffff


	//   ....[16]....
        /*006c*/ 	.word	0xffffffff


	//   ....[17]....
        /*0070*/ 	.word	0xffffffff


	//----- nvinfo : EIATTR_COOP_GROUP_INSTR_OFFSETS
	.align		4
.L_3122:
        /*0074*/ 	.byte	0x04, 0x28
        /*0076*/ 	.short	(.L_3124 - .L_3123)


	//   ....[0]....
.L_3123:
        /*0078*/ 	.word	0x00001fb0


	//   ....[1]....
        /*007c*/ 	.word	0x00001fd0


	//   ....[2]....
        /*0080*/ 	.word	0x00001ff0


	//   ....[3]....
        /*0084*/ 	.word	0x00002010


	//   ....[4]....
        /*0088*/ 	.word	0x00002030


	//   ....[5]....
        /*008c*/ 	.word	0x00002460


	//   ....[6]....
        /*0090*/ 	.word	0x00002490


	//   ....[7]....
        /*0094*/ 	.word	0x000024c0


	//   ....[8]....
        /*0098*/ 	.word	0x000024e0


	//   ....[9]....
        /*009c*/ 	.word	0x00002530


	//   ....[10]....
        /*00a0*/ 	.word	0x000025d0


	//   ....[11]....
        /*00a4*/ 	.word	0x00002630


	//   ....[12]....
        /*00a8*/ 	.word	0x00002640


	//   ....[13]....
        /*00ac*/ 	.word	0x00002690


	//   ....[14]....
        /*00b0*/ 	.word	0x000026d0


	//   ....[15]....
        /*00b4*/ 	.word	0x00002730


	//   ....[16]....
        /*00b8*/ 	.word	0x000027e0


	//   ....[17]....
        /*00bc*/ 	.word	0x00002810


	//----- nvinfo : EIATTR_VRC_CTA_INIT_COUNT
	.align		4
.L_3124:
        /*00c0*/ 	.byte	0x02, 0x4a
	.zero		1
	.zero		1


	//----- nvinfo : EIATTR_EXIT_INSTR_OFFSETS
	.align		4
        /*00c4*/ 	.byte	0x04, 0x1c
        /*00c6*/ 	.short	(.L_3126 - .L_3125)


	//   ....[0]....
.L_3125:
        /*00c8*/ 	.word	0x000004f0


	//   ....[1]....
        /*00cc*/ 	.word	0x00003150


	//----- nvinfo : EIATTR_MAX_THREADS
	.align		4
.L_3126:
        /*00d0*/ 	.byte	0x04, 0x05
        /*00d2*/ 	.short	(.L_3128 - .L_3127)
.L_3127:
        /*00d4*/ 	.word	0x00000080
        /*00d8*/ 	.word	0x00000001
        /*00dc*/ 	.word	0x00000001


	//----- nvinfo : EIATTR_CBANK_PARAM_SIZE
	.align		4
.L_3128:
        /*00e0*/ 	.byte	0x03, 0x19
        /*00e2*/ 	.short	0x00e8


	//----- nvinfo : EIATTR_PARAM_CBANK
	.align		4
        /*00e4*/ 	.byte	0x04, 0x0a
        /*00e6*/ 	.short	(.L_3130 - .L_3129)
	.align		4
.L_3129:
        /*00e8*/ 	.word	index@(.nv.constant0._ZN10layer_norm13ln_fwd_kernelINS_13Kernel_traitsIf6__halffS2_fjLj4096ELj1ELj1ELj4ELj16ENS_18Kernel_traits_baseILj4096EfS2_fS2_fjLj128EEEEELb0ELb1ELb1ELb1EEEvNS_9FwdParamsE)
        /*00ec*/ 	.short	0x0380
        /*00ee*/ 	.short	0x00e8


	//----- nvinfo : EIATTR_SW_WAR
	.align		4
.L_3130:
        /*00f0*/ 	.byte	0x04, 0x36
        /*00f2*/ 	.short	(.L_3132 - .L_3131)
.L_3131:
        /*00f4*/ 	.word	0x00000008
.L_3132:


//--------------------- .nv.info._ZN10layer_norm13ln_fwd_kernelINS_13Kernel_traitsIf6__halffS2_fjLj4096ELj1ELj1ELj4ELj16ENS_18Kernel_traits_baseILj4096EfS2_fS2_fjLj128EEEEELb1ELb0ELb0ELb0EEEvNS_9FwdParamsE --------------------------
	.section	.nv.info._ZN10layer_norm13ln_fwd_kernelINS_13Kernel_traitsIf6__halffS2_fjLj4096ELj1ELj1ELj4ELj16ENS_18Kernel_traits_baseILj4096EfS2_fS2_fjLj128EEEEELb1ELb0ELb0ELb0EEEvNS_9FwdParamsE,"",@"SHT_CUDA_INFO"
	.sectionflags	@""
	.align	4


	//----- nvinfo : EIATTR_CUDA_API_VERSION
	.align		4
        /*0000*/ 	.byte	0x04, 0x37
        /*0002*/ 	.short	(.L_3134 - .L_3133)
.L_3133:
        /*0004*/ 	.word	0x00000082


	//----- nvinfo : EIATTR_KPARAM_INFO
	.align		4
.L_3134:
        /*0008*/ 	.byte	0x04, 0x17
        /*000a*/ 	.short	(.L_3136 - .L_3135)
.L_3135:
        /*000c*/ 	.word	0x00000000
        /*0010*/ 	.short	0x0000
        /*0012*/ 	.short	0x0000
        /*0014*/ 	.byte	0x00, 0xf0, 0xa1, 0x03


	//----- nvinfo : EIATTR_SPARSE_MMA_MASK
	.align		4
.L_3136:
        /*0018*/ 	.byte	0x03, 0x50
        /*001a*/ 	.short	0x0000


	//----- nvinfo : EIATTR_MAXREG_COUNT
	.align		4
        /*001c*/ 	.byte	0x03, 0x1b
        /*001e*/ 	.short	0x00ff


	//----- nvinfo : EIATTR_NUM_BARRIERS
	.align		4
        /*0020*/ 	.byte	0x02, 0x4c
        /*0022*/ 	.byte	0x01
	.zero		1


	//----- nvinfo : EIATTR_MERCURY_ISA_VERSION
	.align		4
        /*0024*/ 	.byte	0x03, 0x5f
        /*0026*/ 	.short	0x0101


	//----- nvinfo : EIATTR_COOP_GROUP_MASK_REGIDS
	.align		4
        /*0028*/ 	.byte	0x04, 0x29
        /*002a*/ 	.short	(.L_3138 - .L_3137)


	//   ....[0]....
.L_3137:
        /*002c*/ 	.word	0xffffffff


	//   ....[1]....
        /*0030*/ 	.word	0xffffffff


	//   ....[2]....
        /*0034*/ 	.word	0xffffffff


	//   ....[3]....
        /*0038*/ 	.word	0xffffffff


	//   ....[4]....
        /*003c*/ 	.word	0xffffffff


	//   ....[5]....
        /*0040*/ 	.word	0xffffffff


	//   ....[6]....
        /*0044*/ 	.word	0xffffffff


	//   ....[7]....
        /*0048*/ 	.word	0xffffffff


	//   ....[8]....
        /*004c*/ 	.word	0xffffffff


	//   ....[9]....
        /*0050*/ 	.word	0xffffffff


	//   ....[10]....
        /*0054*/ 	.word	0xffffffff


	//   ....[11]....
        /*0058*/ 	.word	0xffffffff


	//   ....[12]....
        /*005c*/ 	.word	0xffffffff


	//   ....[13]....
        /*0060*/ 	.word	0xffffffff


	//   ....[14]....
        /*0064*/ 	.word	0xffffffff


	//   ....[15]....
        /*0068*/ 	.word	0xffffffff


	//   ....[16]....
        /*006c*/ 	.word	0xffffffff


	//   ....[17]....
        /*0070*/ 	.word	0xffffffff


	//----- nvinfo : EIATTR_COOP_GROUP_INSTR_OFFSETS
	.align		4
.L_3138:
        /*0074*/ 	.byte	0x04, 0x28
        /*0076*/ 	.short	(.L_3140 - .L_3139)


	//   ....[0]....
.L_3139:
        /*0078*/ 	.word	0x00015c70


	//   ....[1]....
        /*007c*/ 	.word	0x00015c90


	//   ....[2]....
        /*0080*/ 	.word	0x00015cb0


	//   ....[3]....
        /*0084*/ 	.word	0x00015cd0


	//   ....[4]....
        /*0088*/ 	.word	0x00015cf0


	//   ....[5]....
        /*008c*/ 	.word	0x00016180


	//   ....[6]....
        /*0090*/ 	.word	0x000161a0


	//   ....[7]....
        /*0094*/ 	.word	0x000161d0


	//   ....[8]....
        /*0098*/ 	.word	0x00016210


	//   ....[9]....
        /*009c*/ 	.word	0x00016230


	//   ....[10]....
        /*00a0*/ 	.word	0x00016250


	//   ....[11]....
        /*00a4*/ 	.word	0x000162c0


	//   ....[12]....
        /*00a8*/ 	.word	0x00016300


	//   ....[13]....
        /*00ac*/ 	.word	0x00016360


	//   ....[14]....
        /*00b0*/ 	.word	0x000163a0


	//   ....[15]....
        /*00b4*/ 	.word	0x000163f0


	//   ....[16]....
        /*00b8*/ 	.word	0x000164a0


	//   ....[17]....
        /*00bc*/ 	.word	0x000164d0


	//----- nvinfo : EIATTR_VRC_CTA_INIT_COUNT
	.align		4
.L_3140:
        /*00c0*/ 	.byte	0x02, 0x4a
	.zero		1
	.zero		1


	//----- nvinfo : EIATTR_EXIT_INSTR_OFFSETS
	.align		4
        /*00c4*/ 	.byte	0x04, 0x1c
        /*00c6*/ 	.short	(.L_3142 - .L_3141)


	//   ....[0]....
.L_3141:
        /*00c8*/ 	.word	0x000008d0


	//   ....[1]....
        /*00cc*/ 	.word	0x00016ee0


	//----- nvinfo : EIATTR_INDIRECT_BRANCH_TARGETS
	.align		4
.L_3142:
        /*00d0*/ 	.byte	0x04, 0x34
        /*00d2*/ 	.short	(.L_3144 - .L_3143)


	//   ....[0]....
.L_3143:
        /*00d4*/ 	.word	.L_x_27150@srel
        /*00d8*/ 	.short	0x0
        /*00da*/ 	.short	0x0
        /*00dc*/ 	.word	0x3
        /*00e0*/ 	.word	.L_x_27151@srel
        /*00e4*/ 	.word	.L_x_27152@srel
        /*00e8*/ 	.word	.L_x_27153@srel


	//----- nvinfo : EIATTR_MAX_THREADS
	.align		4
.L_3144:
        /*00ec*/ 	.byte	0x04, 0x05
        /*00ee*/ 	.short	(.L_3146 - .L_3145)
.L_3145:
        /*00f0*/ 	.word	0x00000080
        /*00f4*/ 	.word	0x00000001
        /*00f8*/ 	.word	0x00000001


	//----- nvinfo : EIATTR_CRS_STACK_SIZE
	.align		4
.L_3146:
        /*00fc*/ 	.byte	0x04, 0x1e
        /*00fe*/ 	.short	(.L_3148 - .L_3147)
.L_3147:
        /*0100*/ 	.word	0x00000000


	//----- nvinfo : EIATTR_CBANK_PARAM_SIZE
	.align		4
.L_3148:
        /*0104*/ 	.byte	0x03, 0x19
        /*0106*/ 	.short	0x00e8


	//----- nvinfo : EIATTR_PARAM_CBANK
	.align		4
        /*0108*/ 	.byte	0x04, 0x0a
        /*010a*/ 	.short	(.L_3150 - .L_3149)
	.align		4
.L_3149:
        /*010c*/ 	.word	index@(.nv.constant0._ZN10layer_norm13ln_fwd_kernelINS_13Kernel_traitsIf6__halffS2_fjLj4096ELj1ELj1ELj4ELj16ENS_18Kernel_traits_baseILj4096EfS2_fS2_fjLj128EEEEELb1ELb0ELb0ELb0EEEvNS_9FwdParamsE)
        /*0110*/ 	.short	0x0380
        /*0112*/ 	.short	0x00e8


	//----- nvinfo : EIATTR_SW_WAR
	.align		4
.L_3150:
        /*0114*/ 	.byte	0x04, 0x36
        /*0116*/ 	.short	(.L_3152 - .L_3151)
.L_3151:
        /*0118*/ 	.word	0x00000008
.L_3152:


//--------------------- .nv.info._ZN10layer_norm13ln_fwd_kernelINS_13Kernel_traitsIf6__halffS2_fjLj4096ELj1ELj1ELj4ELj16ENS_18Kernel_traits_baseILj4096EfS2_fS2_fjLj128EEEEELb1ELb0ELb0ELb1EEEvNS_9FwdParamsE --------------------------
	.section	.nv.info._ZN10layer_norm13ln_fwd_kernelINS_13Kernel_traitsIf6__halffS2_fjLj4096ELj1ELj1ELj4ELj16ENS_18Kernel_traits_baseILj4096EfS2_fS2_fjLj128EEEEELb1ELb0ELb0ELb1EEEvNS_9FwdParamsE,"",@"SHT_CUDA_INFO"
	.sectionflags	@""
	.align	4


	//----- nvinfo : EIATTR_CUDA_API_VERSION
	.align		4
        /*0000*/ 	.byte	0x04, 0x37
        /*0002*/ 	.short	(.L_3154 - .L_3153)
.L_3153:
        /*0004*/ 	.word	0x00000082


	//----- nvinfo : EIATTR_KPARAM_INFO
	.align		4
.L_3154:
        /*0008*/ 	.byte	0x04, 0x17
        /*000a*/ 	.short	(.L_3156 - .L_3155)
.L_3155:
        /*000c*/ 	.word	0x00000000
        /*0010*/ 	.short	0x0000
        /*0012*/ 	.short	0x0000
        /*0014*/ 	.byte	0x00, 0xf0, 0xa1, 0x03


	//----- nvinfo : EIATTR_SPARSE_MMA_MASK
	.align		4
.L_3156:
        /*0018*/ 	.byte	0x03, 0x50
        /*001a*/ 	.short	0x0000


	//----- nvinfo : EIATTR_MAXREG_COUNT
	.align		4
        /*001c*/ 	.byte	0x03, 0x1b
        /*001e*/ 	.short	0x00ff


	//----- nvinfo : EIATTR_NUM_BARRIERS
	.align		4
        /*0020*/ 	.byte	0x02, 0x4c
        /*0022*/ 	.byte	0x01
	.zero		1


	//----- nvinfo : EIATTR_MERCURY_ISA_VERSION
	.align		4
        /*0024*/ 	.byte	0x03, 0x5f
        /*0026*/ 	.short	0x0101


	//----- nvinfo : EIATTR_COOP_GROUP_MASK_REGIDS
	.align		4
        /*0028*/ 	.byte	0x04, 0x29
        /*002a*/ 	.short	(.L_3158 - .L_3157)


	//   ....[0]....
.L_3157:
        /*002c*/ 	.word	0xffffffff


	//   ....[1]....
        /*0030*/ 	.word	0xffffffff


	//   ....[2]....
        /*0034*/ 	.word	0xffffffff


	//   ....[3]....
        /*0038*/ 	.word	0xffffffff


	//   ....[4]....
        /*003c*/ 	.word	0xffffffff


	//   ....[5]....
        /*0040*/ 	.word	0xffffffff


	//   ....[6]....
        /*0044*/ 	.word	0xffffffff


	//   ....[7]....
        /*0048*/ 	.word	0xffffffff


	//   ....[8]....
        /*004c*/ 	.word	0xffffffff


	//   ....[9]....
        /*0050*/ 	.word	0xffffffff


	//   ....[10]....
        /*0054*/ 	.word	0xffffffff


	//   ....[11]....
        /*0058*/ 	.word	0xffffffff


	//   ....[12]....
        /*005c*/ 	.word	0xffffffff


	//   ....[13]....
        /*0060*/ 	.word	0xffffffff


	//   ....[14]....
        /*0064*/ 	.word	0xffffffff


	//   ....[15]....
        /*0068*/ 	.word	0xffffffff


	//   ....[16]....
        /*006c*/ 	.word	0xffffffff


	//   ....[17]....
        /*0070*/ 	.word	0xffffffff


	//----- nvinfo : EIATTR_COOP_GROUP_INSTR_OFFSETS
	.align		4
.L_3158:
        /*0074*/ 	.byte	0x04, 0x28
        /*0076*/ 	.short	(.L_3160 - .L_3159)


	//   ....[0]....
.L_3159:
        /*0078*/ 	.word	0x00014160


	//   ....[1]....
        /*007c*/ 	.word	0x00014180


	//   ....[2]....
        /*0080*/ 	.word	0x000141a0


	//   ....[3]....
        /*0084*/ 	.word	0x000141c0


	//   ....[4]....
        /*0088*/ 	.word	0x000141f0


	//   ....[5]....
        /*008c*/ 	.word	0x000146b0


	//   ....[6]....
        /*0090*/ 	.word	0x000146d0


	//   ....[7]....
        /*0094*/ 	.word	0x000146f0


	//   ....[8]....
        /*0098*/ 	.word	0x00014730


	//   ....[9]....
        /*009c*/ 	.word	0x000147d0


	//   ....[10]....
        /*00a0*/ 	.word	0x000147f0


	//   ....[11]....
        /*00a4*/ 	.word	0x000148b0


	//   ....[12]....
        /*00a8*/ 	.word	0x000148c0


	//   ....[13]....
        /*00ac*/ 	.word	0x00014920


	//   ....[14]....
        /*00b0*/ 	.word	0x00014960


	//   ....[15]....
        /*00b4*/ 	.word	0x00014980


	//   ....[16]....
        /*00b8*/ 	.word	0x00014a90


	//   ....[17]....
        /*00bc*/ 	.word	0x00014ab0


	//----- nvinfo : EIATTR_VRC_CTA_INIT_COUNT
	.align		4
.L_3160:
        /*00c0*/ 	.byte	0x02, 0x4a
	.zero		1
	.zero		1


	//----- nvinfo : EIATTR_EXIT_INSTR_OFFSETS
	.align		4
        /*00c4*/ 	.byte	0x04, 0x1c
        /*00c6*/ 	.short	(.L_3162 - .L_3161)


	//   ....[0]....
.L_3161:
        /*00c8*/ 	.word	0x000005f0


	//   ....[1]....
        /*00cc*/ 	.word	0x00015330


	//----- nvinfo : EIATTR_INDIRECT_BRANCH_TARGETS
	.align		4
.L_3162:
        /*00d0*/ 	.byte	0x04, 0x34
        /*00d2*/ 	.short	(.L_3164 - .L_3163)


	//   ....[0]....
.L_3163:
        /*00d4*/ 	.word	.L_x_27154@srel
        /*00d8*/ 	.short	0x0
        /*00da*/ 	.short	0x0
        /*00dc*/ 	.word	0x3
        /*00e0*/ 	.word	.L_x_27155@srel
        /*00e4*/ 	.word	.L_x_27156@srel
        /*00e8*/ 	.word	.L_x_27157@srel


	//----- nvinfo : EIATTR_MAX_THREADS
	.align		4
.L_3164:
        /*00ec*/ 	.byte	0x04, 0x05
        /*00ee*/ 	.short	(.L_3166 - .L_3165)
.L_3165:
        /*00f0*/ 	.word	0x00000080
        /*00f4*/ 	.word	0x00000001
        /*00f8*/ 	.word	0x00000001


	//----- nvinfo : EIATTR_CBANK_PARAM_SIZE
	.align		4
.L_3166:
        /*00fc*/ 	.byte	0x03, 0x19
        /*00fe*/ 	.short	0x00e8


	//----- nvinfo : EIATTR_PARAM_CBANK
	.align		4
        /*0100*/ 	.byte	0x04, 0x0a
        /*0102*/ 	.short	(.L_3168 - .L_3167)
	.align		4
.L_3167:
        /*0104*/ 	.word	index@(.nv.constant0._ZN10layer_norm13ln_fwd_kernelINS_13Kernel_traitsIf6__halffS2_fjLj4096ELj1ELj1ELj4ELj16ENS_18Kernel_traits_baseILj4096EfS2_fS2_fjLj128EEEEELb1ELb0ELb0ELb1EEEvNS_9FwdParamsE)
        /*0108*/ 	.short	0x0380
        /*010a*/ 	.short	0x00e8


	//----- nvinfo : EIATTR_SW_WAR
	.align		4
.L_3168:
        /*010c*/ 	.byte	0x04, 0x36
        /*010e*/ 	.short	(.L_3170 - .L_3169)
.L_3169:
        /*0110*/ 	.word	0x00000008
.L_3170:


//--------------------- .nv.info._ZN10layer_norm13ln_fwd_kernelINS_13Kernel_traitsIf6__halffS2_fjLj4096ELj1ELj1ELj4ELj16ENS_18Kernel_traits_baseILj4096EfS2_fS2_fjLj128EEEEELb1ELb0ELb1ELb0EEEvNS_9FwdParamsE --------------------------
	.section	.nv.info._ZN10layer_norm13ln_fwd_kernelINS_13Kernel_traitsIf6__halffS2_fjLj4096ELj1ELj1ELj4ELj16ENS_18Kernel_traits_baseILj4096EfS2_fS2_fjLj128EEEEELb1ELb0ELb1ELb0EEEvNS_9FwdParamsE,"",@"SHT_CUDA_INFO"
	.sectionflags	@""
	.align	4


	//----- nvinfo : EIATTR_CUDA_API_VERSION
	.align		4
        /*0000*/ 	.byte	0x04, 0x37
        /*0002*/ 	.short	(.L_3172 - .L_3171)
.L_3171:
        /*0004*/ 	.word	0x00000082


	//----- nvinfo : EIATTR_KPARAM_INFO
	.align		4
.L_3172:
        /*0008*/ 	.byte	0x04, 0x17
        /*000a*/ 	.short	(.L_3174 - .L_3173)
.L_3173:
        /*000c*/ 	.word	0x00000000
        /*0010*/ 	.short	0x0000
        /*0012*/ 	.short	0x0000
        /*0014*/ 	.byte	0x00, 0xf0, 0xa1, 0x03


	//----- nvinfo : EIATTR_SPARSE_MMA_MASK
	.align		4
.L_3174:
        /*0018*/ 	.byte	0x03, 0x50
        /*001a*/ 	.short	0x0000


	//----- nvinfo : EIATTR_MAXREG_COUNT
	.align		4
        /*001c*/ 	.byte	0x03, 0x1b
        /*001e*/ 	.short	0x00ff


	//----- nvinfo : EIATTR_NUM_BARRIERS
	.align		4
        /*0020*/ 	.byte	0x02, 0x4c
        /*0022*/ 	.byte	0x01
	.zero		1


	//----- nvinfo : EIATTR_MERCURY_ISA_VERSION
	.align		4
        /*0024*/ 	.byte	0x03, 0x5f
        /*0026*/ 	.short	0x0101


	//----- nvinfo : EIATTR_COOP_GROUP_MASK_REGIDS
	.align		4
        /*0028*/ 	.byte	0x04, 0x29
        /*002a*/ 	.short	(.L_3176 - .L_3175)


	//   ....[0]....
.L_3175:
        /*002c*/ 	.word	0xffffffff


	//   ....[1]....
        /*0030*/ 	.word	0xffffffff


	//   ....[2]....
        /*0034*/ 	.word	0xffffffff


	//   ....[3]....
        /*0038*/ 	.word	0xffffffff


	//   ....[4]....
        /*003c*/ 	.word	0xffffffff


	//   ....[5]....
        /*0040*/ 	.word	0xffffffff


	//   ....[6]....
        /*0044*/ 	.word	0xffffffff


	//   ....[7]....
        /*0048*/ 	.word	0xffffffff


	//   ....[8]....
        /*004c*/ 	.word	0xffffffff


	//   ....[9]....
        /*0050*/ 	.word	0xffffffff


	//   ....[10]....
        /*0054*/ 	.word	0xffffffff


	//   ....[11]....
        /*0058*/ 	.word	0xffffffff


	//   ....[12]....
        /*005c*/ 	.word	0xffffffff


	//   ....[13]....
        /*0060*/ 	.word	0xffffffff


	//   ....[14]....
        /*0064*/ 	.word	0xffffffff


	//   ....[15]....
        /*0068*/ 	.word	0xffffffff


	//   ....[16]....
        /*006c*/ 	.word	0xffffffff


	//   ....[17]....
        /*0070*/ 	.word	0xffffffff


	//----- nvinfo : EIATTR_COOP_GROUP_INSTR_OFFSETS
	.align		4
.L_3176:
        /*0074*/ 	.byte	0x04, 0x28
        /*0076*/ 	.short	(.L_3178 - .L_3177)


	//   ....[0]....
.L_3177:
        /*0078*/ 	.word	0x00017210


	//   ....[1]....
        /*007c*/ 	.word	0x00017230


	//   ....[2]....
        /*0080*/ 	.word	0x00017250


	//   ....[3]....
        /*0084*/ 	.word	0x00017270


	//   ....[4]....
        /*0088*/ 	.word	0x00017290


	//   ....[5]....
        /*008c*/ 	.word	0x00017700


	//   ....[6]....
        /*0090*/ 	.word	0x00017730


	//   ....[7]....
        /*0094*/ 	.word	0x00017760


	//   ....[8]....
        /*0098*/ 	.word	0x00017780


	//   ....[9]....
        /*009c*/ 	.word	0x000177b0


	//   ....[10]....
        /*00a0*/ 	.word	0x00017840


	//   ....[11]....
        /*00a4*/ 	.word	0x000178b0


	//   ....[12]....
        /*00a8*/ 	.word	0x000178e0


	//   ....[13]....
        /*00ac*/ 	.word	0x00017910


	//   ....[14]....
        /*00b0*/ 	.word	0x000179a0


	//   ....[15]....
        /*00b4*/ 	.word	0x000179e0


	//   ....[16]....
        /*00b8*/ 	.word	0x00017a80


	//   ....[17]....
        /*00bc*/ 	.word	0x00017ac0


	//----- nvinfo : EIATTR_VRC_CTA_INIT_COUNT
	.align		4
.L_3178:
        /*00c0*/ 	.byte	0x02, 0x4a
	.zero		1
	.zero		1


	//----- nvinfo : EIATTR_EXIT_INSTR_OFFSETS
	.align		4
        /*00c4*/ 	.byte	0x04, 0x1c
        /*00c6*/ 	.short	(.L_3180 - .L_3179)


	//   ....[0]....
.L_3179:
        /*00c8*/ 	.word	0x000008a0


	//   ....[1]....
        /*00cc*/ 	.word	0x000184e0


	//----- nvinfo : EIATTR_MAX_THREADS
	.align		4
.L_3180:
        /*00d0*/ 	.byte	0x04, 0x05
        /*00d2*/ 	.short	(.L_3182 - .L_3181)
.L_3181:
        /*00d4*/ 	.word	0x00000080
        /*00d8*/ 	.word	0x00000001
        /*00dc*/ 	.word	0x00000001


	//----- nvinfo : EIATTR_CRS_STACK_SIZE
	.align		4
.L_3182:
        /*00e0*/ 	.byte	0x04, 0x1e
        /*00e2*/ 	.short	(.L_3184 - .L_3183)
.L_3183:
        /*00e4*/ 	.word	0x00000000


	//----- nvinfo : EIATTR_CBANK_PARAM_SIZE
	.align		4
.L_3184:
        /*00e8*/ 	.byte	0x03, 0x19
        /*00ea*/ 	.short	0x00e8


	//----- nvinfo : EIATTR_PARAM_CBANK
	.align		4
        /*00ec*/ 	.byte	0x04, 0x0a
        /*00ee*/ 	.short	(.L_3186 - .L_3185)
	.align		4
.L_3185:
        /*00f0*/ 	.word	index@(.nv.constant0._ZN10layer_norm13ln_fwd_kernelINS_13Kernel_traitsIf6__halffS2_fjLj4096ELj1ELj1ELj4ELj16ENS_18Kernel_traits_baseILj4096EfS2_fS2_fjLj128EEEEELb1ELb0ELb1ELb0EEEvNS_9FwdParamsE)
        /*00f4*/ 	.short	0x0380
        /*00f6*/ 	.short	0x00e8


	//----- nvinfo : EIATTR_SW_WAR
	.align		4
.L_3186:
        /*00f8*/ 	.byte	0x04, 0x36
        /*00fa*/ 	.short	(.L_3188 - .L_3187)
.L_3187:
        /*00fc*/ 	.word	0x00000008
.L_3188:


//--------------------- .nv.info._ZN10layer_norm13ln_fwd_kernelINS_13Kernel_traitsIf6__halffS2_fjLj4096ELj1ELj1ELj4ELj16ENS_18Kernel_traits_baseILj4096EfS2_fS2_fjLj128EEEEELb1ELb0ELb1ELb1EEEvNS_9FwdParamsE --------------------------
	.section	.nv.info._ZN10layer_norm13ln_fwd_kernelINS_13Kernel_traitsIf6__halffS2_fjLj4096ELj1ELj1ELj4ELj16ENS_18Kernel_traits_baseILj4096EfS2_fS2_fjLj128EEEEELb1ELb0ELb1ELb1EEEvNS_9FwdParamsE,"",@"SHT_CUDA_INFO"
	.sectionflags	@""
	.align	4


	//----- nvinfo : EIATTR_CUDA_API_VERSION
	.align		4
        /*0000*/ 	.byte	0x04, 0x37
        /*0002*/ 	.short	(.L_3190 - .L_3189)
.L_3189:
        /*0004*/ 	.word	0x00000082


	//----- nvinfo : EIATTR_KPARAM_INFO
	.align		4
.L_3190:
        /*0008*/ 	.byte	0x04, 0x17
        /*000a*/ 	.short	(.L_3192 - .L_3191)
.L_3191:
        /*000c*/ 	.word	0x00000000
        /*0010*/ 	.short	0x0000
        /*0012*/ 	.short	0x0000
        /*0014*/ 	.byte	0x00, 0xf0, 0xa1, 0x03


	//----- nvinfo : EIATTR_SPARSE_MMA_MASK
	.align		4
.L_3192:
        /*0018*/ 	.byte	0x03, 0x50
        /*001a*/ 	.short	0x0000


	//----- nvinfo : EIATTR_MAXREG_COUNT
	.align		4
        /*001c*/ 	.byte	0x03, 0x1b
        /*001e*/ 	.short	0x00ff


	//----- nvinfo : EIATTR_NUM_BARRIERS
	.align		4
        /*0020*/ 	.byte	0x02, 0x4c
        /*0022*/ 	.byte	0x01
	.zero		1


	//----- nvinfo : EIATTR_MERCURY_ISA_VERSION
	.align		4
        /*0024*/ 	.byte	0x03, 0x5f
        /*0026*/ 	.short	0x0101


	//----- nvinfo : EIATTR_COOP_GROUP_MASK_REGIDS
	.align		4
        /*0028*/ 	.byte	0x04, 0x29
        /*002a*/ 	.short	(.L_3194 - .L_3193)


	//   ....[0]....
.L_3193:
        /*002c*/ 	.word	0xffffffff


	//   ....[1]....
        /*0030*/ 	.word	0xffffffff


	//   ....[2]....
        /*0034*/ 	.word	0xffffffff


	//   ....[3]....
        /*0038*/ 	.word	0xffffffff


	//   ....[4]....
        /*003c*/ 	.word	0xffffffff


	//   ....[5]....
        /*0040*/ 	.word	0xffffffff


	//   ....[6]....
        /*0044*/ 	.word	0xffffffff


	//   ....[7]....
        /*0048*/ 	.word	0xffffffff


	//   ....[8]....
        /*004c*/ 	.word	0xffffffff


	//   ....[9]....
        /*0050*/ 	.word	0xffffffff


	//   ....[10]....
        /*0054*/ 	.word	0xffffffff


	//   ....[11]....
        /*0058*/ 	.word	0xffffffff


	//   ....[12]....
        /*005c*/ 	.word	0xffffffff


	//   ....[13]....
        /*0060*/ 	.word	0xffffffff


	//   ....[14]....
        /*0064*/ 	.word	0xffffffff


	//   ....[15]....
        /*0068*/ 	.word	0xffffffff


	//   ....[16]....
        /*006c*/ 	.word	0xffffffff


	//   ....[17]....
        /*0070*/ 	.word	0xffffffff


	//----- nvinfo : EIATTR_COOP_GROUP_INSTR_OFFSETS
	.align		4
.L_3194:
        /*0074*/ 	.byte	0x04, 0x28
        /*0076*/ 	.short	(.L_3196 - .L_3195)


	//   ....[0]....
.L_3195:
        /*0078*/ 	.word	0x00015bd0


	//   ....[1]....
        /*007c*/ 	.word	0x00015c50


	//   ....[2]....
        /*0080*/ 	.word	0x00015c80


	//   ....[3]....
        /*0084*/ 	.word	0x00015ca0


	//   ....[4]....
        /*0088*/ 	.word	0x00015cc0


	//   ....[5]....
        /*008c*/ 	.word	0x000160f0


	//   ....[6]....
        /*0090*/ 	.word	0x00016120


	//   ....[7]....
        /*0094*/ 	.word	0x00016150


	//   ....[8]....
        /*0098*/ 	.word	0x00016170


	//   ....[9]....
        /*009c*/ 	.word	0x000161b0


	//   ....[10]....
        /*00a0*/ 	.word	0x000161c0


	//   ....[11]....
        /*00a4*/ 	.word	0x00016270


	//   ....[12]....
        /*00a8*/ 	.word	0x000162e0


	//   ....[13]....
        /*00ac*/ 	.word	0x000162f0


	//   ....[14]....
        /*00b0*/ 	.word	0x00016370


	//   ....[15]....
        /*00b4*/ 	.word	0x000163b0


	//   ....[16]....
        /*00b8*/ 	.word	0x00016450


	//   ....[17]....
        /*00bc*/ 	.word	0x00016480


	//----- nvinfo : EIATTR_VRC_CTA_INIT_COUNT
	.align		4
.L_3196:
        /*00c0*/ 	.byte	0x02, 0x4a
	.zero		1
	.zero		1


	//----- nvinfo : EIATTR_EXIT_INSTR_OFFSETS
	.align		4
        /*00c4*/ 	.byte	0x04, 0x1c
        /*00c6*/ 	.short	(.L_3198 - .L_3197)


	//   ....[0]....
.L_3197:
        /*00c8*/ 	.word	0x00000610


	//   ....[1]....
        /*00cc*/ 	.word	0x00016dc0


	//----- nvinfo : EIATTR_MAX_THREADS
	.align		4
.L_3198:
        /*00d0*/ 	.byte	0x04, 0x05
        /*00d2*/ 	.short	(.L_3200 - .L_3199)
.L_3199:
        /*00d4*/ 	.word	0x00000080
        /*00d8*/ 	.word	0x00000001
        /*00dc*/ 	.word	0x00000001


	//----- nvinfo : EIATTR_CBANK_PARAM_SIZE
	.align		4
.L_3200:
        /*00e0*/ 	.byte	0x03, 0x19
        /*00e2*/ 	.short	0x00e8


	//----- nvinfo : EIATTR_PARAM_CBANK
	.align		4
        /*00e4*/ 	.byte	0x04, 0x0a
        /*00e6*/ 	.short	(.L_3202 - .L_3201)
	.align		4
.L_3201:
        /*00e8*/ 	.word	index@(.nv.constant0._ZN10layer_norm13ln_fwd_kernelINS_13Kernel_traitsIf6__halffS2_fjLj4096ELj1ELj1ELj4ELj16ENS_18Kernel_traits_baseILj4096EfS2_fS2_fjLj128EEEEELb1ELb0ELb1ELb1EEEvNS_9FwdParamsE)
        /*00ec*/ 	.short	0x0380
        /*00ee*/ 	.short	0x00e8


	//----- nvinfo : EIATTR_SW_WAR
	.align		4
.L_3202:
        /*00f0*/ 	.byte	0x04, 0x36
        /*00f2*/ 	.short	(.L_3204 - .L_3203)
.L_3203:
        /*00f4*/ 	.word	0x00000008
.L_3204:


//--------------------- .nv.info._ZN10layer_norm13ln_fwd_kernelINS_13Kernel_traitsIf6__halffS2_fjLj4096ELj1ELj1ELj4ELj16ENS_18Kernel_traits_baseILj4096EfS2_fS2_fjLj128EEEEELb1ELb1ELb0ELb0EEEvNS_9FwdParamsE --------------------------
	.section	.nv.info._ZN10layer_norm13ln_fwd_kernelINS_13Kernel_traitsIf6__halffS2_fjLj4096ELj1ELj1ELj4ELj16ENS_18Kernel_traits_baseILj4096EfS2_fS2_fjLj128EEEEELb1ELb1ELb0ELb0EEEvNS_9FwdParamsE,"",@"SHT_CUDA_INFO"
	.sectionflags	@""
	.align	4


	//----- nvinfo : EIATTR_CUDA_API_VERSION
	.align		4
        /*0000*/ 	.byte	0x04, 0x37
        /*0002*/ 	.short	(.L_3206 - .L_3205)
.L_3205:
        /*0004*/ 	.word	0x00000082


	//----- nvinfo : EIATTR_KPARAM_INFO
	.align		4
.L_3206:
        /*0008*/ 	.byte	0x04, 0x17
        /*000a*/ 	.short	(.L_3208 - .L_3207)
.L_3207:
        /*000c*/ 	.word	0x00000000
        /*0010*/ 	.short	0x0000
        /*0012*/ 	.short	0x0000
        /*0014*/ 	.byte	0x00, 0xf0, 0xa1, 0x03


	//----- nvinfo : EIATTR_SPARSE_MMA_MASK
	.align		4
.L_3208:
        /*0018*/ 	.byte	0x03, 0x50
        /*001a*/ 	.short	0x0000


	//----- nvinfo : EIATTR_MAXREG_COUNT
	.align		4
        /*001c*/ 	.byte	0x03, 0x1b
        /*001e*/ 	.short	0x00ff


	//----- nvinfo : EIATTR_NUM_BARRIERS
	.align		4
        /*0020*/ 	.byte	0x02, 0x4c
        /*0022*/ 	.byte	0x01
	.zero		1


	//----- nvinfo : EIATTR_MERCURY_ISA_VERSION
	.align		4
        /*0024*/ 	.byte	0x03, 0x5f
        /*0026*/ 	.short	0x0101


	//----- nvinfo : EIATTR_COOP_GROUP_MASK_REGIDS
	.align		4
        /*0028*/ 	.byte	0x04, 0x29
        /*002a*/ 	.short	(.L_3210 - .L_3209)


	//   ....[0]....
.L_3209:
        /*002c*/ 	.word	0xffffffff


	//   ....[1]....
        /*0030*/ 	.word	0xffffffff


	//   ....[2]....
        /*0034*/ 	.word	0xffffffff


	//   ....[3]....
        /*0038*/ 	.word	0xffffffff


	//   ....[4]....
        /*003c*/ 	.word	0xffffffff


	//   ....[5]....
        /*0040*/ 	.word	0xffffffff


	//   ....[6]....
        /*0044*/ 	.word	0xffffffff


	//   ....[7]....
        /*0048*/ 	.word	0xffffffff


	//   ....[8]....
        /*004c*/ 	.word	0xffffffff


	//   ....[9]....
        /*0050*/ 	.word	0xffffffff


	//   ....[10]....
        /*0054*/ 	.word	0xffffffff


	//   ....[11]....
        /*0058*/ 	.word	0xffffffff


	//   ....[12]....
        /*005c*/ 	.word	0xffffffff


	//   ....[13]....
        /*0060*/ 	.word	0xffffffff


	//   ....[14]....
        /*0064*/ 	.word	0xffffffff


	//   ....[15]....
        /*0068*/ 	.word	0xffffffff


	//   ....[16]....
        /*006c*/ 	.word	0xffffffff


	//   ....[17]....
        /*0070*/ 	.word	0xffffffff


	//----- nvinfo : EIATTR_COOP_GROUP_INSTR_OFFSETS
	.align		4
.L_3210:
        /*0074*/ 	.byte	0x04, 0x28
        /*0076*/ 	.short	(.L_3212 - .L_3211)


	//   ....[0]....
.L_3211:
        /*0078*/ 	.word	0x0001a190


	//   ....[1]....
        /*007c*/ 	.word	0x0001a1b0


	//   ....[2]....
        /*0080*/ 	.word	0x0001a1d0


	//   ....[3]....
        /*0084*/ 	.word	0x0001a1f0


	//   ....[4]....
        /*0088*/ 	.word	0x0001a210


	//   ....[5]....
        /*008c*/ 	.word	0x0001a650


	//   ....[6]....
        /*0090*/ 	.word	0x0001a670


	//   ....[7]....
        /*0094*/ 	.word	0x0001a690


	//   ....[8]....
        /*0098*/ 	.word	0x0001a6b0


	//   ....[9]....
        /*009c*/ 	.word	0x0001a6e0


	//   ....[10]....
        /*00a0*/ 	.word	0x0001a880


	//   ....[11]....
        /*00a4*/ 	.word	0x0001a8c0


	//   ....[12]....
        /*00a8*/ 	.word	0x0001a8e0


	//   ....[13]....
        /*00ac*/ 	.word	0x0001a920


	//   ....[14]....
        /*00b0*/ 	.word	0x0001a9e0


	//   ....[15]....
        /*00b4*/ 	.word	0x0001aa10


	//   ....[16]....
        /*00b8*/ 	.word	0x0001aaf0


	//   ....[17]....
        /*00bc*/ 	.word	0x0001ab00


	//----- nvinfo : EIATTR_VRC_CTA_INIT_COUNT
	.align		4
.L_3212:
        /*00c0*/ 	.byte	0x02, 0x4a
	.zero		1
	.zero		1


	//----- nvinfo : EIATTR_EXIT_INSTR_OFFSETS
	.align		4
        /*00c4*/ 	.byte	0x04, 0x1c
        /*00c6*/ 	.short	(.L_3214 - .L_3213)


	//   ....[0]....
.L_3213:
        /*00c8*/ 	.word	0x00000ab0


	//   ....[1]....
        /*00cc*/ 	.word	0x0001b4d0


	//----- nvinfo : EIATTR_INDIRECT_BRANCH_TARGETS
	.align		4
.L_3214:
        /*00d0*/ 	.byte	0x04, 0x34
        /*00d2*/ 	.short	(.L_3216 - .L_3215)


	//   ....[0]....
.L_3215:
        /*00d4*/ 	.word	.L_x_27158@srel
        /*00d8*/ 	.short	0x0
        /*00da*/ 	.short	0x0
        /*00dc*/ 	.word	0x3
        /*00e0*/ 	.word	.L_x_27159@srel
        /*00e4*/ 	.word	.L_x_27160@srel
        /*00e8*/ 	.word	.L_x_27161@srel


	//----- nvinfo : EIATTR_MAX_THREADS
	.align		4
.L_3216:
        /*00ec*/ 	.byte	0x04, 0x05
        /*00ee*/ 	.short	(.L_3218 - .L_3217)
.L_3217:
        /*00f0*/ 	.word	0x00000080
        /*00f4*/ 	.word	0x00000001
        /*00f8*/ 	.word	0x00000001


	//----- nvinfo : EIATTR_CRS_STACK_SIZE
	.align		4
.L_3218:
        /*00fc*/ 	.byte	0x04, 0x1e
        /*00fe*/ 	.short	(.L_3220 - .L_3219)
.L_3219:
        /*0100*/ 	.word	0x00000000


	//----- nvinfo : EIATTR_CBANK_PARAM_SIZE
	.align		4
.L_3220:
        /*0104*/ 	.byte	0x03, 0x19
        /*0106*/ 	.short	0x00e8


	//----- nvinfo : EIATTR_PARAM_CBANK
	.align		4
        /*0108*/ 	.byte	0x04, 0x0a
        /*010a*/ 	.short	(.L_3222 - .L_3221)
	.align		4
.L_3221:
        /*010c*/ 	.word	index@(.nv.constant0._ZN10layer_norm13ln_fwd_kernelINS_13Kernel_traitsIf6__halffS2_fjLj4096ELj1ELj1ELj4ELj16ENS_18Kernel_traits_baseILj4096EfS2_fS2_fjLj128EEEEELb1ELb1ELb0ELb0EEEvNS_9FwdParamsE)
        /*0110*/ 	.short	0x0380
        /*0112*/ 	.short	0x00e8


	//----- nvinfo : EIATTR_SW_WAR
	.align		4
.L_3222:
        /*0114*/ 	.byte	0x04, 0x36
        /*0116*/ 	.short	(.L_3224 - .L_3223)
.L_3223:
        /*0118*/ 	.word	0x00000008
.L_3224:


//--------------------- .nv.info._ZN10layer_norm13ln_fwd_kernelINS_13Kernel_traitsIf6__halffS2_fjLj4096ELj1ELj1ELj4ELj16ENS_18Kernel_traits_baseILj4096EfS2_fS2_fjLj128EEEEELb1ELb1ELb0ELb1EEEvNS_9FwdParamsE --------------------------
	.section	.nv.info._ZN10layer_norm13ln_fwd_kernelINS_13Kernel_traitsIf6__halffS2_fjLj4096ELj1ELj1ELj4ELj16ENS_18Kernel_traits_baseILj4096EfS2_fS2_fjLj128EEEEELb1ELb1ELb0ELb1EEEvNS_9FwdParamsE,"",@"SHT_CUDA_INFO"
	.sectionflags	@""
	.align	4


	//----- nvinfo : EIATTR_CUDA_API_VERSION
	.align		4
        /*0000*/ 	.byte	0x04, 0x37
        /*0002*/ 	.short	(.L_3226 - .L_3225)
.L_3225:
        /*0004*/ 	.word	0x00000082


	//----- nvinfo : EIATTR_KPARAM_INFO
	.align		4
.L_3226:
        /*0008*/ 	.byte	0x04, 0x17
        /*000a*/ 	.short	(.L_3228 - .L_3227)
.L_3227:
        /*000c*/ 	.word	0x00000000
        /*0010*/ 	.short	0x0000
        /*0012*/ 	.short	0x0000
        /*0014*/ 	.byte	0x00, 0xf0, 0xa1, 0x03


	//----- nvinfo : EIATTR_SPARSE_MMA_MASK
	.align		4
.L_3228:
        /*0018*/ 	.byte	0x03, 0x50
        /*001a*/ 	.short	0x0000


	//----- nvinfo : EIATTR_MAXREG_COUNT
	.align		4
        /*001c*/ 	.byte	0x03, 0x1b
        /*001e*/ 	.short	0x00ff


	//----- nvinfo : EIATTR_NUM_BARRIERS
	.align		4
        /*0020*/ 	.byte	0x02, 0x4c
        /*0022*/ 	.byte	0x01
	.zero		1


	//----- nvinfo : EIATTR_MERCURY_ISA_VERSION
	.align		4
        /*0024*/ 	.byte	0x03, 0x5f
        /*0026*/ 	.short	0x0101


	//----- nvinfo : EIATTR_COOP_GROUP_MASK_REGIDS
	.align		4
        /*0028*/ 	.byte	0x04, 0x29
        /*002a*/ 	.short	(.L_3230 - .L_3229)


	//   ....[0]....
.L_3229:
        /*002c*/ 	.word	0xffffffff


	//   ....[1]....
        /*0030*/ 	.word	0xffffffff


	//   ....[2]....
        /*0034*/ 	.word	0xffffffff


	//   ....[3]....
        /*0038*/ 	.word	0xffffffff


	//   ....[4]....
        /*003c*/ 	.word	0xffffffff


	//   ....[5]....
        /*0040*/ 	.word	0xffffffff


	//   ....[6]....
        /*0044*/ 	.word	0xffffffff


	//   ....[7]....
        /*0048*/ 	.word	0xffffffff


	//   ....[8]....
        /*004c*/ 	.word	0xffffffff


	//   ....[9]....
        /*0050*/ 	.word	0xffffffff


	//   ....[10]....
        /*0054*/ 	.word	0xffffffff


	//   ....[11]....
        /*0058*/ 	.word	0xffffffff


	//   ....[12]....
        /*005c*/ 	.word	0xffffffff


	//   ....[13]....
        /*0060*/ 	.word	0xffffffff


	//   ....[14]....
        /*0064*/ 	.word	0xffffffff


	//   ....[15]....
        /*0068*/ 	.word	0xffffffff


	//   ....[16]....
        /*006c*/ 	.word	0xffffffff


	//   ....[17]....
        /*0070*/ 	.word	0xffffffff


	//----- nvinfo : EIATTR_COOP_GROUP_INSTR_OFFSETS
	.align		4
.L_3230:
        /*0074*/ 	.byte	0x04, 0x28
        /*0076*/ 	.short	(.L_3232 - .L_3231)


	//   ....[0]....
.L_3231:
        /*0078*/ 	.word	0x00014800


	//   ....[1]....
        /*007c*/ 	.word	0x00014820


	//   ....[2]....
        /*0080*/ 	.word	0x00014840


	//   ....[3]....
        /*0084*/ 	.word	0x00014860


	//   ....[4]....
        /*0088*/ 	.word	0x00014880


	//   ....[5]....
        /*008c*/ 	.word	0x00014ce0


	//   ....[6]....
        /*0090*/ 	.word	0x00014d00


	//   ....[7]....
        /*0094*/ 	.word	0x00014d30


	//   ....[8]....
        /*0098*/ 	.word	0x00014db0


	//   ....[9]....
        /*009c*/ 	.word	0x00014dd0


	//   ....[10]....
        /*00a0*/ 	.word	0x00014f70


	//   ....[11]....
        /*00a4*/ 	.word	0x00014fb0


	//   ....[12]....
        /*00a8*/ 	.word	0x00014fd0


	//   ....[13]....
        /*00ac*/ 	.word	0x00015070


	//   ....[14]....
        /*00b0*/ 	.word	0x000150c0


	//   ....[15]....
        /*00b4*/ 	.word	0x000150d0


	//   ....[16]....
        /*00b8*/ 	.word	0x000151d0


	//   ....[17]....
        /*00bc*/ 	.word	0x000151e0


	//----- nvinfo : EIATTR_VRC_CTA_INIT_COUNT
	.align		4
.L_3232:
        /*00c0*/ 	.byte	0x02, 0x4a
	.zero		1
	.zero		1


	//----- nvinfo : EIATTR_EXIT_INSTR_OFFSETS
	.align		4
        /*00c4*/ 	.byte	0x04, 0x1c
        /*00c6*/ 	.short	(.L_3234 - .L_3233)


	//   ....[0]....
.L_3233:
        /*00c8*/ 	.word	0x00000720


	//   ....[1]....
        /*00cc*/ 	.word	0x00015a80


	//----- nvinfo : EIATTR_INDIRECT_BRANCH_TARGETS
	.align		4
.L_3234:
        /*00d0*/ 	.byte	0x04, 0x34
        /*00d2*/ 	.short	(.L_3236 - .L_3235)


	//   ....[0]....
.L_3235:
        /*00d4*/ 	.word	.L_x_27162@srel
        /*00d8*/ 	.short	0x0
        /*00da*/ 	.short	0x0
        /*00dc*/ 	.word	0x3
        /*00e0*/ 	.word	.L_x_27163@srel
        /*00e4*/ 	.word	.L_x_27164@srel
        /*00e8*/ 	.word	.L_x_27165@srel


	//----- nvinfo : EIATTR_MAX_THREADS
	.align		4
.L_3236:
        /*00ec*/ 	.byte	0x04, 0x05
        /*00ee*/ 	.short	(.L_3238 - .L_3237)
.L_3237:
        /*00f0*/ 	.word	0x00000080
        /*00f4*/ 	.word	0x00000001
        /*00f8*/ 	.word	0x00000001


	//----- nvinfo : EIATTR_CRS_STACK_SIZE
	.align		4
.L_3238:
        /*00fc*/ 	.byte	0x04, 0x1e
        /*00fe*/ 	.short	(.L_3240 - .L_3239)
.L_3239:
        /*0100*/ 	.word	0x00000000


	//----- nvinfo : EIATTR_CBANK_PARAM_SIZE
	.align		4
.L_3240:
        /*0104*/ 	.byte	0x03, 0x19
        /*0106*/ 	.short	0x00e8


	//----- nvinfo : EIATTR_PARAM_CBANK
	.align		4
        /*0108*/ 	.byte	0x04, 0x0a
        /*010a*/ 	.short	(.L_3242 - .L_3241)
	.align		4
.L_3241:
        /*010c*/ 	.word	index@(.nv.constant0._ZN10layer_norm13ln_fwd_kernelINS_13Kernel_traitsIf6__halffS2_fjLj4096ELj1ELj1ELj4ELj16ENS_18Kernel_traits_baseILj4096EfS2_fS2_fjLj128EEEEELb1ELb1ELb0ELb1EEEvNS_9FwdParamsE)
        /*0110*/ 	.short	0x0380
        /*0112*/ 	.short	0x00e8


	//----- nvinfo : EIATTR_SW_WAR
	.align		4
.L_3242:
        /*0114*/ 	.byte	0x04, 0x36
        /*0116*/ 	.short	(.L_3244 - .L_3243)
.L_3243:
        /*0118*/ 	.word	0x00000008
.L_3244:


//--------------------- .nv.info._ZN10layer_norm13ln_fwd_kernelINS_13Kernel_traitsIf6__halffS2_fjLj4096ELj1ELj1ELj4ELj16ENS_18Kernel_traits_baseILj4096EfS2_fS2_fjLj128EEEEELb1ELb1ELb1ELb0EEEvNS_9FwdParamsE --------------------------
	.section	.nv.info._ZN10layer_norm13ln_fwd_kernelINS_13Kernel_traitsIf6__halffS2_fjLj4096ELj1ELj1ELj4ELj16ENS_18Kernel_traits_baseILj4096EfS2_fS2_fjLj128EEEEELb1ELb1ELb1ELb0EEEvNS_9FwdParamsE,"",@"SHT_CUDA_INFO"
	.sectionflags	@""
	.align	4


	//----- nvinfo : EIATTR_CUDA_API_VERSION
	.align		4
        /*0000*/ 	.byte	0x04, 0x37
        /*0002*/ 	.short	(.L_3246 - .L_3245)
.L_3245:
        /*0004*/ 	.word	0x00000082


	//----- nvinfo : EIATTR_KPARAM_INFO
	.align		4
.L_3246:
        /*0008*/ 	.byte	0x04, 0x17
        /*000a*/ 	.short	(.L_3248 - .L_3247)
.L_3247:
        /*000c*/ 	.word	0x00000000
        /*0010*/ 	.short	0x0000
        /*0012*/ 	.short	0x0000
        /*0014*/ 	.byte	0x00, 0xf0, 0xa1, 0x03


	//----- nvinfo : EIATTR_SPARSE_MMA_MASK
	.align		4
.L_3248:
        /*0018*/ 	.byte	0x03, 0x50
        /*001a*/ 	.short	0x0000


	//----- nvinfo : EIATTR_MAXREG_COUNT
	.align		4
        /*001c*/ 	.byte	0x03, 0x1b
        /*001e*/ 	.short	0x00ff


	//----- nvinfo : EIATTR_NUM_BARRIERS
	.align		4
        /*0020*/ 	.byte	0x02, 0x4c
        /*0022*/ 	.byte	0x01
	.zero		1


	//----- nvinfo : EIATTR_MERCURY_ISA_VERSION
	.align		4
        /*0024*/ 	.byte	0x03, 0x5f
        /*0026*/ 	.short	0x0101


	//----- nvinfo : EIATTR_COOP_GROUP_MASK_REGIDS
	.align		4
        /*0028*/ 	.byte	0x04, 0x29
        /*002a*/ 	.short	(.L_3250 - .L_3249)


	//   ....[0]....
.L_3249:
        /*002c*/ 	.word	0xffffffff


	//   ....[1]....
        /*0030*/ 	.word	0xffffffff


	//   ....[2]....
        /*0034*/ 	.word	0xffffffff


	//   ....[3]....
        /*0038*/ 	.word	0xffffffff


	//   ....[4]....
        /*003c*/ 	.word	0xffffffff


	//   ....[5]....
        /*0040*/ 	.word	0xffffffff


	//   ....[6]....
        /*0044*/ 	.word	0xffffffff


	//   ....[7]....
        /*0048*/ 	.word	0xffffffff


	//   ....[8]....
        /*004c*/ 	.word	0xffffffff


	//   ....[9]....
        /*0050*/ 	.word	0xffffffff


	//   ....[10]....
        /*0054*/ 	.word	0xffffffff


	//   ....[11]....
        /*0058*/ 	.word	0xffffffff


	//   ....[12]....
        /*005c*/ 	.word	0xffffffff


	//   ....[13]....
        /*0060*/ 	.word	0xffffffff


	//   ....[14]....
        /*0064*/ 	.word	0xffffffff


	//   ....[15]....
        /*0068*/ 	.word	0xffffffff


	//   ....[16]....
        /*006c*/ 	.word	0xffffffff


	//   ....[17]....
        /*0070*/ 	.word	0xffffffff


	//----- nvinfo : EIATTR_COOP_GROUP_INSTR_OFFSETS
	.align		4
.L_3250:
        /*0074*/ 	.byte	0x04, 0x28
        /*0076*/ 	.short	(.L_3252 - .L_3251)


	//   ....[0]....
.L_3251:
        /*0078*/ 	.word	0x0001b880


	//   ....[1]....
        /*007c*/ 	.word	0x0001b8a0


	//   ....[2]....
        /*0080*/ 	.word	0x0001b8c0


	//   ....[3]....
        /*0084*/ 	.word	0x0001b8e0


	//   ....[4]....
        /*0088*/ 	.word	0x0001b900


	//   ....[5]....
        /*008c*/ 	.word	0x0001bd60


	//   ....[6]....
        /*0090*/ 	.word	0x0001bd80


	//   ....[7]....
        /*0094*/ 	.word	0x0001bda0


	//   ....[8]....
        /*0098*/ 	.word	0x0001bdc0


	//   ....[9]....
        /*009c*/ 	.word	0x0001bdf0


	//   ....[10]....
        /*00a0*/ 	.word	0x0001bf80


	//   ....[11]....
        /*00a4*/ 	.word	0x0001bfb0


	//   ....[12]....
        /*00a8*/ 	.word	0x0001bfc0


	//   ....[13]....
        /*00ac*/ 	.word	0x0001c000


	//   ....[14]....
        /*00b0*/ 	.word	0x0001c0d0


	//   ....[15]....
        /*00b4*/ 	.word	0x0001c0f0


	//   ....[16]....
        /*00b8*/ 	.word	0x0001c1b0


	//   ....[17]....
        /*00bc*/ 	.word	0x0001c1e0


	//----- nvinfo : EIATTR_VRC_CTA_INIT_COUNT
	.align		4
.L_3252:
        /*00c0*/ 	.byte	0x02, 0x4a
	.zero		1
	.zero		1


	//----- nvinfo : EIATTR_EXIT_INSTR_OFFSETS
	.align		4
        /*00c4*/ 	.byte	0x04, 0x1c
        /*00c6*/ 	.short	(.L_3254 - .L_3253)


	//   ....[0]....
.L_3253:
        /*00c8*/ 	.word	0x00000a90


	//   ....[1]....
        /*00cc*/ 	.word	0x0001cc20


	//----- nvinfo : EIATTR_MAX_THREADS
	.align		4
.L_3254:
        /*00d0*/ 	.byte	0x04, 0x05
        /*00d2*/ 	.short	(.L_3256 - .L_3255)
.L_3255:
        /*00d4*/ 	.word	0x00000080
        /*00d8*/ 	.word	0x00000001
        /*00dc*/ 	.word	0x00000001


	//----- nvinfo : EIATTR_CRS_STACK_SIZE
	.align		4
.L_3256:
        /*00e0*/ 	.byte	0x04, 0x1e
        /*00e2*/ 	.short	(.L_3258 - .L_3257)
.L_3257:
        /*00e4*/ 	.word	0x00000000


	//----- nvinfo : EIATTR_CBANK_PARAM_SIZE
	.align		4
.L_3258:
        /*00e8*/ 	.byte	0x03, 0x19
        /*00ea*/ 	.short	0x00e8


	//----- nvinfo : EIATTR_PARAM_CBANK
	.align		4
        /*00ec*/ 	.byte	0x04, 0x0a
        /*00ee*/ 	.short	(.L_3260 - .L_3259)
	.align		4
.L_3259:
        /*00f0*/ 	.word	index@(.nv.constant0._ZN10layer_norm13ln_fwd_kernelINS_13Kernel_traitsIf6__halffS2_fjLj4096ELj1ELj1ELj4ELj16ENS_18Kernel_traits_baseILj4096EfS2_fS2_fjLj128EEEEELb1ELb1ELb1ELb0EEEvNS_9FwdParamsE)
        /*00f4*/ 	.short	0x0380
        /*00f6*/ 	.short	0x00e8


	//----- nvinfo : EIATTR_SW_WAR
	.align		4
.L_3260:
        /*00f8*/ 	.byte	0x04, 0x36
        /*00fa*/ 	.short	(.L_3262 - .L_3261)
.L_3261:
        /*00fc*/ 	.word	0x00000008
.L_3262:


//--------------------- .nv.info._ZN10layer_norm13ln_fwd_kernelINS_13Kernel_traitsIf6__halffS2_fjLj4096ELj1ELj1ELj4ELj16ENS_18Kernel_traits_baseILj4096EfS2_fS2_fjLj128EEEEELb1ELb1ELb1ELb1EEEvNS_9FwdParamsE --------------------------
	.section	.nv.info._ZN10layer_norm13ln_fwd_kernelINS_13Kernel_traitsIf6__halffS2_fjLj4096ELj1ELj1ELj4ELj16ENS_18Kernel_traits_baseILj4096EfS2_fS2_fjLj128EEEEELb1ELb1ELb1ELb1EEEvNS_9FwdParamsE,"",@"SHT_CUDA_INFO"
	.sectionflags	@""
	.align	4


	//----- nvinfo : EIATTR_CUDA_API_VERSION
	.align		4
        /*0000*/ 	.byte	0x04, 0x37
        /*0002*/ 	.short	(.L_3264 - .L_3263)
.L_3263:
        /*0004*/ 	.word	0x00000082


	//----- nvinfo : EIATTR_KPARAM_INFO
	.align		4
.L_3264:
        /*0008*/ 	.byte	0x04, 0x17
        /*000a*/ 	.short	(.L_3266 - .L_3265)
.L_3265:
        /*000c*/ 	.word	0x00000000
        /*0010*/ 	.short	0x0000
        /*0012*/ 	.short	0x0000
        /*0014*/ 	.byte	0x00, 0xf0, 0xa1, 0x03


	//----- nvinfo : EIATTR_SPARSE_MMA_MASK
	.align		4
.L_3266:
        /*0018*/ 	.byte	0x03, 0x50
        /*001a*/ 	.short	0x0000


	//----- nvinfo : EIATTR_MAXREG_COUNT
	.align		4
        /*001c*/ 	.byte	0x03, 0x1b
        /*001e*/ 	.short	0x00ff


	//----- nvinfo : EIATTR_NUM_BARRIERS
	.align		4
        /*0020*/ 	.byte	0x02, 0x4c
        /*0022*/ 	.byte	0x01
	.zero		1


	//----- nvinfo : EIATTR_MERCURY_ISA_VERSION
	.align		4
        /*0024*/ 	.byte	0x03, 0x5f
        /*0026*/ 	.short	0x0101


	//----- nvinfo : EIATTR_COOP_GROUP_MASK_REGIDS
	.align		4
        /*0028*/ 	.byte	0x04, 0x29
        /*002a*/ 	.short	(.L_3268 - .L_3267)


	//   ....[0]....
.L_3267:
        /*002c*/ 	.word	0xffffffff


	//   ....[1]....
        /*0030*/ 	.word	0xffffffff


	//   ....[2]....
        /*0034*/ 	.word	0xffffffff


	//   ....[3]....
        /*0038*/ 	.word	0xffffffff


	//   ....[4]....
        /*003c*/ 	.word	0xffffffff


	//   ....[5]....
        /*0040*/ 	.word	0xffffffff


	//   ....[6]....
        /*0044*/ 	.word	0xffffffff


	//   ....[7]....
        /*0048*/ 	.word	0xffffffff


	//   ....[8]....
        /*004c*/ 	.word	0xffffffff


	//   ....[9]....
        /*0050*/ 	.word	0xffffffff


	//   ....[10]....
        /*0054*/ 	.word	0xffffffff


	//   ....[11]....
        /*0058*/ 	.word	0xffffffff


	//   ....[12]....
        /*005c*/ 	.word	0xffffffff


	//   ....[13]....
        /*0060*/ 	.word	0xffffffff


	//   ....[14]....
        /*0064*/ 	.word	0xffffffff


	//   ....[15]....
        /*0068*/ 	.word	0xffffffff


	//   ....[16]....
        /*006c*/ 	.word	0xffffffff


	//   ....[17]....
        /*0070*/ 	.word	0xffffffff


	//----- nvinfo : EIATTR_COOP_GROUP_INSTR_OFFSETS
	.align		4
.L_3268:
        /*0074*/ 	.byte	0x04, 0x28
        /*0076*/ 	.short	(.L_3270 - .L_3269)


	//   ....[0]....
.L_3269:
        /*0078*/ 	.word	0x00016790


	//   ....[1]....
        /*007c*/ 	.word	0x000167b0


	//   ....[2]....
        /*0080*/ 	.word	0x000167d0


	//   ....[3]....
        /*0084*/ 	.word	0x000167f0


	//   ....[4]....
        /*0088*/ 	.word	0x00016810


	//   ....[5]....
        /*008c*/ 	.word	0x00016c40


	//   ....[6]....
        /*0090*/ 	.word	0x00016c60


	//   ....[7]....
        /*0094*/ 	.word	0x00016c80


	//   ....[8]....
        /*0098*/ 	.word	0x00016ca0


	//   ....[9]....
        /*009c*/ 	.word	0x00016cc0


	//   ....[10]....
        /*00a0*/ 	.word	0x00016e90


	//   ....[11]....
        /*00a4*/ 	.word	0x00016ed0


	//   ....[12]....
        /*00a8*/ 	.word	0x00016f70


	//   ....[13]....
        /*00ac*/ 	.word	0x00016fd0


	//   ....[14]....
        /*00b0*/ 	.word	0x00016ff0


	//   ....[15]....
        /*00b4*/ 	.word	0x00017090


	//   ....[16]....
        /*00b8*/ 	.word	0x00017100


	//   ....[17]....
        /*00bc*/ 	.word	0x00017130


	//----- nvinfo : EIATTR_VRC_CTA_INIT_COUNT
	.align		4
.L_3270:
        /*00c0*/ 	.byte	0x02, 0x4a
	.zero		1
	.zero		1


	//----- nvinfo : EIATTR_EXIT_INSTR_OFFSETS
	.align		4
        /*00c4*/ 	.byte	0x04, 0x1c
        /*00c6*/ 	.short	(.L_3272 - .L_3271)


	//   ....[0]....
.L_3271:
        /*00c8*/ 	.word	0x00000720


	//   ....[1]....
        /*00cc*/ 	.word	0x00017a50


	//----- nvinfo : EIATTR_MAX_THREADS
	.align		4
.L_3272:
        /*00d0*/ 	.byte	0x04, 0x05
        /*00d2*/ 	.short	(.L_3274 - .L_3273)
.L_3273:
        /*00d4*/ 	.word	0x00000080
        /*00d8*/ 	.word	0x00000001
        /*00dc*/ 	.word	0x00000001


	//----- nvinfo : EIATTR_CRS_STACK_SIZE
	.align		4
.L_3274:
        /*00e0*/ 	.byte	0x04, 0x1e
        /*00e2*/ 	.short	(.L_3276 - .L_3275)
.L_3275:
        /*00e4*/ 	.word	0x00000000


	//----- nvinfo : EIATTR_CBANK_PARAM_SIZE
	.align		4
.L_3276:
        /*00e8*/ 	.byte	0x03, 0x19
        /*00ea*/ 	.short	0x00e8


	//----- nvinfo : EIATTR_PARAM_CBANK
	.align		4
        /*00ec*/ 	.byte	0x04, 0x0a
        /*00ee*/ 	.short	(.L_3278 - .L_3277)
	.align		4
.L_3277:
        /*00f0*/ 	.word	index@(.nv.constant0._ZN10layer_norm13ln_fwd_kernelINS_13Kernel_traitsIf6__halffS2_fjLj4096ELj1ELj1ELj4ELj16ENS_18Kernel_traits_baseILj4096EfS2_fS2_fjLj128EEEEELb1ELb1ELb1ELb1EEEvNS_9FwdParamsE)
        /*00f4*/ 	.short	0x0380
        /*00f6*/ 	.short	0x00e8


	//----- nvinfo : EIATTR_SW_WAR
	.align		4
.L_3278:
        /*00f8*/ 	.byte	0x04, 0x36
        /*00fa*/ 	.short	(.L_3280 - .L_3279)
.L_3279:
        /*00fc*/ 	.word	0x00000008
.L_3280:


//--------------------- .nv.info._ZN10layer_norm13ln_fwd_kernelINS_13Kernel_traitsI6__halfffffjLj4096ELj1ELj1ELj4ELj16ENS_18Kernel_traits_baseILj4096ES2_ffffjLj128EEEEELb0ELb0ELb0ELb0EEEvNS_9FwdParamsE --------------------------
	.section	.nv.info._ZN10layer_norm13ln_fwd_kernelINS_13Kernel_traitsI6__halfffffjLj4096ELj1ELj1ELj4ELj16ENS_18Kernel_traits_baseILj4096ES2_ffffjLj128EEEEELb0ELb0ELb0ELb0EEEvNS_9FwdParamsE,"",@"SHT_CUDA_INFO"
	.sectionflags	@""
	.align	4


	//----- nvinfo : EIATTR_CUDA_API_VERSION
	.align		4
        /*0000*/ 	.byte	0x04, 0x37
        /*0002*/ 	.short	(.L_3282 - .L_3281)
.L_3281:
        /*0004*/ 	.word	0x00000082


	//----- nvinfo : EIATTR_KPARAM_INFO
	.align		4
.L_3282:
        /*0008*/ 	.byte	0x04, 0x17
        /*000a*/ 	.short	(.L_3284 - .L_3283)
.L_3283:
        /*000c*/ 	.word	0x00000000
        /*0010*/ 	.short	0x0000
        /*0012*/ 	.short	0x0000
        /*0014*/ 	.byte	0x00, 0xf0, 0xa1, 0x03


	//----- nvinfo : EIATTR_SPARSE_MMA_MASK
	.align		4
.L_3284:
        /*0018*/ 	.byte	0x03, 0x50
        /*001a*/ 	.short	0x0000


	//----- nvinfo : EIATTR_MAXREG_COUNT
	.align		4
        /*001c*/ 	.byte	0x03, 0x1b
        /*001e*/ 	.short	0x00ff


	//----- nvinfo : EIATTR_NUM_BARRIERS
	.align		4
        /*0020*/ 	.byte	0x02, 0x4c
        /*0022*/ 	.byte	0x01
	.zero		1


	//----- nvinfo : EIATTR_MERCURY_ISA_VERSION
	.align		4
        /*0024*/ 	.byte	0x03, 0x5f
        /*0026*/ 	.short	0x0101


	//----- nvinfo : EIATTR_COOP_GROUP_MASK_REGIDS
	.align		4
        /*0028*/ 	.byte	0x04, 0x29
        /*002a*/ 	.short	(.L_3286 - .L_3285)


	//   ....[0]....
.L_3285:
        /*002c*/ 	.word	0xffffffff


	//   ....[1]....
        /*0030*/ 	.word	0xffffffff


	//   ....[2]....
        /*0034*/ 	.word	0xffffffff


	//   ....[3]....
        /*0038*/ 	.word	0xffffffff


	//   ....[4]....
        /*003c*/ 	.word	0xffffffff


	//   ....[5]....
        /*0040*/ 	.word	0xffffffff


	//   ....[6]....
        /*0044*/ 	.word	0xffffffff


	//   ....[7]....
        /*0048*/ 	.word	0xffffffff


	//   ....[8]....
        /*004c*/ 	.word	0xffffffff


	//   ....[9]....
        /*0050*/ 	.word	0xffffffff


	//   ....[10]....
        /*0054*/ 	.word	0xffffffff


	//   ....[11]....
        /*0058*/ 	.word	0xffffffff


	//   ....[12]....
        /*005c*/ 	.word	0xffffffff


	//   ....[13]....
        /*0060*/ 	.word	0xffffffff


	//   ....[14]....
        /*0064*/ 	.word	0xffffffff


	//   ....[15]....
        /*0068*/ 	.word	0xffffffff


	//   ....[16]....
        /*006c*/ 	.word	0xffffffff


	//   ....[17]....
        /*0070*/ 	.word	0xffffffff


	//----- nvinfo : EIATTR_COOP_GROUP_INSTR_OFFSETS
	.align		4
.L_3286:
        /*0074*/ 	.byte	0x04, 0x28
        /*0076*/ 	.short	(.L_3288 - .L_3287)


	//   ....[0]....
.L_3287:
        /*0078*/ 	.word	0x000023a0


	//   ....[1]....
        /*007c*/ 	.word	0x000023c0


	//   ....[2]....
        /*0080*/ 	.word	0x000023e0


	//   ....[3]....
        /*0084*/ 	.word	0x00002400


	//   ....[4]....
        /*0088*/ 	.word	0x00002420


	//   ....[5]....
        /*008c*/ 	.word	0x000028c0


	//   ....[6]....
        /*0090*/ 	.word	0x000028e0


	//   ....[7]....
        /*0094*/ 	.word	0x00002900


	//   ....[8]....
        /*0098*/ 	.word	0x00002920


	//   ....[9]....
        /*009c*/ 	.word	0x00002940


	//   ....[10]....
        /*00a0*/ 	.word	0x00002af0


	//   ....[11]....
        /*00a4*/ 	.word	0x00002b30


	//   ....[12]....
        /*00a8*/ 	.word	0x00002bf0


	//   ....[13]....
        /*00ac*/ 	.word	0x00002c50


	//   ....[14]....
        /*00b0*/ 	.word	0x00002c60


	//   ....[15]....
        /*00b4*/ 	.word	0x00002c70


	//   ....[16]....
        /*00b8*/ 	.word	0x00002d60


	//   ....[17]....
        /*00bc*/ 	.word	0x00002d70


	//----- nvinfo : EIATTR_VRC_CTA_INIT_COUNT
	.align		4
.L_3288:
        /*00c0*/ 	.byte	0x02, 0x4a
	.zero		1
	.zero		1


	//----- nvinfo : EIATTR_EXIT_INSTR_OFFSETS
	.align		4
        /*00c4*/ 	.byte	0x04, 0x1c
        /*00c6*/ 	.short	(.L_3290 - .L_3289)


	//   ....[0]....
.L_3289:
        /*00c8*/ 	.word	0x00000850


	//   ....[1]....
        /*00cc*/ 	.word	0x00003be0


	//----- nvinfo : EIATTR_MAX_THREADS
	.align		4
.L_3290:
        /*00d0*/ 	.byte	0x04, 0x05
        /*00d2*/ 	.short	(.L_3292 - .L_3291)
.L_3291:
        /*00d4*/ 	.word	0x00000080
        /*00d8*/ 	.word	0x00000001
        /*00dc*/ 	.word	0x00000001


	//----- nvinfo : EIATTR_CRS_STACK_SIZE
	.align		4
.L_3292:
        /*00e0*/ 	.byte	0x04, 0x1e
        /*00e2*/ 	.short	(.L_3294 - .L_3293)
.L_3293:
        /*00e4*/ 	.word	0x00000000


	//----- nvinfo : EIATTR_CBANK_PARAM_SIZE
	.align		4
.L_3294:
        /*00e8*/ 	.byte	0x03, 0x19
        /*00ea*/ 	.short	0x00e8


	//----- nvinfo : EIATTR_PARAM_CBANK
	.align		4
        /*00ec*/ 	.byte	0x04, 0x0a
        /*00ee*/ 	.short	(.L_3296 - .L_3295)
	.align		4
.L_3295:
        /*00f0*/ 	.word	index@(.nv.constant0._ZN10layer_norm13ln_fwd_kernelINS_13Kernel_traitsI6__halfffffjLj4096ELj1ELj1ELj4ELj16ENS_18Kernel_traits_baseILj4096ES2_ffffjLj128EEEEELb0ELb0ELb0ELb0EEEvNS_9FwdParamsE)
        /*00f4*/ 	.short	0x0380
        /*00f6*/ 	.short	0x00e8


	//----- nvinfo : EIATTR_SW_WAR
	.align		4
.L_3296:
        /*00f8*/ 	.byte	0x04, 0x36
        /*00fa*/ 	.short	(.L_3298 - .L_3297)
.L_3297:
        /*00fc*/ 	.word	0x00000008
.L_3298:


//--------------------- .nv.info._ZN10layer_norm13ln_fwd_kernelINS_13Kernel_traitsI6__halfffffjLj4096ELj1ELj1ELj4ELj16ENS_18Kernel_traits_baseILj4096ES2_ffffjLj128EEEEELb0ELb0ELb0ELb1EEEvNS_9FwdParamsE --------------------------
	.section	.nv.info._ZN10layer_norm13ln_fwd_kernelINS_13Kernel_traitsI6__halfffffjLj4096ELj1ELj1ELj4ELj16ENS_18Kernel_traits_baseILj4096ES2_ffffjLj128EEEEELb0ELb0ELb0ELb1EEEvNS_9FwdParamsE,"",@"SHT_CUDA_INFO"
	.sectionflags	@""
	.align	4


	//----- nvinfo : EIATTR_CUDA_API_VERSION
	.align		4
        /*0000*/ 	.byte	0x04, 0x37
        /*0002*/ 	.short	(.L_3300 - .L_3299)
.L_3299:
        /*0004*/ 	.word	0x00000082


	//----- nvinfo : EIATTR_KPARAM_INFO
	.align		4
.L_3300:
        /*0008*/ 	.byte	0x04, 0x17
        /*000a*/ 	.short	(.L_3302 - .L_3301)
.L_3301:
        /*000c*/ 	.word	0x00000000
        /*0010*/ 	.short	0x0000
        /*0012*/ 	.short	0x0000
        /*0014*/ 	.byte	0x00, 0xf0, 0xa1, 0x03


	//----- nvinfo : EIATTR_SPARSE_MMA_MASK
	.align		4
.L_3302:
        /*0018*/ 	.byte	0x03, 0x50
        /*001a*/ 	.short	0x0000


	//----- nvinfo : EIATTR_MAXREG_COUNT
	.align		4
        /*001c*/ 	.byte	0x03, 0x1b
        /*001e*/ 	.short	0x00ff


	//----- nvinfo : EIATTR_NUM_BARRIERS
	.align		4
        /*0020*/ 	.byte	0x02, 0x4c
        /*0022*/ 	.byte	0x01
	.zero		1


	//----- nvinfo : EIATTR_MERCURY_ISA_VERSION
	.align		4
        /*0024*/ 	.byte	0x03, 0x5f
        /*0026*/ 	.short	0x0101


	//----- nvinfo : EIATTR_COOP_GROUP_MASK_REGIDS
	.align		4
        /*0028*/ 	.byte	0x04, 0x29
        /*002a*/ 	.short	(.L_3304 - .L_3303)


	//   ....[0]....
.L_3303:
        /*002c*/ 	.word	0xffffffff


	//   ....[1]....
        /*0030*/ 	.word	0xffffffff


	//   ....[2]....
        /*0034*/ 	.word	0xffffffff


	//   ....[3]....
        /*0038*/ 	.word	0xffffffff


	//   ....[4]....
        /*003c*/ 	.word	0xffffffff


	//   ....[5]....
        /*0040*/ 	.word	0xffffffff


	//   ....[6]....
        /*0044*/ 	.word	0xffffffff


	//   ....[7]....
        /*0048*/ 	.word	0xffffffff


	//   ....[8]....
        /*004c*/ 	.word	0xffffffff


	//   ....[9]....
        /*0050*/ 	.word	0xffffffff


	//   ....[10]....
        /*0054*/ 	.word	0xffffffff


	//   ....[11]....
        /*0058*/ 	.word	0xffffffff


	//   ....[12]....
        /*005c*/ 	.word	0xffffffff


	//   ....[13]....
        /*0060*/ 	.word	0xffffffff


	//   ....[14]....
        /*0064*/ 	.word	0xffffffff


	//   ....[15]....
        /*0068*/ 	.word	0xffffffff


	//   ....[16]....
        /*006c*/ 	.word	0xffffffff


	//   ....[17]....
        /*0070*/ 	.word	0xffffffff


	//----- nvinfo : EIATTR_COOP_GROUP_INSTR_OFFSETS
	.align		4
.L_3304:
        /*0074*/ 	.byte	0x04, 0x28
        /*0076*/ 	.short	(.L_3306 - .L_3305)


	//   ....[0]....
.L_3305:
        /*0078*/ 	.word	0x00001bd0


	//   ....[1]....
        /*007c*/ 	.word	0x00001bf0


	//   ....[2]....
        /*0080*/ 	.word	0x00001c10


	//   ....[3]....
        /*0084*/ 	.word	0x00001c30


	//   ....[4]....
        /*0088*/ 	.word	0x00001c50


	//   ....[5]....
        /*008c*/ 	.word	0x00002080


	//   ....[6]....
        /*0090*/ 	.word	0x000020a0


	//   ....[7]....
        /*0094*/ 	.word	0x000020c0


	//   ....[8]....
        /*0098*/ 	.word	0x000020f0


	//   ....[9]....
        /*009c*/ 	.word	0x00002130


	//   ....[10]....
        /*00a0*/ 	.word	0x000022e0


	//   ....[11]....
        /*00a4*/ 	.word	0x00002320


	//   ....[12]....
        /*00a8*/ 	.word	0x00002340


	//   ....[13]....
        /*00ac*/ 	.word	0x000023e0


	//   ....[14]....
        /*00b0*/ 	.word	0x00002430


	//   ....[15]....
        /*00b4*/ 	.word	0x00002440


	//   ....[16]....
        /*00b8*/ 	.word	0x00002530


	//   ....[17]....
        /*00bc*/ 	.word	0x00002550


	//----- nvinfo : EIATTR_VRC_CTA_INIT_COUNT
	.align		4
.L_3306:
        /*00c0*/ 	.byte	0x02, 0x4a
	.zero		1
	.zero		1


	//----- nvinfo : EIATTR_EXIT_INSTR_OFFSETS
	.align		4
        /*00c4*/ 	.byte	0x04, 0x1c
        /*00c6*/ 	.short	(.L_3308 - .L_3307)


	//   ....[0]....
.L_3307:
        /*00c8*/ 	.word	0x00000360


	//   ....[1]....
        /*00cc*/ 	.word	0x00002d60


	//----- nvinfo : EIATTR_MAX_THREADS
	.align		4
.L_3308:
        /*00d0*/ 	.byte	0x04, 0x05
        /*00d2*/ 	.short	(.L_3310 - .L_3309)
.L_3309:
        /*00d4*/ 	.word	0x00000080
        /*00d8*/ 	.word	0x00000001
        /*00dc*/ 	.word	0x00000001


	//----- nvinfo : EIATTR_CRS_STACK_SIZE
	.align		4
.L_3310:
        /*00e0*/ 	.byte	0x04, 0x1e
        /*00e2*/ 	.short	(.L_3312 - .L_3311)
.L_3311:
        /*00e4*/ 	.word	0x00000000


	//----- nvinfo : EIATTR_CBANK_PARAM_SIZE
	.align		4
.L_3312:
        /*00e8*/ 	.byte	0x03, 0x19
        /*00ea*/ 	.short	0x00e8


	//----- nvinfo : EIATTR_PARAM_CBANK
	.align		4
        /*00ec*/ 	.byte	0x04, 0x0a
        /*00ee*/ 	.short	(.L_3314 - .L_3313)
	.align		4
.L_3313:
        /*00f0*/ 	.word	index@(.nv.constant0._ZN10layer_norm13ln_fwd_kernelINS_13Kernel_traitsI6__halfffffjLj4096ELj1ELj1ELj4ELj16ENS_18Kernel_traits_baseILj4096ES2_ffffjLj128EEEEELb0ELb0ELb0ELb1EEEvNS_9FwdParamsE)
        /*00f4*/ 	.short	0x0380
        /*00f6*/ 	.short	0x00e8


	//----- nvinfo : EIATTR_SW_WAR
	.align		4
.L_3314:
        /*00f8*/ 	.byte	0x04, 0x36
        /*00fa*/ 	.short	(.L_3316 - .L_3315)
.L_3315:
        /*00fc*/ 	.word	0x00000008
.L_3316:


//--------------------- .nv.info._ZN10layer_norm13ln_fwd_kernelINS_13Kernel_traitsI6__halfffffjLj4096ELj1ELj1ELj4ELj16ENS_18Kernel_traits_baseILj4096ES2_ffffjLj128EEEEELb0ELb0ELb1ELb0EEEvNS_9FwdParamsE --------------------------
	.section	.nv.info._ZN10layer_norm13ln_fwd_kernelINS_13Kernel_traitsI6__halfffffjLj4096ELj1ELj1ELj4ELj16ENS_18Kernel_traits_baseILj4096ES2_ffffjLj128EEEEELb0ELb0ELb1ELb0EEEvNS_9FwdParamsE,"",@"SHT_CUDA_INFO"
	.sectionflags	@""
	.align	4


	//----- nvinfo : EIATTR_CUDA_API_VERSION
	.align		4
        /*0000*/ 	.byte	0x04, 0x37
        /*0002*/ 	.short	(.L_3318 - .L_3317)
.L_3317:
        /*0004*/ 	.word	0x00000082


	//----- nvinfo : EIATTR_KPARAM_INFO
	.align		4
.L_3318:
        /*0008*/ 	.byte	0x04, 0x17
        /*000a*/ 	.short	(.L_3320 - .L_3319)
.L_3319:
        /*000c*/ 	.word	0x00000000
        /*0010*/ 	.short	0x0000
        /*0012*/ 	.short	0x0000
        /*0014*/ 	.byte	0x00, 0xf0, 0xa1, 0x03


	//----- nvinfo : EIATTR_SPARSE_MMA_MASK
	.align		4
.L_3320:
        /*0018*/ 	.byte	0x03, 0x50
        /*001a*/ 	.short	0x0000


	//----- nvinfo : EIATTR_MAXREG_COUNT
	.align		4
        /*001c*/ 	.byte	0x03, 0x1b
        /*001e*/ 	.short	0x00ff


	//----- nvinfo : EIATTR_NUM_BARRIERS
	.align		4
        /*0020*/ 	.byte	0x02, 0x4c
        /*0022*/ 	.byte	0x01
	.zero		1


	//----- nvinfo : EIATTR_MERCURY_ISA_VERSION
	.align		4
        /*0024*/ 	.byte	0x03, 0x5f
        /*0026*/ 	.short	0x0101


	//----- nvinfo : EIATTR_COOP_GROUP_MASK_REGIDS
	.align		4
        /*0028*/ 	.byte	0x04, 0x29
        /*002a*/ 	.short	(.L_3322 - .L_3321)


	//   ....[0]....
.L_3321:
        /*002c*/ 	.word	0xffffffff


	//   ....[1]....
        /*0030*/ 	.word	0xffffffff


	//   ....[2]....
        /*0034*/ 	.word	0xffffffff


	//   ....[3]....
        /*0038*/ 	.word	0xffffffff


	//   ....[4]....
        /*003c*/ 	.word	0xffffffff


	//   ....[5]....
        /*0040*/ 	.word	0xffffffff


	//   ....[6]....
        /*0044*/ 	.word	0xffffffff


	//   ....[7]....
        /*0048*/ 	.word	0xffffffff


	//   ....[8]....
        /*004c*/ 	.word	0xffffffff


	//   ....[9]....
        /*0050*/ 	.word	0xffffffff


	//   ....[10]....
        /*0054*/ 	.word	0xffffffff


	//   ....[11]....
        /*0058*/ 	.word	0xffffffff


	//   ....[12]....
        /*005c*/ 	.word	0xffffffff


	//   ....[13]....
        /*0060*/ 	.word	0xffffffff


	//   ....[14]....
        /*0064*/ 	.word	0xffffffff


	//   ....[15]....
        /*0068*/ 	.word	0xffffffff


	//   ....[16]....
        /*006c*/ 	.word	0xffffffff


	//   ....[17]....
        /*0070*/ 	.word	0xffffffff


	//----- nvinfo : EIATTR_COOP_GROUP_INSTR_OFFSETS
	.align		4
.L_3322:
        /*0074*/ 	.byte	0x04, 0x28
        /*0076*/ 	.short	(.L_3324 - .L_3323)


	//   ....[0]....
.L_3323:
        /*0078*/ 	.word	0x00002190


	//   ....[1]....
        /*007c*/ 	.word	0x000021b0


	//   ....[2]....
        /*0080*/ 	.word	0x000021d0


	//   ....[3]....
        /*0084*/ 	.word	0x000021f0


	//   ....[4]....
        /*0088*/ 	.word	0x00002210


	//   ....[5]....
        /*008c*/ 	.word	0x000026a0


	//   ....[6]....
        /*0090*/ 	.word	0x000026d0


	//   ....[7]....
        /*0094*/ 	.word	0x00002700


	//   ....[8]....
        /*0098*/ 	.word	0x00002720


	//   ....[9]....
        /*009c*/ 	.word	0x00002740


	//   ....[10]....
        /*00a0*/ 	.word	0x000028e0


	//   ....[11]....
        /*00a4*/ 	.word	0x00002910


	//   ....[12]....
        /*00a8*/ 	.word	0x000029d0


	//   ....[13]....
        /*00ac*/ 	.word	0x00002a00


	//   ....[14]....
        /*00b0*/ 	.word	0x00002a70


	//   ....[15]....
        /*00b4*/ 	.word	0x00002af0


	//   ....[16]....
        /*00b8*/ 	.word	0x00002b50


	//   ....[17]....
        /*00bc*/ 	.word	0x00002b60


	//----- nvinfo : EIATTR_VRC_CTA_INIT_COUNT
	.align		4
.L_3324:
        /*00c0*/ 	.byte	0x02, 0x4a
	.zero		1
	.zero		1


	//----- nvinfo : EIATTR_EXIT_INSTR_OFFSETS
	.align		4
        /*00c4*/ 	.byte	0x04, 0x1c
        /*00c6*/ 	.short	(.L_3326 - .L_3325)


	//   ....[0]....
.L_3325:
        /*00c8*/ 	.word	0x00000850


	//   ....[1]....
        /*00cc*/ 	.word	0x00003a80


	//----- nvinfo : EIATTR_MAX_THREADS
	.align		4
.L_3326:
        /*00d0*/ 	.byte	0x04, 0x05
        /*00d2*/ 	.short	(.L_3328 - .L_3327)
.L_3327:
        /*00d4*/ 	.word	0x00000080
        /*00d8*/ 	.word	0x00000001
        /*00dc*/ 	.word	0x00000001


	//----- nvinfo : EIATTR_CRS_STACK_SIZE
	.align		4
.L_3328:
        /*00e0*/ 	.byte	0x04, 0x1e
        /*00e2*/ 	.short	(.L_3330 - .L_3329)
.L_3329:
        /*00e4*/ 	.word	0x00000000


	//----- nvinfo : EIATTR_CBANK_PARAM_SIZE
	.align		4
.L_3330:
        /*00e8*/ 	.byte	0x03, 0x19
        /*00ea*/ 	.short	0x00e8


	//----- nvinfo : EIATTR_PARAM_CBANK
	.align		4
        /*00ec*/ 	.byte	0x04, 0x0a
        /*00ee*/ 	.short	(.L_3332 - .L_3331)
	.align		4
.L_3331:
        /*00f0*/ 	.word	index@(.nv.constant0._ZN10layer_norm13ln_fwd_kernelINS_13Kernel_traitsI6__halfffffjLj4096ELj1ELj1ELj4ELj16ENS_18Kernel_traits_baseILj4096ES2_ffffjLj128EEEEELb0ELb0ELb1ELb0EEEvNS_9FwdParamsE)
        /*00f4*/ 	.short	0x0380
        /*00f6*/ 	.short	0x00e8


	//----- nvinfo : EIATTR_SW_WAR
	.align		4
.L_3332:
        /*00f8*/ 	.byte	0x04, 0x36
        /*00fa*/ 	.short	(.L_3334 - .L_3333)
.L_3333:
        /*00fc*/ 	.word	0x00000008
.L_3334:


//--------------------- .nv.info._ZN10layer_norm13ln_fwd_kernelINS_13Kernel_traitsI6__halfffffjLj4096ELj1ELj1ELj4ELj16ENS_18Kernel_traits_baseILj4096ES2_ffffjLj128EEEEELb0ELb0ELb1ELb1EEEvNS_9FwdParamsE --------------------------
	.section	.nv.info._ZN10layer_norm13ln_fwd_kernelINS_13Kernel_traitsI6__halfffffjLj4096ELj1ELj1ELj4ELj16ENS_18Kernel_traits_baseILj4096ES2_ffffjLj128EEEEELb0ELb0ELb1ELb1EEEvNS_9FwdParamsE,"",@"SHT_CUDA_INFO"
	.sectionflags	@""
	.align	4


	//----- nvinfo : EIATTR_CUDA_API_VERSION
	.align		4
        /*0000*/ 	.byte	0x04, 0x37
        /*0002*/ 	.short	(.L_3336 - .L_3335)
.L_3335:
        /*0004*/ 	.word	0x00000082


	//----- nvinfo : EIATTR_KPARAM_INFO
	.align		4
.L_3336:
        /*0008*/ 	.byte	0x04, 0x17
        /*000a*/ 	.short	(.L_3338 - .L_3337)
.L_3337:
        /*000c*/ 	.word	0x00000000
        /*0010*/ 	.short	0x0000
        /*0012*/ 	.short	0x0000
        /*0014*/ 	.byte	0x00, 0xf0, 0xa1, 0x03


	//----- nvinfo : EIATTR_SPARSE_MMA_MASK
	.align		4
.L_3338:
        /*0018*/ 	.byte	0x03, 0x50
        /*001a*/ 	.short	0x0000


	//----- nvinfo : EIATTR_MAXREG_COUNT
	.align		4
        /*001c*/ 	.byte	0x03, 0x1b
        /*001e*/ 	.short	0x00ff


	//----- nvinfo : EIATTR_NUM_BARRIERS
	.align		4
        /*0020*/ 	.byte	0x02, 0x4c
        /*0022*/ 	.byte	0x01
	.zero		1


	//----- nvinfo : EIATTR_MERCURY_ISA_VERSION
	.align		4
        /*0024*/ 	.byte	0x03, 0x5f
        /*0026*/ 	.short	0x0101


	//----- nvinfo : EIATTR_COOP_GROUP_MASK_REGIDS
	.align		4
        /*0028*/ 	.byte	0x04, 0x29
        /*002a*/ 	.short	(.L_3340 - .L_3339)


	//   ....[0]....
.L_3339:
        /*002c*/ 	.word	0xffffffff


	//   ....[1]....
        /*0030*/ 	.word	0xffffffff


	//   ....[2]....
        /*0034*/ 	.word	0xffffffff


	//   ....[3]....
        /*0038*/ 	.word	0xffffffff


	//   ....[4]....
        /*003c*/ 	.word	0xffffffff


	//   ....[5]....
        /*0040*/ 	.word	0xffffffff


	//   ....[6]....
        /*0044*/ 	.word	0xffffffff


	//   ....[7]....
        /*0048*/ 	.word	0xffffffff


	//   ....[8]....
        /*004c*/ 	.word	0xffffffff


	//   ....[9]....
        /*0050*/ 	.word	0xffffffff


	//   ....[10]....
        /*0054*/ 	.word	0xffffffff


	//   ....[11]....
        /*0058*/ 	.word	0xffffffff


	//   ....[12]....
        /*005c*/ 	.word	0xffffffff


	//   ....[13]....
        /*0060*/ 	.word	0xffffffff


	//   ....[14]....
        /*0064*/ 	.word	0xffffffff


	//   ....[15]....
        /*0068*/ 	.word	0xffffffff


	//   ....[16]....
        /*006c*/ 	.word	0xffffffff


	//   ....[17]....
        /*0070*/ 	.word	0xffffffff


	//----- nvinfo : EIATTR_COOP_GROUP_INSTR_OFFSETS
	.align		4
.L_3340:
        /*0074*/ 	.byte	0x04, 0x28
        /*0076*/ 	.short	(.L_3342 - .L_3341)


	//   ....[0]....
.L_3341:
        /*0078*/ 	.word	0x00001b00


	//   ....[1]....
        /*007c*/ 	.word	0x00001b20


	//   ....[2]....
        /*0080*/ 	.word	0x00001b40


	//   ....[3]....
        /*0084*/ 	.word	0x00001b60


	//   ....[4]....
        /*0088*/ 	.word	0x00001b80


	//   ....[5]....
        /*008c*/ 	.word	0x00001fb0


	//   ....[6]....
        /*0090*/ 	.word	0x00001fd0


	//   ....[7]....
        /*0094*/ 	.word	0x00001ff0


	//   ....[8]....
        /*0098*/ 	.word	0x00002020


	//   ....[9]....
        /*009c*/ 	.word	0x000020a0


	//   ....[10]....
        /*00a0*/ 	.word	0x00002230


	//   ....[11]....
        /*00a4*/ 	.word	0x000022a0


	//   ....[12]....
        /*00a8*/ 	.word	0x000022b0


	//   ....[13]....
        /*00ac*/ 	.word	0x00002300


	//   ....[14]....
        /*00b0*/ 	.word	0x00002350


	//   ....[15]....
        /*00b4*/ 	.word	0x00002370


	//   ....[16]....
        /*00b8*/ 	.word	0x00002470


	//   ....[17]....
        /*00bc*/ 	.word	0x00002480


	//----- nvinfo : EIATTR_VRC_CTA_INIT_COUNT
	.align		4
.L_3342:
        /*00c0*/ 	.byte	0x02, 0x4a
	.zero		1
	.zero		1


	//----- nvinfo : EIATTR_EXIT_INSTR_OFFSETS
	.align		4
        /*00c4*/ 	.byte	0x04, 0x1c
        /*00c6*/ 	.short	(.L_3344 - .L_3343)


	//   ....[0]....
.L_3343:
        /*00c8*/ 	.word	0x00000330


	//   ....[1]....
        /*00cc*/ 	.word	0x000031c0


	//----- nvinfo : EIATTR_MAX_THREADS
	.align		4
.L_3344:
        /*00d0*/ 	.byte	0x04, 0x05
        /*00d2*/ 	.short	(.L_3346 - .L_3345)
.L_3345:
        /*00d4*/ 	.word	0x00000080
        /*00d8*/ 	.word	0x00000001
        /*00dc*/ 	.word	0x00000001


	//----- nvinfo : EIATTR_CRS_STACK_SIZE
	.align		4
.L_3346:
        /*00e0*/ 	.byte	0x04, 0x1e
        /*00e2*/ 	.short	(.L_3348 - .L_3347)
.L_3347:
        /*00e4*/ 	.word	0x00000000


	//----- nvinfo : EIATTR_CBANK_PARAM_SIZE
	.align		4
.L_3348:
        /*00e8*/ 	.byte	0x03, 0x19
        /*00ea*/ 	.short	0x00e8


	//----- nvinfo : EIATTR_PARAM_CBANK
	.align		4
        /*00ec*/ 	.byte	0x04, 0x0a
        /*00ee*/ 	.short	(.L_3350 - .L_3349)
	.align		4
.L_3349:
        /*00f0*/ 	.word	index@(.nv.constant0._ZN10layer_norm13ln_fwd_kernelINS_13Kernel_traitsI6__halfffffjLj4096ELj1ELj1ELj4ELj16ENS_18Kernel_traits_baseILj4096ES2_ffffjLj128EEEEELb0ELb0ELb1ELb1EEEvNS_9FwdParamsE)
        /*00f4*/ 	.short	0x0380
        /*00f6*/ 	.short	0x00e8


	//----- nvinfo : EIATTR_SW_WAR
	.align		4
.L_3350:
        /*00f8*/ 	.byte	0x04, 0x36
        /*00fa*/ 	.short	(.L_3352 - .L_3351)
.L_3351:
        /*00fc*/ 	.word	0x00000008
.L_3352:


//--------------------- .nv.info._ZN10layer_norm13ln_fwd_kernelINS_13Kernel_traitsI6__halfffffjLj4096ELj1ELj1ELj4ELj16ENS_18Kernel_traits_baseILj4096ES2_ffffjLj128EEEEELb0ELb1ELb0ELb0EEEvNS_9FwdParamsE --------------------------
	.section	.nv.info._ZN10layer_norm13ln_fwd_kernelINS_13Kernel_traitsI6__halfffffjLj4096ELj1ELj1ELj4ELj16ENS_18Kernel_traits_baseILj4096ES2_ffffjLj128EEEEELb0ELb1ELb0ELb0EEEvNS_9FwdParamsE,"",@"SHT_CUDA_INFO"
	.sectionflags	@""
	.align	4


	//----- nvinfo : EIATTR_CUDA_API_VERSION
	.align		4
        /*0000*/ 	.byte	0x04, 0x37
        /*0002*/ 	.short	(.L_3354 - .L_3353)
.L_3353:
        /*0004*/ 	.word	0x00000082


	//----- nvinfo : EIATTR_KPARAM_INFO
	.align		4
.L_3354:
        /*0008*/ 	.byte	0x04, 0x17
        /*000a*/ 	.short	(.L_3356 - .L_3355)
.L_3355:
        /*000c*/ 	.word	0x00000000
        /*0010*/ 	.short	0x0000
        /*0012*/ 	.short	0x0000
        /*0014*/ 	.byte	0x00, 0xf0, 0xa1, 0x03


	//----- nvinfo : EIATTR_SPARSE_MMA_MASK
	.align		4
.L_3356:
        /*0018*/ 	.byte	0x03, 0x50
        /*001a*/ 	.short	0x0000


	//----- nvinfo : EIATTR_MAXREG_COUNT
	.align		4
        /*001c*/ 	.byte	0x03, 0x1b
        /*001e*/ 	.short	0x00ff


	//----- nvinfo : EIATTR_NUM_BARRIERS
	.align		4
        /*0020*/ 	.byte	0x02, 0x4c
        /*0022*/ 	.byte	0x01
	.zero		1


	//----- nvinfo : EIATTR_MERCURY_ISA_VERSION
	.align		4
        /*0024*/ 	.byte	0x03, 0x5f
        /*0026*/ 	.short	0x0101


	//----- nvinfo : EIATTR_COOP_GROUP_MASK_REGIDS
	.align		4
        /*0028*/ 	.byte	0x04, 0x29
        /*002a*/ 	.short	(.L_3358 - .L_3357)


	//   ....[0]....
.L_3357:
        /*002c*/ 	.word	0xffffffff


	//   ....[1]....
        /*0030*/ 	.word	0xffffffff


	//   ....[2]....
        /*0034*/ 	.word	0xffffffff


	//   ....[3]....
        /*0038*/ 	.word	0xffffffff


	//   ....[4]....
        /*003c*/ 	.word	0xffffffff


	//   ....[5]....
        /*0040*/ 	.word	0xffffffff


	//   ....[6]....
        /*0044*/ 	.word	0xffffffff


	//   ....[7]....
        /*0048*/ 	.word	0xffffffff


	//   ....[8]....
        /*004c*/ 	.word	0xffffffff


	//   ....[9]....
        /*0050*/ 	.word	0xffffffff


	//   ....[10]....
        /*0054*/ 	.word	0xffffffff


	//   ....[11]....
        /*0058*/ 	.word	0xffffffff


	//   ....[12]....
        /*005c*/ 	.word	0xffffffff


	//   ....[13]....
        /*0060*/ 	.word	0xffffffff


	//   ....[14]....
        /*0064*/ 	.word	0xffffffff


	//   ....[15]....
        /*0068*/ 	.word	0xffffffff


	//   ....[16]....
        /*006c*/ 	.word	0xffffffff


	//   ....[17]....
        /*0070*/ 	.word	0xffffffff


	//----- nvinfo : EIATTR_COOP_GROUP_INSTR_OFFSETS
	.align		4
.L_3358:
        /*0074*/ 	.byte	0x04, 0x28
        /*0076*/ 	.short	(.L_3360 - .L_3359)


	//   ....[0]....
.L_3359:
        /*0078*/ 	.word	0x00002da0


	//   ....[1]....
        /*007c*/ 	.word	0x00002dc0


	//   ....[2]....
        /*0080*/ 	.word	0x00002de0


	//   ....[3]....
        /*0084*/ 	.word	0x00002e00


	//   ....[4]....
        /*0088*/ 	.word	0x00002e20


	//   ....[5]....
        /*008c*/ 	.word	0x000032d0


	//   ....[6]....
        /*0090*/ 	.word	0x00003300


	//   ....[7]....
        /*0094*/ 	.word	0x00003330


	//   ....[8]....
        /*0098*/ 	.word	0x00003350


	//   ....[9]....
        /*009c*/ 	.word	0x00003380


	//   ....[10]....
        /*00a0*/ 	.word	0x000033f0


	//   ....[11]....
        /*00a4*/ 	.word	0x00003450


	//   ....[12]....
        /*00a8*/ 	.word	0x00003480


	//   ....[13]....
        /*00ac*/ 	.word	0x00003490


	//   ....[14]....
        /*00b0*/ 	.word	0x00003540


	//   ....[15]....
        /*00b4*/ 	.word	0x00003580


	//   ....[16]....
        /*00b8*/ 	.word	0x00003600


	//   ....[17]....
        /*00bc*/ 	.word	0x00003640


	//----- nvinfo : EIATTR_VRC_CTA_INIT_COUNT
	.align		4
.L_3360:
        /*00c0*/ 	.byte	0x02, 0x4a
	.zero		1
	.zero		1


	//----- nvinfo : EIATTR_EXIT_INSTR_OFFSETS
	.align		4
        /*00c4*/ 	.byte	0x04, 0x1c
        /*00c6*/ 	.short	(.L_3362 - .L_3361)


	//   ....[0]....
.L_3361:
        /*00c8*/ 	.word	0x00000b70


	//   ....[1]....
        /*00cc*/ 	.word	0x000044a0


	//----- nvinfo : EIATTR_MAX_THREADS
	.align		4
.L_3362:
        /*00d0*/ 	.byte	0x04, 0x05
        /*00d2*/ 	.short	(.L_3364 - .L_3363)
.L_3363:
        /*00d4*/ 	.word	0x00000080
        /*00d8*/ 	.word	0x00000001
        /*00dc*/ 	.word	0x00000001


	//----- nvinfo : EIATTR_CRS_STACK_SIZE
	.align		4
.L_3364:
        /*00e0*/ 	.byte	0x04, 0x1e
        /*00e2*/ 	.short	(.L_3366 - .L_3365)
.L_3365:
        /*00e4*/ 	.word	0x00000000


	//----- nvinfo : EIATTR_CBANK_PARAM_SIZE
	.align		4
.L_3366:
        /*00e8*/ 	.byte	0x03, 0x19
        /*00ea*/ 	.short	0x00e8


	//----- nvinfo : EIATTR_PARAM_CBANK
	.align		4
        /*00ec*/ 	.byte	0x04, 0x0a
        /*00ee*/ 	.short	(.L_3368 - .L_3367)
	.align		4
.L_3367:
        /*00f0*/ 	.word	index@(.nv.constant0._ZN10layer_norm13ln_fwd_kernelINS_13Kernel_traitsI6__halfffffjLj4096ELj1ELj1ELj4ELj16ENS_18Kernel_traits_baseILj4096ES2_ffffjLj128EEEEELb0ELb1ELb0ELb0EEEvNS_9FwdParamsE)
        /*00f4*/ 	.short	0x0380
        /*00f6*/ 	.short	0x00e8


	//----- nvinfo : EIATTR_SW_WAR
	.align		4
.L_3368:
        /*00f8*/ 	.byte	0x04, 0x36
        /*00fa*/ 	.short	(.L_3370 - .L_3369)
.L_3369:
        /*00fc*/ 	.word	0x00000008
.L_3370:


//--------------------- .nv.info._ZN10layer_norm13ln_fwd_kernelINS_13Kernel_traitsI6__halfffffjLj4096ELj1ELj1ELj4ELj16ENS_18Kernel_traits_baseILj4096ES2_ffffjLj128EEEEELb0ELb1ELb0ELb1EEEvNS_9FwdParamsE --------------------------
	.section	.nv.info._ZN10layer_norm13ln_fwd_kernelINS_13Kernel_traitsI6__halfffffjLj4096ELj1ELj1ELj4ELj16ENS_18Kernel_traits_baseILj4096ES2_ffffjLj128EEEEELb0ELb1ELb0ELb1EEEvNS_9FwdParamsE,"",@"SHT_CUDA_INFO"
	.sectionflags	@""
	.align	4


	//----- nvinfo : EIATTR_CUDA_API_VERSION
	.align		4
        /*0000*/ 	.byte	0x04, 0x37
        /*0002*/ 	.short	(.L_3372 - .L_3371)
.L_3371:
        /*0004*/ 	.word	0x00000082


	//----- nvinfo : EIATTR_KPARAM_INFO
	.align		4
.L_3372:
        /*0008*/ 	.byte	0x04, 0x17
        /*000a*/ 	.short	(.L_3374 - .L_3373)
.L_3373:
        /*000c*/ 	.word	0x00000000
        /*0010*/ 	.short	0x0000
        /*0012*/ 	.short	0x0000
        /*0014*/ 	.byte	0x00, 0xf0, 0xa1, 0x03


	//----- nvinfo : EIATTR_SPARSE_MMA_MASK
	.align		4
.L_3374:
        /*0018*/ 	.byte	0x03, 0x50
        /*001a*/ 	.short	0x0000


	//----- nvinfo : EIATTR_MAXREG_COUNT
	.align		4
        /*001c*/ 	.byte	0x03, 0x1b
        /*001e*/ 	.short	0x00ff


	//----- nvinfo : EIATTR_NUM_BARRIERS
	.align		4
        /*0020*/ 	.byte	0x02, 0x4c
        /*0022*/ 	.byte	0x01
	.zero		1


	//----- nvinfo : EIATTR_MERCURY_ISA_VERSION
	.align		4
        /*0024*/ 	.byte	0x03, 0x5f
        /*0026*/ 	.short	0x0101


	//----- nvinfo : EIATTR_COOP_GROUP_MASK_REGIDS
	.align		4
        /*0028*/ 	.byte	0x04, 0x29
        /*002a*/ 	.short	(.L_3376 - .L_3375)


	//   ....[0]....
.L_3375:
        /*002c*/ 	.word	0xffffffff


	//   ....[1]....
        /*0030*/ 	.word	0xffffffff


	//   ....[2]....
        /*0034*/ 	.word	0xffffffff


	//   ....[3]....
        /*0038*/ 	.word	0xffffffff


	//   ....[4]....
        /*003c*/ 	.word	0xffffffff


	//   ....[5]....
        /*0040*/ 	.word	0xffffffff


	//   ....[6]....
        /*0044*/ 	.word	0xffffffff


	//   ....[7]....
        /*0048*/ 	.word	0xffffffff


	//   ....[8]....
        /*004c*/ 	.word	0xffffffff


	//   ....[9]....
        /*0050*/ 	.word	0xffffffff


	//   ....[10]....
        /*0054*/ 	.word	0xffffffff


	//   ....[11]....
        /*0058*/ 	.word	0xffffffff


	//   ....[12]....
        /*005c*/ 	.word	0xffffffff


	//   ....[13]....
        /*0060*/ 	.word	0xffffffff


	//   ....[14]....
        /*0064*/ 	.word	0xffffffff


	//   ....[15]....
        /*0068*/ 	.word	0xffffffff


	//   ....[16]....
        /*006c*/ 	.word	0xffffffff


	//   ....[17]....
        /*0070*/ 	.word	0xffffffff


	//----- nvinfo : EIATTR_COOP_GROUP_INSTR_OFFSETS
	.align		4
.L_3376:
        /*0074*/ 	.byte	0x04, 0x28
        /*0076*/ 	.short	(.L_3378 - .L_3377)


	//   ....[0]....
.L_3377:
        /*0078*/ 	.word	0x000022f0


	//   ....[1]....
        /*007c*/ 	.word	0x00002310


	//   ....[2]....
        /*0080*/ 	.word	0x00002330


	//   ....[3]....
        /*0084*/ 	.word	0x00002350


	//   ....[4]....
        /*0088*/ 	.word	0x00002370


	//   ....[5]....
        /*008c*/ 	.word	0x000027a0


	//   ....[6]....
        /*0090*/ 	.word	0x000027c0


	//   ....[7]....
        /*0094*/ 	.word	0x000027e0


	//   ....[8]....
        /*0098*/ 	.word	0x00002800


	//   ....[9]....
        /*009c*/ 	.word	0x00002820


	//   ....[10]....
        /*00a0*/ 	.word	0x00002980


	//   ....[11]....
        /*00a4*/ 	.word	0x00002a00


	//   ....[12]....
        /*00a8*/ 	.word	0x00002a40


	//   ....[13]....
        /*00ac*/ 	.word	0x00002a50


	//   ....[14]....
        /*00b0*/ 	.word	0x00002ac0


	//   ....[15]....
        /*00b4*/ 	.word	0x00002b40


	//   ....[16]....
        /*00b8*/ 	.word	0x00002bc0


	//   ....[17]....
        /*00bc*/ 	.word	0x00002c00


	//----- nvinfo : EIATTR_VRC_CTA_INIT_COUNT
	.align		4
.L_3378:
        /*00c0*/ 	.byte	0x02, 0x4a
	.zero		1
	.zero		1


	//----- nvinfo : EIATTR_EXIT_INSTR_OFFSETS
	.align		4
        /*00c4*/ 	.byte	0x04, 0x1c
        /*00c6*/ 	.short	(.L_3380 - .L_3379)


	//   ....[0]....
.L_3379:
        /*00c8*/ 	.word	0x00000470


	//   ....[1]....
        /*00cc*/ 	.word	0x00003420


	//----- nvinfo : EIATTR_MAX_THREADS
	.align		4
.L_3380:
        /*00d0*/ 	.byte	0x04, 0x05
        /*00d2*/ 	.short	(.L_3382 - .L_3381)
.L_3381:
        /*00d4*/ 	.word	0x00000080
        /*00d8*/ 	.word	0x00000001
        /*00dc*/ 	.word	0x00000001


	//----- nvinfo : EIATTR_CRS_STACK_SIZE
	.align		4
.L_3382:
        /*00e0*/ 	.byte	0x04, 0x1e
        /*00e2*/ 	.short	(.L_3384 - .L_3383)
.L_3383:
        /*00e4*/ 	.word	0x00000000


	//----- nvinfo : EIATTR_CBANK_PARAM_SIZE
	.align		4
.L_3384:
        /*00e8*/ 	.byte	0x03, 0x19
        /*00ea*/ 	.short	0x00e8


	//----- nvinfo : EIATTR_PARAM_CBANK
	.align		4
        /*00ec*/ 	.byte	0x04, 0x0a
        /*00ee*/ 	.short	(.L_3386 - .L_3385)
	.align		4
.L_3385:
        /*00f0*/ 	.word	index@(.nv.constant0._ZN10layer_norm13ln_fwd_kernelINS_13Kernel_traitsI6__halfffffjLj4096ELj1ELj1ELj4ELj16ENS_18Kernel_traits_baseILj4096ES2_ffffjLj128EEEEELb0ELb1ELb0ELb1EEEvNS_9FwdParamsE)
        /*00f4*/ 	.short	0x0380
        /*00f6*/ 	.short	0x00e8


	//----- nvinfo : EIATTR_SW_WAR
	.align		4
.L_3386:
        /*00f8*/ 	.byte	0x04, 0x36
        /*00fa*/ 	.short	(.L_3388 - .L_3387)
.L_3387:
        /*00fc*/ 	.word	0x00000008
.L_3388:


//--------------------- .nv.info._ZN10layer_norm13ln_fwd_kernelINS_13Kernel_traitsI6__halfffffjLj4096ELj1ELj1ELj4ELj16ENS_18Kernel_traits_baseILj4096ES2_ffffjLj128EEEEELb0ELb1ELb1ELb0EEEvNS_9FwdParamsE --------------------------
	.section	.nv.info._ZN10layer_norm13ln_fwd_kernelINS_13Kernel_traitsI6__halfffffjLj4096ELj1ELj1ELj4ELj16ENS_18Kernel_traits_baseILj4096ES2_ffffjLj128EEEEELb0ELb1ELb1ELb0EEEvNS_9FwdParamsE,"",@"SHT_CUDA_INFO"
	.sectionflags	@""
	.align	4


	//----- nvinfo : EIATTR_CUDA_API_VERSION
	.align		4
        /*0000*/ 	.byte	0x04, 0x37
        /*0002*/ 	.short	(.L_3390 - .L_3389)
.L_3389:
        /*0004*/ 	.word	0x00000082


	//----- nvinfo : EIATTR_KPARAM_INFO
	.align		4
.L_3390:
        /*0008*/ 	.byte	0x04, 0x17
        /*000a*/ 	.short	(.L_3392 - .L_3391)
.L_3391:
        /*000c*/ 	.word	0x00000000
        /*0010*/ 	.short	0x0000
        /*0012*/ 	.short	0x0000
        /*0014*/ 	.byte	0x00, 0xf0, 0xa1, 0x03


	//----- nvinfo : EIATTR_SPARSE_MMA_MASK
	.align		4
.L_3392:
        /*0018*/ 	.byte	0x03, 0x50
        /*001a*/ 	.short	0x0000


	//----- nvinfo : EIATTR_MAXREG_COUNT
	.align		4
        /*001c*/ 	.byte	0x03, 0x1b
        /*001e*/ 	.short	0x00ff


	//----- nvinfo : EIATTR_NUM_BARRIERS
	.align		4
        /*0020*/ 	.byte	0x02, 0x4c
        /*0022*/ 	.byte	0x01
	.zero		1


	//----- nvinfo : EIATTR_MERCURY_ISA_VERSION
	.align		4
        /*0024*/ 	.byte	0x03, 0x5f
        /*0026*/ 	.short	0x0101


	//----- nvinfo : EIATTR_COOP_GROUP_MASK_REGIDS
	.align		4
        /*0028*/ 	.byte	0x04, 0x29
        /*002a*/ 	.short	(.L_3394 - .L_3393)


	//   ....[0]....
.L_3393:
        /*002c*/ 	.word	0xffffffff


	//   ....[1]....
        /*0030*/ 	.word	0xffffffff


	//   ....[2]....
        /*0034*/ 	.word	0xffffffff


	//   ....[3]....
        /*0038*/ 	.word	0xffffffff


	//   ....[4]....
        /*003c*/ 	.word	0xffffffff


	//   ....[5]....
        /*0040*/ 	.word	0xffffffff


	//   ....[6]....
        /*0044*/ 	.word	0xffffffff


	//   ....[7]....
        /*0048*/ 	.word	0xffffffff


	//   ....[8]....
        /*004c*/ 	.word	0xffffffff


	//   ....[9]....
        /*0050*/ 	.word	0xffffffff


	//   ....[10]....
        /*0054*/ 	.word	0xffffffff


	//   ....[11]....
        /*0058*/ 	.word	0xffffffff


	//   ....[12]....
        /*005c*/ 	.word	0xffffffff


	//   ....[13]....
        /*0060*/ 	.word	0xffffffff


	//   ....[14]....
        /*0064*/ 	.word	0xffffffff


	//   ....[15]....
        /*0068*/ 	.word	0xffffffff


	//   ....[16]....
        /*006c*/ 	.word	0xffffffff


	//   ....[17]....
        /*0070*/ 	.word	0xffffffff


	//----- nvinfo : EIATTR_COOP_GROUP_INSTR_OFFSETS
	.align		4
.L_3394:
        /*0074*/ 	.byte	0x04, 0x28
        /*0076*/ 	.short	(.L_3396 - .L_3395)


	//   ....[0]....
.L_3395:
        /*0078*/ 	.word	0x00003690


	//   ....[1]....
        /*007c*/ 	.word	0x000036b0


	//   ....[2]....
        /*0080*/ 	.word	0x000036d0


	//   ....[3]....
        /*0084*/ 	.word	0x000036f0


	//   ....[4]....
        /*0088*/ 	.word	0x00003710


	//   ....[5]....
        /*008c*/ 	.word	0x00003bc0


	//   ....[6]....
        /*0090*/ 	.word	0x00003bf0


	//   ....[7]....
        /*0094*/ 	.word	0x00003c30


	//   ....[8]....
        /*0098*/ 	.word	0x00003c60


	//   ....[9]....
        /*009c*/ 	.word	0x00003c80


	//   ....[10]....
        /*00a0*/ 	.word	0x00003d00


	//   ....[11]....
        /*00a4*/ 	.word	0x00003d80


	//   ....[12]....
        /*00a8*/ 	.word	0x00003da0


	//   ....[13]....
        /*00ac*/ 	.word	0x00003db0


	//   ....[14]....
        /*00b0*/ 	.word	0x00003e70


	//   ....[15]....
        /*00b4*/ 	.word	0x00003ea0


	//   ....[16]....
        /*00b8*/ 	.word	0x00003f40


	//   ....[17]....
        /*00bc*/ 	.word	0x00003f60


	//----- nvinfo : EIATTR_VRC_CTA_INIT_COUNT
	.align		4
.L_3396:
        /*00c0*/ 	.byte	0x02, 0x4a
	.zero		1
	.zero		1


	//----- nvinfo : EIATTR_EXIT_INSTR_OFFSETS
	.align		4
        /*00c4*/ 	.byte	0x04, 0x1c
        /*00c6*/ 	.short	(.L_3398 - .L_3397)


	//   ....[0]....
.L_3397:
        /*00c8*/ 	.word	0x00000b70


	//   ....[1]....
        /*00cc*/ 	.word	0x00004e40


	//----- nvinfo : EIATTR_MAX_THREADS
	.align		4
.L_3398:
        /*00d0*/ 	.byte	0x04, 0x05
        /*00d2*/ 	.short	(.L_3400 - .L_3399)
.L_3399:
        /*00d4*/ 	.word	0x00000080
        /*00d8*/ 	.word	0x00000001
        /*00dc*/ 	.word	0x00000001


	//----- nvinfo : EIATTR_CRS_STACK_SIZE
	.align		4
.L_3400:
        /*00e0*/ 	.byte	0x04, 0x1e
        /*00e2*/ 	.short	(.L_3402 - .L_3401)
.L_3401:
        /*00e4*/ 	.word	0x00000000


	//----- nvinfo : EIATTR_CBANK_PARAM_SIZE
	.align		4
.L_3402:
        /*00e8*/ 	.byte	0x03, 0x19
        /*00ea*/ 	.short	0x00e8


	//----- nvinfo : EIATTR_PARAM_CBANK
	.align		4
        /*00ec*/ 	.byte	0x04, 0x0a
        /*00ee*/ 	.short	(.L_3404 - .L_3403)
	.align		4
.L_3403:
        /*00f0*/ 	.word	index@(.nv.constant0._ZN10layer_norm13ln_fwd_kernelINS_13Kernel_traitsI6__halfffffjLj4096ELj1ELj1ELj4ELj16ENS_18Kernel_traits_baseILj4096ES2_ffffjLj128EEEEELb0ELb1ELb1ELb0EEEvNS_9FwdParamsE)
        /*00f4*/ 	.short	0x0380
        /*00f6*/ 	.short	0x00e8


	//----- nvinfo : EIATTR_SW_WAR
	.align		4
.L_3404:
        /*00f8*/ 	.byte	0x04, 0x36
        /*00fa*/ 	.short	(.L_3406 - .L_3405)
.L_3405:
        /*00fc*/ 	.word	0x00000008
.L_3406:


//--------------------- .nv.info._ZN10layer_norm13ln_fwd_kernelINS_13Kernel_traitsI6__halfffffjLj4096ELj1ELj1ELj4ELj16ENS_18Kernel_traits_baseILj4096ES2_ffffjLj128EEEEELb0ELb1ELb1ELb1EEEvNS_9FwdParamsE --------------------------
	.section	.nv.info._ZN10layer_norm13ln_fwd_kernelINS_13Kernel_traitsI6__halfffffjLj4096ELj1ELj1ELj4ELj16ENS_18Kernel_traits_baseILj4096ES2_ffffjLj128EEEEELb0ELb1ELb1ELb1EEEvNS_9FwdParamsE,"",@"SHT_CUDA_INFO"
	.sectionflags	@""
	.align	4


	//----- nvinfo : EIATTR_CUDA_API_VERSION
	.align		4
        /*0000*/ 	.byte	0x04, 0x37
        /*0002*/ 	.short	(.L_3408 - .L_3407)
.L_3407:
        /*0004*/ 	.word	0x00000082


	//----- nvinfo : EIATTR_KPARAM_INFO
	.align		4
.L_3408:
        /*0008*/ 	.byte	0x04, 0x17
        /*000a*/ 	.short	(.L_3410 - .L_3409)
.L_3409:
        /*000c*/ 	.word	0x00000000
        /*0010*/ 	.short	0x0000
        /*0012*/ 	.short	0x0000
        /*0014*/ 	.byte	0x00, 0xf0, 0xa1, 0x03


	//----- nvinfo : EIATTR_SPARSE_MMA_MASK
	.align		4
.L_3410:
        /*0018*/ 	.byte	0x03, 0x50
        /*001a*/ 	.short	0x0000


	//----- nvinfo : EIATTR_MAXREG_COUNT
	.align		4
        /*001c*/ 	.byte	0x03, 0x1b
        /*001e*/ 	.short	0x00ff


	//----- nvinfo : EIATTR_NUM_BARRIERS
	.align		4
        /*0020*/ 	.byte	0x02, 0x4c
        /*0022*/ 	.byte	0x01
	.zero		1


	//----- nvinfo : EIATTR_MERCURY_ISA_VERSION
	.align		4
        /*0024*/ 	.byte	0x03, 0x5f
        /*0026*/ 	.short	0x0101


	//----- nvinfo : EIATTR_COOP_GROUP_MASK_REGIDS
	.align		4
        /*0028*/ 	.byte	0x04, 0x29
        /*002a*/ 	.short	(.L_3412 - .L_3411)


	//   ....[0]....
.L_3411:
        /*002c*/ 	.word	0xffffffff


	//   ....[1]....
        /*0030*/ 	.word	0xffffffff


	//   ....[2]....
        /*0034*/ 	.word	0xffffffff


	//   ....[3]....
        /*0038*/ 	.word	0xffffffff


	//   ....[4]....
        /*003c*/ 	.word	0xffffffff


	//   ....[5]....
        /*0040*/ 	.word	0xffffffff


	//   ....[6]....
        /*0044*/ 	.word	0xffffffff


	//   ....[7]....
        /*0048*/ 	.word	0xffffffff


	//   ....[8]....
        /*004c*/ 	.word	0xffffffff


	//   ....[9]....
        /*0050*/ 	.word	0xffffffff


	//   ....[10]....
        /*0054*/ 	.word	0xffffffff


	//   ....[11]....
        /*0058*/ 	.word	0xffffffff


	//   ....[12]....
        /*005c*/ 	.word	0xffffffff


	//   ....[13]....
        /*0060*/ 	.word	0xffffffff


	//   ....[14]....
        /*0064*/ 	.word	0xffffffff


	//   ....[15]....
        /*0068*/ 	.word	0xffffffff


	//   ....[16]....
        /*006c*/ 	.word	0xffffffff


	//   ....[17]....
        /*0070*/ 	.word	0xffffffff


	//----- nvinfo : EIATTR_COOP_GROUP_INSTR_OFFSETS
	.align		4
.L_3412:
        /*0074*/ 	.byte	0x04, 0x28
        /*0076*/ 	.short	(.L_3414 - .L_3413)


	//   ....[0]....
.L_3413:
        /*0078*/ 	.word	0x00002980


	//   ....[1]....
        /*007c*/ 	.word	0x000029a0


	//   ....[2]....
        /*0080*/ 	.word	0x000029c0


	//   ....[3]....
        /*0084*/ 	.word	0x000029e0


	//   ....[4]....
        /*0088*/ 	.word	0x00002a00


	//   ....[5]....
        /*008c*/ 	.word	0x00002e30


	//   ....[6]....
        /*0090*/ 	.word	0x00002e50


	//   ....[7]....
        /*0094*/ 	.word	0x00002e70


	//   ....[8]....
        /*0098*/ 	.word	0x00002ea0


	//   ....[9]....
        /*009c*/ 	.word	0x00002ed0


	//   ....[10]....
        /*00a0*/ 	.word	0x00003010


	//   ....[11]....
        /*00a4*/ 	.word	0x00003050


	//   ....[12]....
        /*00a8*/ 	.word	0x00003080


	//   ....[13]....
        /*00ac*/ 	.word	0x00003090


	//   ....[14]....
        /*00b0*/ 	.word	0x00003140


	//   ....[15]....
        /*00b4*/ 	.word	0x00003180


	//   ....[16]....
        /*00b8*/ 	.word	0x00003220


	//   ....[17]....
        /*00bc*/ 	.word	0x00003250


	//----- nvinfo : EIATTR_VRC_CTA_INIT_COUNT
	.align		4
.L_3414:
        /*00c0*/ 	.byte	0x02, 0x4a
	.zero		1
	.zero		1


	//----- nvinfo : EIATTR_EXIT_INSTR_OFFSETS
	.align		4
        /*00c4*/ 	.byte	0x04, 0x1c
        /*00c6*/ 	.short	(.L_3416 - .L_3415)


	//   ....[0]....
.L_3415:
        /*00c8*/ 	.word	0x00000470


	//   ....[1]....
        /*00cc*/ 	.word	0x00003f50


	//----- nvinfo : EIATTR_MAX_THREADS
	.align		4
.L_3416:
        /*00d0*/ 	.byte	0x04, 0x05
        /*00d2*/ 	.short	(.L_3418 - .L_3417)
.L_3417:
        /*00d4*/ 	.word	0x00000080
        /*00d8*/ 	.word	0x00000001
        /*00dc*/ 	.word	0x00000001


	//----- nvinfo : EIATTR_CRS_STACK_SIZE
	.align		4
.L_3418:
        /*00e0*/ 	.byte	0x04, 0x1e
        /*00e2*/ 	.short	(.L_3420 - .L_3419)
.L_3419:
        /*00e4*/ 	.word	0x00000000


	//----- nvinfo : EIATTR_CBANK_PARAM_SIZE
	.align		4
.L_3420:
        /*00e8*/ 	.byte	0x03, 0x19
        /*00ea*/ 	.short	0x00e8


	//----- nvinfo : EIATTR_PARAM_CBANK
	.align		4
        /*00ec*/ 	.byte	0x04, 0x0a
        /*00ee*/ 	.short	(.L_3422 - .L_3421)
	.align		4
.L_3421:
        /*00f0*/ 	.word	index@(.nv.constant0._ZN10layer_norm13ln_fwd_kernelINS_13Kernel_traitsI6__halfffffjLj4096ELj1ELj1ELj4ELj16ENS_18Kernel_traits_baseILj4096ES2_ffffjLj128EEEEELb0ELb1ELb1ELb1EEEvNS_9FwdParamsE)
        /*00f4*/ 	.short	0x0380
        /*00f6*/ 	.short	0x00e8


	//----- nvinfo : EIATTR_SW_WAR
	.align		4
.L_3422:
        /*00f8*/ 	.byte	0x04, 0x36
        /*00fa*/ 	.short	(.L_3424 - .L_3423)
.L_3423:
        /*00fc*/ 	.word	0x00000008
.L_3424:


//--------------------- .nv.info._ZN10layer_norm13ln_fwd_kernelINS_13Kernel_traitsI6__halfffffjLj4096ELj1ELj1ELj4ELj16ENS_18Kernel_traits_baseILj4096ES2_ffffjLj128EEEEELb1ELb0ELb0ELb0EEEvNS_9FwdParamsE --------------------------
	.section	.nv.info._ZN10layer_norm13ln_fwd_kernelINS_13Kernel_traitsI6__halfffffjLj4096ELj1ELj1ELj4ELj16ENS_18Kernel_traits_baseILj4096ES2_ffffjLj128EEEEELb1ELb0ELb0ELb0EEEvNS_9FwdParamsE,"",@"SHT_CUDA_INFO"
	.sectionflags	@""
	.align	4


	//----- nvinfo : EIATTR_CUDA_API_VERSION
	.align		4
        /*0000*/ 	.byte	0x04, 0x37
        /*0002*/ 	.short	(.L_3426 - .L_3425)
.L_3425:
        /*0004*/ 	.word	0x00000082


	//----- nvinfo : EIATTR_KPARAM_INFO
	.align		4
.L_3426:
        /*0008*/ 	.byte	0x04, 0x17
        /*000a*/ 	.short	(.L_3428 - .L_3427)
.L_3427:
        /*000c*/ 	.word	0x00000000
        /*0010*/ 	.short	0x0000
        /*0012*/ 	.short	0x0000
        /*0014*/ 	.byte	0x00, 0xf0, 0xa1, 0x03


	//----- nvinfo : EIATTR_SPARSE_MMA_MASK
	.align		4
.L_3428:
        /*0018*/ 	.byte	0x03, 0x50
        /*001a*/ 	.short	0x0000


	//----- nvinfo : EIATTR_MAXREG_COUNT
	.align		4
        /*001c*/ 	.byte	0x03, 0x1b
        /*001e*/ 	.short	0x00ff


	//----- nvinfo : EIATTR_NUM_BARRIERS
	.align		4
        /*0020*/ 	.byte	0x02, 0x4c
        /*0022*/ 	.byte	0x01
	.zero		1


	//----- nvinfo : EIATTR_MERCURY_ISA_VERSION
	.align		4
        /*0024*/ 	.byte	0x03, 0x5f
        /*0026*/ 	.short	0x0101


	//----- nvinfo : EIATTR_COOP_GROUP_MASK_REGIDS
	.align		4
        /*0028*/ 	.byte	0x04, 0x29
        /*002a*/ 	.short	(.L_3430 - .L_3429)


	//   ....[0]....
.L_3429:
        /*002c*/ 	.word	0xffffffff


	//   ....[1]....
        /*0030*/ 	.word	0xffffffff


	//   ....[2]....
        /*0034*/ 	.word	0xffffffff


	//   ....[3]....
        /*0038*/ 	.word	0xffffffff


	//   ....[4]....
        /*003c*/ 	.word	0xffffffff


	//   ....[5]....
        /*0040*/ 	.word	0xffffffff


	//   ....[6]....
        /*0044*/ 	.word	0xffffffff


	//   ....[7]....
        /*0048*/ 	.word	0xffffffff


	//   ....[8]....
        /*004c*/ 	.word	0xffffffff


	//   ....[9]....
        /*0050*/ 	.word	0xffffffff


	//   ....[10]....
        /*0054*/ 	.word	0xffffffff


	//   ....[11]....
        /*0058*/ 	.word	0xffffffff


	//   ....[12]....
        /*005c*/ 	.word	0xffffffff


	//   ....[13]....
        /*0060*/ 	.word	0xffffffff


	//   ....[14]....
        /*0064*/ 	.word	0xffffffff


	//   ....[15]....
        /*0068*/ 	.word	0xffffffff


	//   ....[16]....
        /*006c*/ 	.word	0xffffffff


	//   ....[17]....
        /*0070*/ 	.word	0xffffffff


	//----- nvinfo : EIATTR_COOP_GROUP_INSTR_OFFSETS
	.align		4
.L_3430:
        /*0074*/ 	.byte	0x04, 0x28
        /*0076*/ 	.short	(.L_3432 - .L_3431)


	//   ....[0]....
.L_3431:
        /*0078*/ 	.word	0x000160d0


	//   ....[1]....
        /*007c*/ 	.word	0x000160f0


	//   ....[2]....
        /*0080*/ 	.word	0x00016110


	//   ....[3]....
        /*0084*/ 	.word	0x00016130


	//   ....[4]....
        /*0088*/ 	.word	0x00016150


	//   ....[5]....
        /*008c*/ 	.word	0x000165c0


	//   ....[6]....
        /*0090*/ 	.word	0x000165f0


	//   ....[7]....
        /*0094*/ 	.word	0x00016620


	//   ....[8]....
        /*0098*/ 	.word	0x00016650


	//   ....[9]....
        /*009c*/ 	.word	0x00016670


	//   ....[10]....
        /*00a0*/ 	.word	0x000166e0


	//   ....[11]....
        /*00a4*/ 	.word	0x00016750


	//   ....[12]....
        /*00a8*/ 	.word	0x00016770


	//   ....[13]....
        /*00ac*/ 	.word	0x00016780


	//   ....[14]....
        /*00b0*/ 	.word	0x00016810


	//   ....[15]....
        /*00b4*/ 	.word	0x00016880


	//   ....[16]....
        /*00b8*/ 	.word	0x00016900


	//   ....[17]....
        /*00bc*/ 	.word	0x00016950


	//----- nvinfo : EIATTR_VRC_CTA_INIT_COUNT
	.align		4
.L_3432:
        /*00c0*/ 	.byte	0x02, 0x4a
	.zero		1
	.zero		1


	//----- nvinfo : EIATTR_EXIT_INSTR_OFFSETS
	.align		4
        /*00c4*/ 	.byte	0x04, 0x1c
        /*00c6*/ 	.short	(.L_3434 - .L_3433)


	//   ....[0]....
.L_3433:
        /*00c8*/ 	.word	0x00000ac0


	//   ....[1]....
        /*00cc*/ 	.word	0x000177c0


	//----- nvinfo : EIATTR_INDIRECT_BRANCH_TARGETS
	.align		4
.L_3434:
        /*00d0*/ 	.byte	0x04, 0x34
        /*00d2*/ 	.short	(.L_3436 - .L_3435)


	//   ....[0]....
.L_3435:
        /*00d4*/ 	.word	.L_x_27166@srel
        /*00d8*/ 	.short	0x0
        /*00da*/ 	.short	0x0
        /*00dc*/ 	.word	0x3
        /*00e0*/ 	.word	.L_x_27167@srel
        /*00e4*/ 	.word	.L_x_27168@srel
        /*00e8*/ 	.word	.L_x_27169@srel


	//----- nvinfo : EIATTR_MAX_THREADS
	.align		4
.L_3436:
        /*00ec*/ 	.byte	0x04, 0x05
        /*00ee*/ 	.short	(.L_3438 - .L_3437)
.L_3437:
        /*00f0*/ 	.word	0x00000080
        /*00f4*/ 	.word	0x00000001
        /*00f8*/ 	.word	0x00000001


	//----- nvinfo : EIATTR_CRS_STACK_SIZE
	.align		4
.L_3438:
        /*00fc*/ 	.byte	0x04, 0x1e
        /*00fe*/ 	.short	(.L_3440 - .L_3439)
.L_3439:
        /*0100*/ 	.word	0x00000000


	//----- nvinfo : EIATTR_CBANK_PARAM_SIZE
	.align		4
.L_3440:
        /*0104*/ 	.byte	0x03, 0x19
        /*0106*/ 	.short	0x00e8


	//----- nvinfo : EIATTR_PARAM_CBANK
	.align		4
        /*0108*/ 	.byte	0x04, 0x0a
        /*010a*/ 	.short	(.L_3442 - .L_3441)
	.align		4
.L_3441:
        /*010c*/ 	.word	index@(.nv.constant0._ZN10layer_norm13ln_fwd_kernelINS_13Kernel_traitsI6__halfffffjLj4096ELj1ELj1ELj4ELj16ENS_18Kernel_traits_baseILj4096ES2_ffffjLj128EEEEELb1ELb0ELb0ELb0EEEvNS_9FwdParamsE)
        /*0110*/ 	.short	0x0380
        /*0112*/ 	.short	0x00e8


	//----- nvinfo : EIATTR_SW_WAR
	.align		4
.L_3442:
        /*0114*/ 	.byte	0x04, 0x36
        /*0116*/ 	.short	(.L_3444 - .L_3443)
.L_3443:
        /*0118*/ 	.word	0x00000008
.L_3444:


//--------------------- .nv.info._ZN10layer_norm13ln_fwd_kernelINS_13Kernel_traitsI6__halfffffjLj4096ELj1ELj1ELj4ELj16ENS_18Kernel_traits_baseILj4096ES2_ffffjLj128EEEEELb1ELb0ELb0ELb1EEEvNS_9FwdParamsE --------------------------
	.section	.nv.info._ZN10layer_norm13ln_fwd_kernelINS_13Kernel_traitsI6__halfffffjLj4096ELj1ELj1ELj4ELj16ENS_18Kernel_traits_baseILj4096ES2_ffffjLj128EEEEELb1ELb0ELb0ELb1EEEvNS_9FwdParamsE,"",@"SHT_CUDA_INFO"
	.sectionflags	@""
	.align	4


	//----- nvinfo : EIATTR_CUDA_API_VERSION
	.align		4
        /*0000*/ 	.byte	0x04, 0x37
        /*0002*/ 	.short	(.L_3446 - .L_3445)
.L_3445:
        /*0004*/ 	.word	0x00000082


	//----- nvinfo : EIATTR_KPARAM_INFO
	.align		4
.L_3446:
        /*0008*/ 	.byte	0x04, 0x17
        /*000a*/ 	.short	(.L_3448 - .L_3447)
.L_3447:
        /*000c*/ 	.word	0x00000000
        /*0010*/ 	.short	0x0000
        /*0012*/ 	.short	0x0000
        /*0014*/ 	.byte	0x00, 0xf0, 0xa1, 0x03


	//----- nvinfo : EIATTR_SPARSE_MMA_MASK
	.align		4
.L_3448:
        /*0018*/ 	.byte	0x03, 0x50
        /*001a*/ 	.short	0x0000


	//----- nvinfo : EIATTR_MAXREG_COUNT
	.align		4
        /*001c*/ 	.byte	0x03, 0x1b
        /*001e*/ 	.short	0x00ff


	//----- nvinfo : EIATTR_NUM_BARRIERS
	.align		4
        /*0020*/ 	.byte	0x02, 0x4c
        /*0022*/ 	.byte	0x01
	.zero		1


	//----- nvinfo : EIATTR_MERCURY_ISA_VERSION
	.align		4
        /*0024*/ 	.byte	0x03, 0x5f
        /*0026*/ 	.short	0x0101


	//----- nvinfo : EIATTR_COOP_GROUP_MASK_REGIDS
	.align		4
        /*0028*/ 	.byte	0x04, 0x29
        /*002a*/ 	.short	(.L_3450 - .L_3449)


	//   ....[0]....
.L_3449:
        /*002c*/ 	.word	0xffffffff


	//   ....[1]....
        /*0030*/ 	.word	0xffffffff


	//   ....[2]....
        /*0034*/ 	.word	0xffffffff


	//   ....[3]....
        /*0038*/ 	.word	0xffffffff


	//   ....[4]....
        /*003c*/ 	.word	0xffffffff


	//   ....[5]....
        /*0040*/ 	.word	0xffffffff


	//   ....[6]....
        /*0044*/ 	.word	0xffffffff


	//   ....[7]....
        /*0048*/ 	.word	0xffffffff


	//   ....[8]....
        /*004c*/ 	.word	0xffffffff


	//   ....[9]....
        /*0050*/ 	.word	0xffffffff


	//   ....[10]....
        /*0054*/ 	.word	0xffffffff


	//   ....[11]....
        /*0058*/ 	.word	0xffffffff


	//   ....[12]....
        /*005c*/ 	.word	0xffffffff


	//   ....[13]....
        /*0060*/ 	.word	0xffffffff


	//   ....[14]....
        /*0064*/ 	.word	0xffffffff


	//   ....[15]....
        /*0068*/ 	.word	0xffffffff


	//   ....[16]....
        /*006c*/ 	.word	0xffffffff


	//   ....[17]....
        /*0070*/ 	.word	0xffffffff


	//----- nvinfo : EIATTR_COOP_GROUP_INSTR_OFFSETS
	.align		4
.L_3450:
        /*0074*/ 	.byte	0x04, 0x28
        /*0076*/ 	.short	(.L_3452 - .L_3451)


	//   ....[0]....
.L_3451:
        /*0078*/ 	.word	0x000144b0


	//   ....[1]....
        /*007c*/ 	.word	0x000144d0


	//   ....[2]....
        /*0080*/ 	.word	0x000144f0


	//   ....[3]....
        /*0084*/ 	.word	0x00014510


	//   ....[4]....
        /*0088*/ 	.word	0x00014530


	//   ....[5]....
        /*008c*/ 	.word	0x00014960


	//   ....[6]....
        /*0090*/ 	.word	0x00014990


	//   ....[7]....
        /*0094*/ 	.word	0x000149d0


	//   ....[8]....
        /*0098*/ 	.word	0x000149f0


	//   ....[9]....
        /*009c*/ 	.word	0x00014a20


	//   ....[10]....
        /*00a0*/ 	.word	0x00014b10


	//   ....[11]....
        /*00a4*/ 	.word	0x00014b70


	//   ....[12]....
        /*00a8*/ 	.word	0x00014bb0


	//   ....[13]....
        /*00ac*/ 	.word	0x00014bd0


	//   ....[14]....
        /*00b0*/ 	.word	0x00014c40


	//   ....[15]....
        /*00b4*/ 	.word	0x00014c90


	//   ....[16]....
        /*00b8*/ 	.word	0x00014d00


	//   ....[17]....
        /*00bc*/ 	.word	0x00014d50


	//----- nvinfo : EIATTR_VRC_CTA_INIT_COUNT
	.align		4
.L_3452:
        /*00c0*/ 	.byte	0x02, 0x4a
	.zero		1
	.zero		1


	//----- nvinfo : EIATTR_EXIT_INSTR_OFFSETS
	.align		4
        /*00c4*/ 	.byte	0x04, 0x1c
        /*00c6*/ 	.short	(.L_3454 - .L_3453)


	//   ....[0]....
.L_3453:
        /*00c8*/ 	.word	0x00000570


	//   ....[1]....
        /*00cc*/ 	.word	0x00015570


	//----- nvinfo : EIATTR_INDIRECT_BRANCH_TARGETS
	.align		4
.L_3454:
        /*00d0*/ 	.byte	0x04, 0x34
        /*00d2*/ 	.short	(.L_3456 - .L_3455)


	//   ....[0]....
.L_3455:
        /*00d4*/ 	.word	.L_x_27170@srel
        /*00d8*/ 	.short	0x0
        /*00da*/ 	.short	0x0
        /*00dc*/ 	.word	0x3
        /*00e0*/ 	.word	.L_x_27171@srel
        /*00e4*/ 	.word	.L_x_27172@srel
        /*00e8*/ 	.word	.L_x_27173@srel


	//----- nvinfo : EIATTR_MAX_THREADS
	.align		4
.L_3456:
        /*00ec*/ 	.byte	0x04, 0x05
        /*00ee*/ 	.short	(.L_3458 - .L_3457)
.L_3457:
        /*00f0*/ 	.word	0x00000080
        /*00f4*/ 	.word	0x00000001
        /*00f8*/ 	.word	0x00000001


	//----- nvinfo : EIATTR_CBANK_PARAM_SIZE
	.align		4
.L_3458:
        /*00fc*/ 	.byte	0x03, 0x19
        /*00fe*/ 	.short	0x00e8


	//----- nvinfo : EIATTR_PARAM_CBANK
	.align		4
        /*0100*/ 	.byte	0x04, 0x0a
        /*0102*/ 	.short	(.L_3460 - .L_3459)
	.align		4
.L_3459:
        /*0104*/ 	.word	index@(.nv.constant0._ZN10layer_norm13ln_fwd_kernelINS_13Kernel_traitsI6__halfffffjLj4096ELj1ELj1ELj4ELj16ENS_18Kernel_traits_baseILj4096ES2_ffffjLj128EEEEELb1ELb0ELb0ELb1EEEvNS_9FwdParamsE)
        /*0108*/ 	.short	0x0380
        /*010a*/ 	.short	0x00e8


	//----- nvinfo : EIATTR_SW_WAR
	.align		4
.L_3460:
        /*010c*/ 	.byte	0x04, 0x36
        /*010e*/ 	.short	(.L_3462 - .L_3461)
.L_3461:
        /*0110*/ 	.word	0x00000008
.L_3462:


//--------------------- .nv.info._ZN10layer_norm13ln_fwd_kernelINS_13Kernel_traitsI6__halfffffjLj4096ELj1ELj1ELj4ELj16ENS_18Kernel_traits_baseILj4096ES2_ffffjLj128EEEEELb1ELb0ELb1ELb0EEEvNS_9FwdParamsE --------------------------
	.section	.nv.info._ZN10layer_norm13ln_fwd_kernelINS_13Kernel_traitsI6__halfffffjLj4096ELj1ELj1ELj4ELj16ENS_18Kernel_traits_baseILj4096ES2_ffffjLj128EEEEELb1ELb0ELb1ELb0EEEvNS_9FwdParamsE,"",@"SHT_CUDA_INFO"
	.sectionflags	@""
	.align	4


	//----- nvinfo : EIATTR_CUDA_API_VERSION
	.align		4
        /*0000*/ 	.byte	0x04, 0x37
        /*0002*/ 	.short	(.L_3464 - .L_3463)
.L_3463:
        /*0004*/ 	.word	0x00000082


	//----- nvinfo : EIATTR_KPARAM_INFO
	.align		4
.L_3464:
        /*0008*/ 	.byte	0x04, 0x17
        /*000a*/ 	.short	(.L_3466 - .L_3465)
.L_3465:
        /*000c*/ 	.word	0x00000000
        /*0010*/ 	.short	0x0000
        /*0012*/ 	.short	0x0000
        /*0014*/ 	.byte	0x00, 0xf0, 0xa1, 0x03


	//----- nvinfo : EIATTR_SPARSE_MMA_MASK
	.align		4
.L_3466:
        /*0018*/ 	.byte	0x03, 0x50
        /*001a*/ 	.short	0x0000


	//----- nvinfo : EIATTR_MAXREG_COUNT
	.align		4
        /*001c*/ 	.byte	0x03, 0x1b
        /*001e*/ 	.short	0x00ff


	//----- nvinfo : EIATTR_NUM_BARRIERS
	.align		4
        /*0020*/ 	.byte	0x02, 0x4c
        /*0022*/ 	.byte	0x01
	.zero		1


	//----- nvinfo : EIATTR_MERCURY_ISA_VERSION
	.align		4
        /*0024*/ 	.byte	0x03, 0x5f
        /*0026*/ 	.short	0x0101


	//----- nvinfo : EIATTR_COOP_GROUP_MASK_REGIDS
	.align		4
        /*0028*/ 	.byte	0x04, 0x29
        /*002a*/ 	.short	(.L_3468 - .L_3467)


	//   ....[0]....
.L_3467:
        /*002c*/ 	.word	0xffffffff


	//   ....[1]....
        /*0030*/ 	.word	0xffffffff


	//   ....[2]....
        /*0034*/ 	.word	0xffffffff


	//   ....[3]....
        /*0038*/ 	.word	0xffffffff


	//   ....[4]....
        /*003c*/ 	.word	0xffffffff


	//   ....[5]....
        /*0040*/ 	.word	0xffffffff


	//   ....[6]....
        /*0044*/ 	.word	0xffffffff


	//   ....[7]....
        /*0048*/ 	.word	0xffffffff


	//   ....[8]....
        /*004c*/ 	.word	0xffffffff


	//   ....[9]....
        /*0050*/ 	.word	0xffffffff


	//   ....[10]....
        /*0054*/ 	.word	0xffffffff


	//   ....[11]....
        /*0058*/ 	.word	0xffffffff


	//   ....[12]....
        /*005c*/ 	.word	0xffffffff


	//   ....[13]....
        /*0060*/ 	.word	0xffffffff


	//   ....[14]....
        /*0064*/ 	.word	0xffffffff


	//   ....[15]....
        /*0068*/ 	.word	0xffffffff


	//   ....[16]....
        /*006c*/ 	.word	0xffffffff


	//   ....[17]....
        /*0070*/ 	.word	0xffffffff


	//----- nvinfo : EIATTR_COOP_GROUP_INSTR_OFFSETS
	.align		4
.L_3468:
        /*0074*/ 	.byte	0x04, 0x28
        /*0076*/ 	.short	(.L_3470 - .L_3469)


	//   ....[0]....
.L_3469:
        /*0078*/ 	.word	0x00017ad0


	//   ....[1]....
        /*007c*/ 	.word	0x00017af0


	//   ....[2]....
        /*0080*/ 	.word	0x00017b10


	//   ....[3]....
        /*0084*/ 	.word	0x00017b30


	//   ....[4]....
        /*0088*/ 	.word	0x00017b50


	//   ....[5]....
        /*008c*/ 	.word	0x00017fd0


	//   ....[6]....
        /*0090*/ 	.word	0x00017ff0


	//   ....[7]....
        /*0094*/ 	.word	0x00018010


	//   ....[8]....
        /*0098*/ 	.word	0x00018030


	//   ....[9]....
        /*009c*/ 	.word	0x00018060


	//   ....[10]....
        /*00a0*/ 	.word	0x00018150


	//   ....[11]....
        /*00a4*/ 	.word	0x00018190


	//   ....[12]....
        /*00a8*/ 	.word	0x000181b0


	//   ....[13]....
        /*00ac*/ 	.word	0x000181c0


	//   ....[14]....
        /*00b0*/ 	.word	0x00018270


	//   ....[15]....
        /*00b4*/ 	.word	0x000182b0


	//   ....[16]....
        /*00b8*/ 	.word	0x00018320


	//   ....[17]....
        /*00bc*/ 	.word	0x00018370


	//----- nvinfo : EIATTR_VRC_CTA_INIT_COUNT
	.align		4
.L_3470:
        /*00c0*/ 	.byte	0x02, 0x4a
	.zero		1
	.zero		1


	//----- nvinfo : EIATTR_EXIT_INSTR_OFFSETS
	.align		4
        /*00c4*/ 	.byte	0x04, 0x1c
        /*00c6*/ 	.short	(.L_3472 - .L_3471)


	//   ....[0]....
.L_3471:
        /*00c8*/ 	.word	0x00000ad0


	//   ....[1]....
        /*00cc*/ 	.word	0x00019260


	//----- nvinfo : EIATTR_MAX_THREADS
	.align		4
.L_3472:
        /*00d0*/ 	.byte	0x04, 0x05
        /*00d2*/ 	.short	(.L_3474 - .L_3473)
.L_3473:
        /*00d4*/ 	.word	0x00000080
        /*00d8*/ 	.word	0x00000001
        /*00dc*/ 	.word	0x00000001


	//----- nvinfo : EIATTR_CRS_STACK_SIZE
	.align		4
.L_3474:
        /*00e0*/ 	.byte	0x04, 0x1e
        /*00e2*/ 	.short	(.L_3476 - .L_3475)
.L_3475:
        /*00e4*/ 	.word	0x00000000


	//----- nvinfo : EIATTR_CBANK_PARAM_SIZE
	.align		4
.L_3476:
        /*00e8*/ 	.byte	0x03, 0x19
        /*00ea*/ 	.short	0x00e8


	//----- nvinfo : EIATTR_PARAM_CBANK
	.align		4
        /*00ec*/ 	.byte	0x04, 0x0a
        /*00ee*/ 	.short	(.L_3478 - .L_3477)
	.align		4
.L_3477:
        /*00f0*/ 	.word	index@(.nv.constant0._ZN10layer_norm13ln_fwd_kernelINS_13Kernel_traitsI6__halfffffjLj4096ELj1ELj1ELj4ELj16ENS_18Kernel_traits_baseILj4096ES2_ffffjLj128EEEEELb1ELb0ELb1ELb0EEEvNS_9FwdParamsE)
        /*00f4*/ 	.short	0x0380
        /*00f6*/ 	.short	0x00e8


	//----- nvinfo : EIATTR_SW_WAR
	.align		4
.L_3478:
        /*00f8*/ 	.byte	0x04, 0x36
        /*00fa*/ 	.short	(.L_3480 - .L_3479)
.L_3479:
        /*00fc*/ 	.word	0x00000008
.L_3480:


//--------------------- .nv.info._ZN10layer_norm13ln_fwd_kernelINS_13Kernel_traitsI6__halfffffjLj4096ELj1ELj1ELj4ELj16ENS_18Kernel_traits_baseILj4096ES2_ffffjLj128EEEEELb1ELb0ELb1ELb1EEEvNS_9FwdParamsE --------------------------
	.section	.nv.info._ZN10layer_norm13ln_fwd_kernelINS_13Kernel_traitsI6__halfffffjLj4096ELj1ELj1ELj4ELj16ENS_18Kernel_traits_baseILj4096ES2_ffffjLj128EEEEELb1ELb0ELb1ELb1EEEvNS_9FwdParamsE,"",@"SHT_CUDA_INFO"
	.sectionflags	@""
	.align	4


	//----- nvinfo : EIATTR_CUDA_API_VERSION
	.align		4
        /*0000*/ 	.byte	0x04, 0x37
        /*0002*/ 	.short	(.L_3482 - .L_3481)
.L_3481:
        /*0004*/ 	.word	0x00000082


	//----- nvinfo : EIATTR_KPARAM_INFO
	.align		4
.L_3482:
        /*0008*/ 	.byte	0x04, 0x17
        /*000a*/ 	.short	(.L_3484 - .L_3483)
.L_3483:
        /*000c*/ 	.word	0x00000000
        /*0010*/ 	.short	0x0000
        /*0012*/ 	.short	0x0000
        /*0014*/ 	.byte	0x00, 0xf0, 0xa1, 0x03


	//----- nvinfo : EIATTR_SPARSE_MMA_MASK
	.align		4
.L_3484:
        /*0018*/ 	.byte	0x03, 0x50
        /*001a*/ 	.short	0x0000


	//----- nvinfo : EIATTR_MAXREG_COUNT
	.align		4
        /*001c*/ 	.byte	0x03, 0x1b
        /*001e*/ 	.short	0x00ff


	//----- nvinfo : EIATTR_NUM_BARRIERS
	.align		4
        /*0020*/ 	.byte	0x02, 0x4c
        /*0022*/ 	.byte	0x01
	.zero		1


	//----- nvinfo : EIATTR_MERCURY_ISA_VERSION
	.align		4
        /*0024*/ 	.byte	0x03, 0x5f
        /*0026*/ 	.short	0x0101


	//----- nvinfo : EIATTR_COOP_GROUP_MASK_REGIDS
	.align		4
        /*0028*/ 	.byte	0x04, 0x29
        /*002a*/ 	.short	(.L_3486 - .L_3485)


	//   ....[0]....
.L_3485:
        /*002c*/ 	.word	0xffffffff


	//   ....[1]....
        /*0030*/ 	.word	0xffffffff


	//   ....[2]....
        /*0034*/ 	.word	0xffffffff


	//   ....[3]....
        /*0038*/ 	.word	0xffffffff


	//   ....[4]....
        /*003c*/ 	.word	0xffffffff


	//   ....[5]....
        /*0040*/ 	.word	0xffffffff


	//   ....[6]....
        /*0044*/ 	.word	0xffffffff


	//   ....[7]....
        /*0048*/ 	.word	0xffffffff


	//   ....[8]....
        /*004c*/ 	.word	0xffffffff


	//   ....[9]....
        /*0050*/ 	.word	0xffffffff


	//   ....[10]....
        /*0054*/ 	.word	0xffffffff


	//   ....[11]....
        /*0058*/ 	.word	0xffffffff


	//   ....[12]....
        /*005c*/ 	.word	0xffffffff


	//   ....[13]....
        /*0060*/ 	.word	0xffffffff


	//   ....[14]....
        /*0064*/ 	.word	0xffffffff


	//   ....[15]....
        /*0068*/ 	.word	0xffffffff


	//   ....[16]....
        /*006c*/ 	.word	0xffffffff


	//   ....[17]....
        /*0070*/ 	.word	0xffffffff


	//----- nvinfo : EIATTR_COOP_GROUP_INSTR_OFFSETS
	.align		4
.L_3486:
        /*0074*/ 	.byte	0x04, 0x28
        /*0076*/ 	.short	(.L_3488 - .L_3487)


	//   ....[0]....
.L_3487:
        /*0078*/ 	.word	0x00016430


	//   ....[1]....
        /*007c*/ 	.word	0x000164d0


	//   ....[2]....
        /*0080*/ 	.word	0x00016510


	//   ....[3]....
        /*0084*/ 	.word	0x00016530


	//   ....[4]....
        /*0088*/ 	.word	0x00016550


	//   ....[5]....
        /*008c*/ 	.word	0x00016980


	//   ....[6]....
        /*0090*/ 	.word	0x000169a0


	//   ....[7]....
        /*0094*/ 	.word	0x000169d0


	//   ....[8]....
        /*0098*/ 	.word	0x00016a10


	//   ....[9]....
        /*009c*/ 	.word	0x00016a30


	//   ....[10]....
        /*00a0*/ 	.word	0x00016a40


	//   ....[11]....
        /*00a4*/ 	.word	0x00016ad0


	//   ....[12]....
        /*00a8*/ 	.word	0x00016b20


	//   ....[13]....
        /*00ac*/ 	.word	0x00016b30


	//   ....[14]....
        /*00b0*/ 	.word	0x00016bc0


	//   ....[15]....
        /*00b4*/ 	.word	0x00016c00


	//   ....[16]....
        /*00b8*/ 	.word	0x00016ca0


	//   ....[17]....
        /*00bc*/ 	.word	0x00016cc0


	//----- nvinfo : EIATTR_VRC_CTA_INIT_COUNT
	.align		4
.L_3488:
        /*00c0*/ 	.byte	0x02, 0x4a
	.zero		1
	.zero		1


	//----- nvinfo : EIATTR_EXIT_INSTR_OFFSETS
	.align		4
        /*00c4*/ 	.byte	0x04, 0x1c
        /*00c6*/ 	.short	(.L_3490 - .L_3489)


	//   ....[0]....
.L_3489:
        /*00c8*/ 	.word	0x00000570


	//   ....[1]....
        /*00cc*/ 	.word	0x000179e0


	//----- nvinfo : EIATTR_MAX_THREADS
	.align		4
.L_3490:
        /*00d0*/ 	.byte	0x04, 0x05
        /*00d2*/ 	.short	(.L_3492 - .L_3491)
.L_3491:
        /*00d4*/ 	.word	0x00000080
        /*00d8*/ 	.word	0x00000001
        /*00dc*/ 	.word	0x00000001


	//----- nvinfo : EIATTR_CBANK_PARAM_SIZE
	.align		4
.L_3492:
        /*00e0*/ 	.byte	0x03, 0x19
        /*00e2*/ 	.short	0x00e8


	//----- nvinfo : EIATTR_PARAM_CBANK
	.align		4
        /*00e4*/ 	.byte	0x04, 0x0a
        /*00e6*/ 	.short	(.L_3494 - .L_3493)
	.align		4
.L_3493:
        /*00e8*/ 	.word	index@(.nv.constant0._ZN10layer_norm13ln_fwd_kernelINS_13Kernel_traitsI6__halfffffjLj4096ELj1ELj1ELj4ELj16ENS_18Kernel_traits_baseILj4096ES2_ffffjLj128EEEEELb1ELb0ELb1ELb1EEEvNS_9FwdParamsE)
        /*00ec*/ 	.short	0x0380
        /*00ee*/ 	.short	0x00e8


	//----- nvinfo : EIATTR_SW_WAR
	.align		4
.L_3494:
        /*00f0*/ 	.byte	0x04, 0x36
        /*00f2*/ 	.short	(.L_3496 - .L_3495)
.L_3495:
        /*00f4*/ 	.word	0x00000008
.L_3496:


//--------------------- .nv.info._ZN10layer_norm13ln_fwd_kernelINS_13Kernel_traitsI6__halfffffjLj4096ELj1ELj1ELj4ELj16ENS_18Kernel_traits_baseILj4096ES2_ffffjLj128EEEEELb1ELb1ELb0ELb0EEEvNS_9FwdParamsE --------------------------
	.section	.nv.info._ZN10layer_norm13ln_fwd_kernelINS_13Kernel_traitsI6__halfffffjLj4096ELj1ELj1ELj4ELj16ENS_18Kernel_traits_baseILj4096ES2_ffffjLj128EEEEELb1ELb1ELb0ELb0EEEvNS_9FwdParamsE,"",@"SHT_CUDA_INFO"
	.sectionflags	@""
	.align	4


	//----- nvinfo : EIATTR_CUDA_API_VERSION
	.align		4
        /*0000*/ 	.byte	0x04, 0x37
        /*0002*/ 	.short	(.L_3498 - .L_3497)
.L_3497:
        /*0004*/ 	.word	0x00000082


	//----- nvinfo : EIATTR_KPARAM_INFO
	.align		4
.L_3498:
        /*0008*/ 	.byte	0x04, 0x17
        /*000a*/ 	.short	(.L_3500 - .L_3499)
.L_3499:
        /*000c*/ 	.word	0x00000000
        /*0010*/ 	.short	0x0000
        /*0012*/ 	.short	0x0000
        /*0014*/ 	.byte	0x00, 0xf0, 0xa1, 0x03


	//----- nvinfo : EIATTR_SPARSE_MMA_MASK
	.align		4
.L_3500:
        /*0018*/ 	.byte	0x03, 0x50
        /*001a*/ 	.short	0x0000


	//----- nvinfo : EIATTR_MAXREG_COUNT
	.align		4
        /*001c*/ 	.byte	0x03, 0x1b
        /*001e*/ 	.short	0x00ff


	//----- nvinfo : EIATTR_NUM_BARRIERS
	.align		4
        /*0020*/ 	.byte	0x02, 0x4c
        /*0022*/ 	.byte	0x01
	.zero		1


	//----- nvinfo : EIATTR_ANNOTATIONS
	.align		4
        /*0024*/ 	.byte	0x04, 0x55
        /*0026*/ 	.short	(.L_3502 - .L_3501)


	//   ....[0]....
.L_3501:
        /*0028*/ 	.word	0x00000001
        /*002c*/ 	.byte	0x90, 0x0f, 0x00, 0x00, 0x01, 0x00, 0x00, 0x00, 0x70, 0x10, 0x00, 0x00, 0x01, 0x00, 0x00, 0x00
        /*003c*/ 	.byte	0xc0, 0x10, 0x00, 0x00, 0x01, 0x00, 0x00, 0x00, 0x00, 0x11, 0x00, 0x00, 0x01, 0x00, 0x00, 0x00
        /*004c*/ 	.byte	0x00, 0x13, 0x00, 0x00, 0x01, 0x00, 0x00, 0x00, 0x40, 0x13, 0x00, 0x00, 0x01, 0x00, 0x00, 0x00
        /*005c*/ 	.byte	0xe0, 0xa5, 0x01, 0x00, 0x01, 0x00, 0x00, 0x00, 0xf0, 0xa5, 0x01, 0x00, 0x01, 0x00, 0x00, 0x00
        /*006c*/ 	.byte	0xc0, 0xa7, 0x01, 0x00, 0x01, 0x00, 0x00, 0x00, 0xd0, 0xa7, 0x01, 0x00, 0x01, 0x00, 0x00, 0x00
        /*007c*/ 	.byte	0xa0, 0xa9, 0x01, 0x00, 0x01, 0x00, 0x00, 0x00, 0xb0, 0xa9, 0x01, 0x00


	//----- nvinfo : EIATTR_MERCURY_ISA_VERSION
	.align		4
.L_3502:
        /*0088*/ 	.byte	0x03, 0x5f
        /*008a*/ 	.short	0x0101


	//----- nvinfo : EIATTR_COOP_GROUP_MASK_REGIDS
	.align		4
        /*008c*/ 	.byte	0x04, 0x29
        /*008e*/ 	.short	(.L_3504 - .L_3503)


	//   ....[0]....
.L_3503:
        /*0090*/ 	.word	0xffffffff


	//   ....[1]....
        /*0094*/ 	.word	0xffffffff


	//   ....[2]....
        /*0098*/ 	.word	0xffffffff


	//   ....[3]....
        /*009c*/ 	.word	0xffffffff


	//   ....[4]....
        /*00a0*/ 	.word	0xffffffff


	//   ....[5]....
        /*00a4*/ 	.word	0xffffffff


	//   ....[6]....
        /*00a8*/ 	.word	0xffffffff


	//   ....[7]....
        /*00ac*/ 	.word	0xffffffff


	//   ....[8]....
        /*00b0*/ 	.word	0xffffffff


	//   ....[9]....
        /*00b4*/ 	.word	0xffffffff


	//   ....[10]....
        /*00b8*/ 	.word	0xffffffff


	//   ....[11]....
        /*00bc*/ 	.word	0xffffffff


	//   ....[12]....
        /*00c0*/ 	.word	0xffffffff


	//   ....[13]....
        /*00c4*/ 	.word	0xffffffff


	//   ....[14]....
        /*00c8*/ 	.word	0xffffffff


	//   ....[15]....
        /*00cc*/ 	.word	0xffffffff


	//   ....[16]....
        /*00d0*/ 	.word	0xffffffff


	//   ....[17]....
        /*00d4*/ 	.word	0xffffffff


	//----- nvinfo : EIATTR_COOP_GROUP_INSTR_OFFSETS
	.align		4
.L_3504:
        /*00d8*/ 	.byte	0x04, 0x28
        /*00da*/ 	.short	(.L_3506 - .L_3505)


	//   ....[0]....
.L_3505:
        /*00dc*/ 	.word	0x00019b70


	//   ....[1]....
        /*00e0*/ 	.word	0x00019b90


	//   ....[2]....
        /*00e4*/ 	.word	0x00019bb0


	//   ....[3]....
        /*00e8*/ 	.word	0x00019bd0


	//   ....[4]....
        /*00ec*/ 	.word	0x00019bf0


	//   ....[5]....
        /*00f0*/ 	.word	0x0001a050


	//   ....[6]....
        /*00f4*/ 	.word	0x0001a070


	//   ....[7]....
        /*00f8*/ 	.word	0x0001a090


	//   ....[8]....
        /*00fc*/ 	.word	0x0001a0b0


	//   ....[9]....
        /*0100*/ 	.word	0x0001a0d0


	//   ....[10]....
        /*0104*/ 	.word	0x0001a280


	//   ....[11]....
        /*0108*/ 	.word	0x0001a2b0


	//   ....[12]....
        /*010c*/ 	.word	0x0001a2f0


	//   ....[13]....
        /*0110*/ 	.word	0x0001a370


	//   ....[14]....
        /*0114*/ 	.word	0x0001a3b0


	//   ....[15]....
        /*0118*/ 	.word	0x0001a420


	//   ....[16]....
        /*011c*/ 	.word	0x0001a490


	//   ....[17]....
        /*0120*/ 	.word	0x0001a4e0


	//----- nvinfo : EIATTR_VRC_CTA_INIT_COUNT
	.align		4
.L_3506:
        /*0124*/ 	.byte	0x02, 0x4a
	.zero		1
	.zero		1


	//----- nvinfo : EIATTR_EXIT_INSTR_OFFSETS
	.align		4
        /*0128*/ 	.byte	0x04, 0x1c
        /*012a*/ 	.short	(.L_3508 - .L_3507)


	//   ....[0]....
.L_3507:
        /*012c*/ 	.word	0x00000db0


	//   ....[1]....
        /*0130*/ 	.word	0x0001b490


	//----- nvinfo : EIATTR_INDIRECT_BRANCH_TARGETS
	.align		4
.L_3508:
        /*0134*/ 	.byte	0x04, 0x34
        /*0136*/ 	.short	(.L_3510 - .L_3509)


	//   ....[0]....
.L_3509:
        /*0138*/ 	.word	.L_x_27174@srel
        /*013c*/ 	.short	0x0
        /*013e*/ 	.short	0x0
        /*0140*/ 	.word	0x3
        /*0144*/ 	.word	.L_x_27175@srel
        /*0148*/ 	.word	.L_x_27176@srel
        /*014c*/ 	.word	.L_x_27177@srel


	//----- nvinfo : EIATTR_MAX_THREADS
	.align		4
.L_3510:
        /*0150*/ 	.byte	0x04, 0x05
        /*0152*/ 	.short	(.L_3512 - .L_3511)
.L_3511:
        /*0154*/ 	.word	0x00000080
        /*0158*/ 	.word	0x00000001
        /*015c*/ 	.word	0x00000001


	//----- nvinfo : EIATTR_CRS_STACK_SIZE
	.align		4
.L_3512:
        /*0160*/ 	.byte	0x04, 0x1e
        /*0162*/ 	.short	(.L_3514 - .L_3513)
.L_3513:
        /*0164*/ 	.word	0x00000000


	//----- nvinfo : EIATTR_CBANK_PARAM_SIZE
	.align		4
.L_3514:
        /*0168*/ 	.byte	0x03, 0x19
        /*016a*/ 	.short	0x00e8


	//----- nvinfo : EIATTR_PARAM_CBANK
	.align		4
        /*016c*/ 	.byte	0x04, 0x0a
        /*016e*/ 	.short	(.L_3516 - .L_3515)
	.align		4
.L_3515:
        /*0170*/ 	.word	index@(.nv.constant0._ZN10layer_norm13ln_fwd_kernelINS_13Kernel_traitsI6__halfffffjLj4096ELj1ELj1ELj4ELj16ENS_18Kernel_traits_baseILj4096ES2_ffffjLj128EEEEELb1ELb1ELb0ELb0EEEvNS_9FwdParamsE)
        /*0174*/ 	.short	0x0380
        /*0176*/ 	.short	0x00e8


	//----- nvinfo : EIATTR_SW_WAR
	.align		4
.L_3516:
        /*0178*/ 	.byte	0x04, 0x36
        /*017a*/ 	.short	(.L_3518 - .L_3517)
.L_3517:
        /*017c*/ 	.word	0x00000008
.L_3518:


//--------------------- .nv.info._ZN10layer_norm13ln_fwd_kernelINS_13Kernel_traitsI6__halfffffjLj4096ELj1ELj1ELj4ELj16ENS_18Kernel_traits_baseILj4096ES2_ffffjLj128EEEEELb1ELb1ELb0ELb1EEEvNS_9FwdParamsE --------------------------
	.section	.nv.info._ZN10layer_norm13ln_fwd_kernelINS_13Kernel_traitsI6__halfffffjLj4096ELj1ELj1ELj4ELj16ENS_18Kernel_traits_baseILj4096ES2_ffffjLj128EEEEELb1ELb1ELb0ELb1EEEvNS_9FwdParamsE,"",@"SHT_CUDA_INFO"
	.sectionflags	@""
	.align	4


	//----- nvinfo : EIATTR_CUDA_API_VERSION
	.align		4
        /*0000*/ 	.byte	0x04, 0x37
        /*0002*/ 	.short	(.L_3520 - .L_3519)
.L_3519:
        /*0004*/ 	.word	0x00000082


	//----- nvinfo : EIATTR_KPARAM_INFO
	.align		4
.L_3520:
        /*0008*/ 	.byte	0x04, 0x17
        /*000a*/ 	.short	(.L_3522 - .L_3521)
.L_3521:
        /*000c*/ 	.word	0x00000000
        /*0010*/ 	.short	0x0000
        /*0012*/ 	.short	0x0000
        /*0014*/ 	.byte	0x00, 0xf0, 0xa1, 0x03


	//----- nvinfo : EIATTR_SPARSE_MMA_MASK
	.align		4
.L_3522:
        /*0018*/ 	.byte	0x03, 0x50
        /*001a*/ 	.short	0x0000


	//----- nvinfo : EIATTR_MAXREG_COUNT
	.align		4
        /*001c*/ 	.byte	0x03, 0x1b
        /*001e*/ 	.short	0x00ff


	//----- nvinfo : EIATTR_NUM_BARRIERS
	.align		4
        /*0020*/ 	.byte	0x02, 0x4c
        /*0022*/ 	.byte	0x01
	.zero		1


	//----- nvinfo : EIATTR_MERCURY_ISA_VERSION
	.align		4
        /*0024*/ 	.byte	0x03, 0x5f
        /*0026*/ 	.short	0x0101


	//----- nvinfo : EIATTR_COOP_GROUP_MASK_REGIDS
	.align		4
        /*0028*/ 	.byte	0x04, 0x29
        /*002a*/ 	.short	(.L_3524 - .L_3523)


	//   ....[0]....
.L_3523:
        /*002c*/ 	.word	0xffffffff


	//   ....[1]....
        /*0030*/ 	.word	0xffffffff


	//   ....[2]....
        /*0034*/ 	.word	0xffffffff


	//   ....[3]....
        /*0038*/ 	.word	0xffffffff


	//   ....[4]....
        /*003c*/ 	.word	0xffffffff


	//   ....[5]....
        /*0040*/ 	.word	0xffffffff


	//   ....[6]....
        /*0044*/ 	.word	0xffffffff


	//   ....[7]....
        /*0048*/ 	.word	0xffffffff


	//   ....[8]....
        /*004c*/ 	.word	0xffffffff


	//   ....[9]....
        /*0050*/ 	.word	0xffffffff


	//   ....[10]....
        /*0054*/ 	.word	0xffffffff


	//   ....[11]....
        /*0058*/ 	.word	0xffffffff


	//   ....[12]....
        /*005c*/ 	.word	0xffffffff


	//   ....[13]....
        /*0060*/ 	.word	0xffffffff


	//   ....[14]....
        /*0064*/ 	.word	0xffffffff


	//   ....[15]....
        /*0068*/ 	.word	0xffffffff


	//   ....[16]....
        /*006c*/ 	.word	0xffffffff


	//   ....[17]....
        /*0070*/ 	.word	0xffffffff


	//----- nvinfo : EIATTR_COOP_GROUP_INSTR_OFFSETS
	.align		4
.L_3524:
        /*0074*/ 	.byte	0x04, 0x28
        /*0076*/ 	.short	(.L_3526 - .L_3525)


	//   ....[0]....
.L_3525:
        /*0078*/ 	.word	0x00015050


	//   ....[1]....
        /*007c*/ 	.word	0x00015070


	//   ....[2]....
        /*0080*/ 	.word	0x00015090


	//   ....[3]....
        /*0084*/ 	.word	0x000150b0


	//   ....[4]....
        /*0088*/ 	.word	0x000150d0


	//   ....[5]....
        /*008c*/ 	.word	0x00015530


	//   ....[6]....
        /*0090*/ 	.word	0x00015550


	//   ....[7]....
        /*0094*/ 	.word	0x00015580


	//   ....[8]....
        /*0098*/ 	.word	0x000155b0


	//   ....[9]....
        /*009c*/ 	.word	0x00015600


	//   ....[10]....
        /*00a0*/ 	.word	0x000157b0


	//   ....[11]....
        /*00a4*/ 	.word	0x000157f0


	//   ....[12]....
        /*00a8*/ 	.word	0x00015810


	//   ....[13]....
        /*00ac*/ 	.word	0x00015850


	//   ....[14]....
        /*00b0*/ 	.word	0x00015910


	//   ....[15]....
        /*00b4*/ 	.word	0x00015940


	//   ....[16]....
        /*00b8*/ 	.word	0x000159d0


	//   ....[17]....
        /*00bc*/ 	.word	0x00015a10


	//----- nvinfo : EIATTR_VRC_CTA_INIT_COUNT
	.align		4
.L_3526:
        /*00c0*/ 	.byte	0x02, 0x4a
	.zero		1
	.zero		1


	//----- nvinfo : EIATTR_EXIT_INSTR_OFFSETS
	.align		4
        /*00c4*/ 	.byte	0x04, 0x1c
        /*00c6*/ 	.short	(.L_3528 - .L_3527)


	//   ....[0]....
.L_3527:
        /*00c8*/ 	.word	0x000006c0


	//   ....[1]....
        /*00cc*/ 	.word	0x00016240


	//----- nvinfo : EIATTR_INDIRECT_BRANCH_TARGETS
	.align		4
.L_3528:
        /*00d0*/ 	.byte	0x04, 0x34
        /*00d2*/ 	.short	(.L_3530 - .L_3529)


	//   ....[0]....
.L_3529:
        /*00d4*/ 	.word	.L_x_27178@srel
        /*00d8*/ 	.short	0x0
        /*00da*/ 	.short	0x0
        /*00dc*/ 	.word	0x3
        /*00e0*/ 	.word	.L_x_27179@srel
        /*00e4*/ 	.word	.L_x_27180@srel
        /*00e8*/ 	.word	.L_x_27181@srel


	//----- nvinfo : EIATTR_MAX_THREADS
	.align		4
.L_3530:
        /*00ec*/ 	.byte	0x04, 0x05
        /*00ee*/ 	.short	(.L_3532 - .L_3531)
.L_3531:
        /*00f0*/ 	.word	0x00000080
        /*00f4*/ 	.word	0x00000001
        /*00f8*/ 	.word	0x00000001


	//----- nvinfo : EIATTR_CRS_STACK_SIZE
	.align		4
.L_3532:
        /*00fc*/ 	.byte	0x04, 0x1e
        /*00fe*/ 	.short	(.L_3534 - .L_3533)
.L_3533:
        /*0100*/ 	.word	0x00000000


	//----- nvinfo : EIATTR_CBANK_PARAM_SIZE
	.align		4
.L_3534:
        /*0104*/ 	.byte	0x03, 0x19
        /*0106*/ 	.short	0x00e8


	//----- nvinfo : EIATTR_PARAM_CBANK
	.align		4
        /*0108*/ 	.byte	0x04, 0x0a
        /*010a*/ 	.short	(.L_3536 - .L_3535)
	.align		4
.L_3535:
        /*010c*/ 	.word	index@(.nv.constant0._ZN10layer_norm13ln_fwd_kernelINS_13Kernel_traitsI6__halfffffjLj4096ELj1ELj1ELj4ELj16ENS_18Kernel_traits_baseILj4096ES2_ffffjLj128EEEEELb1ELb1ELb0ELb1EEEvNS_9FwdParamsE)
        /*0110*/ 	.short	0x0380
        /*0112*/ 	.short	0x00e8


	//----- nvinfo : EIATTR_SW_WAR
	.align		4
.L_3536:
        /*0114*/ 	.byte	0x04, 0x36
        /*0116*/ 	.short	(.L_3538 - .L_3537)
.L_3537:
        /*0118*/ 	.word	0x00000008
.L_3538:


//--------------------- .nv.info._ZN10layer_norm13ln_fwd_kernelINS_13Kernel_traitsI6__halfffffjLj4096ELj1ELj1ELj4ELj16ENS_18Kernel_traits_baseILj4096ES2_ffffjLj128EEEEELb1ELb1ELb1ELb0EEEvNS_9FwdParamsE --------------------------
	.section	.nv.info._ZN10layer_norm13ln_fwd_kernelINS_13Kernel_traitsI6__halfffffjLj4096ELj1ELj1ELj4ELj16ENS_18Kernel_traits_baseILj4096ES2_ffffjLj128EEEEELb1ELb1ELb1ELb0EEEvNS_9FwdParamsE,"",@"SHT_CUDA_INFO"
	.sectionflags	@""
	.align	4


	//----- nvinfo : EIATTR_CUDA_API_VERSION
	.align		4
        /*0000*/ 	.byte	0x04, 0x37
        /*0002*/ 	.short	(.L_3540 - .L_3539)
.L_3539:
        /*0004*/ 	.word	0x00000082


	//----- nvinfo : EIATTR_KPARAM_INFO
	.align		4
.L_3540:
        /*0008*/ 	.byte	0x04, 0x17
        /*000a*/ 	.short	(.L_3542 - .L_3541)
.L_3541:
        /*000c*/ 	.word	0x00000000
        /*0010*/ 	.short	0x0000
        /*0012*/ 	.short	0x0000
        /*0014*/ 	.byte	0x00, 0xf0, 0xa1, 0x03


	//----- nvinfo : EIATTR_SPARSE_MMA_MASK
	.align		4
.L_3542:
        /*0018*/ 	.byte	0x03, 0x50
        /*001a*/ 	.short	0x0000


	//----- nvinfo : EIATTR_MAXREG_COUNT
	.align		4
        /*001c*/ 	.byte	0x03, 0x1b
        /*001e*/ 	.short	0x00ff


	//----- nvinfo : EIATTR_NUM_BARRIERS
	.align		4
        /*0020*/ 	.byte	0x02, 0x4c
        /*0022*/ 	.byte	0x01
	.zero		1


	//----- nvinfo : EIATTR_MERCURY_ISA_VERSION
	.align		4
        /*0024*/ 	.byte	0x03, 0x5f
        /*0026*/ 	.short	0x0101


	//----- nvinfo : EIATTR_COOP_GROUP_MASK_REGIDS
	.align		4
        /*0028*/ 	.byte	0x04, 0x29
        /*002a*/ 	.short	(.L_3544 - .L_3543)


	//   ....[0]....
.L_3543:
        /*002c*/ 	.word	0xffffffff


	//   ....[1]....
        /*0030*/ 	.word	0xffffffff


	//   ....[2]....
        /*0034*/ 	.word	0xffffffff


	//   ....[3]....
        /*0038*/ 	.word	0xffffffff


	//   ....[4]....
        /*003c*/ 	.word	0xffffffff


	//   ....[5]....
        /*0040*/ 	.word	0xffffffff


	//   ....[6]....
        /*0044*/ 	.word	0xffffffff


	//   ....[7]....
        /*0048*/ 	.word	0xffffffff


	//   ....[8]....
        /*004c*/ 	.word	0xffffffff


	//   ....[9]....
        /*0050*/ 	.word	0xffffffff


	//   ....[10]....
        /*0054*/ 	.word	0xffffffff


	//   ....[11]....
        /*0058*/ 	.word	0xffffffff


	//   ....[12]....
        /*005c*/ 	.word	0xffffffff


	//   ....[13]....
        /*0060*/ 	.word	0xffffffff


	//   ....[14]....
        /*0064*/ 	.word	0xffffffff


	//   ....[15]....
        /*0068*/ 	.word	0xffffffff


	//   ....[16]....
        /*006c*/ 	.word	0xffffffff


	//   ....[17]....
        /*0070*/ 	.word	0xffffffff


	//----- nvinfo : EIATTR_COOP_GROUP_INSTR_OFFSETS
	.align		4
.L_3544:
        /*0074*/ 	.byte	0x04, 0x28
        /*0076*/ 	.short	(.L_3546 - .L_3545)


	//   ....[0]....
.L_3545:
        /*0078*/ 	.word	0x0001cea0


	//   ....[1]....
        /*007c*/ 	.word	0x0001cec0


	//   ....[2]....
        /*0080*/ 	.word	0x0001cee0


	//   ....[3]....
        /*0084*/ 	.word	0x0001cf00


	//   ....[4]....
        /*0088*/ 	.word	0x0001cf20


	//   ....[5]....
        /*008c*/ 	.word	0x0001d390


	//   ....[6]....
        /*0090*/ 	.word	0x0001d3b0


	//   ....[7]....
        /*0094*/ 	.word	0x0001d3d0


	//   ....[8]....
        /*0098*/ 	.word	0x0001d3f0


	//   ....[9]....
        /*009c*/ 	.word	0x0001d420


	//   ....[10]....
        /*00a0*/ 	.word	0x0001d5c0


	//   ....[11]....
        /*00a4*/ 	.word	0x0001d600


	//   ....[12]....
        /*00a8*/ 	.word	0x0001d6a0


	//   ....[13]....
        /*00ac*/ 	.word	0x0001d700


	//   ....[14]....
        /*00b0*/ 	.word	0x0001d710


	//   ....[15]....
        /*00b4*/ 	.word	0x0001d7d0


	//   ....[16]....
        /*00b8*/ 	.word	0x0001d810


	//   ....[17]....
        /*00bc*/ 	.word	0x0001d850


	//----- nvinfo : EIATTR_VRC_CTA_INIT_COUNT
	.align		4
.L_3546:
        /*00c0*/ 	.byte	0x02, 0x4a
	.zero		1
	.zero		1


	//----- nvinfo : EIATTR_EXIT_INSTR_OFFSETS
	.align		4
        /*00c4*/ 	.byte	0x04, 0x1c
        /*00c6*/ 	.short	(.L_3548 - .L_3547)


	//   ....[0]....
.L_3547:
        /*00c8*/ 	.word	0x00000db0


	//   ....[1]....
        /*00cc*/ 	.word	0x0001e7f0


	//----- nvinfo : EIATTR_MAX_THREADS
	.align		4
.L_3548:
        /*00d0*/ 	.byte	0x04, 0x05
        /*00d2*/ 	.short	(.L_3550 - .L_3549)
.L_3549:
        /*00d4*/ 	.word	0x00000080
        /*00d8*/ 	.word	0x00000001
        /*00dc*/ 	.word	0x00000001


	//----- nvinfo : EIATTR_CRS_STACK_SIZE
	.align		4
.L_3550:
        /*00e0*/ 	.byte	0x04, 0x1e
        /*00e2*/ 	.short	(.L_3552 - .L_3551)
.L_3551:
        /*00e4*/ 	.word	0x00000000


	//----- nvinfo : EIATTR_CBANK_PARAM_SIZE
	.align		4
.L_3552:
        /*00e8*/ 	.byte	0x03, 0x19
        /*00ea*/ 	.short	0x00e8


	//----- nvinfo : EIATTR_PARAM_CBANK
	.align		4
        /*00ec*/ 	.byte	0x04, 0x0a
        /*00ee*/ 	.short	(.L_3554 - .L_3553)
	.align		4
.L_3553:
        /*00f0*/ 	.word	index@(.nv.constant0._ZN10layer_norm13ln_fwd_kernelINS_13Kernel_traitsI6__halfffffjLj4096ELj1ELj1ELj4ELj16ENS_18Kernel_traits_baseILj4096ES2_ffffjLj128EEEEELb1ELb1ELb1ELb0EEEvNS_9FwdParamsE)
        /*00f4*/ 	.short	0x0380
        /*00f6*/ 	.short	0x00e8


	//----- nvinfo : EIATTR_SW_WAR
	.align		4
.L_3554:
        /*00f8*/ 	.byte	0x04, 0x36
        /*00fa*/ 	.short	(.L_3556 - .L_3555)
.L_3555:
        /*00fc*/ 	.word	0x00000008
.L_3556:


//--------------------- .nv.info._ZN10layer_norm13ln_fwd_kernelINS_13Kernel_traitsI6__halfffffjLj4096ELj1ELj1ELj4ELj16ENS_18Kernel_traits_baseILj4096ES2_ffffjLj128EEEEELb1ELb1ELb1ELb1EEEvNS_9FwdParamsE --------------------------
	.section	.nv.info._ZN10layer_norm13ln_fwd_kernelINS_13Kernel_traitsI6__halfffffjLj4096ELj1ELj1ELj4ELj16ENS_18Kernel_traits_baseILj4096ES2_ffffjLj128EEEEELb1ELb1ELb1ELb1EEEvNS_9FwdParamsE,"",@"SHT_CUDA_INFO"
	.sectionflags	@""
	.align	4


	//----- nvinfo : EIATTR_CUDA_API_VERSION
	.align		4
        /*0000*/ 	.byte	0x04, 0x37
        /*0002*/ 	.short	(.L_3558 - .L_3557)
.L_3557:
        /*0004*/ 	.word	0x00000082


	//----- nvinfo : EIATTR_KPARAM_INFO
	.align		4
.L_3558:
        /*0008*/ 	.byte	0x04, 0x17
        /*000a*/ 	.short	(.L_3560 - .L_3559)
.L_3559:
        /*000c*/ 	.word	0x00000000
        /*0010*/ 	.short	0x0000
        /*0012*/ 	.short	0x0000
        /*0014*/ 	.byte	0x00, 0xf0, 0xa1, 0x03


	//----- nvinfo : EIATTR_SPARSE_MMA_MASK
	.align		4
.L_3560:
        /*0018*/ 	.byte	0x03, 0x50
        /*001a*/ 	.short	0x0000


	//----- nvinfo : EIATTR_MAXREG_COUNT
	.align		4
        /*001c*/ 	.byte	0x03, 0x1b
        /*001e*/ 	.short	0x00ff


	//----- nvinfo : EIATTR_NUM_BARRIERS
	.align		4
        /*0020*/ 	.byte	0x02, 0x4c
        /*0022*/ 	.byte	0x01
	.zero		1


	//----- nvinfo : EIATTR_MERCURY_ISA_VERSION
	.align		4
        /*0024*/ 	.byte	0x03, 0x5f
        /*0026*/ 	.short	0x0101


	//----- nvinfo : EIATTR_COOP_GROUP_MASK_REGIDS
	.align		4
        /*0028*/ 	.byte	0x04, 0x29
        /*002a*/ 	.short	(.L_3562 - .L_3561)


	//   ....[0]....
.L_3561:
        /*002c*/ 	.word	0xffffffff


	//   ....[1]....
        /*0030*/ 	.word	0xffffffff


	//   ....[2]....
        /*0034*/ 	.word	0xffffffff


	//   ....[3]....
        /*0038*/ 	.word	0xffffffff


	//   ....[4]....
        /*003c*/ 	.word	0xffffffff


	//   ....[5]....
        /*0040*/ 	.word	0xffffffff


	//   ....[6]....
        /*0044*/ 	.word	0xffffffff


	//   ....[7]....
        /*0048*/ 	.word	0xffffffff


	//   ....[8]....
        /*004c*/ 	.word	0xffffffff


	//   ....[9]....
        /*0050*/ 	.word	0xffffffff


	//   ....[10]....
        /*0054*/ 	.word	0xffffffff


	//   ....[11]....
        /*0058*/ 	.word	0xffffffff


	//   ....[12]....
        /*005c*/ 	.word	0xffffffff


	//   ....[13]....
        /*0060*/ 	.word	0xffffffff


	//   ....[14]....
        /*0064*/ 	.word	0xffffffff


	//   ....[15]....
        /*0068*/ 	.word	0xffffffff


	//   ....[16]....
        /*006c*/ 	.word	0xffffffff


	//   ....[17]....
        /*0070*/ 	.word	0xffffffff


	//----- nvinfo : EIATTR_COOP_GROUP_INSTR_OFFSETS
	.align		4
.L_3562:
        /*0074*/ 	.byte	0x04, 0x28
        /*0076*/ 	.short	(.L_3564 - .L_3563)


	//   ....[0]....
.L_3563:
        /*0078*/ 	.word	0x00016bf0


	//   ....[1]....
        /*007c*/ 	.word	0x00016c20


	//   ....[2]....
        /*0080*/ 	.word	0x00016c40


	//   ....[3]....
        /*0084*/ 	.word	0x00016c60


	//   ....[4]....
        /*0088*/ 	.word	0x00016c80


	//   ....[5]....
        /*008c*/ 	.word	0x000170b0


	//   ....[6]....
        /*0090*/ 	.word	0x000170d0


	//   ....[7]....
        /*0094*/ 	.word	0x000170f0


	//   ....[8]....
        /*0098*/ 	.word	0x00017120


	//   ....[9]....
        /*009c*/ 	.word	0x00017150


	//   ....[10]....
        /*00a0*/ 	.word	0x000172f0


	//   ....[11]....
        /*00a4*/ 	.word	0x00017330


	//   ....[12]....
        /*00a8*/ 	.word	0x000173d0


	//   ....[13]....
        /*00ac*/ 	.word	0x00017430


	//   ....[14]....
        /*00b0*/ 	.word	0x00017440


	//   ....[15]....
        /*00b4*/ 	.word	0x000174e0


	//   ....[16]....
        /*00b8*/ 	.word	0x00017540


	//   ....[17]....
        /*00bc*/ 	.word	0x00017550


	//----- nvinfo : EIATTR_VRC_CTA_INIT_COUNT
	.align		4
.L_3564:
        /*00c0*/ 	.byte	0x02, 0x4a
	.zero		1
	.zero		1


	//----- nvinfo : EIATTR_EXIT_INSTR_OFFSETS
	.align		4
        /*00c4*/ 	.byte	0x04, 0x1c
        /*00c6*/ 	.short	(.L_3566 - .L_3565)


	//   ....[0]....
.L_3565:
        /*00c8*/ 	.word	0x000006a0


	//   ....[1]....
        /*00cc*/ 	.word	0x000182d0


	//----- nvinfo : EIATTR_MAX_THREADS
	.align		4
.L_3566:
        /*00d0*/ 	.byte	0x04, 0x05
        /*00d2*/ 	.short	(.L_3568 - .L_3567)
.L_3567:
        /*00d4*/ 	.word	0x00000080
        /*00d8*/ 	.word	0x00000001
        /*00dc*/ 	.word	0x00000001


	//----- nvinfo : EIATTR_CRS_STACK_SIZE
	.align		4
.L_3568:
        /*00e0*/ 	.byte	0x04, 0x1e
        /*00e2*/ 	.short	(.L_3570 - .L_3569)
.L_3569:
        /*00e4*/ 	.word	0x00000000


	//----- nvinfo : EIATTR_CBANK_PARAM_SIZE
	.align		4
.L_3570:
        /*00e8*/ 	.byte	0x03, 0x19
        /*00ea*/ 	.short	0x00e8


	//----- nvinfo : EIATTR_PARAM_CBANK
	.align		4
        /*00ec*/ 	.byte	0x04, 0x0a
        /*00ee*/ 	.short	(.L_3572 - .L_3571)
	.align		4
.L_3571:
        /*00f0*/ 	.word	index@(.nv.constant0._ZN10layer_norm13ln_fwd_kernelINS_13Kernel_traitsI6__halfffffjLj4096ELj1ELj1ELj4ELj16ENS_18Kernel_traits_baseILj4096ES2_ffffjLj128EEEEELb1ELb1ELb1ELb1EEEvNS_9FwdParamsE)
        /*00f4*/ 	.short	0x0380
        /*00f6*/ 	.short	0x00e8


	//----- nvinfo : EIATTR_SW_WAR
	.align		4
.L_3572:
        /*00f8*/ 	.byte	0x04, 0x36
        /*00fa*/ 	.short	(.L_3574 - .L_3573)
.L_3573:
        /*00fc*/ 	.word	0x00000008
.L_3574:


//--------------------- .nv.info._ZN10layer_norm13ln_fwd_kernelINS_13Kernel_traitsIfffffjLj4096ELj1ELj1ELj4ELj16ENS_18Kernel_traits_baseILj4096EfffffjLj128EEEEELb0ELb0ELb0ELb0EEEvNS_9FwdParamsE --------------------------
	.section	.nv.info._ZN10layer_norm13ln_fwd_kernelINS_13Kernel_traitsIfffffjLj4096ELj1ELj1ELj4ELj16ENS_18Kernel_traits_baseILj4096EfffffjLj128EEEEELb0ELb0ELb0ELb0EEEvNS_9FwdParamsE,"",@"SHT_CUDA_INFO"
	.sectionflags	@""
	.align	4


	//----- nvinfo : EIATTR_CUDA_API_VERSION
	.align		4
        /*0000*/ 	.byte	0x04, 0x37
        /*0002*/ 	.short	(.L_3576 - .L_3575)
.L_3575:
        /*0004*/ 	.word	0x00000082


	//----- nvinfo : EIATTR_KPARAM_INFO
	.align		4
.L_3576:
        /*0008*/ 	.byte	0x04, 0x17
        /*000a*/ 	.short	(.L_3578 - .L_3577)
.L_3577:
        /*000c*/ 	.word	0x00000000
        /*0010*/ 	.short	0x0000
        /*0012*/ 	.short	0x0000
        /*0014*/ 	.byte	0x00, 0xf0, 0xa1, 0x03


	//----- nvinfo : EIATTR_SPARSE_MMA_MASK
	.align		4
.L_3578:
        /*0018*/ 	.byte	0x03, 0x50
        /*001a*/ 	.short	0x0000


	//----- nvinfo : EIATTR_MAXREG_COUNT
	.align		4
        /*001c*/ 	.byte	0x03, 0x1b
        /*001e*/ 	.short	0x00ff


	//----- nvinfo : EIATTR_NUM_BARRIERS
	.align		4
        /*0020*/ 	.byte	0x02, 0x4c
        /*0022*/ 	.byte	0x01
	.zero		1


	//----- nvinfo : EIATTR_MERCURY_ISA_VERSION
	.align		4
        /*0024*/ 	.byte	0x03, 0x5f
        /*0026*/ 	.short	0x0101


	//----- nvinfo : EIATTR_COOP_GROUP_MASK_REGIDS
	.align		4
        /*0028*/ 	.byte	0x04, 0x29
        /*002a*/ 	.short	(.L_3580 - .L_3579)


	//   ....[0]....
.L_3579:
        /*002c*/ 	.word	0xffffffff


	//   ....[1]....
        /*0030*/ 	.word	0xffffffff


	//   ....[2]....
        /*0034*/ 	.word	0xffffffff


	//   ....[3]....
        /*0038*/ 	.word	0xffffffff


	//   ....[4]....
        /*003c*/ 	.word	0xffffffff


	//   ....[5]....
        /*0040*/ 	.word	0xffffffff


	//   ....[6]....
        /*0044*/ 	.word	0xffffffff


	//   ....[7]....
        /*0048*/ 	.word	0xffffffff


	//   ....[8]....
        /*004c*/ 	.word	0xffffffff


	//   ....[9]....
        /*0050*/ 	.word	0xffffffff


	//   ....[10]....
        /*0054*/ 	.word	0xffffffff


	//   ....[11]....
        /*0058*/ 	.word	0xffffffff


	//   ....[12]....
        /*005c*/ 	.word	0xffffffff


	//   ....[13]....
        /*0060*/ 	.word	0xffffffff


	//   ....[14]....
        /*0064*/ 	.word	0xffffffff


	//   ....[15]....
        /*0068*/ 	.word	0xffffffff


	//   ....[16]....
        /*006c*/ 	.word	0xffffffff


	//   ....[17]....
        /*0070*/ 	.word	0xffffffff


	//----- nvinfo : EIATTR_COOP_GROUP_INSTR_OFFSETS
	.align		4
.L_3580:
        /*0074*/ 	.byte	0x04, 0x28
        /*0076*/ 	.short	(.L_3582 - .L_3581)


	//   ....[0]....
.L_3581:
        /*0078*/ 	.word	0x00001fa0


	//   ....[1]....
        /*007c*/ 	.word	0x00001fc0


	//   ....[2]....
        /*0080*/ 	.word	0x00001fe0


	//   ....[3]....
        /*0084*/ 	.word	0x00002000


	//   ....[4]....
        /*0088*/ 	.word	0x00002020


	//   ....[5]....
        /*008c*/ 	.word	0x000024c0


	//   ....[6]....
        /*0090*/ 	.word	0x000024e0


	//   ....[7]....
        /*0094*/ 	.word	0x00002500


	//   ....[8]....
        /*0098*/ 	.word	0x00002530


	//   ....[9]....
        /*009c*/ 	.word	0x00002560


	//   ....[10]....
        /*00a0*/ 	.word	0x000026f0


	//   ....[11]....
        /*00a4*/ 	.word	0x00002730


	//   ....[12]....
        /*00a8*/ 	.word	0x00002740


	//   ....[13]....
        /*00ac*/ 	.word	0x00002780


	//   ....[14]....
        /*00b0*/ 	.word	0x00002850


	//   ....[15]....
        /*00b4*/ 	.word	0x00002880


	//   ....[16]....
        /*00b8*/ 	.word	0x00002920


	//   ....[17]....
        /*00bc*/ 	.word	0x00002940


	//----- nvinfo : EIATTR_VRC_CTA_INIT_COUNT
	.align		4
.L_3582:
        /*00c0*/ 	.byte	0x02, 0x4a
	.zero		1
	.zero		1


	//----- nvinfo : EIATTR_EXIT_INSTR_OFFSETS
	.align		4
        /*00c4*/ 	.byte	0x04, 0x1c
        /*00c6*/ 	.short	(.L_3584 - .L_3583)


	//   ....[0]....
.L_3583:
        /*00c8*/ 	.word	0x000008d0


	//   ....[1]....
        /*00cc*/ 	.word	0x00003410


	//----- nvinfo : EIATTR_MAX_THREADS
	.align		4
.L_3584:
        /*00d0*/ 	.byte	0x04, 0x05
        /*00d2*/ 	.short	(.L_3586 - .L_3585)
.L_3585:
        /*00d4*/ 	.word	0x00000080
        /*00d8*/ 	.word	0x00000001
        /*00dc*/ 	.word	0x00000001


	//----- nvinfo : EIATTR_CRS_STACK_SIZE
	.align		4
.L_3586:
        /*00e0*/ 	.byte	0x04, 0x1e
        /*00e2*/ 	.short	(.L_3588 - .L_3587)
.L_3587:
        /*00e4*/ 	.word	0x00000000


	//----- nvinfo : EIATTR_CBANK_PARAM_SIZE
	.align		4
.L_3588:
        /*00e8*/ 	.byte	0x03, 0x19
        /*00ea*/ 	.short	0x00e8


	//----- nvinfo : EIATTR_PARAM_CBANK
	.align		4
        /*00ec*/ 	.byte	0x04, 0x0a
        /*00ee*/ 	.short	(.L_3590 - .L_3589)
	.align		4
.L_3589:
        /*00f0*/ 	.word	index@(.nv.constant0._ZN10layer_norm13ln_fwd_kernelINS_13Kernel_traitsIfffffjLj4096ELj1ELj1ELj4ELj16ENS_18Kernel_traits_baseILj4096EfffffjLj128EEEEELb0ELb0ELb0ELb0EEEvNS_9FwdParamsE)
        /*00f4*/ 	.short	0x0380
        /*00f6*/ 	.short	0x00e8


	//----- nvinfo : EIATTR_SW_WAR
	.align		4
.L_3590:
        /*00f8*/ 	.byte	0x04, 0x36
        /*00fa*/ 	.short	(.L_3592 - .L_3591)
.L_3591:
        /*00fc*/ 	.word	0x00000008
.L_3592:


//--------------------- .nv.info._ZN10layer_norm13ln_fwd_kernelINS_13Kernel_traitsIfffffjLj4096ELj1ELj1ELj4ELj16ENS_18Kernel_traits_baseILj4096EfffffjLj128EEEEELb0ELb0ELb0ELb1EEEvNS_9FwdParamsE --------------------------
	.section	.nv.info._ZN10layer_norm13ln_fwd_kernelINS_13Kernel_traitsIfffffjLj4096ELj1ELj1ELj4ELj16ENS_18Kernel_traits_baseILj4096EfffffjLj128EEEEELb0ELb0ELb0ELb1EEEvNS_9FwdParamsE,"",@"SHT_CUDA_INFO"
	.sectionflags	@""
	.align	4


	//----- nvinfo : EIATTR_CUDA_API_VERSION
	.align		4
        /*0000*/ 	.byte	0x04, 0x37
        /*0002*/ 	.short	(.L_3594 - .L_3593)
.L_3593:
        /*0004*/ 	.word	0x00000082


	//----- nvinfo : EIATTR_KPARAM_INFO
	.align		4
.L_3594:
        /*0008*/ 	.byte	0x04, 0x17
        /*000a*/ 	.short	(.L_3596 - .L_3595)
.L_3595:
        /*000c*/ 	.word	0x00000000
        /*0010*/ 	.short	0x0000
        /*0012*/ 	.short	0x0000
        /*0014*/ 	.byte	0x00, 0xf0, 0xa1, 0x03


	//----- nvinfo : EIATTR_SPARSE_MMA_MASK
	.align		4
.L_3596:
        /*0018*/ 	.byte	0x03, 0x50
        /*001a*/ 	.short	0x0000


	//----- nvinfo : EIATTR_MAXREG_COUNT
	.align		4
        /*001c*/ 	.byte	0x03, 0x1b
        /*001e*/ 	.short	0x00ff


	//----- nvinfo : EIATTR_NUM_BARRIERS
	.align		4
        /*0020*/ 	.byte	0x02, 0x4c
        /*0022*/ 	.byte	0x01
	.zero		1


	//----- nvinfo : EIATTR_MERCURY_ISA_VERSION
	.align		4
        /*0024*/ 	.byte	0x03, 0x5f
        /*0026*/ 	.short	0x0101


	//----- nvinfo : EIATTR_COOP_GROUP_MASK_REGIDS
	.align		4
        /*0028*/ 	.byte	0x04, 0x29
        /*002a*/ 	.short	(.L_3598 - .L_3597)


	//   ....[0]....
.L_3597:
        /*002c*/ 	.word	0xffffffff


	//   ....[1]....
        /*0030*/ 	.word	0xffffffff


	//   ....[2]....
        /*0034*/ 	.word	0xffffffff


	//   ....[3]....
        /*0038*/ 	.word	0xffffffff


	//   ....[4]....
        /*003c*/ 	.word	0xffffffff


	//   ....[5]....
        /*0040*/ 	.word	0xffffffff


	//   ....[6]....
        /*0044*/ 	.word	0xffffffff


	//   ....[7]....
        /*0048*/ 	.word	0xffffffff


	//   ....[8]....
        /*004c*/ 	.word	0xffffffff


	//   ....[9]....
        /*0050*/ 	.word	0xffffffff


	//   ....[10]....
        /*0054*/ 	.word	0xffffffff


	//   ....[11]....
        /*0058*/ 	.word	0xffffffff


	//   ....[12]....
        /*005c*/ 	.word	0xffffffff


	//   ....[13]....
        /*0060*/ 	.word	0xffffffff


	//   ....[14]....
        /*0064*/ 	.word	0xffffffff


	//   ....[15]....
        /*0068*/ 	.word	0xffffffff


	//   ....[16]....
        /*006c*/ 	.word	0xffffffff


	//   ....[17]....
        /*0070*/ 	.word	0xffffffff


	//----- nvinfo : EIATTR_COOP_GROUP_INSTR_OFFSETS
	.align		4
.L_3598:
        /*0074*/ 	.byte	0x04, 0x28
        /*0076*/ 	.short	(.L_3600 - .L_3599)


	//   ....[0]....
.L_3599:
        /*0078*/ 	.word	0x00001540


	//   ....[1]....
        /*007c*/ 	.word	0x00001560


	//   ....[2]....
        /*0080*/ 	.word	0x00001580


	//   ....[3]....
        /*0084*/ 	.word	0x000015a0


	//   ....[4]....
        /*0088*/ 	.word	0x000015c0


	//   ....[5]....
        /*008c*/ 	.word	0x000019f0


	//   ....[6]....
        /*0090*/ 	.word	0x00001a20


	//   ....[7]....
        /*0094*/ 	.word	0x00001a40


	//   ....[8]....
        /*0098*/ 	.word	0x00001a70


	//   ....[9]....
        /*009c*/ 	.word	0x00001ab0


	//   ....[10]....
        /*00a0*/ 	.word	0x00001c50


	//   ....[11]....
        /*00a4*/ 	.word	0x00001c90


	//   ....[12]....
        /*00a8*/ 	.word	0x00001cb0


	//   ....[13]....
        /*00ac*/ 	.word	0x00001d30


	//   ....[14]....
        /*00b0*/ 	.word	0x00001db0


	//   ....[15]....
        /*00b4*/ 	.word	0x00001dd0


	//   ....[16]....
        /*00b8*/ 	.word	0x00001ec0


	//   ....[17]....
        /*00bc*/ 	.word	0x00001ee0


	//----- nvinfo : EIATTR_VRC_CTA_INIT_COUNT
	.align		4
.L_3600:
        /*00c0*/ 	.byte	0x02, 0x4a
	.zero		1
	.zero		1


	//----- nvinfo : EIATTR_EXIT_INSTR_OFFSETS
	.align		4
        /*00c4*/ 	.byte	0x04, 0x1c
        /*00c6*/ 	.short	(.L_3602 - .L_3601)


	//   ....[0]....
.L_3601:
        /*00c8*/ 	.word	0x000003e0


	//   ....[1]....
        /*00cc*/ 	.word	0x000026d0


	//----- nvinfo : EIATTR_MAX_THREADS
	.align		4
.L_3602:
        /*00d0*/ 	.byte	0x04, 0x05
        /*00d2*/ 	.short	(.L_3604 - .L_3603)
.L_3603:
        /*00d4*/ 	.word	0x00000080
        /*00d8*/ 	.word	0x00000001
        /*00dc*/ 	.word	0x00000001


	//----- nvinfo : EIATTR_CRS_STACK_SIZE
	.align		4
.L_3604:
        /*00e0*/ 	.byte	0x04, 0x1e
        /*00e2*/ 	.short	(.L_3606 - .L_3605)
.L_3605:
        /*00e4*/ 	.word	0x00000000


	//----- nvinfo : EIATTR_CBANK_PARAM_SIZE
	.align		4
.L_3606:
        /*00e8*/ 	.byte	0x03, 0x19
        /*00ea*/ 	.short	0x00e8


	//----- nvinfo : EIATTR_PARAM_CBANK
	.align		4
        /*00ec*/ 	.byte	0x04, 0x0a
        /*00ee*/ 	.short	(.L_3608 - .L_3607)
	.align		4
.L_3607:
        /*00f0*/ 	.word	index@(.nv.constant0._ZN10layer_norm13ln_fwd_kernelINS_13Kernel_traitsIfffffjLj4096ELj1ELj1ELj4ELj16ENS_18Kernel_traits_baseILj4096EfffffjLj128EEEEELb0ELb0ELb0ELb1EEEvNS_9FwdParamsE)
        /*00f4*/ 	.short	0x0380
        /*00f6*/ 	.short	0x00e8


	//----- nvinfo : EIATTR_SW_WAR
	.align		4
.L_3608:
        /*00f8*/ 	.byte	0x04, 0x36
        /*00fa*/ 	.short	(.L_3610 - .L_3609)
.L_3609:
        /*00fc*/ 	.word	0x00000008
.L_3610:


//--------------------- .nv.info._ZN10layer_norm13ln_fwd_kernelINS_13Kernel_traitsIfffffjLj4096ELj1ELj1ELj4ELj16ENS_18Kernel_traits_baseILj4096EfffffjLj128EEEEELb0ELb0ELb1ELb0EEEvNS_9FwdParamsE --------------------------
	.section	.nv.info._ZN10layer_norm13ln_fwd_kernelINS_13Kernel_traitsIfffffjLj4096ELj1ELj1ELj4ELj16ENS_18Kernel_traits_baseILj4096EfffffjLj128EEEEELb0ELb0ELb1ELb0EEEvNS_9FwdParamsE,"",@"SHT_CUDA_INFO"
	.sectionflags	@""
	.align	4


	//----- nvinfo : EIATTR_CUDA_API_VERSION
	.align		4
        /*0000*/ 	.byte	0x04, 0x37
        /*0002*/ 	.short	(.L_3612 - .L_3611)
.L_3611:
        /*0004*/ 	.word	0x00000082


	//----- nvinfo : EIATTR_KPARAM_INFO
	.align		4
.L_3612:
        /*0008*/ 	.byte	0x04, 0x17
        /*000a*/ 	.short	(.L_3614 - .L_3613)
.L_3613:
        /*000c*/ 	.word	0x00000000
        /*0010*/ 	.short	0x0000
        /*0012*/ 	.short	0x0000
        /*0014*/ 	.byte	0x00, 0xf0, 0xa1, 0x03


	//----- nvinfo : EIATTR_SPARSE_MMA_MASK
	.align		4
.L_3614:
        /*0018*/ 	.byte	0x03, 0x50
        /*001a*/ 	.short	0x0000


	//----- nvinfo : EIATTR_MAXREG_COUNT
	.align		4
        /*001c*/ 	.byte	0x03, 0x1b
        /*001e*/ 	.short	0x00ff


	//----- nvinfo : EIATTR_NUM_BARRIERS
	.align		4
        /*0020*/ 	.byte	0x02, 0x4c
        /*0022*/ 	.byte	0x01
	.zero		1


	//----- nvinfo : EIATTR_MERCURY_ISA_VERSION
	.align		4
        /*0024*/ 	.byte	0x03, 0x5f
        /*0026*/ 	.short	0x0101


	//----- nvinfo : EIATTR_COOP_GROUP_MASK_REGIDS
	.align		4
        /*0028*/ 	.byte	0x04, 0x29
        /*002a*/ 	.short	(.L_3616 - .L_3615)


	//   ....[0]....
.L_3615:
        /*002c*/ 	.word	0xffffffff


	//   ....[1]....
        /*0030*/ 	.word	0xffffffff


	//   ....[2]....
        /*0034*/ 	.word	0xffffffff


	//   ....[3]....
        /*0038*/ 	.word	0xffffffff


	//   ....[4]....
        /*003c*/ 	.word	0xffffffff


	//   ....[5]....
        /*0040*/ 	.word	0xffffffff


	//   ....[6]....
        /*0044*/ 	.word	0xffffffff


	//   ....[7]....
        /*0048*/ 	.word	0xffffffff


	//   ....[8]....
        /*004c*/ 	.word	0xffffffff


	//   ....[9]....
        /*0050*/ 	.word	0xffffffff


	//   ....[10]....
        /*0054*/ 	.word	0xffffffff


	//   ....[11]....
        /*0058*/ 	.word	0xffffffff


	//   ....[12]....
        /*005c*/ 	.word	0xffffffff


	//   ....[13]....
        /*0060*/ 	.word	0xffffffff


	//   ....[14]....
        /*0064*/ 	.word	0xffffffff


	//   ....[15]....
        /*0068*/ 	.word	0xffffffff


	//   ....[16]....
        /*006c*/ 	.word	0xffffffff


	//   ....[17]....
        /*0070*/ 	.word	0xffffffff


	//----- nvinfo : EIATTR_COOP_GROUP_INSTR_OFFSETS
	.align		4
.L_3616:
        /*0074*/ 	.byte	0x04, 0x28
        /*0076*/ 	.short	(.L_3618 - .L_3617)


	//   ....[0]....
.L_3617:
        /*0078*/ 	.word	0x00001dc0


	//   ....[1]....
        /*007c*/ 	.word	0x00001de0


	//   ....[2]....
        /*0080*/ 	.word	0x00001e00


	//   ....[3]....
        /*0084*/ 	.word	0x00001e20


	//   ....[4]....
        /*0088*/ 	.word	0x00001e40


	//   ....[5]....
        /*008c*/ 	.word	0x000022d0


	//   ....[6]....
        /*0090*/ 	.word	0x000022f0


	//   ....[7]....
        /*0094*/ 	.word	0x00002310


	//   ....[8]....
        /*0098*/ 	.word	0x00002340


	//   ....[9]....
        /*009c*/ 	.word	0x00002370


	//   ....[10]....
        /*00a0*/ 	.word	0x00002500


	//   ....[11]....
        /*00a4*/ 	.word	0x00002530


	//   ....[12]....
        /*00a8*/ 	.word	0x00002560


	//   ....[13]....
        /*00ac*/ 	.word	0x00002600


	//   ....[14]....
        /*00b0*/ 	.word	0x00002660


	//   ....[15]....
        /*00b4*/ 	.word	0x00002670


	//   ....[16]....
        /*00b8*/ 	.word	0x00002750


	//   ....[17]....
        /*00bc*/ 	.word	0x00002780


	//----- nvinfo : EIATTR_VRC_CTA_INIT_COUNT
	.align		4
.L_3618:
        /*00c0*/ 	.byte	0x02, 0x4a
	.zero		1
	.zero		1


	//----- nvinfo : EIATTR_EXIT_INSTR_OFFSETS
	.align		4
        /*00c4*/ 	.byte	0x04, 0x1c
        /*00c6*/ 	.short	(.L_3620 - .L_3619)


	//   ....[0]....
.L_3619:
        /*00c8*/ 	.word	0x000008d0


	//   ....[1]....
        /*00cc*/ 	.word	0x000032b0


	//----- nvinfo : EIATTR_MAX_THREADS
	.align		4
.L_3620:
        /*00d0*/ 	.byte	0x04, 0x05
        /*00d2*/ 	.short	(.L_3622 - .L_3621)
.L_3621:
        /*00d4*/ 	.word	0x00000080
        /*00d8*/ 	.word	0x00000001
        /*00dc*/ 	.word	0x00000001


	//----- nvinfo : EIATTR_CRS_STACK_SIZE
	.align		4
.L_3622:
        /*00e0*/ 	.byte	0x04, 0x1e
        /*00e2*/ 	.short	(.L_3624 - .L_3623)
.L_3623:
        /*00e4*/ 	.word	0x00000000


	//----- nvinfo : EIATTR_CBANK_PARAM_SIZE
	.align		4
.L_3624:
        /*00e8*/ 	.byte	0x03, 0x19
        /*00ea*/ 	.short	0x00e8


	//----- nvinfo : EIATTR_PARAM_CBANK
	.align		4
        /*00ec*/ 	.byte	0x04, 0x0a
        /*00ee*/ 	.short	(.L_3626 - .L_3625)
	.align		4
.L_3625:
        /*00f0*/ 	.word	index@(.nv.constant0._ZN10layer_norm13ln_fwd_kernelINS_13Kernel_traitsIfffffjLj4096ELj1ELj1ELj4ELj16ENS_18Kernel_traits_baseILj4096EfffffjLj128EEEEELb0ELb0ELb1ELb0EEEvNS_9FwdParamsE)
        /*00f4*/ 	.short	0x0380
        /*00f6*/ 	.short	0x00e8


	//----- nvinfo : EIATTR_SW_WAR
	.align		4
.L_3626:
        /*00f8*/ 	.byte	0x04, 0x36
        /*00fa*/ 	.short	(.L_3628 - .L_3627)
.L_3627:
        /*00fc*/ 	.word	0x00000008
.L_3628:


//--------------------- .nv.info._ZN10layer_norm13ln_fwd_kernelINS_13Kernel_traitsIfffffjLj4096ELj1ELj1ELj4ELj16ENS_18Kernel_traits_baseILj4096EfffffjLj128EEEEELb0ELb0ELb1ELb1EEEvNS_9FwdParamsE --------------------------
	.section	.nv.info._ZN10layer_norm13ln_fwd_kernelINS_13Kernel_traitsIfffffjLj4096ELj1ELj1ELj4ELj16ENS_18Kernel_traits_baseILj4096EfffffjLj128EEEEELb0ELb0ELb1ELb1EEEvNS_9FwdParamsE,"",@"SHT_CUDA_INFO"
	.sectionflags	@""
	.align	4


	//----- nvinfo : EIATTR_CUDA_API_VERSION
	.align		4
        /*0000*/ 	.byte	0x04, 0x37
        /*0002*/ 	.short	(.L_3630 - .L_3629)
.L_3629:
        /*0004*/ 	.word	0x00000082


	//----- nvinfo : EIATTR_KPARAM_INFO
	.align		4
.L_3630:
        /*0008*/ 	.byte	0x04, 0x17
        /*000a*/ 	.short	(.L_3632 - .L_3631)
.L_3631:
        /*000c*/ 	.word	0x00000000
        /*0010*/ 	.short	0x0000
        /*0012*/ 	.short	0x0000
        /*0014*/ 	.byte	0x00, 0xf0, 0xa1, 0x03


	//----- nvinfo : EIATTR_SPARSE_MMA_MASK
	.align		4
.L_3632:
        /*0018*/ 	.byte	0x03, 0x50
        /*001a*/ 	.short	0x0000


	//----- nvinfo : EIATTR_MAXREG_COUNT
	.align		4
        /*001c*/ 	.byte	0x03, 0x1b
        /*001e*/ 	.short	0x00ff


	//----- nvinfo : EIATTR_NUM_BARRIERS
	.align		4
        /*0020*/ 	.byte	0x02, 0x4c
        /*0022*/ 	.byte	0x01
	.zero		1


	//----- nvinfo : EIATTR_MERCURY_ISA_VERSION
	.align		4
        /*0024*/ 	.byte	0x03, 0x5f
        /*0026*/ 	.short	0x0101


	//----- nvinfo : EIATTR_COOP_GROUP_MASK_REGIDS
	.align		4
        /*0028*/ 	.byte	0x04, 0x29
        /*002a*/ 	.short	(.L_3634 - .L_3633)


	//   ....[0]....
.L_3633:
        /*002c*/ 	.word	0xffffffff


	//   ....[1]....
        /*0030*/ 	.word	0xffffffff


	//   ....[2]....
        /*0034*/ 	.word	0xffffffff


	//   ....[3]....
        /*0038*/ 	.word	0xffffffff


	//   ....[4]....
        /*003c*/ 	.word	0xffffffff


	//   ....[5]....
        /*0040*/ 	.word	0xffffffff


	//   ....[6]....
        /*0044*/ 	.word	0xffffffff


	//   ....[7]....
        /*0048*/ 	.word	0xffffffff


	//   ....[8]....
        /*004c*/ 	.word	0xffffffff


	//   ....[9]....
        /*0050*/ 	.word	0xffffffff


	//   ....[10]....
        /*0054*/ 	.word	0xffffffff


	//   ....[11]....
        /*0058*/ 	.word	0xffffffff


	//   ....[12]....
        /*005c*/ 	.word	0xffffffff


	//   ....[13]....
        /*0060*/ 	.word	0xffffffff


	//   ....[14]....
        /*0064*/ 	.word	0xffffffff


	//   ....[15]....
        /*0068*/ 	.word	0xffffffff


	//   ....[16]....
        /*006c*/ 	.word	0xffffffff


	//   ....[17]....
        /*0070*/ 	.word	0xffffffff


	//----- nvinfo : EIATTR_COOP_GROUP_INSTR_OFFSETS
	.align		4
.L_3634:
        /*0074*/ 	.byte	0x04, 0x28
        /*0076*/ 	.short	(.L_3636 - .L_3635)


	//   ....[0]....
.L_3635:
        /*0078*/ 	.word	0x00001700


	//   ....[1]....
        /*007c*/ 	.word	0x00001720


	//   ....[2]....
        /*0080*/ 	.word	0x00001740


	//   ....[3]....
        /*0084*/ 	.word	0x00001760


	//   ....[4]....
        /*0088*/ 	.word	0x00001780


	//   ....[5]....
        /*008c*/ 	.word	0x00001bb0


	//   ....[6]....
        /*0090*/ 	.word	0x00001bd0


	//   ....[7]....
        /*0094*/ 	.word	0x00001bf0


	//   ....[8]....
        /*0098*/ 	.word	0x00001c20


	//   ....[9]....
        /*009c*/ 	.word	0x00001c90


	//   ....[10]....
        /*00a0*/ 	.word	0x00001e30


	//   ....[11]....
        /*00a4*/ 	.word	0x00001e90


	//   ....[12]....
        /*00a8*/ 	.word	0x00001eb0


	//   ....[13]....
        /*00ac*/ 	.word	0x00001ed0


	//   ....[14]....
        /*00b0*/ 	.word	0x00001f90


	//   ....[15]....
        /*00b4*/ 	.word	0x00001fc0


	//   ....[16]....
        /*00b8*/ 	.word	0x00002060


	//   ....[17]....
        /*00bc*/ 	.word	0x00002080


	//----- nvinfo : EIATTR_VRC_CTA_INIT_COUNT
	.align		4
.L_3636:
        /*00c0*/ 	.byte	0x02, 0x4a
	.zero		1
	.zero		1


	//----- nvinfo : EIATTR_EXIT_INSTR_OFFSETS
	.align		4
        /*00c4*/ 	.byte	0x04, 0x1c
        /*00c6*/ 	.short	(.L_3638 - .L_3637)


	//   ....[0]....
.L_3637:
        /*00c8*/ 	.word	0x000003b0


	//   ....[1]....
        /*00cc*/ 	.word	0x00002990


	//----- nvinfo : EIATTR_MAX_THREADS
	.align		4
.L_3638:
        /*00d0*/ 	.byte	0x04, 0x05
        /*00d2*/ 	.short	(.L_3640 - .L_3639)
.L_3639:
        /*00d4*/ 	.word	0x00000080
        /*00d8*/ 	.word	0x00000001
        /*00dc*/ 	.word	0x00000001


	//----- nvinfo : EIATTR_CRS_STACK_SIZE
	.align		4
.L_3640:
        /*00e0*/ 	.byte	0x04, 0x1e
        /*00e2*/ 	.short	(.L_3642 - .L_3641)
.L_3641:
        /*00e4*/ 	.word	0x00000000


	//----- nvinfo : EIATTR_CBANK_PARAM_SIZE
	.align		4
.L_3642:
        /*00e8*/ 	.byte	0x03, 0x19
        /*00ea*/ 	.short	0x00e8


	//----- nvinfo : EIATTR_PARAM_CBANK
	.align		4
        /*00ec*/ 	.byte	0x04, 0x0a
        /*00ee*/ 	.short	(.L_3644 - .L_3643)
	.align		4
.L_3643:
        /*00f0*/ 	.word	index@(.nv.constant0._ZN10layer_norm13ln_fwd_kernelINS_13Kernel_traitsIfffffjLj4096ELj1ELj1ELj4ELj16ENS_18Kernel_traits_baseILj4096EfffffjLj128EEEEELb0ELb0ELb1ELb1EEEvNS_9FwdParamsE)
        /*00f4*/ 	.short	0x0380
        /*00f6*/ 	.short	0x00e8


	//----- nvinfo : EIATTR_SW_WAR
	.align		4
.L_3644:
        /*00f8*/ 	.byte	0x04, 0x36
        /*00fa*/ 	.short	(.L_3646 - .L_3645)
.L_3645:
        /*00fc*/ 	.word	0x00000008
.L_3646:


//--------------------- .nv.info._ZN10layer_norm13ln_fwd_kernelINS_13Kernel_traitsIfffffjLj4096ELj1ELj1ELj4ELj16ENS_18Kernel_traits_baseILj4096EfffffjLj128EEEEELb0ELb1ELb0ELb0EEEvNS_9FwdParamsE --------------------------
	.section	.nv.info._ZN10layer_norm13ln_fwd_kernelINS_13Kernel_traitsIfffffjLj4096ELj1ELj1ELj4ELj16ENS_18Kernel_traits_baseILj4096EfffffjLj128EEEEELb0ELb1ELb0ELb0EEEvNS_9FwdParamsE,"",@"SHT_CUDA_INFO"
	.sectionflags	@""
	.align	4


	//----- nvinfo : EIATTR_CUDA_API_VERSION
	.align		4
        /*0000*/ 	.byte	0x04, 0x37
        /*0002*/ 	.short	(.L_3648 - .L_3647)
.L_3647:
        /*0004*/ 	.word	0x00000082


	//----- nvinfo : EIATTR_KPARAM_INFO
	.align		4
.L_3648:
        /*0008*/ 	.byte	0x04, 0x17
        /*000a*/ 	.short	(.L_3650 - .L_3649)
.L_3649:
        /*000c*/ 	.word	0x00000000
        /*0010*/ 	.short	0x0000
        /*0012*/ 	.short	0x0000
        /*0014*/ 	.byte	0x00, 0xf0, 0xa1, 0x03


	//----- nvinfo : EIATTR_SPARSE_MMA_MASK
	.align		4
.L_3650:
        /*0018*/ 	.byte	0x03, 0x50
        /*001a*/ 	.short	0x0000


	//----- nvinfo : EIATTR_MAXREG_COUNT
	.align		4
        /*001c*/ 	.byte	0x03, 0x1b
        /*001e*/ 	.short	0x00ff


	//----- nvinfo : EIATTR_NUM_BARRIERS
	.align		4
        /*0020*/ 	.byte	0x02, 0x4c
        /*0022*/ 	.byte	0x01
	.zero		1


	//----- nvinfo : EIATTR_MERCURY_ISA_VERSION
	.align		4
        /*0024*/ 	.byte	0x03, 0x5f
        /*0026*/ 	.short	0x0101


	//----- nvinfo : EIATTR_COOP_GROUP_MASK_REGIDS
	.align		4
        /*0028*/ 	.byte	0x04, 0x29
        /*002a*/ 	.short	(.L_3652 - .L_3651)


	//   ....[0]....
.L_3651:
        /*002c*/ 	.word	0xffffffff


	//   ....[1]....
        /*0030*/ 	.word	0xffffffff


	//   ....[2]....
        /*0034*/ 	.word	0xffffffff


	//   ....[3]....
        /*0038*/ 	.word	0xffffffff


	//   ....[4]....
        /*003c*/ 	.word	0xffffffff


	//   ....[5]....
        /*0040*/ 	.word	0xffffffff


	//   ....[6]....
        /*0044*/ 	.word	0xffffffff


	//   ....[7]....
        /*0048*/ 	.word	0xffffffff


	//   ....[8]....
        /*004c*/ 	.word	0xffffffff


	//   ....[9]....
        /*0050*/ 	.word	0xffffffff


	//   ....[10]....
        /*0054*/ 	.word	0xffffffff


	//   ....[11]....
        /*0058*/ 	.word	0xffffffff


	//   ....[12]....
        /*005c*/ 	.word	0xffffffff


	//   ....[13]....
        /*0060*/ 	.word	0xffffffff


	//   ....[14]....
        /*0064*/ 	.word	0xffffffff


	//   ....[15]....
        /*0068*/ 	.word	0xffffffff


	//   ....[16]....
        /*006c*/ 	.word	0xffffffff


	//   ....[17]....
        /*0070*/ 	.word	0xffffffff


	//----- nvinfo : EIATTR_COOP_GROUP_INSTR_OFFSETS
	.align		4
.L_3652:
        /*0074*/ 	.byte	0x04, 0x28
        /*0076*/ 	.short	(.L_3654 - .L_3653)


	//   ....[0]....
.L_3653:
        /*0078*/ 	.word	0x00001f70


	//   ....[1]....
        /*007c*/ 	.word	0x00001f90


	//   ....[2]....
        /*0080*/ 	.word	0x00001fb0


	//   ....[3]....
        /*0084*/ 	.word	0x00001fd0


	//   ....[4]....
        /*0088*/ 	.word	0x00001ff0


	//   ....[5]....
        /*008c*/ 	.word	0x00002480


	//   ....[6]....
        /*0090*/ 	.word	0x000024a0


	//   ....[7]....
        /*0094*/ 	.word	0x000024c0


	//   ....[8]....
        /*0098*/ 	.word	0x000024e0


	//   ....[9]....
        /*009c*/ 	.word	0x00002500


	//   ....[10]....
        /*00a0*/ 	.word	0x00002670


	//   ....[11]....
        /*00a4*/ 	.word	0x000026d0


	//   ....[12]....
        /*00a8*/ 	.word	0x00002770


	//   ....[13]....
        /*00ac*/ 	.word	0x00002780


	//   ....[14]....
        /*00b0*/ 	.word	0x000027f0


	//   ....[15]....
        /*00b4*/ 	.word	0x00002840


	//   ....[16]....
        /*00b8*/ 	.word	0x000028d0


	//   ....[17]....
        /*00bc*/ 	.word	0x00002910


	//----- nvinfo : EIATTR_VRC_CTA_INIT_COUNT
	.align		4
.L_3654:
        /*00c0*/ 	.byte	0x02, 0x4a
	.zero		1
	.zero		1


	//----- nvinfo : EIATTR_EXIT_INSTR_OFFSETS
	.align		4
        /*00c4*/ 	.byte	0x04, 0x1c
        /*00c6*/ 	.short	(.L_3656 - .L_3655)


	//   ....[0]....
.L_3655:
        /*00c8*/ 	.word	0x00000c00


	//   ....[1]....
        /*00cc*/ 	.word	0x000033c0


	//----- nvinfo : EIATTR_MAX_THREADS
	.align		4
.L_3656:
        /*00d0*/ 	.byte	0x04, 0x05
        /*00d2*/ 	.short	(.L_3658 - .L_3657)
.L_3657:
        /*00d4*/ 	.word	0x00000080
        /*00d8*/ 	.word	0x00000001
        /*00dc*/ 	.word	0x00000001


	//----- nvinfo : EIATTR_CRS_STACK_SIZE
	.align		4
.L_3658:
        /*00e0*/ 	.byte	0x04, 0x1e
        /*00e2*/ 	.short	(.L_3660 - .L_3659)
.L_3659:
        /*00e4*/ 	.word	0x00000000


	//----- nvinfo : EIATTR_CBANK_PARAM_SIZE
	.align		4
.L_3660:
        /*00e8*/ 	.byte	0x03, 0x19
        /*00ea*/ 	.short	0x00e8


	//----- nvinfo : EIATTR_PARAM_CBANK
	.align		4
        /*00ec*/ 	.byte	0x04, 0x0a
        /*00ee*/ 	.short	(.L_3662 - .L_3661)
	.align		4
.L_3661:
        /*00f0*/ 	.word	index@(.nv.constant0._ZN10layer_norm13ln_fwd_kernelINS_13Kernel_traitsIfffffjLj4096ELj1ELj1ELj4ELj16ENS_18Kernel_traits_baseILj4096EfffffjLj128EEEEELb0ELb1ELb0ELb0EEEvNS_9FwdParamsE)
        /*00f4*/ 	.short	0x0380
        /*00f6*/ 	.short	0x00e8


	//----- nvinfo : EIATTR_SW_WAR
	.align		4
.L_3662:
        /*00f8*/ 	.byte	0x04, 0x36
        /*00fa*/ 	.short	(.L_3664 - .L_3663)
.L_3663:
        /*00fc*/ 	.word	0x00000008
.L_3664:


//--------------------- .nv.info._ZN10layer_norm13ln_fwd_kernelINS_13Kernel_traitsIfffffjLj4096ELj1ELj1ELj4ELj16ENS_18Kernel_traits_baseILj4096EfffffjLj128EEEEELb0ELb1ELb0ELb1EEEvNS_9FwdParamsE --------------------------
	.section	.nv.info._ZN10layer_norm13ln_fwd_kernelINS_13Kernel_traitsIfffffjLj4096ELj1ELj1ELj4ELj16ENS_18Kernel_traits_baseILj4096EfffffjLj128EEEEELb0ELb1ELb0ELb1EEEvNS_9FwdParamsE,"",@"SHT_CUDA_INFO"
	.sectionflags	@""
	.align	4


	//----- nvinfo : EIATTR_CUDA_API_VERSION
	.align		4
        /*0000*/ 	.byte	0x04, 0x37
        /*0002*/ 	.short	(.L_3666 - .L_3665)
.L_3665:
        /*0004*/ 	.word	0x00000082


	//----- nvinfo : EIATTR_KPARAM_INFO
	.align		4
.L_3666:
        /*0008*/ 	.byte	0x04, 0x17
        /*000a*/ 	.short	(.L_3668 - .L_3667)
.L_3667:
        /*000c*/ 	.word	0x00000000
        /*0010*/ 	.short	0x0000
        /*0012*/ 	.short	0x0000
        /*0014*/ 	.byte	0x00, 0xf0, 0xa1, 0x03


	//----- nvinfo : EIATTR_SPARSE_MMA_MASK
	.align		4
.L_3668:
        /*0018*/ 	.byte	0x03, 0x50
        /*001a*/ 	.short	0x0000


	//----- nvinfo : EIATTR_MAXREG_COUNT
	.align		4
        /*001c*/ 	.byte	0x03, 0x1b
        /*001e*/ 	.short	0x00ff


	//----- nvinfo : EIATTR_NUM_BARRIERS
	.align		4
        /*0020*/ 	.byte	0x02, 0x4c
        /*0022*/ 	.byte	0x01
	.zero		1


	//----- nvinfo : EIATTR_MERCURY_ISA_VERSION
	.align		4
        /*0024*/ 	.byte	0x03, 0x5f
        /*0026*/ 	.short	0x0101


	//----- nvinfo : EIATTR_COOP_GROUP_MASK_REGIDS
	.align		4
        /*0028*/ 	.byte	0x04, 0x29
        /*002a*/ 	.short	(.L_3670 - .L_3669)


	//   ....[0]....
.L_3669:
        /*002c*/ 	.word	0xffffffff


	//   ....[1]....
        /*0030*/ 	.word	0xffffffff


	//   ....[2]....
        /*0034*/ 	.word	0xffffffff


	//   ....[3]....
        /*0038*/ 	.word	0xffffffff


	//   ....[4]....
        /*003c*/ 	.word	0xffffffff


	//   ....[5]....
        /*0040*/ 	.word	0xffffffff


	//   ....[6]....
        /*0044*/ 	.word	0xffffffff


	//   ....[7]....
        /*0048*/ 	.word	0xffffffff


	//   ....[8]....
        /*004c*/ 	.word	0xffffffff


	//   ....[9]....
        /*0050*/ 	.word	0xffffffff


	//   ....[10]....
        /*0054*/ 	.word	0xffffffff


	//   ....[11]....
        /*0058*/ 	.word	0xffffffff


	//   ....[12]....
        /*005c*/ 	.word	0xffffffff


	//   ....[13]....
        /*0060*/ 	.word	0xffffffff


	//   ....[14]....
        /*0064*/ 	.word	0xffffffff


	//   ....[15]....
        /*0068*/ 	.word	0xffffffff


	//   ....[16]....
        /*006c*/ 	.word	0xffffffff


	//   ....[17]....
        /*0070*/ 	.word	0xffffffff


	//----- nvinfo : EIATTR_COOP_GROUP_INSTR_OFFSETS
	.align		4
.L_3670:
        /*0074*/ 	.byte	0x04, 0x28
        /*0076*/ 	.short	(.L_3672 - .L_3671)


	//   ....[0]....
.L_3671:
        /*0078*/ 	.word	0x00001240


	//   ....[1]....
        /*007c*/ 	.word	0x00001260


	//   ....[2]....
        /*0080*/ 	.word	0x00001280


	//   ....[3]....
        /*0084*/ 	.word	0x000012a0


	//   ....[4]....
        /*0088*/ 	.word	0x000012c0


	//   ....[5]....
        /*008c*/ 	.word	0x000016f0


	//   ....[6]....
        /*0090*/ 	.word	0x00001710


	//   ....[7]....
        /*0094*/ 	.word	0x00001730


	//   ....[8]....
        /*0098*/ 	.word	0x00001760


	//   ....[9]....
        /*009c*/ 	.word	0x000017d0


	//   ....[10]....
        /*00a0*/ 	.word	0x00001950


	//   ....[11]....
        /*00a4*/ 	.word	0x000019b0


	//   ....[12]....
        /*00a8*/ 	.word	0x000019d0


	//   ....[13]....
        /*00ac*/ 	.word	0x000019e0


	//   ....[14]....
        /*00b0*/ 	.word	0x00001a60


	//   ....[15]....
        /*00b4*/ 	.word	0x00001b10


	//   ....[16]....
        /*00b8*/ 	.word	0x00001b50


	//   ....[17]....
        /*00bc*/ 	.word	0x00001bb0


	//----- nvinfo : EIATTR_VRC_CTA_INIT_COUNT
	.align		4
.L_3672:
        /*00c0*/ 	.byte	0x02, 0x4a
	.zero		1
	.zero		1


	//----- nvinfo : EIATTR_EXIT_INSTR_OFFSETS
	.align		4
        /*00c4*/ 	.byte	0x04, 0x1c
        /*00c6*/ 	.short	(.L_3674 - .L_3673)


	//   ....[0]....
.L_3673:
        /*00c8*/ 	.word	0x000004f0


	//   ....[1]....
        /*00cc*/ 	.word	0x000023b0


	//----- nvinfo : EIATTR_MAX_THREADS
	.align		4
.L_3674:
        /*00d0*/ 	.byte	0x04, 0x05
        /*00d2*/ 	.short	(.L_3676 - .L_3675)
.L_3675:
        /*00d4*/ 	.word	0x00000080
        /*00d8*/ 	.word	0x00000001
        /*00dc*/ 	.word	0x00000001


	//----- nvinfo : EIATTR_CRS_STACK_SIZE
	.align		4
.L_3676:
        /*00e0*/ 	.byte	0x04, 0x1e
        /*00e2*/ 	.short	(.L_3678 - .L_3677)
.L_3677:
        /*00e4*/ 	.word	0x00000000


	//----- nvinfo : EIATTR_CBANK_PARAM_SIZE
	.align		4
.L_3678:
        /*00e8*/ 	.byte	0x03, 0x19
        /*00ea*/ 	.short	0x00e8


	//----- nvinfo : EIATTR_PARAM_CBANK
	.align		4
        /*00ec*/ 	.byte	0x04, 0x0a
        /*00ee*/ 	.short	(.L_3680 - .L_3679)
	.align		4
.L_3679:
        /*00f0*/ 	.word	index@(.nv.constant0._ZN10layer_norm13ln_fwd_kernelINS_13Kernel_traitsIfffffjLj4096ELj1ELj1ELj4ELj16ENS_18Kernel_traits_baseILj4096EfffffjLj128EEEEELb0ELb1ELb0ELb1EEEvNS_9FwdParamsE)
        /*00f4*/ 	.short	0x0380
        /*00f6*/ 	.short	0x00e8


	//----- nvinfo : EIATTR_SW_WAR
	.align		4
.L_3680:
        /*00f8*/ 	.byte	0x04, 0x36
        /*00fa*/ 	.short	(.L_3682 - .L_3681)
.L_3681:
        /*00fc*/ 	.word	0x00000008
.L_3682:


//--------------------- .nv.info._ZN10layer_norm13ln_fwd_kernelINS_13Kernel_traitsIfffffjLj4096ELj1ELj1ELj4ELj16ENS_18Kernel_traits_baseILj4096EfffffjLj128EEEEELb0ELb1ELb1ELb0EEEvNS_9FwdParamsE --------------------------
	.section	.nv.info._ZN10layer_norm13ln_fwd_kernelINS_13Kernel_traitsIfffffjLj4096ELj1ELj1ELj4ELj16ENS_18Kernel_traits_baseILj4096EfffffjLj128EEEEELb0ELb1ELb1ELb0EEEvNS_9FwdParamsE,"",@"SHT_CUDA_INFO"
	.sectionflags	@""
	.align	4


	//----- nvinfo : EIATTR_CUDA_API_VERSION
	.align		4
        /*0000*/ 	.byte	0x04, 0x37
        /*0002*/ 	.short	(.L_3684 - .L_3683)
.L_3683:
        /*0004*/ 	.word	0x00000082


	//----- nvinfo : EIATTR_KPARAM_INFO
	.align		4
.L_3684:
        /*0008*/ 	.byte	0x04, 0x17
        /*000a*/ 	.short	(.L_3686 - .L_3685)
.L_3685:
        /*000c*/ 	.word	0x00000000
        /*0010*/ 	.short	0x0000
        /*0012*/ 	.short	0x0000
        /*0014*/ 	.byte	0x00, 0xf0, 0xa1, 0x03


	//----- nvinfo : EIATTR_SPARSE_MMA_MASK
	.align		4
.L_3686:
        /*0018*/ 	.byte	0x03, 0x50
        /*001a*/ 	.short	0x0000


	//----- nvinfo : EIATTR_MAXREG_COUNT
	.align		4
        /*001c*/ 	.byte	0x03, 0x1b
        /*001e*/ 	.short	0x00ff


	//----- nvinfo : EIATTR_NUM_BARRIERS
	.align		4
        /*0020*/ 	.byte	0x02, 0x4c
        /*0022*/ 	.byte	0x01
	.zero		1


	//----- nvinfo : EIATTR_MERCURY_ISA_VERSION
	.align		4
        /*0024*/ 	.byte	0x03, 0x5f
        /*0026*/ 	.short	0x0101


	//----- nvinfo : EIATTR_COOP_GROUP_MASK_REGIDS
	.align		4
        /*0028*/ 	.byte	0x04, 0x29
        /*002a*/ 	.short	(.L_3688 - .L_3687)


	//   ....[0]....
.L_3687:
        /*002c*/ 	.word	0xffffffff


	//   ....[1]....
        /*0030*/ 	.word	0xffffffff


	//   ....[2]....
        /*0034*/ 	.word	0xffffffff


	//   ....[3]....
        /*0038*/ 	.word	0xffffffff


	//   ....[4]....
        /*003c*/ 	.word	0xffffffff


	//   ....[5]....
        /*0040*/ 	.word	0xffffffff


	//   ....[6]....
        /*0044*/ 	.word	0xffffffff


	//   ....[7]....
        /*0048*/ 	.word	0xffffffff


	//   ....[8]....
        /*004c*/ 	.word	0xffffffff


	//   ....[9]....
        /*0050*/ 	.word	0xffffffff


	//   ....[10]....
        /*0054*/ 	.word	0xffffffff


	//   ....[11]....
        /*0058*/ 	.word	0xffffffff


	//   ....[12]....
        /*005c*/ 	.word	0xffffffff


	//   ....[13]....
        /*0060*/ 	.word	0xffffffff


	//   ....[14]....
        /*0064*/ 	.word	0xffffffff


	//   ....[15]....
        /*0068*/ 	.word	0xffffffff


	//   ....[16]....
        /*006c*/ 	.word	0xffffffff


	//   ....[17]....
        /*0070*/ 	.word	0xffffffff


	//----- nvinfo : EIATTR_COOP_GROUP_INSTR_OFFSETS
	.align		4
.L_3688:
        /*0074*/ 	.byte	0x04, 0x28
        /*0076*/ 	.short	(.L_3690 - .L_3689)


	//   ....[0]....
.L_3689:
        /*0078*/ 	.word	0x00002c60


	//   ....[1]....
        /*007c*/ 	.word	0x00002c80


	//   ....[2]....
        /*0080*/ 	.word	0x00002ca0


	//   ....[3]....
        /*0084*/ 	.word	0x00002cc0


	//   ....[4]....
        /*0088*/ 	.word	0x00002ce0


	//   ....[5]....
        /*008c*/ 	.word	0x00003180


	//   ....[6]....
        /*0090*/ 	.word	0x000031a0


	//   ....[7]....
        /*0094*/ 	.word	0x000031c0


	//   ....[8]....
        /*0098*/ 	.word	0x000031f0


	//   ....[9]....
        /*009c*/ 	.word	0x00003220


	//   ....[10]....
        /*00a0*/ 	.word	0x00003300


	//   ....[11]....
        /*00a4*/ 	.word	0x00003340


	//   ....[12]....
        /*00a8*/ 	.word	0x00003370


	//   ....[13]....
        /*00ac*/ 	.word	0x00003390


	//   ....[14]....
        /*00b0*/ 	.word	0x00003420


	//   ....[15]....
        /*00b4*/ 	.word	0x000034a0


	//   ....[16]....
        /*00b8*/ 	.word	0x00003520


	//   ....[17]....
        /*00bc*/ 	.word	0x00003550


	//----- nvinfo : EIATTR_VRC_CTA_INIT_COUNT
	.align		4
.L_3690:
        /*00c0*/ 	.byte	0x02, 0x4a
	.zero		1
	.zero		1


	//----- nvinfo : EIATTR_EXIT_INSTR_OFFSETS
	.align		4
        /*00c4*/ 	.byte	0x04, 0x1c
        /*00c6*/ 	.short	(.L_3692 - .L_3691)


	//   ....[0]....
.L_3691:
        /*00c8*/ 	.word	0x00000c00


	//   ....[1]....
        /*00cc*/ 	.word	0x000040b0


	//----- nvinfo : EIATTR_MAX_THREADS
	.align		4
.L_3692:
        /*00d0*/ 	.byte	0x04, 0x05
        /*00d2*/ 	.short	(.L_3694 - .L_3693)
.L_3693:
        /*00d4*/ 	.word	0x00000080
        /*00d8*/ 	.word	0x00000001
        /*00dc*/ 	.word	0x00000001


	//----- nvinfo : EIATTR_CRS_STACK_SIZE
	.align		4
.L_3694:
        /*00e0*/ 	.byte	0x04, 0x1e
        /*00e2*/ 	.short	(.L_3696 - .L_3695)
.L_3695:
        /*00e4*/ 	.word	0x00000000


	//----- nvinfo : EIATTR_CBANK_PARAM_SIZE
	.align		4
.L_3696:
        /*00e8*/ 	.byte	0x03, 0x19
        /*00ea*/ 	.short	0x00e8


	//----- nvinfo : EIATTR_PARAM_CBANK
	.align		4
        /*00ec*/ 	.byte	0x04, 0x0a
        /*00ee*/ 	.short	(.L_3698 - .L_3697)
	.align		4
.L_3697:
        /*00f0*/ 	.word	index@(.nv.constant0._ZN10layer_norm13ln_fwd_kernelINS_13Kernel_traitsIfffffjLj4096ELj1ELj1ELj4ELj16ENS_18Kernel_traits_baseILj4096EfffffjLj128EEEEELb0ELb1ELb1ELb0EEEvNS_9FwdParamsE)
        /*00f4*/ 	.short	0x0380
        /*00f6*/ 	.short	0x00e8


	//----- nvinfo : EIATTR_SW_WAR
	.align		4
.L_3698:
        /*00f8*/ 	.byte	0x04, 0x36
        /*00fa*/ 	.short	(.L_3700 - .L_3699)
.L_3699:
        /*00fc*/ 	.word	0x00000008
.L_3700:


//--------------------- .nv.info._ZN10layer_norm13ln_fwd_kernelINS_13Kernel_traitsIfffffjLj4096ELj1ELj1ELj4ELj16ENS_18Kernel_traits_baseILj4096EfffffjLj128EEEEELb0ELb1ELb1ELb1EEEvNS_9FwdParamsE --------------------------
	.section	.nv.info._ZN10layer_norm13ln_fwd_kernelINS_13Kernel_traitsIfffffjLj4096ELj1ELj1ELj4ELj16ENS_18Kernel_traits_baseILj4096EfffffjLj128EEEEELb0ELb1ELb1ELb1EEEvNS_9FwdParamsE,"",@"SHT_CUDA_INFO"
	.sectionflags	@""
	.align	4


	//----- nvinfo : EIATTR_CUDA_API_VERSION
	.align		4
        /*0000*/ 	.byte	0x04, 0x37
        /*0002*/ 	.short	(.L_3702 - .L_3701)
.L_3701:
        /*0004*/ 	.word	0x00000082


	//----- nvinfo : EIATTR_KPARAM_INFO
	.align		4
.L_3702:
        /*0008*/ 	.byte	0x04, 0x17
        /*000a*/ 	.short	(.L_3704 - .L_3703)
.L_3703:
        /*000c*/ 	.word	0x00000000
        /*0010*/ 	.short	0x0000
        /*0012*/ 	.short	0x0000
        /*0014*/ 	.byte	0x00, 0xf0, 0xa1, 0x03


	//----- nvinfo : EIATTR_SPARSE_MMA_MASK
	.align		4
.L_3704:
        /*0018*/ 	.byte	0x03, 0x50
        /*001a*/ 	.short	0x0000


	//----- nvinfo : EIATTR_MAXREG_COUNT
	.align		4
        /*001c*/ 	.byte	0x03, 0x1b
        /*001e*/ 	.short	0x00ff


	//----- nvinfo : EIATTR_NUM_BARRIERS
	.align		4
        /*0020*/ 	.byte	0x02, 0x4c
        /*0022*/ 	.byte	0x01
	.zero		1


	//----- nvinfo : EIATTR_MERCURY_ISA_VERSION
	.align		4
        /*0024*/ 	.byte	0x03, 0x5f
        /*0026*/ 	.short	0x0101


	//----- nvinfo : EIATTR_COOP_GROUP_MASK_REGIDS
	.align		4
        /*0028*/ 	.byte	0x04, 0x29
        /*002a*/ 	.short	(.L_3706 - .L_3705)


	//   ....[0]....
.L_3705:
        /*002c*/ 	.word	0xffffffff


	//   ....[1]....
        /*0030*/ 	.word	0xffffffff


	//   ....[2]....
        /*0034*/ 	.word	0xffffffff


	//   ....[3]....
        /*0038*/ 	.word	0xffffffff


	//   ....[4]....
        /*003c*/ 	.word	0xffffffff


	//   ....[5]....
        /*0040*/ 	.word	0xffffffff


	//   ....[6]....
        /*0044*/ 	.word	0xffffffff


	//   ....[7]....
        /*0048*/ 	.word	0xffffffff


	//   ....[8]....
        /*004c*/ 	.word	0xffffffff


	//   ....[9]....
        /*0050*/ 	.word	0xffffffff


	//   ....[10]....
        /*0054*/ 	.word	0xffffffff


	//   ....[11]....
        /*0058*/ 	.word	0xffffffff


	//   ....[12]....
        /*005c*/ 	.word	0xffffffff


	//   ....[13]....
        /*0060*/ 	.word	0xffffffff


	//   ....[14]....
        /*0064*/ 	.word	0xffffffff


	//   ....[15]....
        /*0068*/ 	.word	0xffffffff


	//   ....[16]....
        /*006c*/ 	.word	0xffffffff


	//   ....[17]....
        /*0070*/ 	.word	0xffffffff


	//----- nvinfo : EIATTR_COOP_GROUP_INSTR_OFFSETS
	.align		4
.L_3706:
        /*0074*/ 	.byte	0x04, 0x28
        /*0076*/ 	.short	(.L_3708 - .L_3707)


	//   ....[0]....
.L_3707:
        /*0078*/ 	.word	0x00001ee0


	//   ....[1]....
        /*007c*/ 	.word	0x00001f00


	//   ....[2]....
        /*0080*/ 	.word	0x00001f20


	//   ....[3]....
        /*0084*/ 	.word	0x00001f40


	//   ....[4]....
        /*0088*/ 	.word	0x00001f60


	//   ....[5]....
        /*008c*/ 	.word	0x000023a0


	//   ....[6]....
        /*0090*/ 	.word	0x000023d0


	//   ....[7]....
        /*0094*/ 	.word	0x00002430


	//   ....[8]....
        /*0098*/ 	.word	0x00002450


	//   ....[9]....
        /*009c*/ 	.word	0x00002470


	//   ....[10]....
        /*00a0*/ 	.word	0x00002560


	//   ....[11]....
        /*00a4*/ 	.word	0x000025d0


	//   ....[12]....
        /*00a8*/ 	.word	0x000025e0


	//   ....[13]....
        /*00ac*/ 	.word	0x00002630


	//   ....[14]....
        /*00b0*/ 	.word	0x00002680


	//   ....[15]....
        /*00b4*/ 	.word	0x000026b0


	//   ....[16]....
        /*00b8*/ 	.word	0x00002780


	//   ....[17]....
        /*00bc*/ 	.word	0x000027b0


	//----- nvinfo : EIATTR_VRC_CTA_INIT_COUNT
	.align		4
.L_3708:
        /*00c0*/ 	.byte	0x02, 0x4a
	.zero		1
	.zero		1


	//----- nvinfo : EIATTR_EXIT_INSTR_OFFSETS
	.align		4
        /*00c4*/ 	.byte	0x04, 0x1c
        /*00c6*/ 	.short	(.L_3710 - .L_3709)


	//   ....[0]....
.L_3709:
        /*00c8*/ 	.word	0x000004f0


	//   ....[1]....
        /*00cc*/ 	.word	0x000030b0


	//----- nvinfo : EIATTR_MAX_THREADS
	.align		4
.L_3710:
        /*00d0*/ 	.byte	0x04, 0x05
        /*00d2*/ 	.short	(.L_3712 - .L_3711)
.L_3711:
        /*00d4*/ 	.word	0x00000080
        /*00d8*/ 	.word	0x00000001
        /*00dc*/ 	.word	0x00000001


	//----- nvinfo : EIATTR_CRS_STACK_SIZE
	.align		4
.L_3712:
        /*00e0*/ 	.byte	0x04, 0x1e
        /*00e2*/ 	.short	(.L_3714 - .L_3713)
.L_3713:
        /*00e4*/ 	.word	0x00000000


	//----- nvinfo : EIATTR_CBANK_PARAM_SIZE
	.align		4
.L_3714:
        /*00e8*/ 	.byte	0x03, 0x19
        /*00ea*/ 	.short	0x00e8


	//----- nvinfo : EIATTR_PARAM_CBANK
	.align		4
        /*00ec*/ 	.byte	0x04, 0x0a
        /*00ee*/ 	.short	(.L_3716 - .L_3715)
	.align		4
.L_3715:
        /*00f0*/ 	.word	index@(.nv.constant0._ZN10layer_norm13ln_fwd_kernelINS_13Kernel_traitsIfffffjLj4096ELj1ELj1ELj4ELj16ENS_18Kernel_traits_baseILj4096EfffffjLj128EEEEELb0ELb1ELb1ELb1EEEvNS_9FwdParamsE)
        /*00f4*/ 	.short	0x0380
        /*00f6*/ 	.short	0x00e8


	//----- nvinfo : EIATTR_SW_WAR
	.align		4
.L_3716:
        /*00f8*/ 	.byte	0x04, 0x36
        /*00fa*/ 	.short	(.L_3718 - .L_3717)
.L_3717:
        /*00fc*/ 	.word	0x00000008
.L_3718:


//--------------------- .nv.info._ZN10layer_norm13ln_fwd_kernelINS_13Kernel_traitsIfffffjLj4096ELj1ELj1ELj4ELj16ENS_18Kernel_traits_baseILj4096EfffffjLj128EEEEELb1ELb0ELb0ELb0EEEvNS_9FwdParamsE --------------------------
	.section	.nv.info._ZN10layer_norm13ln_fwd_kernelINS_13Kernel_traitsIfffffjLj4096ELj1ELj1ELj4ELj16ENS_18Kernel_traits_baseILj4096EfffffjLj128EEEEELb1ELb0ELb0ELb0EEEvNS_9FwdParamsE,"",@"SHT_CUDA_INFO"
	.sectionflags	@""
	.align	4


	//----- nvinfo : EIATTR_CUDA_API_VERSION
	.align		4
        /*0000*/ 	.byte	0x04, 0x37
        /*0002*/ 	.short	(.L_3720 - .L_3719)
.L_3719:
        /*0004*/ 	.word	0x00000082


	//----- nvinfo : EIATTR_KPARAM_INFO
	.align		4
.L_3720:
        /*0008*/ 	.byte	0x04, 0x17
        /*000a*/ 	.short	(.L_3722 - .L_3721)
.L_3721:
        /*000c*/ 	.word	0x00000000
        /*0010*/ 	.short	0x0000
        /*0012*/ 	.short	0x0000
        /*0014*/ 	.byte	0x00, 0xf0, 0xa1, 0x03


	//----- nvinfo : EIATTR_SPARSE_MMA_MASK
	.align		4
.L_3722:
        /*0018*/ 	.byte	0x03, 0x50
        /*001a*/ 	.short	0x0000


	//----- nvinfo : EIATTR_MAXREG_COUNT
	.align		4
        /*001c*/ 	.byte	0x03, 0x1b
        /*001e*/ 	.short	0x00ff


	//----- nvinfo : EIATTR_NUM_BARRIERS
	.align		4
        /*0020*/ 	.byte	0x02, 0x4c
        /*0022*/ 	.byte	0x01
	.zero		1


	//----- nvinfo : EIATTR_MERCURY_ISA_VERSION
	.align		4
        /*0024*/ 	.byte	0x03, 0x5f
        /*0026*/ 	.short	0x0101


	//----- nvinfo : EIATTR_COOP_GROUP_MASK_REGIDS
	.align		4
        /*0028*/ 	.byte	0x04, 0x29
        /*002a*/ 	.short	(.L_3724 - .L_3723)


	//   ....[0]....
.L_3723:
        /*002c*/ 	.word	0xffffffff


	//   ....[1]....
        /*0030*/ 	.word	0xffffffff


	//   ....[2]....
        /*0034*/ 	.word	0xffffffff


	//   ....[3]....
        /*0038*/ 	.word	0xffffffff


	//   ....[4]....
        /*003c*/ 	.word	0xffffffff


	//   ....[5]....
        /*0040*/ 	.word	0xffffffff


	//   ....[6]....
        /*0044*/ 	.word	0xffffffff


	//   ....[7]....
        /*0048*/ 	.word	0xffffffff


	//   ....[8]....
        /*004c*/ 	.word	0xffffffff


	//   ....[9]....
        /*0050*/ 	.word	0xffffffff


	//   ....[10]....
        /*0054*/ 	.word	0xffffffff


	//   ....[11]....
        /*0058*/ 	.word	0xffffffff


	//   ....[12]....
        /*005c*/ 	.word	0xffffffff


	//   ....[13]....
        /*0060*/ 	.word	0xffffffff


	//   ....[14]....
        /*0064*/ 	.word	0xffffffff


	//   ....[15]....
        /*0068*/ 	.word	0xffffffff


	//   ....[16]....
        /*006c*/ 	.word	0xffffffff


	//   ....[17]....
        /*0070*/ 	.word	0xffffffff


	//----- nvinfo : EIATTR_COOP_GROUP_INSTR_OFFSETS
	.align		4
.L_3724:
        /*0074*/ 	.byte	0x04, 0x28
        /*0076*/ 	.short	(.L_3726 - .L_3725)


	//   ....[0]....
.L_3725:
        /*0078*/ 	.word	0x00016090


	//   ....[1]....
        /*007c*/ 	.word	0x000160b0


	//   ....[2]....
        /*0080*/ 	.word	0x000160d0


	//   ....[3]....
        /*0084*/ 	.word	0x000160f0


	//   ....[4]....
        /*0088*/ 	.word	0x00016110


	//   ....[5]....
        /*008c*/ 	.word	0x00016580


	//   ....[6]....
        /*0090*/ 	.word	0x000165a0


	//   ....[7]....
        /*0094*/ 	.word	0x000165d0


	//   ....[8]....
        /*0098*/ 	.word	0x00016610


	//   ....[9]....
        /*009c*/ 	.word	0x00016630


	//   ....[10]....
        /*00a0*/ 	.word	0x000166a0


	//   ....[11]....
        /*00a4*/ 	.word	0x00016710


	//   ....[12]....
        /*00a8*/ 	.word	0x00016730


	//   ....[13]....
        /*00ac*/ 	.word	0x00016740


	//   ....[14]....
        /*00b0*/ 	.word	0x00016800


	//   ....[15]....
        /*00b4*/ 	.word	0x00016830


	//   ....[16]....
        /*00b8*/ 	.word	0x000168b0


	//   ....[17]....
        /*00bc*/ 	.word	0x00016900


	//----- nvinfo : EIATTR_VRC_CTA_INIT_COUNT
	.align		4
.L_3726:
        /*00c0*/ 	.byte	0x02, 0x4a
	.zero		1
	.zero		1


	//----- nvinfo : EIATTR_EXIT_INSTR_OFFSETS
	.align		4
        /*00c4*/ 	.byte	0x04, 0x1c
        /*00c6*/ 	.short	(.L_3728 - .L_3727)


	//   ....[0]....
.L_3727:
        /*00c8*/ 	.word	0x00000b50


	//   ....[1]....
        /*00cc*/ 	.word	0x00017400


	//----- nvinfo : EIATTR_INDIRECT_BRANCH_TARGETS
	.align		4
.L_3728:
        /*00d0*/ 	.byte	0x04, 0x34
        /*00d2*/ 	.short	(.L_3730 - .L_3729)


	//   ....[0]....
.L_3729:
        /*00d4*/ 	.word	.L_x_27182@srel
        /*00d8*/ 	.short	0x0
        /*00da*/ 	.short	0x0
        /*00dc*/ 	.word	0x3
        /*00e0*/ 	.word	.L_x_27183@srel
        /*00e4*/ 	.word	.L_x_27184@srel
        /*00e8*/ 	.word	.L_x_27185@srel


	//----- nvinfo : EIATTR_MAX_THREADS
	.align		4
.L_3730:
        /*00ec*/ 	.byte	0x04, 0x05
        /*00ee*/ 	.short	(.L_3732 - .L_3731)
.L_3731:
        /*00f0*/ 	.word	0x00000080
        /*00f4*/ 	.word	0x00000001
        /*00f8*/ 	.word	0x00000001


	//----- nvinfo : EIATTR_CRS_STACK_SIZE
	.align		4
.L_3732:
        /*00fc*/ 	.byte	0x04, 0x1e
        /*00fe*/ 	.short	(.L_3734 - .L_3733)
.L_3733:
        /*0100*/ 	.word	0x00000000


	//----- nvinfo : EIATTR_CBANK_PARAM_SIZE
	.align		4
.L_3734:
        /*0104*/ 	.byte	0x03, 0x19
        /*0106*/ 	.short	0x00e8


	//----- nvinfo : EIATTR_PARAM_CBANK
	.align		4
        /*0108*/ 	.byte	0x04, 0x0a
        /*010a*/ 	.short	(.L_3736 - .L_3735)
	.align		4
.L_3735:
        /*010c*/ 	.word	index@(.nv.constant0._ZN10layer_norm13ln_fwd_kernelINS_13Kernel_traitsIfffffjLj4096ELj1ELj1ELj4ELj16ENS_18Kernel_traits_baseILj4096EfffffjLj128EEEEELb1ELb0ELb0ELb0EEEvNS_9FwdParamsE)
        /*0110*/ 	.short	0x0380
        /*0112*/ 	.short	0x00e8


	//----- nvinfo : EIATTR_SW_WAR
	.align		4
.L_3736:
        /*0114*/ 	.byte	0x04, 0x36
        /*0116*/ 	.short	(.L_3738 - .L_3737)
.L_3737:
        /*0118*/ 	.word	0x00000008
.L_3738:


//--------------------- .nv.info._ZN10layer_norm13ln_fwd_kernelINS_13Kernel_traitsIfffffjLj4096ELj1ELj1ELj4ELj16ENS_18Kernel_traits_baseILj4096EfffffjLj128EEEEELb1ELb0ELb0ELb1EEEvNS_9FwdParamsE --------------------------
	.section	.nv.info._ZN10layer_norm13ln_fwd_kernelINS_13Kernel_traitsIfffffjLj4096ELj1ELj1ELj4ELj16ENS_18Kernel_traits_baseILj4096EfffffjLj128EEEEELb1ELb0ELb0ELb1EEEvNS_9FwdParamsE,"",@"SHT_CUDA_INFO"
	.sectionflags	@""
	.align	4


	//----- nvinfo : EIATTR_CUDA_API_VERSION
	.align		4
        /*0000*/ 	.byte	0x04, 0x37
        /*0002*/ 	.short	(.L_3740 - .L_3739)
.L_3739:
        /*0004*/ 	.word	0x00000082


	//----- nvinfo : EIATTR_KPARAM_INFO
	.align		4
.L_3740:
        /*0008*/ 	.byte	0x04, 0x17
        /*000a*/ 	.short	(.L_3742 - .L_3741)
.L_3741:
        /*000c*/ 	.word	0x00000000
        /*0010*/ 	.short	0x0000
        /*0012*/ 	.short	0x0000
        /*0014*/ 	.byte	0x00, 0xf0, 0xa1, 0x03


	//----- nvinfo : EIATTR_SPARSE_MMA_MASK
	.align		4
.L_3742:
        /*0018*/ 	.byte	0x03, 0x50
        /*001a*/ 	.short	0x0000


	//----- nvinfo : EIATTR_MAXREG_COUNT
	.align		4
        /*001c*/ 	.byte	0x03, 0x1b
        /*001e*/ 	.short	0x00ff


	//----- nvinfo : EIATTR_NUM_BARRIERS
	.align		4
        /*0020*/ 	.byte	0x02, 0x4c
        /*0022*/ 	.byte	0x01
	.zero		1


	//----- nvinfo : EIATTR_MERCURY_ISA_VERSION
	.align		4
        /*0024*/ 	.byte	0x03, 0x5f
        /*0026*/ 	.short	0x0101


	//----- nvinfo : EIATTR_COOP_GROUP_MASK_REGIDS
	.align		4
        /*0028*/ 	.byte	0x04, 0x29
        /*002a*/ 	.short	(.L_3744 - .L_3743)


	//   ....[0]....
.L_3743:
        /*002c*/ 	.word	0xffffffff


	//   ....[1]....
        /*0030*/ 	.word	0xffffffff


	//   ....[2]....
        /*0034*/ 	.word	0xffffffff


	//   ....[3]....
        /*0038*/ 	.word	0xffffffff


	//   ....[4]....
        /*003c*/ 	.word	0xffffffff


	//   ....[5]....
        /*0040*/ 	.word	0xffffffff


	//   ....[6]....
        /*0044*/ 	.word	0xffffffff


	//   ....[7]....
        /*0048*/ 	.word	0xffffffff


	//   ....[8]....
        /*004c*/ 	.word	0xffffffff


	//   ....[9]....
        /*0050*/ 	.word	0xffffffff


	//   ....[10]....
        /*0054*/ 	.word	0xffffffff


	//   ....[11]....
        /*0058*/ 	.word	0xffffffff


	//   ....[12]....
        /*005c*/ 	.word	0xffffffff


	//   ....[13]....
        /*0060*/ 	.word	0xffffffff


	//   ....[14]....
        /*0064*/ 	.word	0xffffffff


	//   ....[15]....
        /*0068*/ 	.word	0xffffffff


	//   ....[16]....
        /*006c*/ 	.word	0xffffffff


	//   ....[17]....
        /*0070*/ 	.word	0xffffffff


	//----- nvinfo : EIATTR_COOP_GROUP_INSTR_OFFSETS
	.align		4
.L_3744:
        /*0074*/ 	.byte	0x04, 0x28
        /*0076*/ 	.short	(.L_3746 - .L_3745)


	//   ....[0]....
.L_3745:
        /*0078*/ 	.word	0x00014240


	//   ....[1]....
        /*007c*/ 	.word	0x00014260


	//   ....[2]....
        /*0080*/ 	.word	0x00014280


	//   ....[3]....
        /*0084*/ 	.word	0x000142a0


	//   ....[4]....
        /*0088*/ 	.word	0x000142c0


	//   ....[5]....
        /*008c*/ 	.word	0x000146f0


	//   ....[6]....
        /*0090*/ 	.word	0x00014720


	//   ....[7]....
        /*0094*/ 	.word	0x00014760


	//   ....[8]....
        /*0098*/ 	.word	0x000147a0


	//   ....[9]....
        /*009c*/ 	.word	0x000147b0


	//   ....[10]....
        /*00a0*/ 	.word	0x000147f0


	//   ....[11]....
        /*00a4*/ 	.word	0x00014900


	//   ....[12]....
        /*00a8*/ 	.word	0x00014970


	//   ....[13]....
        /*00ac*/ 	.word	0x00014980


	//   ....[14]....
        /*00b0*/ 	.word	0x000149e0


	//   ....[15]....
        /*00b4*/ 	.word	0x00014a30


	//   ....[16]....
        /*00b8*/ 	.word	0x00014ab0


	//   ....[17]....
        /*00bc*/ 	.word	0x00014af0


	//----- nvinfo : EIATTR_VRC_CTA_INIT_COUNT
	.align		4
.L_3746:
        /*00c0*/ 	.byte	0x02, 0x4a
	.zero		1
	.zero		1


	//----- nvinfo : EIATTR_EXIT_INSTR_OFFSETS
	.align		4
        /*00c4*/ 	.byte	0x04, 0x1c
        /*00c6*/ 	.short	(.L_3748 - .L_3747)


	//   ....[0]....
.L_3747:
        /*00c8*/ 	.word	0x00000610


	//   ....[1]....
        /*00cc*/ 	.word	0x00015310


	//----- nvinfo : EIATTR_INDIRECT_BRANCH_TARGETS
	.align		4
.L_3748:
        /*00d0*/ 	.byte	0x04, 0x34
        /*00d2*/ 	.short	(.L_3750 - .L_3749)


	//   ....[0]....
.L_3749:
        /*00d4*/ 	.word	.L_x_27186@srel
        /*00d8*/ 	.short	0x0
        /*00da*/ 	.short	0x0
        /*00dc*/ 	.word	0x3
        /*00e0*/ 	.word	.L_x_27187@srel
        /*00e4*/ 	.word	.L_x_27188@srel
        /*00e8*/ 	.word	.L_x_27189@srel


	//----- nvinfo : EIATTR_MAX_THREADS
	.align		4
.L_3750:
        /*00ec*/ 	.byte	0x04, 0x05
        /*00ee*/ 	.short	(.L_3752 - .L_3751)
.L_3751:
        /*00f0*/ 	.word	0x00000080
        /*00f4*/ 	.word	0x00000001
        /*00f8*/ 	.word	0x00000001


	//----- nvinfo : EIATTR_CBANK_PARAM_SIZE
	.align		4
.L_3752:
        /*00fc*/ 	.byte	0x03, 0x19
        /*00fe*/ 	.short	0x00e8


	//----- nvinfo : EIATTR_PARAM_CBANK
	.align		4
        /*0100*/ 	.byte	0x04, 0x0a
        /*0102*/ 	.short	(.L_3754 - .L_3753)
	.align		4
.L_3753:
        /*0104*/ 	.word	index@(.nv.constant0._ZN10layer_norm13ln_fwd_kernelINS_13Kernel_traitsIfffffjLj4096ELj1ELj1ELj4ELj16ENS_18Kernel_traits_baseILj4096EfffffjLj128EEEEELb1ELb0ELb0ELb1EEEvNS_9FwdParamsE)
        /*0108*/ 	.short	0x0380
        /*010a*/ 	.short	0x00e8


	//----- nvinfo : EIATTR_SW_WAR
	.align		4
.L_3754:
        /*010c*/ 	.byte	0x04, 0x36
        /*010e*/ 	.short	(.L_3756 - .L_3755)
.L_3755:
        /*0110*/ 	.word	0x00000008
.L_3756:


//--------------------- .nv.info._ZN10layer_norm13ln_fwd_kernelINS_13Kernel_traitsIfffffjLj4096ELj1ELj1ELj4ELj16ENS_18Kernel_traits_baseILj4096EfffffjLj128EEEEELb1ELb0ELb1ELb0EEEvNS_9FwdParamsE --------------------------
	.section	.nv.info._ZN10layer_norm13ln_fwd_kernelINS_13Kernel_traitsIfffffjLj4096ELj1ELj1ELj4ELj16ENS_18Kernel_traits_baseILj4096EfffffjLj128EEEEELb1ELb0ELb1ELb0EEEvNS_9FwdParamsE,"",@"SHT_CUDA_INFO"
	.sectionflags	@""
	.align	4


	//----- nvinfo : EIATTR_CUDA_API_VERSION
	.align		4
        /*0000*/ 	.byte	0x04, 0x37
        /*0002*/ 	.short	(.L_3758 - .L_3757)
.L_3757:
        /*0004*/ 	.word	0x00000082


	//----- nvinfo : EIATTR_KPARAM_INFO
	.align		4
.L_3758:
        /*0008*/ 	.byte	0x04, 0x17
        /*000a*/ 	.short	(.L_3760 - .L_3759)
.L_3759:
        /*000c*/ 	.word	0x00000000
        /*0010*/ 	.short	0x0000
        /*0012*/ 	.short	0x0000
        /*0014*/ 	.byte	0x00, 0xf0, 0xa1, 0x03


	//----- nvinfo : EIATTR_SPARSE_MMA_MASK
	.align		4
.L_3760:
        /*0018*/ 	.byte	0x03, 0x50
        /*001a*/ 	.short	0x0000


	//----- nvinfo : EIATTR_MAXREG_COUNT
	.align		4
        /*001c*/ 	.byte	0x03, 0x1b
        /*001e*/ 	.short	0x00ff


	//----- nvinfo : EIATTR_NUM_BARRIERS
	.align		4
        /*0020*/ 	.byte	0x02, 0x4c
        /*0022*/ 	.byte	0x01
	.zero		1


	//----- nvinfo : EIATTR_MERCURY_ISA_VERSION
	.align		4
        /*0024*/ 	.byte	0x03, 0x5f
        /*0026*/ 	.short	0x0101


	//----- nvinfo : EIATTR_COOP_GROUP_MASK_REGIDS
	.align		4
        /*0028*/ 	.byte	0x04, 0x29
        /*002a*/ 	.short	(.L_3762 - .L_3761)


	//   ....[0]....
.L_3761:
        /*002c*/ 	.word	0xffffffff


	//   ....[1]....
        /*0030*/ 	.word	0xffffffff


	//   ....[2]....
        /*0034*/ 	.word	0xffffffff


	//   ....[3]....
        /*0038*/ 	.word	0xffffffff


	//   ....[4]....
        /*003c*/ 	.word	0xffffffff


	//   ....[5]....
        /*0040*/ 	.word	0xffffffff


	//   ....[6]....
        /*0044*/ 	.word	0xffffffff


	//   ....[7]....
        /*0048*/ 	.word	0xffffffff


	//   ....[8]....
        /*004c*/ 	.word	0xffffffff


	//   ....[9]....
        /*0050*/ 	.word	0xffffffff


	//   ....[10]....
        /*0054*/ 	.word	0xffffffff


	//   ....[11]....
        /*0058*/ 	.word	0xffffffff


	//   ....[12]....
        /*005c*/ 	.word	0xffffffff


	//   ....[13]....
        /*0060*/ 	.word	0xffffffff


	//   ....[14]....
        /*0064*/ 	.word	0xffffffff


	//   ....[15]....
        /*0068*/ 	.word	0xffffffff


	//   ....[16]....
        /*006c*/ 	.word	0xffffffff


	//   ....[17]....
        /*0070*/ 	.word	0xffffffff


	//----- nvinfo : EIATTR_COOP_GROUP_INSTR_OFFSETS
	.align		4
.L_3762:
        /*0074*/ 	.byte	0x04, 0x28
        /*0076*/ 	.short	(.L_3764 - .L_3763)


	//   ....[0]....
.L_3763:
        /*0078*/ 	.word	0x000172f0


	//   ....[1]....
        /*007c*/ 	.word	0x00017310


	//   ....[2]....
        /*0080*/ 	.word	0x00017330


	//   ....[3]....
        /*0084*/ 	.word	0x00017350


	//   ....[4]....
        /*0088*/ 	.word	0x00017370


	//   ....[5]....
        /*008c*/ 	.word	0x000177f0


	//   ....[6]....
        /*0090*/ 	.word	0x00017820


	//   ....[7]....
        /*0094*/ 	.word	0x00017850


	//   ....[8]....
        /*0098*/ 	.word	0x00017880


	//   ....[9]....
        /*009c*/ 	.word	0x000178a0


	//   ....[10]....
        /*00a0*/ 	.word	0x00017970


	//   ....[11]....
        /*00a4*/ 	.word	0x000179b0


	//   ....[12]....
        /*00a8*/ 	.word	0x000179d0


	//   ....[13]....
        /*00ac*/ 	.word	0x00017a70


	//   ....[14]....
        /*00b0*/ 	.word	0x00017b00


	//   ....[15]....
        /*00b4*/ 	.word	0x00017b50


	//   ....[16]....
        /*00b8*/ 	.word	0x00017ba0


	//   ....[17]....
        /*00bc*/ 	.word	0x00017be0


	//----- nvinfo : EIATTR_VRC_CTA_INIT_COUNT
	.align		4
.L_3764:
        /*00c0*/ 	.byte	0x02, 0x4a
	.zero		1
	.zero		1


	//----- nvinfo : EIATTR_EXIT_INSTR_OFFSETS
	.align		4
        /*00c4*/ 	.byte	0x04, 0x1c
        /*00c6*/ 	.short	(.L_3766 - .L_3765)


	//   ....[0]....
.L_3765:
        /*00c8*/ 	.word	0x00000b60


	//   ....[1]....
        /*00cc*/ 	.word	0x00018700


	//----- nvinfo : EIATTR_MAX_THREADS
	.align		4
.L_3766:
        /*00d0*/ 	.byte	0x04, 0x05
        /*00d2*/ 	.short	(.L_3768 - .L_3767)
.L_3767:
        /*00d4*/ 	.word	0x00000080
        /*00d8*/ 	.word	0x00000001
        /*00dc*/ 	.word	0x00000001


	//----- nvinfo : EIATTR_CRS_STACK_SIZE
	.align		4
.L_3768:
        /*00e0*/ 	.byte	0x04, 0x1e
        /*00e2*/ 	.short	(.L_3770 - .L_3769)
.L_3769:
        /*00e4*/ 	.word	0x00000000


	//----- nvinfo : EIATTR_CBANK_PARAM_SIZE
	.align		4
.L_3770:
        /*00e8*/ 	.byte	0x03, 0x19
        /*00ea*/ 	.short	0x00e8


	//----- nvinfo : EIATTR_PARAM_CBANK
	.align		4
        /*00ec*/ 	.byte	0x04, 0x0a
        /*00ee*/ 	.short	(.L_3772 - .L_3771)
	.align		4
.L_3771:
        /*00f0*/ 	.word	index@(.nv.constant0._ZN10layer_norm13ln_fwd_kernelINS_13Kernel_traitsIfffffjLj4096ELj1ELj1ELj4ELj16ENS_18Kernel_traits_baseILj4096EfffffjLj128EEEEELb1ELb0ELb1ELb0EEEvNS_9FwdParamsE)
        /*00f4*/ 	.short	0x0380
        /*00f6*/ 	.short	0x00e8


	//----- nvinfo : EIATTR_SW_WAR
	.align		4
.L_3772:
        /*00f8*/ 	.byte	0x04, 0x36
        /*00fa*/ 	.short	(.L_3774 - .L_3773)
.L_3773:
        /*00fc*/ 	.word	0x00000008
.L_3774:


//--------------------- .nv.info._ZN10layer_norm13ln_fwd_kernelINS_13Kernel_traitsIfffffjLj4096ELj1ELj1ELj4ELj16ENS_18Kernel_traits_baseILj4096EfffffjLj128EEEEELb1ELb0ELb1ELb1EEEvNS_9FwdParamsE --------------------------
	.section	.nv.info._ZN10layer_norm13ln_fwd_kernelINS_13Kernel_traitsIfffffjLj4096ELj1ELj1ELj4ELj16ENS_18Kernel_traits_baseILj4096EfffffjLj128EEEEELb1ELb0ELb1ELb1EEEvNS_9FwdParamsE,"",@"SHT_CUDA_INFO"
	.sectionflags	@""
	.align	4


	//----- nvinfo : EIATTR_CUDA_API_VERSION
	.align		4
        /*0000*/ 	.byte	0x04, 0x37
        /*0002*/ 	.short	(.L_3776 - .L_3775)
.L_3775:
        /*0004*/ 	.word	0x00000082


	//----- nvinfo : EIATTR_KPARAM_INFO
	.align		4
.L_3776:
        /*0008*/ 	.byte	0x04, 0x17
        /*000a*/ 	.short	(.L_3778 - .L_3777)
.L_3777:
        /*000c*/ 	.word	0x00000000
        /*0010*/ 	.short	0x0000
        /*0012*/ 	.short	0x0000
        /*0014*/ 	.byte	0x00, 0xf0, 0xa1, 0x03


	//----- nvinfo : EIATTR_SPARSE_MMA_MASK
	.align		4
.L_3778:
        /*0018*/ 	.byte	0x03, 0x50
        /*001a*/ 	.short	0x0000


	//----- nvinfo : EIATTR_MAXREG_COUNT
	.align		4
        /*001c*/ 	.byte	0x03, 0x1b
        /*001e*/ 	.short	0x00ff


	//----- nvinfo : EIATTR_NUM_BARRIERS
	.align		4
        /*0020*/ 	.byte	0x02, 0x4c
        /*0022*/ 	.byte	0x01
	.zero		1


	//----- nvinfo : EIATTR_MERCURY_ISA_VERSION
	.align		4
        /*0024*/ 	.byte	0x03, 0x5f
        /*0026*/ 	.short	0x0101


	//----- nvinfo : EIATTR_COOP_GROUP_MASK_REGIDS
	.align		4
        /*0028*/ 	.byte	0x04, 0x29
        /*002a*/ 	.short	(.L_3780 - .L_3779)


	//   ....[0]....
.L_3779:
        /*002c*/ 	.word	0xffffffff


	//   ....[1]....
        /*0030*/ 	.word	0xffffffff


	//   ....[2]....
        /*0034*/ 	.word	0xffffffff


	//   ....[3]....
        /*0038*/ 	.word	0xffffffff


	//   ....[4]....
        /*003c*/ 	.word	0xffffffff


	//   ....[5]....
        /*0040*/ 	.word	0xffffffff


	//   ....[6]....
        /*0044*/ 	.word	0xffffffff


	//   ....[7]....
        /*0048*/ 	.word	0xffffffff


	//   ....[8]....
        /*004c*/ 	.word	0xffffffff


	//   ....[9]....
        /*0050*/ 	.word	0xffffffff


	//   ....[10]....
        /*0054*/ 	.word	0xffffffff


	//   ....[11]....
        /*0058*/ 	.word	0xffffffff


	//   ....[12]....
        /*005c*/ 	.word	0xffffffff


	//   ....[13]....
        /*0060*/ 	.word	0xffffffff


	//   ....[14]....
        /*0064*/ 	.word	0xffffffff


	//   ....[15]....
        /*0068*/ 	.word	0xffffffff


	//   ....[16]....
        /*006c*/ 	.word	0xffffffff


	//   ....[17]....
        /*0070*/ 	.word	0xffffffff


	//----- nvinfo : EIATTR_COOP_GROUP_INSTR_OFFSETS
	.align		4
.L_3780:
        /*0074*/ 	.byte	0x04, 0x28
        /*0076*/ 	.short	(.L_3782 - .L_3781)


	//   ....[0]....
.L_3781:
        /*0078*/ 	.word	0x00015c60


	//   ....[1]....
        /*007c*/ 	.word	0x00015c80


	//   ....[2]....
        /*0080*/ 	.word	0x00015ca0


	//   ....[3]....
        /*0084*/ 	.word	0x00015cc0


	//   ....[4]....
        /*0088*/ 	.word	0x00015ce0


	//   ....[5]....
        /*008c*/ 	.word	0x00016110


	//   ....[6]....
        /*0090*/ 	.word	0x00016130


	//   ....[7]....
        /*0094*/ 	.word	0x00016160


	//   ....[8]....
        /*0098*/ 	.word	0x000161a0


	//   ....[9]....
        /*009c*/ 	.word	0x000161e0


	//   ....[10]....
        /*00a0*/ 	.word	0x00016200


	//   ....[11]....
        /*00a4*/ 	.word	0x00016290


	//   ....[12]....
        /*00a8*/ 	.word	0x00016300


	//   ....[13]....
        /*00ac*/ 	.word	0x00016360


	//   ....[14]....
        /*00b0*/ 	.word	0x00016370


	//   ....[15]....
        /*00b4*/ 	.word	0x00016430


	//   ....[16]....
        /*00b8*/ 	.word	0x00016470


	//   ....[17]....
        /*00bc*/ 	.word	0x00016490


	//----- nvinfo : EIATTR_VRC_CTA_INIT_COUNT
	.align		4
.L_3782:
        /*00c0*/ 	.byte	0x02, 0x4a
	.zero		1
	.zero		1


	//----- nvinfo : EIATTR_EXIT_INSTR_OFFSETS
	.align		4
        /*00c4*/ 	.byte	0x04, 0x1c
        /*00c6*/ 	.short	(.L_3784 - .L_3783)


	//   ....[0]....
.L_3783:
        /*00c8*/ 	.word	0x000005f0


	//   ....[1]....
        /*00cc*/ 	.word	0x00016da0


	//----- nvinfo : EIATTR_MAX_THREADS
	.align		4
.L_3784:
        /*00d0*/ 	.byte	0x04, 0x05
        /*00d2*/ 	.short	(.L_3786 - .L_3785)
.L_3785:
        /*00d4*/ 	.word	0x00000080
        /*00d8*/ 	.word	0x00000001
        /*00dc*/ 	.word	0x00000001


	//----- nvinfo : EIATTR_CBANK_PARAM_SIZE
	.align		4
.L_3786:
        /*00e0*/ 	.byte	0x03, 0x19
        /*00e2*/ 	.short	0x00e8


	//----- nvinfo : EIATTR_PARAM_CBANK
	.align		4
        /*00e4*/ 	.byte	0x04, 0x0a
        /*00e6*/ 	.short	(.L_3788 - .L_3787)
	.align		4
.L_3787:
        /*00e8*/ 	.word	index@(.nv.constant0._ZN10layer_norm13ln_fwd_kernelINS_13Kernel_traitsIfffffjLj4096ELj1ELj1ELj4ELj16ENS_18Kernel_traits_baseILj4096EfffffjLj128EEEEELb1ELb0ELb1ELb1EEEvNS_9FwdParamsE)
        /*00ec*/ 	.short	0x0380
        /*00ee*/ 	.short	0x00e8


	//----- nvinfo : EIATTR_SW_WAR
	.align		4
.L_3788:
        /*00f0*/ 	.byte	0x04, 0x36
        /*00f2*/ 	.short	(.L_3790 - .L_3789)
.L_3789:
        /*00f4*/ 	.word	0x00000008
.L_3790:


//--------------------- .nv.info._ZN10layer_norm13ln_fwd_kernelINS_13Kernel_traitsIfffffjLj4096ELj1ELj1ELj4ELj16ENS_18Kernel_traits_baseILj4096EfffffjLj128EEEEELb1ELb1ELb0ELb0EEEvNS_9FwdParamsE --------------------------
	.section	.nv.info._ZN10layer_norm13ln_fwd_kernelINS_13Kernel_traitsIfffffjLj4096ELj1ELj1ELj4ELj16ENS_18Kernel_traits_baseILj4096EfffffjLj128EEEEELb1ELb1ELb0ELb0EEEvNS_9FwdParamsE,"",@"SHT_CUDA_INFO"
	.sectionflags	@""
	.align	4


	//----- nvinfo : EIATTR_CUDA_API_VERSION
	.align		4
        /*0000*/ 	.byte	0x04, 0x37
        /*0002*/ 	.short	(.L_3792 - .L_3791)
.L_3791:
        /*0004*/ 	.word	0x00000082


	//----- nvinfo : EIATTR_KPARAM_INFO
	.align		4
.L_3792:
        /*0008*/ 	.byte	0x04, 0x17
        /*000a*/ 	.short	(.L_3794 - .L_3793)
.L_3793:
        /*000c*/ 	.word	0x00000000
        /*0010*/ 	.short	0x0000
        /*0012*/ 	.short	0x0000
        /*0014*/ 	.byte	0x00, 0xf0, 0xa1, 0x03


	//----- nvinfo : EIATTR_SPARSE_MMA_MASK
	.align		4
.L_3794:
        /*0018*/ 	.byte	0x03, 0x50
        /*001a*/ 	.short	0x0000


	//----- nvinfo : EIATTR_MAXREG_COUNT
	.align		4
        /*001c*/ 	.byte	0x03, 0x1b
        /*001e*/ 	.short	0x00ff


	//----- nvinfo : EIATTR_NUM_BARRIERS
	.align		4
        /*0020*/ 	.byte	0x02, 0x4c
        /*0022*/ 	.byte	0x01
	.zero		1


	//----- nvinfo : EIATTR_MERCURY_ISA_VERSION
	.align		4
        /*0024*/ 	.byte	0x03, 0x5f
        /*0026*/ 	.short	0x0101


	//----- nvinfo : EIATTR_COOP_GROUP_MASK_REGIDS
	.align		4
        /*0028*/ 	.byte	0x04, 0x29
        /*002a*/ 	.short	(.L_3796 - .L_3795)


	//   ....[0]....
.L_3795:
        /*002c*/ 	.word	0xffffffff


	//   ....[1]....
        /*0030*/ 	.word	0xffffffff


	//   ....[2]....
        /*0034*/ 	.word	0xffffffff


	//   ....[3]....
        /*0038*/ 	.word	0xffffffff


	//   ....[4]....
        /*003c*/ 	.word	0xffffffff


	//   ....[5]....
        /*0040*/ 	.word	0xffffffff


	//   ....[6]....
        /*0044*/ 	.word	0xffffffff


	//   ....[7]....
        /*0048*/ 	.word	0xffffffff


	//   ....[8]....
        /*004c*/ 	.word	0xffffffff


	//   ....[9]....
        /*0050*/ 	.word	0xffffffff


	//   ....[10]....
        /*0054*/ 	.word	0xffffffff


	//   ....[11]....
        /*0058*/ 	.word	0xffffffff


	//   ....[12]....
        /*005c*/ 	.word	0xffffffff


	//   ....[13]....
        /*0060*/ 	.word	0xffffffff


	//   ....[14]....
        /*0064*/ 	.word	0xffffffff


	//   ....[15]....
        /*0068*/ 	.word	0xffffffff


	//   ....[16]....
        /*006c*/ 	.word	0xffffffff


	//   ....[17]....
        /*0070*/ 	.word	0xffffffff


	//----- nvinfo : EIATTR_COOP_GROUP_INSTR_OFFSETS
	.align		4
.L_3796:
        /*0074*/ 	.byte	0x04, 0x28
        /*0076*/ 	.short	(.L_3798 - .L_3797)


	//   ....[0]....
.L_3797:
        /*0078*/ 	.word	0x000191c0


	//   ....[1]....
        /*007c*/ 	.word	0x000191e0


	//   ....[2]....
        /*0080*/ 	.word	0x00019200


	//   ....[3]....
        /*0084*/ 	.word	0x00019220


	//   ....[4]....
        /*0088*/ 	.word	0x00019240


	//   ....[5]....
        /*008c*/ 	.word	0x000196b0


	//   ....[6]....
        /*0090*/ 	.word	0x000196d0


	//   ....[7]....
        /*0094*/ 	.word	0x000196f0


	//   ....[8]....
        /*0098*/ 	.word	0x00019710


	//   ....[9]....
        /*009c*/ 	.word	0x00019730


	//   ....[10]....
        /*00a0*/ 	.word	0x000198d0


	//   ....[11]....
        /*00a4*/ 	.word	0x00019910


	//   ....[12]....
        /*00a8*/ 	.word	0x00019960


	//   ....[13]....
        /*00ac*/ 	.word	0x000199a0


	//   ....[14]....
        /*00b0*/ 	.word	0x00019a00


	//   ....[15]....
        /*00b4*/ 	.word	0x00019a70


	//   ....[16]....
        /*00b8*/ 	.word	0x00019b00


	//   ....[17]....
        /*00bc*/ 	.word	0x00019b40


	//----- nvinfo : EIATTR_VRC_CTA_INIT_COUNT
	.align		4
.L_3798:
        /*00c0*/ 	.byte	0x02, 0x4a
	.zero		1
	.zero		1


	//----- nvinfo : EIATTR_EXIT_INSTR_OFFSETS
	.align		4
        /*00c4*/ 	.byte	0x04, 0x1c
        /*00c6*/ 	.short	(.L_3800 - .L_3799)


	//   ....[0]....
.L_3799:
        /*00c8*/ 	.word	0x00000e30


	//   ....[1]....
        /*00cc*/ 	.word	0x0001a620


	//----- nvinfo : EIATTR_INDIRECT_BRANCH_TARGETS
	.align		4
.L_3800:
        /*00d0*/ 	.byte	0x04, 0x34
        /*00d2*/ 	.short	(.L_3802 - .L_3801)


	//   ....[0]....
.L_3801:
        /*00d4*/ 	.word	.L_x_27190@srel
        /*00d8*/ 	.short	0x0
        /*00da*/ 	.short	0x0
        /*00dc*/ 	.word	0x3
        /*00e0*/ 	.word	.L_x_27191@srel
        /*00e4*/ 	.word	.L_x_27192@srel
        /*00e8*/ 	.word	.L_x_27193@srel


	//----- nvinfo : EIATTR_MAX_THREADS
	.align		4
.L_3802:
        /*00ec*/ 	.byte	0x04, 0x05
        /*00ee*/ 	.short	(.L_3804 - .L_3803)
.L_3803:
        /*00f0*/ 	.word	0x00000080
        /*00f4*/ 	.word	0x00000001
        /*00f8*/ 	.word	0x00000001


	//----- nvinfo : EIATTR_CRS_STACK_SIZE
	.align		4
.L_3804:
        /*00fc*/ 	.byte	0x04, 0x1e
        /*00fe*/ 	.short	(.L_3806 - .L_3805)
.L_3805:
        /*0100*/ 	.word	0x00000000


	//----- nvinfo : EIATTR_CBANK_PARAM_SIZE
	.align		4
.L_3806:
        /*0104*/ 	.byte	0x03, 0x19
        /*0106*/ 	.short	0x00e8


	//----- nvinfo : EIATTR_PARAM_CBANK
	.align		4
        /*0108*/ 	.byte	0x04, 0x0a
        /*010a*/ 	.short	(.L_3808 - .L_3807)
	.align		4
.L_3807:
        /*010c*/ 	.word	index@(.nv.constant0._ZN10layer_norm13ln_fwd_kernelINS_13Kernel_traitsIfffffjLj4096ELj1ELj1ELj4ELj16ENS_18Kernel_traits_baseILj4096EfffffjLj128EEEEELb1ELb1ELb0ELb0EEEvNS_9FwdParamsE)
        /*0110*/ 	.short	0x0380
        /*0112*/ 	.short	0x00e8


	//----- nvinfo : EIATTR_SW_WAR
	.align		4
.L_3808:
        /*0114*/ 	.byte	0x04, 0x36
        /*0116*/ 	.short	(.L_3810 - .L_3809)
.L_3809:
        /*0118*/ 	.word	0x00000008
.L_3810:


//--------------------- .nv.info._ZN10layer_norm13ln_fwd_kernelINS_13Kernel_traitsIfffffjLj4096ELj1ELj1ELj4ELj16ENS_18Kernel_traits_baseILj4096EfffffjLj128EEEEELb1ELb1ELb0ELb1EEEvNS_9FwdParamsE --------------------------
	.section	.nv.info._ZN10layer_norm13ln_fwd_kernelINS_13Kernel_traitsIfffffjLj4096ELj1ELj1ELj4ELj16ENS_18Kernel_traits_baseILj4096EfffffjLj128EEEEELb1ELb1ELb0ELb1EEEvNS_9FwdParamsE,"",@"SHT_CUDA_INFO"
	.sectionflags	@""
	.align	4


	//----- nvinfo : EIATTR_CUDA_API_VERSION
	.align		4
        /*0000*/ 	.byte	0x04, 0x37
        /*0002*/ 	.short	(.L_3812 - .L_3811)
.L_3811:
        /*0004*/ 	.word	0x00000082


	//----- nvinfo : EIATTR_KPARAM_INFO
	.align		4
.L_3812:
        /*0008*/ 	.byte	0x04, 0x17
        /*000a*/ 	.short	(.L_3814 - .L_3813)
.L_3813:
        /*000c*/ 	.word	0x00000000
        /*0010*/ 	.short	0x0000
        /*0012*/ 	.short	0x0000
        /*0014*/ 	.byte	0x00, 0xf0, 0xa1, 0x03


	//----- nvinfo : EIATTR_SPARSE_MMA_MASK
	.align		4
.L_3814:
        /*0018*/ 	.byte	0x03, 0x50
        /*001a*/ 	.short	0x0000


	//----- nvinfo : EIATTR_MAXREG_COUNT
	.align		4
        /*001c*/ 	.byte	0x03, 0x1b
        /*001e*/ 	.short	0x00ff


	//----- nvinfo : EIATTR_NUM_BARRIERS
	.align		4
        /*0020*/ 	.byte	0x02, 0x4c
        /*0022*/ 	.byte	0x01
	.zero		1


	//----- nvinfo : EIATTR_MERCURY_ISA_VERSION
	.align		4
        /*0024*/ 	.byte	0x03, 0x5f
        /*0026*/ 	.short	0x0101


	//----- nvinfo : EIATTR_COOP_GROUP_MASK_REGIDS
	.align		4
        /*0028*/ 	.byte	0x04, 0x29
        /*002a*/ 	.short	(.L_3816 - .L_3815)


	//   ....[0]....
.L_3815:
        /*002c*/ 	.word	0xffffffff


	//   ....[1]....
        /*0030*/ 	.word	0xffffffff


	//   ....[2]....
        /*0034*/ 	.word	0xffffffff


	//   ....[3]....
        /*0038*/ 	.word	0xffffffff


	//   ....[4]....
        /*003c*/ 	.word	0xffffffff


	//   ....[5]....
        /*0040*/ 	.word	0xffffffff


	//   ....[6]....
        /*0044*/ 	.word	0xffffffff


	//   ....[7]....
        /*0048*/ 	.word	0xffffffff


	//   ....[8]....
        /*004c*/ 	.word	0xffffffff


	//   ....[9]....
        /*0050*/ 	.word	0xffffffff


	//   ....[10]....
        /*0054*/ 	.word	0xffffffff


	//   ....[11]....
        /*0058*/ 	.word	0xffffffff


	//   ....[12]....
        /*005c*/ 	.word	0xffffffff


	//   ....[13]....
        /*0060*/ 	.word	0xffffffff


	//   ....[14]....
        /*0064*/ 	.word	0xffffffff


	//   ....[15]....
        /*0068*/ 	.word	0xffffffff


	//   ....[16]....
        /*006c*/ 	.word	0xffffffff


	//   ....[17]....
        /*0070*/ 	.word	0xffffffff


	//----- nvinfo : EIATTR_COOP_GROUP_INSTR_OFFSETS
	.align		4
.L_3816:
        /*0074*/ 	.byte	0x04, 0x28
        /*0076*/ 	.short	(.L_3818 - .L_3817)


	//   ....[0]....
.L_3817:
        /*0078*/ 	.word	0x00014560


	//   ....[1]....
        /*007c*/ 	.word	0x00014580


	//   ....[2]....
        /*0080*/ 	.word	0x000145a0


	//   ....[3]....
        /*0084*/ 	.word	0x000145d0


	//   ....[4]....
        /*0088*/ 	.word	0x000145f0


	//   ....[5]....
        /*008c*/ 	.word	0x00014a20


	//   ....[6]....
        /*0090*/ 	.word	0x00014a50


	//   ....[7]....
        /*0094*/ 	.word	0x00014a80


	//   ....[8]....
        /*0098*/ 	.word	0x00014ae0


	//   ....[9]....
        /*009c*/ 	.word	0x00014b10


	//   ....[10]....
        /*00a0*/ 	.word	0x00014cb0


	//   ....[11]....
        /*00a4*/ 	.word	0x00014cf0


	//   ....[12]....
        /*00a8*/ 	.word	0x00014d10


	//   ....[13]....
        /*00ac*/ 	.word	0x00014d70


	//   ....[14]....
        /*00b0*/ 	.word	0x00014e00


	//   ....[15]....
        /*00b4*/ 	.word	0x00014e30


	//   ....[16]....
        /*00b8*/ 	.word	0x00014f10


	//   ....[17]....
        /*00bc*/ 	.word	0x00014f30


	//----- nvinfo : EIATTR_VRC_CTA_INIT_COUNT
	.align		4
.L_3818:
        /*00c0*/ 	.byte	0x02, 0x4a
	.zero		1
	.zero		1


	//----- nvinfo : EIATTR_EXIT_INSTR_OFFSETS
	.align		4
        /*00c4*/ 	.byte	0x04, 0x1c
        /*00c6*/ 	.short	(.L_3820 - .L_3819)


	//   ....[0]....
.L_3819:
        /*00c8*/ 	.word	0x00000740


	//   ....[1]....
        /*00cc*/ 	.word	0x00015740


	//----- nvinfo : EIATTR_INDIRECT_BRANCH_TARGETS
	.align		4
.L_3820:
        /*00d0*/ 	.byte	0x04, 0x34
        /*00d2*/ 	.short	(.L_3822 - .L_3821)


	//   ....[0]....
.L_3821:
        /*00d4*/ 	.word	.L_x_27194@srel
        /*00d8*/ 	.short	0x0
        /*00da*/ 	.short	0x0
        /*00dc*/ 	.word	0x3
        /*00e0*/ 	.word	.L_x_27195@srel
        /*00e4*/ 	.word	.L_x_27196@srel
        /*00e8*/ 	.word	.L_x_27197@srel


	//----- nvinfo : EIATTR_MAX_THREADS
	.align		4
.L_3822:
        /*00ec*/ 	.byte	0x04, 0x05
        /*00ee*/ 	.short	(.L_3824 - .L_3823)
.L_3823:
        /*00f0*/ 	.word	0x00000080
        /*00f4*/ 	.word	0x00000001
        /*00f8*/ 	.word	0x00000001


	//----- nvinfo : EIATTR_CRS_STACK_SIZE
	.align		4
.L_3824:
        /*00fc*/ 	.byte	0x04, 0x1e
        /*00fe*/ 	.short	(.L_3826 - .L_3825)
.L_3825:
        /*0100*/ 	.word	0x00000000


	//----- nvinfo : EIATTR_CBANK_PARAM_SIZE
	.align		4
.L_3826:
        /*0104*/ 	.byte	0x03, 0x19
        /*0106*/ 	.short	0x00e8


	//----- nvinfo : EIATTR_PARAM_CBANK
	.align		4
        /*0108*/ 	.byte	0x04, 0x0a
        /*010a*/ 	.short	(.L_3828 - .L_3827)
	.align		4
.L_3827:
        /*010c*/ 	.word	index@(.nv.constant0._ZN10layer_norm13ln_fwd_kernelINS_13Kernel_traitsIfffffjLj4096ELj1ELj1ELj4ELj16ENS_18Kernel_traits_baseILj4096EfffffjLj128EEEEELb1ELb1ELb0ELb1EEEvNS_9FwdParamsE)
        /*0110*/ 	.short	0x0380
        /*0112*/ 	.short	0x00e8


	//----- nvinfo : EIATTR_SW_WAR
	.align		4
.L_3828:
        /*0114*/ 	.byte	0x04, 0x36
        /*0116*/ 	.short	(.L_3830 - .L_3829)
.L_3829:
        /*0118*/ 	.word	0x00000008
.L_3830:


//--------------------- .nv.info._ZN10layer_norm13ln_fwd_kernelINS_13Kernel_traitsIfffffjLj4096ELj1ELj1ELj4ELj16ENS_18Kernel_traits_baseILj4096EfffffjLj128EEEEELb1ELb1ELb1ELb0EEEvNS_9FwdParamsE --------------------------
	.section	.nv.info._ZN10layer_norm13ln_fwd_kernelINS_13Kernel_traitsIfffffjLj4096ELj1ELj1ELj4ELj16ENS_18Kernel_traits_baseILj4096EfffffjLj128EEEEELb1ELb1ELb1ELb0EEEvNS_9FwdParamsE,"",@"SHT_CUDA_INFO"
	.sectionflags	@""
	.align	4


	//----- nvinfo : EIATTR_CUDA_API_VERSION
	.align		4
        /*0000*/ 	.byte	0x04, 0x37
        /*0002*/ 	.short	(.L_3832 - .L_3831)
.L_3831:
        /*0004*/ 	.word	0x00000082


	//----- nvinfo : EIATTR_KPARAM_INFO
	.align		4
.L_3832:
        /*0008*/ 	.byte	0x04, 0x17
        /*000a*/ 	.short	(.L_3834 - .L_3833)
.L_3833:
        /*000c*/ 	.word	0x00000000
        /*0010*/ 	.short	0x0000
        /*0012*/ 	.short	0x0000
        /*0014*/ 	.byte	0x00, 0xf0, 0xa1, 0x03


	//----- nvinfo : EIATTR_SPARSE_MMA_MASK
	.align		4
.L_3834:
        /*0018*/ 	.byte	0x03, 0x50
        /*001a*/ 	.short	0x0000


	//----- nvinfo : EIATTR_MAXREG_COUNT
	.align		4
        /*001c*/ 	.byte	0x03, 0x1b
        /*001e*/ 	.short	0x00ff


	//----- nvinfo : EIATTR_NUM_BARRIERS
	.align		4
        /*0020*/ 	.byte	0x02, 0x4c
        /*0022*/ 	.byte	0x01
	.zero		1


	//----- nvinfo : EIATTR_ANNOTATIONS
	.align		4
        /*0024*/ 	.byte	0x04, 0x55
        /*0026*/ 	.short	(.L_3836 - .L_3835)


	//   ....[0]....
.L_3835:
        /*0028*/ 	.word	0x00000001
        /*002c*/ 	.byte	0x80, 0x13, 0x00, 0x00, 0x01, 0x00, 0x00, 0x00, 0x40, 0xbc, 0x01, 0x00


	//----- nvinfo : EIATTR_MERCURY_ISA_VERSION
	.align		4
.L_3836:
        /*0038*/ 	.byte	0x03, 0x5f
        /*003a*/ 	.short	0x0101


	//----- nvinfo : EIATTR_COOP_GROUP_MASK_REGIDS
	.align		4
        /*003c*/ 	.byte	0x04, 0x29
        /*003e*/ 	.short	(.L_3838 - .L_3837)


	//   ....[0]....
.L_3837:
        /*0040*/ 	.word	0xffffffff


	//   ....[1]....
        /*0044*/ 	.word	0xffffffff


	//   ....[2]....
        /*0048*/ 	.word	0xffffffff


	//   ....[3]....
        /*004c*/ 	.word	0xffffffff


	//   ....[4]....
        /*0050*/ 	.word	0xffffffff


	//   ....[5]....
        /*0054*/ 	.word	0xffffffff


	//   ....[6]....
        /*0058*/ 	.word	0xffffffff


	//   ....[7]....
        /*005c*/ 	.word	0xffffffff


	//   ....[8]....
        /*0060*/ 	.word	0xffffffff


	//   ....[9]....
        /*0064*/ 	.word	0xffffffff


	//   ....[10]....
        /*0068*/ 	.word	0xffffffff


	//   ....[11]....
        /*006c*/ 	.word	0xffffffff


	//   ....[12]....
        /*0070*/ 	.word	0xffffffff


	//   ....[13]....
        /*0074*/ 	.word	0xffffffff


	//   ....[14]....
        /*0078*/ 	.word	0xffffffff


	//   ....[15]....
        /*007c*/ 	.word	0xffffffff


	//   ....[16]....
        /*0080*/ 	.word	0xffffffff


	//   ....[17]....
        /*0084*/ 	.word	0xffffffff


	//----- nvinfo : EIATTR_COOP_GROUP_INSTR_OFFSETS
	.align		4
.L_3838:
        /*0088*/ 	.byte	0x04, 0x28
        /*008a*/ 	.short	(.L_3840 - .L_3839)


	//   ....[0]....
.L_3839:
        /*008c*/ 	.word	0x0001bf00


	//   ....[1]....
        /*0090*/ 	.word	0x0001bf20


	//   ....[2]....
        /*0094*/ 	.word	0x0001bf40


	//   ....[3]....
        /*0098*/ 	.word	0x0001bf60


	//   ....[4]....
        /*009c*/ 	.word	0x0001bf80


	//   ....[5]....
        /*00a0*/ 	.word	0x0001c3f0


	//   ....[6]....
        /*00a4*/ 	.word	0x0001c410


	//   ....[7]....
        /*00a8*/ 	.word	0x0001c440


	//   ....[8]....
        /*00ac*/ 	.word	0x0001c470


	//   ....[9]....
        /*00b0*/ 	.word	0x0001c490


	//   ....[10]....
        /*00b4*/ 	.word	0x0001c630


	//   ....[11]....
        /*00b8*/ 	.word	0x0001c670


	//   ....[12]....
        /*00bc*/ 	.word	0x0001c6c0


	//   ....[13]....
        /*00c0*/ 	.word	0x0001c710


	//   ....[14]....
        /*00c4*/ 	.word	0x0001c760


	//   ....[15]....
        /*00c8*/ 	.word	0x0001c7a0


	//   ....[16]....
        /*00cc*/ 	.word	0x0001c880


	//   ....[17]....
        /*00d0*/ 	.word	0x0001c890


	//----- nvinfo : EIATTR_VRC_CTA_INIT_COUNT
	.align		4
.L_3840:
        /*00d4*/ 	.byte	0x02, 0x4a
	.zero		1
	.zero		1


	//----- nvinfo : EIATTR_EXIT_INSTR_OFFSETS
	.align		4
        /*00d8*/ 	.byte	0x04, 0x1c
        /*00da*/ 	.short	(.L_3842 - .L_3841)


	//   ....[0]....
.L_3841:
        /*00dc*/ 	.word	0x00000e30


	//   ....[1]....
        /*00e0*/ 	.word	0x0001d3f0


	//----- nvinfo : EIATTR_MAX_THREADS
	.align		4
.L_3842:
        /*00e4*/ 	.byte	0x04, 0x05
        /*00e6*/ 	.short	(.L_3844 - .L_3843)
.L_3843:
        /*00e8*/ 	.word	0x00000080
        /*00ec*/ 	.word	0x00000001
        /*00f0*/ 	.word	0x00000001


	//----- nvinfo : EIATTR_CRS_STACK_SIZE
	.align		4
.L_3844:
        /*00f4*/ 	.byte	0x04, 0x1e
        /*00f6*/ 	.short	(.L_3846 - .L_3845)
.L_3845:
        /*00f8*/ 	.word	0x00000000


	//----- nvinfo : EIATTR_CBANK_PARAM_SIZE
	.align		4
.L_3846:
        /*00fc*/ 	.byte	0x03, 0x19
        /*00fe*/ 	.short	0x00e8


	//----- nvinfo : EIATTR_PARAM_CBANK
	.align		4
        /*0100*/ 	.byte	0x04, 0x0a
        /*0102*/ 	.short	(.L_3848 - .L_3847)
	.align		4
.L_3847:
        /*0104*/ 	.word	index@(.nv.constant0._ZN10layer_norm13ln_fwd_kernelINS_13Kernel_traitsIfffffjLj4096ELj1ELj1ELj4ELj16ENS_18Kernel_traits_baseILj4096EfffffjLj128EEEEELb1ELb1ELb1ELb0EEEvNS_9FwdParamsE)
        /*0108*/ 	.short	0x0380
        /*010a*/ 	.short	0x00e8


	//----- nvinfo : EIATTR_SW_WAR
	.align		4
.L_3848:
        /*010c*/ 	.byte	0x04, 0x36
        /*010e*/ 	.short	(.L_3850 - .L_3849)
.L_3849:
        /*0110*/ 	.word	0x00000008
.L_3850:


//--------------------- .nv.info._ZN10layer_norm13ln_fwd_kernelINS_13Kernel_traitsIfffffjLj4096ELj1ELj1ELj4ELj16ENS_18Kernel_traits_baseILj4096EfffffjLj128EEEEELb1ELb1ELb1ELb1EEEvNS_9FwdParamsE --------------------------
	.section	.nv.info._ZN10layer_norm13ln_fwd_kernelINS_13Kernel_traitsIfffffjLj4096ELj1ELj1ELj4ELj16ENS_18Kernel_traits_baseILj4096EfffffjLj128EEEEELb1ELb1ELb1ELb1EEEvNS_9FwdParamsE,"",@"SHT_CUDA_INFO"
	.sectionflags	@""
	.align	4


	//----- nvinfo : EIATTR_CUDA_API_VERSION
	.align		4
        /*0000*/ 	.byte	0x04, 0x37
        /*0002*/ 	.short	(.L_3852 - .L_3851)
.L_3851:
        /*0004*/ 	.word	0x00000082


	//----- nvinfo : EIATTR_KPARAM_INFO
	.align		4
.L_3852:
        /*0008*/ 	.byte	0x04, 0x17
        /*000a*/ 	.short	(.L_3854 - .L_3853)
.L_3853:
        /*000c*/ 	.word	0x00000000
        /*0010*/ 	.short	0x0000
        /*0012*/ 	.short	0x0000
        /*0014*/ 	.byte	0x00, 0xf0, 0xa1, 0x03


	//----- nvinfo : EIATTR_SPARSE_MMA_MASK
	.align		4
.L_3854:
        /*0018*/ 	.byte	0x03, 0x50
        /*001a*/ 	.short	0x0000


	//----- nvinfo : EIATTR_MAXREG_COUNT
	.align		4
        /*001c*/ 	.byte	0x03, 0x1b
        /*001e*/ 	.short	0x00ff


	//----- nvinfo : EIATTR_NUM_BARRIERS
	.align		4
        /*0020*/ 	.byte	0x02, 0x4c
        /*0022*/ 	.byte	0x01
	.zero		1


	//----- nvinfo : EIATTR_MERCURY_ISA_VERSION
	.align		4
        /*0024*/ 	.byte	0x03, 0x5f
        /*0026*/ 	.short	0x0101


	//----- nvinfo : EIATTR_COOP_GROUP_MASK_REGIDS
	.align		4
        /*0028*/ 	.byte	0x04, 0x29
        /*002a*/ 	.short	(.L_3856 - .L_3855)


	//   ....[0]....
.L_3855:
        /*002c*/ 	.word	0xffffffff


	//   ....[1]....
        /*0030*/ 	.word	0xffffffff


	//   ....[2]....
        /*0034*/ 	.word	0xffffffff


	//   ....[3]....
        /*0038*/ 	.word	0xffffffff


	//   ....[4]....
        /*003c*/ 	.word	0xffffffff


	//   ....[5]....
        /*0040*/ 	.word	0xffffffff


	//   ....[6]....
        /*0044*/ 	.word	0xffffffff


	//   ....[7]....
        /*0048*/ 	.word	0xffffffff


	//   ....[8]....
        /*004c*/ 	.word	0xffffffff


	//   ....[9]....
        /*0050*/ 	.word	0xffffffff


	//   ....[10]....
        /*0054*/ 	.word	0xffffffff


	//   ....[11]....
        /*0058*/ 	.word	0xffffffff


	//   ....[12]....
        /*005c*/ 	.word	0xffffffff


	//   ....[13]....
        /*0060*/ 	.word	0xffffffff


	//   ....[14]....
        /*0064*/ 	.word	0xffffffff


	//   ....[15]....
        /*0068*/ 	.word	0xffffffff


	//   ....[16]....
        /*006c*/ 	.word	0xffffffff


	//   ....[17]....
        /*0070*/ 	.word	0xffffffff


	//----- nvinfo : EIATTR_COOP_GROUP_INSTR_OFFSETS
	.align		4
.L_3856:
        /*0074*/ 	.byte	0x04, 0x28
        /*0076*/ 	.short	(.L_3858 - .L_3857)


	//   ....[0]....
.L_3857:
        /*0078*/ 	.word	0x00015c50


	//   ....[1]....
        /*007c*/ 	.word	0x00015c80


	//   ....[2]....
        /*0080*/ 	.word	0x00015ca0


	//   ....[3]....
        /*0084*/ 	.word	0x00015cc0


	//   ....[4]....
        /*0088*/ 	.word	0x00015ce0


	//   ....[5]....
        /*008c*/ 	.word	0x00016110


	//   ....[6]....
        /*0090*/ 	.word	0x00016130


	//   ....[7]....
        /*0094*/ 	.word	0x00016150


	//   ....[8]....
        /*0098*/ 	.word	0x00016180


	//   ....[9]....
        /*009c*/ 	.word	0x000161b0


	//   ....[10]....
        /*00a0*/ 	.word	0x00016350


	//   ....[11]....
        /*00a4*/ 	.word	0x00016390


	//   ....[12]....
        /*00a8*/ 	.word	0x000163b0


	//   ....[13]....
        /*00ac*/ 	.word	0x00016410


	//   ....[14]....
        /*00b0*/ 	.word	0x000164b0


	//   ....[15]....
        /*00b4*/ 	.word	0x000164e0


	//   ....[16]....
        /*00b8*/ 	.word	0x000165d0


	//   ....[17]....
        /*00bc*/ 	.word	0x000165e0


	//----- nvinfo : EIATTR_VRC_CTA_INIT_COUNT
	.align		4
.L_3858:
        /*00c0*/ 	.byte	0x02, 0x4a
	.zero		1
	.zero		1


	//----- nvinfo : EIATTR_EXIT_INSTR_OFFSETS
	.align		4
        /*00c4*/ 	.byte	0x04, 0x1c
        /*00c6*/ 	.short	(.L_3860 - .L_3859)


	//   ....[0]....
.L_3859:
        /*00c8*/ 	.word	0x00000720


	//   ....[1]....
        /*00cc*/ 	.word	0x00016ed0


	//----- nvinfo : EIATTR_MAX_THREADS
	.align		4
.L_3860:
        /*00d0*/ 	.byte	0x04, 0x05
        /*00d2*/ 	.short	(.L_3862 - .L_3861)
.L_3861:
        /*00d4*/ 	.word	0x00000080
        /*00d8*/ 	.word	0x00000001
        /*00dc*/ 	.word	0x00000001


	//----- nvinfo : EIATTR_CRS_STACK_SIZE
	.align		4
.L_3862:
        /*00e0*/ 	.byte	0x04, 0x1e
        /*00e2*/ 	.short	(.L_3864 - .L_3863)
.L_3863:
        /*00e4*/ 	.word	0x00000000


	//----- nvinfo : EIATTR_CBANK_PARAM_SIZE
	.align		4
.L_3864:
        /*00e8*/ 	.byte	0x03, 0x19
        /*00ea*/ 	.short	0x00e8


	//----- nvinfo : EIATTR_PARAM_CBANK
	.align		4
        /*00ec*/ 	.byte	0x04, 0x0a
        /*00ee*/ 	.short	(.L_3866 - .L_3865)
	.align		4
.L_3865:
        /*00f0*/ 	.word	index@(.nv.constant0._ZN10layer_norm13ln_fwd_kernelINS_13Kernel_traitsIfffffjLj4096ELj1ELj1ELj4ELj16ENS_18Kernel_traits_baseILj4096EfffffjLj128EEEEELb1ELb1ELb1ELb1EEEvNS_9FwdParamsE)
        /*00f4*/ 	.short	0x0380
        /*00f6*/ 	.short	0x00e8


	//----- nvinfo : EIATTR_SW_WAR
	.align		4
.L_3866:
        /*00f8*/ 	.byte	0x04, 0x36
        /*00fa*/ 	.short	(.L_3868 - .L_3867)
.L_3867:
        /*00fc*/ 	.word	0x00000008
.L_3868:


//--------------------- .nv.callgraph             --------------------------
	.section	.nv.callgraph,"",@"SHT_CUDA_CALLGRAPH"
	.align	4
	.sectionentsize	8
	.align		4
        /*0000*/ 	.word	0x00000000
	.align		4
        /*0004*/ 	.word	0xffffffff
	.align		4
        /*0008*/ 	.word	0x00000000
	.align		4
        /*000c*/ 	.word	0xfffffffe
	.align		4
        /*0010*/ 	.word	0x00000000
	.align		4
        /*0014*/ 	.word	0xfffffffd
	.align		4
        /*0018*/ 	.word	0x00000000
	.align		4
        /*001c*/ 	.word	0xfffffffc


//--------------------- .nv.constant4             --------------------------
	.section	.nv.constant4,"a",@progbits
	.align	8
	.align		8
.nv.constant4:
        /*0000*/ 	.dword	precalc_xorwow_matrix
	.align		8
        /*0008*/ 	.dword	precalc_xorwow_offset_matrix
	.align		8
        /*0010*/ 	.dword	mrg32k3aM1
	.align		8
        /*0018*/ 	.dword	mrg32k3aM2
	.align		8
        /*0020*/ 	.dword	mrg32k3aM1SubSeq
	.align		8
        /*0028*/ 	.dword	mrg32k3aM2SubSeq
	.align		8
        /*0030*/ 	.dword	mrg32k3aM1Seq
	.align		8
        /*0038*/ 	.dword	mrg32k3aM2Seq


//--------------------- .nv.constant3             --------------------------
	.section	.nv.constant3,"a",@progbits
	.align	8
.nv.constant3:
	.type		__cr_lgamma_table,@object
	.size		__cr_lgamma_table,(.L_8 - __cr_lgamma_table)
__cr_lgamma_table:
        /*0000*/ 	.byte	0x00, 0x00, 0x00, 0x00, 0x00, 0x00, 0x00, 0x00, 0x00, 0x00, 0x00, 0x00, 0x00, 0x00, 0x00, 0x00
        /*0010*/ 	.byte	0xef, 0x39, 0xfa, 0xfe, 0x42, 0x2e, 0xe6, 0x3f, 0x02, 0x20, 0x2a, 0xfa, 0x0b, 0xab, 0xfc, 0x3f
        /*0020*/ 	.byte	0xf9, 0x2c, 0x92, 0x7c, 0xa7, 0x6c, 0x09, 0x40, 0xc9, 0x79, 0x44, 0x3c, 0x64, 0x26, 0x13, 0x40
        /*0030*/ 	.byte	0xca, 0x01, 0xcf, 0x3a, 0x27, 0x51, 0x1a, 0x40, 0x30, 0xcc, 0x2d, 0xf3, 0xe1, 0x0c, 0x21, 0x40
        /*0040*/ 	.byte	0x0d, 0xb7, 0xfc, 0x82, 0x8e, 0x35, 0x25, 0x40
.L_8:


//--------------------- .nv.constant2._ZN10layer_norm13ln_fwd_kernelINS_13Kernel_traitsI13__nv_bfloat16S2_S2_S2_fjLj4096ELj1ELj1ELj4ELj16ENS_18Kernel_traits_baseILj4096ES2_S2_S2_S2_fjLj128EEEEELb1ELb0ELb0ELb0EEEvNS_9FwdParamsE --------------------------
	.section	.nv.constant2._ZN10layer_norm13ln_fwd_kernelINS_13Kernel_traitsI13__nv_bfloat16S2_S2_S2_fjLj4096ELj1ELj1ELj4ELj16ENS_18Kernel_traits_baseILj4096ES2_S2_S2_S2_fjLj128EEEEELb1ELb0ELb0ELb0EEEvNS_9FwdParamsE,"a",@progbits
	.sectionflags	@""
	.align	4
.nv.constant2._ZN10layer_norm13ln_fwd_kernelINS_13Kernel_traitsI13__nv_bfloat16S2_S2_S2_fjLj4096ELj1ELj1ELj4ELj16ENS_18Kernel_traits_baseILj4096ES2_S2_S2_S2_fjLj128EEEEELb1ELb0ELb0ELb0EEEvNS_9FwdParamsE:
        /*0000*/ 	.byte	0xd0, 0x11, 0x00, 0x00, 0x10, 0x12, 0x00, 0x00, 0x90, 0x11, 0x00, 0x00


//--------------------- .nv.constant2._ZN10layer_norm13ln_fwd_kernelINS_13Kernel_traitsI13__nv_bfloat16S2_S2_S2_fjLj4096ELj1ELj1ELj4ELj16ENS_18Kernel_traits_baseILj4096ES2_S2_S2_S2_fjLj128EEEEELb1ELb0ELb0ELb1EEEvNS_9FwdParamsE --------------------------
	.section	.nv.constant2._ZN10layer_norm13ln_fwd_kernelINS_13Kernel_traitsI13__nv_bfloat16S2_S2_S2_fjLj4096ELj1ELj1ELj4ELj16ENS_18Kernel_traits_baseILj4096ES2_S2_S2_S2_fjLj128EEEEELb1ELb0ELb0ELb1EEEvNS_9FwdParamsE,"a",@progbits
	.sectionflags	@""
	.align	4
.nv.constant2._ZN10layer_norm13ln_fwd_kernelINS_13Kernel_traitsI13__nv_bfloat16S2_S2_S2_fjLj4096ELj1ELj1ELj4ELj16ENS_18Kernel_traits_baseILj4096ES2_S2_S2_S2_fjLj128EEEEELb1ELb0ELb0ELb1EEEvNS_9FwdParamsE:
        /*0000*/ 	.byte	0x80, 0x0f, 0x00, 0x00, 0xc0, 0x0f, 0x00, 0x00, 0x40, 0x0f, 0x00, 0x00


//--------------------- .nv.constant2._ZN10layer_norm13ln_fwd_kernelINS_13Kernel_traitsI13__nv_bfloat16S2_S2_S2_fjLj4096ELj1ELj1ELj4ELj16ENS_18Kernel_traits_baseILj4096ES2_S2_S2_S2_fjLj128EEEEELb1ELb1ELb0ELb0EEEvNS_9FwdParamsE --------------------------
	.section	.nv.constant2._ZN10layer_norm13ln_fwd_kernelINS_13Kernel_traitsI13__nv_bfloat16S2_S2_S2_fjLj4096ELj1ELj1ELj4ELj16ENS_18Kernel_traits_baseILj4096ES2_S2_S2_S2_fjLj128EEEEELb1ELb1ELb0ELb0EEEvNS_9FwdParamsE,"a",@progbits
	.sectionflags	@""
	.align	4
.nv.constant2._ZN10layer_norm13ln_fwd_kernelINS_13Kernel_traitsI13__nv_bfloat16S2_S2_S2_fjLj4096ELj1ELj1ELj4ELj16ENS_18Kernel_traits_baseILj4096ES2_S2_S2_S2_fjLj128EEEEELb1ELb1ELb0ELb0EEEvNS_9FwdParamsE:
        /*0000*/ 	.byte	0x20, 0x13, 0x00, 0x00, 0x60, 0x13, 0x00, 0x00, 0xe0, 0x12, 0x00, 0x00


//--------------------- .nv.constant2._ZN10layer_norm13ln_fwd_kernelINS_13Kernel_traitsI13__nv_bfloat16S2_S2_S2_fjLj4096ELj1ELj1ELj4ELj16ENS_18Kernel_traits_baseILj4096ES2_S2_S2_S2_fjLj128EEEEELb1ELb1ELb0ELb1EEEvNS_9FwdParamsE --------------------------
	.section	.nv.constant2._ZN10layer_norm13ln_fwd_kernelINS_13Kernel_traitsI13__nv_bfloat16S2_S2_S2_fjLj4096ELj1ELj1ELj4ELj16ENS_18Kernel_traits_baseILj4096ES2_S2_S2_S2_fjLj128EEEEELb1ELb1ELb0ELb1EEEvNS_9FwdParamsE,"a",@progbits
	.sectionflags	@""
	.align	4
.nv.constant2._ZN10layer_norm13ln_fwd_kernelINS_13Kernel_traitsI13__nv_bfloat16S2_S2_S2_fjLj4096ELj1ELj1ELj4ELj16ENS_18Kernel_traits_baseILj4096ES2_S2_S2_S2_fjLj128EEEEELb1ELb1ELb0ELb1EEEvNS_9FwdParamsE:
        /*0000*/ 	.byte	0xd0, 0x0e, 0x00, 0x00, 0x10, 0x0f, 0x00, 0x00, 0x90, 0x0e, 0x00, 0x00


//--------------------- .nv.constant2._ZN10layer_norm13ln_fwd_kernelINS_13Kernel_traitsI6__halfS2_S2_S2_fjLj4096ELj1ELj1ELj4ELj16ENS_18Kernel_traits_baseILj4096ES2_S2_S2_S2_fjLj128EEEEELb1ELb0ELb0ELb0EEEvNS_9FwdParamsE --------------------------
	.section	.nv.constant2._ZN10layer_norm13ln_fwd_kernelINS_13Kernel_traitsI6__halfS2_S2_S2_fjLj4096ELj1ELj1ELj4ELj16ENS_18Kernel_traits_baseILj4096ES2_S2_S2_S2_fjLj128EEEEELb1ELb0ELb0ELb0EEEvNS_9FwdParamsE,"a",@progbits
	.sectionflags	@""
	.align	4
.nv.constant2._ZN10layer_norm13ln_fwd_kernelINS_13Kernel_traitsI6__halfS2_S2_S2_fjLj4096ELj1ELj1ELj4ELj16ENS_18Kernel_traits_baseILj4096ES2_S2_S2_S2_fjLj128EEEEELb1ELb0ELb0ELb0EEEvNS_9FwdParamsE:
        /*0000*/ 	.byte	0xf0, 0x0f, 0x00, 0x00, 0x30, 0x10, 0x00, 0x00, 0xb0, 0x0f, 0x00, 0x00


//--------------------- .nv.constant2._ZN10layer_norm13ln_fwd_kernelINS_13Kernel_traitsI6__halfS2_S2_S2_fjLj4096ELj1ELj1ELj4ELj16ENS_18Kernel_traits_baseILj4096ES2_S2_S2_S2_fjLj128EEEEELb1ELb0ELb0ELb1EEEvNS_9FwdParamsE --------------------------
	.section	.nv.constant2._ZN10layer_norm13ln_fwd_kernelINS_13Kernel_traitsI6__halfS2_S2_S2_fjLj4096ELj1ELj1ELj4ELj16ENS_18Kernel_traits_baseILj4096ES2_S2_S2_S2_fjLj128EEEEELb1ELb0ELb0ELb1EEEvNS_9FwdParamsE,"a",@progbits
	.sectionflags	@""
	.align	4
.nv.constant2._ZN10layer_norm13ln_fwd_kernelINS_13Kernel_traitsI6__halfS2_S2_S2_fjLj4096ELj1ELj1ELj4ELj16ENS_18Kernel_traits_baseILj4096ES2_S2_S2_S2_fjLj128EEEEELb1ELb0ELb0ELb1EEEvNS_9FwdParamsE:
        /*0000*/ 	.byte	0x70, 0x0d, 0x00, 0x00, 0xb0, 0x0d, 0x00, 0x00, 0x30, 0x0d, 0x00, 0x00


//--------------------- .nv.constant2._ZN10layer_norm13ln_fwd_kernelINS_13Kernel_traitsI6__halfS2_S2_S2_fjLj4096ELj1ELj1ELj4ELj16ENS_18Kernel_traits_baseILj4096ES2_S2_S2_S2_fjLj128EEEEELb1ELb1ELb0ELb0EEEvNS_9FwdParamsE --------------------------
	.section	.nv.constant2._ZN10layer_norm13ln_fwd_kernelINS_13Kernel_traitsI6__halfS2_S2_S2_fjLj4096ELj1ELj1ELj4ELj16ENS_18Kernel_traits_baseILj4096ES2_S2_S2_S2_fjLj128EEEEELb1ELb1ELb0ELb0EEEvNS_9FwdParamsE,"a",@progbits
	.sectionflags	@""
	.align	4
.nv.constant2._ZN10layer_norm13ln_fwd_kernelINS_13Kernel_traitsI6__halfS2_S2_S2_fjLj4096ELj1ELj1ELj4ELj16ENS_18Kernel_traits_baseILj4096ES2_S2_S2_S2_fjLj128EEEEELb1ELb1ELb0ELb0EEEvNS_9FwdParamsE:
        /*0000*/ 	.byte	0x80, 0x11, 0x00, 0x00, 0xc0, 0x11, 0x00, 0x00, 0x40, 0x11, 0x00, 0x00


//--------------------- .nv.constant2._ZN10layer_norm13ln_fwd_kernelINS_13Kernel_traitsI6__halfS2_S2_S2_fjLj4096ELj1ELj1ELj4ELj16ENS_18Kernel_traits_baseILj4096ES2_S2_S2_S2_fjLj128EEEEELb1ELb1ELb0ELb1EEEvNS_9FwdParamsE --------------------------
	.section	.nv.constant2._ZN10layer_norm13ln_fwd_kernelINS_13Kernel_traitsI6__halfS2_S2_S2_fjLj4096ELj1ELj1ELj4ELj16ENS_18Kernel_traits_baseILj4096ES2_S2_S2_S2_fjLj128EEEEELb1ELb1ELb0ELb1EEEvNS_9FwdParamsE,"a",@progbits
	.sectionflags	@""
	.align	4
.nv.constant2._ZN10layer_norm13ln_fwd_kernelINS_13Kernel_traitsI6__halfS2_S2_S2_fjLj4096ELj1ELj1ELj4ELj16ENS_18Kernel_traits_baseILj4096ES2_S2_S2_S2_fjLj128EEEEELb1ELb1ELb0ELb1EEEvNS_9FwdParamsE:
        /*0000*/ 	.byte	0x40, 0x10, 0x00, 0x00, 0x80, 0x10, 0x00, 0x00, 0x00, 0x10, 0x00, 0x00


//--------------------- .nv.constant2._ZN10layer_norm13ln_fwd_kernelINS_13Kernel_traitsIf13__nv_bfloat16S2_S2_fjLj4096ELj1ELj1ELj4ELj16ENS_18Kernel_traits_baseILj4096EfS2_S2_S2_fjLj128EEEEELb1ELb0ELb0ELb0EEEvNS_9FwdParamsE --------------------------
	.section	.nv.constant2._ZN10layer_norm13ln_fwd_kernelINS_13Kernel_traitsIf13__nv_bfloat16S2_S2_fjLj4096ELj1ELj1ELj4ELj16ENS_18Kernel_traits_baseILj4096EfS2_S2_S2_fjLj128EEEEELb1ELb0ELb0ELb0EEEvNS_9FwdParamsE,"a",@progbits
	.sectionflags	@""
	.align	4
.nv.constant2._ZN10layer_norm13ln_fwd_kernelINS_13Kernel_traitsIf13__nv_bfloat16S2_S2_fjLj4096ELj1ELj1ELj4ELj16ENS_18Kernel_traits_baseILj4096EfS2_S2_S2_fjLj128EEEEELb1ELb0ELb0ELb0EEEvNS_9FwdParamsE:
        /*0000*/ 	.byte	0x50, 0x11, 0x00, 0x00, 0x90, 0x11, 0x00, 0x00, 0x10, 0x11, 0x00, 0x00


//--------------------- .nv.constant2._ZN10layer_norm13ln_fwd_kernelINS_13Kernel_traitsIf13__nv_bfloat16S2_S2_fjLj4096ELj1ELj1ELj4ELj16ENS_18Kernel_traits_baseILj4096EfS2_S2_S2_fjLj128EEEEELb1ELb0ELb0ELb1EEEvNS_9FwdParamsE --------------------------
	.section	.nv.constant2._ZN10layer_norm13ln_fwd_kernelINS_13Kernel_traitsIf13__nv_bfloat16S2_S2_fjLj4096ELj1ELj1ELj4ELj16ENS_18Kernel_traits_baseILj4096EfS2_S2_S2_fjLj128EEEEELb1ELb0ELb0ELb1EEEvNS_9FwdParamsE,"a",@progbits
	.sectionflags	@""
	.align	4
.nv.constant2._ZN10layer_norm13ln_fwd_kernelINS_13Kernel_traitsIf13__nv_bfloat16S2_S2_fjLj4096ELj1ELj1ELj4ELj16ENS_18Kernel_traits_baseILj4096EfS2_S2_S2_fjLj128EEEEELb1ELb0ELb0ELb1EEEvNS_9FwdParamsE:
        /*0000*/ 	.byte	0x40, 0x0d, 0x00, 0x00, 0x80, 0x0d, 0x00, 0x00, 0x00, 0x0d, 0x00, 0x00


//--------------------- .nv.constant2._ZN10layer_norm13ln_fwd_kernelINS_13Kernel_traitsIf13__nv_bfloat16S2_S2_fjLj4096ELj1ELj1ELj4ELj16ENS_18Kernel_traits_baseILj4096EfS2_S2_S2_fjLj128EEEEELb1ELb1ELb0ELb0EEEvNS_9FwdParamsE --------------------------
	.section	.nv.constant2._ZN10layer_norm13ln_fwd_kernelINS_13Kernel_traitsIf13__nv_bfloat16S2_S2_fjLj4096ELj1ELj1ELj4ELj16ENS_18Kernel_traits_baseILj4096EfS2_S2_S2_fjLj128EEEEELb1ELb1ELb0ELb0EEEvNS_9FwdParamsE,"a",@progbits
	.sectionflags	@""
	.align	4
.nv.constant2._ZN10layer_norm13ln_fwd_kernelINS_13Kernel_traitsIf13__nv_bfloat16S2_S2_fjLj4096ELj1ELj1ELj4ELj16ENS_18Kernel_traits_baseILj4096EfS2_S2_S2_fjLj128EEEEELb1ELb1ELb0ELb0EEEvNS_9FwdParamsE:
        /*0000*/ 	.byte	0x00, 0x13, 0x00, 0x00, 0x40, 0x13, 0x00, 0x00, 0xc0, 0x12, 0x00, 0x00


//--------------------- .nv.constant2._ZN10layer_norm13ln_fwd_kernelINS_13Kernel_traitsIf13__nv_bfloat16S2_S2_fjLj4096ELj1ELj1ELj4ELj16ENS_18Kernel_traits_baseILj4096EfS2_S2_S2_fjLj128EEEEELb1ELb1ELb0ELb1EEEvNS_9FwdParamsE --------------------------
	.section	.nv.constant2._ZN10layer_norm13ln_fwd_kernelINS_13Kernel_traitsIf13__nv_bfloat16S2_S2_fjLj4096ELj1ELj1ELj4ELj16ENS_18Kernel_traits_baseILj4096EfS2_S2_S2_fjLj128EEEEELb1ELb1ELb0ELb1EEEvNS_9FwdParamsE,"a",@progbits
	.sectionflags	@""
	.align	4
.nv.constant2._ZN10layer_norm13ln_fwd_kernelINS_13Kernel_traitsIf13__nv_bfloat16S2_S2_fjLj4096ELj1ELj1ELj4ELj16ENS_18Kernel_traits_baseILj4096EfS2_S2_S2_fjLj128EEEEELb1ELb1ELb0ELb1EEEvNS_9FwdParamsE:
        /*0000*/ 	.byte	0xd0, 0x0e, 0x00, 0x00, 0x10, 0x0f, 0x00, 0x00, 0x90, 0x0e, 0x00, 0x00


//--------------------- .nv.constant2._ZN10layer_norm13ln_fwd_kernelINS_13Kernel_traitsI13__nv_bfloat16S2_fS2_fjLj4096ELj1ELj1ELj4ELj16ENS_18Kernel_traits_baseILj4096ES2_S2_fS2_fjLj128EEEEELb1ELb0ELb0ELb0EEEvNS_9FwdParamsE --------------------------
	.section	.nv.constant2._ZN10layer_norm13ln_fwd_kernelINS_13Kernel_traitsI13__nv_bfloat16S2_fS2_fjLj4096ELj1ELj1ELj4ELj16ENS_18Kernel_traits_baseILj4096ES2_S2_fS2_fjLj128EEEEELb1ELb0ELb0ELb0EEEvNS_9FwdParamsE,"a",@progbits
	.sectionflags	@""
	.align	4
.nv.constant2._ZN10layer_norm13ln_fwd_kernelINS_13Kernel_traitsI13__nv_bfloat16S2_fS2_fjLj4096ELj1ELj1ELj4ELj16ENS_18Kernel_traits_baseILj4096ES2_S2_fS2_fjLj128EEEEELb1ELb0ELb0ELb0EEEvNS_9FwdParamsE:
        /*0000*/ 	.byte	0xe0, 0x11, 0x00, 0x00, 0x20, 0x12, 0x00, 0x00, 0xa0, 0x11, 0x00, 0x00


//--------------------- .nv.constant2._ZN10layer_norm13ln_fwd_kernelINS_13Kernel_traitsI13__nv_bfloat16S2_fS2_fjLj4096ELj1ELj1ELj4ELj16ENS_18Kernel_traits_baseILj4096ES2_S2_fS2_fjLj128EEEEELb1ELb0ELb0ELb1EEEvNS_9FwdParamsE --------------------------
	.section	.nv.constant2._ZN10layer_norm13ln_fwd_kernelINS_13Kernel_traitsI13__nv_bfloat16S2_fS2_fjLj4096ELj1ELj1ELj4ELj16ENS_18Kernel_traits_baseILj4096ES2_S2_fS2_fjLj128EEEEELb1ELb0ELb0ELb1EEEvNS_9FwdParamsE,"a",@progbits
	.sectionflags	@""
	.align	4
.nv.constant2._ZN10layer_norm13ln_fwd_kernelINS_13Kernel_traitsI13__nv_bfloat16S2_fS2_fjLj4096ELj1ELj1ELj4ELj16ENS_18Kernel_traits_baseILj4096ES2_S2_fS2_fjLj128EEEEELb1ELb0ELb0ELb1EEEvNS_9FwdParamsE:
        /*0000*/ 	.byte	0x30, 0x0f, 0x00, 0x00, 0x70, 0x0f, 0x00, 0x00, 0xf0, 0x0e, 0x00, 0x00


//--------------------- .nv.constant2._ZN10layer_norm13ln_fwd_kernelINS_13Kernel_traitsI13__nv_bfloat16S2_fS2_fjLj4096ELj1ELj1ELj4ELj16ENS_18Kernel_traits_baseILj4096ES2_S2_fS2_fjLj128EEEEELb1ELb1ELb0ELb0EEEvNS_9FwdParamsE --------------------------
	.section	.nv.constant2._ZN10layer_norm13ln_fwd_kernelINS_13Kernel_traitsI13__nv_bfloat16S2_fS2_fjLj4096ELj1ELj1ELj4ELj16ENS_18Kernel_traits_baseILj4096ES2_S2_fS2_fjLj128EEEEELb1ELb1ELb0ELb0EEEvNS_9FwdParamsE,"a",@progbits
	.sectionflags	@""
	.align	4
.nv.constant2._ZN10layer_norm13ln_fwd_kernelINS_13Kernel_traitsI13__nv_bfloat16S2_fS2_fjLj4096ELj1ELj1ELj4ELj16ENS_18Kernel_traits_baseILj4096ES2_S2_fS2_fjLj128EEEEELb1ELb1ELb0ELb0EEEvNS_9FwdParamsE:
        /*0000*/ 	.byte	0xa0, 0x13, 0x00, 0x00, 0xe0, 0x13, 0x00, 0x00, 0x60, 0x13, 0x00, 0x00


//--------------------- .nv.constant2._ZN10layer_norm13ln_fwd_kernelINS_13Kernel_traitsI13__nv_bfloat16S2_fS2_fjLj4096ELj1ELj1ELj4ELj16ENS_18Kernel_traits_baseILj4096ES2_S2_fS2_fjLj128EEEEELb1ELb1ELb0ELb1EEEvNS_9FwdParamsE --------------------------
	.section	.nv.constant2._ZN10layer_norm13ln_fwd_kernelINS_13Kernel_traitsI13__nv_bfloat16S2_fS2_fjLj4096ELj1ELj1ELj4ELj16ENS_18Kernel_traits_baseILj4096ES2_S2_fS2_fjLj128EEEEELb1ELb1ELb0ELb1EEEvNS_9FwdParamsE,"a",@progbits
	.sectionflags	@""
	.align	4
.nv.constant2._ZN10layer_norm13ln_fwd_kernelINS_13Kernel_traitsI13__nv_bfloat16S2_fS2_fjLj4096ELj1ELj1ELj4ELj16ENS_18Kernel_traits_baseILj4096ES2_S2_fS2_fjLj128EEEEELb1ELb1ELb0ELb1EEEvNS_9FwdParamsE:
        /*0000*/ 	.byte	0x80, 0x12, 0x00, 0x00, 0xc0, 0x12, 0x00, 0x00, 0x40, 0x12, 0x00, 0x00


//--------------------- .nv.constant2._ZN10layer_norm13ln_fwd_kernelINS_13Kernel_traitsIf13__nv_bfloat16fS2_fjLj4096ELj1ELj1ELj4ELj16ENS_18Kernel_traits_baseILj4096EfS2_fS2_fjLj128EEEEELb1ELb0ELb0ELb0EEEvNS_9FwdParamsE --------------------------
	.section	.nv.constant2._ZN10layer_norm13ln_fwd_kernelINS_13Kernel_traitsIf13__nv_bfloat16fS2_fjLj4096ELj1ELj1ELj4ELj16ENS_18Kernel_traits_baseILj4096EfS2_fS2_fjLj128EEEEELb1ELb0ELb0ELb0EEEvNS_9FwdParamsE,"a",@progbits
	.sectionflags	@""
	.align	4
.nv.constant2._ZN10layer_norm13ln_fwd_kernelINS_13Kernel_traitsIf13__nv_bfloat16fS2_fjLj4096ELj1ELj1ELj4ELj16ENS_18Kernel_traits_baseILj4096EfS2_fS2_fjLj128EEEEELb1ELb0ELb0ELb0EEEvNS_9FwdParamsE:
        /*0000*/ 	.byte	0x10, 0x11, 0x00, 0x00, 0x50, 0x11, 0x00, 0x00, 0xd0, 0x10, 0x00, 0x00


//--------------------- .nv.constant2._ZN10layer_norm13ln_fwd_kernelINS_13Kernel_traitsIf13__nv_bfloat16fS2_fjLj4096ELj1ELj1ELj4ELj16ENS_18Kernel_traits_baseILj4096EfS2_fS2_fjLj128EEEEELb1ELb0ELb0ELb1EEEvNS_9FwdParamsE --------------------------
	.section	.nv.constant2._ZN10layer_norm13ln_fwd_kernelINS_13Kernel_traitsIf13__nv_bfloat16fS2_fjLj4096ELj1ELj1ELj4ELj16ENS_18Kernel_traits_baseILj4096EfS2_fS2_fjLj128EEEEELb1ELb0ELb0ELb1EEEvNS_9FwdParamsE,"a",@progbits
	.sectionflags	@""
	.align	4
.nv.constant2._ZN10layer_norm13ln_fwd_kernelINS_13Kernel_traitsIf13__nv_bfloat16fS2_fjLj4096ELj1ELj1ELj4ELj16ENS_18Kernel_traits_baseILj4096EfS2_fS2_fjLj128EEEEELb1ELb0ELb0ELb1EEEvNS_9FwdParamsE:
        /*0000*/ 	.byte	0x30, 0x0d, 0x00, 0x00, 0x70, 0x0d, 0x00, 0x00, 0xf0, 0x0c, 0x00, 0x00


//--------------------- .nv.constant2._ZN10layer_norm13ln_fwd_kernelINS_13Kernel_traitsIf13__nv_bfloat16fS2_fjLj4096ELj1ELj1ELj4ELj16ENS_18Kernel_traits_baseILj4096EfS2_fS2_fjLj128EEEEELb1ELb1ELb0ELb0EEEvNS_9FwdParamsE --------------------------
	.section	.nv.constant2._ZN10layer_norm13ln_fwd_kernelINS_13Kernel_traitsIf13__nv_bfloat16fS2_fjLj4096ELj1ELj1ELj4ELj16ENS_18Kernel_traits_baseILj4096EfS2_fS2_fjLj128EEEEELb1ELb1ELb0ELb0EEEvNS_9FwdParamsE,"a",@progbits
	.sectionflags	@""
	.align	4
.nv.constant2._ZN10layer_norm13ln_fwd_kernelINS_13Kernel_traitsIf13__nv_bfloat16fS2_fjLj4096ELj1ELj1ELj4ELj16ENS_18Kernel_traits_baseILj4096EfS2_fS2_fjLj128EEEEELb1ELb1ELb0ELb0EEEvNS_9FwdParamsE:
        /*0000*/ 	.byte	0x10, 0x13, 0x00, 0x00, 0x50, 0x13, 0x00, 0x00, 0xd0, 0x12, 0x00, 0x00


//--------------------- .nv.constant2._ZN10layer_norm13ln_fwd_kernelINS_13Kernel_traitsIf13__nv_bfloat16fS2_fjLj4096ELj1ELj1ELj4ELj16ENS_18Kernel_traits_baseILj4096EfS2_fS2_fjLj128EEEEELb1ELb1ELb0ELb1EEEvNS_9FwdParamsE --------------------------
	.section	.nv.constant2._ZN10layer_norm13ln_fwd_kernelINS_13Kernel_traitsIf13__nv_bfloat16fS2_fjLj4096ELj1ELj1ELj4ELj16ENS_18Kernel_traits_baseILj4096EfS2_fS2_fjLj128EEEEELb1ELb1ELb0ELb1EEEvNS_9FwdParamsE,"a",@progbits
	.sectionflags	@""
	.align	4
.nv.constant2._ZN10layer_norm13ln_fwd_kernelINS_13Kernel_traitsIf13__nv_bfloat16fS2_fjLj4096ELj1ELj1ELj4ELj16ENS_18Kernel_traits_baseILj4096EfS2_fS2_fjLj128EEEEELb1ELb1ELb0ELb1EEEvNS_9FwdParamsE:
        /*0000*/ 	.byte	0x20, 0x0f, 0x00, 0x00, 0x60, 0x0f, 0x00, 0x00, 0xe0, 0x0e, 0x00, 0x00


//--------------------- .nv.constant2._ZN10layer_norm13ln_fwd_kernelINS_13Kernel_traitsIf6__halfS2_S2_fjLj4096ELj1ELj1ELj4ELj16ENS_18Kernel_traits_baseILj4096EfS2_S2_S2_fjLj128EEEEELb1ELb0ELb0ELb0EEEvNS_9FwdParamsE --------------------------
	.section	.nv.constant2._ZN10layer_norm13ln_fwd_kernelINS_13Kernel_traitsIf6__halfS2_S2_fjLj4096ELj1ELj1ELj4ELj16ENS_18Kernel_traits_baseILj4096EfS2_S2_S2_fjLj128EEEEELb1ELb0ELb0ELb0EEEvNS_9FwdParamsE,"a",@progbits
	.sectionflags	@""
	.align	4
.nv.constant2._ZN10layer_norm13ln_fwd_kernelINS_13Kernel_traitsIf6__halfS2_S2_fjLj4096ELj1ELj1ELj4ELj16ENS_18Kernel_traits_baseILj4096EfS2_S2_S2_fjLj128EEEEELb1ELb0ELb0ELb0EEEvNS_9FwdParamsE:
        /*0000*/ 	.byte	0x20, 0x11, 0x00, 0x00, 0x60, 0x11, 0x00, 0x00, 0xe0, 0x10, 0x00, 0x00


//--------------------- .nv.constant2._ZN10layer_norm13ln_fwd_kernelINS_13Kernel_traitsIf6__halfS2_S2_fjLj4096ELj1ELj1ELj4ELj16ENS_18Kernel_traits_baseILj4096EfS2_S2_S2_fjLj128EEEEELb1ELb0ELb0ELb1EEEvNS_9FwdParamsE --------------------------
	.section	.nv.constant2._ZN10layer_norm13ln_fwd_kernelINS_13Kernel_traitsIf6__halfS2_S2_fjLj4096ELj1ELj1ELj4ELj16ENS_18Kernel_traits_baseILj4096EfS2_S2_S2_fjLj128EEEEELb1ELb0ELb0ELb1EEEvNS_9FwdParamsE,"a",@progbits
	.sectionflags	@""
	.align	4
.nv.constant2._ZN10layer_norm13ln_fwd_kernelINS_13Kernel_traitsIf6__halfS2_S2_fjLj4096ELj1ELj1ELj4ELj16ENS_18Kernel_traits_baseILj4096EfS2_S2_S2_fjLj128EEEEELb1ELb0ELb0ELb1EEEvNS_9FwdParamsE:
        /*0000*/ 	.byte	0x50, 0x0d, 0x00, 0x00, 0x90, 0x0d, 0x00, 0x00, 0x10, 0x0d, 0x00, 0x00


//--------------------- .nv.constant2._ZN10layer_norm13ln_fwd_kernelINS_13Kernel_traitsIf6__halfS2_S2_fjLj4096ELj1ELj1ELj4ELj16ENS_18Kernel_traits_baseILj4096EfS2_S2_S2_fjLj128EEEEELb1ELb1ELb0ELb0EEEvNS_9FwdParamsE --------------------------
	.section	.nv.constant2._ZN10layer_norm13ln_fwd_kernelINS_13Kernel_traitsIf6__halfS2_S2_fjLj4096ELj1ELj1ELj4ELj16ENS_18Kernel_traits_baseILj4096EfS2_S2_S2_fjLj128EEEEELb1ELb1ELb0ELb0EEEvNS_9FwdParamsE,"a",@progbits
	.sectionflags	@""
	.align	4
.nv.constant2._ZN10layer_norm13ln_fwd_kernelINS_13Kernel_traitsIf6__halfS2_S2_fjLj4096ELj1ELj1ELj4ELj16ENS_18Kernel_traits_baseILj4096EfS2_S2_S2_fjLj128EEEEELb1ELb1ELb0ELb0EEEvNS_9FwdParamsE:
        /*0000*/ 	.byte	0xf0, 0x12, 0x00, 0x00, 0x30, 0x13, 0x00, 0x00, 0xb0, 0x12, 0x00, 0x00


//--------------------- .nv.constant2._ZN10layer_norm13ln_fwd_kernelINS_13Kernel_traitsIf6__halfS2_S2_fjLj4096ELj1ELj1ELj4ELj16ENS_18Kernel_traits_baseILj4096EfS2_S2_S2_fjLj128EEEEELb1ELb1ELb0ELb1EEEvNS_9FwdParamsE --------------------------
	.section	.nv.constant2._ZN10layer_norm13ln_fwd_kernelINS_13Kernel_traitsIf6__halfS2_S2_fjLj4096ELj1ELj1ELj4ELj16ENS_18Kernel_traits_baseILj4096EfS2_S2_S2_fjLj128EEEEELb1ELb1ELb0ELb1EEEvNS_9FwdParamsE,"a",@progbits
	.sectionflags	@""
	.align	4
.nv.constant2._ZN10layer_norm13ln_fwd_kernelINS_13Kernel_traitsIf6__halfS2_S2_fjLj4096ELj1ELj1ELj4ELj16ENS_18Kernel_traits_baseILj4096EfS2_S2_S2_fjLj128EEEEELb1ELb1ELb0ELb1EEEvNS_9FwdParamsE:
        /*0000*/ 	.byte	0xe0, 0x0e, 0x00, 0x00, 0x20, 0x0f, 0x00, 0x00, 0xa0, 0x0e, 0x00, 0x00


//--------------------- .nv.constant2._ZN10layer_norm13ln_fwd_kernelINS_13Kernel_traitsI6__halfS2_fS2_fjLj4096ELj1ELj1ELj4ELj16ENS_18Kernel_traits_baseILj4096ES2_S2_fS2_fjLj128EEEEELb1ELb0ELb0ELb0EEEvNS_9FwdParamsE --------------------------
	.section	.nv.constant2._ZN10layer_norm13ln_fwd_kernelINS_13Kernel_traitsI6__halfS2_fS2_fjLj4096ELj1ELj1ELj4ELj16ENS_18Kernel_traits_baseILj4096ES2_S2_fS2_fjLj128EEEEELb1ELb0ELb0ELb0EEEvNS_9FwdParamsE,"a",@progbits
	.sectionflags	@""
	.align	4
.nv.constant2._ZN10layer_norm13ln_fwd_kernelINS_13Kernel_traitsI6__halfS2_fS2_fjLj4096ELj1ELj1ELj4ELj16ENS_18Kernel_traits_baseILj4096ES2_S2_fS2_fjLj128EEEEELb1ELb0ELb0ELb0EEEvNS_9FwdParamsE:
        /*0000*/ 	.byte	0x10, 0x10, 0x00, 0x00, 0x50, 0x10, 0x00, 0x00, 0xd0, 0x0f, 0x00, 0x00


//--------------------- .nv.constant2._ZN10layer_norm13ln_fwd_kernelINS_13Kernel_traitsI6__halfS2_fS2_fjLj4096ELj1ELj1ELj4ELj16ENS_18Kernel_traits_baseILj4096ES2_S2_fS2_fjLj128EEEEELb1ELb0ELb0ELb1EEEvNS_9FwdParamsE --------------------------
	.section	.nv.constant2._ZN10layer_norm13ln_fwd_kernelINS_13Kernel_traitsI6__halfS2_fS2_fjLj4096ELj1ELj1ELj4ELj16ENS_18Kernel_traits_baseILj4096ES2_S2_fS2_fjLj128EEEEELb1ELb0ELb0ELb1EEEvNS_9FwdParamsE,"a",@progbits
	.sectionflags	@""
	.align	4
.nv.constant2._ZN10layer_norm13ln_fwd_kernelINS_13Kernel_traitsI6__halfS2_fS2_fjLj4096ELj1ELj1ELj4ELj16ENS_18Kernel_traits_baseILj4096ES2_S2_fS2_fjLj128EEEEELb1ELb0ELb0ELb1EEEvNS_9FwdParamsE:
        /*0000*/ 	.byte	0x60, 0x0d, 0x00, 0x00, 0xa0, 0x0d, 0x00, 0x00, 0x20, 0x0d, 0x00, 0x00


//--------------------- .nv.constant2._ZN10layer_norm13ln_fwd_kernelINS_13Kernel_traitsI6__halfS2_fS2_fjLj4096ELj1ELj1ELj4ELj16ENS_18Kernel_traits_baseILj4096ES2_S2_fS2_fjLj128EEEEELb1ELb1ELb0ELb0EEEvNS_9FwdParamsE --------------------------
	.section	.nv.constant2._ZN10layer_norm13ln_fwd_kernelINS_13Kernel_traitsI6__halfS2_fS2_fjLj4096ELj1ELj1ELj4ELj16ENS_18Kernel_traits_baseILj4096ES2_S2_fS2_fjLj128EEEEELb1ELb1ELb0ELb0EEEvNS_9FwdParamsE,"a",@progbits
	.sectionflags	@""
	.align	4
.nv.constant2._ZN10layer_norm13ln_fwd_kernelINS_13Kernel_traitsI6__halfS2_fS2_fjLj4096ELj1ELj1ELj4ELj16ENS_18Kernel_traits_baseILj4096ES2_S2_fS2_fjLj128EEEEELb1ELb1ELb0ELb0EEEvNS_9FwdParamsE:
        /*0000*/ 	.byte	0x90, 0x11, 0x00, 0x00, 0xd0, 0x11, 0x00, 0x00, 0x50, 0x11, 0x00, 0x00


//--------------------- .nv.constant2._ZN10layer_norm13ln_fwd_kernelINS_13Kernel_traitsI6__halfS2_fS2_fjLj4096ELj1ELj1ELj4ELj16ENS_18Kernel_traits_baseILj4096ES2_S2_fS2_fjLj128EEEEELb1ELb1ELb0ELb1EEEvNS_9FwdParamsE --------------------------
	.section	.nv.constant2._ZN10layer_norm13ln_fwd_kernelINS_13Kernel_traitsI6__halfS2_fS2_fjLj4096ELj1ELj1ELj4ELj16ENS_18Kernel_traits_baseILj4096ES2_S2_fS2_fjLj128EEEEELb1ELb1ELb0ELb1EEEvNS_9FwdParamsE,"a",@progbits
	.sectionflags	@""
	.align	4
.nv.constant2._ZN10layer_norm13ln_fwd_kernelINS_13Kernel_traitsI6__halfS2_fS2_fjLj4096ELj1ELj1ELj4ELj16ENS_18Kernel_traits_baseILj4096ES2_S2_fS2_fjLj128EEEEELb1ELb1ELb0ELb1EEEvNS_9FwdParamsE:
        /*0000*/ 	.byte	0x90, 0x10, 0x00, 0x00, 0xd0, 0x10, 0x00, 0x00, 0x50, 0x10, 0x00, 0x00


//--------------------- .nv.constant2._ZN10layer_norm13ln_fwd_kernelINS_13Kernel_traitsIf6__halffS2_fjLj4096ELj1ELj1ELj4ELj16ENS_18Kernel_traits_baseILj4096EfS2_fS2_fjLj128EEEEELb1ELb0ELb0ELb0EEEvNS_9FwdParamsE --------------------------
	.section	.nv.constant2._ZN10layer_norm13ln_fwd_kernelINS_13Kernel_traitsIf6__halffS2_fjLj4096ELj1ELj1ELj4ELj16ENS_18Kernel_traits_baseILj4096EfS2_fS2_fjLj128EEEEELb1ELb0ELb0ELb0EEEvNS_9FwdParamsE,"a",@progbits
	.sectionflags	@""
	.align	4
.nv.constant2._ZN10layer_norm13ln_fwd_kernelINS_13Kernel_traitsIf6__halffS2_fjLj4096ELj1ELj1ELj4ELj16ENS_18Kernel_traits_baseILj4096EfS2_fS2_fjLj128EEEEELb1ELb0ELb0ELb0EEEvNS_9FwdParamsE:
        /*0000*/ 	.byte	0x20, 0x11, 0x00, 0x00, 0x60, 0x11, 0x00, 0x00, 0xe0, 0x10, 0x00, 0x00


//--------------------- .nv.constant2._ZN10layer_norm13ln_fwd_kernelINS_13Kernel_traitsIf6__halffS2_fjLj4096ELj1ELj1ELj4ELj16ENS_18Kernel_traits_baseILj4096EfS2_fS2_fjLj128EEEEELb1ELb0ELb0ELb1EEEvNS_9FwdParamsE --------------------------
	.section	.nv.constant2._ZN10layer_norm13ln_fwd_kernelINS_13Kernel_traitsIf6__halffS2_fjLj4096ELj1ELj1ELj4ELj16ENS_18Kernel_traits_baseILj4096EfS2_fS2_fjLj128EEEEELb1ELb0ELb0ELb1EEEvNS_9FwdParamsE,"a",@progbits
	.sectionflags	@""
	.align	4
.nv.constant2._ZN10layer_norm13ln_fwd_kernelINS_13Kernel_traitsIf6__halffS2_fjLj4096ELj1ELj1ELj4ELj16ENS_18Kernel_traits_baseILj4096EfS2_fS2_fjLj128EEEEELb1ELb0ELb0ELb1EEEvNS_9FwdParamsE:
        /*0000*/ 	.byte	0x40, 0x0d, 0x00, 0x00, 0x80, 0x0d, 0x00, 0x00, 0x00, 0x0d, 0x00, 0x00


//--------------------- .nv.constant2._ZN10layer_norm13ln_fwd_kernelINS_13Kernel_traitsIf6__halffS2_fjLj4096ELj1ELj1ELj4ELj16ENS_18Kernel_traits_baseILj4096EfS2_fS2_fjLj128EEEEELb1ELb1ELb0ELb0EEEvNS_9FwdParamsE --------------------------
	.section	.nv.constant2._ZN10layer_norm13ln_fwd_kernelINS_13Kernel_traitsIf6__halffS2_fjLj4096ELj1ELj1ELj4ELj16ENS_18Kernel_traits_baseILj4096EfS2_fS2_fjLj128EEEEELb1ELb1ELb0ELb0EEEvNS_9FwdParamsE,"a",@progbits
	.sectionflags	@""
	.align	4
.nv.constant2._ZN10layer_norm13ln_fwd_kernelINS_13Kernel_traitsIf6__halffS2_fjLj4096ELj1ELj1ELj4ELj16ENS_18Kernel_traits_baseILj4096EfS2_fS2_fjLj128EEEEELb1ELb1ELb0ELb0EEEvNS_9FwdParamsE:
        /*0000*/ 	.byte	0x20, 0x13, 0x00, 0x00, 0x60, 0x13, 0x00, 0x00, 0xe0, 0x12, 0x00, 0x00


//--------------------- .nv.constant2._ZN10layer_norm13ln_fwd_kernelINS_13Kernel_traitsIf6__halffS2_fjLj4096ELj1ELj1ELj4ELj16ENS_18Kernel_traits_baseILj4096EfS2_fS2_fjLj128EEEEELb1ELb1ELb0ELb1EEEvNS_9FwdParamsE --------------------------
	.section	.nv.constant2._ZN10layer_norm13ln_fwd_kernelINS_13Kernel_traitsIf6__halffS2_fjLj4096ELj1ELj1ELj4ELj16ENS_18Kernel_traits_baseILj4096EfS2_fS2_fjLj128EEEEELb1ELb1ELb0ELb1EEEvNS_9FwdParamsE,"a",@progbits
	.sectionflags	@""
	.align	4
.nv.constant2._ZN10layer_norm13ln_fwd_kernelINS_13Kernel_traitsIf6__halffS2_fjLj4096ELj1ELj1ELj4ELj16ENS_18Kernel_traits_baseILj4096EfS2_fS2_fjLj128EEEEELb1ELb1ELb0ELb1EEEvNS_9FwdParamsE:
        /*0000*/ 	.byte	0x30, 0x0f, 0x00, 0x00, 0x70, 0x0f, 0x00, 0x00, 0xf0, 0x0e, 0x00, 0x00


//--------------------- .nv.constant2._ZN10layer_norm13ln_fwd_kernelINS_13Kernel_traitsI6__halfffffjLj4096ELj1ELj1ELj4ELj16ENS_18Kernel_traits_baseILj4096ES2_ffffjLj128EEEEELb1ELb0ELb0ELb0EEEvNS_9FwdParamsE --------------------------
	.section	.nv.constant2._ZN10layer_norm13ln_fwd_kernelINS_13Kernel_traitsI6__halfffffjLj4096ELj1ELj1ELj4ELj16ENS_18Kernel_traits_baseILj4096ES2_ffffjLj128EEEEELb1ELb0ELb0ELb0EEEvNS_9FwdParamsE,"a",@progbits
	.sectionflags	@""
	.align	4
.nv.constant2._ZN10layer_norm13ln_fwd_kernelINS_13Kernel_traitsI6__halfffffjLj4096ELj1ELj1ELj4ELj16ENS_18Kernel_traits_baseILj4096ES2_ffffjLj128EEEEELb1ELb0ELb0ELb0EEEvNS_9FwdParamsE:
        /*0000*/ 	.byte	0x80, 0x17, 0x00, 0x00, 0xc0, 0x17, 0x00, 0x00, 0x40, 0x17, 0x00, 0x00


//--------------------- .nv.constant2._ZN10layer_norm13ln_fwd_kernelINS_13Kernel_traitsI6__halfffffjLj4096ELj1ELj1ELj4ELj16ENS_18Kernel_traits_baseILj4096ES2_ffffjLj128EEEEELb1ELb0ELb0ELb1EEEvNS_9FwdParamsE --------------------------
	.section	.nv.constant2._ZN10layer_norm13ln_fwd_kernelINS_13Kernel_traitsI6__halfffffjLj4096ELj1ELj1ELj4ELj16ENS_18Kernel_traits_baseILj4096ES2_ffffjLj128EEEEELb1ELb0ELb0ELb1EEEvNS_9FwdParamsE,"a",@progbits
	.sectionflags	@""
	.align	4
.nv.constant2._ZN10layer_norm13ln_fwd_kernelINS_13Kernel_traitsI6__halfffffjLj4096ELj1ELj1ELj4ELj16ENS_18Kernel_traits_baseILj4096ES2_ffffjLj128EEEEELb1ELb0ELb0ELb1EEEvNS_9FwdParamsE:
        /*0000*/ 	.byte	0xa0, 0x13, 0x00, 0x00, 0xe0, 0x13, 0x00, 0x00, 0x60, 0x13, 0x00, 0x00


//--------------------- .nv.constant2._ZN10layer_norm13ln_fwd_kernelINS_13Kernel_traitsI6__halfffffjLj4096ELj1ELj1ELj4ELj16ENS_18Kernel_traits_baseILj4096ES2_ffffjLj128EEEEELb1ELb1ELb0ELb0EEEvNS_9FwdParamsE --------------------------
	.section	.nv.constant2._ZN10layer_norm13ln_fwd_kernelINS_13Kernel_traitsI6__halfffffjLj4096ELj1ELj1ELj4ELj16ENS_18Kernel_traits_baseILj4096ES2_ffffjLj128EEEEELb1ELb1ELb0ELb0EEEvNS_9FwdParamsE,"a",@progbits
	.sectionflags	@""
	.align	4
.nv.constant2._ZN10layer_norm13ln_fwd_kernelINS_13Kernel_traitsI6__halfffffjLj4096ELj1ELj1ELj4ELj16ENS_18Kernel_traits_baseILj4096ES2_ffffjLj128EEEEELb1ELb1ELb0ELb0EEEvNS_9FwdParamsE:
        /*0000*/ 	.byte	0x20, 0x1d, 0x00, 0x00, 0x60, 0x1d, 0x00, 0x00, 0xe0, 0x1c, 0x00, 0x00


//--------------------- .nv.constant2._ZN10layer_norm13ln_fwd_kernelINS_13Kernel_traitsI6__halfffffjLj4096ELj1ELj1ELj4ELj16ENS_18Kernel_traits_baseILj4096ES2_ffffjLj128EEEEELb1ELb1ELb0ELb1EEEvNS_9FwdParamsE --------------------------
	.section	.nv.constant2._ZN10layer_norm13ln_fwd_kernelINS_13Kernel_traitsI6__halfffffjLj4096ELj1ELj1ELj4ELj16ENS_18Kernel_traits_baseILj4096ES2_ffffjLj128EEEEELb1ELb1ELb0ELb1EEEvNS_9FwdParamsE,"a",@progbits
	.sectionflags	@""
	.align	4
.nv.constant2._ZN10layer_norm13ln_fwd_kernelINS_13Kernel_traitsI6__halfffffjLj4096ELj1ELj1ELj4ELj16ENS_18Kernel_traits_baseILj4096ES2_ffffjLj128EEEEELb1ELb1ELb0ELb1EEEvNS_9FwdParamsE:
        /*0000*/ 	.byte	0x70, 0x18, 0x00, 0x00, 0xb0, 0x18, 0x00, 0x00, 0x30, 0x18, 0x00, 0x00


//--------------------- .nv.constant2._ZN10layer_norm13ln_fwd_kernelINS_13Kernel_traitsIfffffjLj4096ELj1ELj1ELj4ELj16ENS_18Kernel_traits_baseILj4096EfffffjLj128EEEEELb1ELb0ELb0ELb0EEEvNS_9FwdParamsE --------------------------
	.section	.nv.constant2._ZN10layer_norm13ln_fwd_kernelINS_13Kernel_traitsIfffffjLj4096ELj1ELj1ELj4ELj16ENS_18Kernel_traits_baseILj4096EfffffjLj128EEEEELb1ELb0ELb0ELb0EEEvNS_9FwdParamsE,"a",@progbits
	.sectionflags	@""
	.align	4
.nv.constant2._ZN10layer_norm13ln_fwd_kernelINS_13Kernel_traitsIfffffjLj4096ELj1ELj1ELj4ELj16ENS_18Kernel_traits_baseILj4096EfffffjLj128EEEEELb1ELb0ELb0ELb0EEEvNS_9FwdParamsE:
        /*0000*/ 	.byte	0x40, 0x13, 0x00, 0x00, 0x80, 0x13, 0x00, 0x00, 0x00, 0x13, 0x00, 0x00


//--------------------- .nv.constant2._ZN10layer_norm13ln_fwd_kernelINS_13Kernel_traitsIfffffjLj4096ELj1ELj1ELj4ELj16ENS_18Kernel_traits_baseILj4096EfffffjLj128EEEEELb1ELb0ELb0ELb1EEEvNS_9FwdParamsE --------------------------
	.section	.nv.constant2._ZN10layer_norm13ln_fwd_kernelINS_13Kernel_traitsIfffffjLj4096ELj1ELj1ELj4ELj16ENS_18Kernel_traits_baseILj4096EfffffjLj128EEEEELb1ELb0ELb0ELb1EEEvNS_9FwdParamsE,"a",@progbits
	.sectionflags	@""
	.align	4
.nv.constant2._ZN10layer_norm13ln_fwd_kernelINS_13Kernel_traitsIfffffjLj4096ELj1ELj1ELj4ELj16ENS_18Kernel_traits_baseILj4096EfffffjLj128EEEEELb1ELb0ELb0ELb1EEEvNS_9FwdParamsE:
        /*0000*/ 	.byte	0x40, 0x0d, 0x00, 0x00, 0x80, 0x0d, 0x00, 0x00, 0x00, 0x0d, 0x00, 0x00


//--------------------- .nv.constant2._ZN10layer_norm13ln_fwd_kernelINS_13Kernel_traitsIfffffjLj4096ELj1ELj1ELj4ELj16ENS_18Kernel_traits_baseILj4096EfffffjLj128EEEEELb1ELb1ELb0ELb0EEEvNS_9FwdParamsE --------------------------
	.section	.nv.constant2._ZN10layer_norm13ln_fwd_kernelINS_13Kernel_traitsIfffffjLj4096ELj1ELj1ELj4ELj16ENS_18Kernel_traits_baseILj4096EfffffjLj128EEEEELb1ELb1ELb0ELb0EEEvNS_9FwdParamsE,"a",@progbits
	.sectionflags	@""
	.align	4
.nv.constant2._ZN10layer_norm13ln_fwd_kernelINS_13Kernel_traitsIfffffjLj4096ELj1ELj1ELj4ELj16ENS_18Kernel_traits_baseILj4096EfffffjLj128EEEEELb1ELb1ELb0ELb0EEEvNS_9FwdParamsE:
        /*0000*/ 	.byte	0x50, 0x16, 0x00, 0x00, 0x90, 0x16, 0x00, 0x00, 0x10, 0x16, 0x00, 0x00


//--------------------- .nv.constant2._ZN10layer_norm13ln_fwd_kernelINS_13Kernel_traitsIfffffjLj4096ELj1ELj1ELj4ELj16ENS_18Kernel_traits_baseILj4096EfffffjLj128EEEEELb1ELb1ELb0ELb1EEEvNS_9FwdParamsE --------------------------
	.section	.nv.constant2._ZN10layer_norm13ln_fwd_kernelINS_13Kernel_traitsIfffffjLj4096ELj1ELj1ELj4ELj16ENS_18Kernel_traits_baseILj4096EfffffjLj128EEEEELb1ELb1ELb0ELb1EEEvNS_9FwdParamsE,"a",@progbits
	.sectionflags	@""
	.align	4
.nv.constant2._ZN10layer_norm13ln_fwd_kernelINS_13Kernel_traitsIfffffjLj4096ELj1ELj1ELj4ELj16ENS_18Kernel_traits_baseILj4096EfffffjLj128EEEEELb1ELb1ELb0ELb1EEEvNS_9FwdParamsE:
        /*0000*/ 	.byte	0xe0, 0x0e, 0x00, 0x00, 0x20, 0x0f, 0x00, 0x00, 0xa0, 0x0e, 0x00, 0x00


//--------------------- .text._ZN10layer_norm13ln_fwd_kernelINS_13Kernel_traitsI13__nv_bfloat16S2_S2_S2_fjLj4096ELj1ELj1ELj4ELj16ENS_18Kernel_traits_baseILj4096ES2_S2_S2_S2_fjLj128EEEEELb0ELb0ELb0ELb0EEEvNS_9FwdParamsE --------------------------
	.section	.text._ZN10layer_norm13ln_fwd_kernelINS_13Kernel_traitsI13__nv_bfloat16S2_S2_S2_fjLj4096ELj1ELj1ELj4ELj16ENS_18Kernel_traits_baseILj4096ES2_S2_S2_S2_fjLj128EEEEELb0ELb0ELb0ELb0EEEvNS_9FwdParamsE,"ax",@progbits
	.align	128
        .global         _ZN10layer_norm13ln_fwd_kernelINS_13Kernel_traitsI13__nv_bfloat16S2_S2_S2_fjLj4096ELj1ELj1ELj4ELj16ENS_18Kernel_traits_baseILj4096ES2_S2_S2_S2_fjLj128EEEEELb0ELb0ELb0ELb0EEEvNS_9FwdParamsE
        .type           _ZN10layer_norm13ln_fwd_kernelINS_13Kernel_traitsI13__nv_bfloat16S2_S2_S2_fjLj4096ELj1ELj1ELj4ELj16ENS_18Kernel_traits_baseILj4096ES2_S2_S2_S2_fjLj128EEEEELb0ELb0ELb0ELb0EEEvNS_9FwdParamsE,@function
        .size           _ZN10layer_norm13ln_fwd_kernelINS_13Kernel_traitsI13__nv_bfloat16S2_S2_S2_fjLj4096ELj1ELj1ELj4ELj16ENS_18Kernel_traits_baseILj4096ES2_S2_S2_S2_fjLj128EEEEELb0ELb0ELb0ELb0EEEvNS_9FwdParamsE,(.L_x_27198 - _ZN10layer_norm13ln_fwd_kernelINS_13Kernel_traitsI13__nv_bfloat16S2_S2_S2_fjLj4096ELj1ELj1ELj4ELj16ENS_18Kernel_traits_baseILj4096ES2_S2_S2_S2_fjLj128EEEEELb0ELb0ELb0ELb0EEEvNS_9FwdParamsE)
        .other          _ZN10layer_norm13ln_fwd_kernelINS_13Kernel_traitsI13__nv_bfloat16S2_S2_S2_fjLj4096ELj1ELj1ELj4ELj16ENS_18Kernel_traits_baseILj4096ES2_S2_S2_S2_fjLj128EEEEELb0ELb0ELb0ELb0EEEvNS_9FwdParamsE,@"STO_CUDA_ENTRY STV_DEFAULT"
_ZN10layer_norm13ln_fwd_kernelINS_13Kernel_traitsI13__nv_bfloat16S2_S2_S2_fjLj4096ELj1ELj1ELj4ELj16ENS_18Kernel_traits_baseILj4096ES2_S2_S2_S2_fjLj128EEEEELb0ELb0ELb0ELb0EEEvNS_9FwdParamsE:
.text._ZN10layer_norm13ln_fwd_kernelINS_13Kernel_traitsI13__nv_bfloat16S2_S2_S2_fjLj4096ELj1ELj1ELj4ELj16ENS_18Kernel_traits_baseILj4096ES2_S2_S2_S2_fjLj128EEEEELb0ELb0ELb0ELb0EEEvNS_9FwdParamsE:
[----:B------:R-:W-:Y:S01]  /*0000*/  LDC R1, c[0x0][0x37c] ;  /* 0x0000df00ff017b82 */ /* 0x000fe20000000800 */
[----:B------:R-:W0:Y:S01]  /*0010*/  S2R R76, SR_TID.X ;  /* 0x00000000004c7919 */ /* 0x000e220000002100 */
[----:B------:R-:W1:Y:S06]  /*0020*/  LDCU.64 UR12, c[0x0][0x438] ;  /* 0x00008700ff0c77ac */ /* 0x000e6c0008000a00 */
[----:B------:R-:W2:Y:S01]  /*0030*/  LDC R3, c[0x0][0x388] ;  /* 0x0000e200ff037b82 */ /* 0x000ea20000000800 */
[----:B------:R-:W-:Y:S01]  /*0040*/  BSSY.RECONVERGENT B0, `(.L_x_0) ;  /* 0x0000050000007945 */ /* 0x000fe20003800200 */
[----:B------:R-:W3:Y:S01]  /*0050*/  LDCU.64 UR4, c[0x0][0x3a0] ;  /* 0x00007400ff0477ac */ /* 0x000ee20008000a00 */
[----:B------:R-:W3:Y:S05]  /*0060*/  LDCU.64 UR10, c[0x0][0x3e0] ;  /* 0x00007c00ff0a77ac */ /* 0x000eea0008000a00 */
[----:B------:R-:W4:Y:S01]  /*0070*/  S2UR UR6, SR_CTAID.X ;  /* 0x00000000000679c3 */ /* 0x000f220000002500 */
[----:B------:R-:W0:Y:S01]  /*0080*/  LDCU.64 UR8, c[0x0][0x358] ;  /* 0x00006b00ff0877ac */ /* 0x000e220008000a00 */
[----:B-1----:R-:W-:-:S04]  /*0090*/  UISETP.NE.U32.AND UP1, UPT, UR12, URZ, UPT ;  /* 0x000000ff0c00728c */ /* 0x002fc8000bf25070 */
[----:B------:R-:W-:Y:S01]  /*00a0*/  UISETP.NE.AND.EX UP1, UPT, UR13, URZ, UPT, UP1 ;  /* 0x000000ff0d00728c */ /* 0x000fe2000bf25310 */
[----:B--2---:R-:W-:Y:S01]  /*00b0*/  SHF.R.S32.HI R0, RZ, 0x1f, R3 ;  /* 0x0000001fff007819 */ /* 0x004fe20000011403 */
[----:B---3--:R-:W-:-:S03]  /*00c0*/  ULOP3.LUT UP0, URZ, UR4, UR10, URZ, 0xfc, !UPT ;  /* 0x0000000a04ff7292 */ /* 0x008fc6000f80fcff */
[----:B------:R-:W-:Y:S01]  /*00d0*/  LEA.HI R14, R0, R3, RZ, 0x3 ;  /* 0x00000003000e7211 */ /* 0x000fe200078f18ff */
[----:B------:R-:W-:Y:S01]  /*00e0*/  ULOP3.LUT UP0, URZ, UR5, UR11, URZ, 0xfc, UP0 ;  /* 0x0000000b05ff7292 */ /* 0x000fe2000800fcff */
[C---:B0-----:R-:W-:Y:S02]  /*00f0*/  LOP3.LUT R15, R76.reuse, 0x60, RZ, 0xc0, !PT ;  /* 0x000000604c0f7812 */ /* 0x041fe400078ec0ff */
[----:B------:R-:W-:Y:S02]  /*0100*/  LOP3.LUT R0, R76, 0x1f, RZ, 0xc0, !PT ;  /* 0x0000001f4c007812 */ /* 0x000fe400078ec0ff */
[----:B------:R-:W-:-:S04]  /*0110*/  LOP3.LUT R17, R15, 0x1f, R76, 0xf8, !PT ;  /* 0x0000001f0f117812 */ /* 0x000fc800078ef84c */
[----:B------:R-:W-:-:S04]  /*0120*/  LOP3.LUT R75, R17, 0x7f, RZ, 0x3c, !PT ;  /* 0x0000007f114b7812 */ /* 0x000fc800078e3cff */
[----:B------:R-:W-:Y:S01]  /*0130*/  LEA.HI.SX32 R75, R14, R75, 0x1d ;  /* 0x0000004b0e4b7211 */ /* 0x000fe200078feaff */
[----:B----4-:R-:W-:Y:S06]  /*0140*/  BRA.U !UP1, `(.L_x_1) ;  /* 0x0000000109847547 */ /* 0x010fec000b800000 */
[C---:B------:R-:W-:Y:S02]  /*0150*/  ISETP.GE.U32.AND P0, PT, R75.reuse, 0x80, PT ;  /* 0x000000804b00780c */ /* 0x040fe40003f06070 */
[C---:B------:R-:W-:Y:S02]  /*0160*/  ISETP.GE.U32.AND P1, PT, R75.reuse, 0x100, PT ;  /* 0x000001004b00780c */ /* 0x040fe40003f26070 */
[----:B------:R-:W-:-:S09]  /*0170*/  ISETP.GE.U32.AND P2, PT, R75, 0x180, PT ;  /* 0x000001804b00780c */ /* 0x000fd20003f46070 */
[----:B------:R-:W0:Y:S08]  /*0180*/  @P0 LDC.64 R2, c[0x0][0x3d0] ;  /* 0x0000f400ff020b82 */ /* 0x000e300000000a00 */
[----:B------:R-:W1:Y:S08]  /*0190*/  @P0 LDC.64 R4, c[0x0][0x438] ;  /* 0x00010e00ff040b82 */ /* 0x000e700000000a00 */
[----:B------:R-:W2:Y:S08]  /*01a0*/  @P1 LDC.64 R6, c[0x0][0x3d0] ;  /* 0x0000f400ff061b82 */ /* 0x000eb00000000a00 */
[----:B------:R-:W3:Y:S01]  /*01b0*/  @P1 LDC.64 R8, c[0x0][0x438] ;  /* 0x00010e00ff081b82 */ /* 0x000ee20000000a00 */
[----:B0-----:R-:W-:-:S05]  /*01c0*/  @P0 IMAD.WIDE.U32 R2, R17, 0x10, R2 ;  /* 0x0000001011020825 */ /* 0x001fca00078e0002 */
[----:B------:R0:W5:Y:S02]  /*01d0*/  @P0 LDG.E.128 R56, desc[UR8][R2.64] ;  /* 0x0000000802380981 */ /* 0x000164000c1e1d00 */
[----:B------:R-:W4:Y:S01]  /*01e0*/  @P2 LDC.64 R10, c[0x0][0x3d0] ;  /* 0x0000f400ff0a2b82 */ /* 0x000f220000000a00 */
[C---:B-1----:R-:W-:Y:S01]  /*01f0*/  @P0 IMAD.WIDE.U32 R4, R17.reuse, 0x10, R4 ;  /* 0x0000001011040825 */ /* 0x042fe200078e0004 */
[----:B------:R-:W-:-:S04]  /*0200*/  @P0 LOP3.LUT R17, R17, 0x80, RZ, 0xfc, !PT ;  /* 0x0000008011110812 */ /* 0x000fc800078efcff */
[----:B------:R0:W5:Y:S02]  /*0210*/  @P0 LD.E.128 R52, desc[UR8][R4.64] ;  /* 0x0000000804340980 */ /* 0x000164000c101d00 */
[----:B------:R-:W1:Y:S01]  /*0220*/  @P2 LDC.64 R12, c[0x0][0x438] ;  /* 0x00010e00ff0c2b82 */ /* 0x000e620000000a00 */
[----:B--2---:R-:W-:-:S05]  /*0230*/  @P1 IMAD.WIDE.U32 R6, R17, 0x10, R6 ;  /* 0x0000001011061825 */ /* 0x004fca00078e0006 */
[----:B------:R0:W5:Y:S01]  /*0240*/  @P1 LDG.E.128 R48, desc[UR8][R6.64] ;  /* 0x0000000806301981 */ /* 0x000162000c1e1d00 */
[C---:B---3--:R-:W-:Y:S01]  /*0250*/  @P1 IMAD.WIDE.U32 R8, R17.reuse, 0x10, R8 ;  /* 0x0000001011081825 */ /* 0x048fe200078e0008 */
[----:B------:R-:W-:-:S04]  /*0260*/  @P1 IADD3 R17, PT, PT, R17, 0x80, RZ ;  /* 0x0000008011111810 */ /* 0x000fc80007ffe0ff */
[----:B------:R0:W5:Y:S01]  /*0270*/  @P1 LD.E.128 R44, desc[UR8][R8.64] ;  /* 0x00000008082c1980 */ /* 0x000162000c101d00 */
[----:B----4-:R-:W-:-:S05]  /*0280*/  @P2 IMAD.WIDE.U32 R10, R17, 0x10, R10 ;  /* 0x00000010110a2825 */ /* 0x010fca00078e000a */
[----:B------:R0:W5:Y:S01]  /*0290*/  @P2 LDG.E.128 R40, desc[UR8][R10.64] ;  /* 0x000000080a282981 */ /* 0x000162000c1e1d00 */
[----:B-1----:R-:W-:-:S05]  /*02a0*/  @P2 IMAD.WIDE.U32 R12, R17, 0x10, R12 ;  /* 0x00000010110c2825 */ /* 0x002fca00078e000c */
[----:B------:R0:W5:Y:S01]  /*02b0*/  @P2 LD.E.128 R36, desc[UR8][R12.64] ;  /* 0x000000080c242980 */ /* 0x000162000c101d00 */
[----:B------:R-:W-:Y:S02]  /*02c0*/  ISETP.GE.U32.AND P0, PT, R75, 0x200, PT ;  /* 0x000002004b00780c */ /* 0x000fe40003f06070 */
[----:B------:R-:W-:-:S11]  /*02d0*/  @P2 IADD3 R17, PT, PT, R17, 0x80, RZ ;  /* 0x0000008011112810 */ /* 0x000fd60007ffe0ff */
[----:B0-----:R-:W-:Y:S05]  /*02e0*/  @!P0 BRA `(.L_x_2) ;  /* 0x0000000000948947 */ /* 0x001fea0003800000 */
[----:B------:R-:W0:Y:S08]  /*02f0*/  LDC.64 R32, c[0x0][0x3d0] ;  /* 0x0000f400ff207b82 */ /* 0x000e300000000a00 */
[----:B------:R-:W1:Y:S01]  /*0300*/  LDC.64 R28, c[0x0][0x438] ;  /* 0x00010e00ff1c7b82 */ /* 0x000e620000000a00 */
[----:B0-----:R-:W-:-:S06]  /*0310*/  IMAD.WIDE.U32 R32, R17, 0x10, R32 ;  /* 0x0000001011207825 */ /* 0x001fcc00078e0020 */
[----:B------:R-:W5:Y:S01]  /*0320*/  LDG.E.128 R32, desc[UR8][R32.64] ;  /* 0x0000000820207981 */ /* 0x000f62000c1e1d00 */
[----:B-1----:R-:W-:-:S06]  /*0330*/  IMAD.WIDE.U32 R28, R17, 0x10, R28 ;  /* 0x00000010111c7825 */ /* 0x002fcc00078e001c */
[----:B------:R-:W5:Y:S01]  /*0340*/  LD.E.128 R28, desc[UR8][R28.64] ;  /* 0x000000081c1c7980 */ /* 0x000f62000c101d00 */
[----:B------:R-:W-:Y:S05]  /*0350*/  BRA `(.L_x_2) ;  /* 0x0000000000787947 */ /* 0x000fea0003800000 */
.L_x_1:
[C---:B------:R-:W-:Y:S02]  /*0360*/  ISETP.GE.U32.AND P0, PT, R75.reuse, 0x80, PT ;  /* 0x000000804b00780c */ /* 0x040fe40003f06070 */
[C---:B------:R-:W-:Y:S02]  /*0370*/  ISETP.GE.U32.AND P1, PT, R75.reuse, 0x100, PT ;  /* 0x000001004b00780c */ /* 0x040fe40003f26070 */
[C---:B------:R-:W-:Y:S02]  /*0380*/  ISETP.GE.U32.AND P2, PT, R75.reuse, 0x180, PT ;  /* 0x000001804b00780c */ /* 0x040fe40003f46070 */
[----:B------:R-:W-:-:S07]  /*0390*/  ISETP.GE.U32.AND P3, PT, R75, 0x200, PT ;  /* 0x000002004b00780c */ /* 0x000fce0003f66070 */
[----:B------:R-:W0:Y:S08]  /*03a0*/  @P0 LDC.64 R2, c[0x0][0x3d0] ;  /* 0x0000f400ff020b82 */ /* 0x000e300000000a00 */
[----:B------:R-:W1:Y:S08]  /*03b0*/  @P1 LDC.64 R6, c[0x0][0x3d0] ;  /* 0x0000f400ff061b82 */ /* 0x000e700000000a00 */
[----:B------:R-:W2:Y:S08]  /*03c0*/  @P2 LDC.64 R8, c[0x0][0x3d0] ;  /* 0x0000f400ff082b82 */ /* 0x000eb00000000a00 */
[----:B------:R-:W3:Y:S01]  /*03d0*/  @P3 LDC.64 R10, c[0x0][0x3d0] ;  /* 0x0000f400ff0a3b82 */ /* 0x000ee20000000a00 */
[C---:B0-----:R-:W-:Y:S01]  /*03e0*/  @P0 IMAD.WIDE.U32 R4, R17.reuse, 0x10, R2 ;  /* 0x0000001011040825 */ /* 0x041fe200078e0002 */
[----:B------:R-:W-:-:S04]  /*03f0*/  @P0 LOP3.LUT R17, R17, 0x80, RZ, 0xfc, !PT ;  /* 0x0000008011110812 */ /* 0x000fc800078efcff */
[----:B------:R0:W5:Y:S01]  /*0400*/  @P0 LDG.E.128 R56, desc[UR8][R4.64] ;  /* 0x0000000804380981 */ /* 0x000162000c1e1d00 */
[C---:B-1----:R-:W-:Y:S01]  /*0410*/  @P1 IMAD.WIDE.U32 R6, R17.reuse, 0x10, R6 ;  /* 0x0000001011061825 */ /* 0x042fe200078e0006 */
[----:B------:R-:W-:-:S04]  /*0420*/  @P1 IADD3 R17, PT, PT, R17, 0x80, RZ ;  /* 0x0000008011111810 */ /* 0x000fc80007ffe0ff */
[----:B------:R0:W5:Y:S01]  /*0430*/  @P1 LDG.E.128 R48, desc[UR8][R6.64] ;  /* 0x0000000806301981 */ /* 0x000162000c1e1d00 */
[C---:B--2---:R-:W-:Y:S01]  /*0440*/  @P2 IMAD.WIDE.U32 R8, R17.reuse, 0x10, R8 ;  /* 0x0000001011082825 */ /* 0x044fe200078e0008 */
[----:B------:R-:W-:-:S04]  /*0450*/  @P2 IADD3 R17, PT, PT, R17, 0x80, RZ ;  /* 0x0000008011112810 */ /* 0x000fc80007ffe0ff */
[----:B------:R0:W5:Y:S01]  /*0460*/  @P2 LDG.E.128 R40, desc[UR8][R8.64] ;  /* 0x0000000808282981 */ /* 0x000162000c1e1d00 */
[----:B---3--:R-:W-:-:S05]  /*0470*/  @P3 IMAD.WIDE.U32 R2, R17, 0x10, R10 ;  /* 0x0000001011023825 */ /* 0x008fca00078e000a */
[----:B------:R0:W5:Y:S01]  /*0480*/  @P3 LDG.E.128 R32, desc[UR8][R2.64] ;  /* 0x0000000802203981 */ /* 0x000162000c1e1d00 */
[----:B------:R-:W-:Y:S02]  /*0490*/  HFMA2 R46, -RZ, RZ, 0, 0 ;  /* 0x00000000ff2e7431 */ /* 0x000fe400000001ff */
[----:B------:R-:W-:Y:S01]  /*04a0*/  IMAD.MOV.U32 R38, RZ, RZ, RZ ;  /* 0x000000ffff267224 */ /* 0x000fe200078e00ff */
[----:B------:R-:W-:Y:S02]  /*04b0*/  CS2R R36, SRZ ;  /* 0x0000000000247805 */ /* 0x000fe4000001ff00 */
[----:B------:R-:W-:Y:S02]  /*04c0*/  CS2R R44, SRZ ;  /* 0x00000000002c7805 */ /* 0x000fe4000001ff00 */
[----:B------:R-:W-:Y:S02]  /*04d0*/  MOV R54, RZ ;  /* 0x000000ff00367202 */ /* 0x000fe40000000f00 */
[----:B------:R-:W-:-:S02]  /*04e0*/  CS2R R52, SRZ ;  /* 0x0000000000347805 */ /* 0x000fc4000001ff00 */
[----:B------:R-:W-:Y:S02]  /*04f0*/  @P3 CS2R R30, SRZ ;  /* 0x00000000001e3805 */ /* 0x000fe4000001ff00 */
[----:B------:R-:W-:Y:S02]  /*0500*/  @P3 CS2R R28, SRZ ;  /* 0x00000000001c3805 */ /* 0x000fe4000001ff00 */
[----:B------:R-:W-:Y:S01]  /*0510*/  @P0 MOV R55, RZ ;  /* 0x000000ff00370202 */ /* 0x000fe20000000f00 */
[----:B------:R-:W-:Y:S01]  /*0520*/  @P1 IMAD.MOV.U32 R47, RZ, RZ, RZ ;  /* 0x000000ffff2f1224 */ /* 0x000fe200078e00ff */
[----:B0-----:R-:W-:-:S07]  /*0530*/  @P2 MOV R39, RZ ;  /* 0x000000ff00272202 */ /* 0x001fce0000000f00 */
.L_x_2:
[----:B------:R-:W-:Y:S05]  /*0540*/  BSYNC.RECONVERGENT B0 ;  /* 0x0000000000007941 */ /* 0x000fea0003800200 */
.L_x_0:
[----:B------:R-:W0:Y:S02]  /*0550*/  LDCU UR4, c[0x0][0x384] ;  /* 0x00007080ff0477ac */ /* 0x000e240008000800 */
[----:B0-----:R-:W-:-:S06]  /*0560*/  UISETP.GE.AND UP1, UPT, UR6, UR4, UPT ;  /* 0x000000040600728c */ /* 0x001fcc000bf26270 */
[----:B------:R-:W-:-:S13]  /*0570*/  PLOP3.LUT P0, PT, PT, PT, UP1, 0x80, 0x8 ;  /* 0x000000000008781c */ /* 0x000fda0003f0f018 */
[----:B------:R-:W-:Y:S05]  /*0580*/  @P0 EXIT ;  /* 0x000000000000094d */ /* 0x000fea0003800000 */
[----:B------:R-:W-:Y:S01]  /*0590*/  SHF.R.S32.HI R14, RZ, 0x3, R14 ;  /* 0x00000003ff0e7819 */ /* 0x000fe2000001140e */
[----:B------:R-:W-:Y:S01]  /*05a0*/  UISETP.NE.U32.AND UP1, UPT, UR10, URZ, UPT ;  /* 0x000000ff0a00728c */ /* 0x000fe2000bf25070 */
[----:B-----5:R-:W-:Y:S01]  /*05b0*/  PRMT R73, R31, 0x7632, R73 ;  /* 0x000076321f497816 */ /* 0x020fe20000000049 */
[----:B------:R-:W-:Y:S01]  /*05c0*/  UPLOP3.LUT UP2, UPT, UPT, UPT, UPT, 0x40, 0x4 ;  /* 0x000000000004789c */ /* 0x000fe20003f4e870 */
[C---:B------:R-:W-:Y:S01]  /*05d0*/  LOP3.LUT R2, R14.reuse, 0x7f, RZ, 0xc0, !PT ;  /* 0x0000007f0e027812 */ /* 0x040fe200078ec0ff */
[----:B------:R-:W-:Y:S01]  /*05e0*/  UISETP.NE.AND.EX UP1, UPT, UR11, URZ, UPT, UP1 ;  /* 0x000000ff0b00728c */ /* 0x000fe2000bf25310 */
[----:B------:R-:W-:Y:S01]  /*05f0*/  SHF.L.U32 R14, R14, 0x1, RZ ;  /* 0x000000010e0e7819 */ /* 0x000fe200000006ff */
[----:B------:R-:W0:Y:S01]  /*0600*/  LDCU UR13, c[0x0][0x388] ;  /* 0x00007100ff0d77ac */ /* 0x000e220008000800 */
[----:B------:R-:W-:Y:S01]  /*0610*/  PRMT R72, R35, 0x7632, R72 ;  /* 0x0000763223487816 */ /* 0x000fe20000000048 */
[----:B------:R-:W-:Y:S01]  /*0620*/  IMAD R0, R0, -0x20, R2 ;  /* 0xffffffe000007824 */ /* 0x000fe200078e0202 */
[----:B------:R-:W-:Y:S01]  /*0630*/  VIADDMNMX R2, R2, -R15, RZ, !PT ;  /* 0x8000000f02027246 */ /* 0x000fe200078001ff */
[----:B------:R-:W1:Y:S01]  /*0640*/  LDCU.U8 UR7, c[0x0][0x410] ;  /* 0x00008200ff0777ac */ /* 0x000e620008000000 */
[----:B------:R-:W-:-:S02]  /*0650*/  LOP3.LUT R3, R14, 0xffffff00, RZ, 0xc0, !PT ;  /* 0xffffff000e037812 */ /* 0x000fc400078ec0ff */
[----:B------:R-:W-:Y:S01]  /*0660*/  VIMNMX R2, PT, PT, R2, 0x20, PT ;  /* 0x0000002002027848 */ /* 0x000fe20003fe0100 */
[----:B------:R-:W2:Y:S01]  /*0670*/  LDCU UR12, c[0x0][0x400] ;  /* 0x00008000ff0c77ac */ /* 0x000ea20008000800 */
[----:B------:R-:W-:Y:S02]  /*0680*/  VIMNMX R0, PT, PT, RZ, R0, !PT ;  /* 0x00000000ff007248 */ /* 0x000fe40007fe0100 */
[----:B------:R-:W-:Y:S01]  /*0690*/  LEA R2, R2, R3, 0x3 ;  /* 0x0000000302027211 */ /* 0x000fe200078e18ff */
[----:B------:R-:W3:Y:S01]  /*06a0*/  LDCU.64 UR16, c[0x0][0x3a0] ;  /* 0x00007400ff1077ac */ /* 0x000ee20008000a00 */
[----:B------:R-:W-:Y:S02]  /*06b0*/  VIMNMX R0, PT, PT, R0, 0x20, PT ;  /* 0x0000002000007848 */ /* 0x000fe40003fe0100 */
[----:B------:R-:W-:Y:S01]  /*06c0*/  I2FP.F32.U32 R10, R2 ;  /* 0x00000002000a7245 */ /* 0x000fe20000201000 */
[----:B------:R-:W4:Y:S01]  /*06d0*/  LDCU.64 UR18, c[0x0][0x3e0] ;  /* 0x00007c00ff1277ac */ /* 0x000f220008000a00 */
[----:B------:R-:W-:Y:S01]  /*06e0*/  PRMT R71, R30, 0x7632, R71 ;  /* 0x000076321e477816 */ /* 0x000fe20000000047 */
[----:B------:R-:W-:Y:S01]  /*06f0*/  IMAD R74, R0, 0x8, R3 ;  /* 0x00000008004a7824 */ /* 0x000fe200078e0203 */
[----:B------:R-:W-:Y:S01]  /*0700*/  PRMT R70, R34, 0x7632, R70 ;  /* 0x0000763222467816 */ /* 0x000fe20000000046 */
[----:B------:R-:W0:Y:S01]  /*0710*/  LDCU.64 UR14, c[0x0][0x380] ;  /* 0x00007000ff0e77ac */ /* 0x000e220008000a00 */
[----:B------:R-:W0:Y:S01]  /*0720*/  MUFU.RCP R10, R10 ;  /* 0x0000000a000a7308 */ /* 0x000e220000001000 */
[----:B------:R-:W-:-:S02]  /*0730*/  PRMT R69, R29, 0x7632, R69 ;  /* 0x000076321d457816 */ /* 0x000fc40000000045 */
[----:B------:R-:W-:Y:S02]  /*0740*/  PRMT R68, R33, 0x7632, R68 ;  /* 0x0000763221447816 */ /* 0x000fe40000000044 */
[----:B------:R-:W-:Y:S02]  /*0750*/  PRMT R67, R28, 0x7632, R67 ;  /* 0x000076321c437816 */ /* 0x000fe40000000043 */
[----:B------:R-:W-:Y:S02]  /*0760*/  PRMT R66, R32, 0x7632, R66 ;  /* 0x0000763220427816 */ /* 0x000fe40000000042 */
[----:B------:R-:W-:Y:S02]  /*0770*/  PRMT R65, R39, 0x7632, R65 ;  /* 0x0000763227417816 */ /* 0x000fe40000000041 */
[----:B------:R-:W-:Y:S02]  /*0780*/  PRMT R64, R43, 0x7632, R64 ;  /* 0x000076322b407816 */ /* 0x000fe40000000040 */
        /* <DEDUP_REMOVED lines=16> */
[----:B------:R-:W-:Y:S02]  /*0890*/  PLOP3.LUT P0, PT, PT, PT, UP1, 0x80, 0x8 ;  /* 0x000000000008781c */ /* 0x000fe40003f0f018 */
[----:B------:R-:W-:Y:S02]  /*08a0*/  PRMT R6, R54, 0x7632, R6 ;  /* 0x0000763236067816 */ /* 0x000fe40000000006 */
[----:B------:R-:W-:-:S02]  /*08b0*/  PRMT R5, R58, 0x7632, R5 ;  /* 0x000076323a057816 */ /* 0x000fc40000000005 */
[----:B------:R-:W-:Y:S02]  /*08c0*/  PRMT R4, R53, 0x7632, R4 ;  /* 0x0000763235047816 */ /* 0x000fe40000000004 */
[----:B------:R-:W-:Y:S02]  /*08d0*/  PRMT R3, R57, 0x7632, R3 ;  /* 0x0000763239037816 */ /* 0x000fe40000000003 */
[----:B------:R-:W-:Y:S02]  /*08e0*/  PRMT R2, R52, 0x7632, R2 ;  /* 0x0000763234027816 */ /* 0x000fe40000000002 */
[----:B01234-:R-:W-:-:S07]  /*08f0*/  PRMT R0, R56, 0x7632, R0 ;  /* 0x0000763238007816 */ /* 0x01ffce0000000000 */
.L_x_35:
[----:B01234-:R-:W0:Y:S01]  /*0900*/  @P0 LDC.64 R60, c[0x0][0x3e0] ;  /* 0x0000f800ff3c0b82 */ /* 0x01fe220000000a00 */
[----:B------:R-:W-:-:S05]  /*0910*/  MOV R63, UR6 ;  /* 0x00000006003f7c02 */ /* 0x000fca0008000f00 */
[----:B0-----:R-:W-:-:S06]  /*0920*/  @P0 IMAD.WIDE R60, R63, 0x2, R60 ;  /* 0x000000023f3c0825 */ /* 0x001fcc00078e023c */
[----:B------:R-:W2:Y:S01]  /*0930*/  @P0 LDG.E.U16 R60, desc[UR8][R60.64] ;  /* 0x000000083c3c0981 */ /* 0x000ea2000c1e1500 */
[----:B------:R-:W-:Y:S01]  /*0940*/  UIMAD UR4, UR6, UR13, URZ ;  /* 0x0000000d060472a4 */ /* 0x000fe2000f8e02ff */
[----:B------:R-:W-:Y:S01]  /*0950*/  ISETP.GE.U32.AND P1, PT, R75, 0x80, PT ;  /* 0x000000804b00780c */ /* 0x000fe20003f26070 */
[----:B------:R-:W-:Y:S01]  /*0960*/  HFMA2 R110, -RZ, RZ, 1.875, 0 ;  /* 0x3f800000ff6e7431 */ /* 0x000fe200000001ff */
[----:B------:R-:W-:Y:S01]  /*0970*/  BSSY.RECONVERGENT B0, `(.L_x_3) ;  /* 0x000006e000007945 */ /* 0x000fe20003800200 */
[----:B------:R-:W-:-:S04]  /*0980*/  USHF.R.S32.HI UR5, URZ, 0x1f, UR4 ;  /* 0x0000001fff057899 */ /* 0x000fc80008011404 */
[----:B------:R-:W-:-:S06]  /*0990*/  ULEA.HI UR5, UR5, UR4, URZ, 0x3 ;  /* 0x0000000405057291 */ /* 0x000fcc000f8f18ff */
[----:B------:R-:W-:-:S04]  /*09a0*/  MOV R77, UR5 ;  /* 0x00000005004d7c02 */ /* 0x000fc80008000f00 */
[----:B------:R-:W-:-:S05]  /*09b0*/  LEA.HI.SX32 R77, R77, R76, 0x1d ;  /* 0x0000004c4d4d7211 */ /* 0x000fca00078feaff */
[----:B------:R-:W-:Y:S01]  /*09c0*/  IMAD.MOV.U32 R111, RZ, RZ, R77 ;  /* 0x000000ffff6f7224 */ /* 0x000fe200078e004d */
[----:B--2---:R-:W-:Y:S01]  /*09d0*/  @P0 SHF.L.U32 R110, R60, 0x10, RZ ;  /* 0x000000103c6e0819 */ /* 0x004fe200000006ff */
[----:B------:R-:W-:Y:S06]  /*09e0*/  @!P1 BRA `(.L_x_4) ;  /* 0x0000000400989947 */ /* 0x000fec0003800000 */
[----:B------:R-:W0:Y:S02]  /*09f0*/  LDC.64 R60, c[0x0][0x390] ;  /* 0x0000e400ff3c7b82 */ /* 0x000e240000000a00 */
[----:B0-----:R-:W-:-:S06]  /*0a00*/  IMAD.WIDE.U32 R60, R77, 0x10, R60 ;  /* 0x000000104d3c7825 */ /* 0x001fcc00078e003c */
[----:B------:R-:W5:Y:S01]  /*0a10*/  LDG.E.128 R60, desc[UR8][R60.64] ;  /* 0x000000083c3c7981 */ /* 0x000f62000c1e1d00 */
[----:B------:R-:W-:-:S04]  /*0a20*/  UISETP.NE.U32.AND UP1, UPT, UR16, URZ, UPT ;  /* 0x000000ff1000728c */ /* 0x000fc8000bf25070 */
[----:B------:R-:W-:-:S09]  /*0a30*/  UISETP.NE.AND.EX UP1, UPT, UR17, URZ, UPT, UP1 ;  /* 0x000000ff1100728c */ /* 0x000fd2000bf25310 */
[----:B------:R-:W-:Y:S05]  /*0a40*/  BRA.U !UP1, `(.L_x_5) ;  /* 0x0000000109a07547 */ /* 0x000fea000b800000 */
[----:B------:R-:W0:Y:S02]  /*0a50*/  LDC.64 R24, c[0x0][0x3a0] ;  /* 0x0000e800ff187b82 */ /* 0x000e240000000a00 */
[----:B0-----:R-:W-:-:S06]  /*0a60*/  IMAD.WIDE.U32 R24, R77, 0x10, R24 ;  /* 0x000000104d187825 */ /* 0x001fcc00078e0018 */
[----:B------:R-:W2:Y:S01]  /*0a70*/  LDG.E.128 R24, desc[UR8][R24.64] ;  /* 0x0000000818187981 */ /* 0x000ea2000c1e1d00 */
[C---:B-----5:R-:W-:Y:S02]  /*0a80*/  PRMT R78, R60.reuse, 0x7632, R78 ;  /* 0x000076323c4e7816 */ /* 0x060fe4000000004e */
[----:B------:R-:W-:Y:S02]  /*0a90*/  SHF.L.U32 R79, R60, 0x10, RZ ;  /* 0x000000103c4f7819 */ /* 0x000fe400000006ff */
[C---:B------:R-:W-:Y:S02]  /*0aa0*/  SHF.L.U32 R85, R62.reuse, 0x10, RZ ;  /* 0x000000103e557819 */ /* 0x040fe400000006ff */
[----:B------:R-:W-:Y:S02]  /*0ab0*/  PRMT R83, R62, 0x7632, R83 ;  /* 0x000076323e537816 */ /* 0x000fe40000000053 */
[----:B------:R-:W-:Y:S02]  /*0ac0*/  PRMT R62, R63, 0x7632, R62 ;  /* 0x000076323f3e7816 */ /* 0x000fe4000000003e */
[----:B------:R-:W-:-:S02]  /*0ad0*/  PRMT R81, R61, 0x7632, R81 ;  /* 0x000076323d517816 */ /* 0x000fc40000000051 */
[----:B------:R-:W-:Y:S02]  /*0ae0*/  SHF.L.U32 R61, R61, 0x10, RZ ;  /* 0x000000103d3d7819 */ /* 0x000fe400000006ff */
[----:B------:R-:W-:Y:S01]  /*0af0*/  SHF.L.U32 R63, R63, 0x10, RZ ;  /* 0x000000103f3f7819 */ /* 0x000fe200000006ff */
[----:B------:R-:W-:Y:S01]  /*0b00*/  IMAD.U32 R81, R81, 0x10000, RZ ;  /* 0x0001000051517824 */ /* 0x000fe200078e00ff */
[----:B------:R-:W-:Y:S02]  /*0b10*/  SHF.L.U32 R83, R83, 0x10, RZ ;  /* 0x0000001053537819 */ /* 0x000fe400000006ff */
[C---:B--2---:R-:W-:Y:S01]  /*0b20*/  PRMT R60, R24.reuse, 0x7632, R60 ;  /* 0x00007632183c7816 */ /* 0x044fe2000000003c */
[----:B------:R-:W-:Y:S01]  /*0b30*/  IMAD.U32 R84, R24, 0x10000, RZ ;  /* 0x0001000018547824 */ /* 0x000fe200078e00ff */
[C---:B------:R-:W-:Y:S02]  /*0b40*/  PRMT R24, R25.reuse, 0x7632, R24 ;  /* 0x0000763219187816 */ /* 0x040fe40000000018 */
[----:B------:R-:W-:Y:S01]  /*0b50*/  SHF.L.U32 R82, R25, 0x10, RZ ;  /* 0x0000001019527819 */ /* 0x000fe200000006ff */
[-C--:B------:R-:W-:Y:S01]  /*0b60*/  FFMA.FTZ R84, R79, R110.reuse, R84 ;  /* 0x0000006e4f547223 */ /* 0x080fe20000010054 */
[----:B------:R-:W-:Y:S01]  /*0b70*/  PRMT R25, R26, 0x7632, R25 ;  /* 0x000076321a197816 */ /* 0x000fe20000000019 */
[----:B------:R-:W-:Y:S01]  /*0b80*/  IMAD.U32 R24, R24, 0x10000, RZ ;  /* 0x0001000018187824 */ /* 0x000fe200078e00ff */
[----:B------:R-:W-:Y:S01]  /*0b90*/  SHF.L.U32 R26, R26, 0x10, RZ ;  /* 0x000000101a1a7819 */ /* 0x000fe200000006ff */
[-C--:B------:R-:W-:Y:S01]  /*0ba0*/  FFMA.FTZ R82, R61, R110.reuse, R82 ;  /* 0x0000006e3d527223 */ /* 0x080fe20000010052 */
[----:B------:R-:W-:Y:S01]  /*0bb0*/  PRMT R111, R27, 0x7632, R111 ;  /* 0x000076321b6f7816 */ /* 0x000fe2000000006f */
[-C--:B------:R-:W-:Y:S01]  /*0bc0*/  FFMA.FTZ R81, R81, R110.reuse, R24 ;  /* 0x0000006e51517223 */ /* 0x080fe20000010018 */
[----:B------:R-:W-:Y:S01]  /*0bd0*/  SHF.L.U32 R112, R27, 0x10, RZ ;  /* 0x000000101b707819 */ /* 0x000fe200000006ff */
[----:B------:R-:W-:Y:S01]  /*0be0*/  FFMA.FTZ R80, R85, R110, R26 ;  /* 0x0000006e55507223 */ /* 0x000fe2000001001a */
[----:B------:R-:W-:-:S02]  /*0bf0*/  SHF.L.U32 R85, R62, 0x10, RZ ;  /* 0x000000103e557819 */ /* 0x000fc400000006ff */
[----:B------:R-:W-:Y:S01]  /*0c00*/  SHF.L.U32 R79, R78, 0x10, RZ ;  /* 0x000000104e4f7819 */ /* 0x000fe200000006ff */
[-C--:B------:R-:W-:Y:S01]  /*0c10*/  FFMA.FTZ R78, R63, R110.reuse, R112 ;  /* 0x0000006e3f4e7223 */ /* 0x080fe20000010070 */
[----:B------:R-:W-:Y:S02]  /*0c20*/  SHF.L.U32 R62, R111, 0x10, RZ ;  /* 0x000000106f3e7819 */ /* 0x000fe400000006ff */
[----:B------:R-:W-:Y:S02]  /*0c30*/  SHF.L.U32 R26, R25, 0x10, RZ ;  /* 0x00000010191a7819 */ /* 0x000fe400000006ff */
[----:B------:R-:W-:Y:S01]  /*0c40*/  SHF.L.U32 R60, R60, 0x10, RZ ;  /* 0x000000103c3c7819 */ /* 0x000fe200000006ff */
[----:B------:R-:W-:Y:S01]  /*0c50*/  FFMA.FTZ R85, R85, R110, R62 ;  /* 0x0000006e55557223 */ /* 0x000fe2000001003e */
[----:B------:R-:W-:Y:S01]  /*0c60*/  F2FP.BF16.F32.PACK_AB R25, R81, R82 ;  /* 0x000000525119723e */ /* 0x000fe200000010ff */
[-C--:B------:R-:W-:Y:S02]  /*0c70*/  FFMA.FTZ R83, R83, R110.reuse, R26 ;  /* 0x0000006e53537223 */ /* 0x080fe4000001001a */
[----:B------:R-:W-:Y:S01]  /*0c80*/  FFMA.FTZ R79, R79, R110, R60 ;  /* 0x0000006e4f4f7223 */ /* 0x000fe2000001003c */
[----:B------:R-:W-:-:S02]  /*0c90*/  F2FP.BF16.F32.PACK_AB R27, R85, R78 ;  /* 0x0000004e551b723e */ /* 0x000fc400000010ff */
[----:B------:R-:W-:Y:S02]  /*0ca0*/  F2FP.BF16.F32.PACK_AB R26, R83, R80 ;  /* 0x00000050531a723e */ /* 0x000fe400000010ff */
[----:B------:R-:W-:Y:S01]  /*0cb0*/  F2FP.BF16.F32.PACK_AB R24, R79, R84 ;  /* 0x000000544f18723e */ /* 0x000fe200000010ff */
[----:B------:R-:W-:Y:S06]  /*0cc0*/  BRA `(.L_x_6) ;  /* 0x0000000000c47947 */ /* 0x000fec0003800000 */
.L_x_5:
[----:B------:R-:W-:-:S04]  /*0cd0*/  UISETP.NE.U32.AND UP1, UPT, UR18, URZ, UPT ;  /* 0x000000ff1200728c */ /* 0x000fc8000bf25070 */
[----:B------:R-:W-:-:S06]  /*0ce0*/  UISETP.NE.AND.EX UP1, UPT, UR19, URZ, UPT, UP1 ;  /* 0x000000ff1300728c */ /* 0x000fcc000bf25310 */
[----:B------:R-:W-:-:S13]  /*0cf0*/  PLOP3.LUT P0, PT, PT, PT, UP1, 0x80, 0x8 ;  /* 0x000000000008781c */ /* 0x000fda0003f0f018 */
[----:B------:R-:W-:Y:S05]  /*0d00*/  @!P0 BRA `(.L_x_7) ;  /* 0x0000000000648947 */ /* 0x000fea0003800000 */
[C---:B-----5:R-:W-:Y:S02]  /*0d10*/  PRMT R24, R60.reuse, 0x7632, R24 ;  /* 0x000076323c187816 */ /* 0x060fe40000000018 */
[----:B------:R-:W-:Y:S02]  /*0d20*/  SHF.L.U32 R25, R60, 0x10, RZ ;  /* 0x000000103c197819 */ /* 0x000fe400000006ff */
[----:B------:R-:W-:Y:S02]  /*0d30*/  PRMT R26, R61, 0x7632, R26 ;  /* 0x000076323d1a7816 */ /* 0x000fe4000000001a */
[C---:B------:R-:W-:Y:S01]  /*0d40*/  PRMT R27, R62.reuse, 0x7632, R27 ;  /* 0x000076323e1b7816 */ /* 0x040fe2000000001b */
[----:B------:R-:W-:Y:S01]  /*0d50*/  FMUL.FTZ R84, R25, R110 ;  /* 0x0000006e19547220 */ /* 0x000fe20000410000 */
[C---:B------:R-:W-:Y:S01]  /*0d60*/  PRMT R60, R63.reuse, 0x7632, R60 ;  /* 0x000076323f3c7816 */ /* 0x040fe2000000003c */
[----:B------:R-:W-:Y:S01]  /*0d70*/  IMAD.U32 R63, R63, 0x10000, RZ ;  /* 0x000100003f3f7824 */ /* 0x000fe200078e00ff */
[----:B------:R-:W-:-:S02]  /*0d80*/  SHF.L.U32 R83, R62, 0x10, RZ ;  /* 0x000000103e537819 */ /* 0x000fc400000006ff */
[----:B------:R-:W-:Y:S01]  /*0d90*/  SHF.L.U32 R61, R61, 0x10, RZ ;  /* 0x000000103d3d7819 */ /* 0x000fe200000006ff */
[-C--:B------:R-:W-:Y:S01]  /*0da0*/  FMUL.FTZ R78, R63, R110.reuse ;  /* 0x0000006e3f4e7220 */ /* 0x080fe20000410000 */
[----:B------:R-:W-:Y:S01]  /*0db0*/  SHF.L.U32 R79, R24, 0x10, RZ ;  /* 0x00000010184f7819 */ /* 0x000fe200000006ff */
[-C--:B------:R-:W-:Y:S01]  /*0dc0*/  FMUL.FTZ R80, R83, R110.reuse ;  /* 0x0000006e53507220 */ /* 0x080fe20000410000 */
[----:B------:R-:W-:Y:S01]  /*0dd0*/  SHF.L.U32 R85, R60, 0x10, RZ ;  /* 0x000000103c557819 */ /* 0x000fe200000006ff */
[-C--:B------:R-:W-:Y:S01]  /*0de0*/  FMUL.FTZ R82, R61, R110.reuse ;  /* 0x0000006e3d527220 */ /* 0x080fe20000410000 */
[----:B------:R-:W-:Y:S01]  /*0df0*/  SHF.L.U32 R27, R27, 0x10, RZ ;  /* 0x000000101b1b7819 */ /* 0x000fe200000006ff */
[-C--:B------:R-:W-:Y:S01]  /*0e00*/  FMUL.FTZ R79, R79, R110.reuse ;  /* 0x0000006e4f4f7220 */ /* 0x080fe20000410000 */
[----:B------:R-:W-:Y:S01]  /*0e10*/  SHF.L.U32 R81, R26, 0x10, RZ ;  /* 0x000000101a517819 */ /* 0x000fe200000006ff */
[-C--:B------:R-:W-:Y:S02]  /*0e20*/  FMUL.FTZ R85, R85, R110.reuse ;  /* 0x0000006e55557220 */ /* 0x080fe40000410000 */
[----:B------:R-:W-:Y:S01]  /*0e30*/  FMUL.FTZ R83, R27, R110 ;  /* 0x0000006e1b537220 */ /* 0x000fe20000410000 */
[----:B------:R-:W-:Y:S01]  /*0e40*/  F2FP.BF16.F32.PACK_AB R24, R79, R84 ;  /* 0x000000544f18723e */ /* 0x000fe200000010ff */
[----:B------:R-:W-:Y:S01]  /*0e50*/  FMUL.FTZ R81, R81, R110 ;  /* 0x0000006e51517220 */ /* 0x000fe20000410000 */
[----:B------:R-:W-:-:S02]  /*0e60*/  F2FP.BF16.F32.PACK_AB R27, R85, R78 ;  /* 0x0000004e551b723e */ /* 0x000fc400000010ff */
[----:B------:R-:W-:Y:S02]  /*0e70*/  F2FP.BF16.F32.PACK_AB R26, R83, R80 ;  /* 0x00000050531a723e */ /* 0x000fe400000010ff */
[----:B------:R-:W-:Y:S01]  /*0e80*/  F2FP.BF16.F32.PACK_AB R25, R81, R82 ;  /* 0x000000525119723e */ /* 0x000fe200000010ff */
[----:B------:R-:W-:Y:S06]  /*0e90*/  BRA `(.L_x_6) ;  /* 0x0000000000507947 */ /* 0x000fec0003800000 */
.L_x_7:
[----:B-----5:R-:W-:Y:S01]  /*0ea0*/  SHF.L.U32 R85, R62, 0x10, RZ ;  /* 0x000000103e557819 */ /* 0x020fe200000006ff */
[C---:B------:R-:W-:Y:S01]  /*0eb0*/  IMAD.U32 R79, R60.reuse, 0x10000, RZ ;  /* 0x000100003c4f7824 */ /* 0x040fe200078e00ff */
[----:B------:R-:W-:Y:S02]  /*0ec0*/  PRMT R78, R60, 0x7632, R78 ;  /* 0x000076323c4e7816 */ /* 0x000fe4000000004e */
[----:B------:R-:W-:Y:S01]  /*0ed0*/  PRMT R83, R62, 0x7632, R83 ;  /* 0x000076323e537816 */ /* 0x000fe20000000053 */
[-C--:B------:R-:W-:Y:S01]  /*0ee0*/  FMUL.FTZ R84, R79, R110.reuse ;  /* 0x0000006e4f547220 */ /* 0x080fe20000410000 */
[----:B------:R-:W-:Y:S01]  /*0ef0*/  PRMT R60, R61, 0x7632, R60 ;  /* 0x000076323d3c7816 */ /* 0x000fe2000000003c */
[----:B------:R-:W-:Y:S01]  /*0f00*/  FMUL.FTZ R80, R85, R110 ;  /* 0x0000006e55507220 */ /* 0x000fe20000410000 */
[----:B------:R-:W-:Y:S02]  /*0f10*/  PRMT R62, R63, 0x7632, R62 ;  /* 0x000076323f3e7816 */ /* 0x000fe4000000003e */
[----:B------:R-:W-:Y:S01]  /*0f20*/  SHF.L.U32 R61, R61, 0x10, RZ ;  /* 0x000000103d3d7819 */ /* 0x000fe200000006ff */
        /* <DEDUP_REMOVED lines=8> */
[-C--:B------:R-:W-:Y:S01]  /*0fb0*/  FMUL.FTZ R81, R81, R110.reuse ;  /* 0x0000006e51517220 */ /* 0x080fe20000410000 */
[-C--:B------:R-:W-:Y:S02]  /*0fc0*/  FMUL.FTZ R83, R83, R110.reuse ;  /* 0x0000006e53537220 */ /* 0x080fe40000410000 */
[----:B------:R-:W-:-:S07]  /*0fd0*/  FMUL.FTZ R85, R85, R110 ;  /* 0x0000006e55557220 */ /* 0x000fce0000410000 */
.L_x_6:
[----:B------:R-:W0:Y:S01]  /*0fe0*/  @UP0 LDCU.64 UR4, c[0x0][0x3a8] ;  /* 0x00007500ff0407ac */ /* 0x000e220008000a00 */
[----:B------:R-:W-:Y:S02]  /*0ff0*/  PLOP3.LUT P2, PT, PT, PT, UP0, 0x80, 0x8 ;  /* 0x000000000008781c */ /* 0x000fe40003f4f008 */
[----:B------:R-:W-:Y:S02]  /*1000*/  PLOP3.LUT P3, PT, PT, PT, UP0, 0x80, 0x8 ;  /* 0x000000000008781c */ /* 0x000fe40003f6f008 */
[----:B------:R-:W-:Y:S02]  /*1010*/  MOV R60, 0x10 ;  /* 0x00000010003c7802 */ /* 0x000fe40000000f00 */
[----:B------:R-:W-:-:S07]  /*1020*/  IADD3 R111, PT, PT, R77, 0x80, RZ ;  /* 0x000000804d6f7810 */ /* 0x000fce0007ffe0ff */
[----:B0-----:R-:W-:-:S05]  /*1030*/  @P2 IMAD.WIDE.U32 R60, R77, R60, UR4 ;  /* 0x000000044d3c2e25 */ /* 0x001fca000f8e003c */
[----:B------:R0:W-:Y:S02]  /*1040*/  @P3 STG.E.128 desc[UR8][R60.64], R24 ;  /* 0x000000183c003986 */ /* 0x0001e4000c101d08 */
.L_x_4:
[----:B------:R-:W-:Y:S05]  /*1050*/  BSYNC.RECONVERGENT B0 ;  /* 0x0000000000007941 */ /* 0x000fea0003800200 */
.L_x_3:
[----:B------:R-:W-:Y:S01]  /*1060*/  ISETP.GE.U32.AND P2, PT, R75, 0x100, PT ;  /* 0x000001004b00780c */ /* 0x000fe20003f46070 */
[----:B------:R-:W-:-:S12]  /*1070*/  BSSY.RECONVERGENT B0, `(.L_x_8) ;  /* 0x0000067000007945 */ /* 0x000fd80003800200 */
[----:B------:R-:W-:Y:S05]  /*1080*/  @!P2 BRA `(.L_x_9) ;  /* 0x000000040094a947 */ /* 0x000fea0003800000 */
[----:B0-----:R-:W0:Y:S02]  /*1090*/  LDC.64 R60, c[0x0][0x390] ;  /* 0x0000e400ff3c7b82 */ /* 0x001e240000000a00 */
        /* <DEDUP_REMOVED lines=8> */
[C---:B-----5:R-:W-:Y:S01]  /*1120*/  PRMT R88, R61.reuse, 0x7632, R88 ;  /* 0x000076323d587816 */ /* 0x060fe20000000058 */
[C---:B------:R-:W-:Y:S01]  /*1130*/  IMAD.U32 R87, R60.reuse, 0x10000, RZ ;  /* 0x000100003c577824 */ /* 0x040fe200078e00ff */
[----:B------:R-:W-:Y:S02]  /*1140*/  SHF.L.U32 R61, R61, 0x10, RZ ;  /* 0x000000103d3d7819 */ /* 0x000fe400000006ff */
[----:B------:R-:W-:Y:S02]  /*1150*/  PRMT R86, R60, 0x7632, R86 ;  /* 0x000076323c567816 */ /* 0x000fe40000000056 */
[C---:B------:R-:W-:Y:S02]  /*1160*/  PRMT R92, R62.reuse, 0x7632, R92 ;  /* 0x000076323e5c7816 */ /* 0x040fe4000000005c */
[----:B------:R-:W-:Y:S02]  /*1170*/  SHF.L.U32 R91, R62, 0x10, RZ ;  /* 0x000000103e5b7819 */ /* 0x000fe400000006ff */
[----:B------:R-:W-:-:S02]  /*1180*/  PRMT R112, R63, 0x7632, R112 ;  /* 0x000076323f707816 */ /* 0x000fc40000000070 */
[----:B------:R-:W-:Y:S02]  /*1190*/  SHF.L.U32 R63, R63, 0x10, RZ ;  /* 0x000000103f3f7819 */ /* 0x000fe400000006ff */
[----:B------:R-:W-:Y:S01]  /*11a0*/  SHF.L.U32 R115, R112, 0x10, RZ ;  /* 0x0000001070737819 */ /* 0x000fe200000006ff */
[----:B--2---:R-:W-:Y:S01]  /*11b0*/  IMAD.U32 R90, R25, 0x10000, RZ ;  /* 0x00010000195a7824 */ /* 0x004fe200078e00ff */
[C---:B------:R-:W-:Y:S02]  /*11c0*/  PRMT R60, R24.reuse, 0x7632, R60 ;  /* 0x00007632183c7816 */ /* 0x040fe4000000003c */
[----:B------:R-:W-:Y:S01]  /*11d0*/  SHF.L.U32 R62, R24, 0x10, RZ ;  /* 0x00000010183e7819 */ /* 0x000fe200000006ff */
[-C--:B------:R-:W-:Y:S01]  /*11e0*/  FFMA.FTZ R89, R61, R110.reuse, R90 ;  /* 0x0000006e3d597223 */ /* 0x080fe2000001005a */
[----:B------:R-:W-:Y:S01]  /*11f0*/  PRMT R24, R25, 0x7632, R24 ;  /* 0x0000763219187816 */ /* 0x000fe20000000018 */
[----:B------:R-:W-:Y:S01]  /*1200*/  IMAD.U32 R61, R92, 0x10000, RZ ;  /* 0x000100005c3d7824 */ /* 0x000fe200078e00ff */
[----:B------:R-:W-:Y:S01]  /*1210*/  PRMT R93, R26, 0x7632, R93 ;  /* 0x000076321a5d7816 */ /* 0x000fe2000000005d */
[----:B------:R-:W-:Y:S01]  /*1220*/  IMAD.U32 R60, R60, 0x10000, RZ ;  /* 0x000100003c3c7824 */ /* 0x000fe200078e00ff */
[----:B------:R-:W-:Y:S01]  /*1230*/  PRMT R113, R27, 0x7632, R113 ;  /* 0x000076321b717816 */ /* 0x000fe20000000071 */
[----:B------:R-:W-:Y:S01]  /*1240*/  FFMA.FTZ R87, R87, R110, R62 ;  /* 0x0000006e57577223 */ /* 0x000fe2000001003e */
[----:B------:R-:W-:-:S02]  /*1250*/  SHF.L.U32 R114, R27, 0x10, RZ ;  /* 0x000000101b727819 */ /* 0x000fc400000006ff */
[----:B------:R-:W-:Y:S02]  /*1260*/  SHF.L.U32 R26, R26, 0x10, RZ ;  /* 0x000000101a1a7819 */ /* 0x000fe400000006ff */
[----:B------:R-:W-:Y:S02]  /*1270*/  SHF.L.U32 R25, R86, 0x10, RZ ;  /* 0x0000001056197819 */ /* 0x000fe400000006ff */
[----:B------:R-:W-:Y:S01]  /*1280*/  SHF.L.U32 R27, R88, 0x10, RZ ;  /* 0x00000010581b7819 */ /* 0x000fe200000006ff */
[-C--:B------:R-:W-:Y:S01]  /*1290*/  FFMA.FTZ R91, R91, R110.reuse, R26 ;  /* 0x0000006e5b5b7223 */ /* 0x080fe2000001001a */
[----:B------:R-:W-:Y:S01]  /*12a0*/  SHF.L.U32 R92, R113, 0x10, RZ ;  /* 0x00000010715c7819 */ /* 0x000fe200000006ff */
[-C--:B------:R-:W-:Y:S01]  /*12b0*/  FFMA.FTZ R86, R25, R110.reuse, R60 ;  /* 0x0000006e19567223 */ /* 0x080fe2000001003c */
[----:B------:R-:W-:Y:S01]  /*12c0*/  SHF.L.U32 R90, R93, 0x10, RZ ;  /* 0x000000105d5a7819 */ /* 0x000fe200000006ff */
[-C--:B------:R-:W-:Y:S01]  /*12d0*/  FFMA.FTZ R93, R63, R110.reuse, R114 ;  /* 0x0000006e3f5d7223 */ /* 0x080fe20000010072 */
[----:B------:R-:W-:Y:S01]  /*12e0*/  SHF.L.U32 R24, R24, 0x10, RZ ;  /* 0x0000001018187819 */ /* 0x000fe200000006ff */
[----:B------:R-:W-:-:S02]  /*12f0*/  FFMA.FTZ R92, R115, R110, R92 ;  /* 0x0000006e735c7223 */ /* 0x000fc4000001005c */
[-C--:B------:R-:W-:Y:S02]  /*1300*/  FFMA.FTZ R90, R61, R110.reuse, R90 ;  /* 0x0000006e3d5a7223 */ /* 0x080fe4000001005a */
[----:B------:R-:W-:Y:S01]  /*1310*/  FFMA.FTZ R88, R27, R110, R24 ;  /* 0x0000006e1b587223 */ /* 0x000fe20000010018 */
[----:B------:R-:W-:Y:S02]  /*1320*/  F2FP.BF16.F32.PACK_AB R27, R92, R93 ;  /* 0x0000005d5c1b723e */ /* 0x000fe400000010ff */
[----:B------:R-:W-:Y:S02]  /*1330*/  F2FP.BF16.F32.PACK_AB R26, R90, R91 ;  /* 0x0000005b5a1a723e */ /* 0x000fe400000010ff */
[----:B------:R-:W-:Y:S02]  /*1340*/  F2FP.BF16.F32.PACK_AB R25, R88, R89 ;  /* 0x000000595819723e */ /* 0x000fe400000010ff */
[----:B------:R-:W-:Y:S01]  /*1350*/  F2FP.BF16.F32.PACK_AB R24, R86, R87 ;  /* 0x000000575618723e */ /* 0x000fe200000010ff */
[----:B------:R-:W-:Y:S06]  /*1360*/  BRA `(.L_x_11) ;  /* 0x0000000000c07947 */ /* 0x000fec0003800000 */
.L_x_10:
[----:B------:R-:W-:-:S04]  /*1370*/  UISETP.NE.U32.AND UP1, UPT, UR18, URZ, UPT ;  /* 0x000000ff1200728c */ /* 0x000fc8000bf25070 */
[----:B------:R-:W-:-:S09]  /*1380*/  UISETP.NE.AND.EX UP1, UPT, UR19, URZ, UPT, UP1 ;  /* 0x000000ff1300728c */ /* 0x000fd2000bf25310 */
[----:B------:R-:W-:Y:S05]  /*1390*/  BRA.U UP1, `(.L_x_12) ;  /* 0x0000000101547547 */ /* 0x000fea000b800000 */
[C---:B-----5:R-:W-:Y:S02]  /*13a0*/  PRMT R86, R60.reuse, 0x7632, R86 ;  /* 0x000076323c567816 */ /* 0x060fe40000000056 */
[----:B------:R-:W-:Y:S02]  /*13b0*/  SHF.L.U32 R87, R60, 0x10, RZ ;  /* 0x000000103c577819 */ /* 0x000fe400000006ff */
[C---:B------:R-:W-:Y:S02]  /*13c0*/  PRMT R88, R62.reuse, 0x7632, R88 ;  /* 0x000076323e587816 */ /* 0x040fe40000000058 */
[----:B------:R-:W-:Y:S01]  /*13d0*/  SHF.L.U32 R91, R62, 0x10, RZ ;  /* 0x000000103e5b7819 */ /* 0x000fe200000006ff */
[-C--:B------:R-:W-:Y:S01]  /*13e0*/  FMUL.FTZ R87, R87, R110.reuse ;  /* 0x0000006e57577220 */ /* 0x080fe20000410000 */
[----:B------:R-:W-:Y:S02]  /*13f0*/  PRMT R60, R61, 0x7632, R60 ;  /* 0x000076323d3c7816 */ /* 0x000fe4000000003c */
[----:B------:R-:W-:Y:S01]  /*1400*/  PRMT R62, R63, 0x7632, R62 ;  /* 0x000076323f3e7816 */ /* 0x000fe2000000003e */
[----:B------:R-:W-:Y:S01]  /*1410*/  FMUL.FTZ R91, R91, R110 ;  /* 0x0000006e5b5b7220 */ /* 0x000fe20000410000 */
[----:B------:R-:W-:-:S02]  /*1420*/  SHF.L.U32 R93, R63, 0x10, RZ ;  /* 0x000000103f5d7819 */ /* 0x000fc400000006ff */
[----:B------:R-:W-:Y:S01]  /*1430*/  SHF.L.U32 R89, R61, 0x10, RZ ;  /* 0x000000103d597819 */ /* 0x000fe200000006ff */
[----:B------:R-:W-:Y:S01]  /*1440*/  IMAD.U32 R61, R86, 0x10000, RZ ;  /* 0x00010000563d7824 */ /* 0x000fe200078e00ff */
        /* <DEDUP_REMOVED lines=8> */
[----:B------:R-:W-:Y:S01]  /*14d0*/  FMUL.FTZ R92, R115, R110 ;  /* 0x0000006e735c7220 */ /* 0x000fe20000410000 */
[----:B------:R-:W-:Y:S06]  /*14e0*/  BRA `(.L_x_11) ;  /* 0x0000000000607947 */ /* 0x000fec0003800000 */
.L_x_12:
[C---:B-----5:R-:W-:Y:S01]  /*14f0*/  PRMT R26, R61.reuse, 0x7632, R26 ;  /* 0x000076323d1a7816 */ /* 0x060fe2000000001a */
[----:B------:R-:W-:Y:S01]  /*1500*/  IMAD.U32 R61, R61, 0x10000, RZ ;  /* 0x000100003d3d7824 */ /* 0x000fe200078e00ff */
[----:B------:R-:W-:Y:S02]  /*1510*/  PRMT R27, R62, 0x7632, R27 ;  /* 0x000076323e1b7816 */ /* 0x000fe4000000001b */
[C---:B------:R-:W-:Y:S01]  /*1520*/  PRMT R24, R60.reuse, 0x7632, R24 ;  /* 0x000076323c187816 */ /* 0x040fe20000000018 */
[-C--:B------:R-:W-:Y:S01]  /*1530*/  FMUL.FTZ R89, R61, R110.reuse ;  /* 0x0000006e3d597220 */ /* 0x080fe20000410000 */
[----:B------:R-:W-:Y:S01]  /*1540*/  SHF.L.U32 R87, R60, 0x10, RZ ;  /* 0x000000103c577819 */ /* 0x000fe200000006ff */
[----:B------:R-:W-:Y:S01]  /*1550*/  IMAD.U32 R61, R27, 0x10000, RZ ;  /* 0x000100001b3d7824 */ /* 0x000fe200078e00ff */
[----:B------:R-:W-:Y:S02]  /*1560*/  PRMT R60, R63, 0x7632, R60 ;  /* 0x000076323f3c7816 */ /* 0x000fe4000000003c */
        /* <DEDUP_REMOVED lines=10> */
[----:B------:R-:W-:Y:S01]  /*1610*/  F2FP.BF16.F32.PACK_AB R26, R90, R91 ;  /* 0x0000005b5a1a723e */ /* 0x000fe200000010ff */
[----:B------:R-:W-:-:S02]  /*1620*/  FMUL.FTZ R92, R113, R110 ;  /* 0x0000006e715c7220 */ /* 0x000fc40000410000 */
[----:B------:R-:W-:Y:S01]  /*1630*/  FMUL.FTZ R88, R27, R110 ;  /* 0x0000006e1b587220 */ /* 0x000fe20000410000 */
[----:B------:R-:W-:Y:S02]  /*1640*/  F2FP.BF16.F32.PACK_AB R24, R86, R87 ;  /* 0x000000575618723e */ /* 0x000fe400000010ff */
[----:B------:R-:W-:Y:S02]  /*1650*/  F2FP.BF16.F32.PACK_AB R27, R92, R93 ;  /* 0x0000005d5c1b723e */ /* 0x000fe400000010ff */
[----:B------:R-:W-:-:S07]  /*1660*/  F2FP.BF16.F32.PACK_AB R25, R88, R89 ;  /* 0x000000595819723e */ /* 0x000fce00000010ff */
.L_x_11:
[----:B------:R-:W0:Y:S01]  /*1670*/  @UP0 LDCU.64 UR4, c[0x0][0x3a8] ;  /* 0x00007500ff0407ac */ /* 0x000e220008000a00 */
[----:B------:R-:W-:Y:S01]  /*1680*/  PLOP3.LUT P3, PT, PT, PT, UP0, 0x80, 0x8 ;  /* 0x000000000008781c */ /* 0x000fe20003f6f008 */
[----:B------:R-:W-:Y:S01]  /*1690*/  HFMA2 R60, -RZ, RZ, 0, 9.5367431640625e-07 ;  /* 0x00000010ff3c7431 */ /* 0x000fe200000001ff */
[----:B------:R-:W-:-:S11]  /*16a0*/  PLOP3.LUT P4, PT, PT, PT, UP0, 0x80, 0x8 ;  /* 0x000000000008781c */ /* 0x000fd60003f8f008 */
[C---:B0-----:R-:W-:Y:S01]  /*16b0*/  @P3 IMAD.WIDE.U32 R60, R111.reuse, R60, UR4 ;  /* 0x000000046f3c3e25 */ /* 0x041fe2000f8e003c */
[----:B------:R-:W-:-:S04]  /*16c0*/  IADD3 R111, PT, PT, R111, 0x80, RZ ;  /* 0x000000806f6f7810 */ /* 0x000fc80007ffe0ff */
[----:B------:R1:W-:Y:S03]  /*16d0*/  @P4 STG.E.128 desc[UR8][R60.64], R24 ;  /* 0x000000183c004986 */ /* 0x0003e6000c101d08 */
.L_x_9:
[----:B------:R-:W-:Y:S05]  /*16e0*/  BSYNC.RECONVERGENT B0 ;  /* 0x0000000000007941 */ /* 0x000fea0003800200 */
.L_x_8:
[----:B------:R-:W-:Y:S01]  /*16f0*/  ISETP.GE.U32.AND P3, PT, R75, 0x180, PT ;  /* 0x000001804b00780c */ /* 0x000fe20003f66070 */
[----:B------:R-:W-:-:S12]  /*1700*/  BSSY.RECONVERGENT B0, `(.L_x_13) ;  /* 0x0000067000007945 */ /* 0x000fd80003800200 */
[----:B------:R-:W-:Y:S05]  /*1710*/  @!P3 BRA `(.L_x_14) ;  /* 0x000000040094b947 */ /* 0x000fea0003800000 */
[----:B01----:R-:W0:Y:S02]  /*1720*/  LDC.64 R60, c[0x0][0x390] ;  /* 0x0000e400ff3c7b82 */ /* 0x003e240000000a00 */
        /* <DEDUP_REMOVED lines=9> */
[----:B------:R-:W-:Y:S01]  /*17c0*/  IMAD.U32 R61, R61, 0x10000, RZ ;  /* 0x000100003d3d7824 */ /* 0x000fe200078e00ff */
[C---:B------:R-:W-:Y:S02]  /*17d0*/  PRMT R94, R60.reuse, 0x7632, R94 ;  /* 0x000076323c5e7816 */ /* 0x040fe4000000005e */
[----:B------:R-:W-:Y:S02]  /*17e0*/  SHF.L.U32 R95, R60, 0x10, RZ ;  /* 0x000000103c5f7819 */ /* 0x000fe400000006ff */
[C---:B------:R-:W-:Y:S02]  /*17f0*/  PRMT R100, R62.reuse, 0x7632, R100 ;  /* 0x000076323e647816 */ /* 0x040fe40000000064 */
[----:B------:R-:W-:Y:S02]  /*1800*/  SHF.L.U32 R99, R62, 0x10, RZ ;  /* 0x000000103e637819 */ /* 0x000fe400000006ff */
[----:B------:R-:W-:-:S02]  /*1810*/  PRMT R112, R63, 0x7632, R112 ;  /* 0x000076323f707816 */ /* 0x000fc40000000070 */
[----:B------:R-:W-:-:S03]  /*1820*/  SHF.L.U32 R63, R63, 0x10, RZ ;  /* 0x000000103f3f7819 */ /* 0x000fc600000006ff */
[----:B------:R-:W-:Y:S01]  /*1830*/  IMAD.U32 R115, R112, 0x10000, RZ ;  /* 0x0001000070737824 */ /* 0x000fe200078e00ff */
[----:B--2---:R-:W-:Y:S02]  /*1840*/  SHF.L.U32 R98, R25, 0x10, RZ ;  /* 0x0000001019627819 */ /* 0x004fe400000006ff */
[C---:B------:R-:W-:Y:S02]  /*1850*/  PRMT R60, R24.reuse, 0x7632, R60 ;  /* 0x00007632183c7816 */ /* 0x040fe4000000003c */
[----:B------:R-:W-:Y:S01]  /*1860*/  SHF.L.U32 R62, R24, 0x10, RZ ;  /* 0x00000010183e7819 */ /* 0x000fe200000006ff */
[-C--:B------:R-:W-:Y:S01]  /*1870*/  FFMA.FTZ R97, R61, R110.reuse, R98 ;  /* 0x0000006e3d617223 */ /* 0x080fe20000010062 */
[----:B------:R-:W-:Y:S02]  /*1880*/  PRMT R24, R25, 0x7632, R24 ;  /* 0x0000763219187816 */ /* 0x000fe40000000018 */
[C---:B------:R-:W-:Y:S01]  /*1890*/  PRMT R101, R26.reuse, 0x7632, R101 ;  /* 0x000076321a657816 */ /* 0x040fe20000000065 */
[----:B------:R-:W-:Y:S01]  /*18a0*/  IMAD.U32 R26, R26, 0x10000, RZ ;  /* 0x000100001a1a7824 */ /* 0x000fe200078e00ff */
[----:B------:R-:W-:Y:S01]  /*18b0*/  PRMT R113, R27, 0x7632, R113 ;  /* 0x000076321b717816 */ /* 0x000fe20000000071 */
[-C--:B------:R-:W-:Y:S01]  /*18c0*/  FFMA.FTZ R95, R95, R110.reuse, R62 ;  /* 0x0000006e5f5f7223 */ /* 0x080fe2000001003e */
[----:B------:R-:W-:Y:S01]  /*18d0*/  SHF.L.U32 R114, R27, 0x10, RZ ;  /* 0x000000101b727819 */ /* 0x000fe200000006ff */
[----:B------:R-:W-:Y:S01]  /*18e0*/  FFMA.FTZ R99, R99, R110, R26 ;  /* 0x0000006e63637223 */ /* 0x000fe2000001001a */
[----:B------:R-:W-:-:S02]  /*18f0*/  SHF.L.U32 R61, R100, 0x10, RZ ;  /* 0x00000010643d7819 */ /* 0x000fc400000006ff */
[----:B------:R-:W-:Y:S02]  /*1900*/  SHF.L.U32 R25, R94, 0x10, RZ ;  /* 0x000000105e197819 */ /* 0x000fe400000006ff */
[----:B------:R-:W-:Y:S02]  /*1910*/  SHF.L.U32 R27, R96, 0x10, RZ ;  /* 0x00000010601b7819 */ /* 0x000fe400000006ff */
[----:B------:R-:W-:Y:S02]  /*1920*/  SHF.L.U32 R100, R113, 0x10, RZ ;  /* 0x0000001071647819 */ /* 0x000fe400000006ff */
[----:B------:R-:W-:Y:S01]  /*1930*/  SHF.L.U32 R98, R101, 0x10, RZ ;  /* 0x0000001065627819 */ /* 0x000fe200000006ff */
[-C--:B------:R-:W-:Y:S01]  /*1940*/  FFMA.FTZ R101, R63, R110.reuse, R114 ;  /* 0x0000006e3f657223 */ /* 0x080fe20000010072 */
[----:B------:R-:W-:Y:S01]  /*1950*/  SHF.L.U32 R24, R24, 0x10, RZ ;  /* 0x0000001018187819 */ /* 0x000fe200000006ff */
[-C--:B------:R-:W-:Y:S01]  /*1960*/  FFMA.FTZ R100, R115, R110.reuse, R100 ;  /* 0x0000006e73647223 */ /* 0x080fe20000010064 */
[----:B------:R-:W-:Y:S01]  /*1970*/  SHF.L.U32 R60, R60, 0x10, RZ ;  /* 0x000000103c3c7819 */ /* 0x000fe200000006ff */
[----:B------:R-:W-:-:S02]  /*1980*/  FFMA.FTZ R98, R61, R110, R98 ;  /* 0x0000006e3d627223 */ /* 0x000fc40000010062 */
[-C--:B------:R-:W-:Y:S01]  /*1990*/  FFMA.FTZ R96, R27, R110.reuse, R24 ;  /* 0x0000006e1b607223 */ /* 0x080fe20000010018 */
[----:B------:R-:W-:Y:S01]  /*19a0*/  F2FP.BF16.F32.PACK_AB R27, R100, R101 ;  /* 0x00000065641b723e */ /* 0x000fe200000010ff */
[----:B------:R-:W-:Y:S01]  /*19b0*/  FFMA.FTZ R94, R25, R110, R60 ;  /* 0x0000006e195e7223 */ /* 0x000fe2000001003c */
[----:B------:R-:W-:Y:S02]  /*19c0*/  F2FP.BF16.F32.PACK_AB R26, R98, R99 ;  /* 0x00000063621a723e */ /* 0x000fe400000010ff */
[----:B------:R-:W-:Y:S02]  /*19d0*/  F2FP.BF16.F32.PACK_AB R25, R96, R97 ;  /* 0x000000616019723e */ /* 0x000fe400000010ff */
[----:B------:R-:W-:Y:S01]  /*19e0*/  F2FP.BF16.F32.PACK_AB R24, R94, R95 ;  /* 0x0000005f5e18723e */ /* 0x000fe200000010ff */
[----:B------:R-:W-:Y:S06]  /*19f0*/  BRA `(.L_x_16) ;  /* 0x0000000000c07947 */ /* 0x000fec0003800000 */
.L_x_15:
[----:B------:R-:W-:-:S04]  /*1a00*/  UISETP.NE.U32.AND UP1, UPT, UR18, URZ, UPT ;  /* 0x000000ff1200728c */ /* 0x000fc8000bf25070 */
[----:B------:R-:W-:-:S09]  /*1a10*/  UISETP.NE.AND.EX UP1, UPT, UR19, URZ, UPT, UP1 ;  /* 0x000000ff1300728c */ /* 0x000fd2000bf25310 */
[----:B------:R-:W-:Y:S05]  /*1a20*/  BRA.U UP1, `(.L_x_17) ;  /* 0x0000000101547547 */ /* 0x000fea000b800000 */
[C---:B-----5:R-:W-:Y:S01]  /*1a30*/  PRMT R94, R60.reuse, 0x7632, R94 ;  /* 0x000076323c5e7816 */ /* 0x060fe2000000005e */
[----:B------:R-:W-:Y:S01]  /*1a40*/  IMAD.U32 R95, R60, 0x10000, RZ ;  /* 0x000100003c5f7824 */ /* 0x000fe200078e00ff */
        /* <DEDUP_REMOVED lines=19> */
.L_x_17:
[C---:B-----5:R-:W-:Y:S01]  /*1b80*/  PRMT R26, R61.reuse, 0x7632, R26 ;  /* 0x000076323d1a7816 */ /* 0x060fe2000000001a */
[----:B------:R-:W-:Y:S01]  /*1b90*/  IMAD.U32 R99, R62, 0x10000, RZ ;  /* 0x000100003e637824 */ /* 0x000fe200078e00ff */
[----:B------:R-:W-:Y:S02]  /*1ba0*/  SHF.L.U32 R61, R61, 0x10, RZ ;  /* 0x000000103d3d7819 */ /* 0x000fe400000006ff */
[C---:B------:R-:W-:Y:S01]  /*1bb0*/  PRMT R24, R60.reuse, 0x7632, R24 ;  /* 0x000076323c187816 */ /* 0x040fe20000000018 */
[-C--:B------:R-:W-:Y:S01]  /*1bc0*/  FMUL.FTZ R99, R99, R110.reuse ;  /* 0x0000006e63637220 */ /* 0x080fe20000410000 */
[----:B------:R-:W-:Y:S01]  /*1bd0*/  SHF.L.U32 R95, R60, 0x10, RZ ;  /* 0x000000103c5f7819 */ /* 0x000fe200000006ff */
[-C--:B------:R-:W-:Y:S01]  /*1be0*/  FMUL.FTZ R97, R61, R110.reuse ;  /* 0x0000006e3d617220 */ /* 0x080fe20000410000 */
[----:B------:R-:W-:Y:S02]  /*1bf0*/  PRMT R27, R62, 0x7632, R27 ;  /* 0x000076323e1b7816 */ /* 0x000fe4000000001b */
[----:B------:R-:W-:Y:S01]  /*1c00*/  PRMT R60, R63, 0x7632, R60 ;  /* 0x000076323f3c7816 */ /* 0x000fe2000000003c */
[----:B------:R-:W-:Y:S01]  /*1c10*/  FMUL.FTZ R95, R95, R110 ;  /* 0x0000006e5f5f7220 */ /* 0x000fe20000410000 */
[----:B------:R-:W-:-:S02]  /*1c20*/  SHF.L.U32 R63, R63, 0x10, RZ ;  /* 0x000000103f3f7819 */ /* 0x000fc400000006ff */
[----:B------:R-:W-:Y:S02]  /*1c30*/  SHF.L.U32 R25, R24, 0x10, RZ ;  /* 0x0000001018197819 */ /* 0x000fe400000006ff */
[----:B------:R-:W-:Y:S01]  /*1c40*/  SHF.L.U32 R113, R60, 0x10, RZ ;  /* 0x000000103c717819 */ /* 0x000fe200000006ff */
[-C--:B------:R-:W-:Y:S01]  /*1c50*/  FMUL.FTZ R101, R63, R110.reuse ;  /* 0x0000006e3f657220 */ /* 0x080fe20000410000 */
[----:B------:R-:W-:Y:S01]  /*1c60*/  SHF.L.U32 R61, R27, 0x10, RZ ;  /* 0x000000101b3d7819 */ /* 0x000fe200000006ff */
[----:B------:R-:W-:Y:S02]  /*1c70*/  IMAD.U32 R27, R26, 0x10000, RZ ;  /* 0x000100001a1b7824 */ /* 0x000fe400078e00ff */
[-C--:B------:R-:W-:Y:S01]  /*1c80*/  FMUL.FTZ R94, R25, R110.reuse ;  /* 0x0000006e195e7220 */ /* 0x080fe20000410000 */
[-C--:B------:R-:W-:Y:S01]  /*1c90*/  FMUL.FTZ R100, R113, R110.reuse ;  /* 0x0000006e71647220 */ /* 0x080fe20000410000 */
[-C--:B------:R-:W-:Y:S01]  /*1ca0*/  FMUL.FTZ R98, R61, R110.reuse ;  /* 0x0000006e3d627220 */ /* 0x080fe20000410000 */
[----:B------:R-:W-:-:S02]  /*1cb0*/  FMUL.FTZ R96, R27, R110 ;  /* 0x0000006e1b607220 */ /* 0x000fc40000410000 */
[----:B------:R-:W-:Y:S02]  /*1cc0*/  F2FP.BF16.F32.PACK_AB R24, R94, R95 ;  /* 0x0000005f5e18723e */ /* 0x000fe400000010ff */
[----:B------:R-:W-:Y:S02]  /*1cd0*/  F2FP.BF16.F32.PACK_AB R27, R100, R101 ;  /* 0x00000065641b723e */ /* 0x000fe400000010ff */
[----:B------:R-:W-:Y:S02]  /*1ce0*/  F2FP.BF16.F32.PACK_AB R26, R98, R99 ;  /* 0x00000063621a723e */ /* 0x000fe400000010ff */
[----:B------:R-:W-:-:S07]  /*1cf0*/  F2FP.BF16.F32.PACK_AB R25, R96, R97 ;  /* 0x000000616019723e */ /* 0x000fce00000010ff */
.L_x_16:
[----:B------:R-:W0:Y:S01]  /*1d00*/  @UP0 LDCU.64 UR4, c[0x0][0x3a8] ;  /* 0x00007500ff0407ac */ /* 0x000e220008000a00 */
[----:B------:R-:W-:Y:S02]  /*1d10*/  PLOP3.LUT P4, PT, PT, PT, UP0, 0x80, 0x8 ;  /* 0x000000000008781c */ /* 0x000fe40003f8f008 */
[----:B------:R-:W-:Y:S02]  /*1d20*/  PLOP3.LUT P5, PT, PT, PT, UP0, 0x80, 0x8 ;  /* 0x000000000008781c */ /* 0x000fe40003faf008 */
[----:B------:R-:W-:-:S09]  /*1d30*/  MOV R60, 0x10 ;  /* 0x00000010003c7802 */ /* 0x000fd20000000f00 */
[C---:B0-----:R-:W-:Y:S01]  /*1d40*/  @P4 IMAD.WIDE.U32 R60, R111.reuse, R60, UR4 ;  /* 0x000000046f3c4e25 */ /* 0x041fe2000f8e003c */
[----:B------:R-:W-:-:S04]  /*1d50*/  IADD3 R111, PT, PT, R111, 0x80, RZ ;  /* 0x000000806f6f7810 */ /* 0x000fc80007ffe0ff */
[----:B------:R2:W-:Y:S03]  /*1d60*/  @P5 STG.E.128 desc[UR8][R60.64], R24 ;  /* 0x000000183c005986 */ /* 0x0005e6000c101d08 */
.L_x_14:
[----:B------:R-:W-:Y:S05]  /*1d70*/  BSYNC.RECONVERGENT B0 ;  /* 0x0000000000007941 */ /* 0x000fea0003800200 */
.L_x_13:
[----:B------:R-:W-:Y:S01]  /*1d80*/  ISETP.GE.U32.AND P4, PT, R75, 0x200, PT ;  /* 0x000002004b00780c */ /* 0x000fe20003f86070 */
[----:B------:R-:W-:-:S12]  /*1d90*/  BSSY.RECONVERGENT B0, `(.L_x_18) ;  /* 0x0000066000007945 */ /* 0x000fd80003800200 */
[----:B------:R-:W-:Y:S05]  /*1da0*/  @!P4 BRA `(.L_x_19) ;  /* 0x000000040090c947 */ /* 0x000fea0003800000 */
[----:B012---:R-:W0:Y:S02]  /*1db0*/  LDC.64 R60, c[0x0][0x390] ;  /* 0x0000e400ff3c7b82 */ /* 0x007e240000000a00 */
        /* <DEDUP_REMOVED lines=10> */
[C---:B------:R-:W-:Y:S02]  /*1e60*/  PRMT R63, R60.reuse, 0x7632, R63 ;  /* 0x000076323c3f7816 */ /* 0x040fe4000000003f */
[----:B------:R-:W-:Y:S02]  /*1e70*/  SHF.L.U32 R103, R60, 0x10, RZ ;  /* 0x000000103c677819 */ /* 0x000fe400000006ff */
[C---:B------:R-:W-:Y:S01]  /*1e80*/  PRMT R60, R61.reuse, 0x7632, R60 ;  /* 0x000076323d3c7816 */ /* 0x040fe2000000003c */
[----:B------:R-:W-:Y:S01]  /*1e90*/  IMAD.U32 R61, R61, 0x10000, RZ ;  /* 0x000100003d3d7824 */ /* 0x000fe200078e00ff */
[----:B------:R-:W-:-:S02]  /*1ea0*/  PRMT R104, R62, 0x7632, R104 ;  /* 0x000076323e687816 */ /* 0x000fc40000000068 */
[----:B------:R-:W-:Y:S02]  /*1eb0*/  SHF.L.U32 R107, R62, 0x10, RZ ;  /* 0x000000103e6b7819 */ /* 0x000fe400000006ff */
[----:B------:R-:W-:Y:S02]  /*1ec0*/  SHF.L.U32 R113, R108, 0x10, RZ ;  /* 0x000000106c717819 */ /* 0x000fe400000006ff */
[----:B------:R-:W-:Y:S02]  /*1ed0*/  SHF.L.U32 R63, R63, 0x10, RZ ;  /* 0x000000103f3f7819 */ /* 0x000fe400000006ff */
[----:B--2---:R-:W-:Y:S02]  /*1ee0*/  SHF.L.U32 R102, R25, 0x10, RZ ;  /* 0x0000001019667819 */ /* 0x004fe400000006ff */
[C---:B------:R-:W-:Y:S02]  /*1ef0*/  PRMT R112, R27.reuse, 0x7632, R112 ;  /* 0x000076321b707816 */ /* 0x040fe40000000070 */
[----:B------:R-:W-:Y:S01]  /*1f00*/  SHF.L.U32 R114, R27, 0x10, RZ ;  /* 0x000000101b727819 */ /* 0x000fe200000006ff */
[-C--:B------:R-:W-:Y:S01]  /*1f10*/  FFMA.FTZ R105, R61, R110.reuse, R102 ;  /* 0x0000006e3d697223 */ /* 0x080fe20000010066 */
[----:B------:R-:W-:Y:S01]  /*1f20*/  PRMT R27, R24, 0x7632, R27 ;  /* 0x00007632181b7816 */ /* 0x000fe2000000001b */
[----:B------:R-:W-:Y:S01]  /*1f30*/  IMAD.U32 R112, R112, 0x10000, RZ ;  /* 0x0001000070707824 */ /* 0x000fe200078e00ff */
[----:B------:R-:W-:Y:S01]  /*1f40*/  PRMT R62, R25, 0x7632, R62 ;  /* 0x00007632193e7816 */ /* 0x000fe2000000003e */
[-C--:B------:R-:W-:Y:S01]  /*1f50*/  FFMA.FTZ R109, R109, R110.reuse, R114 ;  /* 0x0000006e6d6d7223 */ /* 0x080fe20000010072 */
[C---:B------:R-:W-:Y:S01]  /*1f60*/  PRMT R106, R26.reuse, 0x7632, R106 ;  /* 0x000076321a6a7816 */ /* 0x040fe2000000006a */
[----:B------:R-:W-:Y:S01]  /*1f70*/  IMAD.U32 R26, R26, 0x10000, RZ ;  /* 0x000100001a1a7824 */ /* 0x000fe200078e00ff */
[----:B------:R-:W-:Y:S01]  /*1f80*/  SHF.L.U32 R24, R24, 0x10, RZ ;  /* 0x0000001018187819 */ /* 0x000fe200000006ff */
[-C--:B------:R-:W-:Y:S01]  /*1f90*/  FFMA.FTZ R108, R113, R110.reuse, R112 ;  /* 0x0000006e716c7223 */ /* 0x080fe20000010070 */
[----:B------:R-:W-:Y:S01]  /*1fa0*/  SHF.L.U32 R25, R60, 0x10, RZ ;  /* 0x000000103c197819 */ /* 0x000fe200000006ff */
[-C--:B------:R-:W-:Y:S01]  /*1fb0*/  FFMA.FTZ R107, R107, R110.reuse, R26 ;  /* 0x0000006e6b6b7223 */ /* 0x080fe2000001001a */
[----:B------:R-:W-:Y:S01]  /*1fc0*/  SHF.L.U32 R61, R104, 0x10, RZ ;  /* 0x00000010683d7819 */ /* 0x000fe200000006ff */
[----:B------:R-:W-:Y:S01]  /*1fd0*/  FFMA.FTZ R103, R103, R110, R24 ;  /* 0x0000006e67677223 */ /* 0x000fe20000010018 */
[----:B------:R-:W-:-:S02]  /*1fe0*/  SHF.L.U32 R106, R106, 0x10, RZ ;  /* 0x000000106a6a7819 */ /* 0x000fc400000006ff */
[----:B------:R-:W-:Y:S02]  /*1ff0*/  SHF.L.U32 R62, R62, 0x10, RZ ;  /* 0x000000103e3e7819 */ /* 0x000fe400000006ff */
[----:B------:R-:W-:Y:S01]  /*2000*/  SHF.L.U32 R102, R27, 0x10, RZ ;  /* 0x000000101b667819 */ /* 0x000fe200000006ff */
[-C--:B------:R-:W-:Y:S01]  /*2010*/  FFMA.FTZ R106, R61, R110.reuse, R106 ;  /* 0x0000006e3d6a7223 */ /* 0x080fe2000001006a */
[----:B------:R-:W-:Y:S01]  /*2020*/  F2FP.BF16.F32.PACK_AB R27, R108, R109 ;  /* 0x0000006d6c1b723e */ /* 0x000fe200000010ff */
[-C--:B------:R-:W-:Y:S02]  /*2030*/  FFMA.FTZ R104, R25, R110.reuse, R62 ;  /* 0x0000006e19687223 */ /* 0x080fe4000001003e */
[----:B------:R-:W-:Y:S01]  /*2040*/  FFMA.FTZ R102, R63, R110, R102 ;  /* 0x0000006e3f667223 */ /* 0x000fe20000010066 */
[----:B------:R-:W-:Y:S02]  /*2050*/  F2FP.BF16.F32.PACK_AB R26, R106, R107 ;  /* 0x0000006b6a1a723e */ /* 0x000fe400000010ff */
[----:B------:R-:W-:-:S02]  /*2060*/  F2FP.BF16.F32.PACK_AB R25, R104, R105 ;  /* 0x000000696819723e */ /* 0x000fc400000010ff */
[----:B------:R-:W-:Y:S01]  /*2070*/  F2FP.BF16.F32.PACK_AB R24, R102, R103 ;  /* 0x000000676618723e */ /* 0x000fe200000010ff */
[----:B------:R-:W-:Y:S06]  /*2080*/  BRA `(.L_x_21) ;  /* 0x0000000000c07947 */ /* 0x000fec0003800000 */
.L_x_20:
[----:B------:R-:W-:-:S04]  /*2090*/  UISETP.NE.U32.AND UP1, UPT, UR18, URZ, UPT ;  /* 0x000000ff1200728c */ /* 0x000fc8000bf25070 */
[----:B------:R-:W-:-:S09]  /*20a0*/  UISETP.NE.AND.EX UP1, UPT, UR19, URZ, UPT, UP1 ;  /* 0x000000ff1300728c */ /* 0x000fd2000bf25310 */
[----:B------:R-:W-:Y:S05]  /*20b0*/  BRA.U UP1, `(.L_x_22) ;  /* 0x0000000101547547 */ /* 0x000fea000b800000 */
[C---:B-----5:R-:W-:Y:S01]  /*20c0*/  PRMT R104, R63.reuse, 0x7632, R104 ;  /* 0x000076323f687816 */ /* 0x060fe20000000068 */
[C---:B------:R-:W-:Y:S01]  /*20d0*/  IMAD.U32 R103, R60.reuse, 0x10000, RZ ;  /* 0x000100003c677824 */ /* 0x040fe200078e00ff */
[----:B------:R-:W-:Y:S02]  /*20e0*/  SHF.L.U32 R109, R63, 0x10, RZ ;  /* 0x000000103f6d7819 */ /* 0x000fe400000006ff */
[----:B------:R-:W-:Y:S01]  /*20f0*/  PRMT R63, R60, 0x7632, R63 ;  /* 0x000076323c3f7816 */ /* 0x000fe2000000003f */
[-C--:B------:R-:W-:Y:S01]  /*2100*/  FMUL.FTZ R103, R103, R110.reuse ;  /* 0x0000006e67677220 */ /* 0x080fe20000410000 */
[----:B------:R-:W-:Y:S01]  /*2110*/  PRMT R60, R61, 0x7632, R60 ;  /* 0x000076323d3c7816 */ /* 0x000fe2000000003c */
[----:B------:R-:W-:Y:S01]  /*2120*/  FMUL.FTZ R109, R109, R110 ;  /* 0x0000006e6d6d7220 */ /* 0x000fe20000410000 */
[----:B------:R-:W-:Y:S02]  /*2130*/  SHF.L.U32 R61, R61, 0x10, RZ ;  /* 0x000000103d3d7819 */ /* 0x000fe400000006ff */
[----:B------:R-:W-:-:S02]  /*2140*/  PRMT R102, R62, 0x7632, R102 ;  /* 0x000076323e667816 */ /* 0x000fc40000000066 */
[----:B------:R-:W-:Y:S01]  /*2150*/  SHF.L.U32 R107, R62, 0x10, RZ ;  /* 0x000000103e6b7819 */ /* 0x000fe200000006ff */
[-C--:B------:R-:W-:Y:S01]  /*2160*/  FMUL.FTZ R105, R61, R110.reuse ;  /* 0x0000006e3d697220 */ /* 0x080fe20000410000 */
[----:B------:R-:W-:Y:S01]  /*2170*/  SHF.L.U32 R115, R104, 0x10, RZ ;  /* 0x0000001068737819 */ /* 0x000fe200000006ff */
[----:B------:R-:W-:Y:S01]  /*2180*/  IMAD.U32 R61, R60, 0x10000, RZ ;  /* 0x000100003c3d7824 */ /* 0x000fe200078e00ff */
        /* <DEDUP_REMOVED lines=8> */
.L_x_22:
[C---:B-----5:R-:W-:Y:S01]  /*2210*/  PRMT R25, R63.reuse, 0x7632, R25 ;  /* 0x000076323f197816 */ /* 0x060fe20000000019 */
[C---:B------:R-:W-:Y:S01]  /*2220*/  IMAD.U32 R107, R62.reuse, 0x10000, RZ ;  /* 0x000100003e6b7824 */ /* 0x040fe200078e00ff */
[----:B------:R-:W-:Y:S02]  /*2230*/  SHF.L.U32 R63, R63, 0x10, RZ ;  /* 0x000000103f3f7819 */ /* 0x000fe400000006ff */
[----:B------:R-:W-:Y:S01]  /*2240*/  PRMT R27, R62, 0x7632, R27 ;  /* 0x000076323e1b7816 */ /* 0x000fe2000000001b */
[-C--:B------:R-:W-:Y:S01]  /*2250*/  FMUL.FTZ R107, R107, R110.reuse ;  /* 0x0000006e6b6b7220 */ /* 0x080fe20000410000 */
[----:B------:R-:W-:Y:S01]  /*2260*/  PRMT R24, R60, 0x7632, R24 ;  /* 0x000076323c187816 */ /* 0x000fe20000000018 */
[----:B------:R-:W-:Y:S01]  /*2270*/  FMUL.FTZ R109, R63, R110 ;  /* 0x0000006e3f6d7220 */ /* 0x000fe20000410000 */
[----:B------:R-:W-:Y:S02]  /*2280*/  PRMT R26, R61, 0x7632, R26 ;  /* 0x000076323d1a7816 */ /* 0x000fe4000000001a */
[----:B------:R-:W-:-:S02]  /*2290*/  SHF.L.U32 R113, R25, 0x10, RZ ;  /* 0x0000001019717819 */ /* 0x000fc400000006ff */
[----:B------:R-:W-:Y:S02]  /*22a0*/  SHF.L.U32 R63, R27, 0x10, RZ ;  /* 0x000000101b3f7819 */ /* 0x000fe400000006ff */
        /* <DEDUP_REMOVED lines=14> */
.L_x_21:
[----:B------:R-:W0:Y:S01]  /*2390*/  @UP0 LDCU.64 UR4, c[0x0][0x3a8] ;  /* 0x00007500ff0407ac */ /* 0x000e220008000a00 */
[----:B------:R-:W-:Y:S01]  /*23a0*/  PLOP3.LUT P5, PT, PT, PT, UP0, 0x80, 0x8 ;  /* 0x000000000008781c */ /* 0x000fe20003faf008 */
[----:B------:R-:W-:Y:S01]  /*23b0*/  IMAD.MOV.U32 R60, RZ, RZ, 0x10 ;  /* 0x00000010ff3c7424 */ /* 0x000fe200078e00ff */
[----:B------:R-:W-:-:S11]  /*23c0*/  PLOP3.LUT P6, PT, PT, PT, UP0, 0x80, 0x8 ;  /* 0x000000000008781c */ /* 0x000fd60003fcf008 */
[----:B0-----:R-:W-:-:S05]  /*23d0*/  @P5 IMAD.WIDE.U32 R60, R111, R60, UR4 ;  /* 0x000000046f3c5e25 */ /* 0x001fca000f8e003c */
[----:B------:R3:W-:Y:S02]  /*23e0*/  @P6 STG.E.128 desc[UR8][R60.64], R24 ;  /* 0x000000183c006986 */ /* 0x0007e4000c101d08 */
.L_x_19:
[----:B------:R-:W-:Y:S05]  /*23f0*/  BSYNC.RECONVERGENT B0 ;  /* 0x0000000000007941 */ /* 0x000fea0003800200 */
.L_x_18:
[----:B0123--:R-:W-:Y:S01]  /*2400*/  FADD.FTZ R60, RZ, R84 ;  /* 0x00000054ff3c7221 */ /* 0x00ffe20000010000 */
[C---:B------:R-:W-:Y:S01]  /*2410*/  ISETP.GT.U32.AND P6, PT, R75.reuse, 0xff, PT ;  /* 0x000000ff4b00780c */ /* 0x040fe20003fc4070 */
[----:B------:R-:W-:Y:S01]  /*2420*/  BSSY.RECONVERGENT B0, `(.L_x_23) ;  /* 0x0000088000007945 */ /* 0x000fe20003800200 */
[----:B------:R-:W-:Y:S01]  /*2430*/  ISETP.GT.U32.AND P5, PT, R75, 0x17f, PT ;  /* 0x0000017f4b00780c */ /* 0x000fe20003fa4070 */
[----:B------:R-:W-:Y:S01]  /*2440*/  FADD.FTZ R61, R79, R60 ;  /* 0x0000003c4f3d7221 */ /* 0x000fe20000010000 */
[----:B------:R-:W-:Y:S02]  /*2450*/  P2R R63, PR, RZ, 0x1 ;  /* 0x00000001ff3f7803 */ /* 0x000fe40000000000 */
[----:B------:R-:W-:Y:S01]  /*2460*/  ISETP.GT.U32.AND P0, PT, R75, 0x1ff, PT ;  /* 0x000001ff4b00780c */ /* 0x000fe20003f04070 */
[----:B------:R-:W-:Y:S01]  /*2470*/  FADD.FTZ R60, R82, R61 ;  /* 0x0000003d523c7221 */ /* 0x000fe20000010000 */
[----:B------:R-:W-:-:S03]  /*2480*/  LOP3.LUT R113, R76, 0x1f, RZ, 0xc0, !PT ;  /* 0x0000001f4c717812 */ /* 0x000fc600078ec0ff */
[----:B------:R-:W-:-:S04]  /*2490*/  FADD.FTZ R61, R81, R60 ;  /* 0x0000003c513d7221 */ /* 0x000fc80000010000 */
[----:B------:R-:W-:-:S04]  /*24a0*/  FADD.FTZ R60, R80, R61 ;  /* 0x0000003d503c7221 */ /* 0x000fc80000010000 */
[----:B------:R-:W-:-:S04]  /*24b0*/  FADD.FTZ R61, R83, R60 ;  /* 0x0000003c533d7221 */ /* 0x000fc80000010000 */
[----:B------:R-:W-:-:S04]  /*24c0*/  FADD.FTZ R60, R78, R61 ;  /* 0x0000003d4e3c7221 */ /* 0x000fc80000010000 */
[----:B------:R-:W-:-:S05]  /*24d0*/  FADD.FTZ R60, R85, R60 ;  /* 0x0000003c553c7221 */ /* 0x000fca0000010000 */
[----:B------:R-:W-:-:S05]  /*24e0*/  FSEL R62, R60, RZ, P1 ;  /* 0x000000ff3c3e7208 */ /* 0x000fca0000800000 */
[----:B------:R-:W-:-:S04]  /*24f0*/  FADD.FTZ R61, R87, R62 ;  /* 0x0000003e573d7221 */ /* 0x000fc80000010000 */
[----:B------:R-:W-:-:S04]  /*2500*/  FADD.FTZ R60, R86, R61 ;  /* 0x0000003d563c7221 */ /* 0x000fc80000010000 */
[----:B------:R-:W-:-:S04]  /*2510*/  FADD.FTZ R61, R89, R60 ;  /* 0x0000003c593d7221 */ /* 0x000fc80000010000 */
[----:B------:R-:W-:-:S04]  /*2520*/  FADD.FTZ R60, R88, R61 ;  /* 0x0000003d583c7221 */ /* 0x000fc80000010000 */
[----:B------:R-:W-:-:S04]  /*2530*/  FADD.FTZ R61, R91, R60 ;  /* 0x0000003c5b3d7221 */ /* 0x000fc80000010000 */
[----:B------:R-:W-:-:S04]  /*2540*/  FADD.FTZ R60, R90, R61 ;  /* 0x0000003d5a3c7221 */ /* 0x000fc80000010000 */
[----:B------:R-:W-:-:S04]  /*2550*/  FADD.FTZ R61, R93, R60 ;  /* 0x0000003c5d3d7221 */ /* 0x000fc80000010000 */
[----:B------:R-:W-:-:S04]  /*2560*/  @P6 FADD.FTZ R62, R92, R61 ;  /* 0x0000003d5c3e6221 */ /* 0x000fc80000010000 */
        /* <DEDUP_REMOVED lines=15> */
[----:B------:R-:W-:Y:S01]  /*2660*/  @P0 FADD.FTZ R62, R108, R61 ;  /* 0x0000003d6c3e0221 */ /* 0x000fe20000010000 */
[----:B------:R-:W-:-:S04]  /*2670*/  ISETP.NE.AND P0, PT, R63, RZ, PT ;  /* 0x000000ff3f00720c */ /* 0x000fc80003f05270 */
[----:B------:R-:W0:Y:S02]  /*2680*/  SHFL.BFLY PT, R61, R62, 0x1, 0x1f ;  /* 0x0c201f003e3d7f89 */ /* 0x000e2400000e0000 */
[----:B0-----:R-:W-:-:S05]  /*2690*/  FADD.FTZ R63, R62, R61 ;  /* 0x0000003d3e3f7221 */ /* 0x001fca0000010000 */
[----:B------:R-:W0:Y:S02]  /*26a0*/  SHFL.BFLY PT, R60, R63, 0x2, 0x1f ;  /* 0x0c401f003f3c7f89 */ /* 0x000e2400000e0000 */
[----:B0-----:R-:W-:-:S05]  /*26b0*/  FADD.FTZ R110, R63, R60 ;  /* 0x0000003c3f6e7221 */ /* 0x001fca0000010000 */
[----:B------:R-:W0:Y:S02]  /*26c0*/  SHFL.BFLY PT, R61, R110, 0x4, 0x1f ;  /* 0x0c801f006e3d7f89 */ /* 0x000e2400000e0000 */
[----:B0-----:R-:W-:-:S05]  /*26d0*/  FADD.FTZ R111, R110, R61 ;  /* 0x0000003d6e6f7221 */ /* 0x001fca0000010000 */
[----:B------:R-:W0:Y:S02]  /*26e0*/  SHFL.BFLY PT, R60, R111, 0x8, 0x1f ;  /* 0x0d001f006f3c7f89 */ /* 0x000e2400000e0000 */
[----:B0-----:R-:W-:-:S05]  /*26f0*/  FADD.FTZ R112, R111, R60 ;  /* 0x0000003c6f707221 */ /* 0x001fca0000010000 */
[----:B------:R-:W0:Y:S02]  /*2700*/  SHFL.BFLY PT, R61, R112, 0x10, 0x1f ;  /* 0x0e001f00703d7f89 */ /* 0x000e2400000e0000 */
[----:B0-----:R-:W-:-:S04]  /*2710*/  FADD.FTZ R61, R112, R61 ;  /* 0x0000003d703d7221 */ /* 0x001fc80000010000 */
[----:B------:R-:W-:-:S04]  /*2720*/  FMUL.FTZ R60, R10, R61 ;  /* 0x0000003d0a3c7220 */ /* 0x000fc80000410000 */
[--C-:B------:R-:W-:Y:S01]  /*2730*/  FADD.FTZ R61, R84, -R60.reuse ;  /* 0x8000003c543d7221 */ /* 0x100fe20000010000 */
[--C-:B------:R-:W-:Y:S01]  /*2740*/  FADD.FTZ R62, R79, -R60.reuse ;  /* 0x8000003c4f3e7221 */ /* 0x100fe20000010000 */
[--C-:B------:R-:W-:Y:S01]  /*2750*/  FADD.FTZ R114, R82, -R60.reuse ;  /* 0x8000003c52727221 */ /* 0x100fe20000010000 */
[--C-:B------:R-:W-:Y:S01]  /*2760*/  FADD.FTZ R110, R80, -R60.reuse ;  /* 0x8000003c506e7221 */ /* 0x100fe20000010000 */
[----:B------:R-:W-:Y:S01]  /*2770*/  FFMA.FTZ R61, R61, R61, RZ ;  /* 0x0000003d3d3d7223 */ /* 0x000fe200000100ff */
[--C-:B------:R-:W-:Y:S01]  /*2780*/  FADD.FTZ R63, R86, -R60.reuse ;  /* 0x8000003c563f7221 */ /* 0x100fe20000010000 */
[--C-:B------:R-:W-:Y:S02]  /*2790*/  FADD.FTZ R111, R89, -R60.reuse ;  /* 0x8000003c596f7221 */ /* 0x100fe40000010000 */
[----:B------:R-:W-:Y:S01]  /*27a0*/  FFMA.FTZ R61, R62, R62, R61 ;  /* 0x0000003e3e3d7223 */ /* 0x000fe2000001003d */
[----:B------:R-:W-:-:S03]  /*27b0*/  FADD.FTZ R62, R81, -R60 ;  /* 0x8000003c513e7221 */ /* 0x000fc60000010000 */
[----:B------:R-:W-:-:S04]  /*27c0*/  FFMA.FTZ R61, R114, R114, R61 ;  /* 0x00000072723d7223 */ /* 0x000fc8000001003d */
[----:B------:R-:W-:Y:S01]  /*27d0*/  FFMA.FTZ R61, R62, R62, R61 ;  /* 0x0000003e3e3d7223 */ /* 0x000fe2000001003d */
[----:B------:R-:W-:-:S03]  /*27e0*/  FADD.FTZ R62, R83, -R60 ;  /* 0x8000003c533e7221 */ /* 0x000fc60000010000 */
[----:B------:R-:W-:Y:S01]  /*27f0*/  FFMA.FTZ R61, R110, R110, R61 ;  /* 0x0000006e6e3d7223 */ /* 0x000fe2000001003d */
[----:B------:R-:W-:-:S03]  /*2800*/  FADD.FTZ R110, R78, -R60 ;  /* 0x8000003c4e6e7221 */ /* 0x000fc60000010000 */
[----:B------:R-:W-:Y:S01]  /*2810*/  FFMA.FTZ R61, R62, R62, R61 ;  /* 0x0000003e3e3d7223 */ /* 0x000fe2000001003d */
[----:B------:R-:W-:-:S03]  /*2820*/  FADD.FTZ R62, R85, -R60 ;  /* 0x8000003c553e7221 */ /* 0x000fc60000010000 */
[----:B------:R-:W-:Y:S01]  /*2830*/  FFMA.FTZ R61, R110, R110, R61 ;  /* 0x0000006e6e3d7223 */ /* 0x000fe2000001003d */
[----:B------:R-:W-:-:S03]  /*2840*/  FADD.FTZ R110, R103, -R60 ;  /* 0x8000003c676e7221 */ /* 0x000fc60000010000 */
[----:B------:R-:W-:Y:S01]  /*2850*/  FFMA.FTZ R61, R62, R62, R61 ;  /* 0x0000003e3e3d7223 */ /* 0x000fe2000001003d */
[----:B------:R-:W-:-:S04]  /*2860*/  FADD.FTZ R62, R87, -R60 ;  /* 0x8000003c573e7221 */ /* 0x000fc80000010000 */
[----:B------:R-:W-:-:S05]  /*2870*/  FSEL R61, R61, RZ, P1 ;  /* 0x000000ff3d3d7208 */ /* 0x000fca0000800000 */
        /* <DEDUP_REMOVED lines=13> */
[----:B------:R-:W-:Y:S01]  /*2950*/  @P6 FFMA.FTZ R61, R63, R63, R62 ;  /* 0x0000003f3f3d6223 */ /* 0x000fe2000001003e */
[--C-:B------:R-:W-:Y:S01]  /*2960*/  FADD.FTZ R62, R95, -R60.reuse ;  /* 0x8000003c5f3e7221 */ /* 0x100fe20000010000 */
[----:B------:R-:W-:Y:S01]  /*2970*/  FADD.FTZ R63, R94, -R60 ;  /* 0x8000003c5e3f7221 */ /* 0x000fe20000010000 */
[----:B------:R-:W-:Y:S02]  /*2980*/  ISETP.GT.U32.AND P6, PT, R75, 0x1ff, PT ;  /* 0x000001ff4b00780c */ /* 0x000fe40003fc4070 */
        /* <DEDUP_REMOVED lines=14> */
[----:B------:R-:W-:Y:S01]  /*2a70*/  FADD.FTZ R63, R102, -R60 ;  /* 0x8000003c663f7221 */ /* 0x000fe20000010000 */
[----:B------:R-:W-:Y:S02]  /*2a80*/  LOP3.LUT P5, RZ, R76, 0x1f, RZ, 0xc0, !PT ;  /* 0x0000001f4cff7812 */ /* 0x000fe400078ac0ff */
        /* <DEDUP_REMOVED lines=11> */
[----:B------:R-:W-:-:S04]  /*2b40*/  FFMA.FTZ R110, R111, R111, R110 ;  /* 0x0000006f6f6e7223 */ /* 0x000fc8000001006e */
[----:B------:R-:W-:Y:S01]  /*2b50*/  @P6 FFMA.FTZ R61, R63, R63, R110 ;  /* 0x0000003f3f3d6223 */ /* 0x000fe2000001006e */
[----:B------:R-:W-:Y:S01]  /*2b60*/  ISETP.GT.U32.AND P6, PT, R113, 0x3, PT ;  /* 0x000000037100780c */ /* 0x000fe20003fc4070 */
[----:B------:R-:W-:-:S03]  /*2b70*/  HFMA2 R113, -RZ, RZ, 0, 0 ;  /* 0x00000000ff717431 */ /* 0x000fc600000001ff */
        /* <DEDUP_REMOVED lines=9> */
[----:B0-----:R-:W-:Y:S01]  /*2c10*/  FADD.FTZ R61, R111, R112 ;  /* 0x000000706f3d7221 */ /* 0x001fe20000010000 */
[----:B------:R-:W-:Y:S06]  /*2c20*/  @P5 BRA `(.L_x_24) ;  /* 0x00000000001c5947 */ /* 0x000fec0003800000 */
[----:B------:R-:W0:Y:S01]  /*2c30*/  S2UR UR5, SR_CgaCtaId ;  /* 0x00000000000579c3 */ /* 0x000e220000008800 */
[----:B------:R-:W-:Y:S01]  /*2c40*/  UMOV UR4, 0x400 ;  /* 0x0000040000047882 */ /* 0x000fe20000000000 */
[----:B------:R-:W-:-:S04]  /*2c50*/  SHF.R.U32.HI R62, RZ, 0x2, R76 ;  /* 0x00000002ff3e7819 */ /* 0x000fc8000001164c */
[----:B------:R-:W-:Y:S01]  /*2c60*/  LOP3.LUT R62, R62, 0x18, RZ, 0xc0, !PT ;  /* 0x000000183e3e7812 */ /* 0x000fe200078ec0ff */
[----:B0-----:R-:W-:-:S04]  /*2c70*/  ULEA UR4, UR5, UR4, 0x18 ;  /* 0x0000000405047291 */ /* 0x001fc8000f8ec0ff */
[----:B------:R-:W-:-:S09]  /*2c80*/  @UP2 UIADD3 UR4, UPT, UPT, UR4, 0x20, URZ ;  /* 0x0000002004042890 */ /* 0x000fd2000fffe0ff */
[----:B------:R0:W-:Y:S03]  /*2c90*/  STS.64 [R62+UR4], R60 ;  /* 0x0000003c3e007988 */ /* 0x0001e60008000a04 */
.L_x_24:
[----:B------:R-:W-:Y:S05]  /*2ca0*/  BSYNC.RECONVERGENT B0 ;  /* 0x0000000000007941 */ /* 0x000fea0003800200 */
.L_x_23:
[----:B------:R-:W-:Y:S01]  /*2cb0*/  BAR.SYNC.DEFER_BLOCKING 0x0 ;  /* 0x0000000000007b1d */ /* 0x000fe20000010000 */
[----:B0-----:R-:W-:-:S05]  /*2cc0*/  CS2R R60, SRZ ;  /* 0x00000000003c7805 */ /* 0x001fca000001ff00 */
[----:B------:R-:W-:Y:S04]  /*2cd0*/  BSSY.RECONVERGENT B0, `(.L_x_25) ;  /* 0x000000a000007945 */ /* 0x000fe80003800200 */
[----:B------:R-:W-:Y:S05]  /*2ce0*/  @P6 BRA `(.L_x_26) ;  /* 0x0000000000206947 */ /* 0x000fea0003800000 */
[----:B------:R-:W0:Y:S01]  /*2cf0*/  S2UR UR5, SR_CgaCtaId ;  /* 0x00000000000579c3 */ /* 0x000e220000008800 */
[----:B------:R-:W-:Y:S01]  /*2d00*/  UMOV UR4, 0x400 ;  /* 0x0000040000047882 */ /* 0x000fe20000000000 */
[----:B------:R-:W-:Y:S02]  /*2d10*/  SHF.L.U32 R60, R76, 0x3, RZ ;  /* 0x000000034c3c7819 */ /* 0x000fe400000006ff */
[----:B------:R-:W-:Y:S02]  /*2d20*/  MOV R113, R74 ;  /* 0x0000004a00717202 */ /* 0x000fe40000000f00 */
[----:B------:R-:W-:Y:S01]  /*2d30*/  LOP3.LUT R60, R60, 0xf8, RZ, 0xc0, !PT ;  /* 0x000000f83c3c7812 */ /* 0x000fe200078ec0ff */
[----:B0-----:R-:W-:-:S04]  /*2d40*/  ULEA UR4, UR5, UR4, 0x18 ;  /* 0x0000000405047291 */ /* 0x001fc8000f8ec0ff */
[----:B------:R-:W-:-:S09]  /*2d50*/  @UP2 UIADD3 UR4, UPT, UPT, UR4, 0x20, URZ ;  /* 0x0000002004042890 */ /* 0x000fd2000fffe0ff */
[----:B------:R-:W0:Y:S03]  /*2d60*/  LDS.64 R60, [R60+UR4] ;  /* 0x000000043c3c7984 */ /* 0x000e260008000a00 */
.L_x_26:
[----:B------:R-:W-:Y:S05]  /*2d70*/  BSYNC.RECONVERGENT B0 ;  /* 0x0000000000007941 */ /* 0x000fea0003800200 */
.L_x_25:
[----:B------:R-:W1:Y:S01]  /*2d80*/  SHFL.DOWN PT, R110, R113, 0x2, 0x1f ;  /* 0x08401f00716e7f89 */ /* 0x000e6200000e0000 */
[----:B------:R-:W-:Y:S01]  /*2d90*/  I2FP.F32.S32 R115, R113 ;  /* 0x0000007100737245 */ /* 0x000fe20000201400 */
[----:B------:R-:W-:Y:S01]  /*2da0*/  BSSY.RECONVERGENT B0, `(.L_x_27) ;  /* 0x0000065000007945 */ /* 0x000fe20003800200 */
[----:B------:R-:W-:Y:S01]  /*2db0*/  ISETP.NE.AND P6, PT, R76, RZ, PT ;  /* 0x000000ff4c00720c */ /* 0x000fe20003fc5270 */
[----:B0-----:R-:W0:Y:S01]  /*2dc0*/  SHFL.DOWN PT, R111, R60, 0x2, 0x1f ;  /* 0x08401f003c6f7f89 */ /* 0x001e2200000e0000 */
[----:B------:R-:W-:-:S03]  /*2dd0*/  ISETP.NE.AND P5, PT, RZ, UR7, PT ;  /* 0x00000007ff007c0c */ /* 0x000fc6000bfa5270 */
[----:B------:R-:W2:Y:S01]  /*2de0*/  SHFL.DOWN PT, R112, R61, 0x2, 0x1f ;  /* 0x08401f003d707f89 */ /* 0x000ea200000e0000 */
[----:B-1----:R-:W-:Y:S02]  /*2df0*/  IADD3 R63, PT, PT, R110, R113, RZ ;  /* 0x000000716e3f7210 */ /* 0x002fe40007ffe0ff */
[----:B------:R-:W-:Y:S02]  /*2e00*/  I2FP.F32.S32 R116, R110 ;  /* 0x0000006e00747245 */ /* 0x000fe40000201400 */
[----:B------:R-:W-:-:S03]  /*2e10*/  I2FP.F32.S32 R62, R63 ;  /* 0x0000003f003e7245 */ /* 0x000fc60000201400 */
[C---:B0-----:R-:W-:Y:S01]  /*2e20*/  FMUL.FTZ R110, R111.reuse, R116 ;  /* 0x000000746f6e7220 */ /* 0x041fe20000410000 */
[----:B------:R-:W0:Y:S01]  /*2e30*/  MUFU.RCP R114, R62 ;  /* 0x0000003e00727308 */ /* 0x000e220000001000 */
[----:B------:R-:W-:Y:S01]  /*2e40*/  FADD.FTZ R111, -R111, R60 ;  /* 0x0000003c6f6f7221 */ /* 0x000fe20000010100 */
[----:B--2---:R-:W-:Y:S01]  /*2e50*/  FADD.FTZ R61, R112, R61 ;  /* 0x0000003d703d7221 */ /* 0x004fe20000010000 */
[----:B------:R-:W-:Y:S02]  /*2e60*/  FFMA.FTZ R117, R115, R60, R110 ;  /* 0x0000003c73757223 */ /* 0x000fe4000001006e */
[----:B------:R-:W1:Y:S01]  /*2e70*/  SHFL.DOWN PT, R110, R63, 0x1, 0x1f ;  /* 0x08201f003f6e7f89 */ /* 0x000e6200000e0000 */
[----:B------:R-:W-:-:S04]  /*2e80*/  FMUL.FTZ R111, R111, R111 ;  /* 0x0000006f6f6f7220 */ /* 0x000fc80000410000 */
[----:B------:R-:W-:-:S04]  /*2e90*/  FMUL.FTZ R115, R111, R115 ;  /* 0x000000736f737220 */ /* 0x000fc80000410000 */
[----:B------:R-:W-:Y:S01]  /*2ea0*/  FMUL.FTZ R115, R115, R116 ;  /* 0x0000007473737220 */ /* 0x000fe20000410000 */
[----:B0-----:R-:W-:-:S03]  /*2eb0*/  FMUL.FTZ R111, R114, R117 ;  /* 0x00000075726f7220 */ /* 0x001fc60000410000 */
[----:B------:R-:W-:Y:S02]  /*2ec0*/  FFMA.FTZ R61, R114, R115, R61 ;  /* 0x00000073723d7223 */ /* 0x000fe4000001003d */
[----:B------:R-:W0:Y:S04]  /*2ed0*/  SHFL.DOWN PT, R60, R111, 0x1, 0x1f ;  /* 0x08201f006f3c7f89 */ /* 0x000e2800000e0000 */
[----:B------:R-:W2:Y:S01]  /*2ee0*/  SHFL.DOWN PT, R112, R61, 0x1, 0x1f ;  /* 0x08201f003d707f89 */ /* 0x000ea200000e0000 */
[----:B-1----:R-:W-:Y:S01]  /*2ef0*/  IMAD.IADD R113, R63, 0x1, R110 ;  /* 0x000000013f717824 */ /* 0x002fe200078e026e */
[----:B------:R-:W-:-:S04]  /*2f00*/  I2FP.F32.S32 R110, R110 ;  /* 0x0000006e006e7245 */ /* 0x000fc80000201400 */
[----:B------:R-:W-:-:S06]  /*2f10*/  I2FP.F32.S32 R113, R113 ;  /* 0x0000007100717245 */ /* 0x000fcc0000201400 */
[----:B------:R-:W1:Y:S01]  /*2f20*/  MUFU.RCP R113, R113 ;  /* 0x0000007100717308 */ /* 0x000e620000001000 */
[----:B0-----:R-:W-:Y:S01]  /*2f30*/  FADD.FTZ R63, R111, -R60 ;  /* 0x8000003c6f3f7221 */ /* 0x001fe20000010000 */
[----:B------:R-:W-:-:S03]  /*2f40*/  FMUL.FTZ R115, R60, R110 ;  /* 0x0000006e3c737220 */ /* 0x000fc60000410000 */
[----:B------:R-:W-:Y:S01]  /*2f50*/  FMUL.FTZ R63, R63, R63 ;  /* 0x0000003f3f3f7220 */ /* 0x000fe20000410000 */
[C---:B------:R-:W-:Y:S01]  /*2f60*/  FFMA.FTZ R60, R62.reuse, R111, R115 ;  /* 0x0000006f3e3c7223 */ /* 0x040fe20000010073 */
[----:B--2---:R-:W-:Y:S02]  /*2f70*/  FADD.FTZ R112, R61, R112 ;  /* 0x000000703d707221 */ /* 0x004fe40000010000 */
[----:B------:R-:W-:Y:S01]  /*2f80*/  FMUL.FTZ R63, R62, R63 ;  /* 0x0000003f3e3f7220 */ /* 0x000fe20000410000 */
[----:B-1----:R-:W-:-:S03]  /*2f90*/  FMUL.FTZ R111, R113, R60 ;  /* 0x0000003c716f7220 */ /* 0x002fc60000410000 */
[----:B------:R-:W-:Y:S01]  /*2fa0*/  FMUL.FTZ R63, R63, R110 ;  /* 0x0000006e3f3f7220 */ /* 0x000fe20000410000 */
[----:B------:R-:W0:Y:S03]  /*2fb0*/  @!P6 LDC.64 R60, c[0x0][0x3c8] ;  /* 0x0000f200ff3ceb82 */ /* 0x000e260000000a00 */
[----:B------:R-:W-:Y:S01]  /*2fc0*/  FFMA.FTZ R113, R113, R63, R112 ;  /* 0x0000003f71717223 */ /* 0x000fe20000010070 */
[----:B------:R-:W1:Y:S04]  /*2fd0*/  SHFL.IDX PT, R111, R111, RZ, 0x1f ;  /* 0x00001fff6f6f7589 */ /* 0x000e6800000e0000 */
[----:B------:R-:W2:Y:S01]  /*2fe0*/  LDC R112, c[0x0][0x448] ;  /* 0x00011200ff707b82 */ /* 0x000ea20000000800 */
[----:B------:R-:W2:Y:S07]  /*2ff0*/  SHFL.IDX PT, R113, R113, RZ, 0x1f ;  /* 0x00001fff71717589 */ /* 0x000eae00000e0000 */
[----:B------:R-:W3:Y:S01]  /*3000*/  @!P6 LDC.64 R62, c[0x0][0x3c0] ;  /* 0x0000f000ff3eeb82 */ /* 0x000ee20000000a00 */
[C---:B-1----:R-:W-:Y:S01]  /*3010*/  FMUL.FTZ R110, R111.reuse, R111 ;  /* 0x0000006f6f6e7220 */ /* 0x042fe20000410000 */
[----:B------:R-:W-:-:S04]  /*3020*/  FSEL R114, R111, RZ, !P5 ;  /* 0x000000ff6f727208 */ /* 0x000fc80006800000 */
[----:B------:R-:W-:Y:S01]  /*3030*/  FSEL R115, R110, RZ, P5 ;  /* 0x000000ff6e737208 */ /* 0x000fe20002800000 */
[----:B--2---:R-:W-:Y:S01]  /*3040*/  FFMA.FTZ R110, R113, UR12, R112 ;  /* 0x0000000c716e7c23 */ /* 0x004fe20008010070 */
[----:B------:R-:W-:Y:S02]  /*3050*/  MOV R113, UR6 ;  /* 0x0000000600717c02 */ /* 0x000fe40008000f00 */
[----:B------:R-:W-:Y:S01]  /*3060*/  R2UR UR4, R114 ;  /* 0x00000000720472ca */ /* 0x000fe200000e0000 */
[----:B------:R-:W-:Y:S01]  /*3070*/  FADD.FTZ R110, R110, R115 ;  /* 0x000000736e6e7221 */ /* 0x000fe20000010000 */
[----:B------:R-:W-:Y:S01]  /*3080*/  MOV R115, UR6 ;  /* 0x0000000600737c02 */ /* 0x000fe20008000f00 */
[----:B0-----:R-:W-:Y:S02]  /*3090*/  @!P6 IMAD.WIDE R60, R113, 0x4, R60 ;  /* 0x00000004713ce825 */ /* 0x001fe400078e023c */
[----:B------:R-:W0:Y:S02]  /*30a0*/  MUFU.RSQ R112, R110 ;  /* 0x0000006e00707308 */ /* 0x000e240000001400 */
[----:B---3--:R-:W-:-:S05]  /*30b0*/  @!P6 IMAD.WIDE R62, R115, 0x4, R62 ;  /* 0x00000004733ee825 */ /* 0x008fca00078e023e */
[----:B------:R1:W-:Y:S04]  /*30c0*/  @!P6 STG.E desc[UR8][R62.64], R111 ;  /* 0x0000006f3e00e986 */ /* 0x0003e8000c101908 */
[----:B0-----:R1:W-:Y:S01]  /*30d0*/  @!P6 STG.E desc[UR8][R60.64], R112 ;  /* 0x000000703c00e986 */ /* 0x0013e2000c101908 */
[----:B------:R-:W-:Y:S05]  /*30e0*/  @!P1 BRA `(.L_x_28) ;  /* 0x0000000000c09947 */ /* 0x000fea0003800000 */
[----:B-1----:R-:W-:Y:S01]  /*30f0*/  FADD.FTZ R61, R84, -UR4 ;  /* 0x80000004543d7e21 */ /* 0x002fe20008010000 */
[----:B------:R-:W-:Y:S01]  /*3100*/  SHF.L.U32 R63, R56, 0x10, RZ ;  /* 0x00000010383f7819 */ /* 0x000fe200000006ff */
[----:B------:R-:W-:Y:S01]  /*3110*/  FADD.FTZ R113, R82, -UR4 ;  /* 0x8000000452717e21 */ /* 0x000fe20008010000 */
[----:B------:R-:W-:Y:S01]  /*3120*/  SHF.L.U32 R111, R52, 0x10, RZ ;  /* 0x00000010346f7819 */ /* 0x000fe200000006ff */
[C---:B------:R-:W-:Y:S01]  /*3130*/  FMUL.FTZ R60, R112.reuse, R61 ;  /* 0x0000003d703c7220 */ /* 0x040fe20000410000 */
[----:B------:R-:W-:Y:S01]  /*3140*/  SHF.L.U32 R110, R53, 0x10, RZ ;  /* 0x00000010356e7819 */ /* 0x000fe200000006ff */
[----:B------:R-:W-:Y:S02]  /*3150*/  IMAD.U32 R62, R57, 0x10000, RZ ;  /* 0x00010000393e7824 */ /* 0x000fe400078e00ff */
[----:B------:R-:W-:Y:S01]  /*3160*/  FMUL.FTZ R61, R112, R113 ;  /* 0x00000071703d7220 */ /* 0x000fe20000410000 */
[----:B------:R-:W-:Y:S01]  /*3170*/  FFMA.FTZ R60, R60, R63, R111 ;  /* 0x0000003f3c3c7223 */ /* 0x000fe2000001006f */
[----:B------:R-:W-:Y:S01]  /*3180*/  FADD.FTZ R63, R81, -UR4 ;  /* 0x80000004513f7e21 */ /* 0x000fe20008010000 */
[----:B------:R-:W-:Y:S01]  /*3190*/  SHF.L.U32 R114, R3, 0x10, RZ ;  /* 0x0000001003727819 */ /* 0x000fe200000006ff */
[----:B------:R-:W-:Y:S01]  /*31a0*/  FFMA.FTZ R61, R61, R62, R110 ;  /* 0x0000003e3d3d7223 */ /* 0x000fe2000001006e */
[----:B------:R-:W-:Y:S01]  /*31b0*/  SHF.L.U32 R62, R4, 0x10, RZ ;  /* 0x00000010043e7819 */ /* 0x000fe200000006ff */
[----:B------:R-:W-:Y:S01]  /*31c0*/  FADD.FTZ R111, R80, -UR4 ;  /* 0x80000004506f7e21 */ /* 0x000fe20008010000 */
[----:B------:R-:W-:Y:S01]  /*31d0*/  FMUL.FTZ R63, R112, R63 ;  /* 0x0000003f703f7220 */ /* 0x000fe20000410000 */
[----:B------:R-:W-:Y:S01]  /*31e0*/  SHF.L.U32 R110, R58, 0x10, RZ ;  /* 0x000000103a6e7819 */ /* 0x000fe200000006ff */
[----:B------:R-:W-:-:S02]  /*31f0*/  IMAD.U32 R116, R54, 0x10000, RZ ;  /* 0x0001000036747824 */ /* 0x000fc400078e00ff */
[----:B------:R-:W-:Y:S01]  /*3200*/  FMUL.FTZ R111, R112, R111 ;  /* 0x0000006f706f7220 */ /* 0x000fe20000410000 */
[----:B------:R-:W-:Y:S01]  /*3210*/  FFMA.FTZ R114, R63, R114, R62 ;  /* 0x000000723f727223 */ /* 0x000fe2000001003e */
[----:B------:R-:W-:Y:S01]  /*3220*/  FADD.FTZ R63, R83, -UR4 ;  /* 0x80000004533f7e21 */ /* 0x000fe20008010000 */
[----:B------:R-:W-:Y:S01]  /*3230*/  SHF.L.U32 R118, R2, 0x10, RZ ;  /* 0x0000001002767819 */ /* 0x000fe200000006ff */
[----:B------:R-:W-:Y:S01]  /*3240*/  FFMA.FTZ R62, R111, R110, R116 ;  /* 0x0000006e6f3e7223 */ /* 0x000fe20000010074 */
[----:B------:R-:W-:Y:S01]  /*3250*/  SHF.L.U32 R110, R5, 0x10, RZ ;  /* 0x00000010056e7819 */ /* 0x000fe200000006ff */
[----:B------:R-:W-:Y:S01]  /*3260*/  FMUL.FTZ R63, R112, R63 ;  /* 0x0000003f703f7220 */ /* 0x000fe20000410000 */
[----:B------:R-:W-:Y:S01]  /*3270*/  SHF.L.U32 R116, R6, 0x10, RZ ;  /* 0x0000001006747819 */ /* 0x000fe200000006ff */
[----:B------:R-:W-:Y:S01]  /*3280*/  FADD.FTZ R111, R78, -UR4 ;  /* 0x800000044e6f7e21 */ /* 0x000fe20008010000 */
[----:B------:R-:W-:-:S03]  /*3290*/  F2FP.BF16.F32.PACK_AB R61, R114, R61 ;  /* 0x0000003d723d723e */ /* 0x000fc600000010ff */
[----:B------:R-:W-:Y:S01]  /*32a0*/  FFMA.FTZ R113, R63, R110, R116 ;  /* 0x0000006e3f717223 */ /* 0x000fe20000010074 */
[----:B------:R-:W-:Y:S01]  /*32b0*/  SHF.L.U32 R110, R59, 0x10, RZ ;  /* 0x000000103b6e7819 */ /* 0x000fe200000006ff */
[----:B------:R-:W-:Y:S01]  /*32c0*/  FMUL.FTZ R111, R112, R111 ;  /* 0x0000006f706f7220 */ /* 0x000fe20000410000 */
[----:B------:R-:W-:Y:S01]  /*32d0*/  SHF.L.U32 R116, R55, 0x10, RZ ;  /* 0x0000001037747819 */ /* 0x000fe200000006ff */
[----:B------:R-:W-:Y:S01]  /*32e0*/  FADD.FTZ R63, R85, -UR4 ;  /* 0x80000004553f7e21 */ /* 0x000fe20008010000 */
[----:B------:R-:W-:-:S03]  /*32f0*/  F2FP.BF16.F32.PACK_AB R62, R113, R62 ;  /* 0x0000003e713e723e */ /* 0x000fc600000010ff */
[----:B------:R-:W-:Y:S01]  /*3300*/  FFMA.FTZ R117, R111, R110, R116 ;  /* 0x0000006e6f757223 */ /* 0x000fe20000010074 */
[----:B------:R-:W-:Y:S01]  /*3310*/  IMAD.U32 R110, R7, 0x10000, RZ ;  /* 0x00010000076e7824 */ /* 0x000fe200078e00ff */
[----:B------:R-:W-:Y:S01]  /*3320*/  SHF.L.U32 R116, R8, 0x10, RZ ;  /* 0x0000001008747819 */ /* 0x000fe200000006ff */
[----:B------:R-:W-:-:S04]  /*3330*/  FMUL.FTZ R63, R112, R63 ;  /* 0x0000003f703f7220 */ /* 0x000fc80000410000 */
[----:B------:R-:W-:Y:S01]  /*3340*/  FFMA.FTZ R120, R63, R110, R116 ;  /* 0x0000006e3f787223 */ /* 0x000fe20000010074 */
[----:B------:R-:W-:Y:S01]  /*3350*/  FADD.FTZ R63, R79, -UR4 ;  /* 0x800000044f3f7e21 */ /* 0x000fe20008010000 */
[----:B------:R-:W0:Y:S01]  /*3360*/  LDC.64 R110, c[0x0][0x428] ;  /* 0x00010a00ff6e7b82 */ /* 0x000e220000000a00 */
[----:B------:R-:W-:Y:S02]  /*3370*/  SHF.L.U32 R116, R0, 0x10, RZ ;  /* 0x0000001000747819 */ /* 0x000fe400000006ff */
[----:B------:R-:W-:-:S04]  /*3380*/  FMUL.FTZ R63, R112, R63 ;  /* 0x0000003f703f7220 */ /* 0x000fc80000410000 */
[----:B------:R-:W-:Y:S01]  /*3390*/  FFMA.FTZ R115, R63, R116, R118 ;  /* 0x000000743f737223 */ /* 0x000fe20000010076 */
[----:B------:R-:W-:-:S04]  /*33a0*/  F2FP.BF16.F32.PACK_AB R63, R120, R117 ;  /* 0x00000075783f723e */ /* 0x000fc800000010ff */
[----:B------:R-:W-:Y:S01]  /*33b0*/  F2FP.BF16.F32.PACK_AB R60, R115, R60 ;  /* 0x0000003c733c723e */ /* 0x000fe200000010ff */
[C---:B0-----:R-:W-:Y:S01]  /*33c0*/  IMAD.WIDE.U32 R110, R77.reuse, 0x10, R110 ;  /* 0x000000104d6e7825 */ /* 0x041fe200078e006e */
[----:B------:R-:W-:-:S04]  /*33d0*/  IADD3 R77, PT, PT, R77, 0x80, RZ ;  /* 0x000000804d4d7810 */ /* 0x000fc80007ffe0ff */
[----:B------:R0:W-:Y:S03]  /*33e0*/  STG.E.128 desc[UR8][R110.64], R60 ;  /* 0x0000003c6e007986 */ /* 0x0001e6000c101d08 */
.L_x_28:
[----:B------:R-:W-:Y:S05]  /*33f0*/  BSYNC.RECONVERGENT B0 ;  /* 0x0000000000007941 */ /* 0x000fea0003800200 */
.L_x_27:
[----:B------:R-:W-:Y:S04]  /*3400*/  BSSY.RECONVERGENT B0, `(.L_x_29) ;  /* 0x0000032000007945 */ /* 0x000fe80003800200 */
[----:B------:R-:W-:Y:S05]  /*3410*/  @!P2 BRA `(.L_x_30) ;  /* 0x0000000000c0a947 */ /* 0x000fea0003800000 */
[----:B01----:R-:W-:Y:S01]  /*3420*/  FADD.FTZ R61, R87, -UR4 ;  /* 0x80000004573d7e21 */ /* 0x003fe20008010000 */
[----:B------:R-:W-:Y:S01]  /*3430*/  SHF.L.U32 R111, R44, 0x10, RZ ;  /* 0x000000102c6f7819 */ /* 0x000fe200000006ff */
[----:B------:R-:W-:Y:S02]  /*3440*/  IMAD.U32 R63, R48, 0x10000, RZ ;  /* 0x00010000303f7824 */ /* 0x000fe400078e00ff */
[----:B------:R-:W-:Y:S01]  /*3450*/  FADD.FTZ R113, R89, -UR4 ;  /* 0x8000000459717e21 */ /* 0x000fe20008010000 */
[C---:B------:R-:W-:Y:S01]  /*3460*/  FMUL.FTZ R60, R112.reuse, R61 ;  /* 0x0000003d703c7220 */ /* 0x040fe20000410000 */
[----:B------:R-:W-:Y:S01]  /*3470*/  SHF.L.U32 R62, R49, 0x10, RZ ;  /* 0x00000010313e7819 */ /* 0x000fe200000006ff */
[----:B------:R-:W-:Y:S01]  /*3480*/  IMAD.U32 R118, R11, 0x10000, RZ ;  /* 0x000100000b767824 */ /* 0x000fe200078e00ff */
[----:B------:R-:W-:Y:S01]  /*3490*/  SHF.L.U32 R110, R45, 0x10, RZ ;  /* 0x000000102d6e7819 */ /* 0x000fe200000006ff */
[----:B------:R-:W-:Y:S01]  /*34a0*/  FMUL.FTZ R61, R112, R113 ;  /* 0x00000071703d7220 */ /* 0x000fe20000410000 */
[----:B------:R-:W-:Y:S01]  /*34b0*/  FFMA.FTZ R60, R60, R63, R111 ;  /* 0x0000003f3c3c7223 */ /* 0x000fe2000001006f */
[----:B------:R-:W-:Y:S01]  /*34c0*/  FADD.FTZ R63, R88, -UR4 ;  /* 0x80000004583f7e21 */ /* 0x000fe20008010000 */
[----:B------:R-:W-:Y:S01]  /*34d0*/  SHF.L.U32 R114, R12, 0x10, RZ ;  /* 0x000000100c727819 */ /* 0x000fe200000006ff */
[----:B------:R-:W-:Y:S01]  /*34e0*/  FFMA.FTZ R61, R61, R62, R110 ;  /* 0x0000003e3d3d7223 */ /* 0x000fe2000001006e */
[----:B------:R-:W-:Y:S01]  /*34f0*/  FADD.FTZ R111, R91, -UR4 ;  /* 0x800000045b6f7e21 */ /* 0x000fe20008010000 */
[----:B------:R-:W-:-:S02]  /*3500*/  IMAD.U32 R62, R13, 0x10000, RZ ;  /* 0x000100000d3e7824 */ /* 0x000fc400078e00ff */
[----:B------:R-:W-:Y:S01]  /*3510*/  FMUL.FTZ R63, R112, R63 ;  /* 0x0000003f703f7220 */ /* 0x000fe20000410000 */
[----:B------:R-:W-:Y:S01]  /*3520*/  SHF.L.U32 R110, R50, 0x10, RZ ;  /* 0x00000010326e7819 */ /* 0x000fe200000006ff */
[----:B------:R-:W-:Y:S01]  /*3530*/  FMUL.FTZ R111, R112, R111 ;  /* 0x0000006f706f7220 */ /* 0x000fe20000410000 */
[----:B------:R-:W-:Y:S01]  /*3540*/  SHF.L.U32 R116, R46, 0x10, RZ ;  /* 0x000000102e747819 */ /* 0x000fe200000006ff */
[----:B------:R-:W-:Y:S01]  /*3550*/  FFMA.FTZ R114, R63, R114, R62 ;  /* 0x000000723f727223 */ /* 0x000fe2000001003e */
[----:B------:R-:W-:-:S03]  /*3560*/  FADD.FTZ R63, R90, -UR4 ;  /* 0x800000045a3f7e21 */ /* 0x000fc60008010000 */
        /* <DEDUP_REMOVED lines=8> */
[----:B------:R-:W-:Y:S02]  /*35f0*/  IMAD.U32 R110, R51, 0x10000, RZ ;  /* 0x00010000336e7824 */ /* 0x000fe400078e00ff */
[----:B------:R-:W-:Y:S01]  /*3600*/  FMUL.FTZ R111, R112, R111 ;  /* 0x0000006f706f7220 */ /* 0x000fe20000410000 */
[----:B------:R-:W-:Y:S01]  /*3610*/  FADD.FTZ R63, R92, -UR4 ;  /* 0x800000045c3f7e21 */ /* 0x000fe20008010000 */
[----:B------:R-:W-:Y:S02]  /*3620*/  F2FP.BF16.F32.PACK_AB R62, R113, R62 ;  /* 0x0000003e713e723e */ /* 0x000fe400000010ff */
[----:B------:R-:W-:Y:S01]  /*3630*/  FFMA.FTZ R117, R111, R110, R116 ;  /* 0x0000006e6f757223 */ /* 0x000fe20000010074 */
[----:B------:R-:W-:Y:S01]  /*3640*/  SHF.L.U32 R110, R16, 0x10, RZ ;  /* 0x00000010106e7819 */ /* 0x000fe200000006ff */
[----:B------:R-:W-:Y:S01]  /*3650*/  FMUL.FTZ R63, R112, R63 ;  /* 0x0000003f703f7220 */ /* 0x000fe20000410000 */
[----:B------:R-:W-:-:S05]  /*3660*/  SHF.L.U32 R116, R17, 0x10, RZ ;  /* 0x0000001011747819 */ /* 0x000fca00000006ff */
        /* <DEDUP_REMOVED lines=11> */
.L_x_30:
[----:B------:R-:W-:Y:S05]  /*3720*/  BSYNC.RECONVERGENT B0 ;  /* 0x0000000000007941 */ /* 0x000fea0003800200 */
.L_x_29:
[----:B------:R-:W-:Y:S04]  /*3730*/  BSSY.RECONVERGENT B0, `(.L_x_31) ;  /* 0x0000032000007945 */ /* 0x000fe80003800200 */
[----:B------:R-:W-:Y:S05]  /*3740*/  @!P3 BRA `(.L_x_32) ;  /* 0x0000000000c0b947 */ /* 0x000fea0003800000 */
[----:B012---:R-:W-:Y:S01]  /*3750*/  FADD.FTZ R61, R95, -UR4 ;  /* 0x800000045f3d7e21 */ /* 0x007fe20008010000 */
        /* <DEDUP_REMOVED lines=14> */
[----:B------:R-:W-:-:S02]  /*3840*/  SHF.L.U32 R110, R42, 0x10, RZ ;  /* 0x000000102a6e7819 */ /* 0x000fc400000006ff */
[----:B------:R-:W-:Y:S01]  /*3850*/  SHF.L.U32 R116, R38, 0x10, RZ ;  /* 0x0000001026747819 */ /* 0x000fe200000006ff */
[----:B------:R-:W-:Y:S01]  /*3860*/  FMUL.FTZ R111, R112, R111 ;  /* 0x0000006f706f7220 */ /* 0x000fe20000410000 */
[----:B------:R-:W-:Y:S01]  /*3870*/  FFMA.FTZ R114, R63, R114, R62 ;  /* 0x000000723f727223 */ /* 0x000fe2000001003e */
[----:B------:R-:W-:Y:S01]  /*3880*/  FADD.FTZ R63, R98, -UR4 ;  /* 0x80000004623f7e21 */ /* 0x000fe20008010000 */
[----:B------:R-:W-:Y:S01]  /*3890*/  SHF.L.U32 R118, R19, 0x10, RZ ;  /* 0x0000001013767819 */ /* 0x000fe200000006ff */
[----:B------:R-:W-:Y:S01]  /*38a0*/  FFMA.FTZ R62, R111, R110, R116 ;  /* 0x0000006e6f3e7223 */ /* 0x000fe20000010074 */
[----:B------:R-:W-:Y:S01]  /*38b0*/  SHF.L.U32 R116, R23, 0x10, RZ ;  /* 0x0000001017747819 */ /* 0x000fe200000006ff */
[----:B------:R-:W-:Y:S02]  /*38c0*/  IMAD.U32 R110, R22, 0x10000, RZ ;  /* 0x00010000166e7824 */ /* 0x000fe400078e00ff */
[----:B------:R-:W-:Y:S01]  /*38d0*/  FMUL.FTZ R63, R112, R63 ;  /* 0x0000003f703f7220 */ /* 0x000fe20000410000 */
[----:B------:R-:W-:Y:S01]  /*38e0*/  FADD.FTZ R111, R101, -UR4 ;  /* 0x80000004656f7e21 */ /* 0x000fe20008010000 */
[----:B------:R-:W-:-:S02]  /*38f0*/  F2FP.BF16.F32.PACK_AB R61, R114, R61 ;  /* 0x0000003d723d723e */ /* 0x000fc400000010ff */
        /* <DEDUP_REMOVED lines=9> */
[----:B------:R-:W-:-:S04]  /*3990*/  IMAD.U32 R116, R65, 0x10000, RZ ;  /* 0x0001000041747824 */ /* 0x000fc800078e00ff */
        /* <DEDUP_REMOVED lines=11> */
.L_x_32:
[----:B------:R-:W-:Y:S05]  /*3a50*/  BSYNC.RECONVERGENT B0 ;  /* 0x0000000000007941 */ /* 0x000fea0003800200 */
.L_x_31:
[----:B------:R-:W-:Y:S04]  /*3a60*/  BSSY.RECONVERGENT B0, `(.L_x_33) ;  /* 0x0000031000007945 */ /* 0x000fe80003800200 */
[----:B------:R-:W-:Y:S05]  /*3a70*/  @!P4 BRA `(.L_x_34) ;  /* 0x0000000000bcc947 */ /* 0x000fea0003800000 */
[----:B0123--:R-:W-:Y:S01]  /*3a80*/  FADD.FTZ R61, R103, -UR4 ;  /* 0x80000004673d7e21 */ /* 0x00ffe20008010000 */
[----:B------:R-:W-:Y:S01]  /*3a90*/  SHF.L.U32 R60, R32, 0x10, RZ ;  /* 0x00000010203c7819 */ /* 0x000fe200000006ff */
[----:B------:R-:W-:Y:S01]  /*3aa0*/  FADD.FTZ R63, R105, -UR4 ;  /* 0x80000004693f7e21 */ /* 0x000fe20008010000 */
[----:B------:R-:W-:Y:S02]  /*3ab0*/  IMAD.U32 R62, R28, 0x10000, RZ ;  /* 0x000100001c3e7824 */ /* 0x000fe400078e00ff */
[C---:B------:R-:W-:Y:S01]  /*3ac0*/  FMUL.FTZ R61, R112.reuse, R61 ;  /* 0x0000003d703d7220 */ /* 0x040fe20000410000 */
[----:B------:R-:W-:Y:S01]  /*3ad0*/  SHF.L.U32 R114, R33, 0x10, RZ ;  /* 0x0000001021727819 */ /* 0x000fe200000006ff */
[----:B------:R-:W-:Y:S01]  /*3ae0*/  FMUL.FTZ R63, R112, R63 ;  /* 0x0000003f703f7220 */ /* 0x000fe20000410000 */
[----:B------:R-:W-:Y:S01]  /*3af0*/  SHF.L.U32 R110, R29, 0x10, RZ ;  /* 0x000000101d6e7819 */ /* 0x000fe200000006ff */
[----:B------:R-:W-:Y:S01]  /*3b00*/  FFMA.FTZ R113, R61, R60, R62 ;  /* 0x0000003c3d717223 */ /* 0x000fe2000001003e */
[----:B------:R-:W-:Y:S01]  /*3b10*/  FADD.FTZ R61, R104, -UR4 ;  /* 0x80000004683d7e21 */ /* 0x000fe20008010000 */
[----:B------:R-:W-:-:S02]  /*3b20*/  SHF.L.U32 R60, R68, 0x10, RZ ;  /* 0x00000010443c7819 */ /* 0x000fc400000006ff */
[----:B------:R-:W-:Y:S01]  /*3b30*/  FFMA.FTZ R114, R63, R114, R110 ;  /* 0x000000723f727223 */ /* 0x000fe2000001006e */
[----:B------:R-:W-:Y:S01]  /*3b40*/  SHF.L.U32 R62, R69, 0x10, RZ ;  /* 0x00000010453e7819 */ /* 0x000fe200000006ff */
[----:B------:R-:W-:Y:S01]  /*3b50*/  FADD.FTZ R63, R107, -UR4 ;  /* 0x800000046b3f7e21 */ /* 0x000fe20008010000 */
[----:B------:R-:W-:Y:S01]  /*3b60*/  FMUL.FTZ R61, R112, R61 ;  /* 0x0000003d703d7220 */ /* 0x000fe20000410000 */
        /* <DEDUP_REMOVED lines=8> */
[----:B------:R-:W-:Y:S01]  /*3bf0*/  FMUL.FTZ R61, R112, R61 ;  /* 0x0000003d703d7220 */ /* 0x000fe20000410000 */
[----:B------:R-:W-:Y:S01]  /*3c00*/  FADD.FTZ R63, R109, -UR4 ;  /* 0x800000046d3f7e21 */ /* 0x000fe20008010000 */
[----:B------:R-:W-:-:S02]  /*3c10*/  SHF.L.U32 R116, R73, 0x10, RZ ;  /* 0x0000001049747819 */ /* 0x000fc400000006ff */
[----:B------:R-:W-:Y:S01]  /*3c20*/  FFMA.FTZ R117, R61, R60, R110 ;  /* 0x0000003c3d757223 */ /* 0x000fe2000001006e */
[----:B------:R-:W-:Y:S01]  /*3c30*/  SHF.L.U32 R60, R35, 0x10, RZ ;  /* 0x00000010233c7819 */ /* 0x000fe200000006ff */
[----:B------:R-:W-:Y:S02]  /*3c40*/  IMAD.U32 R110, R31, 0x10000, RZ ;  /* 0x000100001f6e7824 */ /* 0x000fe400078e00ff */
[----:B------:R-:W-:Y:S01]  /*3c50*/  FMUL.FTZ R63, R112, R63 ;  /* 0x0000003f703f7220 */ /* 0x000fe20000410000 */
[----:B------:R-:W-:-:S03]  /*3c60*/  F2FP.BF16.F32.PACK_AB R62, R117, R62 ;  /* 0x0000003e753e723e */ /* 0x000fc600000010ff */
[----:B------:R-:W-:Y:S01]  /*3c70*/  FFMA.FTZ R111, R63, R60, R110 ;  /* 0x0000003c3f6f7223 */ /* 0x000fe2000001006e */
[----:B------:R-:W-:Y:S01]  /*3c80*/  FADD.FTZ R63, R108, -UR4 ;  /* 0x800000046c3f7e21 */ /* 0x000fe20008010000 */
[----:B------:R-:W0:Y:S01]  /*3c90*/  LDC.64 R60, c[0x0][0x428] ;  /* 0x00010a00ff3c7b82 */ /* 0x000e220000000a00 */
[----:B------:R-:W-:Y:S02]  /*3ca0*/  SHF.L.U32 R110, R72, 0x10, RZ ;  /* 0x00000010486e7819 */ /* 0x000fe400000006ff */
[----:B------:R-:W-:-:S04]  /*3cb0*/  FMUL.FTZ R63, R112, R63 ;  /* 0x0000003f703f7220 */ /* 0x000fc80000410000 */
[----:B------:R-:W-:Y:S01]  /*3cc0*/  FFMA.FTZ R116, R63, R110, R116 ;  /* 0x0000006e3f747223 */ /* 0x000fe20000010074 */
[----:B------:R-:W-:Y:S01]  /*3cd0*/  FADD.FTZ R63, R102, -UR4 ;  /* 0x80000004663f7e21 */ /* 0x000fe20008010000 */
[----:B------:R-:W-:-:S03]  /*3ce0*/  SHF.L.U32 R110, R66, 0x10, RZ ;  /* 0x00000010426e7819 */ /* 0x000fc600000006ff */
[----:B------:R-:W-:Y:S01]  /*3cf0*/  FMUL.FTZ R63, R112, R63 ;  /* 0x0000003f703f7220 */ /* 0x000fe20000410000 */
[----:B------:R-:W-:-:S05]  /*3d00*/  SHF.L.U32 R112, R67, 0x10, RZ ;  /* 0x0000001043707819 */ /* 0x000fca00000006ff */
[----:B------:R-:W-:Y:S01]  /*3d10*/  FFMA.FTZ R112, R63, R110, R112 ;  /* 0x0000006e3f707223 */ /* 0x000fe20000010070 */
[----:B------:R-:W-:Y:S01]  /*3d20*/  F2FP.BF16.F32.PACK_AB R63, R116, R111 ;  /* 0x0000006f743f723e */ /* 0x000fe200000010ff */
[----:B0-----:R-:W-:Y:S01]  /*3d30*/  IMAD.WIDE.U32 R110, R77, 0x10, R60 ;  /* 0x000000104d6e7825 */ /* 0x001fe200078e003c */
[----:B------:R-:W-:Y:S02]  /*3d40*/  F2FP.BF16.F32.PACK_AB R61, R115, R114 ;  /* 0x00000072733d723e */ /* 0x000fe400000010ff */
[----:B------:R-:W-:-:S05]  /*3d50*/  F2FP.BF16.F32.PACK_AB R60, R112, R113 ;  /* 0x00000071703c723e */ /* 0x000fca00000010ff */
[----:B------:R4:W-:Y:S02]  /*3d60*/  STG.E.128 desc[UR8][R110.64], R60 ;  /* 0x0000003c6e007986 */ /* 0x0009e4000c101d08 */
.L_x_34:
[----:B------:R-:W-:Y:S05]  /*3d70*/  BSYNC.RECONVERGENT B0 ;  /* 0x0000000000007941 */ /* 0x000fea0003800200 */
.L_x_33:
[----:B------:R-:W-:Y:S02]  /*3d80*/  UIADD3 UR6, UPT, UPT, UR6, UR14, URZ ;  /* 0x0000000e06067290 */ /* 0x000fe4000fffe0ff */
[----:B------:R-:W-:Y:S02]  /*3d90*/  UPLOP3.LUT UP2, UPT, UPT, UPT, UP2, 0x40, 0x4 ;  /* 0x000000000004789c */ /* 0x000fe40003f4e820 */
[----:B------:R-:W-:-:S09]  /*3da0*/  UISETP.GE.AND UP1, UPT, UR6, UR15, UPT ;  /* 0x0000000f0600728c */ /* 0x000fd2000bf26270 */
[----:B------:R-:W-:Y:S05]  /*3db0*/  BRA.U !UP1, `(.L_x_35) ;  /* 0xffffffc909d07547 */ /* 0x000fea000b83ffff */
[----:B------:R-:W-:Y:S05]  /*3dc0*/  EXIT ;  /* 0x000000000000794d */ /* 0x000fea0003800000 */
.L_x_36:
[----:B------:R-:W-:-:S00]  /*3dd0*/  BRA `(.L_x_36) ;  /* 0xfffffffc00fc7947 */ /* 0x000fc0000383ffff */
[----:B------:R-:W-:-:S00]  /*3de0*/  NOP ;  /* 0x0000000000007918 */ /* 0x000fc00000000000 */
        /* <DEDUP_REMOVED lines=9> */
.L_x_27198:


//--------------------- .text._ZN10layer_norm13ln_fwd_kernelINS_13Kernel_traitsI13__nv_bfloat16S2_S2_S2_fjLj4096ELj1ELj1ELj4ELj16ENS_18Kernel_traits_baseILj4096ES2_S2_S2_S2_fjLj128EEEEELb0ELb0ELb0ELb1EEEvNS_9FwdParamsE --------------------------
	.section	.text._ZN10layer_norm13ln_fwd_kernelINS_13Kernel_traitsI13__nv_bfloat16S2_S2_S2_fjLj4096ELj1ELj1ELj4ELj16ENS_18Kernel_traits_baseILj4096ES2_S2_S2_S2_fjLj128EEEEELb0ELb0ELb0ELb1EEEvNS_9FwdParamsE,"ax",@progbits
	.align	128
        .global         _ZN10layer_norm13ln_fwd_kernelINS_13Kernel_traitsI13__nv_bfloat16S2_S2_S2_fjLj4096ELj1ELj1ELj4ELj16ENS_18Kernel_traits_baseILj4096ES2_S2_S2_S2_fjLj128EEEEELb0ELb0ELb0ELb1EEEvNS_9FwdParamsE
        .type           _ZN10layer_norm13ln_fwd_kernelINS_13Kernel_traitsI13__nv_bfloat16S2_S2_S2_fjLj4096ELj1ELj1ELj4ELj16ENS_18Kernel_traits_baseILj4096ES2_S2_S2_S2_fjLj128EEEEELb0ELb0ELb0ELb1EEEvNS_9FwdParamsE,@function
        .size           _ZN10layer_norm13ln_fwd_kernelINS_13Kernel_traitsI13__nv_bfloat16S2_S2_S2_fjLj4096ELj1ELj1ELj4ELj16ENS_18Kernel_traits_baseILj4096ES2_S2_S2_S2_fjLj128EEEEELb0ELb0ELb0ELb1EEEvNS_9FwdParamsE,(.L_x_27199 - _ZN10layer_norm13ln_fwd_kernelINS_13Kernel_traitsI13__nv_bfloat16S2_S2_S2_fjLj4096ELj1ELj1ELj4ELj16ENS_18Kernel_traits_baseILj4096ES2_S2_S2_S2_fjLj128EEEEELb0ELb0ELb0ELb1EEEvNS_9FwdParamsE)
        .other          _ZN10layer_norm13ln_fwd_kernelINS_13Kernel_traitsI13__nv_bfloat16S2_S2_S2_fjLj4096ELj1ELj1ELj4ELj16ENS_18Kernel_traits_baseILj4096ES2_S2_S2_S2_fjLj128EEEEELb0ELb0ELb0ELb1EEEvNS_9FwdParamsE,@"STO_CUDA_ENTRY STV_DEFAULT"
_ZN10layer_norm13ln_fwd_kernelINS_13Kernel_traitsI13__nv_bfloat16S2_S2_S2_fjLj4096ELj1ELj1ELj4ELj16ENS_18Kernel_traits_baseILj4096ES2_S2_S2_S2_fjLj128EEEEELb0ELb0ELb0ELb1EEEvNS_9FwdParamsE:
.text._ZN10layer_norm13ln_fwd_kernelINS_13Kernel_traitsI13__nv_bfloat16S2_S2_S2_fjLj4096ELj1ELj1ELj4ELj16ENS_18Kernel_traits_baseILj4096ES2_S2_S2_S2_fjLj128EEEEELb0ELb0ELb0ELb1EEEvNS_9FwdParamsE:
[----:B------:R-:W-:Y:S01]  /*0000*/  LDC R1, c[0x0][0x37c] ;  /* 0x0000df00ff017b82 */ /* 0x000fe20000000800 */
[----:B------:R-:W0:Y:S01]  /*0010*/  LDCU.64 UR4, c[0x0][0x438] ;  /* 0x00008700ff0477ac */ /* 0x000e220008000a00 */
[----:B------:R-:W1:Y:S06]  /*0020*/  S2R R91, SR_TID.X ;  /* 0x00000000005b7919 */ /* 0x000e6c0000002100 */
[----:B------:R-:W1:Y:S01]  /*0030*/  LDC.64 R2, c[0x0][0x3d0] ;  /* 0x0000f400ff027b82 */ /* 0x000e620000000a00 */
[----:B------:R-:W2:Y:S01]  /*0040*/  LDCU.64 UR6, c[0x0][0x358] ;  /* 0x00006b00ff0677ac */ /* 0x000ea20008000a00 */
[----:B0-----:R-:W-:-:S04]  /*0050*/  ISETP.NE.U32.AND P0, PT, RZ, UR4, PT ;  /* 0x00000004ff007c0c */ /* 0x001fc8000bf05070 */
[----:B------:R-:W-:Y:S01]  /*0060*/  ISETP.NE.AND.EX P0, PT, RZ, UR5, PT, P0 ;  /* 0x00000005ff007c0c */ /* 0x000fe2000bf05300 */
[C---:B-1----:R-:W-:Y:S01]  /*0070*/  IMAD.WIDE.U32 R2, R91.reuse, 0x10, R2 ;  /* 0x000000105b027825 */ /* 0x042fe200078e0002 */
[----:B------:R-:W0:Y:S01]  /*0080*/  S2UR UR4, SR_CTAID.X ;  /* 0x00000000000479c3 */ /* 0x000e220000002500 */
[----:B------:R-:W1:Y:S03]  /*0090*/  LDCU UR5, c[0x0][0x384] ;  /* 0x00007080ff0577ac */ /* 0x000e660008000800 */
[----:B--2---:R-:W2:Y:S07]  /*00a0*/  LDG.E.128 R8, desc[UR6][R2.64] ;  /* 0x0000000602087981 */ /* 0x004eae000c1e1d00 */
[----:B------:R-:W3:Y:S01]  /*00b0*/  @P0 LDC.64 R4, c[0x0][0x438] ;  /* 0x00010e00ff040b82 */ /* 0x000ee20000000a00 */
[----:B------:R-:W4:Y:S04]  /*00c0*/  LDG.E.128 R12, desc[UR6][R2.64+0x800] ;  /* 0x00080006020c7981 */ /* 0x000f28000c1e1d00 */
[----:B------:R-:W4:Y:S04]  /*00d0*/  LDG.E.128 R16, desc[UR6][R2.64+0x1000] ;  /* 0x0010000602107981 */ /* 0x000f28000c1e1d00 */
[----:B------:R1:W4:Y:S01]  /*00e0*/  LDG.E.128 R20, desc[UR6][R2.64+0x1800] ;  /* 0x0018000602147981 */ /* 0x000322000c1e1d00 */
[----:B0-----:R-:W-:Y:S01]  /*00f0*/  MOV R77, UR4 ;  /* 0x00000004004d7c02 */ /* 0x001fe20008000f00 */
[----:B-1----:R-:W0:Y:S01]  /*0100*/  LDC.64 R2, c[0x0][0x3e0] ;  /* 0x0000f800ff027b82 */ /* 0x002e220000000a00 */
[----:B---3--:R-:W-:-:S05]  /*0110*/  @P0 IMAD.WIDE.U32 R4, R91, 0x10, R4 ;  /* 0x000000105b040825 */ /* 0x008fca00078e0004 */
[----:B------:R1:W5:Y:S04]  /*0120*/  @P0 LDG.E.128 R36, desc[UR6][R4.64] ;  /* 0x0000000604240981 */ /* 0x000368000c1e1d00 */
[----:B------:R1:W5:Y:S04]  /*0130*/  @P0 LDG.E.128 R32, desc[UR6][R4.64+0x800] ;  /* 0x0008000604200981 */ /* 0x000368000c1e1d00 */
[----:B------:R1:W5:Y:S04]  /*0140*/  @P0 LDG.E.128 R28, desc[UR6][R4.64+0x1000] ;  /* 0x00100006041c0981 */ /* 0x000368000c1e1d00 */
[----:B------:R1:W5:Y:S01]  /*0150*/  @P0 LDG.E.128 R24, desc[UR6][R4.64+0x1800] ;  /* 0x0018000604180981 */ /* 0x000362000c1e1d00 */
[----:B------:R-:W-:Y:S01]  /*0160*/  ISETP.GE.AND P1, PT, R77, UR5, PT ;  /* 0x000000054d007c0c */ /* 0x000fe2000bf26270 */
[----:B------:R-:W3:Y:S01]  /*0170*/  LDCU.64 UR4, c[0x0][0x3a0] ;  /* 0x00007400ff0477ac */ /* 0x000ee20008000a00 */
[----:B--2---:R-:W-:Y:S01]  /*0180*/  @P0 MOV R90, R8 ;  /* 0x00000008005a0202 */ /* 0x004fe20000000f00 */
[----:B------:R-:W-:Y:S01]  /*0190*/  @P0 IMAD.MOV.U32 R87, RZ, RZ, R11 ;  /* 0x000000ffff570224 */ /* 0x000fe200078e000b */
[----:B------:R-:W-:-:S02]  /*01a0*/  @P0 MOV R89, R9 ;  /* 0x0000000900590202 */ /* 0x000fc40000000f00 */
[----:B------:R-:W-:Y:S01]  /*01b0*/  @P0 MOV R88, R10 ;  /* 0x0000000a00580202 */ /* 0x000fe20000000f00 */
[----:B----4-:R-:W-:Y:S01]  /*01c0*/  @P0 IMAD.MOV.U32 R85, RZ, RZ, R13 ;  /* 0x000000ffff550224 */ /* 0x010fe200078e000d */
[----:B------:R-:W-:Y:S02]  /*01d0*/  @P0 MOV R86, R12 ;  /* 0x0000000c00560202 */ /* 0x000fe40000000f00 */
[----:B------:R-:W-:Y:S01]  /*01e0*/  @P0 MOV R84, R14 ;  /* 0x0000000e00540202 */ /* 0x000fe20000000f00 */
[----:B------:R-:W-:Y:S01]  /*01f0*/  @P0 IMAD.MOV.U32 R78, RZ, RZ, R16 ;  /* 0x000000ffff4e0224 */ /* 0x000fe200078e0010 */
[----:B------:R-:W-:Y:S01]  /*0200*/  @P0 MOV R79, R15 ;  /* 0x0000000f004f0202 */ /* 0x000fe20000000f00 */
[----:B------:R-:W-:Y:S01]  /*0210*/  @P0 IMAD.MOV.U32 R76, RZ, RZ, R17 ;  /* 0x000000ffff4c0224 */ /* 0x000fe200078e0011 */
[----:B------:R-:W-:Y:S02]  /*0220*/  @P0 MOV R75, R18 ;  /* 0x00000012004b0202 */ /* 0x000fe40000000f00 */
[----:B------:R-:W-:Y:S01]  /*0230*/  @P0 MOV R74, R19 ;  /* 0x00000013004a0202 */ /* 0x000fe20000000f00 */
[----:B------:R-:W-:Y:S01]  /*0240*/  @!P0 IMAD.MOV.U32 R74, RZ, RZ, R19 ;  /* 0x000000ffff4a8224 */ /* 0x000fe200078e0013 */
[----:B------:R-:W-:-:S02]  /*0250*/  @!P0 MOV R90, R8 ;  /* 0x00000008005a8202 */ /* 0x000fc40000000f00 */
[----:B------:R-:W-:Y:S02]  /*0260*/  @!P0 MOV R89, R9 ;  /* 0x0000000900598202 */ /* 0x000fe40000000f00 */
[----:B------:R-:W-:Y:S02]  /*0270*/  @!P0 MOV R88, R10 ;  /* 0x0000000a00588202 */ /* 0x000fe40000000f00 */
[----:B------:R-:W-:Y:S02]  /*0280*/  @!P0 MOV R87, R11 ;  /* 0x0000000b00578202 */ /* 0x000fe40000000f00 */
[----:B------:R-:W-:Y:S02]  /*0290*/  @!P0 MOV R86, R12 ;  /* 0x0000000c00568202 */ /* 0x000fe40000000f00 */
[----:B------:R-:W-:Y:S02]  /*02a0*/  @!P0 MOV R85, R13 ;  /* 0x0000000d00558202 */ /* 0x000fe40000000f00 */
[----:B------:R-:W-:-:S02]  /*02b0*/  @!P0 MOV R84, R14 ;  /* 0x0000000e00548202 */ /* 0x000fc40000000f00 */
[----:B------:R-:W-:Y:S02]  /*02c0*/  @!P0 MOV R79, R15 ;  /* 0x0000000f004f8202 */ /* 0x000fe40000000f00 */
[----:B------:R-:W-:Y:S02]  /*02d0*/  @!P0 MOV R78, R16 ;  /* 0x00000010004e8202 */ /* 0x000fe40000000f00 */
[----:B------:R-:W-:Y:S02]  /*02e0*/  @!P0 MOV R76, R17 ;  /* 0x00000011004c8202 */ /* 0x000fe40000000f00 */
[----:B------:R-:W-:Y:S02]  /*02f0*/  @!P0 MOV R75, R18 ;  /* 0x00000012004b8202 */ /* 0x000fe40000000f00 */
[----:B------:R-:W-:Y:S02]  /*0300*/  @P0 MOV R73, R20 ;  /* 0x0000001400490202 */ /* 0x000fe40000000f00 */
[----:B------:R-:W-:-:S02]  /*0310*/  @P0 MOV R72, R21 ;  /* 0x0000001500480202 */ /* 0x000fc40000000f00 */
[----:B------:R-:W-:Y:S01]  /*0320*/  @P0 MOV R71, R22 ;  /* 0x0000001600470202 */ /* 0x000fe20000000f00 */
[----:B01-3--:R-:W-:Y:S06]  /*0330*/  @P1 EXIT ;  /* 0x000000000000194d */ /* 0x00bfec0003800000 */
[----:B-----5:R-:W-:Y:S02]  /*0340*/  @!P0 CS2R R38, SRZ ;  /* 0x0000000000268805 */ /* 0x020fe4000001ff00 */
[----:B------:R-:W-:Y:S02]  /*0350*/  @!P0 CS2R R36, SRZ ;  /* 0x0000000000248805 */ /* 0x000fe4000001ff00 */
[----:B------:R-:W-:Y:S02]  /*0360*/  @!P0 CS2R R34, SRZ ;  /* 0x0000000000228805 */ /* 0x000fe4000001ff00 */
[----:B------:R-:W-:Y:S02]  /*0370*/  @!P0 CS2R R32, SRZ ;  /* 0x0000000000208805 */ /* 0x000fe4000001ff00 */
[----:B------:R-:W-:Y:S02]  /*0380*/  @!P0 CS2R R30, SRZ ;  /* 0x00000000001e8805 */ /* 0x000fe4000001ff00 */
[----:B------:R-:W-:-:S02]  /*0390*/  @!P0 CS2R R28, SRZ ;  /* 0x00000000001c8805 */ /* 0x000fc4000001ff00 */
[----:B------:R-:W-:Y:S02]  /*03a0*/  @!P0 CS2R R26, SRZ ;  /* 0x00000000001a8805 */ /* 0x000fe4000001ff00 */
[----:B------:R-:W-:Y:S01]  /*03b0*/  @!P0 CS2R R24, SRZ ;  /* 0x0000000000188805 */ /* 0x000fe2000001ff00 */
[----:B------:R-:W-:Y:S01]  /*03c0*/  @!P0 IMAD.MOV.U32 R72, RZ, RZ, R21 ;  /* 0x000000ffff488224 */ /* 0x000fe200078e0015 */
[----:B------:R-:W-:Y:S01]  /*03d0*/  @P0 MOV R70, R23 ;  /* 0x0000001700460202 */ /* 0x000fe20000000f00 */
[----:B------:R-:W-:Y:S01]  /*03e0*/  UPLOP3.LUT UP2, UPT, UPT, UPT, UPT, 0x40, 0x4 ;  /* 0x000000000004789c */ /* 0x000fe20003f4e870 */
[C---:B------:R-:W-:Y:S01]  /*03f0*/  LOP3.LUT P1, RZ, R2.reuse, UR4, RZ, 0xfc, !PT ;  /* 0x0000000402ff7c12 */ /* 0x040fe2000f82fcff */
[----:B------:R-:W0:Y:S01]  /*0400*/  LDCU UR8, c[0x0][0x388] ;  /* 0x00007100ff0877ac */ /* 0x000e220008000800 */
[----:B------:R-:W-:Y:S02]  /*0410*/  ISETP.NE.U32.AND P2, PT, R2, RZ, PT ;  /* 0x000000ff0200720c */ /* 0x000fe40003f45070 */
[----:B------:R-:W-:Y:S01]  /*0420*/  @!P0 MOV R73, R20 ;  /* 0x0000001400498202 */ /* 0x000fe20000000f00 */
[----:B------:R-:W1:Y:S01]  /*0430*/  LDCU.U8 UR9, c[0x0][0x410] ;  /* 0x00008200ff0977ac */ /* 0x000e620008000000 */
[----:B------:R-:W-:-:S02]  /*0440*/  @!P0 MOV R71, R22 ;  /* 0x0000001600478202 */ /* 0x000fc40000000f00 */
[----:B------:R-:W-:Y:S01]  /*0450*/  @!P0 MOV R70, R23 ;  /* 0x0000001700468202 */ /* 0x000fe20000000f00 */
[----:B------:R-:W2:Y:S01]  /*0460*/  LDCU UR10, c[0x0][0x400] ;  /* 0x00008000ff0a77ac */ /* 0x000ea20008000800 */
[C---:B------:R-:W-:Y:S02]  /*0470*/  LOP3.LUT P1, RZ, R3.reuse, UR5, RZ, 0xfc, P1 ;  /* 0x0000000503ff7c12 */ /* 0x040fe4000882fcff */
[----:B------:R-:W-:Y:S01]  /*0480*/  ISETP.NE.AND.EX P2, PT, R3, RZ, PT, P2 ;  /* 0x000000ff0300720c */ /* 0x000fe20003f45320 */
[----:B------:R-:W3:Y:S01]  /*0490*/  LDCU.64 UR14, c[0x0][0x3e0] ;  /* 0x00007c00ff0e77ac */ /* 0x000ee20008000a00 */
[----:B------:R-:W-:Y:S02]  /*04a0*/  LOP3.LUT R69, R91, 0x1f, RZ, 0xc0, !PT ;  /* 0x0000001f5b457812 */ /* 0x000fe400078ec0ff */
[----:B------:R-:W-:Y:S01]  /*04b0*/  PRMT R68, R87, 0x7632, R68 ;  /* 0x0000763257447816 */ /* 0x000fe20000000044 */
[----:B------:R-:W4:Y:S01]  /*04c0*/  LDCU.64 UR12, c[0x0][0x3a0] ;  /* 0x00007400ff0c77ac */ /* 0x000f220008000a00 */
        /* <DEDUP_REMOVED lines=30> */
[----:B01234-:R-:W-:-:S07]  /*06b0*/  PRMT R0, R24, 0x7632, R0 ;  /* 0x0000763218007816 */ /* 0x01ffce0000000000 */
.L_x_51:
[----:B0-----:R-:W0:Y:S01]  /*06c0*/  @P2 LDC.64 R48, c[0x0][0x3e0] ;  /* 0x0000f800ff302b82 */ /* 0x001e220000000a00 */
[----:B------:R-:W-:Y:S01]  /*06d0*/  IMAD R44, R77, UR8, RZ ;  /* 0x000000084d2c7c24 */ /* 0x000fe2000f8e02ff */
[----:B------:R-:W-:-:S04]  /*06e0*/  LOP3.LUT R46, R91, 0x60, RZ, 0xc0, !PT ;  /* 0x000000605b2e7812 */ /* 0x000fc800078ec0ff */
[----:B------:R-:W-:Y:S02]  /*06f0*/  SHF.R.S32.HI R45, RZ, 0x1f, R44 ;  /* 0x0000001fff2d7819 */ /* 0x000fe4000001142c */
[----:B------:R-:W1:Y:S01]  /*0700*/  LDC.64 R106, c[0x0][0x390] ;  /* 0x0000e400ff6a7b82 */ /* 0x000e620000000a00 */
[----:B------:R-:W-:Y:S02]  /*0710*/  LOP3.LUT R46, R46, 0x1f, R91, 0xf8, !PT ;  /* 0x0000001f2e2e7812 */ /* 0x000fe400078ef85b */
[----:B------:R-:W-:-:S04]  /*0720*/  LEA.HI R45, R45, R44, RZ, 0x3 ;  /* 0x0000002c2d2d7211 */ /* 0x000fc800078f18ff */
[----:B------:R-:W-:Y:S01]  /*0730*/  LEA.HI.SX32 R80, R45, R46, 0x1d ;  /* 0x0000002e2d507211 */ /* 0x000fe200078feaff */
[----:B0-----:R-:W-:-:S06]  /*0740*/  @P2 IMAD.WIDE R48, R77, 0x2, R48 ;  /* 0x000000024d302825 */ /* 0x001fcc00078e0230 */
[----:B------:R-:W2:Y:S01]  /*0750*/  @P2 LDG.E.U16 R48, desc[UR6][R48.64] ;  /* 0x0000000630302981 */ /* 0x000ea2000c1e1500 */
[----:B-1----:R-:W-:-:S06]  /*0760*/  IMAD.WIDE.U32 R44, R80, 0x10, R106 ;  /* 0x00000010502c7825 */ /* 0x002fcc00078e006a */
[----:B------:R-:W5:Y:S01]  /*0770*/  LDG.E.128 R44, desc[UR6][R44.64] ;  /* 0x000000062c2c7981 */ /* 0x000f62000c1e1d00 */
[----:B------:R-:W-:Y:S01]  /*0780*/  UISETP.NE.U32.AND UP0, UPT, UR12, URZ, UPT ;  /* 0x000000ff0c00728c */ /* 0x000fe2000bf05070 */
[----:B------:R-:W-:-:S03]  /*0790*/  HFMA2 R50, -RZ, RZ, 1.875, 0 ;  /* 0x3f800000ff327431 */ /* 0x000fc600000001ff */
[----:B------:R-:W-:Y:S01]  /*07a0*/  UISETP.NE.AND.EX UP0, UPT, UR13, URZ, UPT, UP0 ;  /* 0x000000ff0d00728c */ /* 0x000fe2000bf05300 */
[----:B--2---:R-:W-:-:S08]  /*07b0*/  @P2 IMAD.U32 R50, R48, 0x10000, RZ ;  /* 0x0001000030322824 */ /* 0x004fd000078e00ff */
        /* <DEDUP_REMOVED lines=8> */
[----:B------:R-:W-:Y:S02]  /*0840*/  PRMT R46, R47, 0x7632, R46 ;  /* 0x000076322f2e7816 */ /* 0x000fe4000000002e */
[----:B------:R-:W-:-:S02]  /*0850*/  PRMT R51, R45, 0x7632, R51 ;  /* 0x000076322d337816 */ /* 0x000fc40000000033 */
[----:B------:R-:W-:Y:S02]  /*0860*/  SHF.L.U32 R45, R45, 0x10, RZ ;  /* 0x000000102d2d7819 */ /* 0x000fe400000006ff */
[----:B------:R-:W-:Y:S01]  /*0870*/  SHF.L.U32 R47, R47, 0x10, RZ ;  /* 0x000000102f2f7819 */ /* 0x000fe200000006ff */
[----:B------:R-:W-:Y:S01]  /*0880*/  IMAD.U32 R51, R51, 0x10000, RZ ;  /* 0x0001000033337824 */ /* 0x000fe200078e00ff */
        /* <DEDUP_REMOVED lines=14> */
[----:B------:R-:W-:Y:S02]  /*0970*/  SHF.L.U32 R49, R48, 0x10, RZ ;  /* 0x0000001030317819 */ /* 0x000fe400000006ff */
[----:B------:R-:W-:Y:S01]  /*0980*/  SHF.L.U32 R53, R52, 0x10, RZ ;  /* 0x0000001034357819 */ /* 0x000fe200000006ff */
[-C--:B------:R-:W-:Y:S01]  /*0990*/  FFMA.FTZ R52, R47, R50.reuse, R82 ;  /* 0x000000322f347223 */ /* 0x080fe20000010052 */
[----:B------:R-:W-:Y:S02]  /*09a0*/  SHF.L.U32 R46, R55, 0x10, RZ ;  /* 0x00000010372e7819 */ /* 0x000fe400000006ff */
[----:B------:R-:W-:Y:S02]  /*09b0*/  SHF.L.U32 R42, R41, 0x10, RZ ;  /* 0x00000010292a7819 */ /* 0x000fe400000006ff */
[----:B------:R-:W-:Y:S01]  /*09c0*/  SHF.L.U32 R44, R44, 0x10, RZ ;  /* 0x000000102c2c7819 */ /* 0x000fe200000006ff */
[----:B------:R-:W-:Y:S01]  /*09d0*/  FFMA.FTZ R55, R43, R50, R46 ;  /* 0x000000322b377223 */ /* 0x000fe2000001002e */
[----:B------:R-:W-:Y:S01]  /*09e0*/  F2FP.BF16.F32.PACK_AB R41, R51, R56 ;  /* 0x000000383329723e */ /* 0x000fe200000010ff */
[----:B------:R-:W-:-:S02]  /*09f0*/  FFMA.FTZ R53, R53, R50, R42 ;  /* 0x0000003235357223 */ /* 0x000fc4000001002a */
[----:B------:R-:W-:Y:S01]  /*0a00*/  FFMA.FTZ R49, R49, R50, R44 ;  /* 0x0000003231317223 */ /* 0x000fe2000001002c */
[----:B------:R-:W-:Y:S02]  /*0a10*/  F2FP.BF16.F32.PACK_AB R43, R55, R52 ;  /* 0x00000034372b723e */ /* 0x000fe400000010ff */
[----:B------:R-:W-:Y:S02]  /*0a20*/  F2FP.BF16.F32.PACK_AB R42, R53, R54 ;  /* 0x00000036352a723e */ /* 0x000fe400000010ff */
[----:B------:R-:W-:Y:S01]  /*0a30*/  F2FP.BF16.F32.PACK_AB R40, R49, R58 ;  /* 0x0000003a3128723e */ /* 0x000fe200000010ff */
[----:B------:R-:W-:Y:S06]  /*0a40*/  BRA `(.L_x_38) ;  /* 0x0000000000c47947 */ /* 0x000fec0003800000 */
.L_x_37:
[----:B------:R-:W0:Y:S02]  /*0a50*/  LDC.64 R48, c[0x0][0x3e0] ;  /* 0x0000f800ff307b82 */ /* 0x000e240000000a00 */
[----:B0-----:R-:W-:-:S04]  /*0a60*/  ISETP.NE.U32.AND P2, PT, R48, RZ, PT ;  /* 0x000000ff3000720c */ /* 0x001fc80003f45070 */
[----:B------:R-:W-:-:S13]  /*0a70*/  ISETP.NE.AND.EX P2, PT, R49, RZ, PT, P2 ;  /* 0x000000ff3100720c */ /* 0x000fda0003f45320 */
        /* <DEDUP_REMOVED lines=26> */
.L_x_39:
        /* <DEDUP_REMOVED lines=20> */
.L_x_38:
[----:B------:R-:W0:Y:S01]  /*0d60*/  @P1 LDC.64 R82, c[0x0][0x3a8] ;  /* 0x0000ea00ff521b82 */ /* 0x000e220000000a00 */
[----:B------:R-:W-:-:S05]  /*0d70*/  IADD3 R48, PT, PT, R80, 0x80, RZ ;  /* 0x0000008050307810 */ /* 0x000fca0007ffe0ff */
[----:B------:R-:W-:-:S04]  /*0d80*/  IMAD.WIDE.U32 R44, R48, 0x10, R106 ;  /* 0x00000010302c7825 */ /* 0x000fc800078e006a */
[----:B0-----:R-:W-:-:S05]  /*0d90*/  @P1 IMAD.WIDE.U32 R82, R80, 0x10, R82 ;  /* 0x0000001050521825 */ /* 0x001fca00078e0052 */
[----:B------:R0:W-:Y:S04]  /*0da0*/  @P1 STG.E.128 desc[UR6][R82.64], R40 ;  /* 0x0000002852001986 */ /* 0x0001e8000c101d06 */
[----:B------:R-:W5:Y:S01]  /*0db0*/  LDG.E.128 R44, desc[UR6][R44.64] ;  /* 0x000000062c2c7981 */ /* 0x000f62000c1e1d00 */
[----:B------:R-:W-:Y:S05]  /*0dc0*/  BRA.U !UP0, `(.L_x_40) ;  /* 0x0000000108a07547 */ /* 0x000fea000b800000 */
[----:B0-----:R-:W0:Y:S02]  /*0dd0*/  LDC.64 R40, c[0x0][0x3a0] ;  /* 0x0000e800ff287b82 */ /* 0x001e240000000a00 */
[----:B0-----:R-:W-:-:S06]  /*0de0*/  IMAD.WIDE.U32 R40, R48, 0x10, R40 ;  /* 0x0000001030287825 */ /* 0x001fcc00078e0028 */
[----:B------:R-:W2:Y:S01]  /*0df0*/  LDG.E.128 R40, desc[UR6][R40.64] ;  /* 0x0000000628287981 */ /* 0x000ea2000c1e1d00 */
[C---:B-----5:R-:W-:Y:S02]  /*0e00*/  PRMT R57, R44.reuse, 0x7632, R57 ;  /* 0x000076322c397816 */ /* 0x060fe40000000039 */
[----:B------:R-:W-:Y:S02]  /*0e10*/  SHF.L.U32 R59, R44, 0x10, RZ ;  /* 0x000000102c3b7819 */ /* 0x000fe400000006ff */
[C---:B------:R-:W-:Y:S02]  /*0e20*/  PRMT R82, R46.reuse, 0x7632, R82 ;  /* 0x000076322e527816 */ /* 0x040fe40000000052 */
[----:B------:R-:W-:Y:S02]  /*0e30*/  SHF.L.U32 R83, R46, 0x10, RZ ;  /* 0x000000102e537819 */ /* 0x000fe400000006ff */
[----:B------:R-:W-:Y:S02]  /*0e40*/  PRMT R46, R47, 0x7632, R46 ;  /* 0x000076322f2e7816 */ /* 0x000fe4000000002e */
[C---:B------:R-:W-:Y:S01]  /*0e50*/  PRMT R81, R45.reuse, 0x7632, R81 ;  /* 0x000076322d517816 */ /* 0x040fe20000000051 */
[----:B------:R-:W-:Y:S01]  /*0e60*/  IMAD.U32 R45, R45, 0x10000, RZ ;  /* 0x000100002d2d7824 */ /* 0x000fe200078e00ff */
[----:B------:R-:W-:-:S02]  /*0e70*/  SHF.L.U32 R47, R47, 0x10, RZ ;  /* 0x000000102f2f7819 */ /* 0x000fc400000006ff */
[----:B------:R-:W-:Y:S02]  /*0e80*/  SHF.L.U32 R57, R57, 0x10, RZ ;  /* 0x0000001039397819 */ /* 0x000fe400000006ff */
[----:B------:R-:W-:Y:S02]  /*0e90*/  SHF.L.U32 R81, R81, 0x10, RZ ;  /* 0x0000001051517819 */ /* 0x000fe400000006ff */
[C---:B--2---:R-:W-:Y:S01]  /*0ea0*/  PRMT R44, R40.reuse, 0x7632, R44 ;  /* 0x00007632282c7816 */ /* 0x044fe2000000002c */
[----:B------:R-:W-:Y:S01]  /*0eb0*/  IMAD.U32 R98, R43, 0x10000, RZ ;  /* 0x000100002b627824 */ /* 0x000fe200078e00ff */
[----:B------:R-:W-:Y:S02]  /*0ec0*/  SHF.L.U32 R96, R40, 0x10, RZ ;  /* 0x0000001028607819 */ /* 0x000fe400000006ff */
[C---:B------:R-:W-:Y:S02]  /*0ed0*/  PRMT R40, R41.reuse, 0x7632, R40 ;  /* 0x0000763229287816 */ /* 0x040fe40000000028 */
[----:B------:R-:W-:Y:S01]  /*0ee0*/  SHF.L.U32 R94, R41, 0x10, RZ ;  /* 0x00000010295e7819 */ /* 0x000fe200000006ff */
[----:B------:R-:W-:Y:S01]  /*0ef0*/  FFMA.FTZ R96, R59, R50, R96 ;  /* 0x000000323b607223 */ /* 0x000fe20000010060 */
[----:B------:R-:W-:-:S02]  /*0f00*/  PRMT R41, R42, 0x7632, R41 ;  /* 0x000076322a297816 */ /* 0x000fc40000000029 */
[----:B------:R-:W-:Y:S01]  /*0f10*/  SHF.L.U32 R42, R42, 0x10, RZ ;  /* 0x000000102a2a7819 */ /* 0x000fe200000006ff */
[-C--:B------:R-:W-:Y:S01]  /*0f20*/  FFMA.FTZ R94, R45, R50.reuse, R94 ;  /* 0x000000322d5e7223 */ /* 0x080fe2000001005e */
[----:B------:R-:W-:Y:S02]  /*0f30*/  PRMT R93, R43, 0x7632, R93 ;  /* 0x000076322b5d7816 */ /* 0x000fe4000000005d */
[----:B------:R-:W-:Y:S01]  /*0f40*/  SHF.L.U32 R43, R46, 0x10, RZ ;  /* 0x000000102e2b7819 */ /* 0x000fe200000006ff */
[-C--:B------:R-:W-:Y:S01]  /*0f50*/  FFMA.FTZ R92, R83, R50.reuse, R42 ;  /* 0x00000032535c7223 */ /* 0x080fe2000001002a */
[----:B------:R-:W-:Y:S01]  /*0f60*/  SHF.L.U32 R83, R82, 0x10, RZ ;  /* 0x0000001052537819 */ /* 0x000fe200000006ff */
[----:B------:R-:W-:Y:S01]  /*0f70*/  IMAD.U32 R42, R41, 0x10000, RZ ;  /* 0x00010000292a7824 */ /* 0x000fe200078e00ff */
[----:B------:R-:W-:Y:S01]  /*0f80*/  SHF.L.U32 R46, R93, 0x10, RZ ;  /* 0x000000105d2e7819 */ /* 0x000fe200000006ff */
[-C--:B------:R-:W-:Y:S01]  /*0f90*/  FFMA.FTZ R82, R47, R50.reuse, R98 ;  /* 0x000000322f527223 */ /* 0x080fe20000010062 */
[----:B------:R-:W-:Y:S01]  /*0fa0*/  SHF.L.U32 R40, R40, 0x10, RZ ;  /* 0x0000001028287819 */ /* 0x000fe200000006ff */
[-C--:B------:R-:W-:Y:S01]  /*0fb0*/  FFMA.FTZ R83, R83, R50.reuse, R42 ;  /* 0x0000003253537223 */ /* 0x080fe2000001002a */
[----:B------:R-:W-:Y:S01]  /*0fc0*/  SHF.L.U32 R44, R44, 0x10, RZ ;  /* 0x000000102c2c7819 */ /* 0x000fe200000006ff */
[----:B------:R-:W-:-:S02]  /*0fd0*/  FFMA.FTZ R93, R43, R50, R46 ;  /* 0x000000322b5d7223 */ /* 0x000fc4000001002e */
[----:B------:R-:W-:Y:S01]  /*0fe0*/  FFMA.FTZ R81, R81, R50, R40 ;  /* 0x0000003251517223 */ /* 0x000fe20000010028 */
[----:B------:R-:W-:Y:S01]  /*0ff0*/  F2FP.BF16.F32.PACK_AB R42, R83, R92 ;  /* 0x0000005c532a723e */ /* 0x000fe200000010ff */
[----:B------:R-:W-:Y:S01]  /*1000*/  FFMA.FTZ R59, R57, R50, R44 ;  /* 0x00000032393b7223 */ /* 0x000fe2000001002c */
[----:B------:R-:W-:Y:S02]  /*1010*/  F2FP.BF16.F32.PACK_AB R43, R93, R82 ;  /* 0x000000525d2b723e */ /* 0x000fe400000010ff */
[----:B------:R-:W-:Y:S02]  /*1020*/  F2FP.BF16.F32.PACK_AB R41, R81, R94 ;  /* 0x0000005e5129723e */ /* 0x000fe400000010ff */
[----:B------:R-:W-:Y:S01]  /*1030*/  F2FP.BF16.F32.PACK_AB R40, R59, R96 ;  /* 0x000000603b28723e */ /* 0x000fe200000010ff */
[----:B------:R-:W-:Y:S06]  /*1040*/  BRA `(.L_x_41) ;  /* 0x0000000000c07947 */ /* 0x000fec0003800000 */
.L_x_40:
[----:B------:R-:W-:-:S04]  /*1050*/  UISETP.NE.U32.AND UP1, UPT, UR14, URZ, UPT ;  /* 0x000000ff0e00728c */ /* 0x000fc8000bf25070 */
[----:B------:R-:W-:-:S09]  /*1060*/  UISETP.NE.AND.EX UP1, UPT, UR15, URZ, UPT, UP1 ;  /* 0x000000ff0f00728c */ /* 0x000fd2000bf25310 */
[----:B------:R-:W-:Y:S05]  /*1070*/  BRA.U UP1, `(.L_x_42) ;  /* 0x0000000101547547 */ /* 0x000fea000b800000 */
[----:B0----5:R-:W-:Y:S02]  /*1080*/  SHF.L.U32 R83, R46, 0x10, RZ ;  /* 0x000000102e537819 */ /* 0x021fe400000006ff */
[C---:B------:R-:W-:Y:S02]  /*1090*/  PRMT R57, R44.reuse, 0x7632, R57 ;  /* 0x000076322c397816 */ /* 0x040fe40000000039 */
[----:B------:R-:W-:Y:S01]  /*10a0*/  SHF.L.U32 R59, R44, 0x10, RZ ;  /* 0x000000102c3b7819 */ /* 0x000fe200000006ff */
[-C--:B------:R-:W-:Y:S01]  /*10b0*/  FMUL.FTZ R92, R83, R50.reuse ;  /* 0x00000032535c7220 */ /* 0x080fe20000410000 */
[----:B------:R-:W-:Y:S02]  /*10c0*/  PRMT R82, R46, 0x7632, R82 ;  /* 0x000076322e527816 */ /* 0x000fe40000000052 */
[----:B------:R-:W-:Y:S01]  /*10d0*/  PRMT R44, R45, 0x7632, R44 ;  /* 0x000076322d2c7816 */ /* 0x000fe2000000002c */
[----:B------:R-:W-:Y:S01]  /*10e0*/  FMUL.FTZ R96, R59, R50 ;  /* 0x000000323b607220 */ /* 0x000fe20000410000 */
[C---:B------:R-:W-:Y:S01]  /*10f0*/  PRMT R46, R47.reuse, 0x7632, R46 ;  /* 0x000076322f2e7816 */ /* 0x040fe2000000002e */
[----:B------:R-:W-:Y:S01]  /*1100*/  IMAD.U32 R47, R47, 0x10000, RZ ;  /* 0x000100002f2f7824 */ /* 0x000fe200078e00ff */
        /* <DEDUP_REMOVED lines=12> */
.L_x_42:
[C---:B0----5:R-:W-:Y:S02]  /*11d0*/  PRMT R40, R44.reuse, 0x7632, R40 ;  /* 0x000076322c287816 */ /* 0x061fe40000000028 */
[----:B------:R-:W-:Y:S02]  /*11e0*/  SHF.L.U32 R41, R44, 0x10, RZ ;  /* 0x000000102c297819 */ /* 0x000fe400000006ff */
[C---:B------:R-:W-:Y:S01]  /*11f0*/  PRMT R42, R45.reuse, 0x7632, R42 ;  /* 0x000076322d2a7816 */ /* 0x040fe2000000002a */
[----:B------:R-:W-:Y:S01]  /*1200*/  IMAD.U32 R45, R45, 0x10000, RZ ;  /* 0x000100002d2d7824 */ /* 0x000fe200078e00ff */
[----:B------:R-:W-:Y:S01]  /*1210*/  PRMT R43, R46, 0x7632, R43 ;  /* 0x000076322e2b7816 */ /* 0x000fe2000000002b */
[-C--:B------:R-:W-:Y:S01]  /*1220*/  FMUL.FTZ R96, R41, R50.reuse ;  /* 0x0000003229607220 */ /* 0x080fe20000410000 */
[----:B------:R-:W-:Y:S01]  /*1230*/  PRMT R44, R47, 0x7632, R44 ;  /* 0x000076322f2c7816 */ /* 0x000fe2000000002c */
[----:B------:R-:W-:Y:S01]  /*1240*/  IMAD.U32 R81, R42, 0x10000, RZ ;  /* 0x000100002a517824 */ /* 0x000fe200078e00ff */
        /* <DEDUP_REMOVED lines=9> */
[----:B------:R-:W-:Y:S01]  /*12e0*/  FMUL.FTZ R59, R59, R50 ;  /* 0x000000323b3b7220 */ /* 0x000fe20000410000 */
[----:B------:R-:W-:Y:S01]  /*12f0*/  F2FP.BF16.F32.PACK_AB R41, R81, R94 ;  /* 0x0000005e5129723e */ /* 0x000fe200000010ff */
[----:B------:R-:W-:-:S02]  /*1300*/  FMUL.FTZ R93, R93, R50 ;  /* 0x000000325d5d7220 */ /* 0x000fc40000410000 */
[----:B------:R-:W-:Y:S01]  /*1310*/  FMUL.FTZ R83, R43, R50 ;  /* 0x000000322b537220 */ /* 0x000fe20000410000 */
[----:B------:R-:W-:Y:S02]  /*1320*/  F2FP.BF16.F32.PACK_AB R40, R59, R96 ;  /* 0x000000603b28723e */ /* 0x000fe400000010ff */
[----:B------:R-:W-:Y:S02]  /*1330*/  F2FP.BF16.F32.PACK_AB R43, R93, R82 ;  /* 0x000000525d2b723e */ /* 0x000fe400000010ff */
[----:B------:R-:W-:-:S07]  /*1340*/  F2FP.BF16.F32.PACK_AB R42, R83, R92 ;  /* 0x0000005c532a723e */ /* 0x000fce00000010ff */
.L_x_41:
        /* <DEDUP_REMOVED lines=14> */
[C---:B------:R-:W-:Y:S02]  /*1430*/  PRMT R97, R45.reuse, 0x7632, R97 ;  /* 0x000076322d617816 */ /* 0x040fe40000000061 */
[----:B------:R-:W-:-:S02]  /*1440*/  SHF.L.U32 R45, R45, 0x10, RZ ;  /* 0x000000102d2d7819 */ /* 0x000fc400000006ff */
[C---:B------:R-:W-:Y:S02]  /*1450*/  PRMT R102, R47.reuse, 0x7632, R102 ;  /* 0x000076322f667816 */ /* 0x040fe40000000066 */
[----:B------:R-:W-:Y:S02]  /*1460*/  SHF.L.U32 R47, R47, 0x10, RZ ;  /* 0x000000102f2f7819 */ /* 0x000fe400000006ff */
[----:B------:R-:W-:Y:S02]  /*1470*/  SHF.L.U32 R95, R95, 0x10, RZ ;  /* 0x000000105f5f7819 */ /* 0x000fe400000006ff */
[----:B------:R-:W-:Y:S02]  /*1480*/  SHF.L.U32 R97, R97, 0x10, RZ ;  /* 0x0000001061617819 */ /* 0x000fe400000006ff */
[C---:B--2---:R-:W-:Y:S01]  /*1490*/  PRMT R44, R40.reuse, 0x7632, R44 ;  /* 0x00007632282c7816 */ /* 0x044fe2000000002c */
[----:B------:R-:W-:Y:S01]  /*14a0*/  IMAD.U32 R46, R40, 0x10000, RZ ;  /* 0x00010000282e7824 */ /* 0x000fe200078e00ff */
[----:B------:R-:W-:-:S02]  /*14b0*/  PRMT R40, R41, 0x7632, R40 ;  /* 0x0000763229287816 */ /* 0x000fc40000000028 */
[----:B------:R-:W-:Y:S01]  /*14c0*/  SHF.L.U32 R98, R41, 0x10, RZ ;  /* 0x0000001029627819 */ /* 0x000fe200000006ff */
[-C--:B------:R-:W-:Y:S01]  /*14d0*/  FFMA.FTZ R105, R105, R50.reuse, R46 ;  /* 0x0000003269697223 */ /* 0x080fe2000001002e */
[C---:B------:R-:W-:Y:S02]  /*14e0*/  PRMT R41, R42.reuse, 0x7632, R41 ;  /* 0x000076322a297816 */ /* 0x040fe40000000029 */
[----:B------:R-:W-:Y:S01]  /*14f0*/  SHF.L.U32 R42, R42, 0x10, RZ ;  /* 0x000000102a2a7819 */ /* 0x000fe200000006ff */
[-C--:B------:R-:W-:Y:S01]  /*1500*/  FFMA.FTZ R99, R45, R50.reuse, R98 ;  /* 0x000000322d637223 */ /* 0x080fe20000010062 */
[C---:B------:R-:W-:Y:S02]  /*1510*/  PRMT R103, R43.reuse, 0x7632, R103 ;  /* 0x000076322b677816 */ /* 0x040fe40000000067 */
[----:B------:R-:W-:Y:S01]  /*1520*/  SHF.L.U32 R104, R43, 0x10, RZ ;  /* 0x000000102b687819 */ /* 0x000fe200000006ff */
[-C--:B------:R-:W-:Y:S01]  /*1530*/  FFMA.FTZ R101, R101, R50.reuse, R42 ;  /* 0x0000003265657223 */ /* 0x080fe2000001002a */
[----:B------:R-:W-:Y:S01]  /*1540*/  SHF.L.U32 R45, R102, 0x10, RZ ;  /* 0x00000010662d7819 */ /* 0x000fe200000006ff */
[----:B------:R-:W-:Y:S01]  /*1550*/  IMAD.U32 R43, R100, 0x10000, RZ ;  /* 0x00010000642b7824 */ /* 0x000fe200078e00ff */
[----:B------:R-:W-:Y:S01]  /*1560*/  SHF.L.U32 R42, R103, 0x10, RZ ;  /* 0x00000010672a7819 */ /* 0x000fe200000006ff */
[----:B------:R-:W-:Y:S01]  /*1570*/  FFMA.FTZ R103, R47, R50, R104 ;  /* 0x000000322f677223 */ /* 0x000fe20000010068 */
[----:B------:R-:W-:-:S02]  /*1580*/  SHF.L.U32 R102, R41, 0x10, RZ ;  /* 0x0000001029667819 */ /* 0x000fc400000006ff */
[----:B------:R-:W-:Y:S01]  /*1590*/  SHF.L.U32 R40, R40, 0x10, RZ ;  /* 0x0000001028287819 */ /* 0x000fe200000006ff */
[-C--:B------:R-:W-:Y:S01]  /*15a0*/  FFMA.FTZ R104, R45, R50.reuse, R42 ;  /* 0x000000322d687223 */ /* 0x080fe2000001002a */
[----:B------:R-:W-:Y:S01]  /*15b0*/  SHF.L.U32 R44, R44, 0x10, RZ ;  /* 0x000000102c2c7819 */ /* 0x000fe200000006ff */
[-C--:B------:R-:W-:Y:S02]  /*15c0*/  FFMA.FTZ R102, R43, R50.reuse, R102 ;  /* 0x000000322b667223 */ /* 0x080fe40000010066 */
[-C--:B------:R-:W-:Y:S01]  /*15d0*/  FFMA.FTZ R100, R97, R50.reuse, R40 ;  /* 0x0000003261647223 */ /* 0x080fe20000010028 */
[----:B------:R-:W-:Y:S01]  /*15e0*/  F2FP.BF16.F32.PACK_AB R43, R104, R103 ;  /* 0x00000067682b723e */ /* 0x000fe200000010ff */
[----:B------:R-:W-:Y:S01]  /*15f0*/  FFMA.FTZ R98, R95, R50, R44 ;  /* 0x000000325f627223 */ /* 0x000fe2000001002c */
[----:B------:R-:W-:Y:S02]  /*1600*/  F2FP.BF16.F32.PACK_AB R42, R102, R101 ;  /* 0x00000065662a723e */ /* 0x000fe400000010ff */
[----:B------:R-:W-:-:S02]  /*1610*/  F2FP.BF16.F32.PACK_AB R41, R100, R99 ;  /* 0x000000636429723e */ /* 0x000fc400000010ff */
[----:B------:R-:W-:Y:S01]  /*1620*/  F2FP.BF16.F32.PACK_AB R40, R98, R105 ;  /* 0x000000696228723e */ /* 0x000fe200000010ff */
[----:B------:R-:W-:Y:S06]  /*1630*/  BRA `(.L_x_44) ;  /* 0x0000000000c07947 */ /* 0x000fec0003800000 */
.L_x_43:
        /* <DEDUP_REMOVED lines=8> */
[C---:B------:R-:W-:Y:S02]  /*16c0*/  PRMT R97, R46.reuse, 0x7632, R97 ;  /* 0x000076322e617816 */ /* 0x040fe40000000061 */
[----:B------:R-:W-:Y:S01]  /*16d0*/  SHF.L.U32 R101, R46, 0x10, RZ ;  /* 0x000000102e657819 */ /* 0x000fe200000006ff */
[-C--:B0-----:R-:W-:Y:S01]  /*16e0*/  FMUL.FTZ R99, R45, R50.reuse ;  /* 0x000000322d637220 */ /* 0x081fe20000410000 */
        /* <DEDUP_REMOVED lines=9> */
[----:B------:R-:W-:-:S02]  /*1780*/  FMUL.FTZ R98, R95, R50 ;  /* 0x000000325f627220 */ /* 0x000fc40000410000 */
[-C--:B------:R-:W-:Y:S02]  /*1790*/  FMUL.FTZ R100, R45, R50.reuse ;  /* 0x000000322d647220 */ /* 0x080fe40000410000 */
[----:B------:R-:W-:Y:S01]  /*17a0*/  FMUL.FTZ R104, R109, R50 ;  /* 0x000000326d687220 */ /* 0x000fe20000410000 */
[----:B------:R-:W-:Y:S06]  /*17b0*/  BRA `(.L_x_44) ;  /* 0x0000000000607947 */ /* 0x000fec0003800000 */
.L_x_45:
[C---:B0----5:R-:W-:Y:S02]  /*17c0*/  PRMT R42, R45.reuse, 0x7632, R42 ;  /* 0x000076322d2a7816 */ /* 0x061fe4000000002a */
[----:B------:R-:W-:Y:S02]  /*17d0*/  SHF.L.U32 R45, R45, 0x10, RZ ;  /* 0x000000102d2d7819 */ /* 0x000fe400000006ff */
[C---:B------:R-:W-:Y:S02]  /*17e0*/  PRMT R40, R44.reuse, 0x7632, R40 ;  /* 0x000076322c287816 */ /* 0x040fe40000000028 */
[----:B------:R-:W-:Y:S01]  /*17f0*/  SHF.L.U32 R105, R44, 0x10, RZ ;  /* 0x000000102c697819 */ /* 0x000fe200000006ff */
[-C--:B------:R-:W-:Y:S01]  /*1800*/  FMUL.FTZ R99, R45, R50.reuse ;  /* 0x000000322d637220 */ /* 0x080fe20000410000 */
[----:B------:R-:W-:Y:S01]  /*1810*/  PRMT R43, R46, 0x7632, R43 ;  /* 0x000076322e2b7816 */ /* 0x000fe2000000002b */
[----:B------:R-:W-:Y:S01]  /*1820*/  IMAD.U32 R41, R40, 0x10000, RZ ;  /* 0x0001000028297824 */ /* 0x000fe200078e00ff */
[----:B------:R-:W-:Y:S01]  /*1830*/  PRMT R44, R47, 0x7632, R44 ;  /* 0x000076322f2c7816 */ /* 0x000fe2000000002c */
[-C--:B------:R-:W-:Y:S01]  /*1840*/  FMUL.FTZ R105, R105, R50.reuse ;  /* 0x0000003269697220 */ /* 0x080fe20000410000 */
[----:B------:R-:W-:Y:S01]  /*1850*/  SHF.L.U32 R45, R43, 0x10, RZ ;  /* 0x000000102b2d7819 */ /* 0x000fe200000006ff */
[----:B------:R-:W-:Y:S01]  /*1860*/  FMUL.FTZ R98, R41, R50 ;  /* 0x0000003229627220 */ /* 0x000fe20000410000 */
[----:B------:R-:W-:-:S02]  /*1870*/  SHF.L.U32 R101, R46, 0x10, RZ ;  /* 0x000000102e657819 */ /* 0x000fc400000006ff */
[----:B------:R-:W-:Y:S01]  /*1880*/  SHF.L.U32 R47, R47, 0x10, RZ ;  /* 0x000000102f2f7819 */ /* 0x000fe200000006ff */
[-C--:B------:R-:W-:Y:S01]  /*1890*/  FMUL.FTZ R102, R45, R50.reuse ;  /* 0x000000322d667220 */ /* 0x080fe20000410000 */
[----:B------:R-:W-:Y:S01]  /*18a0*/  SHF.L.U32 R95, R44, 0x10, RZ ;  /* 0x000000102c5f7819 */ /* 0x000fe200000006ff */
[-C--:B------:R-:W-:Y:S01]  /*18b0*/  FMUL.FTZ R101, R101, R50.reuse ;  /* 0x0000003265657220 */ /* 0x080fe20000410000 */
[----:B------:R-:W-:Y:S01]  /*18c0*/  SHF.L.U32 R43, R42, 0x10, RZ ;  /* 0x000000102a2b7819 */ /* 0x000fe200000006ff */
[-C--:B------:R-:W-:Y:S01]  /*18d0*/  FMUL.FTZ R103, R47, R50.reuse ;  /* 0x000000322f677220 */ /* 0x080fe20000410000 */
[----:B------:R-:W-:Y:S01]  /*18e0*/  F2FP.BF16.F32.PACK_AB R40, R98, R105 ;  /* 0x000000696228723e */ /* 0x000fe200000010ff */
[-C--:B------:R-:W-:Y:S01]  /*18f0*/  FMUL.FTZ R104, R95, R50.reuse ;  /* 0x000000325f687220 */ /* 0x080fe20000410000 */
[----:B------:R-:W-:Y:S01]  /*1900*/  F2FP.BF16.F32.PACK_AB R42, R102, R101 ;  /* 0x00000065662a723e */ /* 0x000fe200000010ff */
[----:B------:R-:W-:-:S03]  /*1910*/  FMUL.FTZ R100, R43, R50 ;  /* 0x000000322b647220 */ /* 0x000fc60000410000 */
[----:B------:R-:W-:Y:S02]  /*1920*/  F2FP.BF16.F32.PACK_AB R43, R104, R103 ;  /* 0x00000067682b723e */ /* 0x000fe400000010ff */
[----:B------:R-:W-:-:S07]  /*1930*/  F2FP.BF16.F32.PACK_AB R41, R100, R99 ;  /* 0x000000636429723e */ /* 0x000fce00000010ff */
.L_x_44:
[----:B------:R-:W0:Y:S01]  /*1940*/  @P1 LDC.64 R44, c[0x0][0x3a8] ;  /* 0x0000ea00ff2c1b82 */ /* 0x000e220000000a00 */
[----:B------:R-:W-:Y:S01]  /*1950*/  IADD3 R97, PT, PT, R80, 0x180, RZ ;  /* 0x0000018050617810 */ /* 0x000fe20007ffe0ff */
[----:B0-----:R-:W-:-:S04]  /*1960*/  @P1 IMAD.WIDE.U32 R108, R57, 0x10, R44 ;  /* 0x00000010396c1825 */ /* 0x001fc800078e002c */
[----:B------:R-:W-:Y:S01]  /*1970*/  IMAD.WIDE.U32 R44, R97, 0x10, R106 ;  /* 0x00000010612c7825 */ /* 0x000fe200078e006a */
[----:B------:R0:W-:Y:S05]  /*1980*/  @P1 STG.E.128 desc[UR6][R108.64], R40 ;  /* 0x000000286c001986 */ /* 0x0001ea000c101d06 */
[----:B------:R-:W5:Y:S01]  /*1990*/  LDG.E.128 R44, desc[UR6][R44.64] ;  /* 0x000000062c2c7981 */ /* 0x000f62000c1e1d00 */
[----:B------:R-:W-:Y:S05]  /*19a0*/  BRA.U !UP0, `(.L_x_46) ;  /* 0x0000000108a07547 */ /* 0x000fea000b800000 */
[----:B0-----:R-:W0:Y:S02]  /*19b0*/  LDC.64 R40, c[0x0][0x3a0] ;  /* 0x0000e800ff287b82 */ /* 0x001e240000000a00 */
[----:B0-----:R-:W-:-:S06]  /*19c0*/  IMAD.WIDE.U32 R40, R97, 0x10, R40 ;  /* 0x0000001061287825 */ /* 0x001fcc00078e0028 */
[----:B------:R-:W2:Y:S01]  /*19d0*/  LDG.E.128 R40, desc[UR6][R40.64] ;  /* 0x0000000628287981 */ /* 0x000ea2000c1e1d00 */
[C---:B-----5:R-:W-:Y:S01]  /*19e0*/  PRMT R112, R47.reuse, 0x7632, R112 ;  /* 0x000076322f707816 */ /* 0x060fe20000000070 */
[C---:B------:R-:W-:Y:S01]  /*19f0*/  IMAD.U32 R111, R44.reuse, 0x10000, RZ ;  /* 0x000100002c6f7824 */ /* 0x040fe200078e00ff */
[----:B------:R-:W-:Y:S02]  /*1a00*/  PRMT R95, R44, 0x7632, R95 ;  /* 0x000076322c5f7816 */ /* 0x000fe4000000005f */
[----:B------:R-:W-:Y:S02]  /*1a10*/  SHF.L.U32 R47, R47, 0x10, RZ ;  /* 0x000000102f2f7819 */ /* 0x000fe400000006ff */
[C---:B------:R-:W-:Y:S02]  /*1a20*/  PRMT R44, R45.reuse, 0x7632, R44 ;  /* 0x000076322d2c7816 */ /* 0x040fe4000000002c */
[----:B------:R-:W-:Y:S02]  /*1a30*/  SHF.L.U32 R45, R45, 0x10, RZ ;  /* 0x000000102d2d7819 */ /* 0x000fe400000006ff */
[----:B------:R-:W-:-:S02]  /*1a40*/  PRMT R108, R46, 0x7632, R108 ;  /* 0x000076322e6c7816 */ /* 0x000fc4000000006c */
[----:B------:R-:W-:Y:S02]  /*1a50*/  SHF.L.U32 R107, R46, 0x10, RZ ;  /* 0x000000102e6b7819 */ /* 0x000fe400000006ff */
[----:B------:R-:W-:Y:S02]  /*1a60*/  SHF.L.U32 R115, R112, 0x10, RZ ;  /* 0x0000001070737819 */ /* 0x000fe400000006ff */
[----:B------:R-:W-:Y:S02]  /*1a70*/  SHF.L.U32 R95, R95, 0x10, RZ ;  /* 0x000000105f5f7819 */ /* 0x000fe400000006ff */
[C---:B--2---:R-:W-:Y:S02]  /*1a80*/  SHF.L.U32 R110, R43.reuse, 0x10, RZ ;  /* 0x000000102b6e7819 */ /* 0x044fe400000006ff */
[----:B------:R-:W-:Y:S02]  /*1a90*/  PRMT R113, R43, 0x7632, R113 ;  /* 0x000076322b717816 */ /* 0x000fe40000000071 */
[----:B------:R-:W-:Y:S01]  /*1aa0*/  SHF.L.U32 R106, R41, 0x10, RZ ;  /* 0x00000010296a7819 */ /* 0x000fe200000006ff */
[----:B------:R-:W-:Y:S01]  /*1ab0*/  FFMA.FTZ R110, R47, R50, R110 ;  /* 0x000000322f6e7223 */ /* 0x000fe2000001006e */
[----:B------:R-:W-:-:S02]  /*1ac0*/  PRMT R43, R40, 0x7632, R43 ;  /* 0x00007632282b7816 */ /* 0x000fc4000000002b */
[----:B------:R-:W-:Y:S01]  /*1ad0*/  SHF.L.U32 R40, R40, 0x10, RZ ;  /* 0x0000001028287819 */ /* 0x000fe200000006ff */
[-C--:B------:R-:W-:Y:S01]  /*1ae0*/  FFMA.FTZ R47, R45, R50.reuse, R106 ;  /* 0x000000322d2f7223 */ /* 0x080fe2000001006a */
[----:B------:R-:W-:Y:S02]  /*1af0*/  PRMT R46, R41, 0x7632, R46 ;  /* 0x00007632292e7816 */ /* 0x000fe4000000002e */
[----:B------:R-:W-:Y:S01]  /*1b00*/  PRMT R109, R42, 0x7632, R109 ;  /* 0x000076322a6d7816 */ /* 0x000fe2000000006d */
[-C--:B------:R-:W-:Y:S01]  /*1b10*/  FFMA.FTZ R111, R111, R50.reuse, R40 ;  /* 0x000000326f6f7223 */ /* 0x080fe20000010028 */
[----:B------:R-:W-:Y:S01]  /*1b20*/  SHF.L.U32 R41, R44, 0x10, RZ ;  /* 0x000000102c297819 */ /* 0x000fe200000006ff */
[----:B------:R-:W-:Y:S01]  /*1b30*/  IMAD.U32 R42, R42, 0x10000, RZ ;  /* 0x000100002a2a7824 */ /* 0x000fe200078e00ff */
        /* <DEDUP_REMOVED lines=15> */
.L_x_46:
[----:B------:R-:W-:-:S04]  /*1c30*/  UISETP.NE.U32.AND UP0, UPT, UR14, URZ, UPT ;  /* 0x000000ff0e00728c */ /* 0x000fc8000bf05070 */
[----:B------:R-:W-:-:S09]  /*1c40*/  UISETP.NE.AND.EX UP0, UPT, UR15, URZ, UPT, UP0 ;  /* 0x000000ff0f00728c */ /* 0x000fd2000bf05300 */
[----:B------:R-:W-:Y:S05]  /*1c50*/  BRA.U UP0, `(.L_x_48) ;  /* 0x0000000100547547 */ /* 0x000fea000b800000 */
[C---:B0----5:R-:W-:Y:S01]  /*1c60*/  PRMT R108, R47.reuse, 0x7632, R108 ;  /* 0x000076322f6c7816 */ /* 0x061fe2000000006c */
[----:B------:R-:W-:Y:S01]  /*1c70*/  IMAD.U32 R107, R46, 0x10000, RZ ;  /* 0x000100002e6b7824 */ /* 0x000fe200078e00ff */
[----:B------:R-:W-:Y:S02]  /*1c80*/  SHF.L.U32 R109, R47, 0x10, RZ ;  /* 0x000000102f6d7819 */ /* 0x000fe400000006ff */
[C---:B------:R-:W-:Y:S01]  /*1c90*/  PRMT R47, R44.reuse, 0x7632, R47 ;  /* 0x000076322c2f7816 */ /* 0x040fe2000000002f */
[-C--:B------:R-:W-:Y:S01]  /*1ca0*/  FMUL.FTZ R107, R107, R50.reuse ;  /* 0x000000326b6b7220 */ /* 0x080fe20000410000 */
[----:B------:R-:W-:Y:S01]  /*1cb0*/  SHF.L.U32 R95, R45, 0x10, RZ ;  /* 0x000000102d5f7819 */ /* 0x000fe200000006ff */
[----:B------:R-:W-:Y:S01]  /*1cc0*/  FMUL.FTZ R110, R109, R50 ;  /* 0x000000326d6e7220 */ /* 0x000fe20000410000 */
[----:B------:R-:W-:Y:S02]  /*1cd0*/  SHF.L.U32 R111, R44, 0x10, RZ ;  /* 0x000000102c6f7819 */ /* 0x000fe400000006ff */
[----:B------:R-:W-:-:S02]  /*1ce0*/  PRMT R44, R45, 0x7632, R44 ;  /* 0x000076322d2c7816 */ /* 0x000fc4000000002c */
[----:B------:R-:W-:Y:S01]  /*1cf0*/  PRMT R106, R46, 0x7632, R106 ;  /* 0x000076322e6a7816 */ /* 0x000fe2000000006a */
[-C--:B------:R-:W-:Y:S01]  /*1d00*/  FMUL.FTZ R111, R111, R50.reuse ;  /* 0x000000326f6f7220 */ /* 0x080fe20000410000 */
[----:B------:R-:W-:Y:S01]  /*1d10*/  SHF.L.U32 R45, R47, 0x10, RZ ;  /* 0x000000102f2d7819 */ /* 0x000fe200000006ff */
[-C--:B------:R-:W-:Y:S01]  /*1d20*/  FMUL.FTZ R47, R95, R50.reuse ;  /* 0x000000325f2f7220 */ /* 0x080fe20000410000 */
[----:B------:R-:W-:Y:S02]  /*1d30*/  SHF.L.U32 R109, R108, 0x10, RZ ;  /* 0x000000106c6d7819 */ /* 0x000fe400000006ff */
[----:B------:R-:W-:Y:S02]  /*1d40*/  SHF.L.U32 R95, R44, 0x10, RZ ;  /* 0x000000102c5f7819 */ /* 0x000fe400000006ff */
[----:B------:R-:W-:Y:S01]  /*1d50*/  SHF.L.U32 R113, R106, 0x10, RZ ;  /* 0x000000106a717819 */ /* 0x000fe200000006ff */
[-C--:B------:R-:W-:Y:S01]  /*1d60*/  FMUL.FTZ R109, R109, R50.reuse ;  /* 0x000000326d6d7220 */ /* 0x080fe20000410000 */
[-C--:B------:R-:W-:Y:S01]  /*1d70*/  FMUL.FTZ R106, R45, R50.reuse ;  /* 0x000000322d6a7220 */ /* 0x080fe20000410000 */
[----:B------:R-:W-:-:S02]  /*1d80*/  FMUL.FTZ R108, R95, R50 ;  /* 0x000000325f6c7220 */ /* 0x000fc40000410000 */
[----:B------:R-:W-:Y:S01]  /*1d90*/  FMUL.FTZ R46, R113, R50 ;  /* 0x00000032712e7220 */ /* 0x000fe20000410000 */
[----:B------:R-:W-:Y:S06]  /*1da0*/  BRA `(.L_x_47) ;  /* 0x0000000000607947 */ /* 0x000fec0003800000 */
.L_x_48:
[----:B0----5:R-:W-:Y:S01]  /*1db0*/  PRMT R41, R47, 0x7632, R41 ;  /* 0x000076322f297816 */ /* 0x021fe20000000029 */
[C---:B------:R-:W-:Y:S01]  /*1dc0*/  IMAD.U32 R111, R44.reuse, 0x10000, RZ ;  /* 0x000100002c6f7824 */ /* 0x040fe200078e00ff */
[----:B------:R-:W-:Y:S02]  /*1dd0*/  PRMT R40, R44, 0x7632, R40 ;  /* 0x000076322c287816 */ /* 0x000fe40000000028 */
[----:B------:R-:W-:Y:S01]  /*1de0*/  PRMT R42, R45, 0x7632, R42 ;  /* 0x000076322d2a7816 */ /* 0x000fe2000000002a */
[----:B------:R-:W-:Y:S01]  /*1df0*/  FMUL.FTZ R111, R111, R50 ;  /* 0x000000326f6f7220 */ /* 0x000fe20000410000 */
[----:B------:R-:W-:Y:S02]  /*1e00*/  PRMT R43, R46, 0x7632, R43 ;  /* 0x000076322e2b7816 */ /* 0x000fe4000000002b */
[----:B------:R-:W-:Y:S02]  /*1e10*/  SHF.L.U32 R47, R47, 0x10, RZ ;  /* 0x000000102f2f7819 */ /* 0x000fe400000006ff */
        /* <DEDUP_REMOVED lines=8> */
[----:B------:R-:W-:Y:S02]  /*1ea0*/  IMAD.U32 R43, R42, 0x10000, RZ ;  /* 0x000100002a2b7824 */ /* 0x000fe400078e00ff */
[-C--:B------:R-:W-:Y:S01]  /*1eb0*/  FMUL.FTZ R107, R107, R50.reuse ;  /* 0x000000326b6b7220 */ /* 0x080fe20000410000 */
[-C--:B------:R-:W-:Y:S01]  /*1ec0*/  FMUL.FTZ R106, R41, R50.reuse ;  /* 0x00000032296a7220 */ /* 0x080fe20000410000 */
[-C--:B------:R-:W-:Y:S01]  /*1ed0*/  FMUL.FTZ R46, R95, R50.reuse ;  /* 0x000000325f2e7220 */ /* 0x080fe20000410000 */
[----:B------:R-:W-:Y:S01]  /*1ee0*/  FMUL.FTZ R108, R43, R50 ;  /* 0x000000322b6c7220 */ /* 0x000fe20000410000 */
[----:B------:R-:W-:-:S02]  /*1ef0*/  F2FP.BF16.F32.PACK_AB R43, R109, R110 ;  /* 0x0000006e6d2b723e */ /* 0x000fc400000010ff */
[----:B------:R-:W-:Y:S02]  /*1f00*/  F2FP.BF16.F32.PACK_AB R40, R106, R111 ;  /* 0x0000006f6a28723e */ /* 0x000fe400000010ff */
[----:B------:R-:W-:Y:S02]  /*1f10*/  F2FP.BF16.F32.PACK_AB R42, R46, R107 ;  /* 0x0000006b2e2a723e */ /* 0x000fe400000010ff */
[----:B------:R-:W-:-:S07]  /*1f20*/  F2FP.BF16.F32.PACK_AB R41, R108, R47 ;  /* 0x0000002f6c29723e */ /* 0x000fce00000010ff */
.L_x_47:
[----:B------:R-:W-:Y:S01]  /*1f30*/  FADD.FTZ R44, RZ, R58 ;  /* 0x0000003aff2c7221 */ /* 0x000fe20000010000 */
[----:B------:R-:W-:Y:S01]  /*1f40*/  ISETP.NE.AND P0, PT, R69, RZ, PT ;  /* 0x000000ff4500720c */ /* 0x000fe20003f05270 */
[----:B------:R-:W-:Y:S02]  /*1f50*/  BSSY.RECONVERGENT B0, `(.L_x_49) ;  /* 0x0000080000007945 */ /* 0x000fe40003800200 */
[----:B------:R-:W-:-:S04]  /*1f60*/  FADD.FTZ R45, R44, R49 ;  /* 0x000000312c2d7221 */ /* 0x000fc80000010000 */
        /* <DEDUP_REMOVED lines=29> */
[----:B------:R-:W-:-:S05]  /*2140*/  FADD.FTZ R45, R44, R109 ;  /* 0x0000006d2c2d7221 */ /* 0x000fca0000010000 */
        /* <DEDUP_REMOVED lines=10> */
[----:B------:R-:W-:-:S04]  /*21f0*/  FMUL.FTZ R44, R44, 0.0009765625 ;  /* 0x3a8000002c2c7820 */ /* 0x000fc80000410000 */
[C---:B------:R-:W-:Y:S01]  /*2200*/  FADD.FTZ R45, -R44.reuse, R58 ;  /* 0x0000003a2c2d7221 */ /* 0x040fe20000010100 */
[C---:B------:R-:W-:Y:S01]  /*2210*/  FADD.FTZ R114, -R44.reuse, R49 ;  /* 0x000000312c727221 */ /* 0x040fe20000010100 */
[C---:B------:R-:W-:Y:S01]  /*2220*/  FADD.FTZ R50, -R44.reuse, R56 ;  /* 0x000000382c327221 */ /* 0x040fe20000010100 */
[----:B------:R-:W-:Y:S01]  /*2230*/  FADD.FTZ R112, -R44, R53 ;  /* 0x000000352c707221 */ /* 0x000fe20000010100 */
[----:B------:R-:W-:-:S04]  /*2240*/  FFMA.FTZ R45, R45, R45, RZ ;  /* 0x0000002d2d2d7223 */ /* 0x000fc800000100ff */
[----:B------:R-:W-:Y:S01]  /*2250*/  FFMA.FTZ R45, R114, R114, R45 ;  /* 0x00000072722d7223 */ /* 0x000fe2000001002d */
[----:B------:R-:W-:-:S03]  /*2260*/  FADD.FTZ R114, -R44, R51 ;  /* 0x000000332c727221 */ /* 0x000fc60000010100 */
[----:B------:R-:W-:Y:S01]  /*2270*/  FFMA.FTZ R45, R50, R50, R45 ;  /* 0x00000032322d7223 */ /* 0x000fe2000001002d */
[----:B------:R-:W-:-:S03]  /*2280*/  FADD.FTZ R50, -R44, R54 ;  /* 0x000000362c327221 */ /* 0x000fc60000010100 */
[----:B------:R-:W-:-:S04]  /*2290*/  FFMA.FTZ R45, R114, R114, R45 ;  /* 0x00000072722d7223 */ /* 0x000fc8000001002d */
[----:B------:R-:W-:Y:S01]  /*22a0*/  FFMA.FTZ R45, R50, R50, R45 ;  /* 0x00000032322d7223 */ /* 0x000fe2000001002d */
[----:B------:R-:W-:-:S03]  /*22b0*/  FADD.FTZ R50, -R44, R52 ;  /* 0x000000342c327221 */ /* 0x000fc60000010100 */
        /* <DEDUP_REMOVED lines=50> */
[----:B------:R-:W-:-:S04]  /*25e0*/  FFMA.FTZ R45, R50, R50, R45 ;  /* 0x00000032322d7223 */ /* 0x000fc8000001002d */
[----:B------:R-:W-:-:S05]  /*25f0*/  FFMA.FTZ R45, R112, R112, R45 ;  /* 0x00000070702d7223 */ /* 0x000fca000001002d */
[----:B------:R-:W0:Y:S02]  /*2600*/  SHFL.BFLY PT, R50, R45, 0x1, 0x1f ;  /* 0x0c201f002d327f89 */ /* 0x000e2400000e0000 */
[----:B0-----:R-:W-:-:S05]  /*2610*/  FADD.FTZ R50, R45, R50 ;  /* 0x000000322d327221 */ /* 0x001fca0000010000 */
[----:B------:R-:W0:Y:S02]  /*2620*/  SHFL.BFLY PT, R95, R50, 0x2, 0x1f ;  /* 0x0c401f00325f7f89 */ /* 0x000e2400000e0000 */
[----:B0-----:R-:W-:-:S05]  /*2630*/  FADD.FTZ R95, R50, R95 ;  /* 0x0000005f325f7221 */ /* 0x001fca0000010000 */
[----:B------:R-:W0:Y:S02]  /*2640*/  SHFL.BFLY PT, R112, R95, 0x4, 0x1f ;  /* 0x0c801f005f707f89 */ /* 0x000e2400000e0000 */
[----:B0-----:R-:W-:Y:S02]  /*2650*/  FADD.FTZ R114, R95, R112 ;  /* 0x000000705f727221 */ /* 0x001fe40000010000 */
[----:B------:R-:W0:Y:S03]  /*2660*/  @P1 LDC.64 R112, c[0x0][0x3a8] ;  /* 0x0000ea00ff701b82 */ /* 0x000e260000000a00 */
[----:B------:R-:W1:Y:S01]  /*2670*/  SHFL.BFLY PT, R115, R114, 0x8, 0x1f ;  /* 0x0d001f0072737f89 */ /* 0x000e6200000e0000 */
[----:B0-----:R-:W-:-:S04]  /*2680*/  @P1 IMAD.WIDE.U32 R112, R97, 0x10, R112 ;  /* 0x0000001061701825 */ /* 0x001fc800078e0070 */
[----:B-1----:R-:W-:Y:S01]  /*2690*/  FADD.FTZ R115, R114, R115 ;  /* 0x0000007372737221 */ /* 0x002fe20000010000 */
[----:B------:R-:W-:Y:S04]  /*26a0*/  @P1 STG.E.128 desc[UR6][R112.64], R40 ;  /* 0x0000002870001986 */ /* 0x000fe8000c101d06 */
        /* <DEDUP_REMOVED lines=10> */
.L_x_50:
[----:B------:R-:W-:Y:S05]  /*2750*/  BSYNC.RECONVERGENT B0 ;  /* 0x0000000000007941 */ /* 0x000fea0003800200 */
.L_x_49:
[----:B------:R-:W-:Y:S01]  /*2760*/  BAR.SYNC.DEFER_BLOCKING 0x0 ;  /* 0x0000000000007b1d */ /* 0x000fe20000010000 */
[----:B------:R-:W-:Y:S01]  /*2770*/  ISETP.GT.U32.AND P0, PT, R69, 0x3, PT ;  /* 0x000000034500780c */ /* 0x000fe20003f04070 */
[----:B------:R-:W-:Y:S01]  /*2780*/  HFMA2 R113, -RZ, RZ, 0, 0 ;  /* 0x00000000ff717431 */ /* 0x000fe200000001ff */
[----:B------:R-:W-:Y:S01]  /*2790*/  PLOP3.LUT P4, PT, PT, PT, UP2, 0x80, 0x8 ;  /* 0x000000000008781c */ /* 0x000fe20003f8f028 */
[----:B------:R-:W-:Y:S01]  /*27a0*/  IMAD.U32 R120, R37, 0x10000, RZ ;  /* 0x0001000025787824 */ /* 0x000fe200078e00ff */
[----:B------:R-:W-:-:S03]  /*27b0*/  PLOP3.LUT P3, PT, PT, PT, PT, 0x8, 0x80 ;  /* 0x000000000080781c */ /* 0x000fc60003f6e170 */
[----:B------:R-:W1:Y:S01]  /*27c0*/  LDC.64 R122, c[0x0][0x428] ;  /* 0x00010a00ff7a7b82 */ /* 0x000e620000000a00 */
[----:B------:R-:W-:-:S05]  /*27d0*/  UPLOP3.LUT UP2, UPT, UPT, UPT, UP2, 0x40, 0x4 ;  /* 0x000000000004789c */ /* 0x000fca0003f4e820 */
[----:B0-----:R-:W0:Y:S01]  /*27e0*/  @!P0 S2R R45, SR_CgaCtaId ;  /* 0x00000000002d8919 */ /* 0x001e220000008800 */
[----:B------:R-:W-:Y:S02]  /*27f0*/  @!P0 PLOP3.LUT P3, PT, P4, PT, PT, 0x80, 0x8 ;  /* 0x000000000008881c */ /* 0x000fe4000276f070 */
[----:B------:R-:W-:Y:S02]  /*2800*/  @!P0 MOV R44, 0x400 ;  /* 0x00000400002c8802 */ /* 0x000fe40000000f00 */
[----:B------:R-:W-:-:S04]  /*2810*/  @!P0 MOV R113, 0x400 ;  /* 0x0000040000718802 */ /* 0x000fc80000000f00 */
[-C--:B------:R-:W-:Y:S01]  /*2820*/  I2FP.F32.U32 R117, R113.reuse ;  /* 0x0000007100757245 */ /* 0x080fe20000201000 */
[----:B------:R-:W2:Y:S01]  /*2830*/  SHFL.DOWN PT, R112, R113, 0x2, 0x1f ;  /* 0x08401f0071707f89 */ /* 0x000ea200000e0000 */
[----:B0-----:R-:W-:Y:S02]  /*2840*/  @!P0 LEA R114, R45, R44, 0x18 ;  /* 0x0000002c2d728211 */ /* 0x001fe400078ec0ff */
[----:B------:R-:W-:Y:S02]  /*2850*/  CS2R R44, SRZ ;  /* 0x00000000002c7805 */ /* 0x000fe4000001ff00 */
[----:B--2---:R-:W-:Y:S02]  /*2860*/  IADD3 R50, PT, PT, R112, R113, RZ ;  /* 0x0000007170327210 */ /* 0x004fe40007ffe0ff */
[----:B------:R-:W-:Y:S02]  /*2870*/  @P3 IADD3 R114, PT, PT, R114, 0x20, RZ ;  /* 0x0000002072723810 */ /* 0x000fe40007ffe0ff */
[----:B------:R-:W-:Y:S01]  /*2880*/  I2FP.F32.S32 R95, R50 ;  /* 0x00000032005f7245 */ /* 0x000fe20000201400 */
[----:B------:R-:W-:Y:S01]  /*2890*/  SHFL.DOWN PT, R113, R50, 0x1, 0x1f ;  /* 0x08201f0032717f89 */ /* 0x000fe200000e0000 */
[----:B------:R-:W-:-:S02]  /*28a0*/  @!P0 LEA R114, R69, R114, 0x3 ;  /* 0x0000007245728211 */ /* 0x000fc400078e18ff */
[----:B------:R-:W-:Y:S02]  /*28b0*/  I2FP.F32.S32 R118, R112 ;  /* 0x0000007000767245 */ /* 0x000fe40000201400 */
[----:B------:R-:W0:Y:S01]  /*28c0*/  MUFU.RCP R112, R95 ;  /* 0x0000005f00707308 */ /* 0x000e220000001000 */
[----:B------:R-:W2:Y:S01]  /*28d0*/  @!P0 LDS.64 R44, [R114] ;  /* 0x00000000722c8984 */ /* 0x000ea20000000a00 */
[----:B------:R-:W-:Y:S02]  /*28e0*/  ISETP.NE.AND P3, PT, R91, RZ, PT ;  /* 0x000000ff5b00720c */ /* 0x000fe40003f65270 */
[----:B------:R-:W-:Y:S01]  /*28f0*/  ISETP.NE.AND P0, PT, RZ, UR9, PT ;  /* 0x00000009ff007c0c */ /* 0x000fe2000bf05270 */
[----:B--2---:R-:W2:Y:S04]  /*2900*/  SHFL.DOWN PT, R115, R44, 0x2, 0x1f ;  /* 0x08401f002c737f89 */ /* 0x004ea800000e0000 */
[----:B------:R-:W3:Y:S01]  /*2910*/  SHFL.DOWN PT, R116, R45, 0x2, 0x1f ;  /* 0x08401f002d747f89 */ /* 0x000ee200000e0000 */
[C---:B--2---:R-:W-:Y:S01]  /*2920*/  FMUL.FTZ R114, R115.reuse, R118 ;  /* 0x0000007673727220 */ /* 0x044fe20000410000 */
[----:B------:R-:W-:-:S03]  /*2930*/  FADD.FTZ R115, -R115, R44 ;  /* 0x0000002c73737221 */ /* 0x000fc60000010100 */
[----:B------:R-:W-:Y:S01]  /*2940*/  FFMA.FTZ R119, R117, R44, R114 ;  /* 0x0000002c75777223 */ /* 0x000fe20000010072 */
[----:B------:R-:W-:Y:S01]  /*2950*/  FMUL.FTZ R115, R115, R115 ;  /* 0x0000007373737220 */ /* 0x000fe20000410000 */
[----:B---3--:R-:W-:Y:S01]  /*2960*/  FADD.FTZ R45, R116, R45 ;  /* 0x0000002d742d7221 */ /* 0x008fe20000010000 */
[----:B------:R-:W-:Y:S02]  /*2970*/  IMAD.IADD R114, R50, 0x1, R113 ;  /* 0x0000000132727824 */ /* 0x000fe400078e0271 */
[----:B0-----:R-:W-:Y:S01]  /*2980*/  FMUL.FTZ R44, R112, R119 ;  /* 0x00000077702c7220 */ /* 0x001fe20000410000 */
[----:B------:R-:W-:Y:S01]  /*2990*/  FMUL.FTZ R115, R115, R117 ;  /* 0x0000007573737220 */ /* 0x000fe20000410000 */
[----:B------:R-:W-:Y:S02]  /*29a0*/  I2FP.F32.S32 R113, R113 ;  /* 0x0000007100717245 */ /* 0x000fe40000201400 */
[----:B------:R-:W-:Y:S01]  /*29b0*/  I2FP.F32.S32 R114, R114 ;  /* 0x0000007200727245 */ /* 0x000fe20000201400 */
[----:B------:R-:W0:Y:S01]  /*29c0*/  SHFL.DOWN PT, R117, R44, 0x1, 0x1f ;  /* 0x08201f002c757f89 */ /* 0x000e2200000e0000 */
[----:B------:R-:W-:Y:S01]  /*29d0*/  FMUL.FTZ R115, R115, R118 ;  /* 0x0000007673737220 */ /* 0x000fe20000410000 */
[----:B------:R-:W-:-:S02]  /*29e0*/  SHF.L.U32 R116, R13, 0x10, RZ ;  /* 0x000000100d747819 */ /* 0x000fc400000006ff */
[----:B------:R-:W-:Y:S01]  /*29f0*/  SHF.L.U32 R118, R89, 0x10, RZ ;  /* 0x0000001059767819 */ /* 0x000fe200000006ff */
[----:B------:R-:W-:Y:S01]  /*2a00*/  FFMA.FTZ R45, R112, R115, R45 ;  /* 0x00000073702d7223 */ /* 0x000fe2000001002d */
[----:B------:R-:W2:Y:S04]  /*2a10*/  MUFU.RCP R114, R114 ;  /* 0x0000007200727308 */ /* 0x000ea80000001000 */
[----:B------:R-:W3:Y:S01]  /*2a20*/  SHFL.DOWN PT, R112, R45, 0x1, 0x1f ;  /* 0x08201f002d707f89 */ /* 0x000ee200000e0000 */
[----:B0-----:R-:W-:Y:S01]  /*2a30*/  FMUL.FTZ R50, R117, R113 ;  /* 0x0000007175327220 */ /* 0x001fe20000410000 */
[----:B------:R-:W-:-:S03]  /*2a40*/  FADD.FTZ R117, R44, -R117 ;  /* 0x800000752c757221 */ /* 0x000fc60000010000 */
[----:B------:R-:W-:Y:S01]  /*2a50*/  FFMA.FTZ R115, R95, R44, R50 ;  /* 0x0000002c5f737223 */ /* 0x000fe20000010032 */
[----:B------:R-:W-:Y:S01]  /*2a60*/  FMUL.FTZ R50, R117, R117 ;  /* 0x0000007575327220 */ /* 0x000fe20000410000 */
[----:B------:R-:W-:Y:S02]  /*2a70*/  SHF.L.U32 R117, R36, 0x10, RZ ;  /* 0x0000001024757819 */ /* 0x000fe400000006ff */
[----:B--2---:R-:W-:Y:S01]  /*2a80*/  FMUL.FTZ R115, R114, R115 ;  /* 0x0000007372737220 */ /* 0x004fe20000410000 */
[----:B------:R-:W-:Y:S01]  /*2a90*/  FMUL.FTZ R50, R95, R50 ;  /* 0x000000325f327220 */ /* 0x000fe20000410000 */
[----:B---3--:R-:W-:Y:S02]  /*2aa0*/  FADD.FTZ R95, R45, R112 ;  /* 0x000000702d5f7221 */ /* 0x008fe40000010000 */
[----:B------:R-:W0:Y:S01]  /*2ab0*/  LDC R112, c[0x0][0x448] ;  /* 0x00011200ff707b82 */ /* 0x000e220000000800 */
[----:B------:R-:W-:Y:S01]  /*2ac0*/  FMUL.FTZ R50, R50, R113 ;  /* 0x0000007132327220 */ /* 0x000fe20000410000 */
[----:B------:R-:W2:Y:S03]  /*2ad0*/  SHFL.IDX PT, R115, R115, RZ, 0x1f ;  /* 0x00001fff73737589 */ /* 0x000ea600000e0000 */
[----:B------:R-:W-:-:S03]  /*2ae0*/  FFMA.FTZ R114, R114, R50, R95 ;  /* 0x0000003272727223 */ /* 0x000fc6000001005f */
[----:B------:R-:W3:Y:S02]  /*2af0*/  @!P3 LDC.64 R44, c[0x0][0x3c0] ;  /* 0x0000f000ff2cbb82 */ /* 0x000ee40000000a00 */
[----:B------:R4:W0:Y:S02]  /*2b00*/  SHFL.IDX PT, R113, R114, RZ, 0x1f ;  /* 0x00001fff72717589 */ /* 0x00082400000e0000 */
[----:B----4-:R-:W-:Y:S01]  /*2b10*/  SHF.L.U32 R114, R65, 0x10, RZ ;  /* 0x0000001041727819 */ /* 0x010fe200000006ff */
[----:B--2---:R-:W-:-:S05]  /*2b20*/  FMUL.FTZ R50, R115, R115 ;  /* 0x0000007373327220 */ /* 0x004fca0000410000 */
[----:B------:R-:W-:Y:S01]  /*2b30*/  FSEL R95, R50, RZ, P0 ;  /* 0x000000ff325f7208 */ /* 0x000fe20000000000 */
[----:B0-----:R-:W-:Y:S01]  /*2b40*/  FFMA.FTZ R50, R113, UR10, R112 ;  /* 0x0000000a71327c23 */ /* 0x001fe20008010070 */
[----:B---3--:R-:W-:Y:S01]  /*2b50*/  @!P3 IMAD.WIDE R112, R77, 0x4, R44 ;  /* 0x000000044d70b825 */ /* 0x008fe200078e022c */
[----:B------:R-:W-:-:S03]  /*2b60*/  SHF.L.U32 R45, R90, 0x10, RZ ;  /* 0x000000105a2d7819 */ /* 0x000fc600000006ff */
[----:B------:R-:W-:Y:S01]  /*2b70*/  FADD.FTZ R95, R50, R95 ;  /* 0x0000005f325f7221 */ /* 0x000fe20000010000 */
[----:B------:R-:W-:Y:S01]  /*2b80*/  FSEL R50, R115, RZ, !P0 ;  /* 0x000000ff73327208 */ /* 0x000fe20004000000 */
[----:B------:R0:W-:Y:S04]  /*2b90*/  @!P3 STG.E desc[UR6][R112.64], R115 ;  /* 0x000000737000b986 */ /* 0x0001e8000c101906 */
[----:B------:R-:W2:Y:S01]  /*2ba0*/  MUFU.RSQ R95, R95 ;  /* 0x0000005f005f7308 */ /* 0x000ea20000001400 */
[C---:B------:R-:W-:Y:S01]  /*2bb0*/  FADD.FTZ R58, -R50.reuse, R58 ;  /* 0x0000003a323a7221 */ /* 0x040fe20000010100 */
[C---:B------:R-:W-:Y:S01]  /*2bc0*/  FADD.FTZ R56, -R50.reuse, R56 ;  /* 0x0000003832387221 */ /* 0x040fe20000010100 */
[C---:B------:R-:W-:Y:S01]  /*2bd0*/  FADD.FTZ R52, -R50.reuse, R52 ;  /* 0x0000003432347221 */ /* 0x040fe20000010100 */
[C---:B------:R-:W-:Y:S01]  /*2be0*/  FADD.FTZ R96, -R50.reuse, R96 ;  /* 0x0000006032607221 */ /* 0x040fe20000010100 */
[C---:B------:R-:W-:Y:S01]  /*2bf0*/  FADD.FTZ R92, -R50.reuse, R92 ;  /* 0x0000005c325c7221 */ /* 0x040fe20000010100 */
[C---:B------:R-:W-:Y:S01]  /*2c00*/  FADD.FTZ R94, -R50.reuse, R94 ;  /* 0x0000005e325e7221 */ /* 0x040fe20000010100 */
[----:B------:R-:W-:Y:S01]  /*2c10*/  FADD.FTZ R82, -R50, R82 ;  /* 0x0000005232527221 */ /* 0x000fe20000010100 */
[----:B0-----:R-:W-:Y:S01]  /*2c20*/  SHF.L.U32 R113, R66, 0x10, RZ ;  /* 0x0000001042717819 */ /* 0x001fe200000006ff */
[----:B------:R-:W-:Y:S01]  /*2c30*/  FADD.FTZ R98, -R50, R98 ;  /* 0x0000006232627221 */ /* 0x000fe20000010100 */
[----:B------:R-:W-:Y:S01]  /*2c40*/  SHF.L.U32 R115, R14, 0x10, RZ ;  /* 0x000000100e737819 */ /* 0x000fe200000006ff */
[----:B------:R-:W-:Y:S01]  /*2c50*/  FADD.FTZ R100, -R50, R100 ;  /* 0x0000006432647221 */ /* 0x000fe20000010100 */
[----:B------:R-:W-:Y:S01]  /*2c60*/  SHF.L.U32 R112, R88, 0x10, RZ ;  /* 0x0000001058707819 */ /* 0x000fe200000006ff */
[C---:B------:R-:W-:Y:S01]  /*2c70*/  FADD.FTZ R102, -R50.reuse, R102 ;  /* 0x0000006632667221 */ /* 0x040fe20000010100 */
[C---:B------:R-:W-:Y:S01]  /*2c80*/  FADD.FTZ R104, -R50.reuse, R104 ;  /* 0x0000006832687221 */ /* 0x040fe20000010100 */
[C---:B------:R-:W-:Y:S01]  /*2c90*/  FADD.FTZ R106, -R50.reuse, R106 ;  /* 0x0000006a326a7221 */ /* 0x040fe20000010100 */
[C---:B------:R-:W-:Y:S01]  /*2ca0*/  FADD.FTZ R108, -R50.reuse, R108 ;  /* 0x0000006c326c7221 */ /* 0x040fe20000010100 */
[C---:B--2---:R-:W-:Y:S01]  /*2cb0*/  FMUL.FTZ R44, R95.reuse, R58 ;  /* 0x0000003a5f2c7220 */ /* 0x044fe20000410000 */
[----:B------:R-:W-:Y:S01]  /*2cc0*/  FADD.FTZ R58, -R50, R49 ;  /* 0x00000031323a7221 */ /* 0x000fe20000010100 */
[C---:B------:R-:W-:Y:S01]  /*2cd0*/  FMUL.FTZ R52, R95.reuse, R52 ;  /* 0x000000345f347220 */ /* 0x040fe20000410000 */
[C---:B------:R-:W-:Y:S01]  /*2ce0*/  FMUL.FTZ R96, R95.reuse, R96 ;  /* 0x000000605f607220 */ /* 0x040fe20000410000 */
[----:B------:R-:W-:Y:S01]  /*2cf0*/  FFMA.FTZ R44, R44, R45, R117 ;  /* 0x0000002d2c2c7223 */ /* 0x000fe20000010075 */
[C---:B------:R-:W-:Y:S01]  /*2d00*/  FMUL.FTZ R45, R95.reuse, R56 ;  /* 0x000000385f2d7220 */ /* 0x040fe20000410000 */
[C---:B------:R-:W-:Y:S01]  /*2d10*/  FADD.FTZ R56, -R50.reuse, R51 ;  /* 0x0000003332387221 */ /* 0x040fe20000010100 */
[----:B------:R-:W-:Y:S01]  /*2d20*/  FMUL.FTZ R49, R95, R58 ;  /* 0x0000003a5f317220 */ /* 0x000fe20000410000 */
[C---:B------:R-:W-:Y:S01]  /*2d30*/  FADD.FTZ R58, -R50.reuse, R54 ;  /* 0x00000036323a7221 */ /* 0x040fe20000010100 */
[----:B------:R-:W-:Y:S01]  /*2d40*/  SHF.L.U32 R117, R39, 0x10, RZ ;  /* 0x0000001027757819 */ /* 0x000fe200000006ff */
[----:B------:R-:W-:Y:S01]  /*2d50*/  FMUL.FTZ R54, R95, R56 ;  /* 0x000000385f367220 */ /* 0x000fe20000410000 */
[----:B------:R-:W-:Y:S01]  /*2d60*/  FADD.FTZ R56, -R50, R53 ;  /* 0x0000003532387221 */ /* 0x000fe20000010100 */
[----:B------:R-:W-:Y:S01]  /*2d70*/  FFMA.FTZ R49, R49, R114, R116 ;  /* 0x0000007231317223 */ /* 0x000fe20000010074 */
[----:B------:R-:W-:Y:S01]  /*2d80*/  SHF.L.U32 R114, R38, 0x10, RZ ;  /* 0x0000001026727819 */ /* 0x000fe200000006ff */
[----:B------:R-:W-:Y:S01]  /*2d90*/  FFMA.FTZ R54, R54, R113, R115 ;  /* 0x0000007136367223 */ /* 0x000fe20000010073 */
[----:B------:R-:W-:Y:S01]  /*2da0*/  FMUL.FTZ R51, R95, R58 ;  /* 0x0000003a5f337220 */ /* 0x000fe20000410000 */
[----:B------:R-:W-:Y:S01]  /*2db0*/  SHF.L.U32 R113, R67, 0x10, RZ ;  /* 0x0000001043717819 */ /* 0x000fe200000006ff */
[----:B------:R-:W-:Y:S01]  /*2dc0*/  IMAD.U32 R115, R15, 0x10000, RZ ;  /* 0x000100000f737824 */ /* 0x000fe200078e00ff */
[----:B------:R-:W-:Y:S01]  /*2dd0*/  SHF.L.U32 R53, R87, 0x10, RZ ;  /* 0x0000001057357819 */ /* 0x000fe200000006ff */
[----:B------:R-:W-:Y:S01]  /*2de0*/  FMUL.FTZ R56, R95, R56 ;  /* 0x000000385f387220 */ /* 0x000fe20000410000 */
[----:B------:R-:W-:Y:S01]  /*2df0*/  FFMA.FTZ R51, R51, R112, R114 ;  /* 0x0000007033337223 */ /* 0x000fe20000010072 */
[----:B------:R-:W-:Y:S01]  /*2e00*/  SHF.L.U32 R58, R61, 0x10, RZ ;  /* 0x000000103d3a7819 */ /* 0x000fe200000006ff */
[C---:B------:R-:W-:Y:S01]  /*2e10*/  FMUL.FTZ R92, R95.reuse, R92 ;  /* 0x0000005c5f5c7220 */ /* 0x040fe20000410000 */
[----:B------:R-:W-:Y:S01]  /*2e20*/  FFMA.FTZ R112, R56, R113, R115 ;  /* 0x0000007138707223 */ /* 0x000fe20000010073 */
[----:B------:R-:W-:Y:S01]  /*2e30*/  FFMA.FTZ R113, R52, R53, R117 ;  /* 0x0000003534717223 */ /* 0x000fe20000010075 */
[----:B------:R-:W-:Y:S01]  /*2e40*/  FADD.FTZ R52, -R50, R55 ;  /* 0x0000003732347221 */ /* 0x000fe20000010100 */
[----:B------:R-:W-:Y:S01]  /*2e50*/  SHF.L.U32 R53, R68, 0x10, RZ ;  /* 0x0000001044357819 */ /* 0x000fe200000006ff */
[----:B------:R-:W-:Y:S01]  /*2e60*/  FADD.FTZ R56, -R50, R59 ;  /* 0x0000003b32387221 */ /* 0x000fe20000010100 */
[----:B------:R-:W-:Y:S01]  /*2e70*/  SHF.L.U32 R115, R16, 0x10, RZ ;  /* 0x0000001010737819 */ /* 0x000fe200000006ff */
[C---:B------:R-:W-:Y:S01]  /*2e80*/  FMUL.FTZ R52, R95.reuse, R52 ;  /* 0x000000345f347220 */ /* 0x040fe20000410000 */
[----:B------:R-:W-:Y:S01]  /*2e90*/  SHF.L.U32 R55, R86, 0x10, RZ ;  /* 0x0000001056377819 */ /* 0x000fe200000006ff */
[----:B------:R-:W-:Y:S01]  /*2ea0*/  IMAD.U32 R117, R32, 0x10000, RZ ;  /* 0x0001000020757824 */ /* 0x000fe200078e00ff */
[----:B------:R-:W-:Y:S01]  /*2eb0*/  SHF.L.U32 R59, R62, 0x10, RZ ;  /* 0x000000103e3b7819 */ /* 0x000fe200000006ff */
[----:B------:R-:W-:Y:S01]  /*2ec0*/  FFMA.FTZ R114, R52, R53, R115 ;  /* 0x0000003534727223 */ /* 0x000fe20000010073 */
[----:B------:R-:W-:Y:S01]  /*2ed0*/  FMUL.FTZ R53, R95, R56 ;  /* 0x000000385f357220 */ /* 0x000fe20000410000 */
[----:B------:R-:W-:Y:S01]  /*2ee0*/  FADD.FTZ R56, -R50, R81 ;  /* 0x0000005132387221 */ /* 0x000fe20000010100 */
[----:B------:R-:W-:Y:S01]  /*2ef0*/  FFMA.FTZ R52, R96, R55, R117 ;  /* 0x0000003760347223 */ /* 0x000fe20000010075 */
[----:B------:R-:W-:Y:S01]  /*2f00*/  SHF.L.U32 R96, R9, 0x10, RZ ;  /* 0x0000001009607819 */ /* 0x000fe200000006ff */
[----:B------:R-:W-:-:S02]  /*2f10*/  IMAD.U32 R115, R10, 0x10000, RZ ;  /* 0x000100000a737824 */ /* 0x000fc400078e00ff */
[C---:B------:R-:W-:Y:S01]  /*2f20*/  FMUL.FTZ R56, R95.reuse, R56 ;  /* 0x000000385f387220 */ /* 0x040fe20000410000 */
[----:B------:R-:W-:Y:S01]  /*2f30*/  SHF.L.U32 R81, R84, 0x10, RZ ;  /* 0x0000001054517819 */ /* 0x000fe200000006ff */
[----:B------:R-:W-:Y:S01]  /*2f40*/  FMUL.FTZ R55, R95, R94 ;  /* 0x0000005e5f377220 */ /* 0x000fe20000410000 */
[----:B------:R-:W-:Y:S01]  /*2f50*/  SHF.L.U32 R117, R34, 0x10, RZ ;  /* 0x0000001022757819 */ /* 0x000fe200000006ff */
[----:B------:R-:W-:Y:S01]  /*2f60*/  FFMA.FTZ R53, R53, R58, R96 ;  /* 0x0000003a35357223 */ /* 0x000fe20000010060 */
[----:B------:R-:W-:Y:S01]  /*2f70*/  FFMA.FTZ R58, R56, R59, R115 ;  /* 0x0000003b383a7223 */ /* 0x000fe20000010073 */
[----:B------:R-:W-:Y:S01]  /*2f80*/  FADD.FTZ R56, -R50, R83 ;  /* 0x0000005332387221 */ /* 0x000fe20000010100 */
[----:B------:R-:W-:Y:S01]  /*2f90*/  SHF.L.U32 R115, R11, 0x10, RZ ;  /* 0x000000100b737819 */ /* 0x000fe200000006ff */
[----:B------:R-:W-:Y:S01]  /*2fa0*/  FFMA.FTZ R59, R92, R81, R117 ;  /* 0x000000515c3b7223 */ /* 0x000fe20000010075 */
[----:B------:R-:W-:Y:S01]  /*2fb0*/  SHF.L.U32 R81, R63, 0x10, RZ ;  /* 0x000000103f517819 */ /* 0x000fe200000006ff */
[----:B------:R-:W-:Y:S01]  /*2fc0*/  FMUL.FTZ R56, R95, R56 ;  /* 0x000000385f387220 */ /* 0x000fe20000410000 */
[----:B------:R-:W-:Y:S01]  /*2fd0*/  SHF.L.U32 R83, R79, 0x10, RZ ;  /* 0x000000104f537819 */ /* 0x000fe200000006ff */
[----:B------:R-:W-:-:S02]  /*2fe0*/  IMAD.U32 R117, R35, 0x10000, RZ ;  /* 0x0001000023757824 */ /* 0x000fc400078e00ff */
[----:B------:R-:W-:Y:S01]  /*2ff0*/  FMUL.FTZ R82, R95, R82 ;  /* 0x000000525f527220 */ /* 0x000fe20000410000 */
[----:B------:R-:W-:Y:S01]  /*3000*/  FFMA.FTZ R94, R56, R81, R115 ;  /* 0x00000051385e7223 */ /* 0x000fe20000010073 */
[C---:B------:R-:W-:Y:S01]  /*3010*/  FADD.FTZ R56, -R50.reuse, R93 ;  /* 0x0000005d32387221 */ /* 0x040fe20000010100 */
[----:B------:R-:W-:Y:S01]  /*3020*/  FFMA.FTZ R45, R45, R118, R120 ;  /* 0x000000762d2d7223 */ /* 0x000fe20000010078 */
[----:B------:R-:W-:Y:S01]  /*3030*/  FADD.FTZ R92, -R50, R105 ;  /* 0x00000069325c7221 */ /* 0x000fe20000010100 */
[----:B------:R-:W-:Y:S01]  /*3040*/  SHF.L.U32 R116, R85, 0x10, RZ ;  /* 0x0000001055747819 */ /* 0x000fe200000006ff */
[----:B------:R-:W-:Y:S01]  /*3050*/  FFMA.FTZ R82, R82, R83, R117 ;  /* 0x0000005352527223 */ /* 0x000fe20000010075 */
[----:B------:R-:W-:Y:S01]  /*3060*/  SHF.L.U32 R118, R33, 0x10, RZ ;  /* 0x0000001021767819 */ /* 0x000fe200000006ff */
[C---:B------:R-:W-:Y:S01]  /*3070*/  FMUL.FTZ R56, R95.reuse, R56 ;  /* 0x000000385f387220 */ /* 0x040fe20000410000 */
[----:B------:R-:W-:Y:S01]  /*3080*/  SHF.L.U32 R83, R64, 0x10, RZ ;  /* 0x0000001040537819 */ /* 0x000fe200000006ff */
[----:B------:R-:W-:Y:S01]  /*3090*/  FMUL.FTZ R92, R95, R92 ;  /* 0x0000005c5f5c7220 */ /* 0x000fe20000410000 */
[----:B------:R-:W-:Y:S01]  /*30a0*/  SHF.L.U32 R81, R12, 0x10, RZ ;  /* 0x000000100c517819 */ /* 0x000fe200000006ff */
[----:B------:R-:W-:Y:S01]  /*30b0*/  FFMA.FTZ R55, R55, R116, R118 ;  /* 0x0000007437377223 */ /* 0x000fe20000010076 */
[----:B------:R-:W-:Y:S01]  /*30c0*/  SHF.L.U32 R93, R78, 0x10, RZ ;  /* 0x000000104e5d7819 */ /* 0x000fe200000006ff */
[----:B------:R-:W-:Y:S01]  /*30d0*/  FADD.FTZ R116, -R50, R99 ;  /* 0x0000006332747221 */ /* 0x000fe20000010100 */
[----:B------:R-:W-:Y:S01]  /*30e0*/  SHF.L.U32 R105, R28, 0x10, RZ ;  /* 0x000000101c697819 */ /* 0x000fe200000006ff */
[----:B------:R-:W-:Y:S01]  /*30f0*/  FFMA.FTZ R83, R56, R83, R81 ;  /* 0x0000005338537223 */ /* 0x000fe20000010051 */
[----:B------:R-:W-:Y:S01]  /*3100*/  IMAD.U32 R96, R5, 0x10000, RZ ;  /* 0x0001000005607824 */ /* 0x000fe200078e00ff */
[----:B------:R-:W-:Y:S01]  /*3110*/  SHF.L.U32 R81, R76, 0x10, RZ ;  /* 0x000000104c517819 */ /* 0x000fe200000006ff */
[----:B------:R-:W-:Y:S01]  /*3120*/  FMUL.FTZ R116, R95, R116 ;  /* 0x000000745f747220 */ /* 0x000fe20000410000 */
[----:B------:R-:W-:Y:S01]  /*3130*/  FFMA.FTZ R56, R92, R93, R105 ;  /* 0x0000005d5c387223 */ /* 0x000fe20000010069 */
[----:B------:R-:W-:Y:S01]  /*3140*/  SHF.L.U32 R92, R21, 0x10, RZ ;  /* 0x00000010155c7819 */ /* 0x000fe200000006ff */
[----:B------:R-:W-:Y:S01]  /*3150*/  FMUL.FTZ R93, R95, R98 ;  /* 0x000000625f5d7220 */ /* 0x000fe20000410000 */
[----:B------:R-:W-:Y:S01]  /*3160*/  SHF.L.U32 R99, R29, 0x10, RZ ;  /* 0x000000101d637819 */ /* 0x000fe200000006ff */
[----:B------:R-:W-:Y:S01]  /*3170*/  FMUL.FTZ R102, R95, R102 ;  /* 0x000000665f667220 */ /* 0x000fe20000410000 */
[----:B------:R-:W-:Y:S01]  /*3180*/  SHF.L.U32 R98, R6, 0x10, RZ ;  /* 0x0000001006627819 */ /* 0x000fe200000006ff */
[----:B------:R-:W-:Y:S01]  /*3190*/  FFMA.FTZ R93, R93, R92, R96 ;  /* 0x0000005c5d5d7223 */ /* 0x000fe20000010060 */
[----:B------:R-:W-:Y:S01]  /*31a0*/  SHF.L.U32 R96, R22, 0x10, RZ ;  /* 0x0000001016607819 */ /* 0x000fe200000006ff */
[----:B------:R-:W-:Y:S01]  /*31b0*/  FFMA.FTZ R92, R116, R81, R99 ;  /* 0x00000051745c7223 */ /* 0x000fe20000010063 */
[----:B------:R-:W-:Y:S01]  /*31c0*/  FADD.FTZ R116, -R50, R101 ;  /* 0x0000006532747221 */ /* 0x000fe20000010100 */
[----:B------:R-:W-:Y:S01]  /*31d0*/  SHF.L.U32 R81, R75, 0x10, RZ ;  /* 0x000000104b517819 */ /* 0x000fe200000006ff */
[----:B------:R-:W-:Y:S01]  /*31e0*/  FMUL.FTZ R99, R95, R100 ;  /* 0x000000645f637220 */ /* 0x000fe20000410000 */
[----:B------:R-:W-:-:S02]  /*31f0*/  IMAD.U32 R101, R30, 0x10000, RZ ;  /* 0x000100001e657824 */ /* 0x000fc400078e00ff */
[----:B------:R-:W-:Y:S01]  /*3200*/  FMUL.FTZ R116, R95, R116 ;  /* 0x000000745f747220 */ /* 0x000fe20000410000 */
[----:B------:R-:W-:Y:S01]  /*3210*/  SHF.L.U32 R105, R74, 0x10, RZ ;  /* 0x000000104a697819 */ /* 0x000fe200000006ff */
[----:B------:R-:W-:Y:S01]  /*3220*/  FFMA.FTZ R99, R99, R96, R98 ;  /* 0x0000006063637223 */ /* 0x000fe20000010062 */
[----:B------:R-:W-:Y:S01]  /*3230*/  FADD.FTZ R96, -R50, R103 ;  /* 0x0000006732607221 */ /* 0x000fe20000010100 */
[----:B------:R-:W-:Y:S01]  /*3240*/  FFMA.FTZ R98, R116, R81, R101 ;  /* 0x0000005174627223 */ /* 0x000fe20000010065 */
[----:B------:R-:W-:Y:S01]  /*3250*/  SHF.L.U32 R81, R23, 0x10, RZ ;  /* 0x0000001017517819 */ /* 0x000fe200000006ff */
[----:B------:R-:W-:Y:S01]  /*3260*/  FMUL.FTZ R104, R95, R104 ;  /* 0x000000685f687220 */ /* 0x000fe20000410000 */
[----:B------:R-:W-:Y:S01]  /*3270*/  SHF.L.U32 R101, R7, 0x10, RZ ;  /* 0x0000001007657819 */ /* 0x000fe200000006ff */
[----:B------:R-:W-:Y:S01]  /*3280*/  FMUL.FTZ R96, R95, R96 ;  /* 0x000000605f607220 */ /* 0x000fe20000410000 */
[----:B------:R-:W-:Y:S01]  /*3290*/  SHF.L.U32 R115, R31, 0x10, RZ ;  /* 0x000000101f737819 */ /* 0x000fe200000006ff */
[----:B------:R-:W-:Y:S01]  /*32a0*/  FADD.FTZ R116, -R50, R47 ;  /* 0x0000002f32747221 */ /* 0x000fe20000010100 */
[----:B------:R-:W-:Y:S01]  /*32b0*/  SHF.L.U32 R100, R17, 0x10, RZ ;  /* 0x0000001011647819 */ /* 0x000fe200000006ff */
[----:B------:R-:W-:Y:S01]  /*32c0*/  FFMA.FTZ R103, R102, R81, R101 ;  /* 0x0000005166677223 */ /* 0x000fe20000010065 */
[----:B------:R-:W-:Y:S01]  /*32d0*/  SHF.L.U32 R81, R60, 0x10, RZ ;  /* 0x000000103c517819 */ /* 0x000fe200000006ff */
[----:B------:R-:W-:-:S02]  /*32e0*/  IMAD.U32 R101, R8, 0x10000, RZ ;  /* 0x0001000008657824 */ /* 0x000fc400078e00ff */
[----:B------:R-:W-:Y:S01]  /*32f0*/  FFMA.FTZ R102, R96, R105, R115 ;  /* 0x0000006960667223 */ /* 0x000fe20000010073 */
[----:B------:R-:W-:Y:S01]  /*3300*/  FADD.FTZ R96, -R50, R111 ;  /* 0x0000006f32607221 */ /* 0x000fe20000010100 */
[----:B------:R-:W-:Y:S01]  /*3310*/  SHF.L.U32 R47, R72, 0x10, RZ ;  /* 0x00000010482f7819 */ /* 0x000fe200000006ff */
[----:B------:R-:W-:Y:S01]  /*3320*/  FFMA.FTZ R111, R104, R81, R101 ;  /* 0x00000051686f7223 */ /* 0x000fe20000010065 */
[----:B------:R-:W-:Y:S01]  /*3330*/  SHF.L.U32 R104, R0, 0x10, RZ ;  /* 0x0000001000687819 */ /* 0x000fe200000006ff */
[----:B------:R-:W-:Y:S01]  /*3340*/  FMUL.FTZ R101, R95, R106 ;  /* 0x0000006a5f657220 */ /* 0x000fe20000410000 */
[----:B------:R-:W-:Y:S02]  /*3350*/  IMAD.U32 R81, R25, 0x10000, RZ ;  /* 0x0001000019517824 */ /* 0x000fe400078e00ff */
[----:B------:R-:W-:Y:S01]  /*3360*/  FMUL.FTZ R116, R95, R116 ;  /* 0x000000745f747220 */ /* 0x000fe20000410000 */
[----:B------:R-:W-:Y:S01]  /*3370*/  SHF.L.U32 R105, R73, 0x10, RZ ;  /* 0x0000001049697819 */ /* 0x000fe200000006ff */
[----:B------:R-:W-:Y:S01]  /*3380*/  FFMA.FTZ R101, R101, R100, R104 ;  /* 0x0000006465657223 */ /* 0x000fe20000010068 */
[----:B------:R-:W-:Y:S01]  /*3390*/  SHF.L.U32 R115, R24, 0x10, RZ ;  /* 0x0000001018737819 */ /* 0x000fe200000006ff */
[C---:B------:R-:W-:Y:S01]  /*33a0*/  FMUL.FTZ R96, R95.reuse, R96 ;  /* 0x000000605f607220 */ /* 0x040fe20000410000 */
[----:B------:R-:W-:Y:S01]  /*33b0*/  FFMA.FTZ R100, R116, R47, R81 ;  /* 0x0000002f74647223 */ /* 0x000fe20000010051 */
[----:B------:R-:W-:Y:S01]  /*33c0*/  FADD.FTZ R116, -R50, R107 ;  /* 0x0000006b32747221 */ /* 0x000fe20000010100 */
[----:B------:R-:W-:Y:S01]  /*33d0*/  SHF.L.U32 R104, R18, 0x10, RZ ;  /* 0x0000001012687819 */ /* 0x000fe200000006ff */
[----:B------:R-:W-:Y:S01]  /*33e0*/  FFMA.FTZ R96, R96, R105, R115 ;  /* 0x0000006960607223 */ /* 0x000fe20000010073 */
[----:B------:R-:W-:Y:S01]  /*33f0*/  SHF.L.U32 R106, R2, 0x10, RZ ;  /* 0x00000010026a7819 */ /* 0x000fe200000006ff */
[----:B------:R-:W-:Y:S01]  /*3400*/  FMUL.FTZ R105, R95, R108 ;  /* 0x0000006c5f697220 */ /* 0x000fe20000410000 */
[----:B------:R-:W-:Y:S01]  /*3410*/  SHF.L.U32 R47, R71, 0x10, RZ ;  /* 0x00000010472f7819 */ /* 0x000fe200000006ff */
[----:B------:R-:W-:Y:S01]  /*3420*/  FMUL.FTZ R116, R95, R116 ;  /* 0x000000745f747220 */ /* 0x000fe20000410000 */
[----:B------:R-:W-:Y:S01]  /*3430*/  SHF.L.U32 R81, R26, 0x10, RZ ;  /* 0x000000101a517819 */ /* 0x000fe200000006ff */
[----:B------:R-:W-:Y:S01]  /*3440*/  FFMA.FTZ R105, R105, R104, R106 ;  /* 0x0000006869697223 */ /* 0x000fe2000001006a */
[C---:B------:R-:W-:Y:S01]  /*3450*/  FADD.FTZ R46, -R50.reuse, R46 ;  /* 0x0000002e322e7221 */ /* 0x040fe20000010100 */
[----:B------:R-:W-:Y:S01]  /*3460*/  SHF.L.U32 R107, R19, 0x10, RZ ;  /* 0x00000010136b7819 */ /* 0x000fe200000006ff */
[----:B------:R-:W-:Y:S01]  /*3470*/  FADD.FTZ R110, -R50, R110 ;  /* 0x0000006e326e7221 */ /* 0x000fe20000010100 */
[----:B------:R-:W-:Y:S01]  /*3480*/  FFMA.FTZ R104, R116, R47, R81 ;  /* 0x0000002f74687223 */ /* 0x000fe20000010051 */
[----:B------:R-:W-:Y:S01]  /*3490*/  IMAD.U32 R47, R3, 0x10000, RZ ;  /* 0x00010000032f7824 */ /* 0x000fe200078e00ff */
[----:B------:R-:W0:Y:S01]  /*34a0*/  @!P3 LDC.64 R116, c[0x0][0x3c8] ;  /* 0x0000f200ff74bb82 */ /* 0x000e220000000a00 */
[----:B------:R-:W-:Y:S01]  /*34b0*/  FMUL.FTZ R46, R95, R46 ;  /* 0x0000002e5f2e7220 */ /* 0x000fe20000410000 */
[----:B------:R-:W-:Y:S01]  /*34c0*/  SHF.L.U32 R81, R27, 0x10, RZ ;  /* 0x000000101b517819 */ /* 0x000fe200000006ff */
[----:B------:R-:W-:Y:S01]  /*34d0*/  FMUL.FTZ R106, R95, R110 ;  /* 0x0000006e5f6a7220 */ /* 0x000fe20000410000 */
[----:B------:R-:W-:Y:S01]  /*34e0*/  FADD.FTZ R50, -R50, R109 ;  /* 0x0000006d32327221 */ /* 0x000fe20000010100 */
[----:B------:R-:W-:Y:S01]  /*34f0*/  FFMA.FTZ R107, R46, R107, R47 ;  /* 0x0000006b2e6b7223 */ /* 0x000fe2000001002f */
[----:B------:R-:W-:Y:S01]  /*3500*/  F2FP.BF16.F32.PACK_AB R46, R112, R51 ;  /* 0x00000033702e723e */ /* 0x000fe200000010ff */
[----:B-1----:R-:W-:Y:S01]  /*3510*/  IMAD.WIDE.U32 R118, R48, 0x10, R122 ;  /* 0x0000001030767825 */ /* 0x002fe200078e007a */
[----:B------:R-:W-:-:S03]  /*3520*/  F2FP.BF16.F32.PACK_AB R51, R83, R82 ;  /* 0x000000525333723e */ /* 0x000fc600000010ff */
[----:B------:R-:W-:Y:S01]  /*3530*/  FMUL.FTZ R50, R95, R50 ;  /* 0x000000325f327220 */ /* 0x000fe20000410000 */
[----:B------:R-:W1:Y:S01]  /*3540*/  LDC.64 R82, c[0x0][0x380] ;  /* 0x0000e000ff527b82 */ /* 0x000e620000000a00 */
[----:B------:R-:W-:Y:S01]  /*3550*/  SHF.L.U32 R47, R70, 0x10, RZ ;  /* 0x00000010462f7819 */ /* 0x000fe200000006ff */
[----:B------:R-:W-:Y:S01]  /*3560*/  IMAD.WIDE.U32 R120, R57, 0x10, R122 ;  /* 0x0000001039787825 */ /* 0x000fe200078e007a */
[----:B------:R-:W-:Y:S02]  /*3570*/  SHF.L.U32 R109, R20, 0x10, RZ ;  /* 0x00000010146d7819 */ /* 0x000fe400000006ff */
[----:B------:R-:W-:Y:S01]  /*3580*/  F2FP.BF16.F32.PACK_AB R45, R54, R45 ;  /* 0x0000002d362d723e */ /* 0x000fe200000010ff */
[----:B------:R-:W-:Y:S01]  /*3590*/  FFMA.FTZ R106, R106, R47, R81 ;  /* 0x0000002f6a6a7223 */ /* 0x000fe20000010051 */
[----:B------:R-:W-:Y:S01]  /*35a0*/  SHF.L.U32 R47, R4, 0x10, RZ ;  /* 0x00000010042f7819 */ /* 0x000fe200000006ff */
[----:B------:R-:W-:Y:S01]  /*35b0*/  IMAD.WIDE.U32 R80, R80, 0x10, R122 ;  /* 0x0000001050507825 */ /* 0x000fe200078e007a */
[----:B------:R-:W-:-:S02]  /*35c0*/  F2FP.BF16.F32.PACK_AB R44, R49, R44 ;  /* 0x0000002c312c723e */ /* 0x000fc400000010ff */
[----:B------:R-:W-:Y:S01]  /*35d0*/  F2FP.BF16.F32.PACK_AB R49, R58, R55 ;  /* 0x000000373a31723e */ /* 0x000fe200000010ff */
[----:B------:R-:W-:Y:S01]  /*35e0*/  FFMA.FTZ R109, R50, R109, R47 ;  /* 0x0000006d326d7223 */ /* 0x000fe2000001002f */
[----:B------:R-:W-:Y:S01]  /*35f0*/  F2FP.BF16.F32.PACK_AB R47, R114, R113 ;  /* 0x00000071722f723e */ /* 0x000fe200000010ff */
[----:B0-----:R-:W-:Y:S01]  /*3600*/  @!P3 IMAD.WIDE R116, R77, 0x4, R116 ;  /* 0x000000044d74b825 */ /* 0x001fe200078e0274 */
[----:B------:R-:W-:Y:S02]  /*3610*/  F2FP.BF16.F32.PACK_AB R50, R94, R59 ;  /* 0x0000003b5e32723e */ /* 0x000fe400000010ff */
[----:B------:R-:W-:Y:S01]  /*3620*/  F2FP.BF16.F32.PACK_AB R48, R53, R52 ;  /* 0x000000343530723e */ /* 0x000fe200000010ff */
[----:B------:R-:W-:Y:S01]  /*3630*/  IMAD.WIDE.U32 R122, R97, 0x10, R122 ;  /* 0x00000010617a7825 */ /* 0x000fe200078e007a */
[----:B------:R-:W-:Y:S01]  /*3640*/  F2FP.BF16.F32.PACK_AB R55, R111, R102 ;  /* 0x000000666f37723e */ /* 0x000fe200000010ff */
[----:B------:R0:W-:Y:S01]  /*3650*/  @!P3 STG.E desc[UR6][R116.64], R95 ;  /* 0x0000005f7400b986 */ /* 0x0001e2000c101906 */
[----:B------:R-:W-:-:S02]  /*3660*/  F2FP.BF16.F32.PACK_AB R54, R103, R98 ;  /* 0x000000626736723e */ /* 0x000fc400000010ff */
[----:B------:R-:W-:Y:S01]  /*3670*/  F2FP.BF16.F32.PACK_AB R53, R99, R92 ;  /* 0x0000005c6335723e */ /* 0x000fe200000010ff */
[----:B------:R0:W-:Y:S01]  /*3680*/  STG.E.128 desc[UR6][R80.64], R44 ;  /* 0x0000002c50007986 */ /* 0x0001e2000c101d06 */
[----:B------:R-:W-:Y:S02]  /*3690*/  F2FP.BF16.F32.PACK_AB R52, R93, R56 ;  /* 0x000000385d34723e */ /* 0x000fe400000010ff */
[----:B------:R-:W-:Y:S01]  /*36a0*/  F2FP.BF16.F32.PACK_AB R59, R109, R106 ;  /* 0x0000006a6d3b723e */ /* 0x000fe200000010ff */
[----:B------:R0:W-:Y:S01]  /*36b0*/  STG.E.128 desc[UR6][R118.64], R48 ;  /* 0x0000003076007986 */ /* 0x0001e2000c101d06 */
[----:B------:R-:W-:Y:S02]  /*36c0*/  F2FP.BF16.F32.PACK_AB R58, R107, R104 ;  /* 0x000000686b3a723e */ /* 0x000fe400000010ff */
[----:B------:R-:W-:Y:S01]  /*36d0*/  F2FP.BF16.F32.PACK_AB R57, R105, R100 ;  /* 0x000000646939723e */ /* 0x000fe200000010ff */
[----:B------:R0:W-:Y:S01]  /*36e0*/  STG.E.128 desc[UR6][R120.64], R52 ;  /* 0x0000003478007986 */ /* 0x0001e2000c101d06 */
[----:B------:R-:W-:-:S02]  /*36f0*/  F2FP.BF16.F32.PACK_AB R56, R101, R96 ;  /* 0x000000606538723e */ /* 0x000fc400000010ff */
[----:B-1----:R-:W-:-:S03]  /*3700*/  IADD3 R77, PT, PT, R77, R82, RZ ;  /* 0x000000524d4d7210 */ /* 0x002fc60007ffe0ff */
[----:B------:R0:W-:Y:S01]  /*3710*/  STG.E.128 desc[UR6][R122.64], R56 ;  /* 0x000000387a007986 */ /* 0x0001e2000c101d06 */
[----:B------:R-:W-:-:S13]  /*3720*/  ISETP.GE.AND P0, PT, R77, R83, PT ;  /* 0x000000534d00720c */ /* 0x000fda0003f06270 */
[----:B------:R-:W-:Y:S05]  /*3730*/  @!P0 BRA `(.L_x_51) ;  /* 0xffffffcc00e08947 */ /* 0x000fea000383ffff */
[----:B------:R-:W-:Y:S05]  /*3740*/  EXIT ;  /* 0x000000000000794d */ /* 0x000fea0003800000 */
.L_x_52:
        /* <DEDUP_REMOVED lines=11> */
.L_x_27199:


//--------------------- .text._ZN10layer_norm13ln_fwd_kernelINS_13Kernel_traitsI13__nv_bfloat16S2_S2_S2_fjLj4096ELj1ELj1ELj4ELj16ENS_18Kernel_traits_baseILj4096ES2_S2_S2_S2_fjLj128EEEEELb0ELb0ELb1ELb0EEEvNS_9FwdParamsE --------------------------
	.section	.text._ZN10layer_norm13ln_fwd_kernelINS_13Kernel_traitsI13__nv_bfloat16S2_S2_S2_fjLj4096ELj1ELj1ELj4ELj16ENS_18Kernel_traits_baseILj4096ES2_S2_S2_S2_fjLj128EEEEELb0ELb0ELb1ELb0EEEvNS_9FwdParamsE,"ax",@progbits
	.align	128
        .global         _ZN10layer_norm13ln_fwd_kernelINS_13Kernel_traitsI13__nv_bfloat16S2_S2_S2_fjLj4096ELj1ELj1ELj4ELj16ENS_18Kernel_traits_baseILj4096ES2_S2_S2_S2_fjLj128EEEEELb0ELb0ELb1ELb0EEEvNS_9FwdParamsE
        .type           _ZN10layer_norm13ln_fwd_kernelINS_13Kernel_traitsI13__nv_bfloat16S2_S2_S2_fjLj4096ELj1ELj1ELj4ELj16ENS_18Kernel_traits_baseILj4096ES2_S2_S2_S2_fjLj128EEEEELb0ELb0ELb1ELb0EEEvNS_9FwdParamsE,@function
        .size           _ZN10layer_norm13ln_fwd_kernelINS_13Kernel_traitsI13__nv_bfloat16S2_S2_S2_fjLj4096ELj1ELj1ELj4ELj16ENS_18Kernel_traits_baseILj4096ES2_S2_S2_S2_fjLj128EEEEELb0ELb0ELb1ELb0EEEvNS_9FwdParamsE,(.L_x_27200 - _ZN10layer_norm13ln_fwd_kernelINS_13Kernel_traitsI13__nv_bfloat16S2_S2_S2_fjLj4096ELj1ELj1ELj4ELj16ENS_18Kernel_traits_baseILj4096ES2_S2_S2_S2_fjLj128EEEEELb0ELb0ELb1ELb0EEEvNS_9FwdParamsE)
        .other          _ZN10layer_norm13ln_fwd_kernelINS_13Kernel_traitsI13__nv_bfloat16S2_S2_S2_fjLj4096ELj1ELj1ELj4ELj16ENS_18Kernel_traits_baseILj4096ES2_S2_S2_S2_fjLj128EEEEELb0ELb0ELb1ELb0EEEvNS_9FwdParamsE,@"STO_CUDA_ENTRY STV_DEFAULT"
_ZN10layer_norm13ln_fwd_kernelINS_13Kernel_traitsI13__nv_bfloat16S2_S2_S2_fjLj4096ELj1ELj1ELj4ELj16ENS_18Kernel_traits_baseILj4096ES2_S2_S2_S2_fjLj128EEEEELb0ELb0ELb1ELb0EEEvNS_9FwdParamsE:
.text._ZN10layer_norm13ln_fwd_kernelINS_13Kernel_traitsI13__nv_bfloat16S2_S2_S2_fjLj4096ELj1ELj1ELj4ELj16ENS_18Kernel_traits_baseILj4096ES2_S2_S2_S2_fjLj128EEEEELb0ELb0ELb1ELb0EEEvNS_9FwdParamsE:
[----:B------:R-:W-:Y:S01]  /*0000*/  LDC R1, c[0x0][0x37c] ;  /* 0x0000df00ff017b82 */ /* 0x000fe20000000800 */
[----:B------:R-:W0:Y:S01]  /*0010*/  S2R R3, SR_TID.X ;  /* 0x0000000000037919 */ /* 0x000e220000002100 */
[----:B------:R-:W1:Y:S06]  /*0020*/  LDCU.64 UR4, c[0x0][0x438] ;  /* 0x00008700ff0477ac */ /* 0x000e6c0008000a00 */
[----:B------:R-:W2:Y:S01]  /*0030*/  LDC R15, c[0x0][0x388] ;  /* 0x0000e200ff0f7b82 */ /* 0x000ea20000000800 */
[----:B------:R-:W-:Y:S01]  /*0040*/  BSSY.RECONVERGENT B0, `(.L_x_53) ;  /* 0x000004c000007945 */ /* 0x000fe20003800200 */
[----:B------:R-:W3:Y:S06]  /*0050*/  LDCU.64 UR12, c[0x0][0x358] ;  /* 0x00006b00ff0c77ac */ /* 0x000eec0008000a00 */
[----:B------:R-:W4:Y:S01]  /*0060*/  S2UR UR18, SR_CTAID.X ;  /* 0x00000000001279c3 */ /* 0x000f220000002500 */
[----:B-1----:R-:W-:-:S04]  /*0070*/  UISETP.NE.U32.AND UP0, UPT, UR4, URZ, UPT ;  /* 0x000000ff0400728c */ /* 0x002fc8000bf05070 */
[----:B------:R-:W-:Y:S01]  /*0080*/  UISETP.NE.AND.EX UP0, UPT, UR5, URZ, UPT, UP0 ;  /* 0x000000ff0500728c */ /* 0x000fe2000bf05300 */
[----:B--2---:R-:W-:-:S04]  /*0090*/  SHF.R.S32.HI R0, RZ, 0x1f, R15 ;  /* 0x0000001fff007819 */ /* 0x004fc8000001140f */
[----:B------:R-:W-:Y:S02]  /*00a0*/  LEA.HI R15, R0, R15, RZ, 0x3 ;  /* 0x0000000f000f7211 */ /* 0x000fe400078f18ff */
[C---:B0-----:R-:W-:Y:S02]  /*00b0*/  LOP3.LUT R14, R3.reuse, 0x60, RZ, 0xc0, !PT ;  /* 0x00000060030e7812 */ /* 0x041fe400078ec0ff */
[----:B------:R-:W-:Y:S02]  /*00c0*/  LOP3.LUT R0, R3, 0x1f, RZ, 0xc0, !PT ;  /* 0x0000001f03007812 */ /* 0x000fe400078ec0ff */
[----:B------:R-:W-:-:S04]  /*00d0*/  LOP3.LUT R17, R14, 0x1f, R3, 0xf8, !PT ;  /* 0x0000001f0e117812 */ /* 0x000fc800078ef803 */
[----:B------:R-:W-:-:S04]  /*00e0*/  LOP3.LUT R74, R17, 0x7f, RZ, 0x3c, !PT ;  /* 0x0000007f114a7812 */ /* 0x000fc800078e3cff */
[----:B------:R-:W-:Y:S01]  /*00f0*/  LEA.HI.SX32 R74, R15, R74, 0x1d ;  /* 0x0000004a0f4a7211 */ /* 0x000fe200078feaff */
[----:B---34-:R-:W-:Y:S06]  /*0100*/  BRA.U !UP0, `(.L_x_54) ;  /* 0x0000000108847547 */ /* 0x018fec000b800000 */
        /* <DEDUP_REMOVED lines=23> */
[----:B------:R-:W-:Y:S01]  /*0280*/  ISETP.GE.U32.AND P0, PT, R74, 0x200, PT ;  /* 0x000002004a00780c */ /* 0x000fe20003f06070 */
[----:B------:R-:W-:-:S12]  /*0290*/  @P2 VIADD R17, R17, 0x80 ;  /* 0x0000008011112836 */ /* 0x000fd80000000000 */
        /* <DEDUP_REMOVED lines=8> */
.L_x_54:
        /* <DEDUP_REMOVED lines=14> */
[----:B--2---:R-:W-:-:S04]  /*0400*/  @P2 IMAD.WIDE.U32 R8, R17, 0x10, R8 ;  /* 0x0000001011082825 */ /* 0x004fc800078e0008 */
[----:B------:R-:W-:Y:S01]  /*0410*/  @P2 VIADD R17, R17, 0x80 ;  /* 0x0000008011112836 */ /* 0x000fe20000000000 */
[----:B------:R0:W5:Y:S03]  /*0420*/  @P2 LDG.E.128 R40, desc[UR12][R8.64] ;  /* 0x0000000c08282981 */ /* 0x000166000c1e1d00 */
[----:B---3--:R-:W-:-:S05]  /*0430*/  @P3 IMAD.WIDE.U32 R2, R17, 0x10, R10 ;  /* 0x0000001011023825 */ /* 0x008fca00078e000a */
[----:B------:R0:W5:Y:S01]  /*0440*/  @P3 LDG.E.128 R32, desc[UR12][R2.64] ;  /* 0x0000000c02203981 */ /* 0x000162000c1e1d00 */
[----:B------:R-:W-:Y:S01]  /*0450*/  HFMA2 R38, -RZ, RZ, 0, 0 ;  /* 0x00000000ff267431 */ /* 0x000fe200000001ff */
[----:B------:R-:W-:Y:S01]  /*0460*/  CS2R R36, SRZ ;  /* 0x0000000000247805 */ /* 0x000fe2000001ff00 */
[----:B------:R-:W-:Y:S01]  /*0470*/  IMAD.MOV.U32 R46, RZ, RZ, RZ ;  /* 0x000000ffff2e7224 */ /* 0x000fe200078e00ff */
[----:B------:R-:W-:Y:S02]  /*0480*/  CS2R R44, SRZ ;  /* 0x00000000002c7805 */ /* 0x000fe4000001ff00 */
[----:B------:R-:W-:Y:S02]  /*0490*/  MOV R54, RZ ;  /* 0x000000ff00367202 */ /* 0x000fe40000000f00 */
[----:B------:R-:W-:Y:S02]  /*04a0*/  CS2R R52, SRZ ;  /* 0x0000000000347805 */ /* 0x000fe4000001ff00 */
[----:B------:R-:W-:-:S02]  /*04b0*/  @P3 CS2R R30, SRZ ;  /* 0x00000000001e3805 */ /* 0x000fc4000001ff00 */
[----:B------:R-:W-:Y:S01]  /*04c0*/  @P3 CS2R R28, SRZ ;  /* 0x00000000001c3805 */ /* 0x000fe2000001ff00 */
[----:B------:R-:W-:Y:S01]  /*04d0*/  @P0 IMAD.MOV.U32 R55, RZ, RZ, RZ ;  /* 0x000000ffff370224 */ /* 0x000fe200078e00ff */
[----:B------:R-:W-:Y:S01]  /*04e0*/  @P1 MOV R47, RZ ;  /* 0x000000ff002f1202 */ /* 0x000fe20000000f00 */
[----:B0-----:R-:W-:-:S07]  /*04f0*/  @P2 IMAD.MOV.U32 R39, RZ, RZ, RZ ;  /* 0x000000ffff272224 */ /* 0x001fce00078e00ff */
.L_x_55:
[----:B------:R-:W-:Y:S05]  /*0500*/  BSYNC.RECONVERGENT B0 ;  /* 0x0000000000007941 */ /* 0x000fea0003800200 */
.L_x_53:
[----:B------:R-:W0:Y:S02]  /*0510*/  LDCU UR4, c[0x0][0x384] ;  /* 0x00007080ff0477ac */ /* 0x000e240008000800 */
[----:B0-----:R-:W-:-:S06]  /*0520*/  UISETP.GE.AND UP0, UPT, UR18, UR4, UPT ;  /* 0x000000041200728c */ /* 0x001fcc000bf06270 */
[----:B------:R-:W-:-:S13]  /*0530*/  PLOP3.LUT P0, PT, PT, PT, UP0, 0x80, 0x8 ;  /* 0x000000000008781c */ /* 0x000fda0003f0f008 */
[----:B------:R-:W-:Y:S05]  /*0540*/  @P0 EXIT ;  /* 0x000000000000094d */ /* 0x000fea0003800000 */
[----:B------:R-:W-:Y:S01]  /*0550*/  SHF.R.S32.HI R15, RZ, 0x3, R15 ;  /* 0x00000003ff0f7819 */ /* 0x000fe2000001140f */
[----:B------:R-:W-:Y:S01]  /*0560*/  UPLOP3.LUT UP1, UPT, UPT, UPT, UPT, 0x40, 0x4 ;  /* 0x000000000004789c */ /* 0x000fe20003f2e870 */
[----:B-----5:R-:W-:Y:S01]  /*0570*/  PRMT R72, R35, 0x7632, R72 ;  /* 0x0000763223487816 */ /* 0x020fe20000000048 */
[----:B------:R-:W0:Y:S01]  /*0580*/  LDCU UR22, c[0x0][0x388] ;  /* 0x00007100ff1677ac */ /* 0x000e220008000800 */
[C---:B------:R-:W-:Y:S02]  /*0590*/  LOP3.LUT R3, R15.reuse, 0x7f, RZ, 0xc0, !PT ;  /* 0x0000007f0f037812 */ /* 0x040fe400078ec0ff */
[----:B------:R-:W-:Y:S01]  /*05a0*/  SHF.L.U32 R15, R15, 0x1, RZ ;  /* 0x000000010f0f7819 */ /* 0x000fe200000006ff */
[----:B------:R-:W1:Y:S01]  /*05b0*/  LDCU.U8 UR19, c[0x0][0x410] ;  /* 0x00008200ff1377ac */ /* 0x000e620008000000 */
[----:B------:R-:W-:Y:S01]  /*05c0*/  PRMT R71, R30, 0x7632, R71 ;  /* 0x000076321e477816 */ /* 0x000fe20000000047 */
[----:B------:R-:W-:Y:S01]  /*05d0*/  IMAD R0, R0, -0x20, R3 ;  /* 0xffffffe000007824 */ /* 0x000fe200078e0203 */
[----:B------:R-:W-:Y:S01]  /*05e0*/  VIADDMNMX R3, R3, -R14, RZ, !PT ;  /* 0x8000000e03037246 */ /* 0x000fe200078001ff */
[----:B------:R-:W2:Y:S01]  /*05f0*/  LDCU UR20, c[0x0][0x400] ;  /* 0x00008000ff1477ac */ /* 0x000ea20008000800 */
[----:B------:R-:W-:-:S02]  /*0600*/  PRMT R70, R34, 0x7632, R70 ;  /* 0x0000763222467816 */ /* 0x000fc40000000046 */
[----:B------:R-:W-:Y:S01]  /*0610*/  VIMNMX R2, PT, PT, RZ, R0, !PT ;  /* 0x00000000ff027248 */ /* 0x000fe20007fe0100 */
[----:B------:R-:W3:Y:S01]  /*0620*/  LDCU.64 UR14, c[0x0][0x3a0] ;  /* 0x00007400ff0e77ac */ /* 0x000ee20008000a00 */
[----:B------:R-:W-:Y:S02]  /*0630*/  LOP3.LUT R0, R15, 0xffffff00, RZ, 0xc0, !PT ;  /* 0xffffff000f007812 */ /* 0x000fe400078ec0ff */
[----:B------:R-:W-:Y:S01]  /*0640*/  VIMNMX R3, PT, PT, R3, 0x20, PT ;  /* 0x0000002003037848 */ /* 0x000fe20003fe0100 */
[----:B------:R-:W4:Y:S01]  /*0650*/  LDCU.128 UR8, c[0x0][0x3f0] ;  /* 0x00007e00ff0877ac */ /* 0x000f220008000c00 */
[----:B------:R-:W-:Y:S02]  /*0660*/  VIMNMX R73, PT, PT, R2, 0x20, PT ;  /* 0x0000002002497848 */ /* 0x000fe40003fe0100 */
[----:B------:R-:W-:Y:S01]  /*0670*/  PRMT R69, R29, 0x7632, R69 ;  /* 0x000076321d457816 */ /* 0x000fe20000000045 */
[----:B------:R-:W-:Y:S01]  /*0680*/  IMAD R3, R3, 0x8, R0 ;  /* 0x0000000803037824 */ /* 0x000fe200078e0200 */
[----:B------:R-:W-:Y:S01]  /*0690*/  LEA R73, R73, R0, 0x3 ;  /* 0x0000000049497211 */ /* 0x000fe200078e18ff */
[----:B------:R-:W0:Y:S01]  /*06a0*/  LDCU.64 UR16, c[0x0][0x380] ;  /* 0x00007000ff1077ac */ /* 0x000e220008000a00 */
[----:B------:R-:W-:-:S02]  /*06b0*/  PRMT R68, R33, 0x7632, R68 ;  /* 0x0000763221447816 */ /* 0x000fc40000000044 */
[----:B------:R-:W-:Y:S02]  /*06c0*/  I2FP.F32.U32 R11, R3 ;  /* 0x00000003000b7245 */ /* 0x000fe40000201000 */
[----:B------:R-:W-:Y:S02]  /*06d0*/  PRMT R67, R28, 0x7632, R67 ;  /* 0x000076321c437816 */ /* 0x000fe40000000043 */
[----:B------:R-:W-:Y:S02]  /*06e0*/  PRMT R66, R32, 0x7632, R66 ;  /* 0x0000763220427816 */ /* 0x000fe40000000042 */
[----:B------:R-:W0:Y:S01]  /*06f0*/  MUFU.RCP R11, R11 ;  /* 0x0000000b000b7308 */ /* 0x000e220000001000 */
        /* <DEDUP_REMOVED lines=23> */
[----:B01234-:R-:W-:-:S07]  /*0870*/  PRMT R0, R56, 0x7632, R0 ;  /* 0x0000763238007816 */ /* 0x01ffce0000000000 */
.L_x_88:
[----:B------:R-:W-:-:S06]  /*0880*/  UIMAD.WIDE UR4, UR18, 0x4, UR8 ;  /* 0x00000004120478a5 */ /* 0x000fcc000f8e0208 */
[----:B0123--:R-:W-:Y:S01]  /*0890*/  IMAD.U32 R60, RZ, RZ, UR4 ;  /* 0x00000004ff3c7e24 */ /* 0x00ffe2000f8e00ff */
[----:B------:R-:W-:-:S05]  /*08a0*/  MOV R61, UR5 ;  /* 0x00000005003d7c02 */ /* 0x000fca0008000f00 */
[----:B------:R0:W2:Y:S01]  /*08b0*/  LDG.E R62, desc[UR12][R60.64] ;  /* 0x0000000c3c3e7981 */ /* 0x0000a2000c1e1900 */
[----:B------:R-:W-:-:S06]  /*08c0*/  UIMAD.WIDE UR4, UR18, 0x4, UR10 ;  /* 0x00000004120478a5 */ /* 0x000fcc000f8e020a */
[----:B0-----:R-:W-:Y:S01]  /*08d0*/  IMAD.U32 R60, RZ, RZ, UR4 ;  /* 0x00000004ff3c7e24 */ /* 0x001fe2000f8e00ff */
[----:B------:R-:W-:-:S05]  /*08e0*/  MOV R61, UR5 ;  /* 0x00000005003d7c02 */ /* 0x000fca0008000f00 */
[----:B------:R-:W3:Y:S01]  /*08f0*/  LDG.E R63, desc[UR12][R60.64] ;  /* 0x0000000c3c3f7981 */ /* 0x000ee2000c1e1900 */
[----:B------:R-:W-:Y:S01]  /*0900*/  UIMAD UR4, UR18, UR22, URZ ;  /* 0x00000016120472a4 */ /* 0x000fe2000f8e02ff */
[----:B------:R-:W-:Y:S01]  /*0910*/  ISETP.GE.U32.AND P0, PT, R74, 0x80, PT ;  /* 0x000000804a00780c */ /* 0x000fe20003f06070 */
[----:B------:R-:W-:Y:S01]  /*0920*/  BSSY.RECONVERGENT B0, `(.L_x_56) ;  /* 0x0000086000007945 */ /* 0x000fe20003800200 */
[----:B------:R-:W0:Y:S01]  /*0930*/  S2R R107, SR_TID.X ;  /* 0x00000000006b7919 */ /* 0x000e220000002100 */
[----:B------:R-:W-:Y:S01]  /*0940*/  IMAD.MOV.U32 R109, RZ, RZ, RZ ;  /* 0x000000ffff6d7224 */ /* 0x000fe200078e00ff */
[----:B--2---:R-:W-:-:S13]  /*0950*/  R2UR UR21, R62 ;  /* 0x000000003e1572ca */ /* 0x004fda00000e0000 */
[----:B------:R-:W-:-:S06]  /*0960*/  UISETP.GE.AND UP2, UPT, UR21, 0x1, UPT ;  /* 0x000000011500788c */ /* 0x000fcc000bf46270 */
[----:B------:R-:W-:-:S05]  /*0970*/  PLOP3.LUT P4, PT, PT, PT, UP2, 0x80, 0x8 ;  /* 0x000000000008781c */ /* 0x000fca0003f8f028 */
[----:B------:R-:W-:-:S04]  /*0980*/  @UP2 UIADD3 UR5, UPT, UPT, UR21, -0x1, URZ ;  /* 0xffffffff15052890 */ /* 0x000fc8000fffe0ff */
[----:B------:R-:W-:Y:S02]  /*0990*/  @UP2 UIMAD UR6, UR5, UR22, URZ ;  /* 0x00000016050622a4 */ /* 0x000fe4000f8e02ff */
[----:B------:R-:W-:Y:S02]  /*09a0*/  USHF.R.S32.HI UR5, URZ, 0x1f, UR4 ;  /* 0x0000001fff057899 */ /* 0x000fe40008011404 */
[----:B------:R-:W-:Y:S02]  /*09b0*/  @UP2 USHF.R.S32.HI UR7, URZ, 0x1f, UR6 ;  /* 0x0000001fff072899 */ /* 0x000fe40008011406 */
[----:B------:R-:W-:Y:S02]  /*09c0*/  ULEA.HI UR5, UR5, UR4, URZ, 0x3 ;  /* 0x0000000405057291 */ /* 0x000fe4000f8f18ff */
[----:B------:R-:W-:Y:S01]  /*09d0*/  @UP2 ULEA.HI UR7, UR7, UR6, URZ, 0x3 ;  /* 0x0000000607072291 */ /* 0x000fe2000f8f18ff */
[----:B---3--:R-:W-:-:S03]  /*09e0*/  R2UR UR6, R63 ;  /* 0x000000003f0672ca */ /* 0x008fc600000e0000 */
[----:B------:R-:W-:Y:S02]  /*09f0*/  IMAD.U32 R108, RZ, RZ, UR5 ;  /* 0x00000005ff6c7e24 */ /* 0x000fe4000f8e00ff */
[----:B------:R-:W-:-:S03]  /*0a00*/  MOV R60, UR7 ;  /* 0x00000007003c7c02 */ /* 0x000fc60008000f00 */
[-C--:B0-----:R-:W-:Y:S02]  /*0a10*/  LEA.HI.SX32 R108, R108, R107.reuse, 0x1d ;  /* 0x0000006b6c6c7211 */ /* 0x081fe400078feaff */
[----:B------:R-:W-:Y:S01]  /*0a20*/  @P4 LEA.HI.SX32 R109, R60, R107, 0x1d ;  /* 0x0000006b3c6d4211 */ /* 0x000fe200078feaff */
[----:B------:R-:W-:Y:S06]  /*0a30*/  @!P0 BRA `(.L_x_57) ;  /* 0x0000000400d08947 */ /* 0x000fec0003800000 */
[----:B------:R-:W-:-:S04]  /*0a40*/  UISETP.NE.U32.AND UP0, UPT, UR14, URZ, UPT ;  /* 0x000000ff0e00728c */ /* 0x000fc8000bf05070 */
[----:B------:R-:W-:Y:S01]  /*0a50*/  UISETP.NE.AND.EX UP0, UPT, UR15, URZ, UPT, UP0 ;  /* 0x000000ff0f00728c */ /* 0x000fe2000bf05300 */
[----:B------:R-:W-:Y:S10]  /*0a60*/  BRA.U !UP2, `(.L_x_58) ;  /* 0x000000010a0c7547 */ /* 0x000ff4000b800000 */
[----:B------:R-:W0:Y:S02]  /*0a70*/  LDC.64 R24, c[0x0][0x390] ;  /* 0x0000e400ff187b82 */ /* 0x000e240000000a00 */
[----:B0-----:R-:W-:-:S06]  /*0a80*/  IMAD.WIDE.U32 R24, R109, 0x10, R24 ;  /* 0x000000106d187825 */ /* 0x001fcc00078e0018 */
[----:B------:R-:W5:Y:S02]  /*0a90*/  LDG.E.128 R24, desc[UR12][R24.64] ;  /* 0x0000000c18187981 */ /* 0x000f64000c1e1d00 */
.L_x_58:
[----:B------:R-:W-:Y:S05]  /*0aa0*/  BRA.U !UP0, `(.L_x_59) ;  /* 0x0000000108e87547 */ /* 0x000fea000b800000 */
[----:B------:R-:W0:Y:S02]  /*0ab0*/  LDC.64 R60, c[0x0][0x3a0] ;  /* 0x0000e800ff3c7b82 */ /* 0x000e240000000a00 */
[----:B0-----:R-:W-:-:S06]  /*0ac0*/  IMAD.WIDE.U32 R60, R108, 0x10, R60 ;  /* 0x000000106c3c7825 */ /* 0x001fcc00078e003c */
[----:B------:R-:W2:Y:S01]  /*0ad0*/  LDG.E.128 R60, desc[UR12][R60.64] ;  /* 0x0000000c3c3c7981 */ /* 0x000ea2000c1e1d00 */
[----:B------:R-:W-:-:S13]  /*0ae0*/  ISETP.LT.AND P1, PT, RZ, UR21, PT ;  /* 0x00000015ff007c0c */ /* 0x000fda000bf21270 */
[----:B------:R-:W0:Y:S01]  /*0af0*/  @P1 LDC R111, c[0x0][0x40c] ;  /* 0x00010300ff6f1b82 */ /* 0x000e220000000800 */
[----:B-----5:R-:W-:Y:S02]  /*0b00*/  @P1 PRMT R81, R24, 0x7632, R81 ;  /* 0x0000763218511816 */ /* 0x020fe40000000051 */
[C---:B------:R-:W-:Y:S02]  /*0b10*/  @P1 PRMT R110, R25.reuse, 0x7632, R110 ;  /* 0x00007632196e1816 */ /* 0x040fe4000000006e */
[----:B------:R-:W-:Y:S01]  /*0b20*/  @P1 SHF.L.U32 R88, R25, 0x10, RZ ;  /* 0x0000001019581819 */ /* 0x000fe200000006ff */
[----:B------:R-:W-:Y:S02]  /*0b30*/  @P1 IMAD.U32 R87, R81, 0x10000, RZ ;  /* 0x0001000051571824 */ /* 0x000fe400078e00ff */
[----:B------:R-:W1:Y:S08]  /*0b40*/  @P1 LDC R112, c[0x0][0x40c] ;  /* 0x00010300ff701b82 */ /* 0x000e700000000800 */
[----:B------:R-:W3:Y:S08]  /*0b50*/  @P1 LDC R113, c[0x0][0x40c] ;  /* 0x00010300ff711b82 */ /* 0x000ef00000000800 */
[----:B------:R-:W4:Y:S08]  /*0b60*/  @P1 LDC R96, c[0x0][0x40c] ;  /* 0x00010300ff601b82 */ /* 0x000f300000000800 */
[----:B------:R-:W4:Y:S01]  /*0b70*/  @P1 LDC R95, c[0x0][0x40c] ;  /* 0x00010300ff5f1b82 */ /* 0x000f220000000800 */
[----:B--2---:R-:W-:Y:S01]  /*0b80*/  PRMT R80, R60, 0x7632, R80 ;  /* 0x000076323c507816 */ /* 0x004fe20000000050 */
[C---:B------:R-:W-:Y:S01]  /*0b90*/  IMAD.U32 R81, R61.reuse, 0x10000, RZ ;  /* 0x000100003d517824 */ /* 0x040fe200078e00ff */
[----:B------:R-:W-:Y:S01]  /*0ba0*/  PRMT R97, R61, 0x7632, R97 ;  /* 0x000076323d617816 */ /* 0x000fe20000000061 */
[----:B------:R-:W-:Y:S01]  /*0bb0*/  @P1 IMAD.U32 R61, R110, 0x10000, RZ ;  /* 0x000100006e3d1824 */ /* 0x000fe200078e00ff */
[----:B------:R-:W-:Y:S01]  /*0bc0*/  SHF.L.U32 R82, R80, 0x10, RZ ;  /* 0x0000001050527819 */ /* 0x000fe200000006ff */
[----:B-1----:R-:W-:Y:S01]  /*0bd0*/  @P1 FFMA.FTZ R81, R88, R112, R81 ;  /* 0x0000007058511223 */ /* 0x002fe20000010051 */
[----:B------:R-:W-:Y:S01]  /*0be0*/  SHF.L.U32 R80, R97, 0x10, RZ ;  /* 0x0000001061507819 */ /* 0x000fe200000006ff */
[----:B------:R-:W1:Y:S01]  /*0bf0*/  @P1 LDC R110, c[0x0][0x40c] ;  /* 0x00010300ff6e1b82 */ /* 0x000e620000000800 */
[C---:B------:R-:W-:Y:S01]  /*0c00*/  PRMT R88, R62.reuse, 0x7632, R88 ;  /* 0x000076323e587816 */ /* 0x040fe20000000058 */
[----:B0-----:R-:W-:Y:S01]  /*0c10*/  @P1 FFMA.FTZ R82, R87, R111, R82 ;  /* 0x0000006f57521223 */ /* 0x001fe20000010052 */
[----:B------:R-:W-:-:S02]  /*0c20*/  IMAD.U32 R87, R62, 0x10000, RZ ;  /* 0x000100003e577824 */ /* 0x000fc400078e00ff */
[----:B---3--:R-:W-:Y:S01]  /*0c30*/  @P1 FFMA.FTZ R80, R61, R113, R80 ;  /* 0x000000713d501223 */ /* 0x008fe20000010050 */
[C---:B------:R-:W-:Y:S02]  /*0c40*/  @P1 PRMT R97, R26.reuse, 0x7632, R97 ;  /* 0x000076321a611816 */ /* 0x040fe40000000061 */
[----:B------:R-:W-:Y:S01]  /*0c50*/  @P1 SHF.L.U32 R112, R26, 0x10, RZ ;  /* 0x000000101a701819 */ /* 0x000fe200000006ff */
[----:B------:R-:W0:Y:S01]  /*0c60*/  @P1 LDC R61, c[0x0][0x40c] ;  /* 0x00010300ff3d1b82 */ /* 0x000e220000000800 */
[----:B------:R-:W-:Y:S01]  /*0c70*/  SHF.L.U32 R88, R88, 0x10, RZ ;  /* 0x0000001058587819 */ /* 0x000fe200000006ff */
[----:B------:R-:W-:Y:S01]  /*0c80*/  @P1 IMAD.U32 R97, R97, 0x10000, RZ ;  /* 0x0001000061611824 */ /* 0x000fe200078e00ff */
[----:B------:R-:W-:Y:S01]  /*0c90*/  SHF.L.U32 R60, R60, 0x10, RZ ;  /* 0x000000103c3c7819 */ /* 0x000fe200000006ff */
[----:B----4-:R-:W-:Y:S01]  /*0ca0*/  @P1 FFMA.FTZ R87, R112, R96, R87 ;  /* 0x0000006070571223 */ /* 0x010fe20000010057 */
[----:B------:R-:W-:Y:S01]  /*0cb0*/  PRMT R112, R63, 0x7632, R112 ;  /* 0x000076323f707816 */ /* 0x000fe20000000070 */
[----:B------:R-:W-:Y:S01]  /*0cc0*/  @P1 FFMA.FTZ R88, R97, R95, R88 ;  /* 0x0000005f61581223 */ /* 0x000fe20000010058 */
[----:B------:R-:W-:Y:S01]  /*0cd0*/  @P1 PRMT R95, R27, 0x7632, R95 ;  /* 0x000076321b5f1816 */ /* 0x000fe2000000005f */
[----:B------:R-:W2:Y:S01]  /*0ce0*/  @P1 LDC R62, c[0x0][0x40c] ;  /* 0x00010300ff3e1b82 */ /* 0x000ea20000000800 */
[----:B------:R-:W-:Y:S01]  /*0cf0*/  IMAD.U32 R96, R63, 0x10000, RZ ;  /* 0x000100003f607824 */ /* 0x000fe200078e00ff */
[----:B------:R-:W-:Y:S01]  /*0d00*/  @P1 SHF.L.U32 R111, R27, 0x10, RZ ;  /* 0x000000101b6f1819 */ /* 0x000fe200000006ff */
[----:B------:R-:W-:Y:S01]  /*0d10*/  @P1 IMAD.U32 R63, R24, 0x10000, RZ ;  /* 0x00010000183f1824 */ /* 0x000fe200078e00ff */
[----:B------:R-:W-:Y:S01]  /*0d20*/  SHF.L.U32 R97, R112, 0x10, RZ ;  /* 0x0000001070617819 */ /* 0x000fe200000006ff */
[----:B------:R-:W-:Y:S01]  /*0d30*/  @P1 IMAD.U32 R112, R95, 0x10000, RZ ;  /* 0x000100005f701824 */ /* 0x000fe200078e00ff */
[----:B------:R-:W-:Y:S01]  /*0d40*/  @!P1 MOV R95, R60 ;  /* 0x0000003c005f9202 */ /* 0x000fe20000000f00 */
[----:B-1----:R-:W-:Y:S01]  /*0d50*/  @P1 FFMA.FTZ R95, R63, R110, R60 ;  /* 0x0000006e3f5f1223 */ /* 0x002fe2000001003c */
[----:B------:R-:W-:-:S04]  /*0d60*/  F2FP.BF16.F32.PACK_AB R110, RZ, R82 ;  /* 0x00000052ff6e723e */ /* 0x000fc800000010ff */
[----:B------:R-:W-:Y:S01]  /*0d70*/  F2FP.BF16.F32.PACK_AB R60, RZ, R95 ;  /* 0x0000005fff3c723e */ /* 0x000fe200000010ff */
[----:B0-----:R-:W-:Y:S01]  /*0d80*/  @P1 FFMA.FTZ R96, R111, R61, R96 ;  /* 0x0000003d6f601223 */ /* 0x001fe20000010060 */
[----:B------:R-:W-:Y:S02]  /*0d90*/  F2FP.BF16.F32.PACK_AB R61, RZ, R81 ;  /* 0x00000051ff3d723e */ /* 0x000fe400000010ff */
[----:B------:R-:W-:Y:S02]  /*0da0*/  F2FP.BF16.F32.PACK_AB R111, RZ, R87 ;  /* 0x00000057ff6f723e */ /* 0x000fe400000010ff */
[----:B------:R-:W-:Y:S02]  /*0db0*/  F2FP.BF16.F32.PACK_AB R113, RZ, R96 ;  /* 0x00000060ff71723e */ /* 0x000fe400000010ff */
[----:B------:R-:W-:Y:S01]  /*0dc0*/  PRMT R60, R60, 0x5410, R110 ;  /* 0x000054103c3c7816 */ /* 0x000fe2000000006e */
[----:B--2---:R-:W-:Y:S01]  /*0dd0*/  @P1 FFMA.FTZ R97, R112, R62, R97 ;  /* 0x0000003e70611223 */ /* 0x004fe20000010061 */
[----:B------:R-:W-:-:S02]  /*0de0*/  F2FP.BF16.F32.PACK_AB R62, RZ, R80 ;  /* 0x00000050ff3e723e */ /* 0x000fc400000010ff */
[----:B------:R-:W-:Y:S02]  /*0df0*/  F2FP.BF16.F32.PACK_AB R112, RZ, R88 ;  /* 0x00000058ff70723e */ /* 0x000fe400000010ff */
[----:B------:R-:W-:Y:S02]  /*0e00*/  F2FP.BF16.F32.PACK_AB R63, RZ, R97 ;  /* 0x00000061ff3f723e */ /* 0x000fe400000010ff */
[----:B------:R-:W-:Y:S02]  /*0e10*/  PRMT R61, R61, 0x5410, R62 ;  /* 0x000054103d3d7816 */ /* 0x000fe4000000003e */
[----:B------:R-:W-:Y:S02]  /*0e20*/  PRMT R62, R111, 0x5410, R112 ;  /* 0x000054106f3e7816 */ /* 0x000fe40000000070 */
[----:B------:R-:W-:Y:S01]  /*0e30*/  PRMT R63, R113, 0x5410, R63 ;  /* 0x00005410713f7816 */ /* 0x000fe2000000003f */
[----:B------:R-:W-:Y:S06]  /*0e40*/  BRA `(.L_x_60) ;  /* 0x0000000000b87947 */ /* 0x000fec0003800000 */
.L_x_59:
[----:B------:R-:W0:Y:S01]  /*0e50*/  @UP2 LDCU UR4, c[0x0][0x40c] ;  /* 0x00008180ff0427ac */ /* 0x000e220008000800 */
[----:B-----5:R-:W-:Y:S01]  /*0e60*/  @P4 SHF.L.U32 R60, R24, 0x10, RZ ;  /* 0x00000010183c4819 */ /* 0x020fe200000006ff */
[----:B------:R-:W-:Y:S02]  /*0e70*/  IMAD.MOV.U32 R95, RZ, RZ, RZ ;  /* 0x000000ffff5f7224 */ /* 0x000fe400078e00ff */
[----:B------:R-:W-:Y:S01]  /*0e80*/  HFMA2 R87, -RZ, RZ, 0, 0 ;  /* 0x00000000ff577431 */ /* 0x000fe200000001ff */
[----:B------:R-:W1:Y:S01]  /*0e90*/  @UP2 LDCU UR7, c[0x0][0x40c] ;  /* 0x00008180ff0727ac */ /* 0x000e620008000800 */
[----:B------:R-:W-:Y:S01]  /*0ea0*/  @P4 IMAD.U32 R61, R25, 0x10000, RZ ;  /* 0x00010000193d4824 */ /* 0x000fe200078e00ff */
[----:B------:R-:W-:Y:S01]  /*0eb0*/  CS2R R80, SRZ ;  /* 0x0000000000507805 */ /* 0x000fe2000001ff00 */
[----:B------:R-:W-:Y:S01]  /*0ec0*/  @P4 IMAD.U32 R62, R26, 0x10000, RZ ;  /* 0x000100001a3e4824 */ /* 0x000fe200078e00ff */
[----:B------:R-:W2:Y:S01]  /*0ed0*/  @UP2 LDCU UR24, c[0x0][0x40c] ;  /* 0x00008180ff1827ac */ /* 0x000ea20008000800 */
[----:B------:R-:W-:-:S02]  /*0ee0*/  @P4 PRMT R63, R27, 0x7632, R63 ;  /* 0x000076321b3f4816 */ /* 0x000fc4000000003f */
[----:B------:R-:W-:Y:S02]  /*0ef0*/  CS2R R96, SRZ ;  /* 0x0000000000607805 */ /* 0x000fe4000001ff00 */
[----:B------:R-:W-:Y:S01]  /*0f00*/  @P4 SHF.L.U32 R110, R27, 0x10, RZ ;  /* 0x000000101b6e4819 */ /* 0x000fe200000006ff */
[----:B------:R-:W3:Y:S01]  /*0f10*/  @UP2 LDCU UR5, c[0x0][0x40c] ;  /* 0x00008180ff0527ac */ /* 0x000ee20008000800 */
[----:B------:R-:W-:Y:S01]  /*0f20*/  @P4 SHF.L.U32 R63, R63, 0x10, RZ ;  /* 0x000000103f3f4819 */ /* 0x000fe200000006ff */
[----:B------:R-:W-:Y:S01]  /*0f30*/  IMAD.MOV.U32 R88, RZ, RZ, RZ ;  /* 0x000000ffff587224 */ /* 0x000fe200078e00ff */
[----:B------:R-:W-:Y:S01]  /*0f40*/  MOV R82, RZ ;  /* 0x000000ff00527202 */ /* 0x000fe20000000f00 */
[----:B------:R-:W4:Y:S01]  /*0f50*/  @UP2 LDCU UR23, c[0x0][0x40c] ;  /* 0x00008180ff1727ac */ /* 0x000f220008000800 */
[----:B0-----:R-:W-:Y:S01]  /*0f60*/  @P4 FMUL.FTZ R95, R60, UR4 ;  /* 0x000000043c5f4c20 */ /* 0x001fe20008410000 */
[----:B------:R-:W-:Y:S01]  /*0f70*/  @P4 PRMT R60, R24, 0x7632, R60 ;  /* 0x00007632183c4816 */ /* 0x000fe2000000003c */
[----:B------:R-:W0:Y:S01]  /*0f80*/  @UP2 LDCU UR25, c[0x0][0x40c] ;  /* 0x00008180ff1927ac */ /* 0x000e220008000800 */
[----:B-1----:R-:W-:Y:S01]  /*0f90*/  @P4 FMUL.FTZ R81, R61, UR7 ;  /* 0x000000073d514c20 */ /* 0x002fe20008410000 */
[----:B------:R-:W-:Y:S01]  /*0fa0*/  @P4 PRMT R61, R25, 0x7632, R61 ;  /* 0x00007632193d4816 */ /* 0x000fe2000000003d */
[----:B------:R-:W1:Y:S01]  /*0fb0*/  @UP2 LDCU UR26, c[0x0][0x40c] ;  /* 0x00008180ff1a27ac */ /* 0x000e620008000800 */
[----:B------:R-:W-:-:S02]  /*0fc0*/  @P4 IMAD.U32 R60, R60, 0x10000, RZ ;  /* 0x000100003c3c4824 */ /* 0x000fc400078e00ff */
[----:B--2---:R-:W-:Y:S01]  /*0fd0*/  @P4 FMUL.FTZ R87, R62, UR24 ;  /* 0x000000183e574c20 */ /* 0x004fe20008410000 */
[----:B------:R-:W-:Y:S01]  /*0fe0*/  @P4 PRMT R62, R26, 0x7632, R62 ;  /* 0x000076321a3e4816 */ /* 0x000fe2000000003e */
[----:B------:R-:W2:Y:S01]  /*0ff0*/  @UP2 LDCU UR4, c[0x0][0x40c] ;  /* 0x00008180ff0427ac */ /* 0x000ea20008000800 */
[----:B------:R-:W-:Y:S01]  /*1000*/  @P4 SHF.L.U32 R61, R61, 0x10, RZ ;  /* 0x000000103d3d4819 */ /* 0x000fe200000006ff */
[----:B---3--:R-:W-:Y:S01]  /*1010*/  @P4 FMUL.FTZ R82, R60, UR5 ;  /* 0x000000053c524c20 */ /* 0x008fe20008410000 */
[----:B------:R-:W-:Y:S01]  /*1020*/  F2FP.BF16.F32.PACK_AB R60, RZ, R95 ;  /* 0x0000005fff3c723e */ /* 0x000fe200000010ff */
[----:B------:R-:W-:Y:S01]  /*1030*/  @P4 IMAD.U32 R62, R62, 0x10000, RZ ;  /* 0x000100003e3e4824 */ /* 0x000fe200078e00ff */
[----:B------:R-:W-:Y:S01]  /*1040*/  F2FP.BF16.F32.PACK_AB R111, RZ, R87 ;  /* 0x00000057ff6f723e */ /* 0x000fe200000010ff */
[----:B----4-:R-:W-:Y:S01]  /*1050*/  @P4 FMUL.FTZ R80, R61, UR23 ;  /* 0x000000173d504c20 */ /* 0x010fe20008410000 */
[----:B------:R-:W-:Y:S01]  /*1060*/  F2FP.BF16.F32.PACK_AB R61, RZ, R82 ;  /* 0x00000052ff3d723e */ /* 0x000fe200000010ff */
[----:B0-----:R-:W-:Y:S01]  /*1070*/  @P4 FMUL.FTZ R88, R62, UR25 ;  /* 0x000000193e584c20 */ /* 0x001fe20008410000 */
[----:B------:R-:W-:-:S02]  /*1080*/  F2FP.BF16.F32.PACK_AB R62, RZ, R81 ;  /* 0x00000051ff3e723e */ /* 0x000fc400000010ff */
[----:B------:R-:W-:Y:S01]  /*1090*/  PRMT R60, R60, 0x5410, R61 ;  /* 0x000054103c3c7816 */ /* 0x000fe2000000003d */
[----:B-1----:R-:W-:Y:S01]  /*10a0*/  @P4 FMUL.FTZ R96, R110, UR26 ;  /* 0x0000001a6e604c20 */ /* 0x002fe20008410000 */
[----:B------:R-:W-:Y:S02]  /*10b0*/  F2FP.BF16.F32.PACK_AB R110, RZ, R80 ;  /* 0x00000050ff6e723e */ /* 0x000fe400000010ff */
[----:B------:R-:W-:Y:S01]  /*10c0*/  F2FP.BF16.F32.PACK_AB R112, RZ, R88 ;  /* 0x00000058ff70723e */ /* 0x000fe200000010ff */
[----:B--2---:R-:W-:Y:S01]  /*10d0*/  @P4 FMUL.FTZ R97, R63, UR4 ;  /* 0x000000043f614c20 */ /* 0x004fe20008410000 */
[----:B------:R-:W-:Y:S02]  /*10e0*/  F2FP.BF16.F32.PACK_AB R63, RZ, R96 ;  /* 0x00000060ff3f723e */ /* 0x000fe400000010ff */
[----:B------:R-:W-:Y:S02]  /*10f0*/  PRMT R61, R62, 0x5410, R110 ;  /* 0x000054103e3d7816 */ /* 0x000fe4000000006e */
[----:B------:R-:W-:-:S02]  /*1100*/  F2FP.BF16.F32.PACK_AB R113, RZ, R97 ;  /* 0x00000061ff71723e */ /* 0x000fc400000010ff */
[----:B------:R-:W-:Y:S02]  /*1110*/  PRMT R62, R111, 0x5410, R112 ;  /* 0x000054106f3e7816 */ /* 0x000fe40000000070 */
[----:B------:R-:W-:-:S07]  /*1120*/  PRMT R63, R63, 0x5410, R113 ;  /* 0x000054103f3f7816 */ /* 0x000fce0000000071 */
.L_x_60:
[----:B------:R-:W0:Y:S01]  /*1130*/  LDC.64 R110, c[0x0][0x3a8] ;  /* 0x0000ea00ff6e7b82 */ /* 0x000e220000000a00 */
[----:B------:R-:W-:Y:S02]  /*1140*/  VIADD R109, R109, 0x80 ;  /* 0x000000806d6d7836 */ /* 0x000fe40000000000 */
[C---:B0-----:R-:W-:Y:S01]  /*1150*/  IMAD.WIDE.U32 R110, R108.reuse, 0x10, R110 ;  /* 0x000000106c6e7825 */ /* 0x041fe200078e006e */
[----:B------:R-:W-:-:S04]  /*1160*/  IADD3 R108, PT, PT, R108, 0x80, RZ ;  /* 0x000000806c6c7810 */ /* 0x000fc80007ffe0ff */
[----:B------:R0:W-:Y:S03]  /*1170*/  STG.E.128 desc[UR12][R110.64], R60 ;  /* 0x0000003c6e007986 */ /* 0x0001e6000c101d0c */
.L_x_57:
[----:B------:R-:W-:Y:S05]  /*1180*/  BSYNC.RECONVERGENT B0 ;  /* 0x0000000000007941 */ /* 0x000fea0003800200 */
.L_x_56:
[----:B------:R-:W-:Y:S01]  /*1190*/  ISETP.GE.U32.AND P1, PT, R74, 0x100, PT ;  /* 0x000001004a00780c */ /* 0x000fe20003f26070 */
[----:B------:R-:W-:-:S12]  /*11a0*/  BSSY.RECONVERGENT B0, `(.L_x_61) ;  /* 0x0000076000007945 */ /* 0x000fd80003800200 */
[----:B------:R-:W-:Y:S05]  /*11b0*/  @!P1 BRA `(.L_x_62) ;  /* 0x0000000400d09947 */ /* 0x000fea0003800000 */
[----:B------:R-:W-:-:S04]  /*11c0*/  UISETP.NE.U32.AND UP0, UPT, UR14, URZ, UPT ;  /* 0x000000ff0e00728c */ /* 0x000fc8000bf05070 */
[----:B------:R-:W-:Y:S01]  /*11d0*/  UISETP.NE.AND.EX UP0, UPT, UR15, URZ, UPT, UP0 ;  /* 0x000000ff0f00728c */ /* 0x000fe2000bf05300 */
[----:B------:R-:W-:Y:S10]  /*11e0*/  BRA.U !UP2, `(.L_x_63) ;  /* 0x000000010a0c7547 */ /* 0x000ff4000b800000 */
[----:B------:R-:W1:Y:S02]  /*11f0*/  LDC.64 R24, c[0x0][0x390] ;  /* 0x0000e400ff187b82 */ /* 0x000e640000000a00 */
[----:B-1----:R-:W-:-:S06]  /*1200*/  IMAD.WIDE.U32 R24, R109, 0x10, R24 ;  /* 0x000000106d187825 */ /* 0x002fcc00078e0018 */
[----:B------:R-:W5:Y:S02]  /*1210*/  LDG.E.128 R24, desc[UR12][R24.64] ;  /* 0x0000000c18187981 */ /* 0x000f64000c1e1d00 */
.L_x_63:
[----:B------:R-:W-:Y:S05]  /*1220*/  BRA.U !UP0, `(.L_x_64) ;  /* 0x0000000108e87547 */ /* 0x000fea000b800000 */
[----:B0-----:R-:W0:Y:S02]  /*1230*/  LDC.64 R60, c[0x0][0x3a0] ;  /* 0x0000e800ff3c7b82 */ /* 0x001e240000000a00 */
[----:B0-----:R-:W-:-:S06]  /*1240*/  IMAD.WIDE.U32 R60, R108, 0x10, R60 ;  /* 0x000000106c3c7825 */ /* 0x001fcc00078e003c */
[----:B------:R-:W2:Y:S01]  /*1250*/  LDG.E.128 R60, desc[UR12][R60.64] ;  /* 0x0000000c3c3c7981 */ /* 0x000ea2000c1e1d00 */
[----:B------:R-:W-:-:S13]  /*1260*/  ISETP.LT.AND P2, PT, RZ, UR21, PT ;  /* 0x00000015ff007c0c */ /* 0x000fda000bf41270 */
[----:B------:R-:W0:Y:S01]  /*1270*/  @P2 LDC R110, c[0x0][0x40c] ;  /* 0x00010300ff6e2b82 */ /* 0x000e220000000800 */
[----:B-----5:R-:W-:Y:S01]  /*1280*/  @P2 PRMT R78, R24, 0x7632, R78 ;  /* 0x00007632184e2816 */ /* 0x020fe2000000004e */
[C---:B------:R-:W-:Y:S01]  /*1290*/  @P2 IMAD.U32 R111, R25.reuse, 0x10000, RZ ;  /* 0x00010000196f2824 */ /* 0x040fe200078e00ff */
[----:B------:R-:W-:Y:S02]  /*12a0*/  @P2 PRMT R100, R25, 0x7632, R100 ;  /* 0x0000763219642816 */ /* 0x000fe40000000064 */
[----:B------:R-:W-:Y:S02]  /*12b0*/  @P2 SHF.L.U32 R90, R78, 0x10, RZ ;  /* 0x000000104e5a2819 */ /* 0x000fe400000006ff */
[----:B------:R-:W-:Y:S01]  /*12c0*/  @P2 SHF.L.U32 R100, R100, 0x10, RZ ;  /* 0x0000001064642819 */ /* 0x000fe200000006ff */
[----:B------:R-:W1:Y:S01]  /*12d0*/  @P2 LDC R112, c[0x0][0x40c] ;  /* 0x00010300ff702b82 */ /* 0x000e620000000800 */
[----:B------:R-:W-:-:S07]  /*12e0*/  @P2 SHF.L.U32 R114, R27, 0x10, RZ ;  /* 0x000000101b722819 */ /* 0x000fce00000006ff */
[----:B------:R-:W3:Y:S08]  /*12f0*/  @P2 LDC R113, c[0x0][0x40c] ;  /* 0x00010300ff712b82 */ /* 0x000ef00000000800 */
[----:B------:R-:W4:Y:S08]  /*1300*/  @P2 LDC R99, c[0x0][0x40c] ;  /* 0x00010300ff632b82 */ /* 0x000f300000000800 */
[----:B------:R-:W4:Y:S01]  /*1310*/  @P2 LDC R98, c[0x0][0x40c] ;  /* 0x00010300ff622b82 */ /* 0x000f220000000800 */
[----:B--2---:R-:W-:-:S02]  /*1320*/  PRMT R77, R60, 0x7632, R77 ;  /* 0x000076323c4d7816 */ /* 0x004fc4000000004d */
[C---:B------:R-:W-:Y:S02]  /*1330*/  PRMT R89, R61.reuse, 0x7632, R89 ;  /* 0x000076323d597816 */ /* 0x040fe40000000059 */
[----:B------:R-:W-:Y:S01]  /*1340*/  SHF.L.U32 R78, R61, 0x10, RZ ;  /* 0x000000103d4e7819 */ /* 0x000fe200000006ff */
[----:B------:R-:W-:Y:S02]  /*1350*/  IMAD.U32 R79, R77, 0x10000, RZ ;  /* 0x000100004d4f7824 */ /* 0x000fe400078e00ff */
[----:B------:R-:W2:Y:S01]  /*1360*/  @P2 LDC R61, c[0x0][0x40c] ;  /* 0x00010300ff3d2b82 */ /* 0x000ea20000000800 */
[----:B------:R-:W-:Y:S01]  /*1370*/  IMAD.U32 R77, R89, 0x10000, RZ ;  /* 0x00010000594d7824 */ /* 0x000fe200078e00ff */
[----:B------:R-:W-:Y:S01]  /*1380*/  SHF.L.U32 R89, R62, 0x10, RZ ;  /* 0x000000103e597819 */ /* 0x000fe200000006ff */
[----:B0-----:R-:W-:Y:S01]  /*1390*/  @P2 FFMA.FTZ R79, R90, R110, R79 ;  /* 0x0000006e5a4f2223 */ /* 0x001fe2000001004f */
[----:B------:R-:W-:Y:S01]  /*13a0*/  PRMT R90, R62, 0x7632, R90 ;  /* 0x000076323e5a7816 */ /* 0x000fe2000000005a */
[----:B-1----:R-:W-:Y:S01]  /*13b0*/  @P2 FFMA.FTZ R78, R111, R112, R78 ;  /* 0x000000706f4e2223 */ /* 0x002fe2000001004e */
[----:B------:R-:W-:-:S02]  /*13c0*/  @P2 IMAD.U32 R112, R26, 0x10000, RZ ;  /* 0x000100001a702824 */ /* 0x000fc400078e00ff */
[----:B---3--:R-:W-:Y:S01]  /*13d0*/  @P2 FFMA.FTZ R77, R100, R113, R77 ;  /* 0x00000071644d2223 */ /* 0x008fe2000001004d */
[----:B------:R-:W0:Y:S01]  /*13e0*/  @P2 LDC R110, c[0x0][0x40c] ;  /* 0x00010300ff6e2b82 */ /* 0x000e220000000800 */
[----:B------:R-:W-:Y:S01]  /*13f0*/  @P2 PRMT R100, R26, 0x7632, R100 ;  /* 0x000076321a642816 */ /* 0x000fe20000000064 */
[----:B----4-:R-:W-:Y:S01]  /*1400*/  @P2 FFMA.FTZ R89, R112, R99, R89 ;  /* 0x0000006370592223 */ /* 0x010fe20000010059 */
[C---:B------:R-:W-:Y:S01]  /*1410*/  SHF.L.U32 R99, R63.reuse, 0x10, RZ ;  /* 0x000000103f637819 */ /* 0x040fe200000006ff */
[----:B------:R-:W-:Y:S01]  /*1420*/  IMAD.U32 R111, R60, 0x10000, RZ ;  /* 0x000100003c6f7824 */ /* 0x000fe200078e00ff */
[----:B------:R-:W-:Y:S01]  /*1430*/  PRMT R63, R63, 0x7632, R63 ;  /* 0x000076323f3f7816 */ /* 0x000fe2000000003f */
[----:B------:R-:W-:Y:S01]  /*1440*/  IMAD.U32 R90, R90, 0x10000, RZ ;  /* 0x000100005a5a7824 */ /* 0x000fe200078e00ff */
[----:B------:R-:W-:Y:S01]  /*1450*/  @P2 PRMT R60, R27, 0x7632, R60 ;  /* 0x000076321b3c2816 */ /* 0x000fe2000000003c */
[----:B------:R-:W1:Y:S01]  /*1460*/  @P2 LDC R62, c[0x0][0x40c] ;  /* 0x00010300ff3e2b82 */ /* 0x000e620000000800 */
[----:B------:R-:W-:Y:S01]  /*1470*/  @P2 SHF.L.U32 R113, R100, 0x10, RZ ;  /* 0x0000001064712819 */ /* 0x000fe200000006ff */
[----:B------:R-:W-:Y:S01]  /*1480*/  @P2 IMAD.U32 R112, R24, 0x10000, RZ ;  /* 0x0001000018702824 */ /* 0x000fe200078e00ff */
[----:B------:R-:W-:-:S02]  /*1490*/  SHF.L.U32 R100, R63, 0x10, RZ ;  /* 0x000000103f647819 */ /* 0x000fc400000006ff */
[----:B------:R-:W-:Y:S01]  /*14a0*/  @P2 SHF.L.U32 R63, R60, 0x10, RZ ;  /* 0x000000103c3f2819 */ /* 0x000fe200000006ff */
[----:B------:R-:W-:Y:S01]  /*14b0*/  @P2 FFMA.FTZ R90, R113, R98, R90 ;  /* 0x00000062715a2223 */ /* 0x000fe2000001005a */
[----:B------:R-:W-:Y:S02]  /*14c0*/  @!P2 IMAD.MOV.U32 R98, RZ, RZ, R111 ;  /* 0x000000ffff62a224 */ /* 0x000fe400078e006f */
[----:B--2---:R-:W-:Y:S01]  /*14d0*/  @P2 FFMA.FTZ R99, R114, R61, R99 ;  /* 0x0000003d72632223 */ /* 0x004fe20000010063 */
[----:B------:R-:W-:-:S04]  /*14e0*/  F2FP.BF16.F32.PACK_AB R61, RZ, R78 ;  /* 0x0000004eff3d723e */ /* 0x000fc800000010ff */
[----:B------:R-:W-:Y:S01]  /*14f0*/  F2FP.BF16.F32.PACK_AB R113, RZ, R99 ;  /* 0x00000063ff71723e */ /* 0x000fe200000010ff */
[----:B0-----:R-:W-:Y:S01]  /*1500*/  @P2 FFMA.FTZ R98, R112, R110, R111 ;  /* 0x0000006e70622223 */ /* 0x001fe2000001006f */
[----:B------:R-:W-:Y:S02]  /*1510*/  F2FP.BF16.F32.PACK_AB R110, RZ, R79 ;  /* 0x0000004fff6e723e */ /* 0x000fe400000010ff */
[----:B------:R-:W-:Y:S02]  /*1520*/  F2FP.BF16.F32.PACK_AB R111, RZ, R89 ;  /* 0x00000059ff6f723e */ /* 0x000fe400000010ff */
[----:B------:R-:W-:Y:S02]  /*1530*/  F2FP.BF16.F32.PACK_AB R112, RZ, R90 ;  /* 0x0000005aff70723e */ /* 0x000fe400000010ff */
[----:B------:R-:W-:Y:S01]  /*1540*/  F2FP.BF16.F32.PACK_AB R60, RZ, R98 ;  /* 0x00000062ff3c723e */ /* 0x000fe200000010ff */
[----:B-1----:R-:W-:Y:S01]  /*1550*/  @P2 FFMA.FTZ R100, R63, R62, R100 ;  /* 0x0000003e3f642223 */ /* 0x002fe20000010064 */
[----:B------:R-:W-:-:S02]  /*1560*/  F2FP.BF16.F32.PACK_AB R62, RZ, R77 ;  /* 0x0000004dff3e723e */ /* 0x000fc400000010ff */
[----:B------:R-:W-:Y:S02]  /*1570*/  PRMT R60, R60, 0x5410, R110 ;  /* 0x000054103c3c7816 */ /* 0x000fe4000000006e */
[----:B------:R-:W-:Y:S02]  /*1580*/  F2FP.BF16.F32.PACK_AB R63, RZ, R100 ;  /* 0x00000064ff3f723e */ /* 0x000fe400000010ff */
[----:B------:R-:W-:Y:S02]  /*1590*/  PRMT R61, R61, 0x5410, R62 ;  /* 0x000054103d3d7816 */ /* 0x000fe4000000003e */
[----:B------:R-:W-:Y:S02]  /*15a0*/  PRMT R62, R111, 0x5410, R112 ;  /* 0x000054106f3e7816 */ /* 0x000fe40000000070 */
[----:B------:R-:W-:Y:S01]  /*15b0*/  PRMT R63, R113, 0x5410, R63 ;  /* 0x00005410713f7816 */ /* 0x000fe2000000003f */
[----:B------:R-:W-:Y:S06]  /*15c0*/  BRA `(.L_x_65) ;  /* 0x0000000000b87947 */ /* 0x000fec0003800000 */
.L_x_64:
[----:B------:R-:W1:Y:S01]  /*15d0*/  @UP2 LDCU UR4, c[0x0][0x40c] ;  /* 0x00008180ff0427ac */ /* 0x000e620008000800 */
[----:B0----5:R-:W-:Y:S02]  /*15e0*/  @P4 SHF.L.U32 R60, R24, 0x10, RZ ;  /* 0x00000010183c4819 */ /* 0x021fe400000006ff */
[----:B------:R-:W-:Y:S02]  /*15f0*/  CS2R R98, SRZ ;  /* 0x0000000000627805 */ /* 0x000fe4000001ff00 */
[----:B------:R-:W-:Y:S01]  /*1600*/  @P4 SHF.L.U32 R61, R25, 0x10, RZ ;  /* 0x00000010193d4819 */ /* 0x000fe200000006ff */
[----:B------:R-:W0:Y:S01]  /*1610*/  @UP2 LDCU UR7, c[0x0][0x40c] ;  /* 0x00008180ff0727ac */ /* 0x000e220008000800 */
[----:B------:R-:W-:Y:S02]  /*1620*/  @P4 SHF.L.U32 R62, R26, 0x10, RZ ;  /* 0x000000101a3e4819 */ /* 0x000fe400000006ff */
[----:B------:R-:W-:Y:S01]  /*1630*/  CS2R R78, SRZ ;  /* 0x00000000004e7805 */ /* 0x000fe2000001ff00 */
[----:B------:R-:W-:Y:S01]  /*1640*/  IMAD.MOV.U32 R89, RZ, RZ, RZ ;  /* 0x000000ffff597224 */ /* 0x000fe200078e00ff */
[----:B------:R-:W2:Y:S01]  /*1650*/  @UP2 LDCU UR24, c[0x0][0x40c] ;  /* 0x00008180ff1827ac */ /* 0x000ea20008000800 */
[C---:B------:R-:W-:Y:S01]  /*1660*/  @P4 PRMT R63, R27.reuse, 0x7632, R63 ;  /* 0x000076321b3f4816 */ /* 0x040fe2000000003f */
[----:B------:R-:W-:Y:S01]  /*1670*/  HFMA2 R77, -RZ, RZ, 0, 0 ;  /* 0x00000000ff4d7431 */ /* 0x000fe200000001ff */
[----:B------:R-:W-:Y:S01]  /*1680*/  @P4 SHF.L.U32 R110, R27, 0x10, RZ ;  /* 0x000000101b6e4819 */ /* 0x000fe200000006ff */
[----:B------:R-:W3:Y:S01]  /*1690*/  @UP2 LDCU UR5, c[0x0][0x40c] ;  /* 0x00008180ff0527ac */ /* 0x000ee20008000800 */
[----:B------:R-:W-:Y:S01]  /*16a0*/  IMAD.MOV.U32 R90, RZ, RZ, RZ ;  /* 0x000000ffff5a7224 */ /* 0x000fe200078e00ff */
[----:B------:R-:W-:Y:S01]  /*16b0*/  MOV R100, RZ ;  /* 0x000000ff00647202 */ /* 0x000fe20000000f00 */
[----:B------:R-:W-:Y:S01]  /*16c0*/  @P4 IMAD.U32 R63, R63, 0x10000, RZ ;  /* 0x000100003f3f4824 */ /* 0x000fe200078e00ff */
[----:B------:R-:W4:Y:S01]  /*16d0*/  @UP2 LDCU UR23, c[0x0][0x40c] ;  /* 0x00008180ff1727ac */ /* 0x000f220008000800 */
[----:B-1----:R-:W-:Y:S01]  /*16e0*/  @P4 FMUL.FTZ R98, R60, UR4 ;  /* 0x000000043c624c20 */ /* 0x002fe20008410000 */
[----:B------:R-:W-:Y:S01]  /*16f0*/  @P4 PRMT R60, R24, 0x7632, R60 ;  /* 0x00007632183c4816 */ /* 0x000fe2000000003c */
[----:B------:R-:W1:Y:S01]  /*1700*/  @UP2 LDCU UR25, c[0x0][0x40c] ;  /* 0x00008180ff1927ac */ /* 0x000e620008000800 */
[----:B0-----:R-:W-:Y:S01]  /*1710*/  @P4 FMUL.FTZ R78, R61, UR7 ;  /* 0x000000073d4e4c20 */ /* 0x001fe20008410000 */
[----:B------:R-:W-:Y:S01]  /*1720*/  @P4 PRMT R61, R25, 0x7632, R61 ;  /* 0x00007632193d4816 */ /* 0x000fe2000000003d */
[----:B------:R-:W0:Y:S01]  /*1730*/  @UP2 LDCU UR26, c[0x0][0x40c] ;  /* 0x00008180ff1a27ac */ /* 0x000e220008000800 */
[----:B------:R-:W-:-:S02]  /*1740*/  @P4 IMAD.U32 R60, R60, 0x10000, RZ ;  /* 0x000100003c3c4824 */ /* 0x000fc400078e00ff */
[----:B--2---:R-:W-:Y:S01]  /*1750*/  @P4 FMUL.FTZ R89, R62, UR24 ;  /* 0x000000183e594c20 */ /* 0x004fe20008410000 */
[----:B------:R-:W-:Y:S01]  /*1760*/  @P4 PRMT R62, R26, 0x7632, R62 ;  /* 0x000076321a3e4816 */ /* 0x000fe2000000003e */
[----:B------:R-:W2:Y:S01]  /*1770*/  @UP2 LDCU UR4, c[0x0][0x40c] ;  /* 0x00008180ff0427ac */ /* 0x000ea20008000800 */
[----:B------:R-:W-:Y:S01]  /*1780*/  @P4 SHF.L.U32 R61, R61, 0x10, RZ ;  /* 0x000000103d3d4819 */ /* 0x000fe200000006ff */
[----:B---3--:R-:W-:Y:S01]  /*1790*/  @P4 FMUL.FTZ R79, R60, UR5 ;  /* 0x000000053c4f4c20 */ /* 0x008fe20008410000 */
[----:B------:R-:W-:Y:S02]  /*17a0*/  @P4 SHF.L.U32 R62, R62, 0x10, RZ ;  /* 0x000000103e3e4819 */ /* 0x000fe400000006ff */
[----:B------:R-:W-:Y:S01]  /*17b0*/  F2FP.BF16.F32.PACK_AB R60, RZ, R98 ;  /* 0x00000062ff3c723e */ /* 0x000fe200000010ff */
[----:B----4-:R-:W-:Y:S01]  /*17c0*/  @P4 FMUL.FTZ R77, R61, UR23 ;  /* 0x000000173d4d4c20 */ /* 0x010fe20008410000 */
[----:B------:R-:W-:Y:S02]  /*17d0*/  F2FP.BF16.F32.PACK_AB R61, RZ, R79 ;  /* 0x0000004fff3d723e */ /* 0x000fe400000010ff */
[----:B------:R-:W-:Y:S01]  /*17e0*/  F2FP.BF16.F32.PACK_AB R111, RZ, R89 ;  /* 0x00000059ff6f723e */ /* 0x000fe200000010ff */
[----:B-1----:R-:W-:Y:S01]  /*17f0*/  @P4 FMUL.FTZ R90, R62, UR25 ;  /* 0x000000193e5a4c20 */ /* 0x002fe20008410000 */
[----:B------:R-:W-:-:S02]  /*1800*/  F2FP.BF16.F32.PACK_AB R62, RZ, R78 ;  /* 0x0000004eff3e723e */ /* 0x000fc400000010ff */
[----:B------:R-:W-:Y:S01]  /*1810*/  PRMT R60, R60, 0x5410, R61 ;  /* 0x000054103c3c7816 */ /* 0x000fe2000000003d */
[----:B0-----:R-:W-:Y:S01]  /*1820*/  @P4 FMUL.FTZ R99, R110, UR26 ;  /* 0x0000001a6e634c20 */ /* 0x001fe20008410000 */
        /* <DEDUP_REMOVED lines=8> */
.L_x_65:
[----:B------:R-:W0:Y:S01]  /*18b0*/  LDC.64 R110, c[0x0][0x3a8] ;  /* 0x0000ea00ff6e7b82 */ /* 0x000e220000000a00 */
[----:B------:R-:W-:Y:S01]  /*18c0*/  IADD3 R109, PT, PT, R109, 0x80, RZ ;  /* 0x000000806d6d7810 */ /* 0x000fe20007ffe0ff */
[C---:B0-----:R-:W-:Y:S01]  /*18d0*/  IMAD.WIDE.U32 R110, R108.reuse, 0x10, R110 ;  /* 0x000000106c6e7825 */ /* 0x041fe200078e006e */
[----:B------:R-:W-:-:S04]  /*18e0*/  IADD3 R108, PT, PT, R108, 0x80, RZ ;  /* 0x000000806c6c7810 */ /* 0x000fc80007ffe0ff */
[----:B------:R1:W-:Y:S03]  /*18f0*/  STG.E.128 desc[UR12][R110.64], R60 ;  /* 0x0000003c6e007986 */ /* 0x0003e6000c101d0c */
.L_x_62:
[----:B------:R-:W-:Y:S05]  /*1900*/  BSYNC.RECONVERGENT B0 ;  /* 0x0000000000007941 */ /* 0x000fea0003800200 */
.L_x_61:
[----:B------:R-:W-:Y:S01]  /*1910*/  ISETP.GE.U32.AND P2, PT, R74, 0x180, PT ;  /* 0x000001804a00780c */ /* 0x000fe20003f46070 */
[----:B------:R-:W-:-:S12]  /*1920*/  BSSY.RECONVERGENT B0, `(.L_x_66) ;  /* 0x0000077000007945 */ /* 0x000fd80003800200 */
[----:B------:R-:W-:Y:S05]  /*1930*/  @!P2 BRA `(.L_x_67) ;  /* 0x0000000400d4a947 */ /* 0x000fea0003800000 */
[----:B------:R-:W-:-:S04]  /*1940*/  UISETP.NE.U32.AND UP0, UPT, UR14, URZ, UPT ;  /* 0x000000ff0e00728c */ /* 0x000fc8000bf05070 */
[----:B------:R-:W-:Y:S01]  /*1950*/  UISETP.NE.AND.EX UP0, UPT, UR15, URZ, UPT, UP0 ;  /* 0x000000ff0f00728c */ /* 0x000fe2000bf05300 */
[----:B------:R-:W-:Y:S10]  /*1960*/  BRA.U !UP2, `(.L_x_68) ;  /* 0x000000010a0c7547 */ /* 0x000ff4000b800000 */
[----:B------:R-:W2:Y:S02]  /*1970*/  LDC.64 R24, c[0x0][0x390] ;  /* 0x0000e400ff187b82 */ /* 0x000ea40000000a00 */
[----:B--2---:R-:W-:-:S06]  /*1980*/  IMAD.WIDE.U32 R24, R109, 0x10, R24 ;  /* 0x000000106d187825 */ /* 0x004fcc00078e0018 */
[----:B------:R-:W5:Y:S02]  /*1990*/  LDG.E.128 R24, desc[UR12][R24.64] ;  /* 0x0000000c18187981 */ /* 0x000f64000c1e1d00 */
.L_x_68:
[----:B------:R-:W-:Y:S05]  /*19a0*/  BRA.U !UP0, `(.L_x_69) ;  /* 0x0000000108e87547 */ /* 0x000fea000b800000 */
[----:B01----:R-:W0:Y:S02]  /*19b0*/  LDC.64 R60, c[0x0][0x3a0] ;  /* 0x0000e800ff3c7b82 */ /* 0x003e240000000a00 */
[----:B0-----:R-:W-:-:S06]  /*19c0*/  IMAD.WIDE.U32 R60, R108, 0x10, R60 ;  /* 0x000000106c3c7825 */ /* 0x001fcc00078e003c */
[----:B------:R-:W2:Y:S01]  /*19d0*/  LDG.E.128 R60, desc[UR12][R60.64] ;  /* 0x0000000c3c3c7981 */ /* 0x000ea2000c1e1d00 */
[----:B------:R-:W-:-:S13]  /*19e0*/  ISETP.LT.AND P3, PT, RZ, UR21, PT ;  /* 0x00000015ff007c0c */ /* 0x000fda000bf61270 */
[----:B------:R-:W0:Y:S01]  /*19f0*/  @P3 LDC R103, c[0x0][0x40c] ;  /* 0x00010300ff673b82 */ /* 0x000e220000000800 */
[----:B-----5:R-:W-:Y:S01]  /*1a00*/  @P3 PRMT R76, R24, 0x7632, R76 ;  /* 0x00007632184c3816 */ /* 0x020fe2000000004c */
[C---:B------:R-:W-:Y:S01]  /*1a10*/  @P3 IMAD.U32 R110, R25.reuse, 0x10000, RZ ;  /* 0x00010000196e3824 */ /* 0x040fe200078e00ff */
[----:B------:R-:W-:Y:S01]  /*1a20*/  @P3 PRMT R92, R25, 0x7632, R92 ;  /* 0x00007632195c3816 */ /* 0x000fe2000000005c */
[----:B------:R-:W-:Y:S01]  /*1a30*/  @P3 IMAD.U32 R113, R27, 0x10000, RZ ;  /* 0x000100001b713824 */ /* 0x000fe200078e00ff */
[----:B------:R-:W-:Y:S02]  /*1a40*/  @P3 SHF.L.U32 R91, R76, 0x10, RZ ;  /* 0x000000104c5b3819 */ /* 0x000fe400000006ff */
[----:B------:R-:W-:Y:S01]  /*1a50*/  @P3 SHF.L.U32 R92, R92, 0x10, RZ ;  /* 0x000000105c5c3819 */ /* 0x000fe200000006ff */
[----:B------:R-:W1:Y:S08]  /*1a60*/  @P3 LDC R112, c[0x0][0x40c] ;  /* 0x00010300ff703b82 */ /* 0x000e700000000800 */
[----:B------:R-:W3:Y:S08]  /*1a70*/  @P3 LDC R111, c[0x0][0x40c] ;  /* 0x00010300ff6f3b82 */ /* 0x000ef00000000800 */
[----:B------:R-:W4:Y:S08]  /*1a80*/  @P3 LDC R102, c[0x0][0x40c] ;  /* 0x00010300ff663b82 */ /* 0x000f300000000800 */
[----:B------:R-:W4:Y:S01]  /*1a90*/  @P3 LDC R101, c[0x0][0x40c] ;  /* 0x00010300ff653b82 */ /* 0x000f220000000800 */
[----:B--2---:R-:W-:-:S02]  /*1aa0*/  PRMT R75, R60, 0x7632, R75 ;  /* 0x000076323c4b7816 */ /* 0x004fc4000000004b */
[----:B------:R-:W-:Y:S02]  /*1ab0*/  PRMT R83, R61, 0x7632, R83 ;  /* 0x000076323d537816 */ /* 0x000fe40000000053 */
[----:B------:R-:W-:Y:S01]  /*1ac0*/  SHF.L.U32 R76, R75, 0x10, RZ ;  /* 0x000000104b4c7819 */ /* 0x000fe200000006ff */
[----:B------:R-:W-:Y:S01]  /*1ad0*/  IMAD.U32 R75, R61, 0x10000, RZ ;  /* 0x000100003d4b7824 */ /* 0x000fe200078e00ff */
[----:B------:R-:W-:Y:S01]  /*1ae0*/  SHF.L.U32 R83, R83, 0x10, RZ ;  /* 0x0000001053537819 */ /* 0x000fe200000006ff */
[----:B------:R-:W2:Y:S02]  /*1af0*/  @P3 LDC R61, c[0x0][0x40c] ;  /* 0x00010300ff3d3b82 */ /* 0x000ea40000000800 */
[----:B0-----:R-:W-:Y:S01]  /*1b00*/  @P3 FFMA.FTZ R76, R91, R103, R76 ;  /* 0x000000675b4c3223 */ /* 0x001fe2000001004c */
[----:B---3--:R-:W-:Y:S01]  /*1b10*/  @P3 FFMA.FTZ R75, R110, R111, R75 ;  /* 0x0000006f6e4b3223 */ /* 0x008fe2000001004b */
[----:B-1----:R-:W-:Y:S01]  /*1b20*/  @P3 FFMA.FTZ R83, R92, R112, R83 ;  /* 0x000000705c533223 */ /* 0x002fe20000010053 */
[----:B------:R-:W-:Y:S01]  /*1b30*/  PRMT R92, R62, 0x7632, R92 ;  /* 0x000076323e5c7816 */ /* 0x000fe2000000005c */
[----:B------:R-:W-:Y:S01]  /*1b40*/  @P3 IMAD.U32 R112, R26, 0x10000, RZ ;  /* 0x000100001a703824 */ /* 0x000fe200078e00ff */
[----:B------:R-:W-:Y:S01]  /*1b50*/  SHF.L.U32 R91, R62, 0x10, RZ ;  /* 0x000000103e5b7819 */ /* 0x000fe200000006ff */
[----:B------:R-:W0:Y:S01]  /*1b60*/  @P3 LDC R110, c[0x0][0x40c] ;  /* 0x00010300ff6e3b82 */ /* 0x000e220000000800 */
[----:B------:R-:W-:-:S02]  /*1b70*/  @P3 PRMT R103, R26, 0x7632, R103 ;  /* 0x000076321a673816 */ /* 0x000fc40000000067 */
[----:B------:R-:W-:Y:S01]  /*1b80*/  SHF.L.U32 R92, R92, 0x10, RZ ;  /* 0x000000105c5c7819 */ /* 0x000fe200000006ff */
[----:B----4-:R-:W-:Y:S01]  /*1b90*/  @P3 FFMA.FTZ R91, R112, R102, R91 ;  /* 0x00000066705b3223 */ /* 0x010fe2000001005b */
[----:B------:R-:W-:Y:S01]  /*1ba0*/  SHF.L.U32 R111, R60, 0x10, RZ ;  /* 0x000000103c6f7819 */ /* 0x000fe200000006ff */
[----:B------:R-:W-:Y:S01]  /*1bb0*/  @P3 IMAD.U32 R103, R103, 0x10000, RZ ;  /* 0x0001000067673824 */ /* 0x000fe200078e00ff */
[C---:B------:R-:W-:Y:S01]  /*1bc0*/  SHF.L.U32 R102, R63.reuse, 0x10, RZ ;  /* 0x000000103f667819 */ /* 0x040fe200000006ff */
[----:B------:R-:W1:Y:S01]  /*1bd0*/  @P3 LDC R62, c[0x0][0x40c] ;  /* 0x00010300ff3e3b82 */ /* 0x000e620000000800 */
[----:B------:R-:W-:Y:S01]  /*1be0*/  PRMT R63, R63, 0x7632, R63 ;  /* 0x000076323f3f7816 */ /* 0x000fe2000000003f */
[----:B------:R-:W-:Y:S01]  /*1bf0*/  @P3 FFMA.FTZ R92, R103, R101, R92 ;  /* 0x00000065675c3223 */ /* 0x000fe2000001005c */
[----:B------:R-:W-:Y:S02]  /*1c00*/  @P3 PRMT R60, R27, 0x7632, R60 ;  /* 0x000076321b3c3816 */ /* 0x000fe4000000003c */
[----:B------:R-:W-:-:S02]  /*1c10*/  @P3 SHF.L.U32 R112, R24, 0x10, RZ ;  /* 0x0000001018703819 */ /* 0x000fc400000006ff */
[----:B------:R-:W-:Y:S01]  /*1c20*/  SHF.L.U32 R103, R63, 0x10, RZ ;  /* 0x000000103f677819 */ /* 0x000fe200000006ff */
[----:B------:R-:W-:Y:S01]  /*1c30*/  @P3 IMAD.U32 R60, R60, 0x10000, RZ ;  /* 0x000100003c3c3824 */ /* 0x000fe200078e00ff */
[----:B------:R-:W-:Y:S01]  /*1c40*/  @!P3 MOV R101, R111 ;  /* 0x0000006f0065b202 */ /* 0x000fe20000000f00 */
[----:B--2---:R-:W-:Y:S01]  /*1c50*/  @P3 FFMA.FTZ R102, R113, R61, R102 ;  /* 0x0000003d71663223 */ /* 0x004fe20000010066 */
[----:B------:R-:W-:-:S04]  /*1c60*/  F2FP.BF16.F32.PACK_AB R61, RZ, R75 ;  /* 0x0000004bff3d723e */ /* 0x000fc800000010ff */
[----:B------:R-:W-:Y:S01]  /*1c70*/  F2FP.BF16.F32.PACK_AB R113, RZ, R102 ;  /* 0x00000066ff71723e */ /* 0x000fe200000010ff */
[----:B0-----:R-:W-:Y:S01]  /*1c80*/  @P3 FFMA.FTZ R101, R112, R110, R111 ;  /* 0x0000006e70653223 */ /* 0x001fe2000001006f */
[----:B------:R-:W-:Y:S02]  /*1c90*/  F2FP.BF16.F32.PACK_AB R110, RZ, R76 ;  /* 0x0000004cff6e723e */ /* 0x000fe400000010ff */
[----:B------:R-:W-:Y:S02]  /*1ca0*/  F2FP.BF16.F32.PACK_AB R111, RZ, R91 ;  /* 0x0000005bff6f723e */ /* 0x000fe400000010ff */
[----:B------:R-:W-:Y:S01]  /*1cb0*/  F2FP.BF16.F32.PACK_AB R112, RZ, R92 ;  /* 0x0000005cff70723e */ /* 0x000fe200000010ff */
[----:B-1----:R-:W-:Y:S01]  /*1cc0*/  @P3 FFMA.FTZ R103, R60, R62, R103 ;  /* 0x0000003e3c673223 */ /* 0x002fe20000010067 */
[----:B------:R-:W-:Y:S02]  /*1cd0*/  F2FP.BF16.F32.PACK_AB R62, RZ, R83 ;  /* 0x00000053ff3e723e */ /* 0x000fe400000010ff */
[----:B------:R-:W-:-:S02]  /*1ce0*/  F2FP.BF16.F32.PACK_AB R60, RZ, R101 ;  /* 0x00000065ff3c723e */ /* 0x000fc400000010ff */
[----:B------:R-:W-:Y:S02]  /*1cf0*/  F2FP.BF16.F32.PACK_AB R63, RZ, R103 ;  /* 0x00000067ff3f723e */ /* 0x000fe400000010ff */
[----:B------:R-:W-:Y:S02]  /*1d00*/  PRMT R61, R61, 0x5410, R62 ;  /* 0x000054103d3d7816 */ /* 0x000fe4000000003e */
[----:B------:R-:W-:Y:S02]  /*1d10*/  PRMT R62, R111, 0x5410, R112 ;  /* 0x000054106f3e7816 */ /* 0x000fe40000000070 */
[----:B------:R-:W-:Y:S02]  /*1d20*/  PRMT R60, R60, 0x5410, R110 ;  /* 0x000054103c3c7816 */ /* 0x000fe4000000006e */
[----:B------:R-:W-:Y:S01]  /*1d30*/  PRMT R63, R113, 0x5410, R63 ;  /* 0x00005410713f7816 */ /* 0x000fe2000000003f */
[----:B------:R-:W-:Y:S06]  /*1d40*/  BRA `(.L_x_70) ;  /* 0x0000000000bc7947 */ /* 0x000fec0003800000 */
.L_x_69:
[----:B------:R-:W2:Y:S01]  /*1d50*/  @UP2 LDCU UR4, c[0x0][0x40c] ;  /* 0x00008180ff0427ac */ /* 0x000ea20008000800 */
[----:B------:R-:W-:Y:S02]  /*1d60*/  HFMA2 R101, -RZ, RZ, 0, 0 ;  /* 0x00000000ff657431 */ /* 0x000fe400000001ff */
[----:B01---5:R-:W-:Y:S01]  /*1d70*/  @P4 IMAD.U32 R60, R24, 0x10000, RZ ;  /* 0x00010000183c4824 */ /* 0x023fe200078e00ff */
[----:B------:R-:W-:Y:S01]  /*1d80*/  @P4 SHF.L.U32 R61, R25, 0x10, RZ ;  /* 0x00000010193d4819 */ /* 0x000fe200000006ff */
[----:B------:R-:W0:Y:S01]  /*1d90*/  @UP2 LDCU UR7, c[0x0][0x40c] ;  /* 0x00008180ff0727ac */ /* 0x000e220008000800 */
[----:B------:R-:W-:Y:S01]  /*1da0*/  @P4 SHF.L.U32 R62, R26, 0x10, RZ ;  /* 0x000000101a3e4819 */ /* 0x000fe200000006ff */
[----:B------:R-:W-:Y:S01]  /*1db0*/  IMAD.MOV.U32 R91, RZ, RZ, RZ ;  /* 0x000000ffff5b7224 */ /* 0x000fe200078e00ff */
[----:B------:R-:W-:Y:S01]  /*1dc0*/  MOV R75, RZ ;  /* 0x000000ff004b7202 */ /* 0x000fe20000000f00 */
[----:B------:R-:W1:Y:S01]  /*1dd0*/  @UP2 LDCU UR24, c[0x0][0x40c] ;  /* 0x00008180ff1827ac */ /* 0x000e620008000800 */
[C---:B------:R-:W-:Y:S01]  /*1de0*/  @P4 PRMT R63, R27.reuse, 0x7632, R63 ;  /* 0x000076321b3f4816 */ /* 0x040fe2000000003f */
[----:B------:R-:W-:Y:S01]  /*1df0*/  HFMA2 R76, -RZ, RZ, 0, 0 ;  /* 0x00000000ff4c7431 */ /* 0x000fe200000001ff */
[----:B------:R-:W-:Y:S01]  /*1e00*/  @P4 SHF.L.U32 R110, R27, 0x10, RZ ;  /* 0x000000101b6e4819 */ /* 0x000fe200000006ff */
[----:B------:R-:W3:Y:S01]  /*1e10*/  @UP2 LDCU UR5, c[0x0][0x40c] ;  /* 0x00008180ff0527ac */ /* 0x000ee20008000800 */
[----:B------:R-:W-:Y:S01]  /*1e20*/  IMAD.MOV.U32 R83, RZ, RZ, RZ ;  /* 0x000000ffff537224 */ /* 0x000fe200078e00ff */
[----:B------:R-:W-:Y:S01]  /*1e30*/  CS2R R102, SRZ ;  /* 0x0000000000667805 */ /* 0x000fe2000001ff00 */
[----:B------:R-:W-:Y:S01]  /*1e40*/  @P4 IMAD.U32 R63, R63, 0x10000, RZ ;  /* 0x000100003f3f4824 */ /* 0x000fe200078e00ff */
[----:B------:R-:W4:Y:S01]  /*1e50*/  @UP2 LDCU UR23, c[0x0][0x40c] ;  /* 0x00008180ff1727ac */ /* 0x000f220008000800 */
[----:B------:R-:W-:Y:S01]  /*1e60*/  MOV R92, RZ ;  /* 0x000000ff005c7202 */ /* 0x000fe20000000f00 */
[----:B--2---:R-:W-:Y:S01]  /*1e70*/  @P4 FMUL.FTZ R101, R60, UR4 ;  /* 0x000000043c654c20 */ /* 0x004fe20008410000 */
[----:B------:R-:W-:Y:S01]  /*1e80*/  @P4 PRMT R60, R24, 0x7632, R60 ;  /* 0x00007632183c4816 */ /* 0x000fe2000000003c */
[----:B------:R-:W2:Y:S01]  /*1e90*/  @UP2 LDCU UR25, c[0x0][0x40c] ;  /* 0x00008180ff1927ac */ /* 0x000ea20008000800 */
[----:B0-----:R-:W-:Y:S01]  /*1ea0*/  @P4 FMUL.FTZ R75, R61, UR7 ;  /* 0x000000073d4b4c20 */ /* 0x001fe20008410000 */
[----:B------:R-:W-:Y:S01]  /*1eb0*/  @P4 PRMT R61, R25, 0x7632, R61 ;  /* 0x00007632193d4816 */ /* 0x000fe2000000003d */
[----:B------:R-:W0:Y:S01]  /*1ec0*/  @UP2 LDCU UR26, c[0x0][0x40c] ;  /* 0x00008180ff1a27ac */ /* 0x000e220008000800 */
[----:B------:R-:W-:-:S02]  /*1ed0*/  @P4 IMAD.U32 R60, R60, 0x10000, RZ ;  /* 0x000100003c3c4824 */ /* 0x000fc400078e00ff */
[----:B-1----:R-:W-:Y:S01]  /*1ee0*/  @P4 FMUL.FTZ R91, R62, UR24 ;  /* 0x000000183e5b4c20 */ /* 0x002fe20008410000 */
[----:B------:R-:W-:Y:S01]  /*1ef0*/  @P4 PRMT R62, R26, 0x7632, R62 ;  /* 0x000076321a3e4816 */ /* 0x000fe2000000003e */
[----:B------:R-:W1:Y:S01]  /*1f00*/  @UP2 LDCU UR4, c[0x0][0x40c] ;  /* 0x00008180ff0427ac */ /* 0x000e620008000800 */
[----:B------:R-:W-:Y:S01]  /*1f10*/  @P4 SHF.L.U32 R61, R61, 0x10, RZ ;  /* 0x000000103d3d4819 */ /* 0x000fe200000006ff */
[----:B---3--:R-:W-:Y:S01]  /*1f20*/  @P4 FMUL.FTZ R76, R60, UR5 ;  /* 0x000000053c4c4c20 */ /* 0x008fe20008410000 */
[----:B------:R-:W-:Y:S02]  /*1f30*/  @P4 SHF.L.U32 R62, R62, 0x10, RZ ;  /* 0x000000103e3e4819 */ /* 0x000fe400000006ff */
[----:B------:R-:W-:Y:S01]  /*1f40*/  F2FP.BF16.F32.PACK_AB R60, RZ, R101 ;  /* 0x00000065ff3c723e */ /* 0x000fe200000010ff */
[----:B----4-:R-:W-:Y:S01]  /*1f50*/  @P4 FMUL.FTZ R83, R61, UR23 ;  /* 0x000000173d534c20 */ /* 0x010fe20008410000 */
[----:B------:R-:W-:Y:S02]  /*1f60*/  F2FP.BF16.F32.PACK_AB R61, RZ, R76 ;  /* 0x0000004cff3d723e */ /* 0x000fe400000010ff */
[----:B------:R-:W-:Y:S01]  /*1f70*/  F2FP.BF16.F32.PACK_AB R111, RZ, R91 ;  /* 0x0000005bff6f723e */ /* 0x000fe200000010ff */
[----:B--2---:R-:W-:Y:S01]  /*1f80*/  @P4 FMUL.FTZ R92, R62, UR25 ;  /* 0x000000193e5c4c20 */ /* 0x004fe20008410000 */
[----:B------:R-:W-:-:S02]  /*1f90*/  F2FP.BF16.F32.PACK_AB R62, RZ, R75 ;  /* 0x0000004bff3e723e */ /* 0x000fc400000010ff */
[----:B------:R-:W-:Y:S01]  /*1fa0*/  PRMT R60, R60, 0x5410, R61 ;  /* 0x000054103c3c7816 */ /* 0x000fe2000000003d */
[----:B0-----:R-:W-:Y:S01]  /*1fb0*/  @P4 FMUL.FTZ R102, R110, UR26 ;  /* 0x0000001a6e664c20 */ /* 0x001fe20008410000 */
[----:B------:R-:W-:Y:S02]  /*1fc0*/  F2FP.BF16.F32.PACK_AB R110, RZ, R83 ;  /* 0x00000053ff6e723e */ /* 0x000fe400000010ff */
[----:B------:R-:W-:Y:S01]  /*1fd0*/  F2FP.BF16.F32.PACK_AB R112, RZ, R92 ;  /* 0x0000005cff70723e */ /* 0x000fe200000010ff */
[----:B-1----:R-:W-:Y:S01]  /*1fe0*/  @P4 FMUL.FTZ R103, R63, UR4 ;  /* 0x000000043f674c20 */ /* 0x002fe20008410000 */
[----:B------:R-:W-:Y:S02]  /*1ff0*/  F2FP.BF16.F32.PACK_AB R63, RZ, R102 ;  /* 0x00000066ff3f723e */ /* 0x000fe400000010ff */
[----:B------:R-:W-:Y:S02]  /*2000*/  PRMT R61, R62, 0x5410, R110 ;  /* 0x000054103e3d7816 */ /* 0x000fe4000000006e */
[----:B------:R-:W-:-:S02]  /*2010*/  F2FP.BF16.F32.PACK_AB R113, RZ, R103 ;  /* 0x00000067ff71723e */ /* 0x000fc400000010ff */
[----:B------:R-:W-:Y:S02]  /*2020*/  PRMT R62, R111, 0x5410, R112 ;  /* 0x000054106f3e7816 */ /* 0x000fe40000000070 */
[----:B------:R-:W-:-:S07]  /*2030*/  PRMT R63, R63, 0x5410, R113 ;  /* 0x000054103f3f7816 */ /* 0x000fce0000000071 */
.L_x_70:
[----:B------:R-:W0:Y:S01]  /*2040*/  LDC.64 R110, c[0x0][0x3a8] ;  /* 0x0000ea00ff6e7b82 */ /* 0x000e220000000a00 */
[----:B------:R-:W-:Y:S01]  /*2050*/  IADD3 R109, PT, PT, R109, 0x80, RZ ;  /* 0x000000806d6d7810 */ /* 0x000fe20007ffe0ff */
[C---:B0-----:R-:W-:Y:S01]  /*2060*/  IMAD.WIDE.U32 R110, R108.reuse, 0x10, R110 ;  /* 0x000000106c6e7825 */ /* 0x041fe200078e006e */
[----:B------:R-:W-:-:S04]  /*2070*/  IADD3 R108, PT, PT, R108, 0x80, RZ ;  /* 0x000000806c6c7810 */ /* 0x000fc80007ffe0ff */
[----:B------:R2:W-:Y:S03]  /*2080*/  STG.E.128 desc[UR12][R110.64], R60 ;  /* 0x0000003c6e007986 */ /* 0x0005e6000c101d0c */
.L_x_67:
[----:B------:R-:W-:Y:S05]  /*2090*/  BSYNC.RECONVERGENT B0 ;  /* 0x0000000000007941 */ /* 0x000fea0003800200 */
.L_x_66:
[----:B------:R-:W-:Y:S01]  /*20a0*/  ISETP.GE.U32.AND P3, PT, R74, 0x200, PT ;  /* 0x000002004a00780c */ /* 0x000fe20003f66070 */
[----:B------:R-:W-:-:S12]  /*20b0*/  BSSY.RECONVERGENT B0, `(.L_x_71) ;  /* 0x0000075000007945 */ /* 0x000fd80003800200 */
[----:B------:R-:W-:Y:S05]  /*20c0*/  @!P3 BRA `(.L_x_72) ;  /* 0x0000000400ccb947 */ /* 0x000fea0003800000 */
[----:B------:R-:W-:-:S04]  /*20d0*/  UISETP.NE.U32.AND UP0, UPT, UR14, URZ, UPT ;  /* 0x000000ff0e00728c */ /* 0x000fc8000bf05070 */
[----:B------:R-:W-:Y:S01]  /*20e0*/  UISETP.NE.AND.EX UP0, UPT, UR15, URZ, UPT, UP0 ;  /* 0x000000ff0f00728c */ /* 0x000fe2000bf05300 */
[----:B------:R-:W-:Y:S10]  /*20f0*/  BRA.U !UP2, `(.L_x_73) ;  /* 0x000000010a0c7547 */ /* 0x000ff4000b800000 */
[----:B------:R-:W3:Y:S02]  /*2100*/  LDC.64 R24, c[0x0][0x390] ;  /* 0x0000e400ff187b82 */ /* 0x000ee40000000a00 */
[----:B---3--:R-:W-:-:S06]  /*2110*/  IMAD.WIDE.U32 R24, R109, 0x10, R24 ;  /* 0x000000106d187825 */ /* 0x008fcc00078e0018 */
[----:B------:R-:W5:Y:S02]  /*2120*/  LDG.E.128 R24, desc[UR12][R24.64] ;  /* 0x0000000c18187981 */ /* 0x000f64000c1e1d00 */
.L_x_73:
[----:B------:R-:W-:Y:S05]  /*2130*/  BRA.U !UP0, `(.L_x_74) ;  /* 0x0000000108ec7547 */ /* 0x000fea000b800000 */
[----:B012---:R-:W0:Y:S02]  /*2140*/  LDC.64 R60, c[0x0][0x3a0] ;  /* 0x0000e800ff3c7b82 */ /* 0x007e240000000a00 */
[----:B0-----:R-:W-:-:S06]  /*2150*/  IMAD.WIDE.U32 R60, R108, 0x10, R60 ;  /* 0x000000106c3c7825 */ /* 0x001fcc00078e003c */
[----:B------:R-:W2:Y:S01]  /*2160*/  LDG.E.128 R60, desc[UR12][R60.64] ;  /* 0x0000000c3c3c7981 */ /* 0x000ea2000c1e1d00 */
[----:B------:R-:W-:-:S13]  /*2170*/  ISETP.LT.AND P4, PT, RZ, UR21, PT ;  /* 0x00000015ff007c0c */ /* 0x000fda000bf81270 */
[----:B------:R-:W0:Y:S01]  /*2180*/  @P4 LDC R109, c[0x0][0x40c] ;  /* 0x00010300ff6d4b82 */ /* 0x000e220000000800 */
[C---:B-----5:R-:W-:Y:S01]  /*2190*/  @P4 PRMT R85, R24.reuse, 0x7632, R85 ;  /* 0x0000763218554816 */ /* 0x060fe20000000055 */
[C---:B------:R-:W-:Y:S01]  /*21a0*/  @P4 IMAD.U32 R110, R25.reuse, 0x10000, RZ ;  /* 0x00010000196e4824 */ /* 0x040fe200078e00ff */
[----:B------:R-:W-:Y:S02]  /*21b0*/  @P4 PRMT R94, R25, 0x7632, R94 ;  /* 0x00007632195e4816 */ /* 0x000fe4000000005e */
[----:B------:R-:W-:Y:S02]  /*21c0*/  @P4 SHF.L.U32 R93, R85, 0x10, RZ ;  /* 0x00000010555d4819 */ /* 0x000fe400000006ff */
[----:B------:R-:W-:Y:S01]  /*21d0*/  @P4 SHF.L.U32 R112, R24, 0x10, RZ ;  /* 0x0000001018704819 */ /* 0x000fe200000006ff */
[----:B------:R-:W1:Y:S08]  /*21e0*/  @P4 LDC R111, c[0x0][0x40c] ;  /* 0x00010300ff6f4b82 */ /* 0x000e700000000800 */
[----:B------:R-:W3:Y:S08]  /*21f0*/  @P4 LDC R106, c[0x0][0x40c] ;  /* 0x00010300ff6a4b82 */ /* 0x000ef00000000800 */
[----:B------:R-:W4:Y:S08]  /*2200*/  @P4 LDC R105, c[0x0][0x40c] ;  /* 0x00010300ff694b82 */ /* 0x000f300000000800 */
[----:B------:R-:W4:Y:S01]  /*2210*/  @P4 LDC R104, c[0x0][0x40c] ;  /* 0x00010300ff684b82 */ /* 0x000f220000000800 */
[C---:B--2---:R-:W-:Y:S01]  /*2220*/  PRMT R86, R61.reuse, 0x7632, R86 ;  /* 0x000076323d567816 */ /* 0x044fe20000000056 */
[----:B------:R-:W-:Y:S01]  /*2230*/  IMAD.U32 R85, R61, 0x10000, RZ ;  /* 0x000100003d557824 */ /* 0x000fe200078e00ff */
[----:B------:R-:W-:-:S02]  /*2240*/  @P4 SHF.L.U32 R61, R94, 0x10, RZ ;  /* 0x000000105e3d4819 */ /* 0x000fc400000006ff */
[----:B------:R-:W-:Y:S01]  /*2250*/  SHF.L.U32 R86, R86, 0x10, RZ ;  /* 0x0000001056567819 */ /* 0x000fe200000006ff */
[----:B0-----:R-:W-:Y:S01]  /*2260*/  @P4 FFMA.FTZ R85, R110, R109, R85 ;  /* 0x0000006d6e554223 */ /* 0x001fe20000010055 */
[----:B------:R-:W-:Y:S01]  /*2270*/  PRMT R84, R60, 0x7632, R84 ;  /* 0x000076323c547816 */ /* 0x000fe20000000054 */
[----:B------:R-:W0:Y:S01]  /*2280*/  @P4 LDC R110, c[0x0][0x40c] ;  /* 0x00010300ff6e4b82 */ /* 0x000e220000000800 */
[----:B------:R-:W-:Y:S01]  /*2290*/  PRMT R94, R62, 0x7632, R94 ;  /* 0x000076323e5e7816 */ /* 0x000fe2000000005e */
[----:B-1----:R-:W-:Y:S01]  /*22a0*/  @P4 FFMA.FTZ R86, R61, R111, R86 ;  /* 0x0000006f3d564223 */ /* 0x002fe20000010056 */
[----:B------:R-:W-:Y:S02]  /*22b0*/  SHF.L.U32 R84, R84, 0x10, RZ ;  /* 0x0000001054547819 */ /* 0x000fe400000006ff */
[----:B------:R-:W-:Y:S02]  /*22c0*/  SHF.L.U32 R111, R60, 0x10, RZ ;  /* 0x000000103c6f7819 */ /* 0x000fe400000006ff */
[----:B------:R-:W-:Y:S01]  /*22d0*/  SHF.L.U32 R94, R94, 0x10, RZ ;  /* 0x000000105e5e7819 */ /* 0x000fe200000006ff */
[----:B------:R-:W1:Y:S01]  /*22e0*/  @P4 LDC R61, c[0x0][0x40c] ;  /* 0x00010300ff3d4b82 */ /* 0x000e620000000800 */
[----:B---3--:R-:W-:Y:S01]  /*22f0*/  @P4 FFMA.FTZ R84, R93, R106, R84 ;  /* 0x0000006a5d544223 */ /* 0x008fe20000010054 */
[----:B------:R-:W-:Y:S01]  /*2300*/  IMAD.U32 R93, R62, 0x10000, RZ ;  /* 0x000100003e5d7824 */ /* 0x000fe200078e00ff */
[----:B------:R-:W-:-:S02]  /*2310*/  @P4 SHF.L.U32 R62, R26, 0x10, RZ ;  /* 0x000000101a3e4819 */ /* 0x000fc400000006ff */
[----:B------:R-:W-:Y:S02]  /*2320*/  @P4 PRMT R106, R26, 0x7632, R106 ;  /* 0x000076321a6a4816 */ /* 0x000fe4000000006a */
[C---:B------:R-:W-:Y:S01]  /*2330*/  SHF.L.U32 R60, R63.reuse, 0x10, RZ ;  /* 0x000000103f3c7819 */ /* 0x040fe200000006ff */
[----:B------:R-:W2:Y:S01]  /*2340*/  @P4 LDC R109, c[0x0][0x40c] ;  /* 0x00010300ff6d4b82 */ /* 0x000ea20000000800 */
[----:B----4-:R-:W-:Y:S01]  /*2350*/  @P4 FFMA.FTZ R93, R62, R105, R93 ;  /* 0x000000693e5d4223 */ /* 0x010fe2000001005d */
[----:B------:R-:W-:Y:S01]  /*2360*/  @P4 IMAD.U32 R113, R106, 0x10000, RZ ;  /* 0x000100006a714824 */ /* 0x000fe200078e00ff */
[----:B------:R-:W-:Y:S02]  /*2370*/  PRMT R63, R63, 0x7632, R63 ;  /* 0x000076323f3f7816 */ /* 0x000fe4000000003f */
[----:B------:R-:W-:Y:S01]  /*2380*/  @P4 PRMT R62, R27, 0x7632, R62 ;  /* 0x000076321b3e4816 */ /* 0x000fe2000000003e */
[----:B------:R-:W-:Y:S01]  /*2390*/  @P4 FFMA.FTZ R94, R113, R104, R94 ;  /* 0x00000068715e4223 */ /* 0x000fe2000001005e */
[----:B------:R-:W-:Y:S01]  /*23a0*/  SHF.L.U32 R106, R63, 0x10, RZ ;  /* 0x000000103f6a7819 */ /* 0x000fe200000006ff */
[----:B------:R-:W-:Y:S01]  /*23b0*/  @P4 IMAD.U32 R113, R27, 0x10000, RZ ;  /* 0x000100001b714824 */ /* 0x000fe200078e00ff */
[----:B------:R-:W-:Y:S01]  /*23c0*/  @!P4 MOV R105, R60 ;  /* 0x0000003c0069c202 */ /* 0x000fe20000000f00 */
[----:B------:R-:W-:Y:S01]  /*23d0*/  @P4 IMAD.U32 R63, R62, 0x10000, RZ ;  /* 0x000100003e3f4824 */ /* 0x000fe200078e00ff */
[----:B------:R-:W-:Y:S01]  /*23e0*/  @!P4 MOV R104, R111 ;  /* 0x0000006f0068c202 */ /* 0x000fe20000000f00 */
[----:B0-----:R-:W-:Y:S01]  /*23f0*/  @P4 FFMA.FTZ R104, R112, R110, R111 ;  /* 0x0000006e70684223 */ /* 0x001fe2000001006f */
[----:B------:R-:W-:-:S02]  /*2400*/  F2FP.BF16.F32.PACK_AB R62, RZ, R86 ;  /* 0x00000056ff3e723e */ /* 0x000fc400000010ff */
[----:B------:R-:W-:Y:S01]  /*2410*/  F2FP.BF16.F32.PACK_AB R110, RZ, R93 ;  /* 0x0000005dff6e723e */ /* 0x000fe200000010ff */
[----:B-1----:R-:W-:Y:S01]  /*2420*/  @P4 FFMA.FTZ R105, R113, R61, R60 ;  /* 0x0000003d71694223 */ /* 0x002fe2000001003c */
[----:B------:R-:W-:Y:S02]  /*2430*/  F2FP.BF16.F32.PACK_AB R61, RZ, R85 ;  /* 0x00000055ff3d723e */ /* 0x000fe400000010ff */
[----:B------:R-:W-:Y:S02]  /*2440*/  F2FP.BF16.F32.PACK_AB R111, RZ, R94 ;  /* 0x0000005eff6f723e */ /* 0x000fe400000010ff */
[----:B------:R-:W-:Y:S02]  /*2450*/  F2FP.BF16.F32.PACK_AB R112, RZ, R105 ;  /* 0x00000069ff70723e */ /* 0x000fe400000010ff */
[----:B------:R-:W-:Y:S01]  /*2460*/  F2FP.BF16.F32.PACK_AB R60, RZ, R104 ;  /* 0x00000068ff3c723e */ /* 0x000fe200000010ff */
[----:B--2---:R-:W-:Y:S01]  /*2470*/  @P4 FFMA.FTZ R106, R63, R109, R106 ;  /* 0x0000006d3f6a4223 */ /* 0x004fe2000001006a */
[----:B------:R-:W-:-:S02]  /*2480*/  F2FP.BF16.F32.PACK_AB R109, RZ, R84 ;  /* 0x00000054ff6d723e */ /* 0x000fc400000010ff */
[----:B------:R-:W-:Y:S02]  /*2490*/  PRMT R61, R61, 0x5410, R62 ;  /* 0x000054103d3d7816 */ /* 0x000fe4000000003e */
[----:B------:R-:W-:Y:S02]  /*24a0*/  F2FP.BF16.F32.PACK_AB R63, RZ, R106 ;  /* 0x0000006aff3f723e */ /* 0x000fe400000010ff */
[----:B------:R-:W-:Y:S02]  /*24b0*/  PRMT R62, R110, 0x5410, R111 ;  /* 0x000054106e3e7816 */ /* 0x000fe4000000006f */
[----:B------:R-:W-:Y:S02]  /*24c0*/  PRMT R60, R60, 0x5410, R109 ;  /* 0x000054103c3c7816 */ /* 0x000fe4000000006d */
[----:B------:R-:W-:Y:S01]  /*24d0*/  PRMT R63, R112, 0x5410, R63 ;  /* 0x00005410703f7816 */ /* 0x000fe2000000003f */
[----:B------:R-:W-:Y:S06]  /*24e0*/  BRA `(.L_x_75) ;  /* 0x0000000000b87947 */ /* 0x000fec0003800000 */
.L_x_74:
[----:B------:R-:W3:Y:S01]  /*24f0*/  @UP2 LDCU UR4, c[0x0][0x40c] ;  /* 0x00008180ff0427ac */ /* 0x000ee20008000800 */
[----:B012--5:R-:W-:Y:S01]  /*2500*/  @P4 IMAD.U32 R60, R24, 0x10000, RZ ;  /* 0x00010000183c4824 */ /* 0x027fe200078e00ff */
[----:B------:R-:W-:Y:S02]  /*2510*/  CS2R R104, SRZ ;  /* 0x0000000000687805 */ /* 0x000fe4000001ff00 */
[----:B------:R-:W-:Y:S01]  /*2520*/  @P4 SHF.L.U32 R61, R25, 0x10, RZ ;  /* 0x00000010193d4819 */ /* 0x000fe200000006ff */
[----:B------:R-:W0:Y:S01]  /*2530*/  @UP2 LDCU UR7, c[0x0][0x40c] ;  /* 0x00008180ff0727ac */ /* 0x000e220008000800 */
[----:B------:R-:W-:Y:S02]  /*2540*/  HFMA2 R93, -RZ, RZ, 0, 0 ;  /* 0x00000000ff5d7431 */ /* 0x000fe400000001ff */
[----:B------:R-:W-:Y:S01]  /*2550*/  @P4 IMAD.U32 R62, R26, 0x10000, RZ ;  /* 0x000100001a3e4824 */ /* 0x000fe200078e00ff */
[----:B------:R-:W-:Y:S01]  /*2560*/  CS2R R84, SRZ ;  /* 0x0000000000547805 */ /* 0x000fe2000001ff00 */
[----:B------:R-:W1:Y:S01]  /*2570*/  @UP2 LDCU UR24, c[0x0][0x40c] ;  /* 0x00008180ff1827ac */ /* 0x000e620008000800 */
[----:B------:R-:W-:Y:S01]  /*2580*/  @P4 PRMT R63, R27, 0x7632, R63 ;  /* 0x000076321b3f4816 */ /* 0x000fe2000000003f */
[----:B------:R-:W-:-:S02]  /*2590*/  HFMA2 R94, -RZ, RZ, 0, 0 ;  /* 0x00000000ff5e7431 */ /* 0x000fc400000001ff */
[----:B------:R-:W-:Y:S01]  /*25a0*/  @P4 IMAD.U32 R109, R27, 0x10000, RZ ;  /* 0x000100001b6d4824 */ /* 0x000fe200078e00ff */
[----:B------:R-:W2:Y:S01]  /*25b0*/  @UP2 LDCU UR5, c[0x0][0x40c] ;  /* 0x00008180ff0527ac */ /* 0x000ea20008000800 */
[----:B------:R-:W-:Y:S02]  /*25c0*/  @P4 SHF.L.U32 R63, R63, 0x10, RZ ;  /* 0x000000103f3f4819 */ /* 0x000fe400000006ff */
[----:B------:R-:W-:Y:S01]  /*25d0*/  MOV R86, RZ ;  /* 0x000000ff00567202 */ /* 0x000fe20000000f00 */
[----:B------:R-:W4:Y:S01]  /*25e0*/  @UP2 LDCU UR23, c[0x0][0x40c] ;  /* 0x00008180ff1727ac */ /* 0x000f220008000800 */
[----:B------:R-:W-:Y:S01]  /*25f0*/  MOV R106, RZ ;  /* 0x000000ff006a7202 */ /* 0x000fe20000000f00 */
[----:B---3--:R-:W-:Y:S01]  /*2600*/  @P4 FMUL.FTZ R104, R60, UR4 ;  /* 0x000000043c684c20 */ /* 0x008fe20008410000 */
[----:B------:R-:W-:Y:S01]  /*2610*/  @P4 PRMT R60, R24, 0x7632, R60 ;  /* 0x00007632183c4816 */ /* 0x000fe2000000003c */
[----:B------:R-:W3:Y:S01]  /*2620*/  @UP2 LDCU UR25, c[0x0][0x40c] ;  /* 0x00008180ff1927ac */ /* 0x000ee20008000800 */
[----:B0-----:R-:W-:Y:S01]  /*2630*/  @P4 FMUL.FTZ R85, R61, UR7 ;  /* 0x000000073d554c20 */ /* 0x001fe20008410000 */
[----:B------:R-:W-:Y:S01]  /*2640*/  @P4 PRMT R61, R25, 0x7632, R61 ;  /* 0x00007632193d4816 */ /* 0x000fe2000000003d */
[----:B------:R-:W0:Y:S01]  /*2650*/  @UP2 LDCU UR26, c[0x0][0x40c] ;  /* 0x00008180ff1a27ac */ /* 0x000e220008000800 */
[----:B------:R-:W-:Y:S01]  /*2660*/  @P4 SHF.L.U32 R60, R60, 0x10, RZ ;  /* 0x000000103c3c4819 */ /* 0x000fe200000006ff */
[----:B-1----:R-:W-:Y:S01]  /*2670*/  @P4 FMUL.FTZ R93, R62, UR24 ;  /* 0x000000183e5d4c20 */ /* 0x002fe20008410000 */
[----:B------:R-:W-:Y:S01]  /*2680*/  @P4 PRMT R62, R26, 0x7632, R62 ;  /* 0x000076321a3e4816 */ /* 0x000fe2000000003e */
[----:B------:R-:W1:Y:S01]  /*2690*/  @UP2 LDCU UR4, c[0x0][0x40c] ;  /* 0x00008180ff0427ac */ /* 0x000e620008000800 */
[----:B------:R-:W-:-:S02]  /*26a0*/  @P4 IMAD.U32 R61, R61, 0x10000, RZ ;  /* 0x000100003d3d4824 */ /* 0x000fc400078e00ff */
[----:B--2---:R-:W-:Y:S01]  /*26b0*/  @P4 FMUL.FTZ R84, R60, UR5 ;  /* 0x000000053c544c20 */ /* 0x004fe20008410000 */
[----:B------:R-:W-:Y:S02]  /*26c0*/  @P4 SHF.L.U32 R62, R62, 0x10, RZ ;  /* 0x000000103e3e4819 */ /* 0x000fe400000006ff */
[----:B------:R-:W-:Y:S01]  /*26d0*/  F2FP.BF16.F32.PACK_AB R60, RZ, R104 ;  /* 0x00000068ff3c723e */ /* 0x000fe200000010ff */
[----:B----4-:R-:W-:Y:S01]  /*26e0*/  @P4 FMUL.FTZ R86, R61, UR23 ;  /* 0x000000173d564c20 */ /* 0x010fe20008410000 */
[----:B------:R-:W-:Y:S02]  /*26f0*/  F2FP.BF16.F32.PACK_AB R61, RZ, R84 ;  /* 0x00000054ff3d723e */ /* 0x000fe400000010ff */
[----:B------:R-:W-:Y:S01]  /*2700*/  F2FP.BF16.F32.PACK_AB R110, RZ, R93 ;  /* 0x0000005dff6e723e */ /* 0x000fe200000010ff */
[----:B---3--:R-:W-:Y:S01]  /*2710*/  @P4 FMUL.FTZ R94, R62, UR25 ;  /* 0x000000193e5e4c20 */ /* 0x008fe20008410000 */
[----:B------:R-:W-:Y:S02]  /*2720*/  F2FP.BF16.F32.PACK_AB R62, RZ, R85 ;  /* 0x00000055ff3e723e */ /* 0x000fe400000010ff */
[----:B------:R-:W-:Y:S01]  /*2730*/  PRMT R60, R60, 0x5410, R61 ;  /* 0x000054103c3c7816 */ /* 0x000fe2000000003d */
[----:B0-----:R-:W-:Y:S01]  /*2740*/  @P4 FMUL.FTZ R105, R109, UR26 ;  /* 0x0000001a6d694c20 */ /* 0x001fe20008410000 */
[----:B------:R-:W-:-:S02]  /*2750*/  F2FP.BF16.F32.PACK_AB R109, RZ, R86 ;  /* 0x00000056ff6d723e */ /* 0x000fc400000010ff */
[----:B------:R-:W-:Y:S01]  /*2760*/  F2FP.BF16.F32.PACK_AB R111, RZ, R94 ;  /* 0x0000005eff6f723e */ /* 0x000fe200000010ff */
[----:B-1----:R-:W-:Y:S01]  /*2770*/  @P4 FMUL.FTZ R106, R63, UR4 ;  /* 0x000000043f6a4c20 */ /* 0x002fe20008410000 */
[----:B------:R-:W-:Y:S02]  /*2780*/  F2FP.BF16.F32.PACK_AB R63, RZ, R105 ;  /* 0x00000069ff3f723e */ /* 0x000fe400000010ff */
[----:B------:R-:W-:Y:S02]  /*2790*/  PRMT R61, R62, 0x5410, R109 ;  /* 0x000054103e3d7816 */ /* 0x000fe4000000006d */
[----:B------:R-:W-:Y:S02]  /*27a0*/  F2FP.BF16.F32.PACK_AB R112, RZ, R106 ;  /* 0x0000006aff70723e */ /* 0x000fe400000010ff */
[----:B------:R-:W-:Y:S02]  /*27b0*/  PRMT R62, R110, 0x5410, R111 ;  /* 0x000054106e3e7816 */ /* 0x000fe4000000006f */
[----:B------:R-:W-:-:S07]  /*27c0*/  PRMT R63, R63, 0x5410, R112 ;  /* 0x000054103f3f7816 */ /* 0x000fce0000000070 */
.L_x_75:
[----:B------:R-:W0:Y:S02]  /*27d0*/  LDC.64 R110, c[0x0][0x3a8] ;  /* 0x0000ea00ff6e7b82 */ /* 0x000e240000000a00 */
[----:B0-----:R-:W-:-:S05]  /*27e0*/  IMAD.WIDE.U32 R110, R108, 0x10, R110 ;  /* 0x000000106c6e7825 */ /* 0x001fca00078e006e */
[----:B------:R3:W-:Y:S02]  /*27f0*/  STG.E.128 desc[UR12][R110.64], R60 ;  /* 0x0000003c6e007986 */ /* 0x0007e4000c101d0c */
.L_x_72:
[----:B------:R-:W-:Y:S05]  /*2800*/  BSYNC.RECONVERGENT B0 ;  /* 0x0000000000007941 */ /* 0x000fea0003800200 */
.L_x_71:
[----:B0123--:R-:W-:Y:S01]  /*2810*/  FADD.FTZ R61, RZ, R95 ;  /* 0x0000005fff3d7221 */ /* 0x00ffe20000010000 */
[C---:B------:R-:W-:Y:S01]  /*2820*/  ISETP.GT.U32.AND P6, PT, R74.reuse, 0xff, PT ;  /* 0x000000ff4a00780c */ /* 0x040fe20003fc4070 */
[----:B------:R-:W-:Y:S01]  /*2830*/  BSSY.RECONVERGENT B0, `(.L_x_76) ;  /* 0x0000084000007945 */ /* 0x000fe20003800200 */
[----:B------:R-:W-:Y:S01]  /*2840*/  ISETP.GT.U32.AND P5, PT, R74, 0x17f, PT ;  /* 0x0000017f4a00780c */ /* 0x000fe20003fa4070 */
[----:B------:R-:W-:Y:S01]  /*2850*/  FADD.FTZ R60, R82, R61 ;  /* 0x0000003d523c7221 */ /* 0x000fe20000010000 */
[----:B------:R-:W-:Y:S01]  /*2860*/  ISETP.GT.U32.AND P4, PT, R74, 0x1ff, PT ;  /* 0x000001ff4a00780c */ /* 0x000fe20003f84070 */
[----:B------:R-:W-:Y:S02]  /*2870*/  IMAD.MOV.U32 R112, RZ, RZ, RZ ;  /* 0x000000ffff707224 */ /* 0x000fe400078e00ff */
[----:B------:R-:W-:-:S04]  /*2880*/  FADD.FTZ R61, R81, R60 ;  /* 0x0000003c513d7221 */ /* 0x000fc80000010000 */
        /* <DEDUP_REMOVED lines=29> */
[----:B------:R-:W-:-:S05]  /*2a60*/  @P4 FADD.FTZ R61, R106, R63 ;  /* 0x0000003f6a3d4221 */ /* 0x000fca0000010000 */
        /* <DEDUP_REMOVED lines=47> */
[----:B------:R-:W-:Y:S02]  /*2d60*/  FADD.FTZ R62, R104, -R60 ;  /* 0x8000003c683e7221 */ /* 0x000fe40000010000 */
        /* <DEDUP_REMOVED lines=27> */
[----:B------:R-:W-:-:S05]  /*2f20*/  @P4 FFMA.FTZ R61, R63, R63, R62 ;  /* 0x0000003f3f3d4223 */ /* 0x000fca000001003e */
        /* <DEDUP_REMOVED lines=8> */
[----:B------:R-:W-:-:S04]  /*2fb0*/  LOP3.LUT P4, R62, R107, 0x1f, RZ, 0xc0, !PT ;  /* 0x0000001f6b3e7812 */ /* 0x000fc8000788c0ff */
[----:B------:R-:W0:Y:S01]  /*2fc0*/  SHFL.BFLY PT, R111, R110, 0x10, 0x1f ;  /* 0x0e001f006e6f7f89 */ /* 0x000e2200000e0000 */
[----:B------:R-:W-:Y:S01]  /*2fd0*/  ISETP.GT.U32.AND P5, PT, R62, 0x3, PT ;  /* 0x000000033e00780c */ /* 0x000fe20003fa4070 */
[----:B0-----:R-:W-:-:S07]  /*2fe0*/  FADD.FTZ R61, R110, R111 ;  /* 0x0000006f6e3d7221 */ /* 0x001fce0000010000 */
[----:B------:R-:W-:Y:S05]  /*2ff0*/  @P4 BRA `(.L_x_77) ;  /* 0x00000000001c4947 */ /* 0x000fea0003800000 */
[----:B------:R-:W0:Y:S01]  /*3000*/  S2UR UR5, SR_CgaCtaId ;  /* 0x00000000000579c3 */ /* 0x000e220000008800 */
[----:B------:R-:W-:Y:S01]  /*3010*/  UMOV UR4, 0x400 ;  /* 0x0000040000047882 */ /* 0x000fe20000000000 */
[----:B------:R-:W-:-:S04]  /*3020*/  SHF.R.U32.HI R62, RZ, 0x2, R107 ;  /* 0x00000002ff3e7819 */ /* 0x000fc8000001166b */
[----:B------:R-:W-:Y:S01]  /*3030*/  LOP3.LUT R62, R62, 0x18, RZ, 0xc0, !PT ;  /* 0x000000183e3e7812 */ /* 0x000fe200078ec0ff */
[----:B0-----:R-:W-:-:S04]  /*3040*/  ULEA UR4, UR5, UR4, 0x18 ;  /* 0x0000000405047291 */ /* 0x001fc8000f8ec0ff */
[----:B------:R-:W-:-:S09]  /*3050*/  @UP1 UIADD3 UR4, UPT, UPT, UR4, 0x20, URZ ;  /* 0x0000002004041890 */ /* 0x000fd2000fffe0ff */
[----:B------:R0:W-:Y:S03]  /*3060*/  STS.64 [R62+UR4], R60 ;  /* 0x0000003c3e007988 */ /* 0x0001e60008000a04 */
.L_x_77:
[----:B------:R-:W-:Y:S05]  /*3070*/  BSYNC.RECONVERGENT B0 ;  /* 0x0000000000007941 */ /* 0x000fea0003800200 */
.L_x_76:
        /* <DEDUP_REMOVED lines=12> */
.L_x_79:
[----:B------:R-:W-:Y:S05]  /*3140*/  BSYNC.RECONVERGENT B0 ;  /* 0x0000000000007941 */ /* 0x000fea0003800200 */
.L_x_78:
[----:B------:R-:W1:Y:S01]  /*3150*/  SHFL.DOWN PT, R63, R112, 0x2, 0x1f ;  /* 0x08401f00703f7f89 */ /* 0x000e6200000e0000 */
[----:B------:R-:W-:Y:S01]  /*3160*/  I2FP.F32.S32 R113, R112 ;  /* 0x0000007000717245 */ /* 0x000fe20000201400 */
[----:B------:R-:W-:Y:S01]  /*3170*/  UISETP.GE.AND UP0, UPT, UR6, 0x1, UPT ;  /* 0x000000010600788c */ /* 0x000fe2000bf06270 */
[----:B------:R-:W-:Y:S01]  /*3180*/  ISETP.NE.AND P4, PT, R107, RZ, PT ;  /* 0x000000ff6b00720c */ /* 0x000fe20003f85270 */
[----:B0-----:R-:W0:Y:S01]  /*3190*/  SHFL.DOWN PT, R109, R60, 0x2, 0x1f ;  /* 0x08401f003c6d7f89 */ /* 0x001e2200000e0000 */
[----:B------:R-:W-:-:S03]  /*31a0*/  ISETP.NE.AND P5, PT, RZ, UR19, PT ;  /* 0x00000013ff007c0c */ /* 0x000fc6000bfa5270 */
[----:B------:R-:W2:Y:S01]  /*31b0*/  SHFL.DOWN PT, R108, R61, 0x2, 0x1f ;  /* 0x08401f003d6c7f89 */ /* 0x000ea200000e0000 */
[----:B-1----:R-:W-:Y:S01]  /*31c0*/  IMAD.IADD R110, R63, 0x1, R112 ;  /* 0x000000013f6e7824 */ /* 0x002fe200078e0270 */
[----:B------:R-:W-:-:S04]  /*31d0*/  I2FP.F32.S32 R114, R63 ;  /* 0x0000003f00727245 */ /* 0x000fc80000201400 */
[----:B------:R-:W-:Y:S01]  /*31e0*/  I2FP.F32.S32 R62, R110 ;  /* 0x0000006e003e7245 */ /* 0x000fe20000201400 */
[----:B------:R-:W1:Y:S01]  /*31f0*/  SHFL.DOWN PT, R63, R110, 0x1, 0x1f ;  /* 0x08201f006e3f7f89 */ /* 0x000e6200000e0000 */
[C---:B0-----:R-:W-:Y:S01]  /*3200*/  FMUL.FTZ R116, R109.reuse, R114 ;  /* 0x000000726d747220 */ /* 0x041fe20000410000 */
[----:B------:R-:W-:Y:S01]  /*3210*/  FADD.FTZ R109, -R109, R60 ;  /* 0x0000003c6d6d7221 */ /* 0x000fe20000010100 */
[----:B------:R-:W0:Y:S01]  /*3220*/  MUFU.RCP R111, R62 ;  /* 0x0000003e006f7308 */ /* 0x000e220000001000 */
[----:B--2---:R-:W-:Y:S01]  /*3230*/  FADD.FTZ R108, R108, R61 ;  /* 0x0000003d6c6c7221 */ /* 0x004fe20000010000 */
[----:B------:R-:W-:Y:S01]  /*3240*/  FFMA.FTZ R116, R113, R60, R116 ;  /* 0x0000003c71747223 */ /* 0x000fe20000010074 */
[----:B------:R-:W-:-:S04]  /*3250*/  FMUL.FTZ R60, R109, R109 ;  /* 0x0000006d6d3c7220 */ /* 0x000fc80000410000 */
[----:B------:R-:W-:-:S04]  /*3260*/  FMUL.FTZ R60, R60, R113 ;  /* 0x000000713c3c7220 */ /* 0x000fc80000410000 */
[----:B------:R-:W-:Y:S01]  /*3270*/  FMUL.FTZ R60, R60, R114 ;  /* 0x000000723c3c7220 */ /* 0x000fe20000410000 */
[----:B0-----:R-:W-:-:S03]  /*3280*/  FMUL.FTZ R109, R111, R116 ;  /* 0x000000746f6d7220 */ /* 0x001fc60000410000 */
[----:B------:R-:W-:Y:S01]  /*3290*/  FFMA.FTZ R60, R111, R60, R108 ;  /* 0x0000003c6f3c7223 */ /* 0x000fe2000001006c */
[-C--:B-1----:R-:W-:Y:S01]  /*32a0*/  IADD3 R110, PT, PT, R110, R63.reuse, RZ ;  /* 0x0000003f6e6e7210 */ /* 0x082fe20007ffe0ff */
[----:B------:R-:W0:Y:S01]  /*32b0*/  SHFL.DOWN PT, R112, R109, 0x1, 0x1f ;  /* 0x08201f006d707f89 */ /* 0x000e2200000e0000 */
[----:B------:R-:W-:Y:S02]  /*32c0*/  I2FP.F32.S32 R108, R63 ;  /* 0x0000003f006c7245 */ /* 0x000fe40000201400 */
[----:B------:R-:W-:Y:S01]  /*32d0*/  I2FP.F32.S32 R110, R110 ;  /* 0x0000006e006e7245 */ /* 0x000fe20000201400 */
[----:B------:R-:W1:Y:S05]  /*32e0*/  SHFL.DOWN PT, R61, R60, 0x1, 0x1f ;  /* 0x08201f003c3d7f89 */ /* 0x000e6a00000e0000 */
[----:B------:R-:W2:Y:S01]  /*32f0*/  MUFU.RCP R110, R110 ;  /* 0x0000006e006e7308 */ /* 0x000ea20000001000 */
[----:B0-----:R-:W-:Y:S01]  /*3300*/  FADD.FTZ R63, R109, -R112 ;  /* 0x800000706d3f7221 */ /* 0x001fe20000010000 */
[----:B------:R-:W-:-:S02]  /*3310*/  FMUL.FTZ R111, R112, R108 ;  /* 0x0000006c706f7220 */ /* 0x000fc40000410000 */
[----:B------:R-:W0:Y:S01]  /*3320*/  LDC R112, c[0x0][0x448] ;  /* 0x00011200ff707b82 */ /* 0x000e220000000800 */
[----:B------:R-:W-:Y:S01]  /*3330*/  FMUL.FTZ R63, R63, R63 ;  /* 0x0000003f3f3f7220 */ /* 0x000fe20000410000 */
[----:B------:R-:W-:Y:S01]  /*3340*/  FFMA.FTZ R111, R62, R109, R111 ;  /* 0x0000006d3e6f7223 */ /* 0x000fe2000001006f */
[----:B-1----:R-:W-:Y:S02]  /*3350*/  FADD.FTZ R61, R60, R61 ;  /* 0x0000003d3c3d7221 */ /* 0x002fe40000010000 */
[----:B------:R-:W-:Y:S01]  /*3360*/  FMUL.FTZ R63, R62, R63 ;  /* 0x0000003f3e3f7220 */ /* 0x000fe20000410000 */
[----:B--2---:R-:W-:-:S03]  /*3370*/  FMUL.FTZ R111, R110, R111 ;  /* 0x0000006f6e6f7220 */ /* 0x004fc60000410000 */
[----:B------:R-:W-:-:S03]  /*3380*/  FMUL.FTZ R63, R63, R108 ;  /* 0x0000006c3f3f7220 */ /* 0x000fc60000410000 */
[----:B------:R-:W1:Y:S01]  /*3390*/  SHFL.IDX PT, R111, R111, RZ, 0x1f ;  /* 0x00001fff6f6f7589 */ /* 0x000e6200000e0000 */
[----:B------:R-:W-:Y:S02]  /*33a0*/  FFMA.FTZ R108, R110, R63, R61 ;  /* 0x0000003f6e6c7223 */ /* 0x000fe4000001003d */
[----:B------:R-:W2:Y:S03]  /*33b0*/  @!P4 LDC.64 R62, c[0x0][0x3c0] ;  /* 0x0000f000ff3ecb82 */ /* 0x000ea60000000a00 */
[----:B------:R-:W0:Y:S05]  /*33c0*/  SHFL.IDX PT, R113, R108, RZ, 0x1f ;  /* 0x00001fff6c717589 */ /* 0x000e2a00000e0000 */
[----:B------:R-:W3:Y:S01]  /*33d0*/  @!P4 LDC.64 R60, c[0x0][0x3c8] ;  /* 0x0000f200ff3ccb82 */ /* 0x000ee20000000a00 */
[----:B-1----:R-:W-:-:S05]  /*33e0*/  FMUL.FTZ R109, R111, R111 ;  /* 0x0000006f6f6d7220 */ /* 0x002fca0000410000 */
[----:B------:R-:W-:Y:S01]  /*33f0*/  FSEL R110, R109, RZ, P5 ;  /* 0x000000ff6d6e7208 */ /* 0x000fe20002800000 */
[----:B0-----:R-:W-:Y:S01]  /*3400*/  FFMA.FTZ R109, R113, UR20, R112 ;  /* 0x00000014716d7c23 */ /* 0x001fe20008010070 */
[----:B------:R-:W-:-:S03]  /*3410*/  IMAD.U32 R113, RZ, RZ, UR18 ;  /* 0x00000012ff717e24 */ /* 0x000fc6000f8e00ff */
[----:B------:R-:W-:Y:S01]  /*3420*/  FADD.FTZ R110, R109, R110 ;  /* 0x0000006e6d6e7221 */ /* 0x000fe20000010000 */
[----:B------:R-:W-:Y:S01]  /*3430*/  MOV R109, UR18 ;  /* 0x00000012006d7c02 */ /* 0x000fe20008000f00 */
[----:B---3--:R-:W-:-:S04]  /*3440*/  @!P4 IMAD.WIDE R60, R113, 0x4, R60 ;  /* 0x00000004713cc825 */ /* 0x008fc800078e023c */
[----:B------:R-:W0:Y:S01]  /*3450*/  MUFU.RSQ R110, R110 ;  /* 0x0000006e006e7308 */ /* 0x000e220000001400 */
[----:B--2---:R-:W-:-:S05]  /*3460*/  @!P4 IMAD.WIDE R62, R109, 0x4, R62 ;  /* 0x000000046d3ec825 */ /* 0x004fca00078e023e */
[----:B------:R1:W-:Y:S04]  /*3470*/  @!P4 STG.E desc[UR12][R62.64], R111 ;  /* 0x0000006f3e00c986 */ /* 0x0003e8000c10190c */
[----:B0-----:R1:W-:Y:S01]  /*3480*/  @!P4 STG.E desc[UR12][R60.64], R110 ;  /* 0x0000006e3c00c986 */ /* 0x0013e2000c10190c */
[----:B------:R-:W-:Y:S05]  /*3490*/  BRA.U !UP0, `(.L_x_80) ;  /* 0x0000000d08507547 */ /* 0x000fea000b800000 */
[----:B------:R-:W-:Y:S01]  /*34a0*/  UIADD3 UR4, UPT, UPT, UR6, -0x1, URZ ;  /* 0xffffffff06047890 */ /* 0x000fe2000fffe0ff */
[----:B-1----:R-:W-:Y:S01]  /*34b0*/  FSEL R111, R111, RZ, !P5 ;  /* 0x000000ff6f6f7208 */ /* 0x002fe20006800000 */
[----:B------:R-:W-:Y:S02]  /*34c0*/  BSSY.RECONVERGENT B0, `(.L_x_81) ;  /* 0x0000038000007945 */ /* 0x000fe40003800200 */
[----:B------:R-:W-:-:S04]  /*34d0*/  UIMAD UR4, UR4, UR22, URZ ;  /* 0x00000016040472a4 */ /* 0x000fc8000f8e02ff */
[----:B------:R-:W-:-:S04]  /*34e0*/  USHF.R.S32.HI UR5, URZ, 0x1f, UR4 ;  /* 0x0000001fff057899 */ /* 0x000fc80008011404 */
[----:B------:R-:W-:Y:S01]  /*34f0*/  ULEA.HI UR5, UR5, UR4, URZ, 0x3 ;  /* 0x0000000405057291 */ /* 0x000fe2000f8f18ff */
[----:B------:R-:W-:-:S05]  /*3500*/  R2UR UR4, R111 ;  /* 0x000000006f0472ca */ /* 0x000fca00000e0000 */
[----:B------:R-:W-:-:S04]  /*3510*/  MOV R60, UR5 ;  /* 0x00000005003c7c02 */ /* 0x000fc80008000f00 */
[----:B------:R-:W-:Y:S01]  /*3520*/  LEA.HI.SX32 R107, R60, R107, 0x1d ;  /* 0x0000006b3c6b7211 */ /* 0x000fe200078feaff */
[----:B------:R-:W-:Y:S06]  /*3530*/  @!P0 BRA `(.L_x_82) ;  /* 0x0000000000c08947 */ /* 0x000fec0003800000 */
[----:B------:R-:W-:Y:S01]  /*3540*/  FADD.FTZ R61, R95, -UR4 ;  /* 0x800000045f3d7e21 */ /* 0x000fe20008010000 */
[----:B------:R-:W-:Y:S01]  /*3550*/  SHF.L.U32 R63, R56, 0x10, RZ ;  /* 0x00000010383f7819 */ /* 0x000fe200000006ff */
[----:B------:R-:W-:Y:S01]  /*3560*/  IMAD.U32 R109, R52, 0x10000, RZ ;  /* 0x00010000346d7824 */ /* 0x000fe200078e00ff */
[----:B------:R-:W-:Y:S01]  /*3570*/  SHF.L.U32 R62, R57, 0x10, RZ ;  /* 0x00000010393e7819 */ /* 0x000fe200000006ff */
[----:B------:R-:W-:Y:S01]  /*3580*/  FMUL.FTZ R60, R110, R61 ;  /* 0x0000003d6e3c7220 */ /* 0x000fe20000410000 */
[----:B------:R-:W-:Y:S01]  /*3590*/  FADD.FTZ R61, R81, -UR4 ;  /* 0x80000004513d7e21 */ /* 0x000fe20008010000 */
[----:B------:R-:W-:Y:S01]  /*35a0*/  SHF.L.U32 R108, R53, 0x10, RZ ;  /* 0x00000010356c7819 */ /* 0x000fe200000006ff */
[----:B------:R-:W-:Y:S02]  /*35b0*/  IMAD.U32 R118, R54, 0x10000, RZ ;  /* 0x0001000036767824 */ /* 0x000fe400078e00ff */
[----:B------:R-:W-:Y:S01]  /*35c0*/  FFMA.FTZ R60, R60, R63, R109 ;  /* 0x0000003f3c3c7223 */ /* 0x000fe2000001006d */
[----:B------:R-:W-:Y:S01]  /*35d0*/  FADD.FTZ R109, R87, -UR4 ;  /* 0x80000004576d7e21 */ /* 0x000fe20008010000 */
[----:B------:R-:W-:Y:S01]  /*35e0*/  FADD.FTZ R63, R80, -UR4 ;  /* 0x80000004503f7e21 */ /* 0x000fe20008010000 */
[----:B------:R-:W-:Y:S01]  /*35f0*/  SHF.L.U32 R116, R58, 0x10, RZ ;  /* 0x000000103a747819 */ /* 0x000fe200000006ff */
[----:B------:R-:W-:Y:S01]  /*3600*/  FMUL.FTZ R61, R110, R61 ;  /* 0x0000003d6e3d7220 */ /* 0x000fe20000410000 */
[----:B------:R-:W-:Y:S01]  /*3610*/  SHF.L.U32 R114, R4, 0x10, RZ ;  /* 0x0000001004727819 */ /* 0x000fe200000006ff */
[----:B------:R-:W-:Y:S01]  /*3620*/  FMUL.FTZ R109, R110, R109 ;  /* 0x0000006d6e6d7220 */ /* 0x000fe20000410000 */
[----:B------:R-:W-:-:S02]  /*3630*/  IMAD.U32 R112, R3, 0x10000, RZ ;  /* 0x0001000003707824 */ /* 0x000fc400078e00ff */
[----:B------:R-:W-:Y:S01]  /*3640*/  FMUL.FTZ R63, R110, R63 ;  /* 0x0000003f6e3f7220 */ /* 0x000fe20000410000 */
[----:B------:R-:W-:Y:S01]  /*3650*/  FFMA.FTZ R61, R61, R62, R108 ;  /* 0x0000003e3d3d7223 */ /* 0x000fe2000001006c */
[----:B------:R-:W-:Y:S01]  /*3660*/  FFMA.FTZ R62, R109, R116, R118 ;  /* 0x000000746d3e7223 */ /* 0x000fe20000010076 */
[----:B------:R-:W-:Y:S01]  /*3670*/  FADD.FTZ R109, R96, -UR4 ;  /* 0x80000004606d7e21 */ /* 0x000fe20008010000 */
[----:B------:R-:W-:Y:S01]  /*3680*/  FFMA.FTZ R112, R63, R112, R114 ;  /* 0x000000703f707223 */ /* 0x000fe20000010072 */
[----:B------:R-:W-:Y:S01]  /*3690*/  FADD.FTZ R63, R88, -UR4 ;  /* 0x80000004583f7e21 */ /* 0x000fe20008010000 */
[----:B------:R-:W-:Y:S01]  /*36a0*/  SHF.L.U32 R108, R5, 0x10, RZ ;  /* 0x00000010056c7819 */ /* 0x000fe200000006ff */
[----:B------:R-:W-:Y:S01]  /*36b0*/  FMUL.FTZ R109, R110, R109 ;  /* 0x0000006d6e6d7220 */ /* 0x000fe20000410000 */
[----:B------:R-:W-:Y:S01]  /*36c0*/  SHF.L.U32 R114, R6, 0x10, RZ ;  /* 0x0000001006727819 */ /* 0x000fe200000006ff */
[----:B------:R-:W-:Y:S01]  /*36d0*/  FMUL.FTZ R63, R110, R63 ;  /* 0x0000003f6e3f7220 */ /* 0x000fe20000410000 */
[----:B------:R-:W-:Y:S01]  /*36e0*/  SHF.L.U32 R118, R55, 0x10, RZ ;  /* 0x0000001037767819 */ /* 0x000fe200000006ff */
[----:B------:R-:W-:Y:S01]  /*36f0*/  IMAD.U32 R116, R59, 0x10000, RZ ;  /* 0x000100003b747824 */ /* 0x000fe200078e00ff */
[----:B------:R-:W-:Y:S01]  /*3700*/  F2FP.BF16.F32.PACK_AB R61, R112, R61 ;  /* 0x0000003d703d723e */ /* 0x000fe200000010ff */
[----:B------:R-:W-:Y:S01]  /*3710*/  FFMA.FTZ R111, R63, R108, R114 ;  /* 0x0000006c3f6f7223 */ /* 0x000fe20000010072 */
[----:B------:R-:W-:Y:S01]  /*3720*/  FADD.FTZ R63, R97, -UR4 ;  /* 0x80000004613f7e21 */ /* 0x000fe20008010000 */
[----:B------:R-:W-:Y:S01]  /*3730*/  FFMA.FTZ R118, R109, R116, R118 ;  /* 0x000000746d767223 */ /* 0x000fe20000010076 */
[----:B------:R-:W-:Y:S01]  /*3740*/  SHF.L.U32 R114, R7, 0x10, RZ ;  /* 0x0000001007727819 */ /* 0x000fe200000006ff */
[----:B------:R-:W0:Y:S01]  /*3750*/  LDC.64 R108, c[0x0][0x428] ;  /* 0x00010a00ff6c7b82 */ /* 0x000e220000000a00 */
[----:B------:R-:W-:Y:S01]  /*3760*/  FMUL.FTZ R63, R110, R63 ;  /* 0x0000003f6e3f7220 */ /* 0x000fe20000410000 */
[----:B------:R-:W-:Y:S01]  /*3770*/  IMAD.U32 R116, R8, 0x10000, RZ ;  /* 0x0001000008747824 */ /* 0x000fe200078e00ff */
[----:B------:R-:W-:-:S03]  /*3780*/  F2FP.BF16.F32.PACK_AB R62, R111, R62 ;  /* 0x0000003e6f3e723e */ /* 0x000fc600000010ff */
[----:B------:R-:W-:Y:S01]  /*3790*/  FFMA.FTZ R115, R63, R114, R116 ;  /* 0x000000723f737223 */ /* 0x000fe20000010074 */
[----:B------:R-:W-:Y:S01]  /*37a0*/  FADD.FTZ R63, R82, -UR4 ;  /* 0x80000004523f7e21 */ /* 0x000fe20008010000 */
[----:B------:R-:W-:Y:S02]  /*37b0*/  SHF.L.U32 R114, R0, 0x10, RZ ;  /* 0x0000001000727819 */ /* 0x000fe400000006ff */
[----:B------:R-:W-:Y:S01]  /*37c0*/  SHF.L.U32 R116, R2, 0x10, RZ ;  /* 0x0000001002747819 */ /* 0x000fe200000006ff */
[----:B------:R-:W-:-:S04]  /*37d0*/  FMUL.FTZ R63, R110, R63 ;  /* 0x0000003f6e3f7220 */ /* 0x000fc80000410000 */
[----:B------:R-:W-:Y:S01]  /*37e0*/  FFMA.FTZ R113, R63, R114, R116 ;  /* 0x000000723f717223 */ /* 0x000fe20000010074 */
[----:B------:R-:W-:-:S04]  /*37f0*/  F2FP.BF16.F32.PACK_AB R63, R115, R118 ;  /* 0x00000076733f723e */ /* 0x000fc800000010ff */
[----:B------:R-:W-:Y:S01]  /*3800*/  F2FP.BF16.F32.PACK_AB R60, R113, R60 ;  /* 0x0000003c713c723e */ /* 0x000fe200000010ff */
[----:B0-----:R-:W-:-:S04]  /*3810*/  IMAD.WIDE.U32 R108, R107, 0x10, R108 ;  /* 0x000000106b6c7825 */ /* 0x001fc800078e006c */
[----:B------:R-:W-:Y:S01]  /*3820*/  VIADD R107, R107, 0x80 ;  /* 0x000000806b6b7836 */ /* 0x000fe20000000000 */
[----:B------:R0:W-:Y:S06]  /*3830*/  STG.E.128 desc[UR12][R108.64], R60 ;  /* 0x0000003c6c007986 */ /* 0x0001ec000c101d0c */
.L_x_82:
[----:B------:R-:W-:Y:S05]  /*3840*/  BSYNC.RECONVERGENT B0 ;  /* 0x0000000000007941 */ /* 0x000fea0003800200 */
.L_x_81:
[----:B------:R-:W-:Y:S04]  /*3850*/  BSSY.RECONVERGENT B0, `(.L_x_83) ;  /* 0x0000032000007945 */ /* 0x000fe80003800200 */
[----:B------:R-:W-:Y:S05]  /*3860*/  @!P1 BRA `(.L_x_84) ;  /* 0x0000000000c09947 */ /* 0x000fea0003800000 */
[----:B0-----:R-:W-:Y:S01]  /*3870*/  FADD.FTZ R61, R98, -UR4 ;  /* 0x80000004623d7e21 */ /* 0x001fe20008010000 */
        /* <DEDUP_REMOVED lines=14> */
[----:B------:R-:W-:Y:S01]  /*3960*/  SHF.L.U32 R112, R12, 0x10, RZ ;  /* 0x000000100c707819 */ /* 0x000fe200000006ff */
[----:B------:R-:W-:Y:S01]  /*3970*/  FMUL.FTZ R63, R110, R63 ;  /* 0x0000003f6e3f7220 */ /* 0x000fe20000410000 */
[----:B------:R-:W-:Y:S01]  /*3980*/  FFMA.FTZ R61, R61, R62, R108 ;  /* 0x0000003e3d3d7223 */ /* 0x000fe2000001006c */
[----:B------:R-:W-:Y:S01]  /*3990*/  FFMA.FTZ R62, R109, R116, R118 ;  /* 0x000000746d3e7223 */ /* 0x000fe20000010076 */
[----:B------:R-:W-:Y:S01]  /*39a0*/  FADD.FTZ R109, R99, -UR4 ;  /* 0x80000004636d7e21 */ /* 0x000fe20008010000 */
[----:B------:R-:W-:Y:S01]  /*39b0*/  FFMA.FTZ R112, R63, R112, R114 ;  /* 0x000000703f707223 */ /* 0x000fe20000010072 */
[----:B------:R-:W-:Y:S01]  /*39c0*/  FADD.FTZ R63, R90, -UR4 ;  /* 0x800000045a3f7e21 */ /* 0x000fe20008010000 */
[----:B------:R-:W-:Y:S01]  /*39d0*/  IMAD.U32 R108, R14, 0x10000, RZ ;  /* 0x000100000e6c7824 */ /* 0x000fe200078e00ff */
[----:B------:R-:W-:Y:S01]  /*39e0*/  SHF.L.U32 R114, R15, 0x10, RZ ;  /* 0x000000100f727819 */ /* 0x000fe200000006ff */
[C---:B------:R-:W-:Y:S01]  /*39f0*/  FMUL.FTZ R109, R110.reuse, R109 ;  /* 0x0000006d6e6d7220 */ /* 0x040fe20000410000 */
[----:B------:R-:W-:Y:S01]  /*3a00*/  SHF.L.U32 R116, R51, 0x10, RZ ;  /* 0x0000001033747819 */ /* 0x000fe200000006ff */
[----:B------:R-:W-:Y:S01]  /*3a10*/  FMUL.FTZ R63, R110, R63 ;  /* 0x0000003f6e3f7220 */ /* 0x000fe20000410000 */
[----:B------:R-:W-:Y:S01]  /*3a20*/  IMAD.U32 R118, R47, 0x10000, RZ ;  /* 0x000100002f767824 */ /* 0x000fe200078e00ff */
[----:B------:R-:W-:-:S02]  /*3a30*/  F2FP.BF16.F32.PACK_AB R61, R112, R61 ;  /* 0x0000003d703d723e */ /* 0x000fc400000010ff */
[----:B------:R-:W-:Y:S01]  /*3a40*/  FFMA.FTZ R111, R63, R108, R114 ;  /* 0x0000006c3f6f7223 */ /* 0x000fe20000010072 */
[----:B------:R-:W-:Y:S01]  /*3a50*/  FFMA.FTZ R118, R109, R116, R118 ;  /* 0x000000746d767223 */ /* 0x000fe20000010076 */
[----:B------:R-:W-:Y:S01]  /*3a60*/  FADD.FTZ R63, R100, -UR4 ;  /* 0x80000004643f7e21 */ /* 0x000fe20008010000 */
[----:B------:R-:W0:Y:S01]  /*3a70*/  LDC.64 R108, c[0x0][0x428] ;  /* 0x00010a00ff6c7b82 */ /* 0x000e220000000a00 */
[----:B------:R-:W-:Y:S02]  /*3a80*/  SHF.L.U32 R114, R16, 0x10, RZ ;  /* 0x0000001010727819 */ /* 0x000fe400000006ff */
[----:B------:R-:W-:Y:S01]  /*3a90*/  SHF.L.U32 R116, R17, 0x10, RZ ;  /* 0x0000001011747819 */ /* 0x000fe200000006ff */
[----:B------:R-:W-:Y:S01]  /*3aa0*/  FMUL.FTZ R63, R110, R63 ;  /* 0x0000003f6e3f7220 */ /* 0x000fe20000410000 */
[----:B------:R-:W-:-:S03]  /*3ab0*/  F2FP.BF16.F32.PACK_AB R62, R111, R62 ;  /* 0x0000003e6f3e723e */ /* 0x000fc600000010ff */
[----:B------:R-:W-:Y:S01]  /*3ac0*/  FFMA.FTZ R115, R63, R114, R116 ;  /* 0x000000723f737223 */ /* 0x000fe20000010074 */
[----:B------:R-:W-:Y:S01]  /*3ad0*/  FADD.FTZ R63, R79, -UR4 ;  /* 0x800000044f3f7e21 */ /* 0x000fe20008010000 */
[----:B------:R-:W-:Y:S01]  /*3ae0*/  SHF.L.U32 R116, R10, 0x10, RZ ;  /* 0x000000100a747819 */ /* 0x000fe200000006ff */
[----:B------:R-:W-:Y:S02]  /*3af0*/  IMAD.U32 R114, R9, 0x10000, RZ ;  /* 0x0001000009727824 */ /* 0x000fe400078e00ff */
[----:B------:R-:W-:-:S04]  /*3b00*/  FMUL.FTZ R63, R110, R63 ;  /* 0x0000003f6e3f7220 */ /* 0x000fc80000410000 */
[----:B------:R-:W-:Y:S01]  /*3b10*/  FFMA.FTZ R113, R63, R114, R116 ;  /* 0x000000723f717223 */ /* 0x000fe20000010074 */
[----:B------:R-:W-:-:S04]  /*3b20*/  F2FP.BF16.F32.PACK_AB R63, R115, R118 ;  /* 0x00000076733f723e */ /* 0x000fc800000010ff */
[----:B------:R-:W-:Y:S01]  /*3b30*/  F2FP.BF16.F32.PACK_AB R60, R113, R60 ;  /* 0x0000003c713c723e */ /* 0x000fe200000010ff */
[C---:B0-----:R-:W-:Y:S01]  /*3b40*/  IMAD.WIDE.U32 R108, R107.reuse, 0x10, R108 ;  /* 0x000000106b6c7825 */ /* 0x041fe200078e006c */
[----:B------:R-:W-:-:S04]  /*3b50*/  IADD3 R107, PT, PT, R107, 0x80, RZ ;  /* 0x000000806b6b7810 */ /* 0x000fc80007ffe0ff */
[----:B------:R1:W-:Y:S03]  /*3b60*/  STG.E.128 desc[UR12][R108.64], R60 ;  /* 0x0000003c6c007986 */ /* 0x0003e6000c101d0c */
.L_x_84:
[----:B------:R-:W-:Y:S05]  /*3b70*/  BSYNC.RECONVERGENT B0 ;  /* 0x0000000000007941 */ /* 0x000fea0003800200 */
.L_x_83:
[----:B------:R-:W-:Y:S04]  /*3b80*/  BSSY.RECONVERGENT B0, `(.L_x_85) ;  /* 0x0000032000007945 */ /* 0x000fe80003800200 */
[----:B------:R-:W-:Y:S05]  /*3b90*/  @!P2 BRA `(.L_x_86) ;  /* 0x0000000000c0a947 */ /* 0x000fea0003800000 */
[----:B01----:R-:W-:Y:S01]  /*3ba0*/  FADD.FTZ R61, R101, -UR4 ;  /* 0x80000004653d7e21 */ /* 0x003fe20008010000 */
[----:B------:R-:W-:Y:S01]  /*3bb0*/  SHF.L.U32 R109, R36, 0x10, RZ ;  /* 0x00000010246d7819 */ /* 0x000fe200000006ff */
[----:B------:R-:W-:Y:S01]  /*3bc0*/  IMAD.U32 R63, R40, 0x10000, RZ ;  /* 0x00010000283f7824 */ /* 0x000fe200078e00ff */
[----:B------:R-:W-:Y:S01]  /*3bd0*/  SHF.L.U32 R62, R41, 0x10, RZ ;  /* 0x00000010293e7819 */ /* 0x000fe200000006ff */
[----:B------:R-:W-:Y:S01]  /*3be0*/  FMUL.FTZ R60, R110, R61 ;  /* 0x0000003d6e3c7220 */ /* 0x000fe20000410000 */
[----:B------:R-:W-:Y:S01]  /*3bf0*/  FADD.FTZ R61, R75, -UR4 ;  /* 0x800000044b3d7e21 */ /* 0x000fe20008010000 */
[----:B------:R-:W-:Y:S01]  /*3c00*/  IMAD.U32 R108, R37, 0x10000, RZ ;  /* 0x00010000256c7824 */ /* 0x000fe200078e00ff */
[----:B------:R-:W-:Y:S01]  /*3c10*/  SHF.L.U32 R118, R38, 0x10, RZ ;  /* 0x0000001026767819 */ /* 0x000fe200000006ff */
[----:B------:R-:W-:Y:S01]  /*3c20*/  FFMA.FTZ R60, R60, R63, R109 ;  /* 0x0000003f3c3c7223 */ /* 0x000fe2000001006d */
[----:B------:R-:W-:Y:S01]  /*3c30*/  FADD.FTZ R109, R91, -UR4 ;  /* 0x800000045b6d7e21 */ /* 0x000fe20008010000 */
[----:B------:R-:W-:Y:S01]  /*3c40*/  FADD.FTZ R63, R83, -UR4 ;  /* 0x80000004533f7e21 */ /* 0x000fe20008010000 */
[----:B------:R-:W-:Y:S01]  /*3c50*/  FMUL.FTZ R61, R110, R61 ;  /* 0x0000003d6e3d7220 */ /* 0x000fe20000410000 */
[----:B------:R-:W-:Y:S01]  /*3c60*/  SHF.L.U32 R112, R20, 0x10, RZ ;  /* 0x0000001014707819 */ /* 0x000fe200000006ff */
[----:B------:R-:W-:Y:S01]  /*3c70*/  IMAD.U32 R116, R42, 0x10000, RZ ;  /* 0x000100002a747824 */ /* 0x000fe200078e00ff */
[----:B------:R-:W-:Y:S01]  /*3c80*/  SHF.L.U32 R114, R21, 0x10, RZ ;  /* 0x0000001015727819 */ /* 0x000fe200000006ff */
[C---:B------:R-:W-:Y:S01]  /*3c90*/  FMUL.FTZ R109, R110.reuse, R109 ;  /* 0x0000006d6e6d7220 */ /* 0x040fe20000410000 */
[----:B------:R-:W-:Y:S01]  /*3ca0*/  FMUL.FTZ R63, R110, R63 ;  /* 0x0000003f6e3f7220 */ /* 0x000fe20000410000 */
[----:B------:R-:W-:Y:S01]  /*3cb0*/  FFMA.FTZ R61, R61, R62, R108 ;  /* 0x0000003e3d3d7223 */ /* 0x000fe2000001006c */
[----:B------:R-:W-:Y:S01]  /*3cc0*/  SHF.L.U32 R108, R22, 0x10, RZ ;  /* 0x00000010166c7819 */ /* 0x000fe200000006ff */
[----:B------:R-:W-:Y:S01]  /*3cd0*/  FFMA.FTZ R62, R109, R116, R118 ;  /* 0x000000746d3e7223 */ /* 0x000fe20000010076 */
[----:B------:R-:W-:Y:S01]  /*3ce0*/  FFMA.FTZ R112, R63, R112, R114 ;  /* 0x000000703f707223 */ /* 0x000fe20000010072 */
[----:B------:R-:W-:Y:S01]  /*3cf0*/  FADD.FTZ R109, R102, -UR4 ;  /* 0x80000004666d7e21 */ /* 0x000fe20008010000 */
[----:B------:R-:W-:Y:S01]  /*3d00*/  FADD.FTZ R63, R92, -UR4 ;  /* 0x800000045c3f7e21 */ /* 0x000fe20008010000 */
[----:B------:R-:W-:Y:S01]  /*3d10*/  SHF.L.U32 R116, R43, 0x10, RZ ;  /* 0x000000102b747819 */ /* 0x000fe200000006ff */
[----:B------:R-:W-:Y:S01]  /*3d20*/  IMAD.U32 R114, R23, 0x10000, RZ ;  /* 0x0001000017727824 */ /* 0x000fe200078e00ff */
[----:B------:R-:W-:Y:S01]  /*3d30*/  SHF.L.U32 R118, R39, 0x10, RZ ;  /* 0x0000001027767819 */ /* 0x000fe200000006ff */
[C---:B------:R-:W-:Y:S01]  /*3d40*/  FMUL.FTZ R109, R110.reuse, R109 ;  /* 0x0000006d6e6d7220 */ /* 0x040fe20000410000 */
[----:B------:R-:W-:Y:S01]  /*3d50*/  FMUL.FTZ R63, R110, R63 ;  /* 0x0000003f6e3f7220 */ /* 0x000fe20000410000 */
[----:B------:R-:W-:-:S02]  /*3d60*/  F2FP.BF16.F32.PACK_AB R61, R112, R61 ;  /* 0x0000003d703d723e */ /* 0x000fc400000010ff */
[----:B------:R-:W-:Y:S01]  /*3d70*/  FFMA.FTZ R118, R109, R116, R118 ;  /* 0x000000746d767223 */ /* 0x000fe20000010076 */
[----:B------:R-:W-:Y:S01]  /*3d80*/  FFMA.FTZ R111, R63, R108, R114 ;  /* 0x0000006c3f6f7223 */ /* 0x000fe20000010072 */
[----:B------:R-:W-:Y:S01]  /*3d90*/  FADD.FTZ R63, R103, -UR4 ;  /* 0x80000004673f7e21 */ /* 0x000fe20008010000 */
[----:B------:R-:W0:Y:S01]  /*3da0*/  LDC.64 R108, c[0x0][0x428] ;  /* 0x00010a00ff6c7b82 */ /* 0x000e220000000a00 */
[----:B------:R-:W-:Y:S01]  /*3db0*/  SHF.L.U32 R116, R65, 0x10, RZ ;  /* 0x0000001041747819 */ /* 0x000fe200000006ff */
[----:B------:R-:W-:Y:S02]  /*3dc0*/  IMAD.U32 R114, R64, 0x10000, RZ ;  /* 0x0001000040727824 */ /* 0x000fe400078e00ff */
        /* <DEDUP_REMOVED lines=13> */
.L_x_86:
[----:B------:R-:W-:Y:S05]  /*3ea0*/  BSYNC.RECONVERGENT B0 ;  /* 0x0000000000007941 */ /* 0x000fea0003800200 */
.L_x_85:
[----:B------:R-:W-:Y:S04]  /*3eb0*/  BSSY.RECONVERGENT B0, `(.L_x_80) ;  /* 0x0000032000007945 */ /* 0x000fe80003800200 */
[----:B------:R-:W-:Y:S05]  /*3ec0*/  @!P3 BRA `(.L_x_87) ;  /* 0x0000000000c0b947 */ /* 0x000fea0003800000 */
[----:B012---:R-:W-:Y:S01]  /*3ed0*/  FADD.FTZ R61, R104, -UR4 ;  /* 0x80000004683d7e21 */ /* 0x007fe20008010000 */
[----:B------:R-:W-:Y:S01]  /*3ee0*/  SHF.L.U32 R60, R32, 0x10, RZ ;  /* 0x00000010203c7819 */ /* 0x000fe200000006ff */
[----:B------:R-:W-:Y:S02]  /*3ef0*/  IMAD.U32 R62, R28, 0x10000, RZ ;  /* 0x000100001c3e7824 */ /* 0x000fe400078e00ff */
[----:B------:R-:W-:Y:S01]  /*3f00*/  FADD.FTZ R109, R86, -UR4 ;  /* 0x80000004566d7e21 */ /* 0x000fe20008010000 */
[----:B------:R-:W-:Y:S01]  /*3f10*/  FMUL.FTZ R61, R110, R61 ;  /* 0x0000003d6e3d7220 */ /* 0x000fe20000410000 */
[----:B------:R-:W-:Y:S01]  /*3f20*/  FADD.FTZ R63, R85, -UR4 ;  /* 0x80000004553f7e21 */ /* 0x000fe20008010000 */
[----:B------:R-:W-:Y:S01]  /*3f30*/  SHF.L.U32 R116, R69, 0x10, RZ ;  /* 0x0000001045747819 */ /* 0x000fe200000006ff */
[----:B------:R-:W-:Y:S01]  /*3f40*/  IMAD.U32 R114, R68, 0x10000, RZ ;  /* 0x0001000044727824 */ /* 0x000fe200078e00ff */
[----:B------:R-:W-:Y:S01]  /*3f50*/  SHF.L.U32 R112, R33, 0x10, RZ ;  /* 0x0000001021707819 */ /* 0x000fe200000006ff */
[C---:B------:R-:W-:Y:S01]  /*3f60*/  FMUL.FTZ R109, R110.reuse, R109 ;  /* 0x0000006d6e6d7220 */ /* 0x040fe20000410000 */
[----:B------:R-:W-:Y:S01]  /*3f70*/  SHF.L.U32 R108, R29, 0x10, RZ ;  /* 0x000000101d6c7819 */ /* 0x000fe200000006ff */
[----:B------:R-:W-:Y:S01]  /*3f80*/  FFMA.FTZ R111, R61, R60, R62 ;  /* 0x0000003c3d6f7223 */ /* 0x000fe2000001003e */
[----:B------:R-:W-:Y:S01]  /*3f90*/  FMUL.FTZ R63, R110, R63 ;  /* 0x0000003f6e3f7220 */ /* 0x000fe20000410000 */
[----:B------:R-:W-:Y:S01]  /*3fa0*/  FADD.FTZ R61, R93, -UR4 ;  /* 0x800000045d3d7e21 */ /* 0x000fe20008010000 */
[----:B------:R-:W-:Y:S01]  /*3fb0*/  FFMA.FTZ R113, R109, R114, R116 ;  /* 0x000000726d717223 */ /* 0x000fe20000010074 */
[----:B------:R-:W-:Y:S01]  /*3fc0*/  SHF.L.U32 R62, R34, 0x10, RZ ;  /* 0x00000010223e7819 */ /* 0x000fe200000006ff */
[----:B------:R-:W-:Y:S01]  /*3fd0*/  FFMA.FTZ R112, R63, R112, R108 ;  /* 0x000000703f707223 */ /* 0x000fe2000001006c */
[----:B------:R-:W-:Y:S01]  /*3fe0*/  IMAD.U32 R60, R30, 0x10000, RZ ;  /* 0x000100001e3c7824 */ /* 0x000fe200078e00ff */
[----:B------:R-:W-:Y:S01]  /*3ff0*/  PRMT R114, R31, 0x7632, R114 ;  /* 0x000076321f727816 */ /* 0x000fe20000000072 */
[----:B------:R-:W-:Y:S01]  /*4000*/  FMUL.FTZ R61, R110, R61 ;  /* 0x0000003d6e3d7220 */ /* 0x000fe20000410000 */
[----:B------:R-:W-:Y:S01]  /*4010*/  FADD.FTZ R63, R106, -UR4 ;  /* 0x800000046a3f7e21 */ /* 0x000fe20008010000 */
[----:B------:R-:W-:Y:S01]  /*4020*/  SHF.L.U32 R108, R72, 0x10, RZ ;  /* 0x00000010486c7819 */ /* 0x000fe200000006ff */
[----:B------:R-:W-:Y:S01]  /*4030*/  IMAD.U32 R109, R70, 0x10000, RZ ;  /* 0x00010000466d7824 */ /* 0x000fe200078e00ff */
[----:B------:R-:W-:Y:S01]  /*4040*/  SHF.L.U32 R114, R114, 0x10, RZ ;  /* 0x0000001072727819 */ /* 0x000fe200000006ff */
[----:B------:R-:W-:Y:S01]  /*4050*/  FFMA.FTZ R62, R61, R62, R60 ;  /* 0x0000003e3d3e7223 */ /* 0x000fe2000001003c */
[----:B------:R-:W-:Y:S01]  /*4060*/  FMUL.FTZ R63, R110, R63 ;  /* 0x0000003f6e3f7220 */ /* 0x000fe20000410000 */
[----:B------:R-:W-:Y:S01]  /*4070*/  FADD.FTZ R61, R94, -UR4 ;  /* 0x800000045e3d7e21 */ /* 0x000fe20008010000 */
[----:B------:R-:W-:Y:S01]  /*4080*/  SHF.L.U32 R115, R71, 0x10, RZ ;  /* 0x0000001047737819 */ /* 0x000fe200000006ff */
[----:B------:R-:W-:Y:S01]  /*4090*/  FADD.FTZ R117, R105, -UR4 ;  /* 0x8000000469757e21 */ /* 0x000fe20008010000 */
[----:B------:R-:W-:Y:S01]  /*40a0*/  FFMA.FTZ R63, R63, R108, R114 ;  /* 0x0000006c3f3f7223 */ /* 0x000fe20000010072 */
[C---:B------:R-:W-:Y:S01]  /*40b0*/  FMUL.FTZ R108, R110.reuse, R61 ;  /* 0x0000003d6e6c7220 */ /* 0x040fe20000410000 */
[----:B------:R-:W-:Y:S01]  /*40c0*/  IMAD.U32 R114, R31, 0x10000, RZ ;  /* 0x000100001f727824 */ /* 0x000fe200078e00ff */
[----:B------:R-:W0:Y:S01]  /*40d0*/  LDC.64 R60, c[0x0][0x428] ;  /* 0x00010a00ff3c7b82 */ /* 0x000e220000000a00 */
[----:B------:R-:W-:Y:S01]  /*40e0*/  FMUL.FTZ R117, R110, R117 ;  /* 0x000000756e757220 */ /* 0x000fe20000410000 */
[----:B------:R-:W-:Y:S01]  /*40f0*/  FFMA.FTZ R115, R108, R109, R115 ;  /* 0x0000006d6c737223 */ /* 0x000fe20000010073 */
[----:B------:R-:W-:Y:S01]  /*4100*/  SHF.L.U32 R108, R35, 0x10, RZ ;  /* 0x00000010236c7819 */ /* 0x000fe200000006ff */
[----:B------:R-:W-:-:S03]  /*4110*/  FADD.FTZ R109, R84, -UR4 ;  /* 0x80000004546d7e21 */ /* 0x000fc60008010000 */
[----:B------:R-:W-:Y:S01]  /*4120*/  F2FP.BF16.F32.PACK_AB R62, R115, R62 ;  /* 0x0000003e733e723e */ /* 0x000fe200000010ff */
[----:B------:R-:W-:Y:S01]  /*4130*/  FFMA.FTZ R114, R117, R108, R114 ;  /* 0x0000006c75727223 */ /* 0x000fe20000010072 */
[----:B------:R-:W-:Y:S01]  /*4140*/  FMUL.FTZ R109, R110, R109 ;  /* 0x0000006d6e6d7220 */ /* 0x000fe20000410000 */
[----:B------:R-:W-:Y:S02]  /*4150*/  SHF.L.U32 R108, R66, 0x10, RZ ;  /* 0x00000010426c7819 */ /* 0x000fe400000006ff */
[----:B------:R-:W-:Y:S02]  /*4160*/  SHF.L.U32 R110, R67, 0x10, RZ ;  /* 0x00000010436e7819 */ /* 0x000fe400000006ff */
[----:B------:R-:W-:-:S03]  /*4170*/  F2FP.BF16.F32.PACK_AB R63, R63, R114 ;  /* 0x000000723f3f723e */ /* 0x000fc600000010ff */
[----:B------:R-:W-:Y:S01]  /*4180*/  FFMA.FTZ R110, R109, R108, R110 ;  /* 0x0000006c6d6e7223 */ /* 0x000fe2000001006e */
[----:B0-----:R-:W-:Y:S01]  /*4190*/  IMAD.WIDE.U32 R108, R107, 0x10, R60 ;  /* 0x000000106b6c7825 */ /* 0x001fe200078e003c */
[----:B------:R-:W-:-:S03]  /*41a0*/  F2FP.BF16.F32.PACK_AB R61, R113, R112 ;  /* 0x00000070713d723e */ /* 0x000fc600000010ff */
[----:B------:R-:W-:-:S05]  /*41b0*/  F2FP.BF16.F32.PACK_AB R60, R110, R111 ;  /* 0x0000006f6e3c723e */ /* 0x000fca00000010ff */
[----:B------:R3:W-:Y:S02]  /*41c0*/  STG.E.128 desc[UR12][R108.64], R60 ;  /* 0x0000003c6c007986 */ /* 0x0007e4000c101d0c */
.L_x_87:
[----:B------:R-:W-:Y:S05]  /*41d0*/  BSYNC.RECONVERGENT B0 ;  /* 0x0000000000007941 */ /* 0x000fea0003800200 */
.L_x_80:
[----:B------:R-:W-:Y:S02]  /*41e0*/  UIADD3 UR18, UPT, UPT, UR18, UR16, URZ ;  /* 0x0000001012127290 */ /* 0x000fe4000fffe0ff */
[----:B------:R-:W-:Y:S02]  /*41f0*/  UPLOP3.LUT UP1, UPT, UPT, UPT, UP1, 0x40, 0x4 ;  /* 0x000000000004789c */ /* 0x000fe40003f2e810 */
[----:B------:R-:W-:-:S09]  /*4200*/  UISETP.GE.AND UP0, UPT, UR18, UR17, UPT ;  /* 0x000000111200728c */ /* 0x000fd2000bf06270 */
[----:B------:R-:W-:Y:S05]  /*4210*/  BRA.U !UP0, `(.L_x_88) ;  /* 0xffffffc508987547 */ /* 0x000fea000b83ffff */
[----:B------:R-:W-:Y:S05]  /*4220*/  EXIT ;  /* 0x000000000000794d */ /* 0x000fea0003800000 */
.L_x_89:
        /* <DEDUP_REMOVED lines=13> */
.L_x_27200:


//--------------------- .text._ZN10layer_norm13ln_fwd_kernelINS_13Kernel_traitsI13__nv_bfloat16S2_S2_S2_fjLj4096ELj1ELj1ELj4ELj16ENS_18Kernel_traits_baseILj4096ES2_S2_S2_S2_fjLj128EEEEELb0ELb0ELb1ELb1EEEvNS_9FwdParamsE --------------------------
	.section	.text._ZN10layer_norm13ln_fwd_kernelINS_13Kernel_traitsI13__nv_bfloat16S2_S2_S2_fjLj4096ELj1ELj1ELj4ELj16ENS_18Kernel_traits_baseILj4096ES2_S2_S2_S2_fjLj128EEEEELb0ELb0ELb1ELb1EEEvNS_9FwdParamsE,"ax",@progbits
	.align	128
        .global         _ZN10layer_norm13ln_fwd_kernelINS_13Kernel_traitsI13__nv_bfloat16S2_S2_S2_fjLj4096ELj1ELj1ELj4ELj16ENS_18Kernel_traits_baseILj4096ES2_S2_S2_S2_fjLj128EEEEELb0ELb0ELb1ELb1EEEvNS_9FwdParamsE
        .type           _ZN10layer_norm13ln_fwd_kernelINS_13Kernel_traitsI13__nv_bfloat16S2_S2_S2_fjLj4096ELj1ELj1ELj4ELj16ENS_18Kernel_traits_baseILj4096ES2_S2_S2_S2_fjLj128EEEEELb0ELb0ELb1ELb1EEEvNS_9FwdParamsE,@function
        .size           _ZN10layer_norm13ln_fwd_kernelINS_13Kernel_traitsI13__nv_bfloat16S2_S2_S2_fjLj4096ELj1ELj1ELj4ELj16ENS_18Kernel_traits_baseILj4096ES2_S2_S2_S2_fjLj128EEEEELb0ELb0ELb1ELb1EEEvNS_9FwdParamsE,(.L_x_27201 - _ZN10layer_norm13ln_fwd_kernelINS_13Kernel_traitsI13__nv_bfloat16S2_S2_S2_fjLj4096ELj1ELj1ELj4ELj16ENS_18Kernel_traits_baseILj4096ES2_S2_S2_S2_fjLj128EEEEELb0ELb0ELb1ELb1EEEvNS_9FwdParamsE)
        .other          _ZN10layer_norm13ln_fwd_kernelINS_13Kernel_traitsI13__nv_bfloat16S2_S2_S2_fjLj4096ELj1ELj1ELj4ELj16ENS_18Kernel_traits_baseILj4096ES2_S2_S2_S2_fjLj128EEEEELb0ELb0ELb1ELb1EEEvNS_9FwdParamsE,@"STO_CUDA_ENTRY STV_DEFAULT"
_ZN10layer_norm13ln_fwd_kernelINS_13Kernel_traitsI13__nv_bfloat16S2_S2_S2_fjLj4096ELj1ELj1ELj4ELj16ENS_18Kernel_traits_baseILj4096ES2_S2_S2_S2_fjLj128EEEEELb0ELb0ELb1ELb1EEEvNS_9FwdParamsE:
.text._ZN10layer_norm13ln_fwd_kernelINS_13Kernel_traitsI13__nv_bfloat16S2_S2_S2_fjLj4096ELj1ELj1ELj4ELj16ENS_18Kernel_traits_baseILj4096ES2_S2_S2_S2_fjLj128EEEEELb0ELb0ELb1ELb1EEEvNS_9FwdParamsE:
[----:B------:R-:W-:Y:S01]  /*0000*/  LDC R1, c[0x0][0x37c] ;  /* 0x0000df00ff017b82 */ /* 0x000fe20000000800 */
[----:B------:R-:W0:Y:S07]  /*0010*/  S2R R0, SR_TID.X ;  /* 0x0000000000007919 */ /* 0x000e2e0000002100 */
[----:B------:R-:W0:Y:S01]  /*0020*/  LDC.64 R4, c[0x0][0x3d0] ;  /* 0x0000f400ff047b82 */ /* 0x000e220000000a00 */
[----:B------:R-:W1:Y:S01]  /*0030*/  LDCU.64 UR14, c[0x0][0x358] ;  /* 0x00006b00ff0e77ac */ /* 0x000e620008000a00 */
[----:B------:R-:W2:Y:S01]  /*0040*/  LDCU.64 UR4, c[0x0][0x438] ;  /* 0x00008700ff0477ac */ /* 0x000ea20008000a00 */
[----:B0-----:R-:W-:-:S05]  /*0050*/  IMAD.WIDE.U32 R4, R0, 0x10, R4 ;  /* 0x0000001000047825 */ /* 0x001fca00078e0004 */
[----:B-1----:R-:W3:Y:S04]  /*0060*/  LDG.E.128 R8, desc[UR14][R4.64] ;  /* 0x0000000e04087981 */ /* 0x002ee8000c1e1d00 */
[----:B------:R-:W4:Y:S01]  /*0070*/  LDG.E.128 R12, desc[UR14][R4.64+0x800] ;  /* 0x0008000e040c7981 */ /* 0x000f22000c1e1d00 */
[----:B--2---:R-:W-:Y:S01]  /*0080*/  ISETP.NE.U32.AND P0, PT, RZ, UR4, PT ;  /* 0x00000004ff007c0c */ /* 0x004fe2000bf05070 */
[----:B------:R-:W0:Y:S01]  /*0090*/  S2UR UR7, SR_CTAID.X ;  /* 0x00000000000779c3 */ /* 0x000e220000002500 */
[----:B------:R-:W0:Y:S01]  /*00a0*/  LDCU UR4, c[0x0][0x384] ;  /* 0x00007080ff0477ac */ /* 0x000e220008000800 */
[----:B------:R-:W2:Y:S01]  /*00b0*/  LDG.E.128 R16, desc[UR14][R4.64+0x1000] ;  /* 0x0010000e04107981 */ /* 0x000ea2000c1e1d00 */
[----:B------:R-:W-:-:S03]  /*00c0*/  ISETP.NE.AND.EX P0, PT, RZ, UR5, PT, P0 ;  /* 0x00000005ff007c0c */ /* 0x000fc6000bf05300 */
[----:B------:R1:W2:Y:S10]  /*00d0*/  LDG.E.128 R20, desc[UR14][R4.64+0x1800] ;  /* 0x0018000e04147981 */ /* 0x0002b4000c1e1d00 */
[----:B------:R-:W1:Y:S01]  /*00e0*/  @P0 LDC.64 R6, c[0x0][0x438] ;  /* 0x00010e00ff060b82 */ /* 0x000e620000000a00 */
[----:B0-----:R-:W-:-:S06]  /*00f0*/  UISETP.GE.AND UP0, UPT, UR7, UR4, UPT ;  /* 0x000000040700728c */ /* 0x001fcc000bf06270 */
[----:B------:R-:W-:Y:S01]  /*0100*/  PLOP3.LUT P1, PT, PT, PT, UP0, 0x80, 0x8 ;  /* 0x000000000008781c */ /* 0x000fe20003f2f008 */
[----:B-1----:R-:W-:-:S05]  /*0110*/  @P0 IMAD.WIDE.U32 R6, R0, 0x10, R6 ;  /* 0x0000001000060825 */ /* 0x002fca00078e0006 */
[----:B------:R-:W5:Y:S04]  /*0120*/  @P0 LDG.E.128 R36, desc[UR14][R6.64] ;  /* 0x0000000e06240981 */ /* 0x000f68000c1e1d00 */
[----:B------:R-:W5:Y:S04]  /*0130*/  @P0 LDG.E.128 R32, desc[UR14][R6.64+0x800] ;  /* 0x0008000e06200981 */ /* 0x000f68000c1e1d00 */
[----:B------:R-:W5:Y:S04]  /*0140*/  @P0 LDG.E.128 R28, desc[UR14][R6.64+0x1000] ;  /* 0x0010000e061c0981 */ /* 0x000f68000c1e1d00 */
[----:B------:R4:W5:Y:S01]  /*0150*/  @P0 LDG.E.128 R24, desc[UR14][R6.64+0x1800] ;  /* 0x0018000e06180981 */ /* 0x000962000c1e1d00 */
[-C--:B---3--:R-:W-:Y:S01]  /*0160*/  @P0 MOV R2, R8.reuse ;  /* 0x0000000800020202 */ /* 0x088fe20000000f00 */
[----:B------:R-:W-:Y:S01]  /*0170*/  @P0 IMAD.MOV.U32 R4, RZ, RZ, R10 ;  /* 0x000000ffff040224 */ /* 0x000fe200078e000a */
[----:B------:R-:W-:Y:S01]  /*0180*/  @P0 MOV R3, R9 ;  /* 0x0000000900030202 */ /* 0x000fe20000000f00 */
[----:B------:R-:W-:Y:S01]  /*0190*/  @!P0 IMAD.MOV.U32 R3, RZ, RZ, R9 ;  /* 0x000000ffff038224 */ /* 0x000fe200078e0009 */
[----:B------:R-:W-:Y:S01]  /*01a0*/  @P0 MOV R5, R11 ;  /* 0x0000000b00050202 */ /* 0x000fe20000000f00 */
[----:B----4-:R-:W-:Y:S01]  /*01b0*/  @P0 IMAD.MOV.U32 R6, RZ, RZ, R12 ;  /* 0x000000ffff060224 */ /* 0x010fe200078e000c */
[----:B------:R-:W-:Y:S01]  /*01c0*/  @!P0 MOV R2, R8 ;  /* 0x0000000800028202 */ /* 0x000fe20000000f00 */
[----:B------:R-:W-:Y:S01]  /*01d0*/  @P0 IMAD.MOV.U32 R9, RZ, RZ, R15 ;  /* 0x000000ffff090224 */ /* 0x000fe200078e000f */
[----:B------:R-:W-:-:S02]  /*01e0*/  @P0 MOV R7, R13 ;  /* 0x0000000d00070202 */ /* 0x000fc40000000f00 */
[----:B------:R-:W-:Y:S02]  /*01f0*/  @!P0 MOV R4, R10 ;  /* 0x0000000a00048202 */ /* 0x000fe40000000f00 */
[----:B------:R-:W-:Y:S01]  /*0200*/  @!P0 MOV R5, R11 ;  /* 0x0000000b00058202 */ /* 0x000fe20000000f00 */
[----:B--2---:R-:W-:Y:S01]  /*0210*/  @P0 IMAD.MOV.U32 R11, RZ, RZ, R17 ;  /* 0x000000ffff0b0224 */ /* 0x004fe200078e0011 */
[----:B------:R-:W-:Y:S01]  /*0220*/  @P0 MOV R8, R14 ;  /* 0x0000000e00080202 */ /* 0x000fe20000000f00 */
[----:B------:R-:W-:Y:S01]  /*0230*/  @!P0 IMAD.MOV.U32 R8, RZ, RZ, R14 ;  /* 0x000000ffff088224 */ /* 0x000fe200078e000e */
[----:B------:R-:W-:Y:S02]  /*0240*/  @!P0 MOV R6, R12 ;  /* 0x0000000c00068202 */ /* 0x000fe40000000f00 */
[----:B------:R-:W-:Y:S02]  /*0250*/  @!P0 MOV R7, R13 ;  /* 0x0000000d00078202 */ /* 0x000fe40000000f00 */
[----:B------:R-:W-:Y:S01]  /*0260*/  @P0 MOV R10, R16 ;  /* 0x00000010000a0202 */ /* 0x000fe20000000f00 */
[----:B------:R-:W-:Y:S01]  /*0270*/  @!P0 IMAD.MOV.U32 R10, RZ, RZ, R16 ;  /* 0x000000ffff0a8224 */ /* 0x000fe200078e0010 */
[----:B------:R-:W-:-:S02]  /*0280*/  @P0 MOV R12, R18 ;  /* 0x00000012000c0202 */ /* 0x000fc40000000f00 */
[----:B------:R-:W-:Y:S01]  /*0290*/  @P0 MOV R13, R19 ;  /* 0x00000013000d0202 */ /* 0x000fe20000000f00 */
[----:B------:R-:W-:Y:S01]  /*02a0*/  @!P0 IMAD.MOV.U32 R13, RZ, RZ, R19 ;  /* 0x000000ffff0d8224 */ /* 0x000fe200078e0013 */
[----:B------:R-:W-:Y:S02]  /*02b0*/  @!P0 MOV R9, R15 ;  /* 0x0000000f00098202 */ /* 0x000fe40000000f00 */
[----:B------:R-:W-:Y:S02]  /*02c0*/  @!P0 MOV R11, R17 ;  /* 0x00000011000b8202 */ /* 0x000fe40000000f00 */
[----:B------:R-:W-:Y:S02]  /*02d0*/  @!P0 MOV R12, R18 ;  /* 0x00000012000c8202 */ /* 0x000fe40000000f00 */
[----:B------:R-:W-:Y:S01]  /*02e0*/  @P0 MOV R14, R20 ;  /* 0x00000014000e0202 */ /* 0x000fe20000000f00 */
[----:B------:R-:W-:Y:S06]  /*02f0*/  @P1 EXIT ;  /* 0x000000000000194d */ /* 0x000fec0003800000 */
[----:B------:R-:W0:Y:S01]  /*0300*/  LDCU.U8 UR4, c[0x0][0x410] ;  /* 0x00008200ff0477ac */ /* 0x000e220008000000 */
[----:B------:R-:W-:Y:S01]  /*0310*/  @P0 IMAD.MOV.U32 R15, RZ, RZ, R21 ;  /* 0x000000ffff0f0224 */ /* 0x000fe200078e0015 */
[----:B-----5:R-:W-:Y:S02]  /*0320*/  @!P0 CS2R R38, SRZ ;  /* 0x0000000000268805 */ /* 0x020fe4000001ff00 */
[----:B------:R-:W-:Y:S02]  /*0330*/  @!P0 CS2R R36, SRZ ;  /* 0x0000000000248805 */ /* 0x000fe4000001ff00 */
[----:B------:R-:W-:Y:S02]  /*0340*/  @!P0 CS2R R34, SRZ ;  /* 0x0000000000228805 */ /* 0x000fe4000001ff00 */
[----:B------:R-:W-:Y:S02]  /*0350*/  @!P0 CS2R R32, SRZ ;  /* 0x0000000000208805 */ /* 0x000fe4000001ff00 */
[----:B------:R-:W-:-:S02]  /*0360*/  @!P0 CS2R R30, SRZ ;  /* 0x00000000001e8805 */ /* 0x000fc4000001ff00 */
[----:B------:R-:W-:Y:S02]  /*0370*/  @!P0 CS2R R28, SRZ ;  /* 0x00000000001c8805 */ /* 0x000fe4000001ff00 */
[----:B------:R-:W-:Y:S02]  /*0380*/  @!P0 CS2R R26, SRZ ;  /* 0x00000000001a8805 */ /* 0x000fe4000001ff00 */
[----:B------:R-:W-:Y:S02]  /*0390*/  @!P0 CS2R R24, SRZ ;  /* 0x0000000000188805 */ /* 0x000fe4000001ff00 */
[----:B------:R-:W-:Y:S01]  /*03a0*/  @P0 MOV R16, R22 ;  /* 0x0000001600100202 */ /* 0x000fe20000000f00 */
[----:B------:R-:W-:Y:S01]  /*03b0*/  @!P0 IMAD.MOV.U32 R15, RZ, RZ, R21 ;  /* 0x000000ffff0f8224 */ /* 0x000fe200078e0015 */
[----:B------:R-:W-:Y:S01]  /*03c0*/  @P0 MOV R17, R23 ;  /* 0x0000001700110202 */ /* 0x000fe20000000f00 */
[----:B------:R-:W-:Y:S01]  /*03d0*/  UPLOP3.LUT UP1, UPT, UPT, UPT, UPT, 0x40, 0x4 ;  /* 0x000000000004789c */ /* 0x000fe20003f2e870 */
[----:B------:R-:W-:Y:S01]  /*03e0*/  @!P0 MOV R14, R20 ;  /* 0x00000014000e8202 */ /* 0x000fe20000000f00 */
[----:B------:R-:W1:Y:S01]  /*03f0*/  LDCU UR13, c[0x0][0x388] ;  /* 0x00007100ff0d77ac */ /* 0x000e620008000800 */
[----:B------:R-:W-:-:S02]  /*0400*/  @!P0 MOV R16, R22 ;  /* 0x0000001600108202 */ /* 0x000fc40000000f00 */
[----:B------:R-:W-:Y:S01]  /*0410*/  @!P0 MOV R17, R23 ;  /* 0x0000001700118202 */ /* 0x000fe20000000f00 */
[----:B------:R-:W2:Y:S01]  /*0420*/  LDCU UR18, c[0x0][0x400] ;  /* 0x00008000ff1277ac */ /* 0x000ea20008000800 */
[----:B------:R-:W-:Y:S02]  /*0430*/  LOP3.LUT R18, R0, 0x1f, RZ, 0xc0, !PT ;  /* 0x0000001f00127812 */ /* 0x000fe400078ec0ff */
[----:B------:R-:W-:Y:S01]  /*0440*/  PRMT R19, R5, 0x7632, R19 ;  /* 0x0000763205137816 */ /* 0x000fe20000000013 */
[----:B------:R-:W3:Y:S01]  /*0450*/  LDCU.128 UR8, c[0x0][0x3f0] ;  /* 0x00007e00ff0877ac */ /* 0x000ee20008000c00 */
[----:B------:R-:W-:Y:S02]  /*0460*/  PRMT R20, R4, 0x7632, R20 ;  /* 0x0000763204147816 */ /* 0x000fe40000000014 */
[----:B------:R-:W-:Y:S01]  /*0470*/  PRMT R21, R3, 0x7632, R21 ;  /* 0x0000763203157816 */ /* 0x000fe20000000015 */
[----:B------:R-:W4:Y:S01]  /*0480*/  LDCU.64 UR16, c[0x0][0x3a0] ;  /* 0x00007400ff1077ac */ /* 0x000f220008000a00 */
[----:B------:R-:W-:-:S02]  /*0490*/  PRMT R22, R2, 0x7632, R22 ;  /* 0x0000763202167816 */ /* 0x000fc40000000016 */
[----:B------:R-:W-:Y:S01]  /*04a0*/  PRMT R23, R9, 0x7632, R23 ;  /* 0x0000763209177816 */ /* 0x000fe20000000017 */
[----:B------:R-:W0:Y:S01]  /*04b0*/  LDCU.64 UR20, c[0x0][0x380] ;  /* 0x00007000ff1477ac */ /* 0x000e220008000a00 */
        /* <DEDUP_REMOVED lines=11> */
[----:B0-----:R-:W-:Y:S02]  /*0570*/  ISETP.NE.AND P0, PT, RZ, UR4, PT ;  /* 0x00000004ff007c0c */ /* 0x001fe4000bf05270 */
        /* <DEDUP_REMOVED lines=15> */
[----:B-1234-:R-:W-:-:S07]  /*0670*/  PRMT R86, R24, 0x7632, R86 ;  /* 0x0000763218567816 */ /* 0x01efce0000000056 */
.L_x_99:
[----:B------:R-:W-:-:S06]  /*0680*/  UIMAD.WIDE UR4, UR7, 0x4, UR8 ;  /* 0x00000004070478a5 */ /* 0x000fcc000f8e0208 */
[----:B01----:R-:W-:Y:S01]  /*0690*/  IMAD.U32 R44, RZ, RZ, UR4 ;  /* 0x00000004ff2c7e24 */ /* 0x003fe2000f8e00ff */
[----:B------:R-:W-:-:S05]  /*06a0*/  MOV R45, UR5 ;  /* 0x00000005002d7c02 */ /* 0x000fca0008000f00 */
[----:B------:R-:W2:Y:S01]  /*06b0*/  LDG.E R44, desc[UR14][R44.64] ;  /* 0x0000000e2c2c7981 */ /* 0x000ea2000c1e1900 */
[----:B------:R-:W-:Y:S01]  /*06c0*/  IMAD.MOV.U32 R52, RZ, RZ, RZ ;  /* 0x000000ffff347224 */ /* 0x000fe200078e00ff */
[----:B--2---:R-:W-:-:S13]  /*06d0*/  R2UR UR12, R44 ;  /* 0x000000002c0c72ca */ /* 0x004fda00000e0000 */
[----:B------:R-:W-:-:S06]  /*06e0*/  UISETP.GE.AND UP0, UPT, UR12, 0x1, UPT ;  /* 0x000000010c00788c */ /* 0x000fcc000bf06270 */
[----:B------:R-:W-:-:S05]  /*06f0*/  PLOP3.LUT P1, PT, PT, PT, UP0, 0x80, 0x8 ;  /* 0x000000000008781c */ /* 0x000fca0003f2f008 */
[----:B------:R-:W-:-:S06]  /*0700*/  @UP0 UIADD3 UR4, UPT, UPT, UR12, -0x1, URZ ;  /* 0xffffffff0c040890 */ /* 0x000fcc000fffe0ff */
[----:B------:R-:W-:Y:S01]  /*0710*/  MOV R48, UR4 ;  /* 0x0000000400307c02 */ /* 0x000fe20008000f00 */
[----:B------:R-:W-:Y:S01]  /*0720*/  UIMAD.WIDE UR4, UR7, 0x4, UR10 ;  /* 0x00000004070478a5 */ /* 0x000fe2000f8e020a */
[----:B------:R-:W0:Y:S03]  /*0730*/  @P1 LDC.64 R46, c[0x0][0x390] ;  /* 0x0000e400ff2e1b82 */ /* 0x000e260000000a00 */
[----:B------:R-:W-:Y:S02]  /*0740*/  @P1 IMAD R48, R48, UR13, RZ ;  /* 0x0000000d30301c24 */ /* 0x000fe4000f8e02ff */
[----:B------:R-:W-:Y:S02]  /*0750*/  MOV R44, UR4 ;  /* 0x00000004002c7c02 */ /* 0x000fe40008000f00 */
[----:B------:R-:W-:Y:S02]  /*0760*/  MOV R45, UR5 ;  /* 0x00000005002d7c02 */ /* 0x000fe40008000f00 */
[----:B------:R-:W-:-:S03]  /*0770*/  @P1 SHF.R.S32.HI R49, RZ, 0x1f, R48 ;  /* 0x0000001fff311819 */ /* 0x000fc60000011430 */
[----:B------:R-:W2:Y:S01]  /*0780*/  LDG.E R44, desc[UR14][R44.64] ;  /* 0x0000000e2c2c7981 */ /* 0x000ea2000c1e1900 */
[----:B------:R-:W-:-:S04]  /*0790*/  @P1 LEA.HI R49, R49, R48, RZ, 0x3 ;  /* 0x0000003031311211 */ /* 0x000fc800078f18ff */
[----:B------:R-:W-:-:S05]  /*07a0*/  @P1 LEA.HI.SX32 R52, R49, R0, 0x1d ;  /* 0x0000000031341211 */ /* 0x000fca00078feaff */
[----:B0-----:R-:W-:-:S05]  /*07b0*/  @P1 IMAD.WIDE.U32 R46, R52, 0x10, R46 ;  /* 0x00000010342e1825 */ /* 0x001fca00078e002e */
[----:B------:R-:W3:Y:S01]  /*07c0*/  @P1 LDG.E.128 R40, desc[UR14][R46.64] ;  /* 0x0000000e2e281981 */ /* 0x000ee2000c1e1d00 */
[----:B------:R-:W-:Y:S02]  /*07d0*/  UIMAD UR4, UR7, UR13, URZ ;  /* 0x0000000d070472a4 */ /* 0x000fe4000f8e02ff */
[----:B------:R-:W-:Y:S02]  /*07e0*/  UISETP.NE.U32.AND UP0, UPT, UR16, URZ, UPT ;  /* 0x000000ff1000728c */ /* 0x000fe4000bf05070 */
[----:B------:R-:W-:Y:S02]  /*07f0*/  USHF.R.S32.HI UR5, URZ, 0x1f, UR4 ;  /* 0x0000001fff057899 */ /* 0x000fe40008011404 */
[----:B------:R-:W-:Y:S02]  /*0800*/  UISETP.NE.AND.EX UP0, UPT, UR17, URZ, UPT, UP0 ;  /* 0x000000ff1100728c */ /* 0x000fe4000bf05300 */
[----:B------:R-:W-:-:S06]  /*0810*/  ULEA.HI UR5, UR5, UR4, URZ, 0x3 ;  /* 0x0000000405057291 */ /* 0x000fcc000f8f18ff */
[----:B------:R-:W-:-:S05]  /*0820*/  IMAD.U32 R113, RZ, RZ, UR5 ;  /* 0x00000005ff717e24 */ /* 0x000fca000f8e00ff */
[----:B------:R-:W-:Y:S02]  /*0830*/  LEA.HI.SX32 R113, R113, R0, 0x1d ;  /* 0x0000000071717211 */ /* 0x000fe400078feaff */
[----:B--2---:R-:W-:Y:S02]  /*0840*/  R2UR UR6, R44 ;  /* 0x000000002c0672ca */ /* 0x004fe400000e0000 */
[----:B---3--:R-:W-:Y:S02]  /*0850*/  PRMT R48, R43, 0x7632, R48 ;  /* 0x000076322b307816 */ /* 0x008fe40000000030 */
[----:B------:R-:W-:Y:S02]  /*0860*/  PRMT R49, R42, 0x7632, R49 ;  /* 0x000076322a317816 */ /* 0x000fe40000000031 */
[----:B------:R-:W-:Y:S02]  /*0870*/  PRMT R50, R41, 0x7632, R50 ;  /* 0x0000763229327816 */ /* 0x000fe40000000032 */
[----:B------:R-:W-:Y:S01]  /*0880*/  PRMT R51, R40, 0x7632, R51 ;  /* 0x0000763228337816 */ /* 0x000fe20000000033 */
[----:B------:R-:W-:Y:S06]  /*0890*/  BRA.U !UP0, `(.L_x_90) ;  /* 0x0000000108d47547 */ /* 0x000fec000b800000 */
[----:B------:R-:W0:Y:S02]  /*08a0*/  LDC.64 R44, c[0x0][0x3a0] ;  /* 0x0000e800ff2c7b82 */ /* 0x000e240000000a00 */
[----:B0-----:R-:W-:-:S06]  /*08b0*/  IMAD.WIDE.U32 R44, R113, 0x10, R44 ;  /* 0x00000010712c7825 */ /* 0x001fcc00078e002c */
[----:B------:R-:W2:Y:S01]  /*08c0*/  LDG.E.128 R44, desc[UR14][R44.64] ;  /* 0x0000000e2c2c7981 */ /* 0x000ea2000c1e1d00 */
[----:B------:R-:W-:-:S13]  /*08d0*/  ISETP.LT.AND P2, PT, RZ, UR12, PT ;  /* 0x0000000cff007c0c */ /* 0x000fda000bf41270 */
[----:B------:R-:W0:Y:S01]  /*08e0*/  @P2 LDC R53, c[0x0][0x40c] ;  /* 0x00010300ff352b82 */ /* 0x000e220000000800 */
[----:B------:R-:W-:Y:S01]  /*08f0*/  @P2 SHF.L.U32 R54, R51, 0x10, RZ ;  /* 0x0000001033362819 */ /* 0x000fe200000006ff */
[----:B------:R-:W-:Y:S01]  /*0900*/  @P2 IMAD.U32 R56, R41, 0x10000, RZ ;  /* 0x0001000029382824 */ /* 0x000fe200078e00ff */
[----:B------:R-:W-:-:S05]  /*0910*/  @P2 SHF.L.U32 R58, R50, 0x10, RZ ;  /* 0x00000010323a2819 */ /* 0x000fca00000006ff */
[----:B------:R-:W1:Y:S08]  /*0920*/  @P2 LDC R87, c[0x0][0x40c] ;  /* 0x00010300ff572b82 */ /* 0x000e700000000800 */
[----:B------:R-:W3:Y:S08]  /*0930*/  @P2 LDC R88, c[0x0][0x40c] ;  /* 0x00010300ff582b82 */ /* 0x000ef00000000800 */
[----:B------:R-:W4:Y:S08]  /*0940*/  @P2 LDC R90, c[0x0][0x40c] ;  /* 0x00010300ff5a2b82 */ /* 0x000f300000000800 */
[----:B------:R-:W5:Y:S08]  /*0950*/  @P2 LDC R92, c[0x0][0x40c] ;  /* 0x00010300ff5c2b82 */ /* 0x000f700000000800 */
[----:B------:R-:W5:Y:S08]  /*0960*/  @P2 LDC R94, c[0x0][0x40c] ;  /* 0x00010300ff5e2b82 */ /* 0x000f700000000800 */
[----:B------:R-:W5:Y:S08]  /*0970*/  @P2 LDC R51, c[0x0][0x40c] ;  /* 0x00010300ff332b82 */ /* 0x000f700000000800 */
[----:B------:R-:W5:Y:S01]  /*0980*/  @P2 LDC R96, c[0x0][0x40c] ;  /* 0x00010300ff602b82 */ /* 0x000f620000000800 */
[----:B--2---:R-:W-:Y:S01]  /*0990*/  PRMT R50, R44, 0x7632, R50 ;  /* 0x000076322c327816 */ /* 0x004fe20000000032 */
[----:B------:R-:W-:Y:S01]  /*09a0*/  IMAD.U32 R91, R47, 0x10000, RZ ;  /* 0x000100002f5b7824 */ /* 0x000fe200078e00ff */
[----:B------:R-:W-:-:S02]  /*09b0*/  SHF.L.U32 R57, R45, 0x10, RZ ;  /* 0x000000102d397819 */ /* 0x000fc400000006ff */
[----:B------:R-:W-:Y:S01]  /*09c0*/  PRMT R45, R45, 0x7632, R45 ;  /* 0x000076322d2d7816 */ /* 0x000fe2000000002d */
[----:B------:R-:W-:Y:S01]  /*09d0*/  IMAD.U32 R59, R50, 0x10000, RZ ;  /* 0x00010000323b7824 */ /* 0x000fe200078e00ff */
[----:B------:R-:W-:Y:S01]  /*09e0*/  SHF.L.U32 R89, R44, 0x10, RZ ;  /* 0x000000102c597819 */ /* 0x000fe200000006ff */
[----:B-1----:R-:W-:Y:S01]  /*09f0*/  @P2 FFMA.FTZ R57, R56, R87, R57 ;  /* 0x0000005738392223 */ /* 0x002fe20000010039 */
[----:B------:R-:W-:Y:S01]  /*0a00*/  PRMT R44, R46, 0x7632, R44 ;  /* 0x000076322e2c7816 */ /* 0x000fe2000000002c */
[----:B0-----:R-:W-:Y:S01]  /*0a10*/  @P2 FFMA.FTZ R59, R54, R53, R59 ;  /* 0x00000035363b2223 */ /* 0x001fe2000001003b */
[----:B------:R-:W-:Y:S02]  /*0a20*/  PRMT R47, R47, 0x7632, R47 ;  /* 0x000076322f2f7816 */ /* 0x000fe4000000002f */
[----:B------:R-:W-:Y:S02]  /*0a30*/  SHF.L.U32 R55, R45, 0x10, RZ ;  /* 0x000000102d377819 */ /* 0x000fe400000006ff */
[----:B------:R-:W-:-:S02]  /*0a40*/  @P2 SHF.L.U32 R54, R48, 0x10, RZ ;  /* 0x0000001030362819 */ /* 0x000fc400000006ff */
[----:B------:R-:W-:Y:S01]  /*0a50*/  SHF.L.U32 R95, R46, 0x10, RZ ;  /* 0x000000102e5f7819 */ /* 0x000fe200000006ff */
[----:B------:R-:W-:Y:S01]  /*0a60*/  @P2 IMAD.U32 R46, R42, 0x10000, RZ ;  /* 0x000100002a2e2824 */ /* 0x000fe200078e00ff */
[----:B------:R-:W-:Y:S01]  /*0a70*/  @P2 SHF.L.U32 R50, R49, 0x10, RZ ;  /* 0x0000001031322819 */ /* 0x000fe200000006ff */
[----:B---3--:R-:W-:Y:S01]  /*0a80*/  @P2 FFMA.FTZ R55, R58, R88, R55 ;  /* 0x000000583a372223 */ /* 0x008fe20000010037 */
[----:B------:R-:W-:Y:S01]  /*0a90*/  @P2 SHF.L.U32 R48, R43, 0x10, RZ ;  /* 0x000000102b302819 */ /* 0x000fe200000006ff */
[----:B----4-:R-:W-:Y:S01]  /*0aa0*/  @P2 FFMA.FTZ R95, R46, R90, R95 ;  /* 0x0000005a2e5f2223 */ /* 0x010fe2000001005f */
[----:B------:R-:W-:Y:S01]  /*0ab0*/  SHF.L.U32 R93, R44, 0x10, RZ ;  /* 0x000000102c5d7819 */ /* 0x000fe200000006ff */
[----:B------:R-:W-:Y:S01]  /*0ac0*/  @P2 IMAD.U32 R44, R40, 0x10000, RZ ;  /* 0x00010000282c2824 */ /* 0x000fe200078e00ff */
[----:B------:R-:W-:Y:S01]  /*0ad0*/  SHF.L.U32 R87, R47, 0x10, RZ ;  /* 0x000000102f577819 */ /* 0x000fe200000006ff */
[----:B-----5:R-:W-:Y:S01]  /*0ae0*/  @P2 FFMA.FTZ R91, R48, R94, R91 ;  /* 0x0000005e305b2223 */ /* 0x020fe2000001005b */
[----:B------:R-:W-:Y:S01]  /*0af0*/  F2FP.BF16.F32.PACK_AB R45, RZ, R57 ;  /* 0x00000039ff2d723e */ /* 0x000fe200000010ff */
[----:B------:R-:W-:Y:S01]  /*0b00*/  @P2 FFMA.FTZ R93, R50, R92, R93 ;  /* 0x0000005c325d2223 */ /* 0x000fe2000001005d */
[----:B------:R-:W-:Y:S01]  /*0b10*/  @P2 FFMA.FTZ R89, R44, R51, R89 ;  /* 0x000000332c592223 */ /* 0x000fe20000010059 */
[----:B------:R-:W-:Y:S01]  /*0b20*/  @P2 FFMA.FTZ R87, R54, R96, R87 ;  /* 0x0000006036572223 */ /* 0x000fe20000010057 */
[----:B------:R-:W-:-:S02]  /*0b30*/  F2FP.BF16.F32.PACK_AB R46, RZ, R55 ;  /* 0x00000037ff2e723e */ /* 0x000fc400000010ff */
[----:B------:R-:W-:Y:S02]  /*0b40*/  F2FP.BF16.F32.PACK_AB R48, RZ, R59 ;  /* 0x0000003bff30723e */ /* 0x000fe400000010ff */
[----:B------:R-:W-:Y:S02]  /*0b50*/  F2FP.BF16.F32.PACK_AB R49, RZ, R95 ;  /* 0x0000005fff31723e */ /* 0x000fe400000010ff */
[----:B------:R-:W-:Y:S02]  /*0b60*/  F2FP.BF16.F32.PACK_AB R50, RZ, R93 ;  /* 0x0000005dff32723e */ /* 0x000fe400000010ff */
[----:B------:R-:W-:Y:S02]  /*0b70*/  F2FP.BF16.F32.PACK_AB R51, RZ, R91 ;  /* 0x0000005bff33723e */ /* 0x000fe400000010ff */
[----:B------:R-:W-:Y:S02]  /*0b80*/  F2FP.BF16.F32.PACK_AB R44, RZ, R89 ;  /* 0x00000059ff2c723e */ /* 0x000fe400000010ff */
[----:B------:R-:W-:-:S02]  /*0b90*/  F2FP.BF16.F32.PACK_AB R47, RZ, R87 ;  /* 0x00000057ff2f723e */ /* 0x000fc400000010ff */
[----:B------:R-:W-:Y:S02]  /*0ba0*/  PRMT R45, R45, 0x5410, R46 ;  /* 0x000054102d2d7816 */ /* 0x000fe4000000002e */
[----:B------:R-:W-:Y:S02]  /*0bb0*/  PRMT R46, R49, 0x5410, R50 ;  /* 0x00005410312e7816 */ /* 0x000fe40000000032 */
[----:B------:R-:W-:Y:S02]  /*0bc0*/  PRMT R44, R44, 0x5410, R48 ;  /* 0x000054102c2c7816 */ /* 0x000fe40000000030 */
[----:B------:R-:W-:Y:S01]  /*0bd0*/  PRMT R47, R51, 0x5410, R47 ;  /* 0x00005410332f7816 */ /* 0x000fe2000000002f */
[----:B------:R-:W-:Y:S06]  /*0be0*/  BRA `(.L_x_91) ;  /* 0x0000000000b07947 */ /* 0x000fec0003800000 */
.L_x_90:
[----:B------:R-:W0:Y:S01]  /*0bf0*/  @P1 LDC R44, c[0x0][0x40c] ;  /* 0x00010300ff2c1b82 */ /* 0x000e220000000800 */
[----:B------:R-:W-:Y:S01]  /*0c00*/  HFMA2 R59, -RZ, RZ, 0, 0 ;  /* 0x00000000ff3b7431 */ /* 0x000fe200000001ff */
[----:B------:R-:W-:Y:S01]  /*0c10*/  @P1 SHF.L.U32 R51, R51, 0x10, RZ ;  /* 0x0000001033331819 */ /* 0x000fe200000006ff */
[----:B------:R-:W-:Y:S01]  /*0c20*/  @P1 IMAD.U32 R50, R50, 0x10000, RZ ;  /* 0x0001000032321824 */ /* 0x000fe200078e00ff */
[----:B------:R-:W-:Y:S01]  /*0c30*/  @P1 SHF.L.U32 R49, R49, 0x10, RZ ;  /* 0x0000001031311819 */ /* 0x000fe200000006ff */
[----:B------:R-:W-:Y:S01]  /*0c40*/  HFMA2 R89, -RZ, RZ, 0, 0 ;  /* 0x00000000ff597431 */ /* 0x000fe200000001ff */
[----:B------:R-:W-:Y:S01]  /*0c50*/  MOV R93, RZ ;  /* 0x000000ff005d7202 */ /* 0x000fe20000000f00 */
[----:B------:R-:W-:Y:S01]  /*0c60*/  IMAD.MOV.U32 R55, RZ, RZ, RZ ;  /* 0x000000ffff377224 */ /* 0x000fe200078e00ff */
[----:B------:R-:W1:Y:S01]  /*0c70*/  @P1 LDC R46, c[0x0][0x40c] ;  /* 0x00010300ff2e1b82 */ /* 0x000e620000000800 */
[----:B------:R-:W-:Y:S02]  /*0c80*/  HFMA2 R91, -RZ, RZ, 0, 0 ;  /* 0x00000000ff5b7431 */ /* 0x000fe400000001ff */
[----:B------:R-:W-:Y:S01]  /*0c90*/  IMAD.MOV.U32 R57, RZ, RZ, RZ ;  /* 0x000000ffff397224 */ /* 0x000fe200078e00ff */
[----:B------:R-:W-:Y:S01]  /*0ca0*/  MOV R95, RZ ;  /* 0x000000ff005f7202 */ /* 0x000fe20000000f00 */
[----:B------:R-:W-:-:S03]  /*0cb0*/  IMAD.MOV.U32 R87, RZ, RZ, RZ ;  /* 0x000000ffff577224 */ /* 0x000fc600078e00ff */
[----:B------:R-:W2:Y:S08]  /*0cc0*/  @P1 LDC R53, c[0x0][0x40c] ;  /* 0x00010300ff351b82 */ /* 0x000eb00000000800 */
[----:B------:R-:W3:Y:S01]  /*0cd0*/  @P1 LDC R45, c[0x0][0x40c] ;  /* 0x00010300ff2d1b82 */ /* 0x000ee20000000800 */
[----:B0-----:R-:W-:Y:S01]  /*0ce0*/  @P1 FMUL.FTZ R59, R51, R44 ;  /* 0x0000002c333b1220 */ /* 0x001fe20000410000 */
[----:B------:R-:W-:-:S06]  /*0cf0*/  @P1 SHF.L.U32 R44, R40, 0x10, RZ ;  /* 0x00000010282c1819 */ /* 0x000fcc00000006ff */
[----:B------:R-:W0:Y:S01]  /*0d00*/  @P1 LDC R47, c[0x0][0x40c] ;  /* 0x00010300ff2f1b82 */ /* 0x000e220000000800 */
[----:B-1----:R-:W-:Y:S01]  /*0d10*/  @P1 FMUL.FTZ R93, R49, R46 ;  /* 0x0000002e315d1220 */ /* 0x002fe20000410000 */
[----:B------:R-:W-:Y:S02]  /*0d20*/  @P1 SHF.L.U32 R46, R41, 0x10, RZ ;  /* 0x00000010292e1819 */ /* 0x000fe400000006ff */
[----:B------:R-:W-:-:S04]  /*0d30*/  @P1 SHF.L.U32 R49, R43, 0x10, RZ ;  /* 0x000000102b311819 */ /* 0x000fc800000006ff */
[----:B------:R-:W1:Y:S01]  /*0d40*/  @P1 LDC R99, c[0x0][0x40c] ;  /* 0x00010300ff631b82 */ /* 0x000e620000000800 */
[----:B--2---:R-:W-:Y:S01]  /*0d50*/  @P1 FMUL.FTZ R55, R50, R53 ;  /* 0x0000003532371220 */ /* 0x004fe20000410000 */
[----:B------:R-:W-:Y:S01]  /*0d60*/  @P1 SHF.L.U32 R50, R48, 0x10, RZ ;  /* 0x0000001030321819 */ /* 0x000fe200000006ff */
[----:B------:R-:W-:-:S05]  /*0d70*/  @P1 IMAD.U32 R48, R42, 0x10000, RZ ;  /* 0x000100002a301824 */ /* 0x000fca00078e00ff */
[----:B------:R-:W2:Y:S01]  /*0d80*/  @P1 LDC R97, c[0x0][0x40c] ;  /* 0x00010300ff611b82 */ /* 0x000ea20000000800 */
[----:B---3--:R-:W-:Y:S01]  /*0d90*/  @P1 FMUL.FTZ R89, R44, R45 ;  /* 0x0000002d2c591220 */ /* 0x008fe20000410000 */
[----:B------:R-:W-:-:S04]  /*0da0*/  F2FP.BF16.F32.PACK_AB R45, RZ, R59 ;  /* 0x0000003bff2d723e */ /* 0x000fc800000010ff */
[----:B------:R-:W-:Y:S02]  /*0db0*/  F2FP.BF16.F32.PACK_AB R44, RZ, R89 ;  /* 0x00000059ff2c723e */ /* 0x000fe400000010ff */
[----:B------:R-:W3:Y:S01]  /*0dc0*/  @P1 LDC R54, c[0x0][0x40c] ;  /* 0x00010300ff361b82 */ /* 0x000ee20000000800 */
[----:B0-----:R-:W-:Y:S01]  /*0dd0*/  @P1 FMUL.FTZ R57, R46, R47 ;  /* 0x0000002f2e391220 */ /* 0x001fe20000410000 */
[----:B------:R-:W-:Y:S02]  /*0de0*/  F2FP.BF16.F32.PACK_AB R47, RZ, R55 ;  /* 0x00000037ff2f723e */ /* 0x000fe400000010ff */
[----:B------:R-:W-:Y:S02]  /*0df0*/  PRMT R44, R44, 0x5410, R45 ;  /* 0x000054102c2c7816 */ /* 0x000fe4000000002d */
[----:B------:R-:W-:Y:S01]  /*0e00*/  F2FP.BF16.F32.PACK_AB R46, RZ, R57 ;  /* 0x00000039ff2e723e */ /* 0x000fe200000010ff */
[----:B-1----:R-:W-:-:S03]  /*0e10*/  @P1 FMUL.FTZ R87, R50, R99 ;  /* 0x0000006332571220 */ /* 0x002fc60000410000 */
[----:B------:R-:W-:Y:S02]  /*0e20*/  PRMT R45, R46, 0x5410, R47 ;  /* 0x000054102e2d7816 */ /* 0x000fe4000000002f */
[----:B------:R-:W-:Y:S01]  /*0e30*/  F2FP.BF16.F32.PACK_AB R51, RZ, R87 ;  /* 0x00000057ff33723e */ /* 0x000fe200000010ff */
[----:B--2---:R-:W-:-:S05]  /*0e40*/  @P1 FMUL.FTZ R95, R48, R97 ;  /* 0x00000061305f1220 */ /* 0x004fca0000410000 */
[----:B------:R-:W-:Y:S01]  /*0e50*/  F2FP.BF16.F32.PACK_AB R48, RZ, R95 ;  /* 0x0000005fff30723e */ /* 0x000fe200000010ff */
[----:B---3--:R-:W-:Y:S01]  /*0e60*/  @P1 FMUL.FTZ R91, R49, R54 ;  /* 0x00000036315b1220 */ /* 0x008fe20000410000 */
[----:B------:R-:W-:-:S04]  /*0e70*/  F2FP.BF16.F32.PACK_AB R49, RZ, R93 ;  /* 0x0000005dff31723e */ /* 0x000fc800000010ff */
[----:B------:R-:W-:Y:S02]  /*0e80*/  F2FP.BF16.F32.PACK_AB R50, RZ, R91 ;  /* 0x0000005bff32723e */ /* 0x000fe400000010ff */
[----:B------:R-:W-:Y:S02]  /*0e90*/  PRMT R46, R48, 0x5410, R49 ;  /* 0x00005410302e7816 */ /* 0x000fe40000000031 */
[----:B------:R-:W-:-:S07]  /*0ea0*/  PRMT R47, R50, 0x5410, R51 ;  /* 0x00005410322f7816 */ /* 0x000fce0000000033 */
.L_x_91:
[----:B------:R-:W0:Y:S01]  /*0eb0*/  LDC.64 R48, c[0x0][0x3a8] ;  /* 0x0000ea00ff307b82 */ /* 0x000e220000000a00 */
[----:B------:R-:W-:-:S07]  /*0ec0*/  @P1 VIADD R53, R52, 0x80 ;  /* 0x0000008034351836 */ /* 0x000fce0000000000 */
[----:B------:R-:W1:Y:S01]  /*0ed0*/  @P1 LDC.64 R50, c[0x0][0x390] ;  /* 0x0000e400ff321b82 */ /* 0x000e620000000a00 */
[----:B0-----:R-:W-:-:S05]  /*0ee0*/  IMAD.WIDE.U32 R96, R113, 0x10, R48 ;  /* 0x0000001071607825 */ /* 0x001fca00078e0030 */
[----:B------:R0:W-:Y:S01]  /*0ef0*/  STG.E.128 desc[UR14][R96.64], R44 ;  /* 0x0000002c60007986 */ /* 0x0001e2000c101d0e */
[----:B-1----:R-:W-:-:S05]  /*0f00*/  @P1 IMAD.WIDE.U32 R50, R53, 0x10, R50 ;  /* 0x0000001035321825 */ /* 0x002fca00078e0032 */
[----:B------:R-:W2:Y:S01]  /*0f10*/  @P1 LDG.E.128 R40, desc[UR14][R50.64] ;  /* 0x0000000e32281981 */ /* 0x000ea2000c1e1d00 */
[----:B------:R-:W-:Y:S02]  /*0f20*/  IADD3 R115, PT, PT, R113, 0x80, RZ ;  /* 0x0000008071737810 */ /* 0x000fe40007ffe0ff */
[----:B--2---:R-:W-:Y:S02]  /*0f30*/  PRMT R53, R43, 0x7632, R53 ;  /* 0x000076322b357816 */ /* 0x004fe40000000035 */
[----:B------:R-:W-:Y:S02]  /*0f40*/  PRMT R54, R42, 0x7632, R54 ;  /* 0x000076322a367816 */ /* 0x000fe40000000036 */
[----:B------:R-:W-:Y:S02]  /*0f50*/  PRMT R56, R41, 0x7632, R56 ;  /* 0x0000763229387816 */ /* 0x000fe40000000038 */
[----:B------:R-:W-:Y:S01]  /*0f60*/  PRMT R58, R40, 0x7632, R58 ;  /* 0x00007632283a7816 */ /* 0x000fe2000000003a */
[----:B0-----:R-:W-:Y:S06]  /*0f70*/  BRA.U !UP0, `(.L_x_92) ;  /* 0x0000000108d47547 */ /* 0x001fec000b800000 */
[----:B------:R-:W0:Y:S02]  /*0f80*/  LDC.64 R44, c[0x0][0x3a0] ;  /* 0x0000e800ff2c7b82 */ /* 0x000e240000000a00 */
[----:B0-----:R-:W-:-:S06]  /*0f90*/  IMAD.WIDE.U32 R44, R115, 0x10, R44 ;  /* 0x00000010732c7825 */ /* 0x001fcc00078e002c */
[----:B------:R-:W2:Y:S01]  /*0fa0*/  LDG.E.128 R44, desc[UR14][R44.64] ;  /* 0x0000000e2c2c7981 */ /* 0x000ea2000c1e1d00 */
[----:B------:R-:W-:-:S13]  /*0fb0*/  ISETP.LT.AND P2, PT, RZ, UR12, PT ;  /* 0x0000000cff007c0c */ /* 0x000fda000bf41270 */
[----:B------:R-:W0:Y:S01]  /*0fc0*/  @P2 LDC R94, c[0x0][0x40c] ;  /* 0x00010300ff5e2b82 */ /* 0x000e220000000800 */
[----:B------:R-:W-:Y:S01]  /*0fd0*/  @P2 IMAD.U32 R56, R56, 0x10000, RZ ;  /* 0x0001000038382824 */ /* 0x000fe200078e00ff */
[----:B------:R-:W-:Y:S02]  /*0fe0*/  @P2 SHF.L.U32 R90, R41, 0x10, RZ ;  /* 0x00000010295a2819 */ /* 0x000fe400000006ff */
[----:B------:R-:W-:Y:S02]  /*0ff0*/  @P2 SHF.L.U32 R58, R58, 0x10, RZ ;  /* 0x000000103a3a2819 */ /* 0x000fe400000006ff */
[----:B------:R-:W-:Y:S02]  /*1000*/  @P2 SHF.L.U32 R54, R54, 0x10, RZ ;  /* 0x0000001036362819 */ /* 0x000fe400000006ff */
[----:B------:R-:W1:Y:S08]  /*1010*/  @P2 LDC R92, c[0x0][0x40c] ;  /* 0x00010300ff5c2b82 */ /* 0x000e700000000800 */
[----:B------:R-:W3:Y:S08]  /*1020*/  @P2 LDC R88, c[0x0][0x40c] ;  /* 0x00010300ff582b82 */ /* 0x000ef00000000800 */
[----:B------:R-:W4:Y:S08]  /*1030*/  @P2 LDC R96, c[0x0][0x40c] ;  /* 0x00010300ff602b82 */ /* 0x000f300000000800 */
[----:B------:R-:W5:Y:S08]  /*1040*/  @P2 LDC R98, c[0x0][0x40c] ;  /* 0x00010300ff622b82 */ /* 0x000f700000000800 */
[----:B------:R-:W4:Y:S08]  /*1050*/  @P2 LDC R100, c[0x0][0x40c] ;  /* 0x00010300ff642b82 */ /* 0x000f300000000800 */
[----:B------:R-:W4:Y:S08]  /*1060*/  @P2 LDC R51, c[0x0][0x40c] ;  /* 0x00010300ff332b82 */ /* 0x000f300000000800 */
[----:B------:R-:W4:Y:S01]  /*1070*/  @P2 LDC R102, c[0x0][0x40c] ;  /* 0x00010300ff662b82 */ /* 0x000f220000000800 */
[C---:B--2---:R-:W-:Y:S01]  /*1080*/  SHF.L.U32 R99, R45.reuse, 0x10, RZ ;  /* 0x000000102d637819 */ /* 0x044fe200000006ff */
[----:B------:R-:W-:Y:S01]  /*1090*/  IMAD.U32 R105, R44, 0x10000, RZ ;  /* 0x000100002c697824 */ /* 0x000fe200078e00ff */
[----:B------:R-:W-:-:S02]  /*10a0*/  PRMT R45, R45, 0x7632, R45 ;  /* 0x000076322d2d7816 */ /* 0x000fc4000000002d */
[----:B------:R-:W-:Y:S01]  /*10b0*/  SHF.L.U32 R111, R46, 0x10, RZ ;  /* 0x000000102e6f7819 */ /* 0x000fe200000006ff */
[----:B-1----:R-:W-:Y:S01]  /*10c0*/  @P2 FFMA.FTZ R99, R90, R92, R99 ;  /* 0x0000005c5a632223 */ /* 0x002fe20000010063 */
[----:B------:R-:W-:Y:S01]  /*10d0*/  PRMT R46, R46, 0x7632, R46 ;  /* 0x000076322e2e7816 */ /* 0x000fe2000000002e */
[----:B------:R-:W-:Y:S01]  /*10e0*/  IMAD.U32 R101, R45, 0x10000, RZ ;  /* 0x000100002d657824 */ /* 0x000fe200078e00ff */
[----:B------:R-:W-:Y:S01]  /*10f0*/  PRMT R50, R44, 0x7632, R50 ;  /* 0x000076322c327816 */ /* 0x000fe20000000032 */
[----:B------:R-:W-:Y:S01]  /*1100*/  @P2 IMAD.U32 R44, R53, 0x10000, RZ ;  /* 0x00010000352c2824 */ /* 0x000fe200078e00ff */
[C---:B------:R-:W-:Y:S01]  /*1110*/  SHF.L.U32 R107, R47.reuse, 0x10, RZ ;  /* 0x000000102f6b7819 */ /* 0x040fe200000006ff */
[----:B0-----:R-:W-:Y:S01]  /*1120*/  @P2 FFMA.FTZ R101, R56, R94, R101 ;  /* 0x0000005e38652223 */ /* 0x001fe20000010065 */
[----:B------:R-:W-:Y:S01]  /*1130*/  PRMT R47, R47, 0x7632, R47 ;  /* 0x000076322f2f7816 */ /* 0x000fe2000000002f */
[----:B------:R-:W-:Y:S01]  /*1140*/  IMAD.U32 R109, R46, 0x10000, RZ ;  /* 0x000100002e6d7824 */ /* 0x000fe200078e00ff */
[----:B------:R-:W-:-:S02]  /*1150*/  SHF.L.U32 R97, R50, 0x10, RZ ;  /* 0x0000001032617819 */ /* 0x000fc400000006ff */
[----:B------:R-:W-:Y:S01]  /*1160*/  @P2 SHF.L.U32 R50, R42, 0x10, RZ ;  /* 0x000000102a322819 */ /* 0x000fe200000006ff */
[----:B-----5:R-:W-:Y:S01]  /*1170*/  @P2 FFMA.FTZ R109, R54, R98, R109 ;  /* 0x00000062366d2223 */ /* 0x020fe2000001006d */
[----:B------:R-:W-:Y:S01]  /*1180*/  @P2 SHF.L.U32 R56, R43, 0x10, RZ ;  /* 0x000000102b382819 */ /* 0x000fe200000006ff */
[----:B---3--:R-:W-:Y:S01]  /*1190*/  @P2 FFMA.FTZ R97, R58, R88, R97 ;  /* 0x000000583a612223 */ /* 0x008fe20000010061 */
[----:B------:R-:W-:Y:S01]  /*11a0*/  @P2 SHF.L.U32 R46, R40, 0x10, RZ ;  /* 0x00000010282e2819 */ /* 0x000fe200000006ff */
[----:B----4-:R-:W-:Y:S01]  /*11b0*/  @P2 FFMA.FTZ R111, R50, R96, R111 ;  /* 0x00000060326f2223 */ /* 0x010fe2000001006f */
[----:B------:R-:W-:Y:S01]  /*11c0*/  SHF.L.U32 R103, R47, 0x10, RZ ;  /* 0x000000102f677819 */ /* 0x000fe200000006ff */
[----:B------:R-:W-:Y:S01]  /*11d0*/  @P2 FFMA.FTZ R107, R56, R100, R107 ;  /* 0x00000064386b2223 */ /* 0x000fe2000001006b */
[----:B------:R-:W-:Y:S01]  /*11e0*/  F2FP.BF16.F32.PACK_AB R45, RZ, R99 ;  /* 0x00000063ff2d723e */ /* 0x000fe200000010ff */
[----:B------:R-:W-:Y:S01]  /*11f0*/  @P2 FFMA.FTZ R105, R46, R51, R105 ;  /* 0x000000332e692223 */ /* 0x000fe20000010069 */
[----:B------:R-:W-:Y:S01]  /*1200*/  F2FP.BF16.F32.PACK_AB R46, RZ, R101 ;  /* 0x00000065ff2e723e */ /* 0x000fe200000010ff */
[----:B------:R-:W-:Y:S01]  /*1210*/  @P2 FFMA.FTZ R103, R44, R102, R103 ;  /* 0x000000662c672223 */ /* 0x000fe20000010067 */
[----:B------:R-:W-:-:S02]  /*1220*/  F2FP.BF16.F32.PACK_AB R50, RZ, R97 ;  /* 0x00000061ff32723e */ /* 0x000fc400000010ff */
[----:B------:R-:W-:Y:S02]  /*1230*/  F2FP.BF16.F32.PACK_AB R51, RZ, R111 ;  /* 0x0000006fff33723e */ /* 0x000fe400000010ff */
[----:B------:R-:W-:Y:S02]  /*1240*/  F2FP.BF16.F32.PACK_AB R53, RZ, R109 ;  /* 0x0000006dff35723e */ /* 0x000fe400000010ff */
[----:B------:R-:W-:Y:S02]  /*1250*/  F2FP.BF16.F32.PACK_AB R54, RZ, R107 ;  /* 0x0000006bff36723e */ /* 0x000fe400000010ff */
[----:B------:R-:W-:Y:S02]  /*1260*/  F2FP.BF16.F32.PACK_AB R44, RZ, R105 ;  /* 0x00000069ff2c723e */ /* 0x000fe400000010ff */
[----:B------:R-:W-:Y:S02]  /*1270*/  F2FP.BF16.F32.PACK_AB R47, RZ, R103 ;  /* 0x00000067ff2f723e */ /* 0x000fe400000010ff */
[----:B------:R-:W-:-:S02]  /*1280*/  PRMT R45, R45, 0x5410, R46 ;  /* 0x000054102d2d7816 */ /* 0x000fc4000000002e */
[----:B------:R-:W-:Y:S02]  /*1290*/  PRMT R46, R51, 0x5410, R53 ;  /* 0x00005410332e7816 */ /* 0x000fe40000000035 */
[----:B------:R-:W-:Y:S02]  /*12a0*/  PRMT R44, R44, 0x5410, R50 ;  /* 0x000054102c2c7816 */ /* 0x000fe40000000032 */
[----:B------:R-:W-:Y:S01]  /*12b0*/  PRMT R47, R54, 0x5410, R47 ;  /* 0x00005410362f7816 */ /* 0x000fe2000000002f */
[----:B------:R-:W-:Y:S06]  /*12c0*/  BRA `(.L_x_93) ;  /* 0x0000000000b07947 */ /* 0x000fec0003800000 */
.L_x_92:
[----:B------:R-:W0:Y:S01]  /*12d0*/  @P1 LDC R47, c[0x0][0x40c] ;  /* 0x00010300ff2f1b82 */ /* 0x000e220000000800 */
[----:B------:R-:W-:Y:S01]  /*12e0*/  HFMA2 R109, -RZ, RZ, 0, 0 ;  /* 0x00000000ff6d7431 */ /* 0x000fe200000001ff */
[----:B------:R-:W-:Y:S01]  /*12f0*/  @P1 SHF.L.U32 R54, R54, 0x10, RZ ;  /* 0x0000001036361819 */ /* 0x000fe200000006ff */
[----:B------:R-:W-:Y:S01]  /*1300*/  @P1 IMAD.U32 R58, R58, 0x10000, RZ ;  /* 0x000100003a3a1824 */ /* 0x000fe200078e00ff */
[----:B------:R-:W-:Y:S01]  /*1310*/  @P1 SHF.L.U32 R56, R56, 0x10, RZ ;  /* 0x0000001038381819 */ /* 0x000fe200000006ff */
[----:B------:R-:W-:Y:S02]  /*1320*/  HFMA2 R105, -RZ, RZ, 0, 0 ;  /* 0x00000000ff697431 */ /* 0x000fe400000001ff */
[----:B------:R-:W-:Y:S01]  /*1330*/  IMAD.MOV.U32 R97, RZ, RZ, RZ ;  /* 0x000000ffff617224 */ /* 0x000fe200078e00ff */
[----:B------:R-:W-:Y:S01]  /*1340*/  @P1 SHF.L.U32 R46, R41, 0x10, RZ ;  /* 0x00000010292e1819 */ /* 0x000fe200000006ff */
[----:B------:R-:W1:Y:S01]  /*1350*/  @P1 LDC R103, c[0x0][0x40c] ;  /* 0x00010300ff671b82 */ /* 0x000e620000000800 */
[----:B------:R-:W-:-:S02]  /*1360*/  @P1 IMAD.U32 R44, R40, 0x10000, RZ ;  /* 0x00010000282c1824 */ /* 0x000fc400078e00ff */
[----:B------:R-:W-:Y:S01]  /*1370*/  HFMA2 R107, -RZ, RZ, 0, 0 ;  /* 0x00000000ff6b7431 */ /* 0x000fe200000001ff */
        /* <DEDUP_REMOVED lines=8> */
[----:B------:R-:W-:Y:S01]  /*1400*/  @P1 IMAD.U32 R54, R53, 0x10000, RZ ;  /* 0x0001000035361824 */ /* 0x000fe200078e00ff */
[----:B------:R-:W-:Y:S01]  /*1410*/  MOV R103, RZ ;  /* 0x000000ff00677202 */ /* 0x000fe20000000f00 */
[----:B------:R-:W-:-:S04]  /*1420*/  @P1 IMAD.U32 R53, R43, 0x10000, RZ ;  /* 0x000100002b351824 */ /* 0x000fc800078e00ff */
[----:B------:R-:W1:Y:S01]  /*1430*/  @P1 LDC R117, c[0x0][0x40c] ;  /* 0x00010300ff751b82 */ /* 0x000e620000000800 */
[----:B--2---:R-:W-:Y:S01]  /*1440*/  @P1 FMUL.FTZ R101, R56, R99 ;  /* 0x0000006338651220 */ /* 0x004fe20000410000 */
[----:B------:R-:W-:-:S06]  /*1450*/  MOV R99, RZ ;  /* 0x000000ff00637202 */ /* 0x000fcc0000000f00 */
        /* <DEDUP_REMOVED lines=9> */
[----:B-1----:R-:W-:-:S05]  /*14f0*/  @P1 FMUL.FTZ R103, R54, R117 ;  /* 0x0000007536671220 */ /* 0x002fca0000410000 */
[----:B------:R-:W-:Y:S01]  /*1500*/  F2FP.BF16.F32.PACK_AB R54, RZ, R103 ;  /* 0x00000067ff36723e */ /* 0x000fe200000010ff */
[----:B--2---:R-:W-:Y:S01]  /*1510*/  @P1 FMUL.FTZ R111, R47, R50 ;  /* 0x000000322f6f1220 */ /* 0x004fe20000410000 */
[----:B------:R-:W-:-:S04]  /*1520*/  F2FP.BF16.F32.PACK_AB R47, RZ, R101 ;  /* 0x00000065ff2f723e */ /* 0x000fc800000010ff */
[----:B------:R-:W-:Y:S02]  /*1530*/  F2FP.BF16.F32.PACK_AB R50, RZ, R111 ;  /* 0x0000006fff32723e */ /* 0x000fe400000010ff */
[----:B------:R-:W-:Y:S01]  /*1540*/  PRMT R45, R46, 0x5410, R47 ;  /* 0x000054102e2d7816 */ /* 0x000fe2000000002f */
[----:B---3--:R-:W-:Y:S01]  /*1550*/  @P1 FMUL.FTZ R107, R53, R88 ;  /* 0x00000058356b1220 */ /* 0x008fe20000410000 */
[----:B------:R-:W-:-:S04]  /*1560*/  PRMT R46, R50, 0x5410, R51 ;  /* 0x00005410322e7816 */ /* 0x000fc80000000033 */
[----:B------:R-:W-:-:S04]  /*1570*/  F2FP.BF16.F32.PACK_AB R53, RZ, R107 ;  /* 0x0000006bff35723e */ /* 0x000fc800000010ff */
[----:B------:R-:W-:-:S07]  /*1580*/  PRMT R47, R53, 0x5410, R54 ;  /* 0x00005410352f7816 */ /* 0x000fce0000000036 */
.L_x_93:
[----:B------:R-:W0:Y:S01]  /*1590*/  @P1 LDC.64 R50, c[0x0][0x390] ;  /* 0x0000e400ff321b82 */ /* 0x000e220000000a00 */
[----:B------:R-:W-:Y:S01]  /*15a0*/  @P1 IADD3 R53, PT, PT, R52, 0x100, RZ ;  /* 0x0000010034351810 */ /* 0x000fe20007ffe0ff */
[----:B------:R-:W-:-:S05]  /*15b0*/  IMAD.WIDE.U32 R114, R115, 0x10, R48 ;  /* 0x0000001073727825 */ /* 0x000fca00078e0030 */
[----:B------:R1:W-:Y:S01]  /*15c0*/  STG.E.128 desc[UR14][R114.64], R44 ;  /* 0x0000002c72007986 */ /* 0x0003e2000c101d0e */
[----:B0-----:R-:W-:-:S05]  /*15d0*/  @P1 IMAD.WIDE.U32 R50, R53, 0x10, R50 ;  /* 0x0000001035321825 */ /* 0x001fca00078e0032 */
[----:B------:R1:W5:Y:S01]  /*15e0*/  @P1 LDG.E.128 R40, desc[UR14][R50.64] ;  /* 0x0000000e32281981 */ /* 0x000362000c1e1d00 */
[----:B------:R-:W-:Y:S05]  /*15f0*/  BRA.U !UP0, `(.L_x_94) ;  /* 0x0000000108e87547 */ /* 0x000fea000b800000 */
[----:B-1----:R-:W0:Y:S01]  /*1600*/  LDC.64 R44, c[0x0][0x3a0] ;  /* 0x0000e800ff2c7b82 */ /* 0x002e220000000a00 */
[----:B------:R-:W-:-:S05]  /*1610*/  IADD3 R47, PT, PT, R113, 0x100, RZ ;  /* 0x00000100712f7810 */ /* 0x000fca0007ffe0ff */
[----:B0-----:R-:W-:-:S06]  /*1620*/  IMAD.WIDE.U32 R44, R47, 0x10, R44 ;  /* 0x000000102f2c7825 */ /* 0x001fcc00078e002c */
[----:B------:R-:W2:Y:S01]  /*1630*/  LDG.E.128 R44, desc[UR14][R44.64] ;  /* 0x0000000e2c2c7981 */ /* 0x000ea2000c1e1d00 */
[----:B------:R-:W-:-:S13]  /*1640*/  ISETP.LT.AND P2, PT, RZ, UR12, PT ;  /* 0x0000000cff007c0c */ /* 0x000fda000bf41270 */
[----:B------:R-:W0:Y:S01]  /*1650*/  @P2 LDC R94, c[0x0][0x40c] ;  /* 0x00010300ff5e2b82 */ /* 0x000e220000000800 */
[C---:B-----5:R-:W-:Y:S01]  /*1660*/  @P2 PRMT R56, R41.reuse, 0x7632, R56 ;  /* 0x0000763229382816 */ /* 0x060fe20000000038 */
[----:B------:R-:W-:Y:S01]  /*1670*/  @P2 IMAD.U32 R96, R41, 0x10000, RZ ;  /* 0x0001000029602824 */ /* 0x000fe200078e00ff */
[----:B------:R-:W-:Y:S02]  /*1680*/  @P2 PRMT R54, R40, 0x7632, R54 ;  /* 0x0000763228362816 */ /* 0x000fe40000000036 */
[----:B------:R-:W-:Y:S02]  /*1690*/  @P2 SHF.L.U32 R92, R56, 0x10, RZ ;  /* 0x00000010385c2819 */ /* 0x000fe400000006ff */
[----:B------:R-:W-:Y:S01]  /*16a0*/  @P2 SHF.L.U32 R90, R54, 0x10, RZ ;  /* 0x00000010365a2819 */ /* 0x000fe200000006ff */
[----:B------:R-:W1:Y:S08]  /*16b0*/  @P2 LDC R100, c[0x0][0x40c] ;  /* 0x00010300ff642b82 */ /* 0x000e700000000800 */
[----:B------:R-:W3:Y:S08]  /*16c0*/  @P2 LDC R98, c[0x0][0x40c] ;  /* 0x00010300ff622b82 */ /* 0x000ef00000000800 */
[----:B------:R-:W4:Y:S08]  /*16d0*/  @P2 LDC R51, c[0x0][0x40c] ;  /* 0x00010300ff332b82 */ /* 0x000f300000000800 */
[----:B------:R-:W4:Y:S08]  /*16e0*/  @P2 LDC R50, c[0x0][0x40c] ;  /* 0x00010300ff322b82 */ /* 0x000f300000000800 */
[----:B------:R-:W4:Y:S08]  /*16f0*/  @P2 LDC R88, c[0x0][0x40c] ;  /* 0x00010300ff582b82 */ /* 0x000f300000000800 */
[----:B------:R-:W4:Y:S08]  /*1700*/  @P2 LDC R58, c[0x0][0x40c] ;  /* 0x00010300ff3a2b82 */ /* 0x000f300000000800 */
[----:B------:R-:W4:Y:S01]  /*1710*/  @P2 LDC R53, c[0x0][0x40c] ;  /* 0x00010300ff352b82 */ /* 0x000f220000000800 */
[----:B--2---:R-:W-:Y:S01]  /*1720*/  PRMT R56, R44, 0x7632, R56 ;  /* 0x000076322c387816 */ /* 0x004fe20000000038 */
[C---:B------:R-:W-:Y:S01]  /*1730*/  IMAD.U32 R117, R45.reuse, 0x10000, RZ ;  /* 0x000100002d757824 */ /* 0x040fe200078e00ff */
[----:B------:R-:W-:Y:S01]  /*1740*/  PRMT R45, R45, 0x7632, R45 ;  /* 0x000076322d2d7816 */ /* 0x000fe2000000002d */
[----:B------:R-:W-:Y:S01]  /*1750*/  IMAD.U32 R121, R46, 0x10000, RZ ;  /* 0x000100002e797824 */ /* 0x000fe200078e00ff */
[----:B------:R-:W-:Y:S01]  /*1760*/  SHF.L.U32 R119, R56, 0x10, RZ ;  /* 0x0000001038777819 */ /* 0x000fe200000006ff */
[----:B---3--:R-:W-:Y:S01]  /*1770*/  @P2 FFMA.FTZ R117, R96, R98, R117 ;  /* 0x0000006260752223 */ /* 0x008fe20000010075 */
[----:B------:R-:W-:-:S02]  /*1780*/  SHF.L.U32 R54, R44, 0x10, RZ ;  /* 0x000000102c367819 */ /* 0x000fc400000006ff */
[----:B------:R-:W-:Y:S01]  /*1790*/  SHF.L.U32 R115, R45, 0x10, RZ ;  /* 0x000000102d737819 */ /* 0x000fe200000006ff */
[----:B0-----:R-:W-:Y:S01]  /*17a0*/  @P2 FFMA.FTZ R119, R90, R94, R119 ;  /* 0x0000005e5a772223 */ /* 0x001fe20000010077 */
[C---:B------:R-:W-:Y:S02]  /*17b0*/  SHF.L.U32 R125, R47.reuse, 0x10, RZ ;  /* 0x000000102f7d7819 */ /* 0x040fe400000006ff */
[----:B------:R-:W-:Y:S01]  /*17c0*/  PRMT R46, R46, 0x7632, R46 ;  /* 0x000076322e2e7816 */ /* 0x000fe2000000002e */
[----:B-1----:R-:W-:Y:S01]  /*17d0*/  @P2 FFMA.FTZ R115, R92, R100, R115 ;  /* 0x000000645c732223 */ /* 0x002fe20000010073 */
[----:B------:R-:W-:Y:S01]  /*17e0*/  PRMT R47, R47, 0x7632, R47 ;  /* 0x000076322f2f7816 */ /* 0x000fe2000000002f */
[C---:B------:R-:W-:Y:S01]  /*17f0*/  @P2 IMAD.U32 R92, R42.reuse, 0x10000, RZ ;  /* 0x000100002a5c2824 */ /* 0x040fe200078e00ff */
[----:B------:R-:W-:Y:S02]  /*1800*/  @P2 PRMT R44, R42, 0x7632, R44 ;  /* 0x000076322a2c2816 */ /* 0x000fe4000000002c */
[----:B------:R-:W-:Y:S01]  /*1810*/  @P2 PRMT R45, R43, 0x7632, R45 ;  /* 0x000076322b2d2816 */ /* 0x000fe2000000002d */
[----:B------:R-:W-:Y:S01]  /*1820*/  IMAD.U32 R56, R47, 0x10000, RZ ;  /* 0x000100002f387824 */ /* 0x000fe200078e00ff */
[----:B------:R-:W-:Y:S01]  /*1830*/  @P2 SHF.L.U32 R94, R43, 0x10, RZ ;  /* 0x000000102b5e2819 */ /* 0x000fe200000006ff */
[----:B------:R-:W-:Y:S01]  /*1840*/  @P2 IMAD.U32 R44, R44, 0x10000, RZ ;  /* 0x000100002c2c2824 */ /* 0x000fe200078e00ff */
[----:B------:R-:W-:Y:S01]  /*1850*/  @P2 SHF.L.U32 R90, R40, 0x10, RZ ;  /* 0x00000010285a2819 */ /* 0x000fe200000006ff */
[----:B----4-:R-:W-:Y:S01]  /*1860*/  @P2 FFMA.FTZ R121, R92, R51, R121 ;  /* 0x000000335c792223 */ /* 0x010fe20000010079 */
[----:B------:R-:W-:Y:S01]  /*1870*/  SHF.L.U32 R123, R46, 0x10, RZ ;  /* 0x000000102e7b7819 */ /* 0x000fe200000006ff */
[----:B------:R-:W-:Y:S01]  /*1880*/  @P2 FFMA.FTZ R125, R94, R88, R125 ;  /* 0x000000585e7d2223 */ /* 0x000fe2000001007d */
[----:B------:R-:W-:Y:S01]  /*1890*/  @P2 SHF.L.U32 R45, R45, 0x10, RZ ;  /* 0x000000102d2d2819 */ /* 0x000fe200000006ff */
        /* <DEDUP_REMOVED lines=16> */
.L_x_94:
[----:B-1----:R-:W0:Y:S01]  /*19a0*/  @P1 LDC R47, c[0x0][0x40c] ;  /* 0x00010300ff2f1b82 */ /* 0x002e220000000800 */
[----:B-----5:R-:W-:Y:S01]  /*19b0*/  @P1 PRMT R44, R40, 0x7632, R44 ;  /* 0x00007632282c1816 */ /* 0x020fe2000000002c */
[----:B------:R-:W-:Y:S01]  /*19c0*/  HFMA2 R115, -RZ, RZ, 0, 0 ;  /* 0x00000000ff737431 */ /* 0x000fe200000001ff */
[----:B------:R-:W-:Y:S01]  /*19d0*/  @P1 PRMT R45, R41, 0x7632, R45 ;  /* 0x00007632292d1816 */ /* 0x000fe2000000002d */
[----:B------:R-:W-:Y:S01]  /*19e0*/  IMAD.MOV.U32 R123, RZ, RZ, RZ ;  /* 0x000000ffff7b7224 */ /* 0x000fe200078e00ff */
[----:B------:R-:W-:Y:S01]  /*19f0*/  @P1 PRMT R46, R42, 0x7632, R46 ;  /* 0x000076322a2e1816 */ /* 0x000fe2000000002e */
[----:B------:R-:W-:Y:S01]  /*1a00*/  HFMA2 R121, -RZ, RZ, 0, 0 ;  /* 0x00000000ff797431 */ /* 0x000fe200000001ff */
[----:B------:R-:W-:Y:S01]  /*1a10*/  @P1 SHF.L.U32 R44, R44, 0x10, RZ ;  /* 0x000000102c2c1819 */ /* 0x000fe200000006ff */
[----:B------:R-:W1:Y:S01]  /*1a20*/  @P1 LDC R54, c[0x0][0x40c] ;  /* 0x00010300ff361b82 */ /* 0x000e620000000800 */
[----:B------:R-:W-:Y:S01]  /*1a30*/  @P1 SHF.L.U32 R45, R45, 0x10, RZ ;  /* 0x000000102d2d1819 */ /* 0x000fe200000006ff */
[----:B------:R-:W-:Y:S01]  /*1a40*/  @P1 IMAD.U32 R46, R46, 0x10000, RZ ;  /* 0x000100002e2e1824 */ /* 0x000fe200078e00ff */
[----:B------:R-:W-:Y:S01]  /*1a50*/  MOV R119, RZ ;  /* 0x000000ff00777202 */ /* 0x000fe20000000f00 */
[----:B------:R-:W-:Y:S01]  /*1a60*/  IMAD.MOV.U32 R125, RZ, RZ, RZ ;  /* 0x000000ffff7d7224 */ /* 0x000fe200078e00ff */
[----:B------:R-:W-:-:S02]  /*1a70*/  MOV R117, RZ ;  /* 0x000000ff00757202 */ /* 0x000fc40000000f00 */
[----:B------:R-:W-:Y:S01]  /*1a80*/  MOV R56, RZ ;  /* 0x000000ff00387202 */ /* 0x000fe20000000f00 */
[----:B------:R-:W2:Y:S08]  /*1a90*/  @P1 LDC R53, c[0x0][0x40c] ;  /* 0x00010300ff351b82 */ /* 0x000eb00000000800 */
[----:B------:R-:W3:Y:S01]  /*1aa0*/  @P1 LDC R50, c[0x0][0x40c] ;  /* 0x00010300ff321b82 */ /* 0x000ee20000000800 */
[----:B0-----:R-:W-:Y:S01]  /*1ab0*/  @P1 FMUL.FTZ R119, R44, R47 ;  /* 0x0000002f2c771220 */ /* 0x001fe20000410000 */
[----:B------:R-:W-:-:S02]  /*1ac0*/  @P1 PRMT R44, R43, 0x7632, R44 ;  /* 0x000076322b2c1816 */ /* 0x000fc4000000002c */
[----:B------:R-:W-:-:S03]  /*1ad0*/  @P1 SHF.L.U32 R47, R42, 0x10, RZ ;  /* 0x000000102a2f1819 */ /* 0x000fc600000006ff */
[----:B------:R-:W-:Y:S01]  /*1ae0*/  @P1 IMAD.U32 R44, R44, 0x10000, RZ ;  /* 0x000100002c2c1824 */ /* 0x000fe200078e00ff */
[----:B------:R-:W0:Y:S01]  /*1af0*/  @P1 LDC R51, c[0x0][0x40c] ;  /* 0x00010300ff331b82 */ /* 0x000e220000000800 */
[----:B-1----:R-:W-:Y:S01]  /*1b00*/  @P1 FMUL.FTZ R115, R45, R54 ;  /* 0x000000362d731220 */ /* 0x002fe20000410000 */
[----:B------:R-:W-:Y:S02]  /*1b10*/  HFMA2 R54, -RZ, RZ, 0, 0 ;  /* 0x00000000ff367431 */ /* 0x000fe400000001ff */
[----:B------:R-:W-:-:S04]  /*1b20*/  @P1 IMAD.U32 R45, R40, 0x10000, RZ ;  /* 0x00010000282d1824 */ /* 0x000fc800078e00ff */
[----:B------:R-:W1:Y:S01]  /*1b30*/  @P1 LDC R90, c[0x0][0x40c] ;  /* 0x00010300ff5a1b82 */ /* 0x000e620000000800 */
[----:B--2---:R-:W-:Y:S01]  /*1b40*/  @P1 FMUL.FTZ R123, R46, R53 ;  /* 0x000000352e7b1220 */ /* 0x004fe20000410000 */
[----:B------:R-:W-:Y:S02]  /*1b50*/  @P1 SHF.L.U32 R46, R41, 0x10, RZ ;  /* 0x00000010292e1819 */ /* 0x000fe400000006ff */
[----:B------:R-:W-:-:S04]  /*1b60*/  @P1 SHF.L.U32 R53, R43, 0x10, RZ ;  /* 0x000000102b351819 */ /* 0x000fc800000006ff */
[----:B------:R-:W2:Y:S01]  /*1b70*/  @P1 LDC R58, c[0x0][0x40c] ;  /* 0x00010300ff3a1b82 */ /* 0x000ea20000000800 */
[----:B---3--:R-:W-:Y:S01]  /*1b80*/  @P1 FMUL.FTZ R54, R45, R50 ;  /* 0x000000322d361220 */ /* 0x008fe20000410000 */
[----:B------:R-:W-:-:S06]  /*1b90*/  F2FP.BF16.F32.PACK_AB R45, RZ, R119 ;  /* 0x00000077ff2d723e */ /* 0x000fcc00000010ff */
[----:B------:R-:W3:Y:S01]  /*1ba0*/  @P1 LDC R88, c[0x0][0x40c] ;  /* 0x00010300ff581b82 */ /* 0x000ee20000000800 */
[----:B0-----:R-:W-:Y:S01]  /*1bb0*/  @P1 FMUL.FTZ R117, R46, R51 ;  /* 0x000000332e751220 */ /* 0x001fe20000410000 */
[----:B------:R-:W-:-:S04]  /*1bc0*/  F2FP.BF16.F32.PACK_AB R51, RZ, R123 ;  /* 0x0000007bff33723e */ /* 0x000fc800000010ff */
[----:B------:R-:W-:Y:S01]  /*1bd0*/  F2FP.BF16.F32.PACK_AB R46, RZ, R117 ;  /* 0x00000075ff2e723e */ /* 0x000fe200000010ff */
[----:B-1----:R-:W-:Y:S01]  /*1be0*/  @P1 FMUL.FTZ R56, R44, R90 ;  /* 0x0000005a2c381220 */ /* 0x002fe20000410000 */
[----:B------:R-:W-:-:S04]  /*1bf0*/  F2FP.BF16.F32.PACK_AB R44, RZ, R54 ;  /* 0x00000036ff2c723e */ /* 0x000fc800000010ff */
[----:B------:R-:W-:Y:S01]  /*1c00*/  PRMT R44, R44, 0x5410, R45 ;  /* 0x000054102c2c7816 */ /* 0x000fe2000000002d */
[----:B--2---:R-:W-:Y:S01]  /*1c10*/  @P1 FMUL.FTZ R121, R47, R58 ;  /* 0x0000003a2f791220 */ /* 0x004fe20000410000 */
[----:B------:R-:W-:Y:S02]  /*1c20*/  F2FP.BF16.F32.PACK_AB R47, RZ, R115 ;  /* 0x00000073ff2f723e */ /* 0x000fe400000010ff */
[----:B------:R-:W-:Y:S02]  /*1c30*/  F2FP.BF16.F32.PACK_AB R58, RZ, R56 ;  /* 0x00000038ff3a723e */ /* 0x000fe400000010ff */
[----:B------:R-:W-:Y:S02]  /*1c40*/  F2FP.BF16.F32.PACK_AB R50, RZ, R121 ;  /* 0x00000079ff32723e */ /* 0x000fe400000010ff */
[----:B------:R-:W-:Y:S01]  /*1c50*/  PRMT R45, R46, 0x5410, R47 ;  /* 0x000054102e2d7816 */ /* 0x000fe2000000002f */
[----:B---3--:R-:W-:Y:S01]  /*1c60*/  @P1 FMUL.FTZ R125, R53, R88 ;  /* 0x00000058357d1220 */ /* 0x008fe20000410000 */
[----:B------:R-:W-:-:S04]  /*1c70*/  PRMT R46, R50, 0x5410, R51 ;  /* 0x00005410322e7816 */ /* 0x000fc80000000033 */
[----:B------:R-:W-:-:S04]  /*1c80*/  F2FP.BF16.F32.PACK_AB R53, RZ, R125 ;  /* 0x0000007dff35723e */ /* 0x000fc800000010ff */
[----:B------:R-:W-:-:S07]  /*1c90*/  PRMT R47, R53, 0x5410, R58 ;  /* 0x00005410352f7816 */ /* 0x000fce000000003a */
.L_x_95:
[----:B------:R-:W0:Y:S01]  /*1ca0*/  @P1 LDC.64 R50, c[0x0][0x390] ;  /* 0x0000e400ff321b82 */ /* 0x000e220000000a00 */
[----:B------:R-:W-:Y:S01]  /*1cb0*/  IADD3 R53, PT, PT, R113, 0x100, RZ ;  /* 0x0000010071357810 */ /* 0x000fe20007ffe0ff */
[----:B------:R-:W-:-:S04]  /*1cc0*/  @P1 VIADD R58, R52, 0x180 ;  /* 0x00000180343a1836 */ /* 0x000fc80000000000 */
[----:B------:R-:W-:-:S05]  /*1cd0*/  IMAD.WIDE.U32 R52, R53, 0x10, R48 ;  /* 0x0000001035347825 */ /* 0x000fca00078e0030 */
[----:B------:R1:W-:Y:S01]  /*1ce0*/  STG.E.128 desc[UR14][R52.64], R44 ;  /* 0x0000002c34007986 */ /* 0x0003e2000c101d0e */
[----:B0-----:R-:W-:-:S05]  /*1cf0*/  @P1 IMAD.WIDE.U32 R50, R58, 0x10, R50 ;  /* 0x000000103a321825 */ /* 0x001fca00078e0032 */
[----:B------:R1:W5:Y:S01]  /*1d00*/  @P1 LDG.E.128 R40, desc[UR14][R50.64] ;  /* 0x0000000e32281981 */ /* 0x000362000c1e1d00 */
[----:B------:R-:W-:Y:S01]  /*1d10*/  IADD3 R100, PT, PT, R113, 0x180, RZ ;  /* 0x0000018071647810 */ /* 0x000fe20007ffe0ff */
[----:B------:R-:W-:Y:S06]  /*1d20*/  BRA.U !UP0, `(.L_x_96) ;  /* 0x0000000108e87547 */ /* 0x000fec000b800000 */
[----:B-1----:R-:W0:Y:S02]  /*1d30*/  LDC.64 R44, c[0x0][0x3a0] ;  /* 0x0000e800ff2c7b82 */ /* 0x002e240000000a00 */
[----:B0-----:R-:W-:-:S06]  /*1d40*/  IMAD.WIDE.U32 R44, R100, 0x10, R44 ;  /* 0x00000010642c7825 */ /* 0x001fcc00078e002c */
[----:B------:R-:W2:Y:S01]  /*1d50*/  LDG.E.128 R44, desc[UR14][R44.64] ;  /* 0x0000000e2c2c7981 */ /* 0x000ea2000c1e1d00 */
[----:B------:R-:W-:-:S06]  /*1d60*/  UISETP.GT.AND UP0, UPT, UR12, URZ, UPT ;  /* 0x000000ff0c00728c */ /* 0x000fcc000bf04270 */
[----:B------:R-:W-:-:S05]  /*1d70*/  PLOP3.LUT P1, PT, PT, PT, UP0, 0x80, 0x8 ;  /* 0x000000000008781c */ /* 0x000fca0003f2f008 */
[----:B------:R-:W0:Y:S01]  /*1d80*/  @UP0 LDCU UR4, c[0x0][0x40c] ;  /* 0x00008180ff0407ac */ /* 0x000e220008000800 */
[----:B------:R-:W1:Y:S01]  /*1d90*/  @UP0 LDCU UR12, c[0x0][0x40c] ;  /* 0x00008180ff0c07ac */ /* 0x000e620008000800 */
[----:B------:R-:W3:Y:S06]  /*1da0*/  @UP0 LDCU UR22, c[0x0][0x40c] ;  /* 0x00008180ff1607ac */ /* 0x000eec0008000800 */
[----:B-----5:R-:W-:Y:S02]  /*1db0*/  @P1 SHF.L.U32 R53, R42, 0x10, RZ ;  /* 0x000000102a351819 */ /* 0x020fe400000006ff */
[C---:B------:R-:W-:Y:S01]  /*1dc0*/  @P1 PRMT R94, R43.reuse, 0x7632, R94 ;  /* 0x000076322b5e1816 */ /* 0x040fe2000000005e */
[----:B------:R-:W4:Y:S01]  /*1dd0*/  @UP0 LDCU UR23, c[0x0][0x40c] ;  /* 0x00008180ff1707ac */ /* 0x000f220008000800 */
[----:B------:R-:W-:Y:S01]  /*1de0*/  @P1 SHF.L.U32 R113, R43, 0x10, RZ ;  /* 0x000000102b711819 */ /* 0x000fe200000006ff */
[----:B------:R-:W4:Y:S01]  /*1df0*/  @UP0 LDCU UR5, c[0x0][0x40c] ;  /* 0x00008180ff0507ac */ /* 0x000f220008000800 */
[----:B------:R-:W4:Y:S01]  /*1e00*/  @UP0 LDCU UR19, c[0x0][0x40c] ;  /* 0x00008180ff1307ac */ /* 0x000f220008000800 */
[----:B--2---:R-:W-:Y:S01]  /*1e10*/  SHF.L.U32 R98, R44, 0x10, RZ ;  /* 0x000000102c627819 */ /* 0x004fe200000006ff */
[C---:B------:R-:W-:Y:S01]  /*1e20*/  IMAD.U32 R88, R45.reuse, 0x10000, RZ ;  /* 0x000100002d587824 */ /* 0x040fe200078e00ff */
[----:B------:R-:W-:Y:S01]  /*1e30*/  PRMT R51, R45, 0x7632, R51 ;  /* 0x000076322d337816 */ /* 0x000fe20000000033 */
[----:B------:R-:W-:Y:S01]  /*1e40*/  @P1 IMAD.U32 R45, R40, 0x10000, RZ ;  /* 0x00010000282d1824 */ /* 0x000fe200078e00ff */
[----:B------:R-:W-:-:S02]  /*1e50*/  SHF.L.U32 R58, R47, 0x10, RZ ;  /* 0x000000102f3a7819 */ /* 0x000fc400000006ff */
[----:B------:R-:W-:Y:S01]  /*1e60*/  PRMT R92, R47, 0x7632, R92 ;  /* 0x000076322f5c7816 */ /* 0x000fe2000000005c */
[----:B------:R-:W-:Y:S01]  /*1e70*/  @P1 IMAD.U32 R47, R41, 0x10000, RZ ;  /* 0x00010000292f1824 */ /* 0x000fe200078e00ff */
[----:B------:R-:W-:Y:S01]  /*1e80*/  SHF.L.U32 R90, R46, 0x10, RZ ;  /* 0x000000102e5a7819 */ /* 0x000fe200000006ff */
[----:B0-----:R-:W-:Y:S01]  /*1e90*/  @P1 FFMA.FTZ R98, R45, UR4, R98 ;  /* 0x000000042d621c23 */ /* 0x001fe20008010062 */
[----:B------:R-:W0:Y:S01]  /*1ea0*/  @UP0 LDCU UR4, c[0x0][0x40c] ;  /* 0x00008180ff0407ac */ /* 0x000e220008000800 */
[----:B-1----:R-:W-:Y:S01]  /*1eb0*/  @P1 FFMA.FTZ R88, R47, UR12, R88 ;  /* 0x0000000c2f581c23 */ /* 0x002fe20008010058 */
[----:B------:R-:W-:Y:S01]  /*1ec0*/  PRMT R50, R44, 0x7632, R50 ;  /* 0x000076322c327816 */ /* 0x000fe20000000032 */
[----:B---3--:R-:W-:Y:S01]  /*1ed0*/  @P1 FFMA.FTZ R90, R53, UR22, R90 ;  /* 0x00000016355a1c23 */ /* 0x008fe2000801005a */
[----:B------:R-:W1:Y:S01]  /*1ee0*/  @UP0 LDCU UR12, c[0x0][0x40c] ;  /* 0x00008180ff0c07ac */ /* 0x000e620008000800 */
[----:B------:R-:W-:Y:S01]  /*1ef0*/  @P1 PRMT R44, R40, 0x7632, R44 ;  /* 0x00007632282c1816 */ /* 0x000fe2000000002c */
[----:B----4-:R-:W-:Y:S01]  /*1f00*/  @P1 FFMA.FTZ R58, R113, UR23, R58 ;  /* 0x00000017713a1c23 */ /* 0x010fe2000801003a */
[----:B------:R-:W-:Y:S01]  /*1f10*/  @P1 PRMT R53, R42, 0x7632, R53 ;  /* 0x000076322a351816 */ /* 0x000fe20000000035 */
[----:B------:R-:W-:Y:S01]  /*1f20*/  IMAD.U32 R96, R51, 0x10000, RZ ;  /* 0x0001000033607824 */ /* 0x000fe200078e00ff */
[----:B------:R-:W-:-:S02]  /*1f30*/  PRMT R52, R46, 0x7632, R52 ;  /* 0x000076322e347816 */ /* 0x000fc40000000034 */
[----:B------:R-:W-:Y:S02]  /*1f40*/  @P1 PRMT R46, R41, 0x7632, R46 ;  /* 0x00007632292e1816 */ /* 0x000fe4000000002e */
[----:B------:R-:W-:Y:S01]  /*1f50*/  @P1 SHF.L.U32 R45, R44, 0x10, RZ ;  /* 0x000000102c2d1819 */ /* 0x000fe200000006ff */
[----:B------:R-:W-:Y:S01]  /*1f60*/  @P1 IMAD.U32 R44, R53, 0x10000, RZ ;  /* 0x00010000352c1824 */ /* 0x000fe200078e00ff */
[----:B------:R-:W-:Y:S02]  /*1f70*/  @P1 SHF.L.U32 R53, R94, 0x10, RZ ;  /* 0x000000105e351819 */ /* 0x000fe400000006ff */
[----:B------:R-:W-:Y:S02]  /*1f80*/  SHF.L.U32 R94, R50, 0x10, RZ ;  /* 0x00000010325e7819 */ /* 0x000fe400000006ff */
[----:B------:R-:W-:Y:S02]  /*1f90*/  @P1 SHF.L.U32 R47, R46, 0x10, RZ ;  /* 0x000000102e2f1819 */ /* 0x000fe400000006ff */
[----:B------:R-:W-:Y:S01]  /*1fa0*/  SHF.L.U32 R113, R52, 0x10, RZ ;  /* 0x0000001034717819 */ /* 0x000fe200000006ff */
[----:B------:R-:W-:Y:S01]  /*1fb0*/  @P1 FFMA.FTZ R94, R45, UR5, R94 ;  /* 0x000000052d5e1c23 */ /* 0x000fe2000801005e */
[----:B------:R-:W-:Y:S01]  /*1fc0*/  SHF.L.U32 R92, R92, 0x10, RZ ;  /* 0x000000105c5c7819 */ /* 0x000fe200000006ff */
[----:B------:R-:W-:Y:S01]  /*1fd0*/  @P1 FFMA.FTZ R96, R47, UR19, R96 ;  /* 0x000000132f601c23 */ /* 0x000fe20008010060 */
[----:B------:R-:W-:Y:S01]  /*1fe0*/  F2FP.BF16.F32.PACK_AB R46, RZ, R88 ;  /* 0x00000058ff2e723e */ /* 0x000fe200000010ff */
[----:B-1----:R-:W-:Y:S01]  /*1ff0*/  @P1 FFMA.FTZ R113, R44, UR12, R113 ;  /* 0x0000000c2c711c23 */ /* 0x002fe20008010071 */
[----:B------:R-:W-:Y:S01]  /*2000*/  F2FP.BF16.F32.PACK_AB R44, RZ, R98 ;  /* 0x00000062ff2c723e */ /* 0x000fe200000010ff */
[----:B0-----:R-:W-:Y:S01]  /*2010*/  @P1 FFMA.FTZ R92, R53, UR4, R92 ;  /* 0x00000004355c1c23 */ /* 0x001fe2000801005c */
        /* <DEDUP_REMOVED lines=11> */
.L_x_96:
[----:B------:R-:W0:Y:S01]  /*20d0*/  @P1 LDC R88, c[0x0][0x40c] ;  /* 0x00010300ff581b82 */ /* 0x000e220000000800 */
[----:B-1---5:R-:W-:Y:S01]  /*20e0*/  @P1 PRMT R47, R43, 0x7632, R47 ;  /* 0x000076322b2f1816 */ /* 0x022fe2000000002f */
[----:B------:R-:W-:Y:S01]  /*20f0*/  HFMA2 R113, -RZ, RZ, 0, 0 ;  /* 0x00000000ff717431 */ /* 0x000fe200000001ff */
[----:B------:R-:W-:Y:S01]  /*2100*/  @P1 PRMT R44, R40, 0x7632, R44 ;  /* 0x00007632282c1816 */ /* 0x000fe2000000002c */
[----:B------:R-:W-:Y:S01]  /*2110*/  IMAD.MOV.U32 R92, RZ, RZ, RZ ;  /* 0x000000ffff5c7224 */ /* 0x000fe200078e00ff */
[----:B------:R-:W-:Y:S01]  /*2120*/  @P1 PRMT R45, R41, 0x7632, R45 ;  /* 0x00007632292d1816 */ /* 0x000fe2000000002d */
[----:B------:R-:W-:Y:S01]  /*2130*/  IMAD.MOV.U32 R94, RZ, RZ, RZ ;  /* 0x000000ffff5e7224 */ /* 0x000fe200078e00ff */
[----:B------:R-:W-:Y:S01]  /*2140*/  @P1 PRMT R46, R42, 0x7632, R46 ;  /* 0x000076322a2e1816 */ /* 0x000fe2000000002e */
[----:B------:R-:W1:Y:S01]  /*2150*/  @P1 LDC R53, c[0x0][0x40c] ;  /* 0x00010300ff351b82 */ /* 0x000e620000000800 */
[----:B------:R-:W-:Y:S01]  /*2160*/  @P1 SHF.L.U32 R47, R47, 0x10, RZ ;  /* 0x000000102f2f1819 */ /* 0x000fe200000006ff */
[----:B------:R-:W-:Y:S01]  /*2170*/  IMAD.MOV.U32 R90, RZ, RZ, RZ ;  /* 0x000000ffff5a7224 */ /* 0x000fe200078e00ff */
[----:B------:R-:W-:Y:S01]  /*2180*/  @P1 SHF.L.U32 R44, R44, 0x10, RZ ;  /* 0x000000102c2c1819 */ /* 0x000fe200000006ff */
[----:B------:R-:W-:Y:S01]  /*2190*/  @P1 IMAD.U32 R46, R46, 0x10000, RZ ;  /* 0x000100002e2e1824 */ /* 0x000fe200078e00ff */
[----:B------:R-:W-:-:S02]  /*21a0*/  @P1 SHF.L.U32 R45, R45, 0x10, RZ ;  /* 0x000000102d2d1819 */ /* 0x000fc400000006ff */
[----:B------:R-:W-:Y:S01]  /*21b0*/  MOV R96, RZ ;  /* 0x000000ff00607202 */ /* 0x000fe20000000f00 */
[----:B------:R-:W2:Y:S01]  /*21c0*/  @P1 LDC R52, c[0x0][0x40c] ;  /* 0x00010300ff341b82 */ /* 0x000ea20000000800 */
[----:B------:R-:W-:-:S07]  /*21d0*/  MOV R98, RZ ;  /* 0x000000ff00627202 */ /* 0x000fce0000000f00 */
[----:B------:R-:W3:Y:S01]  /*21e0*/  @P1 LDC R58, c[0x0][0x40c] ;  /* 0x00010300ff3a1b82 */ /* 0x000ee20000000800 */
[----:B0-----:R-:W-:Y:S01]  /*21f0*/  @P1 FMUL.FTZ R92, R47, R88 ;  /* 0x000000582f5c1220 */ /* 0x001fe20000410000 */
[----:B------:R-:W-:Y:S02]  /*2200*/  HFMA2 R88, -RZ, RZ, 0, 0 ;  /* 0x00000000ff587431 */ /* 0x000fe400000001ff */
[----:B------:R-:W-:-:S04]  /*2210*/  @P1 IMAD.U32 R47, R43, 0x10000, RZ ;  /* 0x000100002b2f1824 */ /* 0x000fc800078e00ff */
[----:B------:R-:W0:Y:S01]  /*2220*/  @P1 LDC R51, c[0x0][0x40c] ;  /* 0x00010300ff331b82 */ /* 0x000e220000000800 */
[----:B-1----:R-:W-:Y:S01]  /*2230*/  @P1 FMUL.FTZ R94, R44, R53 ;  /* 0x000000352c5e1220 */ /* 0x002fe20000410000 */
[----:B------:R-:W-:Y:S01]  /*2240*/  @P1 IMAD.U32 R44, R40, 0x10000, RZ ;  /* 0x00010000282c1824 */ /* 0x000fe200078e00ff */
[----:B------:R-:W-:-:S05]  /*2250*/  F2FP.BF16.F32.PACK_AB R53, RZ, R92 ;  /* 0x0000005cff35723e */ /* 0x000fca00000010ff */
[----:B------:R-:W1:Y:S01]  /*2260*/  @P1 LDC R50, c[0x0][0x40c] ;  /* 0x00010300ff321b82 */ /* 0x000e620000000800 */
[----:B--2---:R-:W-:Y:S01]  /*2270*/  @P1 FMUL.FTZ R96, R45, R52 ;  /* 0x000000342d601220 */ /* 0x004fe20000410000 */
[----:B------:R-:W-:-:S06]  /*2280*/  @P1 SHF.L.U32 R45, R41, 0x10, RZ ;  /* 0x00000010292d1819 */ /* 0x000fcc00000006ff */
[----:B------:R-:W2:Y:S01]  /*2290*/  @P1 LDC R102, c[0x0][0x40c] ;  /* 0x00010300ff661b82 */ /* 0x000ea20000000800 */
[----:B---3--:R-:W-:Y:S01]  /*22a0*/  @P1 FMUL.FTZ R113, R46, R58 ;  /* 0x0000003a2e711220 */ /* 0x008fe20000410000 */
[----:B------:R-:W-:Y:S02]  /*22b0*/  @P1 SHF.L.U32 R46, R42, 0x10, RZ ;  /* 0x000000102a2e1819 */ /* 0x000fe400000006ff */
[----:B------:R-:W-:-:S04]  /*22c0*/  MOV R58, RZ ;  /* 0x000000ff003a7202 */ /* 0x000fc80000000f00 */
        /* <DEDUP_REMOVED lines=8> */
[----:B------:R-:W-:-:S04]  /*2350*/  F2FP.BF16.F32.PACK_AB R46, RZ, R88 ;  /* 0x00000058ff2e723e */ /* 0x000fc800000010ff */
[----:B------:R-:W-:Y:S01]  /*2360*/  F2FP.BF16.F32.PACK_AB R50, RZ, R90 ;  /* 0x0000005aff32723e */ /* 0x000fe200000010ff */
[----:B---3--:R-:W-:Y:S01]  /*2370*/  @P1 FMUL.FTZ R58, R47, R104 ;  /* 0x000000682f3a1220 */ /* 0x008fe20000410000 */
[----:B------:R-:W-:-:S04]  /*2380*/  F2FP.BF16.F32.PACK_AB R47, RZ, R96 ;  /* 0x00000060ff2f723e */ /* 0x000fc800000010ff */
[----:B------:R-:W-:Y:S02]  /*2390*/  F2FP.BF16.F32.PACK_AB R52, RZ, R58 ;  /* 0x0000003aff34723e */ /* 0x000fe400000010ff */
[----:B------:R-:W-:Y:S02]  /*23a0*/  PRMT R45, R46, 0x5410, R47 ;  /* 0x000054102e2d7816 */ /* 0x000fe4000000002f */
[----:B------:R-:W-:Y:S02]  /*23b0*/  PRMT R46, R50, 0x5410, R51 ;  /* 0x00005410322e7816 */ /* 0x000fe40000000033 */
[----:B------:R-:W-:-:S07]  /*23c0*/  PRMT R47, R52, 0x5410, R53 ;  /* 0x00005410342f7816 */ /* 0x000fce0000000035 */
.L_x_97:
[----:B------:R-:W-:Y:S01]  /*23d0*/  FADD.FTZ R50, RZ, R89 ;  /* 0x00000059ff327221 */ /* 0x000fe20000010000 */
[----:B------:R-:W0:Y:S01]  /*23e0*/  S2UR UR5, SR_CgaCtaId ;  /* 0x00000000000579c3 */ /* 0x000e220000008800 */
[----:B------:R-:W-:Y:S01]  /*23f0*/  ISETP.NE.AND P1, PT, R18, RZ, PT ;  /* 0x000000ff1200720c */ /* 0x000fe20003f25270 */
[----:B------:R-:W-:Y:S01]  /*2400*/  UMOV UR4, 0x400 ;  /* 0x0000040000047882 */ /* 0x000fe20000000000 */
[----:B------:R-:W-:Y:S01]  /*2410*/  FADD.FTZ R50, R50, R59 ;  /* 0x0000003b32327221 */ /* 0x000fe20000010000 */
[----:B------:R-:W-:Y:S01]  /*2420*/  ISETP.GT.U32.AND P2, PT, R18, 0x3, PT ;  /* 0x000000031200780c */ /* 0x000fe20003f44070 */
[----:B------:R-:W-:Y:S02]  /*2430*/  UISETP.GE.AND UP0, UPT, UR6, 0x1, UPT ;  /* 0x000000010600788c */ /* 0x000fe4000bf06270 */
[----:B------:R-:W-:-:S04]  /*2440*/  FADD.FTZ R50, R50, R57 ;  /* 0x0000003932327221 */ /* 0x000fc80000010000 */
[----:B------:R-:W-:-:S03]  /*2450*/  FADD.FTZ R50, R50, R55 ;  /* 0x0000003732327221 */ /* 0x000fc60000010000 */
[----:B------:R-:W-:Y:S01]  /*2460*/  @!P1 SHF.R.U32.HI R108, RZ, 0x2, R0 ;  /* 0x00000002ff6c9819 */ /* 0x000fe20000011600 */
[----:B------:R-:W-:-:S03]  /*2470*/  FADD.FTZ R50, R50, R95 ;  /* 0x0000005f32327221 */ /* 0x000fc60000010000 */
[----:B------:R-:W-:Y:S01]  /*2480*/  @!P1 LOP3.LUT R108, R108, 0x18, RZ, 0xc0, !PT ;  /* 0x000000186c6c9812 */ /* 0x000fe200078ec0ff */
[----:B------:R-:W-:-:S04]  /*2490*/  FADD.FTZ R50, R50, R93 ;  /* 0x0000005d32327221 */ /* 0x000fc80000010000 */
[----:B------:R-:W-:Y:S01]  /*24a0*/  FADD.FTZ R50, R50, R91 ;  /* 0x0000005b32327221 */ /* 0x000fe20000010000 */
[----:B0-----:R-:W-:-:S03]  /*24b0*/  ULEA UR4, UR5, UR4, 0x18 ;  /* 0x0000000405047291 */ /* 0x001fc6000f8ec0ff */
[----:B------:R-:W-:Y:S01]  /*24c0*/  FADD.FTZ R50, R50, R87 ;  /* 0x0000005732327221 */ /* 0x000fe20000010000 */
[----:B------:R-:W-:-:S03]  /*24d0*/  @UP1 UIADD3 UR4, UPT, UPT, UR4, 0x20, URZ ;  /* 0x0000002004041890 */ /* 0x000fc6000fffe0ff */
        /* <DEDUP_REMOVED lines=104> */
[----:B0-----:R-:W-:Y:S01]  /*2b60*/  FADD.FTZ R102, R53, R102 ;  /* 0x0000006635667221 */ /* 0x001fe20000010000 */
[----:B------:R-:W-:Y:S01]  /*2b70*/  IMAD.WIDE.U32 R52, R100, 0x10, R48 ;  /* 0x0000001064347825 */ /* 0x000fe200078e0030 */
[----:B------:R-:W-:-:S03]  /*2b80*/  CS2R R48, SRZ ;  /* 0x0000000000307805 */ /* 0x000fc6000001ff00 */
[----:B------:R-:W0:Y:S04]  /*2b90*/  SHFL.BFLY PT, R104, R102, 0x8, 0x1f ;  /* 0x0d001f0066687f89 */ /* 0x000e2800000e0000 */
[----:B------:R1:W-:Y:S01]  /*2ba0*/  STG.E.128 desc[UR14][R52.64], R44 ;  /* 0x0000002c34007986 */ /* 0x0003e2000c101d0e */
[----:B0-----:R-:W-:Y:S01]  /*2bb0*/  FADD.FTZ R104, R102, R104 ;  /* 0x0000006866687221 */ /* 0x001fe20000010000 */
[----:B------:R-:W-:Y:S02]  /*2bc0*/  MOV R102, RZ ;  /* 0x000000ff00667202 */ /* 0x000fe40000000f00 */
[----:B------:R-:W-:Y:S02]  /*2bd0*/  @!P2 MOV R102, 0x400 ;  /* 0x000004000066a802 */ /* 0x000fe40000000f00 */
[----:B------:R-:W0:Y:S02]  /*2be0*/  SHFL.BFLY PT, R106, R104, 0x10, 0x1f ;  /* 0x0e001f00686a7f89 */ /* 0x000e2400000e0000 */
[----:B-1----:R-:W-:Y:S01]  /*2bf0*/  I2FP.F32.U32 R47, R102 ;  /* 0x00000066002f7245 */ /* 0x002fe20000201000 */
[----:B0-----:R-:W-:Y:S01]  /*2c00*/  FADD.FTZ R51, R104, R106 ;  /* 0x0000006a68337221 */ /* 0x001fe20000010000 */
[----:B------:R-:W-:Y:S01]  /*2c10*/  @!P2 LEA R104, R18, UR4, 0x3 ;  /* 0x000000041268ac11 */ /* 0x000fe2000f8e18ff */
[----:B------:R-:W0:Y:S04]  /*2c20*/  SHFL.DOWN PT, R106, R102, 0x2, 0x1f ;  /* 0x08401f00666a7f89 */ /* 0x000e2800000e0000 */
[----:B------:R1:W-:Y:S01]  /*2c30*/  @!P1 STS.64 [R108+UR4], R50 ;  /* 0x000000326c009988 */ /* 0x0003e20008000a04 */
[----:B------:R-:W-:Y:S01]  /*2c40*/  BAR.SYNC.DEFER_BLOCKING 0x0 ;  /* 0x0000000000007b1d */ /* 0x000fe20000010000 */
[----:B------:R-:W-:Y:S01]  /*2c50*/  ISETP.NE.AND P1, PT, R0, RZ, PT ;  /* 0x000000ff0000720c */ /* 0x000fe20003f25270 */
[----:B0-----:R-:W-:Y:S01]  /*2c60*/  IMAD.IADD R114, R106, 0x1, R102 ;  /* 0x000000016a727824 */ /* 0x001fe200078e0266 */
[----:B-1----:R-:W-:-:S04]  /*2c70*/  I2FP.F32.S32 R51, R106 ;  /* 0x0000006a00337245 */ /* 0x002fc80000201400 */
[----:B------:R-:W-:Y:S01]  /*2c80*/  I2FP.F32.S32 R100, R114 ;  /* 0x0000007200647245 */ /* 0x000fe20000201400 */
[----:B------:R-:W0:Y:S03]  /*2c90*/  SHFL.DOWN PT, R44, R114, 0x1, 0x1f ;  /* 0x08201f00722c7f89 */ /* 0x000e2600000e0000 */
[----:B------:R-:W1:Y:S01]  /*2ca0*/  MUFU.RCP R45, R100 ;  /* 0x00000064002d7308 */ /* 0x000e620000001000 */
[----:B------:R-:W2:Y:S01]  /*2cb0*/  @!P2 LDS.64 R48, [R104] ;  /* 0x000000006830a984 */ /* 0x000ea20000000a00 */
[----:B0-----:R-:W-:-:S04]  /*2cc0*/  IADD3 R114, PT, PT, R114, R44, RZ ;  /* 0x0000002c72727210 */ /* 0x001fc80007ffe0ff */
[----:B------:R-:W-:-:S06]  /*2cd0*/  I2FP.F32.S32 R114, R114 ;  /* 0x0000007200727245 */ /* 0x000fcc0000201400 */
[----:B------:R-:W0:Y:S01]  /*2ce0*/  MUFU.RCP R114, R114 ;  /* 0x0000007200727308 */ /* 0x000e220000001000 */
[----:B--2---:R-:W2:Y:S04]  /*2cf0*/  SHFL.DOWN PT, R110, R48, 0x2, 0x1f ;  /* 0x08401f00306e7f89 */ /* 0x004ea800000e0000 */
[----:B------:R-:W3:Y:S01]  /*2d00*/  SHFL.DOWN PT, R112, R49, 0x2, 0x1f ;  /* 0x08401f0031707f89 */ /* 0x000ee200000e0000 */
[C---:B--2---:R-:W-:Y:S01]  /*2d10*/  FMUL.FTZ R46, R110.reuse, R51 ;  /* 0x000000336e2e7220 */ /* 0x044fe20000410000 */
[----:B------:R-:W-:-:S03]  /*2d20*/  FADD.FTZ R110, -R110, R48 ;  /* 0x000000306e6e7221 */ /* 0x000fc60000010100 */
[----:B------:R-:W-:Y:S01]  /*2d30*/  FFMA.FTZ R46, R47, R48, R46 ;  /* 0x000000302f2e7223 */ /* 0x000fe2000001002e */
[----:B------:R-:W-:Y:S01]  /*2d40*/  FMUL.FTZ R110, R110, R110 ;  /* 0x0000006e6e6e7220 */ /* 0x000fe20000410000 */
[----:B---3--:R-:W-:Y:S01]  /*2d50*/  FADD.FTZ R112, R112, R49 ;  /* 0x0000003170707221 */ /* 0x008fe20000010000 */
[----:B------:R-:W-:Y:S01]  /*2d60*/  I2FP.F32.S32 R48, R44 ;  /* 0x0000002c00307245 */ /* 0x000fe20000201400 */
[----:B-1----:R-:W-:Y:S01]  /*2d70*/  FMUL.FTZ R53, R45, R46 ;  /* 0x0000002e2d357220 */ /* 0x002fe20000410000 */
[----:B------:R-:W-:-:S04]  /*2d80*/  FMUL.FTZ R110, R110, R47 ;  /* 0x0000002f6e6e7220 */ /* 0x000fc80000410000 */
[----:B------:R-:W1:Y:S01]  /*2d90*/  SHFL.DOWN PT, R46, R53, 0x1, 0x1f ;  /* 0x08201f00352e7f89 */ /* 0x000e6200000e0000 */
[----:B------:R-:W-:Y:S01]  /*2da0*/  FMUL.FTZ R110, R110, R51 ;  /* 0x000000336e6e7220 */ /* 0x000fe20000410000 */
[----:B------:R-:W-:-:S03]  /*2db0*/  MOV R51, UR7 ;  /* 0x0000000700337c02 */ /* 0x000fc60008000f00 */
[----:B------:R-:W-:-:S05]  /*2dc0*/  FFMA.FTZ R110, R45, R110, R112 ;  /* 0x0000006e2d6e7223 */ /* 0x000fca0000010070 */
[----:B------:R-:W2:Y:S01]  /*2dd0*/  SHFL.DOWN PT, R45, R110, 0x1, 0x1f ;  /* 0x08201f006e2d7f89 */ /* 0x000ea200000e0000 */
[----:B-1----:R-:W-:Y:S01]  /*2de0*/  FADD.FTZ R44, R53, -R46 ;  /* 0x8000002e352c7221 */ /* 0x002fe20000010000 */
[----:B------:R-:W-:Y:S02]  /*2df0*/  FMUL.FTZ R49, R46, R48 ;  /* 0x000000302e317220 */ /* 0x000fe40000410000 */
[----:B------:R-:W1:Y:S01]  /*2e00*/  LDC R46, c[0x0][0x448] ;  /* 0x00011200ff2e7b82 */ /* 0x000e620000000800 */
[----:B------:R-:W-:Y:S01]  /*2e10*/  FMUL.FTZ R47, R44, R44 ;  /* 0x0000002c2c2f7220 */ /* 0x000fe20000410000 */
[C---:B------:R-:W-:Y:S01]  /*2e20*/  FFMA.FTZ R49, R100.reuse, R53, R49 ;  /* 0x0000003564317223 */ /* 0x040fe20000010031 */
[----:B------:R-:W-:Y:S02]  /*2e30*/  IMAD.U32 R53, RZ, RZ, UR7 ;  /* 0x00000007ff357e24 */ /* 0x000fe4000f8e00ff */
[----:B------:R-:W-:Y:S01]  /*2e40*/  FMUL.FTZ R47, R100, R47 ;  /* 0x0000002f642f7220 */ /* 0x000fe20000410000 */
[----:B0-----:R-:W-:Y:S01]  /*2e50*/  FMUL.FTZ R49, R114, R49 ;  /* 0x0000003172317220 */ /* 0x001fe20000410000 */
[----:B--2---:R-:W-:-:S02]  /*2e60*/  FADD.FTZ R45, R110, R45 ;  /* 0x0000002d6e2d7221 */ /* 0x004fc40000010000 */
[----:B------:R-:W-:-:S03]  /*2e70*/  FMUL.FTZ R47, R47, R48 ;  /* 0x000000302f2f7220 */ /* 0x000fc60000410000 */
[----:B------:R-:W0:Y:S01]  /*2e80*/  SHFL.IDX PT, R49, R49, RZ, 0x1f ;  /* 0x00001fff31317589 */ /* 0x000e2200000e0000 */
[----:B------:R-:W-:-:S05]  /*2e90*/  FFMA.FTZ R114, R114, R47, R45 ;  /* 0x0000002f72727223 */ /* 0x000fca000001002d */
[----:B------:R-:W1:Y:S01]  /*2ea0*/  SHFL.IDX PT, R47, R114, RZ, 0x1f ;  /* 0x00001fff722f7589 */ /* 0x000e6200000e0000 */
[----:B0-----:R-:W-:-:S05]  /*2eb0*/  FMUL.FTZ R44, R49, R49 ;  /* 0x00000031312c7220 */ /* 0x001fca0000410000 */
[----:B------:R-:W-:Y:S01]  /*2ec0*/  FSEL R45, R44, RZ, P0 ;  /* 0x000000ff2c2d7208 */ /* 0x000fe20000000000 */
[----:B-1----:R-:W-:Y:S02]  /*2ed0*/  FFMA.FTZ R44, R47, UR18, R46 ;  /* 0x000000122f2c7c23 */ /* 0x002fe4000801002e */
[----:B------:R-:W0:Y:S02]  /*2ee0*/  @!P1 LDC.64 R46, c[0x0][0x3c0] ;  /* 0x0000f000ff2e9b82 */ /* 0x000e240000000a00 */
[----:B------:R-:W-:-:S06]  /*2ef0*/  FADD.FTZ R48, R44, R45 ;  /* 0x0000002d2c307221 */ /* 0x000fcc0000010000 */
[----:B------:R-:W1:Y:S01]  /*2f00*/  MUFU.RSQ R48, R48 ;  /* 0x0000003000307308 */ /* 0x000e620000001400 */
[----:B------:R-:W2:Y:S01]  /*2f10*/  @!P1 LDC.64 R44, c[0x0][0x3c8] ;  /* 0x0000f200ff2c9b82 */ /* 0x000ea20000000a00 */
[----:B0-----:R-:W-:Y:S01]  /*2f20*/  @!P1 IMAD.WIDE R46, R51, 0x4, R46 ;  /* 0x00000004332e9825 */ /* 0x001fe200078e022e */
[----:B-1----:R-:W-:-:S04]  /*2f30*/  R2UR UR19, R48 ;  /* 0x00000000301372ca */ /* 0x002fc800000e0000 */
[----:B------:R0:W-:Y:S01]  /*2f40*/  @!P1 STG.E desc[UR14][R46.64], R49 ;  /* 0x000000312e009986 */ /* 0x0001e2000c10190e */
[----:B--2---:R-:W-:-:S08]  /*2f50*/  @!P1 IMAD.WIDE R44, R53, 0x4, R44 ;  /* 0x00000004352c9825 */ /* 0x004fd000078e022c */
[----:B------:R-:W-:-:S05]  /*2f60*/  MOV R51, UR19 ;  /* 0x0000001300337c02 */ /* 0x000fca0008000f00 */
[----:B------:R0:W-:Y:S01]  /*2f70*/  @!P1 STG.E desc[UR14][R44.64], R51 ;  /* 0x000000332c009986 */ /* 0x0001e2000c10190e */
[----:B------:R-:W-:Y:S05]  /*2f80*/  BRA.U !UP0, `(.L_x_98) ;  /* 0x0000000d08107547 */ /* 0x000fea000b800000 */
[----:B0-----:R-:W-:Y:S01]  /*2f90*/  FSEL R49, R49, RZ, !P0 ;  /* 0x000000ff31317208 */ /* 0x001fe20004000000 */
[----:B------:R-:W-:Y:S01]  /*2fa0*/  IMAD.U32 R47, R36, 0x10000, RZ ;  /* 0x00010000242f7824 */ /* 0x000fe200078e00ff */
[----:B------:R-:W-:Y:S01]  /*2fb0*/  SHF.L.U32 R45, R2, 0x10, RZ ;  /* 0x00000010022d7819 */ /* 0x000fe200000006ff */
[----:B------:R-:W-:Y:S01]  /*2fc0*/  IMAD.U32 R50, R3, 0x10000, RZ ;  /* 0x0001000003327824 */ /* 0x000fe200078e00ff */
[----:B------:R-:W-:Y:S01]  /*2fd0*/  R2UR UR12, R49 ;  /* 0x00000000310c72ca */ /* 0x000fe200000e0000 */
[----:B------:R-:W-:Y:S01]  /*2fe0*/  IMAD.U32 R102, R73, 0x10000, RZ ;  /* 0x0001000049667824 */ /* 0x000fe200078e00ff */
[----:B------:R-:W-:Y:S01]  /*2ff0*/  SHF.L.U32 R46, R22, 0x10, RZ ;  /* 0x00000010162e7819 */ /* 0x000fe200000006ff */
[----:B------:R-:W-:Y:S01]  /*3000*/  IMAD.U32 R110, R61, 0x10000, RZ ;  /* 0x000100003d6e7824 */ /* 0x000fe200078e00ff */
[----:B------:R-:W-:Y:S01]  /*3010*/  SHF.L.U32 R48, R74, 0x10, RZ ;  /* 0x000000104a307819 */ /* 0x000fe200000006ff */
[----:B------:R-:W-:Y:S01]  /*3020*/  UIADD3 UR4, UPT, UPT, UR6, -0x1, URZ ;  /* 0xffffffff06047890 */ /* 0x000fe2000fffe0ff */
[----:B------:R-:W-:Y:S01]  /*3030*/  SHF.L.U32 R52, R37, 0x10, RZ ;  /* 0x0000001025347819 */ /* 0x000fe200000006ff */
[----:B------:R-:W-:Y:S01]  /*3040*/  IMAD.U32 R114, R75, 0x10000, RZ ;  /* 0x000100004b727824 */ /* 0x000fe200078e00ff */
[----:B------:R-:W-:Y:S01]  /*3050*/  SHF.L.U32 R100, R21, 0x10, RZ ;  /* 0x0000001015647819 */ /* 0x000fe200000006ff */
[----:B------:R-:W-:Y:S01]  /*3060*/  UIMAD UR4, UR4, UR13, URZ ;  /* 0x0000000d040472a4 */ /* 0x000fe2000f8e02ff */
[----:B------:R-:W-:-:S02]  /*3070*/  SHF.L.U32 R51, R38, 0x10, RZ ;  /* 0x0000001026337819 */ /* 0x000fc400000006ff */
[----:B------:R-:W-:Y:S01]  /*3080*/  SHF.L.U32 R104, R19, 0x10, RZ ;  /* 0x0000001013687819 */ /* 0x000fe200000006ff */
[----:B------:R-:W-:Y:S01]  /*3090*/  FADD.FTZ R89, R89, -UR12 ;  /* 0x8000000c59597e21 */ /* 0x000fe20008010000 */
[----:B------:R-:W-:Y:S01]  /*30a0*/  FADD.FTZ R59, R59, -UR12 ;  /* 0x8000000c3b3b7e21 */ /* 0x000fe20008010000 */
[----:B------:R-:W-:Y:S01]  /*30b0*/  FADD.FTZ R57, R57, -UR12 ;  /* 0x8000000c39397e21 */ /* 0x000fe20008010000 */
[----:B------:R-:W-:Y:S01]  /*30c0*/  FADD.FTZ R55, R55, -UR12 ;  /* 0x8000000c37377e21 */ /* 0x000fe20008010000 */
[----:B------:R-:W-:Y:S01]  /*30d0*/  FMUL.FTZ R44, R89, UR19 ;  /* 0x00000013592c7c20 */ /* 0x000fe20008410000 */
[----:B------:R-:W-:Y:S01]  /*30e0*/  FMUL.FTZ R49, R59, UR19 ;  /* 0x000000133b317c20 */ /* 0x000fe20008410000 */
[----:B------:R-:W-:Y:S01]  /*30f0*/  FMUL.FTZ R57, R57, UR19 ;  /* 0x0000001339397c20 */ /* 0x000fe20008410000 */
[----:B------:R-:W-:Y:S01]  /*3100*/  FMUL.FTZ R55, R55, UR19 ;  /* 0x0000001337377c20 */ /* 0x000fe20008410000 */
[----:B------:R-:W-:Y:S01]  /*3110*/  FADD.FTZ R95, R95, -UR12 ;  /* 0x8000000c5f5f7e21 */ /* 0x000fe20008010000 */
[----:B------:R-:W-:Y:S01]  /*3120*/  FADD.FTZ R93, R93, -UR12 ;  /* 0x8000000c5d5d7e21 */ /* 0x000fe20008010000 */
[----:B------:R-:W-:Y:S01]  /*3130*/  FFMA.FTZ R44, R44, R45, R47 ;  /* 0x0000002d2c2c7223 */ /* 0x000fe2000001002f */
[----:B------:R-:W-:Y:S01]  /*3140*/  FADD.FTZ R91, R91, -UR12 ;  /* 0x8000000c5b5b7e21 */ /* 0x000fe20008010000 */
[----:B------:R-:W-:Y:S01]  /*3150*/  FFMA.FTZ R49, R49, R46, R48 ;  /* 0x0000002e31317223 */ /* 0x000fe20000010030 */
[----:B------:R-:W-:Y:S01]  /*3160*/  FFMA.FTZ R45, R57, R50, R52 ;  /* 0x00000032392d7223 */ /* 0x000fe20000010034 */
[----:B------:R-:W-:Y:S01]  /*3170*/  SHF.L.U32 R47, R4, 0x10, RZ ;  /* 0x00000010042f7819 */ /* 0x000fe200000006ff */
[----:B------:R-:W-:Y:S01]  /*3180*/  FADD.FTZ R87, R87, -UR12 ;  /* 0x8000000c57577e21 */ /* 0x000fe20008010000 */
[----:B------:R-:W-:Y:S01]  /*3190*/  FFMA.FTZ R48, R55, R100, R102 ;  /* 0x0000006437307223 */ /* 0x000fe20000010066 */
[----:B------:R-:W-:Y:S01]  /*31a0*/  SHF.L.U32 R52, R72, 0x10, RZ ;  /* 0x0000001048347819 */ /* 0x000fe200000006ff */
[----:B------:R-:W-:Y:S01]  /*31b0*/  FMUL.FTZ R46, R95, UR19 ;  /* 0x000000135f2e7c20 */ /* 0x000fe20008410000 */
[----:B------:R-:W-:Y:S01]  /*31c0*/  IMAD.U32 R50, R20, 0x10000, RZ ;  /* 0x0001000014327824 */ /* 0x000fe200078e00ff */
[----:B------:R-:W-:Y:S01]  /*31d0*/  SHF.L.U32 R100, R5, 0x10, RZ ;  /* 0x0000001005647819 */ /* 0x000fe200000006ff */
[----:B------:R-:W-:Y:S01]  /*31e0*/  FMUL.FTZ R93, R93, UR19 ;  /* 0x000000135d5d7c20 */ /* 0x000fe20008410000 */
[----:B------:R-:W-:Y:S01]  /*31f0*/  IMAD.U32 R102, R39, 0x10000, RZ ;  /* 0x0001000027667824 */ /* 0x000fe200078e00ff */
[----:B------:R-:W-:Y:S01]  /*3200*/  SHF.L.U32 R106, R71, 0x10, RZ ;  /* 0x00000010476a7819 */ /* 0x000fe200000006ff */
[----:B------:R-:W-:Y:S01]  /*3210*/  FMUL.FTZ R91, R91, UR19 ;  /* 0x000000135b5b7c20 */ /* 0x000fe20008410000 */
[----:B------:R-:W-:Y:S01]  /*3220*/  FMUL.FTZ R87, R87, UR19 ;  /* 0x0000001357577c20 */ /* 0x000fe20008410000 */
[----:B------:R-:W-:Y:S01]  /*3230*/  FADD.FTZ R105, R105, -UR12 ;  /* 0x8000000c69697e21 */ /* 0x000fe20008010000 */
[----:B------:R-:W-:Y:S01]  /*3240*/  FFMA.FTZ R46, R46, R47, R51 ;  /* 0x0000002f2e2e7223 */ /* 0x000fe20000010033 */
[----:B------:R-:W-:Y:S01]  /*3250*/  FADD.FTZ R101, R101, -UR12 ;  /* 0x8000000c65657e21 */ /* 0x000fe20008010000 */
[----:B------:R-:W-:Y:S01]  /*3260*/  FADD.FTZ R56, R56, -UR12 ;  /* 0x8000000c38387e21 */ /* 0x000fe20008010000 */
[----:B------:R-:W-:Y:S01]  /*3270*/  FFMA.FTZ R51, R93, R50, R52 ;  /* 0x000000325d337223 */ /* 0x000fe20000010034 */
[----:B------:R-:W-:Y:S01]  /*3280*/  FADD.FTZ R99, R99, -UR12 ;  /* 0x8000000c63637e21 */ /* 0x000fe20008010000 */
[----:B------:R-:W-:Y:S01]  /*3290*/  FFMA.FTZ R50, R91, R100, R102 ;  /* 0x000000645b327223 */ /* 0x000fe20000010066 */
[----:B------:R-:W-:Y:S01]  /*32a0*/  FFMA.FTZ R47, R87, R104, R106 ;  /* 0x00000068572f7223 */ /* 0x000fe2000001006a */
[----:B------:R-:W-:Y:S01]  /*32b0*/  SHF.L.U32 R100, R32, 0x10, RZ ;  /* 0x0000001020647819 */ /* 0x000fe200000006ff */
[----:B------:R-:W-:Y:S01]  /*32c0*/  FMUL.FTZ R53, R105, UR19 ;  /* 0x0000001369357c20 */ /* 0x000fe20008410000 */
[----:B------:R-:W-:Y:S01]  /*32d0*/  SHF.L.U32 R112, R77, 0x10, RZ ;  /* 0x000000104d707819 */ /* 0x000fe200000006ff */
[----:B------:R-:W-:Y:S01]  /*32e0*/  IMAD.U32 R52, R6, 0x10000, RZ ;  /* 0x0001000006347824 */ /* 0x000fe200078e00ff */
[----:B------:R-:W-:Y:S01]  /*32f0*/  SHF.L.U32 R89, R79, 0x10, RZ ;  /* 0x000000104f597819 */ /* 0x000fe200000006ff */
[----:B------:R-:W-:Y:S01]  /*3300*/  FMUL.FTZ R55, R101, UR19 ;  /* 0x0000001365377c20 */ /* 0x000fe20008410000 */
[----:B------:R-:W-:Y:S01]  /*3310*/  SHF.L.U32 R106, R7, 0x10, RZ ;  /* 0x00000010076a7819 */ /* 0x000fe200000006ff */
[----:B------:R-:W-:Y:S01]  /*3320*/  IMAD.U32 R105, R63, 0x10000, RZ ;  /* 0x000100003f697824 */ /* 0x000fe200078e00ff */
[----:B------:R-:W-:Y:S01]  /*3330*/  SHF.L.U32 R108, R33, 0x10, RZ ;  /* 0x00000010216c7819 */ /* 0x000fe200000006ff */
[----:B------:R-:W-:Y:S01]  /*3340*/  FMUL.FTZ R56, R56, UR19 ;  /* 0x0000001338387c20 */ /* 0x000fe20008410000 */
[----:B------:R-:W-:Y:S01]  /*3350*/  FMUL.FTZ R99, R99, UR19 ;  /* 0x0000001363637c20 */ /* 0x000fe20008410000 */
[----:B------:R-:W-:Y:S01]  /*3360*/  FADD.FTZ R88, R88, -UR12 ;  /* 0x8000000c58587e21 */ /* 0x000fe20008010000 */
[----:B------:R-:W-:Y:S01]  /*3370*/  FADD.FTZ R107, R107, -UR12 ;  /* 0x8000000c6b6b7e21 */ /* 0x000fe20008010000 */
[----:B------:R-:W-:Y:S01]  /*3380*/  FADD.FTZ R98, R98, -UR12 ;  /* 0x8000000c62627e21 */ /* 0x000fe20008010000 */
[----:B------:R-:W-:Y:S01]  /*3390*/  FFMA.FTZ R53, R53, R52, R100 ;  /* 0x0000003435357223 */ /* 0x000fe20000010064 */
[----:B------:R-:W-:Y:S01]  /*33a0*/  FFMA.FTZ R55, R55, R110, R112 ;  /* 0x0000006e37377223 */ /* 0x000fe20000010070 */
[----:B------:R-:W-:Y:S01]  /*33b0*/  FFMA.FTZ R105, R56, R105, R89 ;  /* 0x0000006938697223 */ /* 0x000fe20000010059 */
[----:B------:R-:W-:Y:S01]  /*33c0*/  FFMA.FTZ R100, R99, R106, R108 ;  /* 0x0000006a63647223 */ /* 0x000fe2000001006c */
[----:B------:R-:W-:Y:S01]  /*33d0*/  SHF.L.U32 R110, R35, 0x10, RZ ;  /* 0x00000010236e7819 */ /* 0x000fe200000006ff */
[----:B------:R-:W-:Y:S01]  /*33e0*/  FADD.FTZ R96, R96, -UR12 ;  /* 0x8000000c60607e21 */ /* 0x000fe20008010000 */
[----:B------:R-:W-:Y:S01]  /*33f0*/  SHF.L.U32 R89, R14, 0x10, RZ ;  /* 0x000000100e597819 */ /* 0x000fe200000006ff */
[----:B------:R-:W-:Y:S01]  /*3400*/  FMUL.FTZ R88, R88, UR19 ;  /* 0x0000001358587c20 */ /* 0x000fe20008410000 */
[----:B------:R-:W-:Y:S01]  /*3410*/  SHF.L.U32 R101, R25, 0x10, RZ ;  /* 0x0000001019657819 */ /* 0x000fe200000006ff */
[----:B------:R-:W-:Y:S01]  /*3420*/  FADD.FTZ R97, R97, -UR12 ;  /* 0x8000000c61617e21 */ /* 0x000fe20008010000 */
[----:B------:R-:W-:-:S02]  /*3430*/  IMAD.U32 R108, R9, 0x10000, RZ ;  /* 0x00010000096c7824 */ /* 0x000fc400078e00ff */
[----:B------:R-:W-:Y:S01]  /*3440*/  FMUL.FTZ R107, R107, UR19 ;  /* 0x000000136b6b7c20 */ /* 0x000fe20008410000 */
[----:B------:R-:W-:Y:S02]  /*3450*/  IMAD.U32 R91, R24, 0x10000, RZ ;  /* 0x00010000185b7824 */ /* 0x000fe400078e00ff */
[----:B------:R-:W-:Y:S01]  /*3460*/  FMUL.FTZ R56, R98, UR19 ;  /* 0x0000001362387c20 */ /* 0x000fe20008410000 */
[----:B------:R-:W-:Y:S02]  /*3470*/  IMAD.U32 R95, R15, 0x10000, RZ ;  /* 0x000100000f5f7824 */ /* 0x000fe400078e00ff */
[----:B------:R-:W-:Y:S01]  /*3480*/  FADD.FTZ R109, R109, -UR12 ;  /* 0x8000000c6d6d7e21 */ /* 0x000fe20008010000 */
[----:B------:R-:W-:Y:S01]  /*3490*/  SHF.L.U32 R102, R62, 0x10, RZ ;  /* 0x000000103e667819 */ /* 0x000fe200000006ff */
[----:B------:R-:W-:Y:S01]  /*34a0*/  FMUL.FTZ R98, R96, UR19 ;  /* 0x0000001360627c20 */ /* 0x000fe20008410000 */
[----:B------:R-:W-:Y:S02]  /*34b0*/  IMAD.U32 R104, R78, 0x10000, RZ ;  /* 0x000100004e687824 */ /* 0x000fe400078e00ff */
[----:B------:R-:W-:Y:S01]  /*34c0*/  FMUL.FTZ R97, R97, UR19 ;  /* 0x0000001361617c20 */ /* 0x000fe20008410000 */
[----:B------:R-:W-:Y:S01]  /*34d0*/  FADD.FTZ R111, R111, -UR12 ;  /* 0x8000000c6f6f7e21 */ /* 0x000fe20008010000 */
[----:B------:R-:W-:Y:S01]  /*34e0*/  FFMA.FTZ R108, R107, R108, R110 ;  /* 0x0000006c6b6c7223 */ /* 0x000fe2000001006e */
[----:B------:R-:W-:Y:S01]  /*34f0*/  FADD.FTZ R94, R94, -UR12 ;  /* 0x8000000c5e5e7e21 */ /* 0x000fe20008010000 */
[----:B------:R-:W-:Y:S01]  /*3500*/  FFMA.FTZ R56, R56, R89, R91 ;  /* 0x0000005938387223 */ /* 0x000fe2000001005b */
[----:B------:R-:W-:Y:S01]  /*3510*/  FFMA.FTZ R96, R88, R95, R101 ;  /* 0x0000005f58607223 */ /* 0x000fe20000010065 */
[----:B------:R-:W-:Y:S01]  /*3520*/  FMUL.FTZ R87, R109, UR19 ;  /* 0x000000136d577c20 */ /* 0x000fe20008410000 */
[----:B------:R-:W-:Y:S01]  /*3530*/  SHF.L.U32 R107, R69, 0x10, RZ ;  /* 0x00000010456b7819 */ /* 0x000fe200000006ff */
[----:B------:R-:W0:Y:S01]  /*3540*/  LDC.64 R88, c[0x0][0x428] ;  /* 0x00010a00ff587b82 */ /* 0x000e220000000a00 */
[----:B------:R-:W-:Y:S01]  /*3550*/  FADD.FTZ R103, R103, -UR12 ;  /* 0x8000000c67677e21 */ /* 0x000fe20008010000 */
[----:B------:R-:W-:Y:S01]  /*3560*/  IMAD.U32 R109, R85, 0x10000, RZ ;  /* 0x00010000556d7824 */ /* 0x000fe200078e00ff */
[----:B------:R-:W-:Y:S01]  /*3570*/  SHF.L.U32 R57, R8, 0x10, RZ ;  /* 0x0000001008397819 */ /* 0x000fe200000006ff */
[----:B------:R-:W-:Y:S01]  /*3580*/  USHF.R.S32.HI UR5, URZ, 0x1f, UR4 ;  /* 0x0000001fff057899 */ /* 0x000fe20008011404 */
[----:B------:R-:W-:Y:S01]  /*3590*/  SHF.L.U32 R99, R70, 0x10, RZ ;  /* 0x0000001046637819 */ /* 0x000fe200000006ff */
[----:B------:R-:W-:Y:S01]  /*35a0*/  FFMA.FTZ R52, R97, R102, R104 ;  /* 0x0000006661347223 */ /* 0x000fe20000010068 */
[----:B------:R-:W-:Y:S01]  /*35b0*/  SHF.L.U32 R93, R86, 0x10, RZ ;  /* 0x00000010565d7819 */ /* 0x000fe200000006ff */
[----:B------:R-:W-:-:S02]  /*35c0*/  IMAD.U32 R59, R34, 0x10000, RZ ;  /* 0x00010000223b7824 */ /* 0x000fc400078e00ff */
[----:B------:R-:W-:Y:S01]  /*35d0*/  FMUL.FTZ R106, R111, UR19 ;  /* 0x000000136f6a7c20 */ /* 0x000fe20008410000 */
[----:B------:R-:W-:Y:S01]  /*35e0*/  FMUL.FTZ R94, R94, UR19 ;  /* 0x000000135e5e7c20 */ /* 0x000fe20008410000 */
[----:B------:R-:W-:Y:S01]  /*35f0*/  FADD.FTZ R90, R90, -UR12 ;  /* 0x8000000c5a5a7e21 */ /* 0x000fe20008010000 */
[----:B------:R-:W-:Y:S01]  /*3600*/  SHF.L.U32 R102, R60, 0x10, RZ ;  /* 0x000000103c667819 */ /* 0x000fe200000006ff */
[----:B------:R-:W-:Y:S01]  /*3610*/  FMUL.FTZ R97, R103, UR19 ;  /* 0x0000001367617c20 */ /* 0x000fe20008410000 */
[----:B------:R-:W-:Y:S01]  /*3620*/  SHF.L.U32 R104, R76, 0x10, RZ ;  /* 0x000000104c687819 */ /* 0x000fe200000006ff */
[----:B------:R-:W-:Y:S01]  /*3630*/  FADD.FTZ R54, R54, -UR12 ;  /* 0x8000000c36367e21 */ /* 0x000fe20008010000 */
[----:B------:R-:W-:Y:S01]  /*3640*/  SHF.L.U32 R112, R23, 0x10, RZ ;  /* 0x0000001017707819 */ /* 0x000fe200000006ff */
[----:B------:R-:W-:Y:S01]  /*3650*/  FFMA.FTZ R101, R98, R107, R109 ;  /* 0x0000006b62657223 */ /* 0x000fe2000001006d */
[----:B------:R-:W-:Y:S01]  /*3660*/  FADD.FTZ R119, R119, -UR12 ;  /* 0x8000000c77777e21 */ /* 0x000fe20008010000 */
[----:B------:R-:W-:Y:S01]  /*3670*/  SHF.L.U32 R107, R16, 0x10, RZ ;  /* 0x00000010106b7819 */ /* 0x000fe200000006ff */
[----:B------:R-:W-:Y:S01]  /*3680*/  ULEA.HI UR5, UR5, UR4, URZ, 0x3 ;  /* 0x0000000405057291 */ /* 0x000fe2000f8f18ff */
[----:B------:R-:W-:Y:S01]  /*3690*/  SHF.L.U32 R91, R26, 0x10, RZ ;  /* 0x000000101a5b7819 */ /* 0x000fe200000006ff */
[----:B------:R-:W-:Y:S01]  /*36a0*/  FFMA.FTZ R106, R106, R57, R59 ;  /* 0x000000396a6a7223 */ /* 0x000fe2000001003b */
[----:B------:R-:W-:Y:S01]  /*36b0*/  FADD.FTZ R117, R117, -UR12 ;  /* 0x8000000c75757e21 */ /* 0x000fe20008010000 */
[----:B------:R-:W-:Y:S01]  /*36c0*/  FADD.FTZ R115, R115, -UR12 ;  /* 0x8000000c73737e21 */ /* 0x000fe20008010000 */
[----:B------:R-:W-:Y:S01]  /*36d0*/  FFMA.FTZ R99, R94, R99, R93 ;  /* 0x000000635e637223 */ /* 0x000fe2000001005d */
[----:B------:R-:W-:Y:S01]  /*36e0*/  FADD.FTZ R113, R113, -UR12 ;  /* 0x8000000c71717e21 */ /* 0x000fe20008010000 */
[----:B------:R-:W-:Y:S01]  /*36f0*/  FMUL.FTZ R90, R90, UR19 ;  /* 0x000000135a5a7c20 */ /* 0x000fe20008410000 */
[----:B------:R-:W-:Y:S01]  /*3700*/  SHF.L.U32 R57, R10, 0x10, RZ ;  /* 0x000000100a397819 */ /* 0x000fe200000006ff */
[----:B------:R-:W-:Y:S01]  /*3710*/  FADD.FTZ R94, R58, -UR12 ;  /* 0x8000000c3a5e7e21 */ /* 0x000fe20008010000 */
[----:B------:R-:W-:Y:S01]  /*3720*/  SHF.L.U32 R59, R28, 0x10, RZ ;  /* 0x000000101c3b7819 */ /* 0x000fe200000006ff */
[----:B------:R-:W-:Y:S01]  /*3730*/  FFMA.FTZ R87, R87, R102, R104 ;  /* 0x0000006657577223 */ /* 0x000fe20000010068 */
[----:B------:R-:W-:Y:S01]  /*3740*/  FFMA.FTZ R97, R97, R112, R114 ;  /* 0x0000007061617223 */ /* 0x000fe20000010072 */
[----:B------:R-:W-:Y:S01]  /*3750*/  SHF.L.U32 R110, R82, 0x10, RZ ;  /* 0x00000010526e7819 */ /* 0x000fe200000006ff */
[----:B------:R-:W-:Y:S01]  /*3760*/  FMUL.FTZ R54, R54, UR19 ;  /* 0x0000001336367c20 */ /* 0x000fe20008410000 */
[----:B------:R-:W-:Y:S01]  /*3770*/  IMAD.U32 R104, R66, 0x10000, RZ ;  /* 0x0001000042687824 */ /* 0x000fe200078e00ff */
[----:B------:R-:W-:Y:S01]  /*3780*/  SHF.L.U32 R112, R11, 0x10, RZ ;  /* 0x000000100b707819 */ /* 0x000fe200000006ff */
[----:B------:R-:W-:Y:S01]  /*3790*/  FMUL.FTZ R119, R119, UR19 ;  /* 0x0000001377777c20 */ /* 0x000fe20008410000 */
[----:B------:R-:W-:Y:S01]  /*37a0*/  SHF.L.U32 R116, R65, 0x10, RZ ;  /* 0x0000001041747819 */ /* 0x000fe200000006ff */
[----:B------:R-:W-:Y:S01]  /*37b0*/  IMAD.U32 R114, R29, 0x10000, RZ ;  /* 0x000100001d727824 */ /* 0x000fe200078e00ff */
[----:B------:R-:W-:Y:S01]  /*37c0*/  SHF.L.U32 R118, R81, 0x10, RZ ;  /* 0x0000001051767819 */ /* 0x000fe200000006ff */
[----:B------:R-:W-:Y:S01]  /*37d0*/  FMUL.FTZ R117, R117, UR19 ;  /* 0x0000001375757c20 */ /* 0x000fe20008410000 */
[----:B------:R-:W-:Y:S01]  /*37e0*/  SHF.L.U32 R95, R84, 0x10, RZ ;  /* 0x00000010545f7819 */ /* 0x000fe200000006ff */
[----:B------:R-:W-:Y:S01]  /*37f0*/  FMUL.FTZ R115, R115, UR19 ;  /* 0x0000001373737c20 */ /* 0x000fe20008410000 */
[----:B------:R-:W-:Y:S01]  /*3800*/  IMAD.U32 R93, R68, 0x10000, RZ ;  /* 0x00010000445d7824 */ /* 0x000fe200078e00ff */
[----:B------:R-:W-:Y:S01]  /*3810*/  SHF.L.U32 R109, R17, 0x10, RZ ;  /* 0x00000010116d7819 */ /* 0x000fe200000006ff */
[----:B------:R-:W-:Y:S01]  /*3820*/  FMUL.FTZ R58, R113, UR19 ;  /* 0x00000013713a7c20 */ /* 0x000fe20008410000 */
[----:B------:R-:W-:Y:S01]  /*3830*/  FFMA.FTZ R107, R90, R107, R91 ;  /* 0x0000006b5a6b7223 */ /* 0x000fe2000001005b */
[----:B------:R-:W-:Y:S01]  /*3840*/  FADD.FTZ R121, R121, -UR12 ;  /* 0x8000000c79797e21 */ /* 0x000fe20008010000 */
[----:B------:R-:W-:-:S02]  /*3850*/  IMAD.U32 R111, R27, 0x10000, RZ ;  /* 0x000100001b6f7824 */ /* 0x000fc400078e00ff */
[----:B------:R-:W-:Y:S01]  /*3860*/  FMUL.FTZ R94, R94, UR19 ;  /* 0x000000135e5e7c20 */ /* 0x000fe20008410000 */
[----:B------:R-:W-:Y:S01]  /*3870*/  MOV R91, UR5 ;  /* 0x00000005005b7c02 */ /* 0x000fe20008000f00 */
        /* <DEDUP_REMOVED lines=8> */
[----:B------:R-:W-:Y:S01]  /*3900*/  FFMA.FTZ R58, R58, R93, R95 ;  /* 0x0000005d3a3a7223 */ /* 0x000fe2000001005f */
[----:B------:R-:W-:Y:S01]  /*3910*/  IMAD.U32 R54, R12, 0x10000, RZ ;  /* 0x000100000c367824 */ /* 0x000fe200078e00ff */
[----:B------:R-:W-:Y:S01]  /*3920*/  SHF.L.U32 R112, R64, 0x10, RZ ;  /* 0x0000001040707819 */ /* 0x000fe200000006ff */
[----:B------:R-:W-:Y:S01]  /*3930*/  FMUL.FTZ R103, R121, UR19 ;  /* 0x0000001379677c20 */ /* 0x000fe20008410000 */
[----:B------:R-:W-:Y:S01]  /*3940*/  SHF.L.U32 R116, R13, 0x10, RZ ;  /* 0x000000100d747819 */ /* 0x000fe200000006ff */
[----:B------:R-:W-:Y:S01]  /*3950*/  FFMA.FTZ R98, R94, R109, R111 ;  /* 0x0000006d5e627223 */ /* 0x000fe2000001006f */
[----:B------:R-:W-:Y:S01]  /*3960*/  SHF.L.U32 R118, R31, 0x10, RZ ;  /* 0x000000101f767819 */ /* 0x000fe200000006ff */
[----:B------:R-:W-:Y:S01]  /*3970*/  IMAD.U32 R114, R80, 0x10000, RZ ;  /* 0x0001000050727824 */ /* 0x000fe200078e00ff */
[----:B------:R-:W-:Y:S01]  /*3980*/  LEA.HI.SX32 R95, R91, R0, 0x1d ;  /* 0x000000005b5f7211 */ /* 0x000fe200078feaff */
[----:B------:R-:W-:Y:S01]  /*3990*/  FMUL.FTZ R123, R123, UR19 ;  /* 0x000000137b7b7c20 */ /* 0x000fe20008410000 */
[----:B------:R-:W-:Y:S01]  /*39a0*/  FMUL.FTZ R125, R125, UR19 ;  /* 0x000000137d7d7c20 */ /* 0x000fe20008410000 */
[----:B------:R-:W-:Y:S01]  /*39b0*/  SHF.L.U32 R109, R67, 0x10, RZ ;  /* 0x00000010436d7819 */ /* 0x000fe200000006ff */
[----:B------:R-:W-:-:S02]  /*39c0*/  IMAD.U32 R113, R83, 0x10000, RZ ;  /* 0x0001000053717824 */ /* 0x000fc400078e00ff */
[----:B------:R-:W-:Y:S01]  /*39d0*/  FMUL.FTZ R92, R92, UR19 ;  /* 0x000000135c5c7c20 */ /* 0x000fe20008410000 */
[----:B------:R-:W-:Y:S01]  /*39e0*/  FFMA.FTZ R103, R103, R54, R110 ;  /* 0x0000003667677223 */ /* 0x000fe2000001006e */
[----:B------:R-:W-:Y:S01]  /*39f0*/  IADD3 R93, PT, PT, R95, 0x80, RZ ;  /* 0x000000805f5d7810 */ /* 0x000fe20007ffe0ff */
[----:B------:R-:W-:Y:S01]  /*3a00*/  FFMA.FTZ R54, R123, R112, R114 ;  /* 0x000000707b367223 */ /* 0x000fe20000010072 */
[----:B------:R-:W-:Y:S01]  /*3a10*/  FFMA.FTZ R110, R125, R116, R118 ;  /* 0x000000747d6e7223 */ /* 0x000fe20000010076 */
[C---:B------:R-:W-:Y:S01]  /*3a20*/  IADD3 R91, PT, PT, R95.reuse, 0x100, RZ ;  /* 0x000001005f5b7810 */ /* 0x040fe20007ffe0ff */
[----:B------:R-:W-:Y:S01]  /*3a30*/  FFMA.FTZ R109, R92, R109, R113 ;  /* 0x0000006d5c6d7223 */ /* 0x000fe20000010071 */
[C---:B------:R-:W-:Y:S01]  /*3a40*/  IADD3 R111, PT, PT, R95.reuse, 0x180, RZ ;  /* 0x000001805f6f7810 */ /* 0x040fe20007ffe0ff */
[--C-:B0-----:R-:W-:Y:S01]  /*3a50*/  IMAD.WIDE.U32 R94, R95, 0x10, R88.reuse ;  /* 0x000000105f5e7825 */ /* 0x101fe200078e0058 */
[----:B------:R-:W-:Y:S02]  /*3a60*/  F2FP.BF16.F32.PACK_AB R47, R47, R50 ;  /* 0x000000322f2f723e */ /* 0x000fe400000010ff */
[----:B------:R-:W-:Y:S01]  /*3a70*/  F2FP.BF16.F32.PACK_AB R46, R51, R46 ;  /* 0x0000002e332e723e */ /* 0x000fe200000010ff */
[----:B------:R-:W-:Y:S01]  /*3a80*/  IMAD.WIDE.U32 R92, R93, 0x10, R88 ;  /* 0x000000105d5c7825 */ /* 0x000fe200078e0058 */
[----:B------:R-:W-:-:S02]  /*3a90*/  F2FP.BF16.F32.PACK_AB R45, R48, R45 ;  /* 0x0000002d302d723e */ /* 0x000fc400000010ff */
[----:B------:R-:W-:Y:S01]  /*3aa0*/  F2FP.BF16.F32.PACK_AB R44, R49, R44 ;  /* 0x0000002c312c723e */ /* 0x000fe200000010ff */
[--C-:B------:R-:W-:Y:S01]  /*3ab0*/  IMAD.WIDE.U32 R90, R91, 0x10, R88.reuse ;  /* 0x000000105b5a7825 */ /* 0x100fe200078e0058 */
[----:B------:R-:W-:Y:S02]  /*3ac0*/  F2FP.BF16.F32.PACK_AB R51, R97, R108 ;  /* 0x0000006c6133723e */ /* 0x000fe400000010ff */
[----:B------:R-:W-:Y:S01]  /*3ad0*/  F2FP.BF16.F32.PACK_AB R50, R87, R106 ;  /* 0x0000006a5732723e */ /* 0x000fe200000010ff */
[----:B------:R-:W-:Y:S01]  /*3ae0*/  IMAD.WIDE.U32 R88, R111, 0x10, R88 ;  /* 0x000000106f587825 */ /* 0x000fe200078e0058 */
[----:B------:R-:W-:Y:S01]  /*3af0*/  F2FP.BF16.F32.PACK_AB R49, R55, R100 ;  /* 0x000000643731723e */ /* 0x000fe200000010ff */
[----:B------:R1:W-:Y:S01]  /*3b00*/  STG.E.128 desc[UR14][R94.64], R44 ;  /* 0x0000002c5e007986 */ /* 0x0003e2000c101d0e */
[----:B------:R-:W-:Y:S02]  /*3b10*/  F2FP.BF16.F32.PACK_AB R48, R52, R53 ;  /* 0x000000353430723e */ /* 0x000fe400000010ff */
[----:B------:R-:W-:-:S02]  /*3b20*/  F2FP.BF16.F32.PACK_AB R55, R105, R110 ;  /* 0x0000006e6937723e */ /* 0x000fc400000010ff */
[----:B------:R-:W-:Y:S01]  /*3b30*/  F2FP.BF16.F32.PACK_AB R54, R54, R103 ;  /* 0x000000673636723e */ /* 0x000fe200000010ff */
[----:B------:R1:W-:Y:S01]  /*3b40*/  STG.E.128 desc[UR14][R92.64], R48 ;  /* 0x000000305c007986 */ /* 0x0003e2000c101d0e */
[----:B------:R-:W-:Y:S02]  /*3b50*/  F2FP.BF16.F32.PACK_AB R53, R59, R104 ;  /* 0x000000683b35723e */ /* 0x000fe400000010ff */
[----:B------:R-:W-:Y:S02]  /*3b60*/  F2FP.BF16.F32.PACK_AB R52, R57, R102 ;  /* 0x000000663934723e */ /* 0x000fe400000010ff */
[----:B------:R-:W-:Y:S02]  /*3b70*/  F2FP.BF16.F32.PACK_AB R59, R109, R98 ;  /* 0x000000626d3b723e */ /* 0x000fe400000010ff */
[----:B------:R-:W-:Y:S01]  /*3b80*/  F2FP.BF16.F32.PACK_AB R58, R58, R107 ;  /* 0x0000006b3a3a723e */ /* 0x000fe200000010ff */
[----:B------:R1:W-:Y:S01]  /*3b90*/  STG.E.128 desc[UR14][R90.64], R52 ;  /* 0x000000345a007986 */ /* 0x0003e2000c101d0e */
[----:B------:R-:W-:-:S02]  /*3ba0*/  F2FP.BF16.F32.PACK_AB R57, R101, R96 ;  /* 0x000000606539723e */ /* 0x000fc400000010ff */
[----:B------:R-:W-:-:S05]  /*3bb0*/  F2FP.BF16.F32.PACK_AB R56, R99, R56 ;  /* 0x000000386338723e */ /* 0x000fca00000010ff */
[----:B------:R1:W-:Y:S02]  /*3bc0*/  STG.E.128 desc[UR14][R88.64], R56 ;  /* 0x0000003858007986 */ /* 0x0003e4000c101d0e */
.L_x_98:
[----:B------:R-:W-:Y:S02]  /*3bd0*/  UIADD3 UR7, UPT, UPT, UR7, UR20, URZ ;  /* 0x0000001407077290 */ /* 0x000fe4000fffe0ff */
[----:B------:R-:W-:Y:S02]  /*3be0*/  UPLOP3.LUT UP1, UPT, UPT, UPT, UP1, 0x40, 0x4 ;  /* 0x000000000004789c */ /* 0x000fe40003f2e810 */
[----:B------:R-:W-:-:S09]  /*3bf0*/  UISETP.GE.AND UP0, UPT, UR7, UR21, UPT ;  /* 0x000000150700728c */ /* 0x000fd2000bf06270 */
[----:B------:R-:W-:Y:S05]  /*3c00*/  BRA.U !UP0, `(.L_x_99) ;  /* 0xffffffc9089c7547 */ /* 0x000fea000b83ffff */
[----:B------:R-:W-:Y:S05]  /*3c10*/  EXIT ;  /* 0x000000000000794d */ /* 0x000fea0003800000 */
.L_x_100:
        /* <DEDUP_REMOVED lines=14> */
.L_x_27201:


//--------------------- .text._ZN10layer_norm13ln_fwd_kernelINS_13Kernel_traitsI13__nv_bfloat16S2_S2_S2_fjLj4096ELj1ELj1ELj4ELj16ENS_18Kernel_traits_baseILj4096ES2_S2_S2_S2_fjLj128EEEEELb0ELb1ELb0ELb0EEEvNS_9FwdParamsE --------------------------
	.section	.text._ZN10layer_norm13ln_fwd_kernelINS_13Kernel_traitsI13__nv_bfloat16S2_S2_S2_fjLj4096ELj1ELj1ELj4ELj16ENS_18Kernel_traits_baseILj4096ES2_S2_S2_S2_fjLj128EEEEELb0ELb1ELb0ELb0EEEvNS_9FwdParamsE,"ax",@progbits
	.align	128
        .global         _ZN10layer_norm13ln_fwd_kernelINS_13Kernel_traitsI13__nv_bfloat16S2_S2_S2_fjLj4096ELj1ELj1ELj4ELj16ENS_18Kernel_traits_baseILj4096ES2_S2_S2_S2_fjLj128EEEEELb0ELb1ELb0ELb0EEEvNS_9FwdParamsE
        .type           _ZN10layer_norm13ln_fwd_kernelINS_13Kernel_traitsI13__nv_bfloat16S2_S2_S2_fjLj4096ELj1ELj1ELj4ELj16ENS_18Kernel_traits_baseILj4096ES2_S2_S2_S2_fjLj128EEEEELb0ELb1ELb0ELb0EEEvNS_9FwdParamsE,@function
        .size           _ZN10layer_norm13ln_fwd_kernelINS_13Kernel_traitsI13__nv_bfloat16S2_S2_S2_fjLj4096ELj1ELj1ELj4ELj16ENS_18Kernel_traits_baseILj4096ES2_S2_S2_S2_fjLj128EEEEELb0ELb1ELb0ELb0EEEvNS_9FwdParamsE,(.L_x_27202 - _ZN10layer_norm13ln_fwd_kernelINS_13Kernel_traitsI13__nv_bfloat16S2_S2_S2_fjLj4096ELj1ELj1ELj4ELj16ENS_18Kernel_traits_baseILj4096ES2_S2_S2_S2_fjLj128EEEEELb0ELb1ELb0ELb0EEEvNS_9FwdParamsE)
        .other          _ZN10layer_norm13ln_fwd_kernelINS_13Kernel_traitsI13__nv_bfloat16S2_S2_S2_fjLj4096ELj1ELj1ELj4ELj16ENS_18Kernel_traits_baseILj4096ES2_S2_S2_S2_fjLj128EEEEELb0ELb1ELb0ELb0EEEvNS_9FwdParamsE,@"STO_CUDA_ENTRY STV_DEFAULT"
_ZN10layer_norm13ln_fwd_kernelINS_13Kernel_traitsI13__nv_bfloat16S2_S2_S2_fjLj4096ELj1ELj1ELj4ELj16ENS_18Kernel_traits_baseILj4096ES2_S2_S2_S2_fjLj128EEEEELb0ELb1ELb0ELb0EEEvNS_9FwdParamsE:
.text._ZN10layer_norm13ln_fwd_kernelINS_13Kernel_traitsI13__nv_bfloat16S2_S2_S2_fjLj4096ELj1ELj1ELj4ELj16ENS_18Kernel_traits_baseILj4096ES2_S2_S2_S2_fjLj128EEEEELb0ELb1ELb0ELb0EEEvNS_9FwdParamsE:
        /* <DEDUP_REMOVED lines=19> */
[----:B------:R-:W-:Y:S02]  /*0130*/  ISETP.GE.U32.AND P0, PT, R107, 0x80, PT ;  /* 0x000000806b00780c */ /* 0x000fe40003f06070 */
[----:B------:R-:W-:-:S07]  /*0140*/  MOV R21, R109 ;  /* 0x0000006d00157202 */ /* 0x000fce0000000f00 */
[----:B------:R-:W0:Y:S04]  /*0150*/  @P1 LDC.64 R8, c[0x0][0x3d0] ;  /* 0x0000f400ff081b82 */ /* 0x000e280000000a00 */
[----:B------:R-:W-:-:S04]  /*0160*/  @P0 LOP3.LUT R21, R109, 0x80, RZ, 0xfc, !PT ;  /* 0x000000806d150812 */ /* 0x000fc800078efcff */
[----:B------:R-:W1:Y:S08]  /*0170*/  @P1 LDC.64 R10, c[0x0][0x438] ;  /* 0x00010e00ff0a1b82 */ /* 0x000e700000000a00 */
[----:B------:R-:W2:Y:S08]  /*0180*/  @P1 LDC.64 R12, c[0x0][0x3e8] ;  /* 0x0000fa00ff0c1b82 */ /* 0x000eb00000000a00 */
[----:B------:R-:W3:Y:S01]  /*0190*/  @P2 LDC.64 R14, c[0x0][0x3d0] ;  /* 0x0000f400ff0e2b82 */ /* 0x000ee20000000a00 */
[----:B0-----:R-:W-:-:S05]  /*01a0*/  @P1 IMAD.WIDE.U32 R8, R21, 0x10, R8 ;  /* 0x0000001015081825 */ /* 0x001fca00078e0008 */
[----:B------:R0:W5:Y:S02]  /*01b0*/  @P1 LDG.E.128 R64, desc[UR8][R8.64] ;  /* 0x0000000808401981 */ /* 0x000164000c1e1d00 */
[----:B------:R-:W4:Y:S01]  /*01c0*/  @P2 LDC.64 R16, c[0x0][0x438] ;  /* 0x00010e00ff102b82 */ /* 0x000f220000000a00 */
[----:B-1----:R-:W-:-:S05]  /*01d0*/  @P1 IMAD.WIDE.U32 R10, R21, 0x10, R10 ;  /* 0x00000010150a1825 */ /* 0x002fca00078e000a */
[----:B------:R0:W5:Y:S02]  /*01e0*/  @P1 LD.E.128 R60, desc[UR8][R10.64] ;  /* 0x000000080a3c1980 */ /* 0x000164000c101d00 */
[----:B------:R-:W1:Y:S01]  /*01f0*/  @P2 LDC.64 R18, c[0x0][0x3e8] ;  /* 0x0000fa00ff122b82 */ /* 0x000e620000000a00 */
[C---:B--2---:R-:W-:Y:S01]  /*0200*/  @P1 IMAD.WIDE.U32 R12, R21.reuse, 0x10, R12 ;  /* 0x00000010150c1825 */ /* 0x044fe200078e000c */
[----:B------:R-:W-:-:S04]  /*0210*/  @P1 IADD3 R21, PT, PT, R21, 0x80, RZ ;  /* 0x0000008015151810 */ /* 0x000fc80007ffe0ff */
[----:B------:R0:W5:Y:S01]  /*0220*/  @P1 LDG.E.128 R56, desc[UR8][R12.64] ;  /* 0x000000080c381981 */ /* 0x000162000c1e1d00 */
[C---:B---3--:R-:W-:Y:S01]  /*0230*/  @P2 IMAD.WIDE.U32 R14, R21.reuse, 0x10, R14 ;  /* 0x00000010150e2825 */ /* 0x048fe200078e000e */
[----:B------:R-:W2:Y:S04]  /*0240*/  @P0 LDC.64 R2, c[0x0][0x3d0] ;  /* 0x0000f400ff020b82 */ /* 0x000ea80000000a00 */
[----:B------:R0:W5:Y:S01]  /*0250*/  @P2 LDG.E.128 R52, desc[UR8][R14.64] ;  /* 0x000000080e342981 */ /* 0x000162000c1e1d00 */
[----:B----4-:R-:W-:-:S03]  /*0260*/  @P2 IMAD.WIDE.U32 R16, R21, 0x10, R16 ;  /* 0x0000001015102825 */ /* 0x010fc600078e0010 */
[----:B------:R-:W3:Y:S02]  /*0270*/  @P0 LDC.64 R4, c[0x0][0x438] ;  /* 0x00010e00ff040b82 */ /* 0x000ee40000000a00 */
[----:B------:R0:W5:Y:S01]  /*0280*/  @P2 LD.E.128 R48, desc[UR8][R16.64] ;  /* 0x0000000810302980 */ /* 0x000162000c101d00 */
[----:B-1----:R-:W-:-:S05]  /*0290*/  @P2 IMAD.WIDE.U32 R18, R21, 0x10, R18 ;  /* 0x0000001015122825 */ /* 0x002fca00078e0012 */
[----:B------:R-:W1:Y:S01]  /*02a0*/  @P0 LDC.64 R6, c[0x0][0x3e8] ;  /* 0x0000fa00ff060b82 */ /* 0x000e620000000a00 */
[----:B------:R0:W5:Y:S01]  /*02b0*/  @P2 LDG.E.128 R44, desc[UR8][R18.64] ;  /* 0x00000008122c2981 */ /* 0x000162000c1e1d00 */
[----:B--2---:R-:W-:-:S05]  /*02c0*/  @P0 IMAD.WIDE.U32 R2, R109, 0x10, R2 ;  /* 0x000000106d020825 */ /* 0x004fca00078e0002 */
[----:B------:R0:W5:Y:S01]  /*02d0*/  @P0 LDG.E.128 R76, desc[UR8][R2.64] ;  /* 0x00000008024c0981 */ /* 0x000162000c1e1d00 */
[----:B---3--:R-:W-:-:S05]  /*02e0*/  @P0 IMAD.WIDE.U32 R4, R109, 0x10, R4 ;  /* 0x000000106d040825 */ /* 0x008fca00078e0004 */
[----:B------:R0:W5:Y:S01]  /*02f0*/  @P0 LD.E.128 R72, desc[UR8][R4.64] ;  /* 0x0000000804480980 */ /* 0x000162000c101d00 */
[----:B-1----:R-:W-:-:S05]  /*0300*/  @P0 IMAD.WIDE.U32 R6, R109, 0x10, R6 ;  /* 0x000000106d060825 */ /* 0x002fca00078e0006 */
[----:B------:R0:W5:Y:S01]  /*0310*/  @P0 LDG.E.128 R68, desc[UR8][R6.64] ;  /* 0x0000000806440981 */ /* 0x000162000c1e1d00 */
[----:B------:R-:W-:Y:S02]  /*0320*/  ISETP.GE.U32.AND P0, PT, R107, 0x200, PT ;  /* 0x000002006b00780c */ /* 0x000fe40003f06070 */
[----:B------:R-:W-:-:S11]  /*0330*/  @P2 IADD3 R21, PT, PT, R21, 0x80, RZ ;  /* 0x0000008015152810 */ /* 0x000fd60007ffe0ff */
[----:B0-----:R-:W-:Y:S05]  /*0340*/  @!P0 BRA `(.L_x_103) ;  /* 0x0000000000d48947 */ /* 0x001fea0003800000 */
[----:B------:R-:W0:Y:S08]  /*0350*/  LDC.64 R40, c[0x0][0x3d0] ;  /* 0x0000f400ff287b82 */ /* 0x000e300000000a00 */
[----:B------:R-:W1:Y:S08]  /*0360*/  LDC.64 R36, c[0x0][0x438] ;  /* 0x00010e00ff247b82 */ /* 0x000e700000000a00 */
[----:B------:R-:W2:Y:S01]  /*0370*/  LDC.64 R32, c[0x0][0x3e8] ;  /* 0x0000fa00ff207b82 */ /* 0x000ea20000000a00 */
[----:B0-----:R-:W-:-:S06]  /*0380*/  IMAD.WIDE.U32 R40, R21, 0x10, R40 ;  /* 0x0000001015287825 */ /* 0x001fcc00078e0028 */
[----:B------:R-:W5:Y:S01]  /*0390*/  LDG.E.128 R40, desc[UR8][R40.64] ;  /* 0x0000000828287981 */ /* 0x000f62000c1e1d00 */
[----:B-1----:R-:W-:-:S06]  /*03a0*/  IMAD.WIDE.U32 R36, R21, 0x10, R36 ;  /* 0x0000001015247825 */ /* 0x002fcc00078e0024 */
[----:B------:R-:W5:Y:S01]  /*03b0*/  LD.E.128 R36, desc[UR8][R36.64] ;  /* 0x0000000824247980 */ /* 0x000f62000c101d00 */
[----:B--2---:R-:W-:-:S06]  /*03c0*/  IMAD.WIDE.U32 R32, R21, 0x10, R32 ;  /* 0x0000001015207825 */ /* 0x004fcc00078e0020 */
[----:B------:R-:W5:Y:S01]  /*03d0*/  LDG.E.128 R32, desc[UR8][R32.64] ;  /* 0x0000000820207981 */ /* 0x000f62000c1e1d00 */
[----:B------:R-:W-:Y:S05]  /*03e0*/  BRA `(.L_x_103) ;  /* 0x0000000000ac7947 */ /* 0x000fea0003800000 */
.L_x_102:
[C---:B------:R-:W-:Y:S02]  /*03f0*/  ISETP.GE.U32.AND P1, PT, R107.reuse, 0x100, PT ;  /* 0x000001006b00780c */ /* 0x040fe40003f26070 */
[C---:B------:R-:W-:Y:S02]  /*0400*/  ISETP.GE.U32.AND P2, PT, R107.reuse, 0x180, PT ;  /* 0x000001806b00780c */ /* 0x040fe40003f46070 */
[C---:B------:R-:W-:Y:S02]  /*0410*/  ISETP.GE.U32.AND P3, PT, R107.reuse, 0x200, PT ;  /* 0x000002006b00780c */ /* 0x040fe40003f66070 */
[----:B------:R-:W-:Y:S02]  /*0420*/  ISETP.GE.U32.AND P0, PT, R107, 0x80, PT ;  /* 0x000000806b00780c */ /* 0x000fe40003f06070 */
[----:B------:R-:W-:-:S05]  /*0430*/  MOV R25, R109 ;  /* 0x0000006d00197202 */ /* 0x000fca0000000f00 */
[----:B------:R-:W0:Y:S06]  /*0440*/  @P1 LDC.64 R2, c[0x0][0x3d0] ;  /* 0x0000f400ff021b82 */ /* 0x000e2c0000000a00 */
[----:B------:R-:W-:Y:S02]  /*0450*/  @P0 LOP3.LUT R25, R109, 0x80, RZ, 0xfc, !PT ;  /* 0x000000806d190812 */ /* 0x000fe400078efcff */
[----:B------:R-:W1:Y:S08]  /*0460*/  @P1 LDC.64 R4, c[0x0][0x3e8] ;  /* 0x0000fa00ff041b82 */ /* 0x000e700000000a00 */
[----:B------:R-:W2:Y:S08]  /*0470*/  @P2 LDC.64 R6, c[0x0][0x3d0] ;  /* 0x0000f400ff062b82 */ /* 0x000eb00000000a00 */
[----:B------:R-:W3:Y:S01]  /*0480*/  @P2 LDC.64 R8, c[0x0][0x3e8] ;  /* 0x0000fa00ff082b82 */ /* 0x000ee20000000a00 */
[----:B0-----:R-:W-:-:S05]  /*0490*/  @P1 IMAD.WIDE.U32 R2, R25, 0x10, R2 ;  /* 0x0000001019021825 */ /* 0x001fca00078e0002 */
[----:B------:R0:W5:Y:S02]  /*04a0*/  @P1 LDG.E.128 R64, desc[UR8][R2.64] ;  /* 0x0000000802401981 */ /* 0x000164000c1e1d00 */
[----:B------:R-:W4:Y:S01]  /*04b0*/  @P3 LDC.64 R18, c[0x0][0x3d0] ;  /* 0x0000f400ff123b82 */ /* 0x000f220000000a00 */
[C---:B-1----:R-:W-:Y:S01]  /*04c0*/  @P1 IMAD.WIDE.U32 R4, R25.reuse, 0x10, R4 ;  /* 0x0000001019041825 */ /* 0x042fe200078e0004 */
[----:B------:R-:W-:-:S04]  /*04d0*/  @P1 IADD3 R25, PT, PT, R25, 0x80, RZ ;  /* 0x0000008019191810 */ /* 0x000fc80007ffe0ff */
[----:B------:R0:W5:Y:S02]  /*04e0*/  @P1 LDG.E.128 R56, desc[UR8][R4.64] ;  /* 0x0000000804381981 */ /* 0x000164000c1e1d00 */
[----:B------:R-:W1:Y:S01]  /*04f0*/  @P3 LDC.64 R20, c[0x0][0x3e8] ;  /* 0x0000fa00ff143b82 */ /* 0x000e620000000a00 */
[----:B--2---:R-:W-:-:S05]  /*0500*/  @P2 IMAD.WIDE.U32 R14, R25, 0x10, R6 ;  /* 0x00000010190e2825 */ /* 0x004fca00078e0006 */
[----:B------:R0:W5:Y:S02]  /*0510*/  @P2 LDG.E.128 R52, desc[UR8][R14.64] ;  /* 0x000000080e342981 */ /* 0x000164000c1e1d00 */
[----:B------:R-:W2:Y:S01]  /*0520*/  @P0 LDC.64 R10, c[0x0][0x3d0] ;  /* 0x0000f400ff0a0b82 */ /* 0x000ea20000000a00 */
[----:B---3--:R-:W-:-:S04]  /*0530*/  @P2 IMAD.WIDE.U32 R16, R25, 0x10, R8 ;  /* 0x0000001019102825 */ /* 0x008fc800078e0008 */
[----:B------:R-:W-:Y:S01]  /*0540*/  @P2 VIADD R25, R25, 0x80 ;  /* 0x0000008019192836 */ /* 0x000fe20000000000 */
[----:B------:R0:W5:Y:S02]  /*0550*/  @P2 LDG.E.128 R44, desc[UR8][R16.64] ;  /* 0x00000008102c2981 */ /* 0x000164000c1e1d00 */
[----:B------:R-:W3:Y:S01]  /*0560*/  @P0 LDC.64 R12, c[0x0][0x3e8] ;  /* 0x0000fa00ff0c0b82 */ /* 0x000ee20000000a00 */
[----:B----4-:R-:W-:-:S05]  /*0570*/  @P3 IMAD.WIDE.U32 R6, R25, 0x10, R18 ;  /* 0x0000001019063825 */ /* 0x010fca00078e0012 */
[----:B------:R0:W5:Y:S01]  /*0580*/  @P3 LDG.E.128 R40, desc[UR8][R6.64] ;  /* 0x0000000806283981 */ /* 0x000162000c1e1d00 */
[----:B-1----:R-:W-:-:S05]  /*0590*/  @P3 IMAD.WIDE.U32 R8, R25, 0x10, R20 ;  /* 0x0000001019083825 */ /* 0x002fca00078e0014 */
[----:B------:R0:W5:Y:S01]  /*05a0*/  @P3 LDG.E.128 R32, desc[UR8][R8.64] ;  /* 0x0000000808203981 */ /* 0x000162000c1e1d00 */
[----:B--2---:R-:W-:-:S05]  /*05b0*/  @P0 IMAD.WIDE.U32 R10, R109, 0x10, R10 ;  /* 0x000000106d0a0825 */ /* 0x004fca00078e000a */
[----:B------:R0:W5:Y:S01]  /*05c0*/  @P0 LDG.E.128 R76, desc[UR8][R10.64] ;  /* 0x000000080a4c0981 */ /* 0x000162000c1e1d00 */
[----:B---3--:R-:W-:-:S05]  /*05d0*/  @P0 IMAD.WIDE.U32 R12, R109, 0x10, R12 ;  /* 0x000000106d0c0825 */ /* 0x008fca00078e000c */
[----:B------:R0:W5:Y:S01]  /*05e0*/  @P0 LDG.E.128 R68, desc[UR8][R12.64] ;  /* 0x000000080c440981 */ /* 0x000162000c1e1d00 */
[----:B------:R-:W-:Y:S02]  /*05f0*/  HFMA2 R50, -RZ, RZ, 0, 0 ;  /* 0x00000000ff327431 */ /* 0x000fe400000001ff */
[----:B------:R-:W-:Y:S01]  /*0600*/  HFMA2 R74, -RZ, RZ, 0, 0 ;  /* 0x00000000ff4a7431 */ /* 0x000fe200000001ff */
[----:B------:R-:W-:Y:S02]  /*0610*/  CS2R R48, SRZ ;  /* 0x0000000000307805 */ /* 0x000fe4000001ff00 */
[----:B------:R-:W-:Y:S02]  /*0620*/  MOV R62, RZ ;  /* 0x000000ff003e7202 */ /* 0x000fe40000000f00 */
[----:B------:R-:W-:Y:S02]  /*0630*/  CS2R R60, SRZ ;  /* 0x00000000003c7805 */ /* 0x000fe4000001ff00 */
[----:B------:R-:W-:-:S02]  /*0640*/  CS2R R72, SRZ ;  /* 0x0000000000487805 */ /* 0x000fc4000001ff00 */
[----:B------:R-:W-:Y:S02]  /*0650*/  @P3 CS2R R38, SRZ ;  /* 0x0000000000263805 */ /* 0x000fe4000001ff00 */
[----:B------:R-:W-:Y:S02]  /*0660*/  @P3 CS2R R36, SRZ ;  /* 0x0000000000243805 */ /* 0x000fe4000001ff00 */
[----:B------:R-:W-:Y:S01]  /*0670*/  @P1 MOV R63, RZ ;  /* 0x000000ff003f1202 */ /* 0x000fe20000000f00 */
[----:B------:R-:W-:Y:S01]  /*0680*/  @P0 IMAD.MOV.U32 R75, RZ, RZ, RZ ;  /* 0x000000ffff4b0224 */ /* 0x000fe200078e00ff */
[----:B0-----:R-:W-:-:S07]  /*0690*/  @P2 MOV R51, RZ ;  /* 0x000000ff00332202 */ /* 0x001fce0000000f00 */
.L_x_103:
[----:B------:R-:W-:Y:S05]  /*06a0*/  BSYNC.RECONVERGENT B0 ;  /* 0x0000000000007941 */ /* 0x000fea0003800200 */
.L_x_101:
[----:B------:R-:W0:Y:S02]  /*06b0*/  LDCU UR4, c[0x0][0x384] ;  /* 0x00007080ff0477ac */ /* 0x000e240008000800 */
[----:B0-----:R-:W-:-:S06]  /*06c0*/  UISETP.GE.AND UP0, UPT, UR6, UR4, UPT ;  /* 0x000000040600728c */ /* 0x001fcc000bf06270 */
[----:B------:R-:W-:-:S13]  /*06d0*/  PLOP3.LUT P0, PT, PT, PT, UP0, 0x80, 0x8 ;  /* 0x000000000008781c */ /* 0x000fda0003f0f008 */
[----:B------:R-:W-:Y:S05]  /*06e0*/  @P0 EXIT ;  /* 0x000000000000094d */ /* 0x000fea0003800000 */
[----:B------:R-:W-:Y:S01]  /*06f0*/  SHF.R.S32.HI R0, RZ, 0x3, R0 ;  /* 0x00000003ff007819 */ /* 0x000fe20000011400 */
[----:B------:R-:W0:Y:S01]  /*0700*/  LDCU.64 UR4, c[0x0][0x3e0] ;  /* 0x00007c00ff0477ac */ /* 0x000e220008000a00 */
[----:B-----5:R-:W-:Y:S02]  /*0710*/  PRMT R105, R39, 0x7632, R105 ;  /* 0x0000763227697816 */ /* 0x020fe40000000069 */
[C---:B------:R-:W-:Y:S01]  /*0720*/  LOP3.LUT R2, R0.reuse, 0x7f, RZ, 0xc0, !PT ;  /* 0x0000007f00027812 */ /* 0x040fe200078ec0ff */
[----:B------:R-:W-:Y:S01]  /*0730*/  UPLOP3.LUT UP2, UPT, UPT, UPT, UPT, 0x40, 0x4 ;  /* 0x000000000004789c */ /* 0x000fe20003f4e870 */
[----:B------:R-:W-:Y:S01]  /*0740*/  SHF.L.U32 R0, R0, 0x1, RZ ;  /* 0x0000000100007819 */ /* 0x000fe200000006ff */
[----:B------:R-:W1:Y:S01]  /*0750*/  LDCU UR13, c[0x0][0x388] ;  /* 0x00007100ff0d77ac */ /* 0x000e620008000800 */
        /* <DEDUP_REMOVED lines=9> */
[----:B0-----:R-:W-:Y:S01]  /*07f0*/  UISETP.NE.U32.AND UP0, UPT, UR4, URZ, UPT ;  /* 0x000000ff0400728c */ /* 0x001fe2000bf05070 */
[----:B------:R-:W-:Y:S01]  /*0800*/  VIMNMX R4, PT, PT, R4, 0x20, PT ;  /* 0x0000002004047848 */ /* 0x000fe20003fe0100 */
[----:B------:R-:W0:Y:S01]  /*0810*/  LDCU.U8 UR4, c[0x0][0x410] ;  /* 0x00008200ff0477ac */ /* 0x000e220008000000 */
[-C--:B------:R-:W-:Y:S02]  /*0820*/  LEA R2, R2, R3.reuse, 0x3 ;  /* 0x0000000302027211 */ /* 0x080fe400078e18ff */
[----:B------:R-:W-:Y:S01]  /*0830*/  LEA R106, R4, R3, 0x3 ;  /* 0x00000003046a7211 */ /* 0x000fe200078e18ff */
[----:B------:R-:W-:Y:S01]  /*0840*/  UISETP.NE.AND.EX UP0, UPT, UR5, URZ, UPT, UP0 ;  /* 0x000000ff0500728c */ /* 0x000fe2000bf05300 */
[----:B------:R-:W-:Y:S01]  /*0850*/  I2FP.F32.U32 R10, R2 ;  /* 0x00000002000a7245 */ /* 0x000fe20000201000 */
[----:B------:R-:W4:Y:S01]  /*0860*/  LDCU.64 UR14, c[0x0][0x380] ;  /* 0x00007000ff0e77ac */ /* 0x000f220008000a00 */
[----:B------:R-:W-:-:S02]  /*0870*/  PRMT R102, R42, 0x7632, R102 ;  /* 0x000076322a667816 */ /* 0x000fc40000000066 */
[----:B------:R-:W-:Y:S02]  /*0880*/  PRMT R101, R37, 0x7632, R101 ;  /* 0x0000763225657816 */ /* 0x000fe40000000065 */
[----:B------:R-:W1:Y:S01]  /*0890*/  MUFU.RCP R10, R10 ;  /* 0x0000000a000a7308 */ /* 0x000e620000001000 */
[----:B------:R-:W-:Y:S02]  /*08a0*/  PRMT R100, R41, 0x7632, R100 ;  /* 0x0000763229647816 */ /* 0x000fe40000000064 */
[----:B------:R-:W-:Y:S02]  /*08b0*/  PRMT R99, R36, 0x7632, R99 ;  /* 0x0000763224637816 */ /* 0x000fe40000000063 */
[----:B------:R-:W-:Y:S02]  /*08c0*/  PRMT R98, R40, 0x7632, R98 ;  /* 0x0000763228627816 */ /* 0x000fe40000000062 */
[----:B------:R-:W-:Y:S01]  /*08d0*/  PRMT R97, R51, 0x7632, R97 ;  /* 0x0000763233617816 */ /* 0x000fe20000000061 */
[----:B0-----:R-:W-:Y:S01]  /*08e0*/  UISETP.NE.AND UP3, UPT, UR4, URZ, UPT ;  /* 0x000000ff0400728c */ /* 0x001fe2000bf65270 */
        /* <DEDUP_REMOVED lines=38> */
[----:B-1234-:R-:W-:-:S07]  /*0b50*/  PRMT R0, R68, 0x7632, R0 ;  /* 0x0000763244007816 */ /* 0x01efce0000000000 */
.L_x_130:
[----:B0-----:R-:W0:Y:S01]  /*0b60*/  @UP0 LDCU.64 UR4, c[0x0][0x3e0] ;  /* 0x00007c00ff0407ac */ /* 0x001e220008000a00 */
[----:B------:R-:W-:Y:S01]  /*0b70*/  PLOP3.LUT P0, PT, PT, PT, UP0, 0x80, 0x8 ;  /* 0x000000000008781c */ /* 0x000fe20003f0f008 */
[----:B0-----:R-:W-:-:S06]  /*0b80*/  @UP0 UIMAD.WIDE UR4, UR6, 0x2, UR4 ;  /* 0x00000002060408a5 */ /* 0x001fcc000f8e0204 */
[----:B-1234-:R-:W-:Y:S02]  /*0b90*/  MOV R80, UR4 ;  /* 0x0000000400507c02 */ /* 0x01efe40008000f00 */
[----:B------:R-:W-:-:S05]  /*0ba0*/  MOV R81, UR5 ;  /* 0x0000000500517c02 */ /* 0x000fca0008000f00 */
[----:B------:R-:W2:Y:S01]  /*0bb0*/  @P0 LDG.E.U16 R80, desc[UR8][R80.64] ;  /* 0x0000000850500981 */ /* 0x000ea2000c1e1500 */
[----:B------:R-:W-:Y:S01]  /*0bc0*/  PLOP3.LUT P0, PT, PT, PT, UP0, 0x80, 0x8 ;  /* 0x000000000008781c */ /* 0x000fe20003f0f008 */
[----:B------:R-:W-:Y:S01]  /*0bd0*/  UIMAD UR4, UR6, UR13, URZ ;  /* 0x0000000d060472a4 */ /* 0x000fe2000f8e02ff */
[----:B------:R-:W-:Y:S01]  /*0be0*/  ISETP.GE.U32.AND P1, PT, R107, 0x80, PT ;  /* 0x000000806b00780c */ /* 0x000fe20003f26070 */
[----:B------:R-:W-:Y:S02]  /*0bf0*/  BSSY.RECONVERGENT B0, `(.L_x_104) ;  /* 0x0000074000007945 */ /* 0x000fe40003800200 */
[----:B------:R-:W-:-:S04]  /*0c00*/  USHF.R.S32.HI UR5, URZ, 0x1f, UR4 ;  /* 0x0000001fff057899 */ /* 0x000fc80008011404 */
[----:B------:R-:W-:-:S03]  /*0c10*/  ULEA.HI UR5, UR5, UR4, URZ, 0x3 ;  /* 0x0000000405057291 */ /* 0x000fc6000f8f18ff */
[----:B------:R-:W-:-:S03]  /*0c20*/  UMOV UR4, 0x3f800000 ;  /* 0x3f80000000047882 */ /* 0x000fc60000000000 */
[----:B------:R-:W-:-:S05]  /*0c30*/  IMAD.U32 R82, RZ, RZ, UR5 ;  /* 0x00000005ff527e24 */ /* 0x000fca000f8e00ff */
[----:B------:R-:W-:-:S04]  /*0c40*/  LEA.HI.SX32 R143, R82, R109, 0x1d ;  /* 0x0000006d528f7211 */ /* 0x000fc800078feaff */
[----:B------:R-:W-:Y:S02]  /*0c50*/  MOV R144, R143 ;  /* 0x0000008f00907202 */ /* 0x000fe40000000f00 */
[----:B--2---:R-:W-:-:S13]  /*0c60*/  @P0 R2UR UR7, R80 ;  /* 0x00000000500702ca */ /* 0x004fda00000e0000 */
[----:B------:R-:W-:Y:S01]  /*0c70*/  @UP0 USHF.L.U32 UR4, UR7, 0x10, URZ ;  /* 0x0000001007040899 */ /* 0x000fe200080006ff */
[----:B------:R-:W-:Y:S11]  /*0c80*/  @!P1 BRA `(.L_x_105) ;  /* 0x0000000400a89947 */ /* 0x000ff60003800000 */
        /* <DEDUP_REMOVED lines=11> */
[----:B------:R-:W-:Y:S02]  /*0d40*/  SHF.L.U32 R112, R81, 0x10, RZ ;  /* 0x0000001051707819 */ /* 0x000fe400000006ff */
[----:B------:R-:W-:Y:S01]  /*0d50*/  PRMT R145, R82, 0x7632, R145 ;  /* 0x0000763252917816 */ /* 0x000fe20000000091 */
[----:B------:R-:W-:Y:S01]  /*0d60*/  FMUL.FTZ R80, R80, UR4 ;  /* 0x0000000450507c20 */ /* 0x000fe20008410000 */
[C---:B------:R-:W-:Y:S01]  /*0d70*/  PRMT R146, R83.reuse, 0x7632, R146 ;  /* 0x0000763253927816 */ /* 0x040fe20000000092 */
[----:B------:R-:W-:Y:S01]  /*0d80*/  FMUL.FTZ R112, R112, UR4 ;  /* 0x0000000470707c20 */ /* 0x000fe20008410000 */
[----:B------:R-:W-:Y:S01]  /*0d90*/  SHF.L.U32 R114, R83, 0x10, RZ ;  /* 0x0000001053727819 */ /* 0x000fe200000006ff */
[----:B------:R-:W-:Y:S01]  /*0da0*/  IMAD.U32 R145, R145, 0x10000, RZ ;  /* 0x0001000091917824 */ /* 0x000fe200078e00ff */
[----:B------:R-:W-:Y:S01]  /*0db0*/  PRMT R117, R81, 0x7632, R117 ;  /* 0x0000763251757816 */ /* 0x000fe20000000075 */
[----:B------:R-:W-:Y:S01]  /*0dc0*/  IMAD.U32 R81, R68, 0x10000, RZ ;  /* 0x0001000044517824 */ /* 0x000fe200078e00ff */
[----:B------:R-:W-:Y:S01]  /*0dd0*/  SHF.L.U32 R82, R82, 0x10, RZ ;  /* 0x0000001052527819 */ /* 0x000fe200000006ff */
[----:B------:R-:W-:Y:S01]  /*0de0*/  FMUL.FTZ R144, R114, UR4 ;  /* 0x0000000472907c20 */ /* 0x000fe20008410000 */
[----:B------:R-:W-:Y:S01]  /*0df0*/  SHF.L.U32 R119, R69, 0x10, RZ ;  /* 0x0000001045777819 */ /* 0x000fe200000006ff */
[----:B------:R-:W-:Y:S01]  /*0e00*/  FMUL.FTZ R145, R145, UR4 ;  /* 0x0000000491917c20 */ /* 0x000fe20008410000 */
[----:B------:R-:W-:Y:S01]  /*0e10*/  SHF.L.U32 R147, R70, 0x10, RZ ;  /* 0x0000001046937819 */ /* 0x000fe200000006ff */
[----:B------:R-:W-:Y:S01]  /*0e20*/  FMUL.FTZ R82, R82, UR4 ;  /* 0x0000000452527c20 */ /* 0x000fe20008410000 */
[----:B------:R-:W-:-:S02]  /*0e30*/  SHF.L.U32 R151, R71, 0x10, RZ ;  /* 0x0000001047977819 */ /* 0x000fc400000006ff */
[----:B------:R-:W-:Y:S02]  /*0e40*/  SHF.L.U32 R146, R146, 0x10, RZ ;  /* 0x0000001092927819 */ /* 0x000fe400000006ff */
[----:B------:R-:W-:Y:S02]  /*0e50*/  SHF.L.U32 R117, R117, 0x10, RZ ;  /* 0x0000001075757819 */ /* 0x000fe400000006ff */
[----:B------:R-:W-:Y:S02]  /*0e60*/  SHF.L.U32 R115, R115, 0x10, RZ ;  /* 0x0000001073737819 */ /* 0x000fe400000006ff */
[----:B------:R-:W-:Y:S01]  /*0e70*/  SHF.L.U32 R148, R3, 0x10, RZ ;  /* 0x0000001003947819 */ /* 0x000fe200000006ff */
[----:B------:R-:W-:Y:S01]  /*0e80*/  FMUL.FTZ R117, R117, UR4 ;  /* 0x0000000475757c20 */ /* 0x000fe20008410000 */
[----:B------:R-:W-:Y:S01]  /*0e90*/  SHF.L.U32 R152, R4, 0x10, RZ ;  /* 0x0000001004987819 */ /* 0x000fe200000006ff */
[----:B------:R-:W-:Y:S01]  /*0ea0*/  FMUL.FTZ R115, R115, UR4 ;  /* 0x0000000473737c20 */ /* 0x000fe20008410000 */
[----:B--2---:R-:W-:Y:S01]  /*0eb0*/  SHF.L.U32 R83, R28, 0x10, RZ ;  /* 0x000000101c537819 */ /* 0x004fe200000006ff */
[----:B------:R-:W-:Y:S01]  /*0ec0*/  IMAD.U32 R149, R30, 0x10000, RZ ;  /* 0x000100001e957824 */ /* 0x000fe200078e00ff */
[----:B------:R-:W-:-:S02]  /*0ed0*/  SHF.L.U32 R121, R29, 0x10, RZ ;  /* 0x000000101d797819 */ /* 0x000fc400000006ff */
[C---:B------:R-:W-:Y:S01]  /*0ee0*/  SHF.L.U32 R153, R31.reuse, 0x10, RZ ;  /* 0x000000101f997819 */ /* 0x040fe200000006ff */
[--C-:B------:R-:W-:Y:S01]  /*0ef0*/  FFMA.FTZ R118, R80, R81, R83.reuse ;  /* 0x0000005150767223 */ /* 0x100fe20000010053 */
[----:B------:R-:W-:Y:S01]  /*0f00*/  PRMT R83, R30, 0x7632, R83 ;  /* 0x000076321e537816 */ /* 0x000fe20000000053 */
[----:B------:R-:W-:Y:S01]  /*0f10*/  FFMA.FTZ R116, R112, R119, R121 ;  /* 0x0000007770747223 */ /* 0x000fe20000010079 */
[----:B------:R-:W-:Y:S01]  /*0f20*/  PRMT R119, R31, 0x7632, R119 ;  /* 0x000076321f777816 */ /* 0x000fe20000000077 */
[----:B------:R-:W-:Y:S01]  /*0f30*/  FFMA.FTZ R114, R82, R147, R149 ;  /* 0x0000009352727223 */ /* 0x000fe20000010095 */
[----:B------:R-:W-:Y:S01]  /*0f40*/  PRMT R81, R29, 0x7632, R81 ;  /* 0x000076321d517816 */ /* 0x000fe20000000051 */
[----:B------:R-:W-:Y:S01]  /*0f50*/  FFMA.FTZ R112, R144, R151, R153 ;  /* 0x0000009790707223 */ /* 0x000fe20000010099 */
[----:B------:R-:W-:Y:S01]  /*0f60*/  PRMT R80, R28, 0x7632, R80 ;  /* 0x000076321c507816 */ /* 0x000fe20000000050 */
[----:B------:R-:W-:Y:S01]  /*0f70*/  FMUL.FTZ R121, R146, UR4 ;  /* 0x0000000492797c20 */ /* 0x000fe20008410000 */
[----:B------:R-:W-:Y:S01]  /*0f80*/  SHF.L.U32 R82, R0, 0x10, RZ ;  /* 0x0000001000527819 */ /* 0x000fe200000006ff */
[----:B------:R-:W-:Y:S01]  /*0f90*/  IMAD.U32 R146, R81, 0x10000, RZ ;  /* 0x0001000051927824 */ /* 0x000fe200078e00ff */
[----:B------:R-:W-:-:S02]  /*0fa0*/  SHF.L.U32 R144, R2, 0x10, RZ ;  /* 0x0000001002907819 */ /* 0x000fc400000006ff */
[----:B------:R-:W-:Y:S02]  /*0fb0*/  SHF.L.U32 R154, R119, 0x10, RZ ;  /* 0x00000010779a7819 */ /* 0x000fe400000006ff */
[----:B------:R-:W-:Y:S01]  /*0fc0*/  SHF.L.U32 R150, R83, 0x10, RZ ;  /* 0x0000001053967819 */ /* 0x000fe200000006ff */
[----:B------:R-:W-:Y:S01]  /*0fd0*/  FFMA.FTZ R117, R117, R144, R146 ;  /* 0x0000009075757223 */ /* 0x000fe20000010092 */
[----:B------:R-:W-:Y:S01]  /*0fe0*/  SHF.L.U32 R80, R80, 0x10, RZ ;  /* 0x0000001050507819 */ /* 0x000fe200000006ff */
[----:B------:R-:W-:Y:S02]  /*0ff0*/  FFMA.FTZ R121, R121, R152, R154 ;  /* 0x0000009879797223 */ /* 0x000fe4000001009a */
[----:B------:R-:W-:Y:S01]  /*1000*/  FFMA.FTZ R119, R145, R148, R150 ;  /* 0x0000009491777223 */ /* 0x000fe20000010096 */
[----:B------:R-:W-:Y:S01]  /*1010*/  F2FP.BF16.F32.PACK_AB R81, R117, R116 ;  /* 0x000000747551723e */ /* 0x000fe200000010ff */
[----:B------:R-:W-:Y:S01]  /*1020*/  FFMA.FTZ R115, R115, R82, R80 ;  /* 0x0000005273737223 */ /* 0x000fe20000010050 */
[----:B------:R-:W-:-:S02]  /*1030*/  F2FP.BF16.F32.PACK_AB R83, R121, R112 ;  /* 0x000000707953723e */ /* 0x000fc400000010ff */
[----:B------:R-:W-:Y:S02]  /*1040*/  F2FP.BF16.F32.PACK_AB R82, R119, R114 ;  /* 0x000000727752723e */ /* 0x000fe400000010ff */
[----:B------:R-:W-:Y:S01]  /*1050*/  F2FP.BF16.F32.PACK_AB R80, R115, R118 ;  /* 0x000000767350723e */ /* 0x000fe200000010ff */
[----:B------:R-:W-:Y:S06]  /*1060*/  BRA `(.L_x_107) ;  /* 0x0000000000a07947 */ /* 0x000fec0003800000 */
.L_x_106:
[----:B-----5:R-:W-:Y:S02]  /*1070*/  PRMT R115, R80, 0x7632, R115 ;  /* 0x0000763250737816 */ /* 0x020fe40000000073 */
[----:B------:R-:W-:Y:S02]  /*1080*/  PRMT R119, R82, 0x7632, R119 ;  /* 0x0000763252777816 */ /* 0x000fe40000000077 */
[----:B------:R-:W-:Y:S02]  /*1090*/  SHF.L.U32 R80, R80, 0x10, RZ ;  /* 0x0000001050507819 */ /* 0x000fe400000006ff */
[----:B------:R-:W-:Y:S02]  /*10a0*/  SHF.L.U32 R112, R81, 0x10, RZ ;  /* 0x0000001051707819 */ /* 0x000fe400000006ff */
[----:B------:R-:W-:Y:S01]  /*10b0*/  SHF.L.U32 R82, R82, 0x10, RZ ;  /* 0x0000001052527819 */ /* 0x000fe200000006ff */
[----:B------:R-:W-:Y:S01]  /*10c0*/  FMUL.FTZ R80, R80, UR4 ;  /* 0x0000000450507c20 */ /* 0x000fe20008410000 */
[----:B------:R-:W-:Y:S01]  /*10d0*/  SHF.L.U32 R114, R83, 0x10, RZ ;  /* 0x0000001053727819 */ /* 0x000fe200000006ff */
[----:B------:R-:W-:Y:S01]  /*10e0*/  FMUL.FTZ R112, R112, UR4 ;  /* 0x0000000470707c20 */ /* 0x000fe20008410000 */
[----:B------:R-:W-:Y:S01]  /*10f0*/  PRMT R117, R81, 0x7632, R117 ;  /* 0x0000763251757816 */ /* 0x000fe20000000075 */
[----:B------:R-:W-:Y:S01]  /*1100*/  IMAD.U32 R81, R68, 0x10000, RZ ;  /* 0x0001000044517824 */ /* 0x000fe200078e00ff */
[----:B------:R-:W-:Y:S01]  /*1110*/  PRMT R145, R83, 0x7632, R145 ;  /* 0x0000763253917816 */ /* 0x000fe20000000091 */
[----:B------:R-:W-:Y:S01]  /*1120*/  FMUL.FTZ R82, R82, UR4 ;  /* 0x0000000452527c20 */ /* 0x000fe20008410000 */
[----:B------:R-:W-:Y:S01]  /*1130*/  SHF.L.U32 R83, R69, 0x10, RZ ;  /* 0x0000001045537819 */ /* 0x000fe200000006ff */
[----:B------:R-:W-:Y:S01]  /*1140*/  FMUL.FTZ R144, R114, UR4 ;  /* 0x0000000472907c20 */ /* 0x000fe20008410000 */
[----:B------:R-:W-:Y:S01]  /*1150*/  SHF.L.U32 R121, R70, 0x10, RZ ;  /* 0x0000001046797819 */ /* 0x000fe200000006ff */
[----:B------:R-:W-:Y:S01]  /*1160*/  FMUL.FTZ R118, R80, R81 ;  /* 0x0000005150767220 */ /* 0x000fe20000410000 */
[----:B------:R-:W-:Y:S01]  /*1170*/  SHF.L.U32 R147, R71, 0x10, RZ ;  /* 0x0000001047937819 */ /* 0x000fe200000006ff */
[----:B------:R-:W-:Y:S01]  /*1180*/  FMUL.FTZ R116, R112, R83 ;  /* 0x0000005370747220 */ /* 0x000fe20000410000 */
[----:B------:R-:W-:Y:S01]  /*1190*/  SHF.L.U32 R145, R145, 0x10, RZ ;  /* 0x0000001091917819 */ /* 0x000fe200000006ff */
[----:B------:R-:W-:Y:S01]  /*11a0*/  FMUL.FTZ R114, R82, R121 ;  /* 0x0000007952727220 */ /* 0x000fe20000410000 */
[----:B------:R-:W-:Y:S01]  /*11b0*/  SHF.L.U32 R119, R119, 0x10, RZ ;  /* 0x0000001077777819 */ /* 0x000fe200000006ff */
[----:B------:R-:W-:Y:S01]  /*11c0*/  FMUL.FTZ R112, R144, R147 ;  /* 0x0000009390707220 */ /* 0x000fe20000410000 */
[----:B------:R-:W-:Y:S01]  /*11d0*/  SHF.L.U32 R117, R117, 0x10, RZ ;  /* 0x0000001075757819 */ /* 0x000fe200000006ff */
[----:B------:R-:W-:Y:S01]  /*11e0*/  IMAD.U32 R144, R3, 0x10000, RZ ;  /* 0x0001000003907824 */ /* 0x000fe200078e00ff */
[----:B------:R-:W-:Y:S01]  /*11f0*/  SHF.L.U32 R115, R115, 0x10, RZ ;  /* 0x0000001073737819 */ /* 0x000fe200000006ff */
[----:B------:R-:W-:Y:S01]  /*1200*/  FMUL.FTZ R145, R145, UR4 ;  /* 0x0000000491917c20 */ /* 0x000fe20008410000 */
[----:B------:R-:W-:Y:S01]  /*1210*/  SHF.L.U32 R80, R0, 0x10, RZ ;  /* 0x0000001000507819 */ /* 0x000fe200000006ff */
[----:B------:R-:W-:Y:S01]  /*1220*/  FMUL.FTZ R119, R119, UR4 ;  /* 0x0000000477777c20 */ /* 0x000fe20008410000 */
[----:B------:R-:W-:Y:S01]  /*1230*/  SHF.L.U32 R82, R2, 0x10, RZ ;  /* 0x0000001002527819 */ /* 0x000fe200000006ff */
[----:B------:R-:W-:Y:S01]  /*1240*/  FMUL.FTZ R117, R117, UR4 ;  /* 0x0000000475757c20 */ /* 0x000fe20008410000 */
[----:B------:R-:W-:Y:S01]  /*1250*/  SHF.L.U32 R146, R4, 0x10, RZ ;  /* 0x0000001004927819 */ /* 0x000fe200000006ff */
[----:B------:R-:W-:Y:S01]  /*1260*/  FMUL.FTZ R115, R115, UR4 ;  /* 0x0000000473737c20 */ /* 0x000fe20008410000 */
[----:B------:R-:W-:Y:S01]  /*1270*/  FMUL.FTZ R119, R119, R144 ;  /* 0x0000009077777220 */ /* 0x000fe20000410000 */
[----:B------:R-:W-:-:S02]  /*1280*/  FMUL.FTZ R117, R117, R82 ;  /* 0x0000005275757220 */ /* 0x000fc40000410000 */
[----:B------:R-:W-:Y:S01]  /*1290*/  FMUL.FTZ R121, R145, R146 ;  /* 0x0000009291797220 */ /* 0x000fe20000410000 */
[----:B------:R-:W-:Y:S01]  /*12a0*/  FMUL.FTZ R115, R115, R80 ;  /* 0x0000005073737220 */ /* 0x000fe20000410000 */
[----:B------:R-:W-:Y:S02]  /*12b0*/  F2FP.BF16.F32.PACK_AB R82, R119, R114 ;  /* 0x000000727752723e */ /* 0x000fe400000010ff */
[----:B------:R-:W-:Y:S02]  /*12c0*/  F2FP.BF16.F32.PACK_AB R81, R117, R116 ;  /* 0x000000747551723e */ /* 0x000fe400000010ff */
[----:B------:R-:W-:Y:S02]  /*12d0*/  F2FP.BF16.F32.PACK_AB R83, R121, R112 ;  /* 0x000000707953723e */ /* 0x000fe400000010ff */
[----:B------:R-:W-:-:S07]  /*12e0*/  F2FP.BF16.F32.PACK_AB R80, R115, R118 ;  /* 0x000000767350723e */ /* 0x000fce00000010ff */
.L_x_107:
[----:B------:R-:W0:Y:S02]  /*12f0*/  LDC.64 R144, c[0x0][0x3a8] ;  /* 0x0000ea00ff907b82 */ /* 0x000e240000000a00 */
[----:B0-----:R-:W-:-:S04]  /*1300*/  IMAD.WIDE.U32 R146, R143, 0x10, R144 ;  /* 0x000000108f927825 */ /* 0x001fc800078e0090 */
[----:B------:R-:W-:Y:S01]  /*1310*/  VIADD R144, R143, 0x80 ;  /* 0x000000808f907836 */ /* 0x000fe20000000000 */
[----:B------:R0:W-:Y:S06]  /*1320*/  STG.E.128 desc[UR8][R146.64], R80 ;  /* 0x0000005092007986 */ /* 0x0001ec000c101d08 */
.L_x_105:
[----:B------:R-:W-:Y:S05]  /*1330*/  BSYNC.RECONVERGENT B0 ;  /* 0x0000000000007941 */ /* 0x000fea0003800200 */
.L_x_104:
[----:B------:R-:W-:Y:S01]  /*1340*/  ISETP.GE.U32.AND P2, PT, R107, 0x100, PT ;  /* 0x000001006b00780c */ /* 0x000fe20003f46070 */
[----:B------:R-:W-:-:S12]  /*1350*/  BSSY.RECONVERGENT B0, `(.L_x_108) ;  /* 0x000006c000007945 */ /* 0x000fd80003800200 */
[----:B------:R-:W-:Y:S05]  /*1360*/  @!P2 BRA `(.L_x_109) ;  /* 0x0000000400a8a947 */ /* 0x000fea0003800000 */
[----:B------:R-:W-:Y:S01]  /*1370*/  ISETP.NE.U32.AND P0, PT, RZ, UR10, PT ;  /* 0x0000000aff007c0c */ /* 0x000fe2000bf05070 */
[----:B0-----:R-:W0:Y:S03]  /*1380*/  LDC.64 R80, c[0x0][0x390] ;  /* 0x0000e400ff507b82 */ /* 0x001e260000000a00 */
[----:B------:R-:W-:-:S13]  /*1390*/  ISETP.NE.AND.EX P0, PT, RZ, UR11, PT, P0 ;  /* 0x0000000bff007c0c */ /* 0x000fda000bf05300 */
[----:B------:R-:W1:Y:S01]  /*13a0*/  @P0 LDC.64 R122, c[0x0][0x3a0] ;  /* 0x0000e800ff7a0b82 */ /* 0x000e620000000a00 */
[----:B0-----:R-:W-:-:S06]  /*13b0*/  IMAD.WIDE.U32 R80, R144, 0x10, R80 ;  /* 0x0000001090507825 */ /* 0x001fcc00078e0050 */
[----:B------:R-:W5:Y:S01]  /*13c0*/  LDG.E.128 R80, desc[UR8][R80.64] ;  /* 0x0000000850507981 */ /* 0x000f62000c1e1d00 */
[----:B-1----:R-:W-:-:S05]  /*13d0*/  @P0 IMAD.WIDE.U32 R122, R144, 0x10, R122 ;  /* 0x00000010907a0825 */ /* 0x002fca00078e007a */
[----:B------:R0:W5:Y:S01]  /*13e0*/  @P0 LDG.E.128 R28, desc[UR8][R122.64] ;  /* 0x000000087a1c0981 */ /* 0x000162000c1e1d00 */
[----:B------:R-:W-:Y:S05]  /*13f0*/  @!P0 BRA `(.L_x_110) ;  /* 0x0000000000d48947 */ /* 0x000fea0003800000 */
[----:B-----5:R-:W-:Y:S01]  /*1400*/  SHF.L.U32 R111, R80, 0x10, RZ ;  /* 0x00000010506f7819 */ /* 0x020fe200000006ff */
[----:B------:R-:W-:Y:S01]  /*1410*/  IMAD.U32 R124, R28, 0x10000, RZ ;  /* 0x000100001c7c7824 */ /* 0x000fe200078e00ff */
[----:B0-----:R-:W-:Y:S01]  /*1420*/  PRMT R122, R80, 0x7632, R122 ;  /* 0x00007632507a7816 */ /* 0x001fe2000000007a */
[----:B------:R-:W-:Y:S01]  /*1430*/  IMAD.U32 R154, R31, 0x10000, RZ ;  /* 0x000100001f9a7824 */ /* 0x000fe200078e00ff */
[----:B------:R-:W-:Y:S01]  /*1440*/  SHF.L.U32 R113, R81, 0x10, RZ ;  /* 0x0000001051717819 */ /* 0x000fe200000006ff */
[----:B------:R-:W-:Y:S01]  /*1450*/  FMUL.FTZ R111, R111, UR4 ;  /* 0x000000046f6f7c20 */ /* 0x000fe20008410000 */
[C---:B------:R-:W-:Y:S02]  /*1460*/  PRMT R80, R82.reuse, 0x7632, R80 ;  /* 0x0000763252507816 */ /* 0x040fe40000000050 */
[----:B------:R-:W-:Y:S02]  /*1470*/  SHF.L.U32 R123, R82, 0x10, RZ ;  /* 0x00000010527b7819 */ /* 0x000fe400000006ff */
[----:B------:R-:W-:-:S02]  /*1480*/  SHF.L.U32 R82, R56, 0x10, RZ ;  /* 0x0000001038527819 */ /* 0x000fc400000006ff */
[----:B------:R-:W-:Y:S01]  /*1490*/  PRMT R120, R81, 0x7632, R120 ;  /* 0x0000763251787816 */ /* 0x000fe20000000078 */
[----:B------:R-:W-:Y:S01]  /*14a0*/  FMUL.FTZ R123, R123, UR4 ;  /* 0x000000047b7b7c20 */ /* 0x000fe20008410000 */
[C---:B------:R-:W-:Y:S02]  /*14b0*/  PRMT R81, R83.reuse, 0x7632, R81 ;  /* 0x0000763253517816 */ /* 0x040fe40000000051 */
[----:B------:R-:W-:Y:S01]  /*14c0*/  SHF.L.U32 R125, R83, 0x10, RZ ;  /* 0x00000010537d7819 */ /* 0x000fe200000006ff */
[----:B------:R-:W-:Y:S01]  /*14d0*/  FMUL.FTZ R83, R113, UR4 ;  /* 0x0000000471537c20 */ /* 0x000fe20008410000 */
[----:B------:R-:W-:Y:S01]  /*14e0*/  FFMA.FTZ R113, R111, R82, R124 ;  /* 0x000000526f717223 */ /* 0x000fe2000001007c */
[----:B------:R-:W-:Y:S02]  /*14f0*/  SHF.L.U32 R126, R57, 0x10, RZ ;  /* 0x00000010397e7819 */ /* 0x000fe400000006ff */
[----:B------:R-:W-:Y:S01]  /*1500*/  SHF.L.U32 R146, R29, 0x10, RZ ;  /* 0x000000101d927819 */ /* 0x000fe200000006ff */
[----:B------:R-:W-:Y:S01]  /*1510*/  FMUL.FTZ R125, R125, UR4 ;  /* 0x000000047d7d7c20 */ /* 0x000fe20008410000 */
[----:B------:R-:W-:-:S02]  /*1520*/  PRMT R82, R28, 0x7632, R82 ;  /* 0x000076321c527816 */ /* 0x000fc40000000052 */
[----:B------:R-:W-:Y:S01]  /*1530*/  PRMT R124, R29, 0x7632, R124 ;  /* 0x000076321d7c7816 */ /* 0x000fe2000000007c */
[----:B------:R-:W-:Y:S01]  /*1540*/  FFMA.FTZ R111, R83, R126, R146 ;  /* 0x0000007e536f7223 */ /* 0x000fe20000010092 */
[----:B------:R-:W-:Y:S01]  /*1550*/  SHF.L.U32 R80, R80, 0x10, RZ ;  /* 0x0000001050507819 */ /* 0x000fe200000006ff */
[----:B------:R-:W-:Y:S01]  /*1560*/  IMAD.U32 R145, R82, 0x10000, RZ ;  /* 0x0001000052917824 */ /* 0x000fe200078e00ff */
[----:B------:R-:W-:Y:S02]  /*1570*/  SHF.L.U32 R120, R120, 0x10, RZ ;  /* 0x0000001078787819 */ /* 0x000fe400000006ff */
[----:B------:R-:W-:Y:S02]  /*1580*/  PRMT R126, R30, 0x7632, R126 ;  /* 0x000076321e7e7816 */ /* 0x000fe4000000007e */
[----:B------:R-:W-:Y:S02]  /*1590*/  PRMT R146, R31, 0x7632, R146 ;  /* 0x000076321f927816 */ /* 0x000fe40000000092 */
[----:B------:R-:W-:-:S02]  /*15a0*/  SHF.L.U32 R122, R122, 0x10, RZ ;  /* 0x000000107a7a7819 */ /* 0x000fc400000006ff */
        /* <DEDUP_REMOVED lines=10> */
[----:B------:R-:W-:Y:S01]  /*1650*/  SHF.L.U32 R83, R5, 0x10, RZ ;  /* 0x0000001005537819 */ /* 0x000fe200000006ff */
[----:B------:R-:W-:Y:S01]  /*1660*/  FFMA.FTZ R123, R123, R148, R150 ;  /* 0x000000947b7b7223 */ /* 0x000fe20000010096 */
[----:B------:R-:W-:Y:S01]  /*1670*/  SHF.L.U32 R147, R6, 0x10, RZ ;  /* 0x0000001006937819 */ /* 0x000fe200000006ff */
[----:B------:R-:W-:Y:S01]  /*1680*/  FFMA.FTZ R125, R125, R152, R154 ;  /* 0x000000987d7d7223 */ /* 0x000fe2000001009a */
[----:B------:R-:W-:Y:S01]  /*1690*/  SHF.L.U32 R149, R7, 0x10, RZ ;  /* 0x0000001007957819 */ /* 0x000fe200000006ff */
[----:B------:R-:W-:Y:S01]  /*16a0*/  FFMA.FTZ R120, R120, R83, R145 ;  /* 0x0000005378787223 */ /* 0x000fe20000010091 */
[----:B------:R-:W-:Y:S01]  /*16b0*/  SHF.L.U32 R153, R8, 0x10, RZ ;  /* 0x0000001008997819 */ /* 0x000fe200000006ff */
[----:B------:R-:W-:Y:S01]  /*16c0*/  FFMA.FTZ R122, R80, R147, R81 ;  /* 0x00000093507a7223 */ /* 0x000fe20000010051 */
[----:B------:R-:W-:-:S02]  /*16d0*/  SHF.L.U32 R151, R126, 0x10, RZ ;  /* 0x000000107e977819 */ /* 0x000fc400000006ff */
[----:B------:R-:W-:Y:S01]  /*16e0*/  F2FP.BF16.F32.PACK_AB R80, R120, R113 ;  /* 0x000000717850723e */ /* 0x000fe200000010ff */
[----:B------:R-:W-:Y:S01]  /*16f0*/  FFMA.FTZ R126, R82, R153, R155 ;  /* 0x00000099527e7223 */ /* 0x000fe2000001009b */
[----:B------:R-:W-:Y:S01]  /*1700*/  F2FP.BF16.F32.PACK_AB R81, R122, R111 ;  /* 0x0000006f7a51723e */ /* 0x000fe200000010ff */
[----:B------:R-:W-:-:S03]  /*1710*/  FFMA.FTZ R124, R124, R149, R151 ;  /* 0x000000957c7c7223 */ /* 0x000fc60000010097 */
[----:B------:R-:W-:Y:S02]  /*1720*/  F2FP.BF16.F32.PACK_AB R83, R126, R125 ;  /* 0x0000007d7e53723e */ /* 0x000fe400000010ff */
[----:B------:R-:W-:Y:S01]  /*1730*/  F2FP.BF16.F32.PACK_AB R82, R124, R123 ;  /* 0x0000007b7c52723e */ /* 0x000fe200000010ff */
[----:B------:R-:W-:Y:S06]  /*1740*/  BRA `(.L_x_111) ;  /* 0x0000000000a07947 */ /* 0x000fec0003800000 */
.L_x_110:
[----:B0----5:R-:W-:Y:S02]  /*1750*/  PRMT R122, R81, 0x7632, R122 ;  /* 0x00007632517a7816 */ /* 0x021fe4000000007a */
[----:B------:R-:W-:Y:S02]  /*1760*/  PRMT R146, R83, 0x7632, R146 ;  /* 0x0000763253927816 */ /* 0x000fe40000000092 */
[----:B------:R-:W-:Y:S02]  /*1770*/  SHF.L.U32 R81, R81, 0x10, RZ ;  /* 0x0000001051517819 */ /* 0x000fe400000006ff */
[----:B------:R-:W-:Y:S01]  /*1780*/  SHF.L.U32 R83, R83, 0x10, RZ ;  /* 0x0000001053537819 */ /* 0x000fe200000006ff */
[----:B------:R-:W-:Y:S01]  /*1790*/  IMAD.U32 R146, R146, 0x10000, RZ ;  /* 0x0001000092927824 */ /* 0x000fe200078e00ff */
[----:B------:R-:W-:Y:S01]  /*17a0*/  PRMT R120, R80, 0x7632, R120 ;  /* 0x0000763250787816 */ /* 0x000fe20000000078 */
[----:B------:R-:W-:Y:S01]  /*17b0*/  FMUL.FTZ R81, R81, UR4 ;  /* 0x0000000451517c20 */ /* 0x000fe20008410000 */
[C---:B------:R-:W-:Y:S01]  /*17c0*/  PRMT R124, R82.reuse, 0x7632, R124 ;  /* 0x00007632527c7816 */ /* 0x040fe2000000007c */
[----:B------:R-:W-:Y:S01]  /*17d0*/  FMUL.FTZ R83, R83, UR4 ;  /* 0x0000000453537c20 */ /* 0x000fe20008410000 */
[----:B------:R-:W-:Y:S01]  /*17e0*/  SHF.L.U32 R111, R82, 0x10, RZ ;  /* 0x00000010526f7819 */ /* 0x000fe200000006ff */
[----:B------:R-:W-:Y:S01]  /*17f0*/  IMAD.U32 R82, R57, 0x10000, RZ ;  /* 0x0001000039527824 */ /* 0x000fe200078e00ff */
[----:B------:R-:W-:Y:S01]  /*1800*/  SHF.L.U32 R148, R59, 0x10, RZ ;  /* 0x000000103b947819 */ /* 0x000fe200000006ff */
        /* <DEDUP_REMOVED lines=21> */
[----:B------:R-:W-:Y:S01]  /*1960*/  FMUL.FTZ R120, R120, R81 ;  /* 0x0000005178787220 */ /* 0x000fe20000410000 */
[----:B------:R-:W-:-:S02]  /*1970*/  FMUL.FTZ R124, R124, R145 ;  /* 0x000000917c7c7220 */ /* 0x000fc40000410000 */
[----:B------:R-:W-:Y:S01]  /*1980*/  FMUL.FTZ R126, R146, R147 ;  /* 0x00000093927e7220 */ /* 0x000fe20000410000 */
[----:B------:R-:W-:Y:S02]  /*1990*/  F2FP.BF16.F32.PACK_AB R81, R122, R111 ;  /* 0x0000006f7a51723e */ /* 0x000fe400000010ff */
[----:B------:R-:W-:Y:S02]  /*19a0*/  F2FP.BF16.F32.PACK_AB R82, R124, R123 ;  /* 0x0000007b7c52723e */ /* 0x000fe400000010ff */
[----:B------:R-:W-:Y:S02]  /*19b0*/  F2FP.BF16.F32.PACK_AB R83, R126, R125 ;  /* 0x0000007d7e53723e */ /* 0x000fe400000010ff */
[----:B------:R-:W-:-:S07]  /*19c0*/  F2FP.BF16.F32.PACK_AB R80, R120, R113 ;  /* 0x000000717850723e */ /* 0x000fce00000010ff */
.L_x_111:
[----:B------:R-:W0:Y:S02]  /*19d0*/  LDC.64 R146, c[0x0][0x3a8] ;  /* 0x0000ea00ff927b82 */ /* 0x000e240000000a00 */
[C---:B0-----:R-:W-:Y:S01]  /*19e0*/  IMAD.WIDE.U32 R146, R144.reuse, 0x10, R146 ;  /* 0x0000001090927825 */ /* 0x041fe200078e0092 */
[----:B------:R-:W-:-:S04]  /*19f0*/  IADD3 R144, PT, PT, R144, 0x80, RZ ;  /* 0x0000008090907810 */ /* 0x000fc80007ffe0ff */
[----:B------:R1:W-:Y:S03]  /*1a00*/  STG.E.128 desc[UR8][R146.64], R80 ;  /* 0x0000005092007986 */ /* 0x0003e6000c101d08 */
.L_x_109:
[----:B------:R-:W-:Y:S05]  /*1a10*/  BSYNC.RECONVERGENT B0 ;  /* 0x0000000000007941 */ /* 0x000fea0003800200 */
.L_x_108:
[----:B------:R-:W-:Y:S01]  /*1a20*/  ISETP.GE.U32.AND P3, PT, R107, 0x180, PT ;  /* 0x000001806b00780c */ /* 0x000fe20003f66070 */
[----:B------:R-:W-:-:S12]  /*1a30*/  BSSY.RECONVERGENT B0, `(.L_x_112) ;  /* 0x000006c000007945 */ /* 0x000fd80003800200 */
[----:B------:R-:W-:Y:S05]  /*1a40*/  @!P3 BRA `(.L_x_113) ;  /* 0x0000000400a8b947 */ /* 0x000fea0003800000 */
[----:B------:R-:W-:Y:S01]  /*1a50*/  ISETP.NE.U32.AND P0, PT, RZ, UR10, PT ;  /* 0x0000000aff007c0c */ /* 0x000fe2000bf05070 */
[----:B01----:R-:W0:Y:S03]  /*1a60*/  LDC.64 R80, c[0x0][0x390] ;  /* 0x0000e400ff507b82 */ /* 0x003e260000000a00 */
[----:B------:R-:W-:-:S13]  /*1a70*/  ISETP.NE.AND.EX P0, PT, RZ, UR11, PT, P0 ;  /* 0x0000000bff007c0c */ /* 0x000fda000bf05300 */
[----:B------:R-:W1:Y:S01]  /*1a80*/  @P0 LDC.64 R128, c[0x0][0x3a0] ;  /* 0x0000e800ff800b82 */ /* 0x000e620000000a00 */
[----:B0-----:R-:W-:-:S06]  /*1a90*/  IMAD.WIDE.U32 R80, R144, 0x10, R80 ;  /* 0x0000001090507825 */ /* 0x001fcc00078e0050 */
[----:B------:R-:W5:Y:S01]  /*1aa0*/  LDG.E.128 R80, desc[UR8][R80.64] ;  /* 0x0000000850507981 */ /* 0x000f62000c1e1d00 */
[----:B-1----:R-:W-:-:S05]  /*1ab0*/  @P0 IMAD.WIDE.U32 R128, R144, 0x10, R128 ;  /* 0x0000001090800825 */ /* 0x002fca00078e0080 */
[----:B------:R0:W5:Y:S01]  /*1ac0*/  @P0 LDG.E.128 R28, desc[UR8][R128.64] ;  /* 0x00000008801c0981 */ /* 0x000162000c1e1d00 */
[----:B------:R-:W-:Y:S05]  /*1ad0*/  @!P0 BRA `(.L_x_114) ;  /* 0x0000000000d48947 */ /* 0x000fea0003800000 */
[C---:B-----5:R-:W-:Y:S01]  /*1ae0*/  IMAD.U32 R127, R80.reuse, 0x10000, RZ ;  /* 0x00010000507f7824 */ /* 0x060fe200078e00ff */
[----:B------:R-:W-:Y:S01]  /*1af0*/  PRMT R130, R80, 0x7632, R130 ;  /* 0x0000763250827816 */ /* 0x000fe20000000082 */
[----:B------:R-:W-:Y:S01]  /*1b00*/  IMAD.U32 R132, R45, 0x10000, RZ ;  /* 0x000100002d847824 */ /* 0x000fe200078e00ff */
[----:B0-----:R-:W-:Y:S01]  /*1b10*/  PRMT R128, R81, 0x7632, R128 ;  /* 0x0000763251807816 */ /* 0x001fe20000000080 */
[----:B------:R-:W-:Y:S01]  /*1b20*/  FMUL.FTZ R127, R127, UR4 ;  /* 0x000000047f7f7c20 */ /* 0x000fe20008410000 */
[----:B------:R-:W-:Y:S02]  /*1b30*/  SHF.L.U32 R129, R81, 0x10, RZ ;  /* 0x0000001051817819 */ /* 0x000fe400000006ff */
[----:B------:R-:W-:Y:S01]  /*1b40*/  PRMT R80, R82, 0x7632, R80 ;  /* 0x0000763252507816 */ /* 0x000fe20000000050 */
[----:B------:R-:W-:Y:S01]  /*1b50*/  IMAD.U32 R128, R128, 0x10000, RZ ;  /* 0x0001000080807824 */ /* 0x000fe200078e00ff */
[----:B------:R-:W-:Y:S01]  /*1b60*/  SHF.L.U32 R131, R82, 0x10, RZ ;  /* 0x0000001052837819 */ /* 0x000fe200000006ff */
[----:B------:R-:W-:Y:S01]  /*1b70*/  FMUL.FTZ R129, R129, UR4 ;  /* 0x0000000481817c20 */ /* 0x000fe20008410000 */
[----:B------:R-:W-:-:S02]  /*1b80*/  PRMT R81, R83, 0x7632, R81 ;  /* 0x0000763253517816 */ /* 0x000fc40000000051 */
[----:B------:R-:W-:Y:S01]  /*1b90*/  SHF.L.U32 R82, R44, 0x10, RZ ;  /* 0x000000102c527819 */ /* 0x000fe200000006ff */
[----:B------:R-:W-:Y:S01]  /*1ba0*/  FMUL.FTZ R131, R131, UR4 ;  /* 0x0000000483837c20 */ /* 0x000fe20008410000 */
[----:B------:R-:W-:Y:S02]  /*1bb0*/  SHF.L.U32 R148, R28, 0x10, RZ ;  /* 0x000000101c947819 */ /* 0x000fe400000006ff */
[----:B------:R-:W-:Y:S02]  /*1bc0*/  SHF.L.U32 R83, R83, 0x10, RZ ;  /* 0x0000001053537819 */ /* 0x000fe400000006ff */
[----:B------:R-:W-:Y:S01]  /*1bd0*/  SHF.L.U32 R150, R29, 0x10, RZ ;  /* 0x000000101d967819 */ /* 0x000fe200000006ff */
[----:B------:R-:W-:Y:S01]  /*1be0*/  FFMA.FTZ R127, R127, R82, R148 ;  /* 0x000000527f7f7223 */ /* 0x000fe20000010094 */
[----:B------:R-:W-:Y:S01]  /*1bf0*/  SHF.L.U32 R134, R46, 0x10, RZ ;  /* 0x000000102e867819 */ /* 0x000fe200000006ff */
[----:B------:R-:W-:Y:S01]  /*1c00*/  FMUL.FTZ R83, R83, UR4 ;  /* 0x0000000453537c20 */ /* 0x000fe20008410000 */
[----:B------:R-:W-:Y:S01]  /*1c10*/  SHF.L.U32 R152, R30, 0x10, RZ ;  /* 0x000000101e987819 */ /* 0x000fe200000006ff */
[----:B------:R-:W-:Y:S01]  /*1c20*/  FFMA.FTZ R129, R129, R132, R150 ;  /* 0x0000008481817223 */ /* 0x000fe20000010096 */
[----:B------:R-:W-:-:S02]  /*1c30*/  SHF.L.U32 R146, R47, 0x10, RZ ;  /* 0x000000102f927819 */ /* 0x000fc400000006ff */
[----:B------:R-:W-:Y:S01]  /*1c40*/  SHF.L.U32 R154, R31, 0x10, RZ ;  /* 0x000000101f9a7819 */ /* 0x000fe200000006ff */
[----:B------:R-:W-:Y:S01]  /*1c50*/  FFMA.FTZ R131, R131, R134, R152 ;  /* 0x0000008683837223 */ /* 0x000fe20000010098 */
[----:B------:R-:W-:Y:S02]  /*1c60*/  PRMT R82, R28, 0x7632, R82 ;  /* 0x000076321c527816 */ /* 0x000fe40000000052 */
[----:B------:R-:W-:Y:S01]  /*1c70*/  PRMT R132, R29, 0x7632, R132 ;  /* 0x000076321d847816 */ /* 0x000fe20000000084 */
[----:B------:R-:W-:Y:S01]  /*1c80*/  FFMA.FTZ R133, R83, R146, R154 ;  /* 0x0000009253857223 */ /* 0x000fe2000001009a */
[----:B------:R-:W-:Y:S01]  /*1c90*/  SHF.L.U32 R80, R80, 0x10, RZ ;  /* 0x0000001050507819 */ /* 0x000fe200000006ff */
[----:B------:R-:W-:Y:S01]  /*1ca0*/  IMAD.U32 R83, R9, 0x10000, RZ ;  /* 0x0001000009537824 */ /* 0x000fe200078e00ff */
[----:B------:R-:W-:Y:S02]  /*1cb0*/  SHF.L.U32 R145, R82, 0x10, RZ ;  /* 0x0000001052917819 */ /* 0x000fe400000006ff */
[----:B------:R-:W-:-:S02]  /*1cc0*/  PRMT R134, R30, 0x7632, R134 ;  /* 0x000076321e867816 */ /* 0x000fc40000000086 */
[----:B------:R-:W-:Y:S02]  /*1cd0*/  PRMT R146, R31, 0x7632, R146 ;  /* 0x000076321f927816 */ /* 0x000fe40000000092 */
[----:B------:R-:W-:Y:S02]  /*1ce0*/  SHF.L.U32 R130, R130, 0x10, RZ ;  /* 0x0000001082827819 */ /* 0x000fe400000006ff */
[----:B------:R-:W-:Y:S02]  /*1cf0*/  SHF.L.U32 R82, R81, 0x10, RZ ;  /* 0x0000001051527819 */ /* 0x000fe400000006ff */
        /* <DEDUP_REMOVED lines=19> */
.L_x_114:
[----:B-----5:R-:W-:Y:S01]  /*1e30*/  PRMT R130, R81, 0x7632, R130 ;  /* 0x0000763251827816 */ /* 0x020fe20000000082 */
[----:B------:R-:W-:Y:S01]  /*1e40*/  IMAD.U32 R134, R46, 0x10000, RZ ;  /* 0x000100002e867824 */ /* 0x000fe200078e00ff */
[----:B------:R-:W-:Y:S02]  /*1e50*/  PRMT R146, R83, 0x7632, R146 ;  /* 0x0000763253927816 */ /* 0x000fe40000000092 */
[----:B------:R-:W-:Y:S02]  /*1e60*/  SHF.L.U32 R81, R81, 0x10, RZ ;  /* 0x0000001051517819 */ /* 0x000fe400000006ff */
[----:B------:R-:W-:Y:S02]  /*1e70*/  SHF.L.U32 R83, R83, 0x10, RZ ;  /* 0x0000001053537819 */ /* 0x000fe400000006ff */
[----:B0-----:R-:W-:Y:S01]  /*1e80*/  PRMT R128, R80, 0x7632, R128 ;  /* 0x0000763250807816 */ /* 0x001fe20000000080 */
[----:B------:R-:W-:Y:S01]  /*1e90*/  FMUL.FTZ R81, R81, UR4 ;  /* 0x0000000451517c20 */ /* 0x000fe20008410000 */
[C---:B------:R-:W-:Y:S01]  /*1ea0*/  PRMT R132, R82.reuse, 0x7632, R132 ;  /* 0x0000763252847816 */ /* 0x040fe20000000084 */
[----:B------:R-:W-:Y:S01]  /*1eb0*/  FMUL.FTZ R83, R83, UR4 ;  /* 0x0000000453537c20 */ /* 0x000fe20008410000 */
[----:B------:R-:W-:Y:S01]  /*1ec0*/  SHF.L.U32 R129, R82, 0x10, RZ ;  /* 0x0000001052817819 */ /* 0x000fe200000006ff */
[----:B------:R-:W-:Y:S01]  /*1ed0*/  IMAD.U32 R80, R80, 0x10000, RZ ;  /* 0x0001000050507824 */ /* 0x000fe200078e00ff */
[----:B------:R-:W-:Y:S01]  /*1ee0*/  SHF.L.U32 R82, R45, 0x10, RZ ;  /* 0x000000102d527819 */ /* 0x000fe200000006ff */
[----:B------:R-:W-:Y:S01]  /*1ef0*/  IMAD.U32 R132, R132, 0x10000, RZ ;  /* 0x0001000084847824 */ /* 0x000fe200078e00ff */
        /* <DEDUP_REMOVED lines=18> */
[----:B------:R-:W-:Y:S01]  /*2020*/  FMUL.FTZ R127, R80, R127 ;  /* 0x0000007f507f7220 */ /* 0x000fe20000410000 */
[----:B------:R-:W-:Y:S01]  /*2030*/  FMUL.FTZ R132, R132, R145 ;  /* 0x0000009184847220 */ /* 0x000fe20000410000 */
[----:B------:R-:W-:Y:S01]  /*2040*/  FMUL.FTZ R130, R130, R83 ;  /* 0x0000005382827220 */ /* 0x000fe20000410000 */
[----:B------:R-:W-:Y:S01]  /*2050*/  FMUL.FTZ R134, R146, R147 ;  /* 0x0000009392867220 */ /* 0x000fe20000410000 */
[----:B------:R-:W-:-:S02]  /*2060*/  FMUL.FTZ R128, R128, R81 ;  /* 0x0000005180807220 */ /* 0x000fc40000410000 */
[----:B------:R-:W-:Y:S02]  /*2070*/  F2FP.BF16.F32.PACK_AB R82, R132, R131 ;  /* 0x000000838452723e */ /* 0x000fe400000010ff */
[----:B------:R-:W-:Y:S02]  /*2080*/  F2FP.BF16.F32.PACK_AB R83, R134, R133 ;  /* 0x000000858653723e */ /* 0x000fe400000010ff */
[----:B------:R-:W-:Y:S02]  /*2090*/  F2FP.BF16.F32.PACK_AB R81, R130, R129 ;  /* 0x000000818251723e */ /* 0x000fe400000010ff */
[----:B------:R-:W-:-:S07]  /*20a0*/  F2FP.BF16.F32.PACK_AB R80, R128, R127 ;  /* 0x0000007f8050723e */ /* 0x000fce00000010ff */
.L_x_115:
[----:B------:R-:W0:Y:S02]  /*20b0*/  LDC.64 R146, c[0x0][0x3a8] ;  /* 0x0000ea00ff927b82 */ /* 0x000e240000000a00 */
[C---:B0-----:R-:W-:Y:S01]  /*20c0*/  IMAD.WIDE.U32 R146, R144.reuse, 0x10, R146 ;  /* 0x0000001090927825 */ /* 0x041fe200078e0092 */
[----:B------:R-:W-:-:S04]  /*20d0*/  IADD3 R144, PT, PT, R144, 0x80, RZ ;  /* 0x0000008090907810 */ /* 0x000fc80007ffe0ff */
[----:B------:R2:W-:Y:S03]  /*20e0*/  STG.E.128 desc[UR8][R146.64], R80 ;  /* 0x0000005092007986 */ /* 0x0005e6000c101d08 */
.L_x_113:
[----:B------:R-:W-:Y:S05]  /*20f0*/  BSYNC.RECONVERGENT B0 ;  /* 0x0000000000007941 */ /* 0x000fea0003800200 */
.L_x_112:
[----:B------:R-:W-:Y:S01]  /*2100*/  ISETP.GE.U32.AND P4, PT, R107, 0x200, PT ;  /* 0x000002006b00780c */ /* 0x000fe20003f86070 */
[----:B------:R-:W-:-:S12]  /*2110*/  BSSY.RECONVERGENT B0, `(.L_x_116) ;  /* 0x000006b000007945 */ /* 0x000fd80003800200 */
[----:B------:R-:W-:Y:S05]  /*2120*/  @!P4 BRA `(.L_x_117) ;  /* 0x0000000400a4c947 */ /* 0x000fea0003800000 */
[----:B------:R-:W-:Y:S01]  /*2130*/  ISETP.NE.U32.AND P0, PT, RZ, UR10, PT ;  /* 0x0000000aff007c0c */ /* 0x000fe2000bf05070 */
[----:B012---:R-:W0:Y:S03]  /*2140*/  LDC.64 R80, c[0x0][0x390] ;  /* 0x0000e400ff507b82 */ /* 0x007e260000000a00 */
[----:B------:R-:W-:-:S13]  /*2150*/  ISETP.NE.AND.EX P0, PT, RZ, UR11, PT, P0 ;  /* 0x0000000bff007c0c */ /* 0x000fda000bf05300 */
[----:B------:R-:W1:Y:S01]  /*2160*/  @P0 LDC.64 R136, c[0x0][0x3a0] ;  /* 0x0000e800ff880b82 */ /* 0x000e620000000a00 */
[----:B0-----:R-:W-:-:S06]  /*2170*/  IMAD.WIDE.U32 R80, R144, 0x10, R80 ;  /* 0x0000001090507825 */ /* 0x001fcc00078e0050 */
[----:B------:R-:W5:Y:S01]  /*2180*/  LDG.E.128 R80, desc[UR8][R80.64] ;  /* 0x0000000850507981 */ /* 0x000f62000c1e1d00 */
[----:B-1----:R-:W-:-:S05]  /*2190*/  @P0 IMAD.WIDE.U32 R136, R144, 0x10, R136 ;  /* 0x0000001090880825 */ /* 0x002fca00078e0088 */
[----:B------:R0:W5:Y:S01]  /*21a0*/  @P0 LDG.E.128 R28, desc[UR8][R136.64] ;  /* 0x00000008881c0981 */ /* 0x000162000c1e1d00 */
[----:B------:R-:W-:Y:S05]  /*21b0*/  @!P0 BRA `(.L_x_118) ;  /* 0x0000000000d48947 */ /* 0x000fea0003800000 */
[C---:B-----5:R-:W-:Y:S01]  /*21c0*/  SHF.L.U32 R135, R80.reuse, 0x10, RZ ;  /* 0x0000001050877819 */ /* 0x060fe200000006ff */
[----:B0-----:R-:W-:Y:S01]  /*21d0*/  IMAD.U32 R137, R81, 0x10000, RZ ;  /* 0x0001000051897824 */ /* 0x001fe200078e00ff */
[----:B------:R-:W-:Y:S01]  /*21e0*/  PRMT R138, R80, 0x7632, R138 ;  /* 0x00007632508a7816 */ /* 0x000fe2000000008a */
[----:B------:R-:W-:Y:S01]  /*21f0*/  IMAD.U32 R150, R29, 0x10000, RZ ;  /* 0x000100001d967824 */ /* 0x000fe200078e00ff */
[----:B------:R-:W-:Y:S01]  /*2200*/  PRMT R136, R81, 0x7632, R136 ;  /* 0x0000763251887816 */ /* 0x000fe20000000088 */
[----:B------:R-:W-:Y:S01]  /*2210*/  FMUL.FTZ R135, R135, UR4 ;  /* 0x0000000487877c20 */ /* 0x000fe20008410000 */
[C---:B------:R-:W-:Y:S01]  /*2220*/  PRMT R80, R82.reuse, 0x7632, R80 ;  /* 0x0000763252507816 */ /* 0x040fe20000000050 */
[----:B------:R-:W-:Y:S01]  /*2230*/  FMUL.FTZ R137, R137, UR4 ;  /* 0x0000000489897c20 */ /* 0x000fe20008410000 */
[----:B------:R-:W-:Y:S01]  /*2240*/  SHF.L.U32 R139, R82, 0x10, RZ ;  /* 0x00000010528b7819 */ /* 0x000fe200000006ff */
[----:B------:R-:W-:Y:S01]  /*2250*/  IMAD.U32 R147, R15, 0x10000, RZ ;  /* 0x000100000f937824 */ /* 0x000fe200078e00ff */
[----:B------:R-:W-:-:S02]  /*2260*/  PRMT R81, R83, 0x7632, R81 ;  /* 0x0000763253517816 */ /* 0x000fc40000000051 */
[----:B------:R-:W-:Y:S01]  /*2270*/  SHF.L.U32 R83, R83, 0x10, RZ ;  /* 0x0000001053537819 */ /* 0x000fe200000006ff */
[----:B------:R-:W-:Y:S01]  /*2280*/  FMUL.FTZ R139, R139, UR4 ;  /* 0x000000048b8b7c20 */ /* 0x000fe20008410000 */
[----:B------:R-:W-:Y:S02]  /*2290*/  SHF.L.U32 R82, R32, 0x10, RZ ;  /* 0x0000001020527819 */ /* 0x000fe400000006ff */
[----:B------:R-:W-:Y:S01]  /*22a0*/  SHF.L.U32 R148, R28, 0x10, RZ ;  /* 0x000000101c947819 */ /* 0x000fe200000006ff */
[----:B------:R-:W-:Y:S01]  /*22b0*/  FMUL.FTZ R83, R83, UR4 ;  /* 0x0000000453537c20 */ /* 0x000fe20008410000 */
[----:B------:R-:W-:Y:S02]  /*22c0*/  SHF.L.U32 R140, R33, 0x10, RZ ;  /* 0x00000010218c7819 */ /* 0x000fe400000006ff */
[----:B------:R-:W-:Y:S01]  /*22d0*/  SHF.L.U32 R142, R34, 0x10, RZ ;  /* 0x00000010228e7819 */ /* 0x000fe200000006ff */
[----:B------:R-:W-:Y:S01]  /*22e0*/  FFMA.FTZ R135, R135, R82, R148 ;  /* 0x0000005287877223 */ /* 0x000fe20000010094 */
        /* <DEDUP_REMOVED lines=8> */
[----:B------:R-:W-:Y:S02]  /*2370*/  SHF.L.U32 R80, R80, 0x10, RZ ;  /* 0x0000001050507819 */ /* 0x000fe400000006ff */
[----:B------:R-:W-:Y:S02]  /*2380*/  SHF.L.U32 R136, R136, 0x10, RZ ;  /* 0x0000001088887819 */ /* 0x000fe400000006ff */
[----:B------:R-:W-:-:S02]  /*2390*/  PRMT R142, R30, 0x7632, R142 ;  /* 0x000076321e8e7816 */ /* 0x000fc4000000008e */
[----:B------:R-:W-:Y:S02]  /*23a0*/  PRMT R146, R31, 0x7632, R146 ;  /* 0x000076321f927816 */ /* 0x000fe40000000092 */
[----:B------:R-:W-:Y:S02]  /*23b0*/  SHF.L.U32 R138, R138, 0x10, RZ ;  /* 0x000000108a8a7819 */ /* 0x000fe400000006ff */
        /* <DEDUP_REMOVED lines=21> */
.L_x_118:
[----:B-----5:R-:W-:Y:S01]  /*2510*/  PRMT R146, R83, 0x7632, R146 ;  /* 0x0000763253927816 */ /* 0x020fe20000000092 */
[----:B------:R-:W-:Y:S01]  /*2520*/  IMAD.U32 R148, R35, 0x10000, RZ ;  /* 0x0001000023947824 */ /* 0x000fe200078e00ff */
[C---:B------:R-:W-:Y:S01]  /*2530*/  PRMT R138, R81.reuse, 0x7632, R138 ;  /* 0x00007632518a7816 */ /* 0x040fe2000000008a */
[----:B------:R-:W-:Y:S01]  /*2540*/  IMAD.U32 R81, R81, 0x10000, RZ ;  /* 0x0001000051517824 */ /* 0x000fe200078e00ff */
        /* <DEDUP_REMOVED lines=8> */
[----:B------:R-:W-:Y:S01]  /*25d0*/  FMUL.FTZ R141, R83, R148 ;  /* 0x00000094538d7220 */ /* 0x000fe20000410000 */
[----:B------:R-:W-:Y:S01]  /*25e0*/  SHF.L.U32 R80, R80, 0x10, RZ ;  /* 0x0000001050507819 */ /* 0x000fe200000006ff */
[----:B------:R-:W-:Y:S01]  /*25f0*/  FMUL.FTZ R139, R137, UR4 ;  /* 0x00000004898b7c20 */ /* 0x000fe20008410000 */
        /* <DEDUP_REMOVED lines=25> */
.L_x_119:
[----:B------:R-:W0:Y:S02]  /*2790*/  LDC.64 R146, c[0x0][0x3a8] ;  /* 0x0000ea00ff927b82 */ /* 0x000e240000000a00 */
[----:B0-----:R-:W-:-:S05]  /*27a0*/  IMAD.WIDE.U32 R146, R144, 0x10, R146 ;  /* 0x0000001090927825 */ /* 0x001fca00078e0092 */
[----:B------:R3:W-:Y:S02]  /*27b0*/  STG.E.128 desc[UR8][R146.64], R80 ;  /* 0x0000005092007986 */ /* 0x0007e4000c101d08 */
.L_x_117:
[----:B------:R-:W-:Y:S05]  /*27c0*/  BSYNC.RECONVERGENT B0 ;  /* 0x0000000000007941 */ /* 0x000fea0003800200 */
.L_x_116:
[----:B0123--:R-:W-:Y:S01]  /*27d0*/  FADD.FTZ R80, RZ, R118 ;  /* 0x00000076ff507221 */ /* 0x00ffe20000010000 */
[C---:B------:R-:W-:Y:S01]  /*27e0*/  ISETP.GT.U32.AND P6, PT, R107.reuse, 0xff, PT ;  /* 0x000000ff6b00780c */ /* 0x040fe20003fc4070 */
[----:B------:R-:W-:Y:S01]  /*27f0*/  BSSY.RECONVERGENT B0, `(.L_x_120) ;  /* 0x000008c000007945 */ /* 0x000fe20003800200 */
[----:B------:R-:W-:Y:S01]  /*2800*/  ISETP.GT.U32.AND P5, PT, R107, 0x17f, PT ;  /* 0x0000017f6b00780c */ /* 0x000fe20003fa4070 */
[----:B------:R-:W-:Y:S01]  /*2810*/  FADD.FTZ R81, R115, R80 ;  /* 0x0000005073517221 */ /* 0x000fe20000010000 */
[----:B------:R-:W-:-:S03]  /*2820*/  ISETP.GT.U32.AND P0, PT, R107, 0x1ff, PT ;  /* 0x000001ff6b00780c */ /* 0x000fc60003f04070 */
        /* <DEDUP_REMOVED lines=79> */
[----:B------:R-:W-:Y:S01]  /*2d20*/  PLOP3.LUT P6, PT, PT, PT, UP2, 0x80, 0x8 ;  /* 0x000000000008781c */ /* 0x000fe20003fcf028 */
        /* <DEDUP_REMOVED lines=15> */
[----:B------:R-:W-:Y:S02]  /*2e20*/  PLOP3.LUT P5, PT, PT, PT, PT, 0x8, 0x80 ;  /* 0x000000000080781c */ /* 0x000fe40003fae170 */
        /* <DEDUP_REMOVED lines=13> */
[----:B------:R-:W-:-:S04]  /*2f00*/  ISETP.GT.U32.AND P0, PT, R108, 0x3, PT ;  /* 0x000000036c00780c */ /* 0x000fc80003f04070 */
[----:B------:R-:W0:Y:S09]  /*2f10*/  SHFL.BFLY PT, R81, R80, 0x1, 0x1f ;  /* 0x0c201f0050517f89 */ /* 0x000e3200000e0000 */
[----:B------:R-:W1:Y:S01]  /*2f20*/  @!P0 S2R R147, SR_CgaCtaId ;  /* 0x0000000000938919 */ /* 0x000e620000008800 */
[----:B------:R-:W-:-:S02]  /*2f30*/  @!P0 PLOP3.LUT P5, PT, P6, PT, PT, 0x80, 0x8 ;  /* 0x000000000008881c */ /* 0x000fc400037af070 */
[----:B------:R-:W-:Y:S01]  /*2f40*/  ISETP.NE.AND P6, PT, R108, RZ, PT ;  /* 0x000000ff6c00720c */ /* 0x000fe20003fc5270 */
[----:B0-----:R-:W-:Y:S01]  /*2f50*/  FADD.FTZ R81, R80, R81 ;  /* 0x0000005150517221 */ /* 0x001fe20000010000 */
[----:B------:R-:W-:-:S04]  /*2f60*/  @!P0 MOV R80, 0x400 ;  /* 0x0000040000508802 */ /* 0x000fc80000000f00 */
[----:B------:R-:W0:Y:S01]  /*2f70*/  SHFL.BFLY PT, R144, R81, 0x2, 0x1f ;  /* 0x0c401f0051907f89 */ /* 0x000e2200000e0000 */
[----:B-1----:R-:W-:-:S04]  /*2f80*/  @!P0 LEA R147, R147, R80, 0x18 ;  /* 0x0000005093938211 */ /* 0x002fc800078ec0ff */
[----:B------:R-:W-:-:S04]  /*2f90*/  @P5 IADD3 R147, PT, PT, R147, 0x20, RZ ;  /* 0x0000002093935810 */ /* 0x000fc80007ffe0ff */
[----:B------:R-:W-:Y:S01]  /*2fa0*/  @!P0 LEA R147, R108, R147, 0x3 ;  /* 0x000000936c938211 */ /* 0x000fe200078e18ff */
[----:B0-----:R-:W-:Y:S01]  /*2fb0*/  FADD.FTZ R144, R81, R144 ;  /* 0x0000009051907221 */ /* 0x001fe20000010000 */
[----:B------:R-:W-:-:S04]  /*2fc0*/  CS2R R80, SRZ ;  /* 0x0000000000507805 */ /* 0x000fc8000001ff00 */
        /* <DEDUP_REMOVED lines=14> */
.L_x_121:
[----:B------:R-:W-:Y:S05]  /*30b0*/  BSYNC.RECONVERGENT B0 ;  /* 0x0000000000007941 */ /* 0x000fea0003800200 */
.L_x_120:
[----:B------:R-:W-:Y:S01]  /*30c0*/  BAR.SYNC.DEFER_BLOCKING 0x0 ;  /* 0x0000000000007b1d */ /* 0x000fe20000010000 */
[----:B0-----:R-:W-:Y:S01]  /*30d0*/  HFMA2 R83, -RZ, RZ, 0, 0 ;  /* 0x00000000ff537431 */ /* 0x001fe200000001ff */
[----:B------:R-:W-:-:S04]  /*30e0*/  PLOP3.LUT P5, PT, PT, PT, UP3, 0x40, 0x4 ;  /* 0x000000000004781c */ /* 0x000fc80003fae838 */
[----:B------:R-:W-:Y:S01]  /*30f0*/  BSSY.RECONVERGENT B0, `(.L_x_122) ;  /* 0x0000069000007945 */ /* 0x000fe20003800200 */
[----:B------:R-:W-:-:S05]  /*3100*/  @!P0 MOV R83, R106 ;  /* 0x0000006a00538202 */ /* 0x000fca0000000f00 */
[----:B------:R-:W0:Y:S04]  /*3110*/  SHFL.DOWN PT, R144, R83, 0x2, 0x1f ;  /* 0x08401f0053907f89 */ /* 0x000e2800000e0000 */
[----:B------:R-:W1:Y:S01]  /*3120*/  @!P0 LDS.64 R80, [R147] ;  /* 0x0000000093508984 */ /* 0x000e620000000a00 */
[----:B------:R-:W-:Y:S02]  /*3130*/  ISETP.NE.AND P0, PT, R110, RZ, PT ;  /* 0x000000ff6e00720c */ /* 0x000fe40003f05270 */
[-C--:B0-----:R-:W-:Y:S02]  /*3140*/  IADD3 R148, PT, PT, R144, R83.reuse, RZ ;  /* 0x0000005390947210 */ /* 0x081fe40007ffe0ff */
[----:B------:R-:W-:Y:S02]  /*3150*/  I2FP.F32.S32 R150, R144 ;  /* 0x0000009000967245 */ /* 0x000fe40000201400 */
[----:B------:R-:W-:Y:S01]  /*3160*/  I2FP.F32.S32 R82, R148 ;  /* 0x0000009400527245 */ /* 0x000fe20000201400 */
[----:B------:R-:W0:Y:S01]  /*3170*/  SHFL.DOWN PT, R151, R148, 0x1, 0x1f ;  /* 0x08201f0094977f89 */ /* 0x000e2200000e0000 */
[----:B------:R-:W-:-:S02]  /*3180*/  I2FP.F32.S32 R144, R83 ;  /* 0x0000005300907245 */ /* 0x000fc40000201400 */
[----:B------:R-:W2:Y:S01]  /*3190*/  MUFU.RCP R149, R82 ;  /* 0x0000005200957308 */ /* 0x000ea20000001000 */
[----:B-1----:R-:W1:Y:S01]  /*31a0*/  SHFL.DOWN PT, R145, R80, 0x2, 0x1f ;  /* 0x08401f0050917f89 */ /* 0x002e6200000e0000 */
[----:B0-----:R-:W-:Y:S01]  /*31b0*/  IMAD.IADD R148, R148, 0x1, R151 ;  /* 0x0000000194947824 */ /* 0x001fe200078e0297 */
[----:B------:R-:W-:Y:S02]  /*31c0*/  I2FP.F32.S32 R151, R151 ;  /* 0x0000009700977245 */ /* 0x000fe40000201400 */
[----:B------:R-:W0:Y:S02]  /*31d0*/  SHFL.DOWN PT, R146, R81, 0x2, 0x1f ;  /* 0x08401f0051927f89 */ /* 0x000e2400000e0000 */
[----:B------:R-:W-:-:S06]  /*31e0*/  I2FP.F32.S32 R148, R148 ;  /* 0x0000009400947245 */ /* 0x000fcc0000201400 */
[----:B------:R-:W3:Y:S01]  /*31f0*/  MUFU.RCP R148, R148 ;  /* 0x0000009400947308 */ /* 0x000ee20000001000 */
[C---:B-1----:R-:W-:Y:S01]  /*3200*/  FMUL.FTZ R147, R145.reuse, R150 ;  /* 0x0000009691937220 */ /* 0x042fe20000410000 */
[----:B------:R-:W-:-:S03]  /*3210*/  FADD.FTZ R145, -R145, R80 ;  /* 0x0000005091917221 */ /* 0x000fc60000010100 */
[----:B------:R-:W-:Y:S01]  /*3220*/  FFMA.FTZ R152, R144, R80, R147 ;  /* 0x0000005090987223 */ /* 0x000fe20000010093 */
[----:B------:R-:W-:Y:S01]  /*3230*/  FMUL.FTZ R145, R145, R145 ;  /* 0x0000009191917220 */ /* 0x000fe20000410000 */
[----:B0-----:R-:W-:Y:S02]  /*3240*/  FADD.FTZ R146, R146, R81 ;  /* 0x0000005192927221 */ /* 0x001fe40000010000 */
[----:B--2---:R-:W-:Y:S01]  /*3250*/  FMUL.FTZ R83, R149, R152 ;  /* 0x0000009895537220 */ /* 0x004fe20000410000 */
[----:B------:R-:W-:-:S04]  /*3260*/  FMUL.FTZ R145, R145, R144 ;  /* 0x0000009091917220 */ /* 0x000fc80000410000 */
[----:B------:R-:W0:Y:S01]  /*3270*/  SHFL.DOWN PT, R80, R83, 0x1, 0x1f ;  /* 0x08201f0053507f89 */ /* 0x000e2200000e0000 */
[----:B------:R-:W-:-:S04]  /*3280*/  FMUL.FTZ R145, R145, R150 ;  /* 0x0000009691917220 */ /* 0x000fc80000410000 */
[----:B------:R-:W-:Y:S02]  /*3290*/  FFMA.FTZ R145, R149, R145, R146 ;  /* 0x0000009195917223 */ /* 0x000fe40000010092 */
[----:B------:R-:W1:Y:S03]  /*32a0*/  LDC R146, c[0x0][0x448] ;  /* 0x00011200ff927b82 */ /* 0x000e660000000800 */
[----:B------:R-:W2:Y:S01]  /*32b0*/  SHFL.DOWN PT, R144, R145, 0x1, 0x1f ;  /* 0x08201f0091907f89 */ /* 0x000ea200000e0000 */
[----:B0-----:R-:W-:Y:S01]  /*32c0*/  FADD.FTZ R81, R83, -R80 ;  /* 0x8000005053517221 */ /* 0x001fe20000010000 */
[----:B------:R-:W-:-:S03]  /*32d0*/  FMUL.FTZ R147, R80, R151 ;  /* 0x0000009750937220 */ /* 0x000fc60000410000 */
[----:B------:R-:W-:Y:S01]  /*32e0*/  FMUL.FTZ R81, R81, R81 ;  /* 0x0000005151517220 */ /* 0x000fe20000410000 */
[----:B------:R-:W-:-:S03]  /*32f0*/  FFMA.FTZ R147, R82, R83, R147 ;  /* 0x0000005352937223 */ /* 0x000fc60000010093 */
[----:B------:R-:W-:Y:S01]  /*3300*/  FMUL.FTZ R82, R82, R81 ;  /* 0x0000005152527220 */ /* 0x000fe20000410000 */
[----:B---3--:R-:W-:Y:S01]  /*3310*/  FMUL.FTZ R147, R148, R147 ;  /* 0x0000009394937220 */ /* 0x008fe20000410000 */
[----:B--2---:R-:W-:Y:S02]  /*3320*/  FADD.FTZ R81, R145, R144 ;  /* 0x0000009091517221 */ /* 0x004fe40000010000 */
[----:B------:R-:W-:-:S03]  /*3330*/  FMUL.FTZ R82, R82, R151 ;  /* 0x0000009752527220 */ /* 0x000fc60000410000 */
[----:B------:R-:W0:Y:S01]  /*3340*/  SHFL.IDX PT, R147, R147, RZ, 0x1f ;  /* 0x00001fff93937589 */ /* 0x000e2200000e0000 */
[----:B------:R-:W-:Y:S02]  /*3350*/  FFMA.FTZ R148, R148, R82, R81 ;  /* 0x0000005294947223 */ /* 0x000fe40000010051 */
[----:B------:R-:W2:Y:S03]  /*3360*/  @!P0 LDC.64 R82, c[0x0][0x3c0] ;  /* 0x0000f000ff528b82 */ /* 0x000ea60000000a00 */
[----:B------:R-:W1:Y:S05]  /*3370*/  SHFL.IDX PT, R149, R148, RZ, 0x1f ;  /* 0x00001fff94957589 */ /* 0x000e6a00000e0000 */
[----:B------:R-:W3:Y:S01]  /*3380*/  @!P0 LDC.64 R80, c[0x0][0x3c8] ;  /* 0x0000f200ff508b82 */ /* 0x000ee20000000a00 */
[----:B0-----:R-:W-:-:S05]  /*3390*/  FMUL.FTZ R144, R147, R147 ;  /* 0x0000009393907220 */ /* 0x001fca0000410000 */
[----:B------:R-:W-:Y:S01]  /*33a0*/  FSEL R145, R144, RZ, !P5 ;  /* 0x000000ff90917208 */ /* 0x000fe20006800000 */
[----:B-1----:R-:W-:Y:S01]  /*33b0*/  FFMA.FTZ R144, R149, UR12, R146 ;  /* 0x0000000c95907c23 */ /* 0x002fe20008010092 */
[----:B------:R-:W-:Y:S02]  /*33c0*/  MOV R149, UR6 ;  /* 0x0000000600957c02 */ /* 0x000fe40008000f00 */
[----:B------:R-:W-:Y:S01]  /*33d0*/  PLOP3.LUT P5, PT, PT, PT, UP3, 0x40, 0x4 ;  /* 0x000000000004781c */ /* 0x000fe20003fae838 */
[----:B------:R-:W-:Y:S01]  /*33e0*/  FADD.FTZ R144, R144, R145 ;  /* 0x0000009190907221 */ /* 0x000fe20000010000 */
[----:B------:R-:W-:Y:S01]  /*33f0*/  MOV R145, UR6 ;  /* 0x0000000600917c02 */ /* 0x000fe20008000f00 */
[----:B---3--:R-:W-:Y:S02]  /*3400*/  @!P0 IMAD.WIDE R80, R149, 0x4, R80 ;  /* 0x0000000495508825 */ /* 0x008fe400078e0250 */
[----:B------:R-:W0:Y:S02]  /*3410*/  MUFU.RSQ R146, R144 ;  /* 0x0000009000927308 */ /* 0x000e240000001400 */
[----:B--2---:R-:W-:Y:S01]  /*3420*/  @!P0 IMAD.WIDE R82, R145, 0x4, R82 ;  /* 0x0000000491528825 */ /* 0x004fe200078e0252 */
[----:B------:R-:W-:-:S04]  /*3430*/  FSEL R145, R147, RZ, P5 ;  /* 0x000000ff93917208 */ /* 0x000fc80002800000 */
[----:B------:R1:W-:Y:S01]  /*3440*/  @!P0 STG.E desc[UR8][R82.64], R147 ;  /* 0x0000009352008986 */ /* 0x0003e2000c101908 */
[----:B------:R-:W-:-:S03]  /*3450*/  R2UR UR4, R145 ;  /* 0x00000000910472ca */ /* 0x000fc600000e0000 */
[----:B0-----:R1:W-:Y:S01]  /*3460*/  @!P0 STG.E desc[UR8][R80.64], R146 ;  /* 0x0000009250008986 */ /* 0x0013e2000c101908 */
[----:B------:R-:W-:Y:S11]  /*3470*/  @!P1 BRA `(.L_x_123) ;  /* 0x0000000000c09947 */ /* 0x000ff60003800000 */
[----:B-1----:R-:W-:Y:S01]  /*3480*/  FADD.FTZ R81, R118, -UR4 ;  /* 0x8000000476517e21 */ /* 0x002fe20008010000 */
[----:B------:R-:W-:Y:S01]  /*3490*/  SHF.L.U32 R83, R76, 0x10, RZ ;  /* 0x000000104c537819 */ /* 0x000fe200000006ff */
[----:B------:R-:W-:Y:S01]  /*34a0*/  IMAD.U32 R148, R20, 0x10000, RZ ;  /* 0x0001000014947824 */ /* 0x000fe200078e00ff */
[----:B------:R-:W-:Y:S01]  /*34b0*/  SHF.L.U32 R145, R72, 0x10, RZ ;  /* 0x0000001048917819 */ /* 0x000fe200000006ff */
[----:B------:R-:W-:Y:S01]  /*34c0*/  FMUL.FTZ R80, R146, R81 ;  /* 0x0000005192507220 */ /* 0x000fe20000410000 */
[----:B------:R-:W-:Y:S01]  /*34d0*/  FADD.FTZ R81, R116, -UR4 ;  /* 0x8000000474517e21 */ /* 0x000fe20008010000 */
[----:B------:R-:W-:Y:S02]  /*34e0*/  SHF.L.U32 R82, R77, 0x10, RZ ;  /* 0x000000104d527819 */ /* 0x000fe400000006ff */
        /* <DEDUP_REMOVED lines=13> */
[----:B------:R-:W-:Y:S01]  /*35c0*/  FADD.FTZ R145, R112, -UR4 ;  /* 0x8000000470917e21 */ /* 0x000fe20008010000 */
[----:B------:R-:W-:Y:S01]  /*35d0*/  FFMA.FTZ R148, R83, R148, R150 ;  /* 0x0000009453947223 */ /* 0x000fe20000010096 */
[----:B------:R-:W-:Y:S01]  /*35e0*/  FADD.FTZ R83, R119, -UR4 ;  /* 0x8000000477537e21 */ /* 0x000fe20008010000 */
        /* <DEDUP_REMOVED lines=22> */
[C---:B0-----:R-:W-:Y:S01]  /*3750*/  IMAD.WIDE.U32 R144, R143.reuse, 0x10, R144 ;  /* 0x000000108f907825 */ /* 0x041fe200078e0090 */
[----:B------:R-:W-:-:S04]  /*3760*/  IADD3 R143, PT, PT, R143, 0x80, RZ ;  /* 0x000000808f8f7810 */ /* 0x000fc80007ffe0ff */
[----:B------:R0:W-:Y:S03]  /*3770*/  STG.E.128 desc[UR8][R144.64], R80 ;  /* 0x0000005090007986 */ /* 0x0001e6000c101d08 */
.L_x_123:
[----:B------:R-:W-:Y:S05]  /*3780*/  BSYNC.RECONVERGENT B0 ;  /* 0x0000000000007941 */ /* 0x000fea0003800200 */
.L_x_122:
        /* <DEDUP_REMOVED lines=20> */
[----:B------:R-:W-:Y:S01]  /*38d0*/  FFMA.FTZ R82, R145, R152, R154 ;  /* 0x0000009891527223 */ /* 0x000fe2000001009a */
[----:B------:R-:W-:Y:S01]  /*38e0*/  FADD.FTZ R145, R125, -UR4 ;  /* 0x800000047d917e21 */ /* 0x000fe20008010000 */
[----:B------:R-:W-:-:S02]  /*38f0*/  IMAD.U32 R144, R86, 0x10000, RZ ;  /* 0x0001000056907824 */ /* 0x000fc400078e00ff */
[----:B------:R-:W-:Y:S01]  /*3900*/  FFMA.FTZ R148, R83, R148, R150 ;  /* 0x0000009453947223 */ /* 0x000fe20000010096 */
[----:B------:R-:W-:Y:S01]  /*3910*/  FADD.FTZ R83, R124, -UR4 ;  /* 0x800000047c537e21 */ /* 0x000fe20008010000 */
[----:B------:R-:W-:Y:S01]  /*3920*/  SHF.L.U32 R150, R87, 0x10, RZ ;  /* 0x0000001057967819 */ /* 0x000fe200000006ff */
[C---:B------:R-:W-:Y:S01]  /*3930*/  FMUL.FTZ R145, R146.reuse, R145 ;  /* 0x0000009192917220 */ /* 0x040fe20000410000 */
[----:B------:R-:W-:Y:S01]  /*3940*/  SHF.L.U32 R152, R67, 0x10, RZ ;  /* 0x0000001043987819 */ /* 0x000fe200000006ff */
[----:B------:R-:W-:Y:S01]  /*3950*/  FMUL.FTZ R83, R146, R83 ;  /* 0x0000005392537220 */ /* 0x000fe20000410000 */
[----:B------:R-:W-:Y:S02]  /*3960*/  SHF.L.U32 R154, R63, 0x10, RZ ;  /* 0x000000103f9a7819 */ /* 0x000fe400000006ff */
[----:B------:R-:W-:Y:S01]  /*3970*/  F2FP.BF16.F32.PACK_AB R81, R148, R81 ;  /* 0x000000519451723e */ /* 0x000fe200000010ff */
[----:B------:R-:W-:Y:S01]  /*3980*/  FFMA.FTZ R149, R83, R144, R150 ;  /* 0x0000009053957223 */ /* 0x000fe20000010096 */
[----:B------:R-:W-:Y:S01]  /*3990*/  FADD.FTZ R83, R126, -UR4 ;  /* 0x800000047e537e21 */ /* 0x000fe20008010000 */
[----:B------:R-:W-:Y:S01]  /*39a0*/  FFMA.FTZ R154, R145, R152, R154 ;  /* 0x00000098919a7223 */ /* 0x000fe2000001009a */
[----:B------:R-:W-:Y:S01]  /*39b0*/  SHF.L.U32 R150, R88, 0x10, RZ ;  /* 0x0000001058967819 */ /* 0x000fe200000006ff */
[----:B------:R-:W0:Y:S01]  /*39c0*/  LDC.64 R144, c[0x0][0x428] ;  /* 0x00010a00ff907b82 */ /* 0x000e220000000a00 */
        /* <DEDUP_REMOVED lines=14> */
.L_x_125:
[----:B------:R-:W-:Y:S05]  /*3ab0*/  BSYNC.RECONVERGENT B0 ;  /* 0x0000000000007941 */ /* 0x000fea0003800200 */
.L_x_124:
[----:B------:R-:W-:Y:S04]  /*3ac0*/  BSSY.RECONVERGENT B0, `(.L_x_126) ;  /* 0x0000032000007945 */ /* 0x000fe80003800200 */
[----:B------:R-:W-:Y:S05]  /*3ad0*/  @!P3 BRA `(.L_x_127) ;  /* 0x0000000000c0b947 */ /* 0x000fea0003800000 */
[----:B012---:R-:W-:Y:S01]  /*3ae0*/  FADD.FTZ R81, R127, -UR4 ;  /* 0x800000047f517e21 */ /* 0x007fe20008010000 */
        /* <DEDUP_REMOVED lines=26> */
[----:B------:R-:W-:-:S02]  /*3c90*/  SHF.L.U32 R154, R51, 0x10, RZ ;  /* 0x00000010339a7819 */ /* 0x000fc400000006ff */
[----:B------:R-:W-:Y:S01]  /*3ca0*/  F2FP.BF16.F32.PACK_AB R81, R148, R81 ;  /* 0x000000519451723e */ /* 0x000fe200000010ff */
[----:B------:R-:W-:Y:S01]  /*3cb0*/  FFMA.FTZ R149, R83, R144, R150 ;  /* 0x0000009053957223 */ /* 0x000fe20000010096 */
[----:B------:R-:W-:Y:S01]  /*3cc0*/  FADD.FTZ R83, R134, -UR4 ;  /* 0x8000000486537e21 */ /* 0x000fe20008010000 */
[----:B------:R-:W-:Y:S01]  /*3cd0*/  FFMA.FTZ R154, R145, R152, R154 ;  /* 0x00000098919a7223 */ /* 0x000fe2000001009a */
[----:B------:R-:W-:Y:S01]  /*3ce0*/  SHF.L.U32 R152, R97, 0x10, RZ ;  /* 0x0000001061987819 */ /* 0x000fe200000006ff */
[----:B------:R-:W0:Y:S01]  /*3cf0*/  LDC.64 R144, c[0x0][0x428] ;  /* 0x00010a00ff907b82 */ /* 0x000e220000000a00 */
[----:B------:R-:W-:Y:S02]  /*3d00*/  IMAD.U32 R150, R96, 0x10000, RZ ;  /* 0x0001000060967824 */ /* 0x000fe400078e00ff */
        /* <DEDUP_REMOVED lines=13> */
.L_x_127:
[----:B------:R-:W-:Y:S05]  /*3de0*/  BSYNC.RECONVERGENT B0 ;  /* 0x0000000000007941 */ /* 0x000fea0003800200 */
.L_x_126:
[----:B------:R-:W-:Y:S04]  /*3df0*/  BSSY.RECONVERGENT B0, `(.L_x_128) ;  /* 0x0000031000007945 */ /* 0x000fe80003800200 */
[----:B------:R-:W-:Y:S05]  /*3e00*/  @!P4 BRA `(.L_x_129) ;  /* 0x0000000000bcc947 */ /* 0x000fea0003800000 */
[----:B0123--:R-:W-:Y:S01]  /*3e10*/  FADD.FTZ R81, R135, -UR4 ;  /* 0x8000000487517e21 */ /* 0x00ffe20008010000 */
[----:B------:R-:W-:Y:S01]  /*3e20*/  SHF.L.U32 R80, R40, 0x10, RZ ;  /* 0x0000001028507819 */ /* 0x000fe200000006ff */
[----:B------:R-:W-:Y:S01]  /*3e30*/  FADD.FTZ R83, R137, -UR4 ;  /* 0x8000000489537e21 */ /* 0x000fe20008010000 */
[----:B------:R-:W-:Y:S01]  /*3e40*/  SHF.L.U32 R82, R36, 0x10, RZ ;  /* 0x0000001024527819 */ /* 0x000fe200000006ff */
[----:B------:R-:W-:Y:S01]  /*3e50*/  FMUL.FTZ R81, R146, R81 ;  /* 0x0000005192517220 */ /* 0x000fe20000410000 */
[----:B------:R-:W-:Y:S01]  /*3e60*/  SHF.L.U32 R144, R37, 0x10, RZ ;  /* 0x0000001025907819 */ /* 0x000fe200000006ff */
[----:B------:R-:W-:Y:S02]  /*3e70*/  IMAD.U32 R148, R41, 0x10000, RZ ;  /* 0x0001000029947824 */ /* 0x000fe400078e00ff */
[----:B------:R-:W-:Y:S01]  /*3e80*/  FADD.FTZ R145, R138, -UR4 ;  /* 0x800000048a917e21 */ /* 0x000fe20008010000 */
[----:B------:R-:W-:Y:S01]  /*3e90*/  FFMA.FTZ R147, R81, R80, R82 ;  /* 0x0000005051937223 */ /* 0x000fe20000010052 */
[----:B------:R-:W-:Y:S01]  /*3ea0*/  FMUL.FTZ R83, R146, R83 ;  /* 0x0000005392537220 */ /* 0x000fe20000410000 */
[----:B------:R-:W-:Y:S01]  /*3eb0*/  FADD.FTZ R81, R139, -UR4 ;  /* 0x800000048b517e21 */ /* 0x000fe20008010000 */
[----:B------:R-:W-:Y:S01]  /*3ec0*/  SHF.L.U32 R150, R100, 0x10, RZ ;  /* 0x0000001064967819 */ /* 0x000fe200000006ff */
[----:B------:R-:W-:Y:S01]  /*3ed0*/  FMUL.FTZ R145, R146, R145 ;  /* 0x0000009192917220 */ /* 0x000fe20000410000 */
[----:B------:R-:W-:Y:S01]  /*3ee0*/  SHF.L.U32 R152, R101, 0x10, RZ ;  /* 0x0000001065987819 */ /* 0x000fe200000006ff */
[----:B------:R-:W-:Y:S01]  /*3ef0*/  FFMA.FTZ R148, R83, R148, R144 ;  /* 0x0000009453947223 */ /* 0x000fe20000010090 */
[----:B------:R-:W-:Y:S01]  /*3f00*/  SHF.L.U32 R82, R42, 0x10, RZ ;  /* 0x000000102a527819 */ /* 0x000fe200000006ff */
[----:B------:R-:W-:Y:S01]  /*3f10*/  FMUL.FTZ R81, R146, R81 ;  /* 0x0000005192517220 */ /* 0x000fe20000410000 */
[----:B------:R-:W-:Y:S01]  /*3f20*/  SHF.L.U32 R80, R38, 0x10, RZ ;  /* 0x0000001026507819 */ /* 0x000fe200000006ff */
[----:B------:R-:W-:Y:S01]  /*3f30*/  FADD.FTZ R83, R140, -UR4 ;  /* 0x800000048c537e21 */ /* 0x000fe20008010000 */
[----:B------:R-:W-:Y:S01]  /*3f40*/  FFMA.FTZ R149, R145, R150, R152 ;  /* 0x0000009691957223 */ /* 0x000fe20000010098 */
[----:B------:R-:W-:Y:S01]  /*3f50*/  SHF.L.U32 R144, R102, 0x10, RZ ;  /* 0x0000001066907819 */ /* 0x000fe200000006ff */
[----:B------:R-:W-:-:S02]  /*3f60*/  IMAD.U32 R150, R103, 0x10000, RZ ;  /* 0x0001000067967824 */ /* 0x000fc400078e00ff */
[----:B------:R-:W-:Y:S01]  /*3f70*/  FFMA.FTZ R82, R81, R82, R80 ;  /* 0x0000005251527223 */ /* 0x000fe20000010050 */
[----:B------:R-:W-:Y:S01]  /*3f80*/  FMUL.FTZ R83, R146, R83 ;  /* 0x0000005392537220 */ /* 0x000fe20000410000 */
[----:B------:R-:W-:Y:S01]  /*3f90*/  FADD.FTZ R81, R141, -UR4 ;  /* 0x800000048d517e21 */ /* 0x000fe20008010000 */
[----:B------:R-:W-:Y:S01]  /*3fa0*/  FADD.FTZ R145, R142, -UR4 ;  /* 0x800000048e917e21 */ /* 0x000fe20008010000 */
[----:B------:R-:W-:Y:S01]  /*3fb0*/  SHF.L.U32 R152, R105, 0x10, RZ ;  /* 0x0000001069987819 */ /* 0x000fe200000006ff */
[----:B------:R-:W-:Y:S01]  /*3fc0*/  FFMA.FTZ R151, R83, R144, R150 ;  /* 0x0000009053977223 */ /* 0x000fe20000010096 */
[C---:B------:R-:W-:Y:S01]  /*3fd0*/  FMUL.FTZ R83, R146.reuse, R81 ;  /* 0x0000005192537220 */ /* 0x040fe20000410000 */
[----:B------:R-:W-:Y:S01]  /*3fe0*/  SHF.L.U32 R144, R43, 0x10, RZ ;  /* 0x000000102b907819 */ /* 0x000fe200000006ff */
[----:B------:R-:W0:Y:S01]  /*3ff0*/  LDC.64 R80, c[0x0][0x428] ;  /* 0x00010a00ff507b82 */ /* 0x000e220000000a00 */
[----:B------:R-:W-:Y:S01]  /*4000*/  SHF.L.U32 R150, R39, 0x10, RZ ;  /* 0x0000001027967819 */ /* 0x000fe200000006ff */
[----:B------:R-:W-:Y:S01]  /*4010*/  FMUL.FTZ R145, R146, R145 ;  /* 0x0000009192917220 */ /* 0x000fe20000410000 */
[----:B------:R-:W-:-:S03]  /*4020*/  F2FP.BF16.F32.PACK_AB R82, R151, R82 ;  /* 0x000000529752723e */ /* 0x000fc600000010ff */
[----:B------:R-:W-:Y:S01]  /*4030*/  FFMA.FTZ R150, R83, R144, R150 ;  /* 0x0000009053967223 */ /* 0x000fe20000010096 */
[----:B------:R-:W-:Y:S01]  /*4040*/  SHF.L.U32 R144, R104, 0x10, RZ ;  /* 0x0000001068907819 */ /* 0x000fe200000006ff */
[----:B------:R-:W-:-:S04]  /*4050*/  FADD.FTZ R83, R136, -UR4 ;  /* 0x8000000488537e21 */ /* 0x000fc80008010000 */
[----:B------:R-:W-:Y:S01]  /*4060*/  FFMA.FTZ R153, R145, R144, R152 ;  /* 0x0000009091997223 */ /* 0x000fe20000010098 */
[----:B------:R-:W-:Y:S01]  /*4070*/  FMUL.FTZ R83, R146, R83 ;  /* 0x0000005392537220 */ /* 0x000fe20000410000 */
[----:B------:R-:W-:Y:S02]  /*4080*/  SHF.L.U32 R144, R98, 0x10, RZ ;  /* 0x0000001062907819 */ /* 0x000fe400000006ff */
[----:B------:R-:W-:-:S05]  /*4090*/  SHF.L.U32 R146, R99, 0x10, RZ ;  /* 0x0000001063927819 */ /* 0x000fca00000006ff */
[----:B------:R-:W-:Y:S01]  /*40a0*/  FFMA.FTZ R146, R83, R144, R146 ;  /* 0x0000009053927223 */ /* 0x000fe20000010092 */
[----:B------:R-:W-:Y:S01]  /*40b0*/  F2FP.BF16.F32.PACK_AB R83, R153, R150 ;  /* 0x000000969953723e */ /* 0x000fe200000010ff */
[----:B0-----:R-:W-:Y:S01]  /*40c0*/  IMAD.WIDE.U32 R144, R143, 0x10, R80 ;  /* 0x000000108f907825 */ /* 0x001fe200078e0050 */
[----:B------:R-:W-:Y:S02]  /*40d0*/  F2FP.BF16.F32.PACK_AB R81, R149, R148 ;  /* 0x000000949551723e */ /* 0x000fe400000010ff */
[----:B------:R-:W-:-:S05]  /*40e0*/  F2FP.BF16.F32.PACK_AB R80, R146, R147 ;  /* 0x000000939250723e */ /* 0x000fca00000010ff */
[----:B------:R4:W-:Y:S02]  /*40f0*/  STG.E.128 desc[UR8][R144.64], R80 ;  /* 0x0000005090007986 */ /* 0x0009e4000c101d08 */
.L_x_129:
[----:B------:R-:W-:Y:S05]  /*4100*/  BSYNC.RECONVERGENT B0 ;  /* 0x0000000000007941 */ /* 0x000fea0003800200 */
.L_x_128:
[----:B------:R-:W-:Y:S02]  /*4110*/  UIADD3 UR6, UPT, UPT, UR6, UR14, URZ ;  /* 0x0000000e06067290 */ /* 0x000fe4000fffe0ff */
[----:B------:R-:W-:Y:S02]  /*4120*/  UPLOP3.LUT UP2, UPT, UPT, UPT, UP2, 0x40, 0x4 ;  /* 0x000000000004789c */ /* 0x000fe40003f4e820 */
[----:B------:R-:W-:-:S09]  /*4130*/  UISETP.GE.AND UP1, UPT, UR6, UR15, UPT ;  /* 0x0000000f0600728c */ /* 0x000fd2000bf26270 */
[----:B------:R-:W-:Y:S05]  /*4140*/  BRA.U !UP1, `(.L_x_130) ;  /* 0xffffffc909847547 */ /* 0x000fea000b83ffff */
[----:B------:R-:W-:Y:S05]  /*4150*/  EXIT ;  /* 0x000000000000794d */ /* 0x000fea0003800000 */
.L_x_131:
        /* <DEDUP_REMOVED lines=10> */
.L_x_27202:


//--------------------- .text._ZN10layer_norm13ln_fwd_kernelINS_13Kernel_traitsI13__nv_bfloat16S2_S2_S2_fjLj4096ELj1ELj1ELj4ELj16ENS_18Kernel_traits_baseILj4096ES2_S2_S2_S2_fjLj128EEEEELb0ELb1ELb0ELb1EEEvNS_9FwdParamsE --------------------------
	.section	.text._ZN10layer_norm13ln_fwd_kernelINS_13Kernel_traitsI13__nv_bfloat16S2_S2_S2_fjLj4096ELj1ELj1ELj4ELj16ENS_18Kernel_traits_baseILj4096ES2_S2_S2_S2_fjLj128EEEEELb0ELb1ELb0ELb1EEEvNS_9FwdParamsE,"ax",@progbits
	.align	128
        .global         _ZN10layer_norm13ln_fwd_kernelINS_13Kernel_traitsI13__nv_bfloat16S2_S2_S2_fjLj4096ELj1ELj1ELj4ELj16ENS_18Kernel_traits_baseILj4096ES2_S2_S2_S2_fjLj128EEEEELb0ELb1ELb0ELb1EEEvNS_9FwdParamsE
        .type           _ZN10layer_norm13ln_fwd_kernelINS_13Kernel_traitsI13__nv_bfloat16S2_S2_S2_fjLj4096ELj1ELj1ELj4ELj16ENS_18Kernel_traits_baseILj4096ES2_S2_S2_S2_fjLj128EEEEELb0ELb1ELb0ELb1EEEvNS_9FwdParamsE,@function
        .size           _ZN10layer_norm13ln_fwd_kernelINS_13Kernel_traitsI13__nv_bfloat16S2_S2_S2_fjLj4096ELj1ELj1ELj4ELj16ENS_18Kernel_traits_baseILj4096ES2_S2_S2_S2_fjLj128EEEEELb0ELb1ELb0ELb1EEEvNS_9FwdParamsE,(.L_x_27203 - _ZN10layer_norm13ln_fwd_kernelINS_13Kernel_traitsI13__nv_bfloat16S2_S2_S2_fjLj4096ELj1ELj1ELj4ELj16ENS_18Kernel_traits_baseILj4096ES2_S2_S2_S2_fjLj128EEEEELb0ELb1ELb0ELb1EEEvNS_9FwdParamsE)
        .other          _ZN10layer_norm13ln_fwd_kernelINS_13Kernel_traitsI13__nv_bfloat16S2_S2_S2_fjLj4096ELj1ELj1ELj4ELj16ENS_18Kernel_traits_baseILj4096ES2_S2_S2_S2_fjLj128EEEEELb0ELb1ELb0ELb1EEEvNS_9FwdParamsE,@"STO_CUDA_ENTRY STV_DEFAULT"
_ZN10layer_norm13ln_fwd_kernelINS_13Kernel_traitsI13__nv_bfloat16S2_S2_S2_fjLj4096ELj1ELj1ELj4ELj16ENS_18Kernel_traits_baseILj4096ES2_S2_S2_S2_fjLj128EEEEELb0ELb1ELb0ELb1EEEvNS_9FwdParamsE:
.text._ZN10layer_norm13ln_fwd_kernelINS_13Kernel_traitsI13__nv_bfloat16S2_S2_S2_fjLj4096ELj1ELj1ELj4ELj16ENS_18Kernel_traits_baseILj4096ES2_S2_S2_S2_fjLj128EEEEELb0ELb1ELb0ELb1EEEvNS_9FwdParamsE:
[----:B------:R-:W-:Y:S01]  /*0000*/  LDC R1, c[0x0][0x37c] ;  /* 0x0000df00ff017b82 */ /* 0x000fe20000000800 */
[----:B------:R-:W0:Y:S07]  /*0010*/  S2R R0, SR_TID.X ;  /* 0x0000000000007919 */ /* 0x000e2e0000002100 */
[----:B------:R-:W0:Y:S01]  /*0020*/  LDC.64 R4, c[0x0][0x3d0] ;  /* 0x0000f400ff047b82 */ /* 0x000e220000000a00 */
[----:B------:R-:W1:Y:S01]  /*0030*/  LDCU.64 UR6, c[0x0][0x358] ;  /* 0x00006b00ff0677ac */ /* 0x000e620008000a00 */
[----:B------:R-:W2:Y:S06]  /*0040*/  LDCU.64 UR4, c[0x0][0x438] ;  /* 0x00008700ff0477ac */ /* 0x000eac0008000a00 */
[----:B------:R-:W3:Y:S01]  /*0050*/  LDC.64 R6, c[0x0][0x3e8] ;  /* 0x0000fa00ff067b82 */ /* 0x000ee20000000a00 */
[----:B0-----:R-:W-:-:S04]  /*0060*/  IMAD.WIDE.U32 R4, R0, 0x10, R4 ;  /* 0x0000001000047825 */ /* 0x001fc800078e0004 */
[----:B---3--:R-:W-:Y:S01]  /*0070*/  IMAD.WIDE.U32 R6, R0, 0x10, R6 ;  /* 0x0000001000067825 */ /* 0x008fe200078e0006 */
[----:B-1----:R-:W3:Y:S04]  /*0080*/  LDG.E.128 R12, desc[UR6][R4.64] ;  /* 0x00000006040c7981 */ /* 0x002ee8000c1e1d00 */
[----:B------:R-:W4:Y:S04]  /*0090*/  LDG.E.128 R16, desc[UR6][R6.64] ;  /* 0x0000000606107981 */ /* 0x000f28000c1e1d00 */
[----:B------:R-:W4:Y:S04]  /*00a0*/  LDG.E.128 R20, desc[UR6][R4.64+0x800] ;  /* 0x0008000604147981 */ /* 0x000f28000c1e1d00 */
[----:B------:R-:W4:Y:S04]  /*00b0*/  LDG.E.128 R24, desc[UR6][R6.64+0x800] ;  /* 0x0008000606187981 */ /* 0x000f28000c1e1d00 */
[----:B------:R-:W4:Y:S04]  /*00c0*/  LDG.E.128 R56, desc[UR6][R4.64+0x1000] ;  /* 0x0010000604387981 */ /* 0x000f28000c1e1d00 */
[----:B------:R-:W4:Y:S01]  /*00d0*/  LDG.E.128 R28, desc[UR6][R6.64+0x1000] ;  /* 0x00100006061c7981 */ /* 0x000f22000c1e1d00 */
[----:B--2---:R-:W-:Y:S01]  /*00e0*/  ISETP.NE.U32.AND P1, PT, RZ, UR4, PT ;  /* 0x00000004ff007c0c */ /* 0x004fe2000bf25070 */
[----:B------:R-:W0:Y:S02]  /*00f0*/  S2UR UR4, SR_CTAID.X ;  /* 0x00000000000479c3 */ /* 0x000e240000002500 */
[----:B------:R1:W5:Y:S01]  /*0100*/  LDG.E.128 R52, desc[UR6][R4.64+0x1800] ;  /* 0x0018000604347981 */ /* 0x000362000c1e1d00 */
[----:B------:R-:W-:Y:S01]  /*0110*/  ISETP.NE.AND.EX P1, PT, RZ, UR5, PT, P1 ;  /* 0x00000005ff007c0c */ /* 0x000fe2000bf25310 */
[----:B------:R-:W2:Y:S02]  /*0120*/  LDCU UR5, c[0x0][0x384] ;  /* 0x00007080ff0577ac */ /* 0x000ea40008000800 */
[----:B------:R4:W5:Y:S10]  /*0130*/  LDG.E.128 R48, desc[UR6][R6.64+0x1800] ;  /* 0x0018000606307981 */ /* 0x000974000c1e1d00 */
[----:B------:R-:W1:Y:S01]  /*0140*/  @P1 LDC.64 R8, c[0x0][0x438] ;  /* 0x00010e00ff081b82 */ /* 0x000e620000000a00 */
[----:B0-----:R-:W-:-:S04]  /*0150*/  MOV R127, UR4 ;  /* 0x00000004007f7c02 */ /* 0x001fc80008000f00 */
[----:B--2---:R-:W-:Y:S01]  /*0160*/  ISETP.GE.AND P0, PT, R127, UR5, PT ;  /* 0x000000057f007c0c */ /* 0x004fe2000bf06270 */
[----:B-1----:R-:W-:-:S05]  /*0170*/  @P1 IMAD.WIDE.U32 R8, R0, 0x10, R8 ;  /* 0x0000001000081825 */ /* 0x002fca00078e0008 */
[----:B------:R-:W5:Y:S04]  /*0180*/  @P1 LDG.E.128 R44, desc[UR6][R8.64] ;  /* 0x00000006082c1981 */ /* 0x000f68000c1e1d00 */
[----:B------:R-:W5:Y:S04]  /*0190*/  @P1 LDG.E.128 R40, desc[UR6][R8.64+0x800] ;  /* 0x0008000608281981 */ /* 0x000f68000c1e1d00 */
[----:B------:R-:W5:Y:S04]  /*01a0*/  @P1 LDG.E.128 R36, desc[UR6][R8.64+0x1000] ;  /* 0x0010000608241981 */ /* 0x000f68000c1e1d00 */
[----:B------:R0:W5:Y:S01]  /*01b0*/  @P1 LDG.E.128 R32, desc[UR6][R8.64+0x1800] ;  /* 0x0018000608201981 */ /* 0x000162000c1e1d00 */
[----:B---3--:R-:W-:Y:S01]  /*01c0*/  @P1 MOV R2, R12 ;  /* 0x0000000c00021202 */ /* 0x008fe20000000f00 */
[----:B------:R-:W-:Y:S01]  /*01d0*/  @P1 IMAD.MOV.U32 R5, RZ, RZ, R15 ;  /* 0x000000ffff051224 */ /* 0x000fe200078e000f */
[----:B------:R-:W-:-:S02]  /*01e0*/  @P1 MOV R3, R13 ;  /* 0x0000000d00031202 */ /* 0x000fc40000000f00 */
[----:B------:R-:W-:Y:S01]  /*01f0*/  @!P1 MOV R2, R12 ;  /* 0x0000000c00029202 */ /* 0x000fe20000000f00 */
[----:B----4-:R-:W-:Y:S01]  /*0200*/  @P1 IMAD.MOV.U32 R7, RZ, RZ, R17 ;  /* 0x000000ffff071224 */ /* 0x010fe200078e0011 */
[----:B------:R-:W-:Y:S02]  /*0210*/  @P1 MOV R4, R14 ;  /* 0x0000000e00041202 */ /* 0x000fe40000000f00 */
[----:B------:R-:W-:Y:S01]  /*0220*/  @!P1 MOV R3, R13 ;  /* 0x0000000d00039202 */ /* 0x000fe20000000f00 */
[----:B------:R-:W-:Y:S01]  /*0230*/  @P1 IMAD.MOV.U32 R13, RZ, RZ, R23 ;  /* 0x000000ffff0d1224 */ /* 0x000fe200078e0017 */
[----:B------:R-:W-:Y:S02]  /*0240*/  @P1 MOV R6, R16 ;  /* 0x0000001000061202 */ /* 0x000fe40000000f00 */
[----:B0-----:R-:W-:Y:S01]  /*0250*/  @P1 MOV R8, R18 ;  /* 0x0000001200081202 */ /* 0x001fe20000000f00 */
[----:B------:R-:W-:Y:S01]  /*0260*/  @!P1 IMAD.MOV.U32 R8, RZ, RZ, R18 ;  /* 0x000000ffff089224 */ /* 0x000fe200078e0012 */
[----:B------:R-:W-:-:S02]  /*0270*/  @P1 MOV R9, R19 ;  /* 0x0000001300091202 */ /* 0x000fc40000000f00 */
[----:B------:R-:W-:Y:S02]  /*0280*/  @P1 MOV R10, R20 ;  /* 0x00000014000a1202 */ /* 0x000fe40000000f00 */
[----:B------:R-:W-:Y:S01]  /*0290*/  @!P1 MOV R4, R14 ;  /* 0x0000000e00049202 */ /* 0x000fe20000000f00 */
[----:B------:R-:W-:Y:S01]  /*02a0*/  @P1 IMAD.MOV.U32 R14, RZ, RZ, R24 ;  /* 0x000000ffff0e1224 */ /* 0x000fe200078e0018 */
[----:B------:R-:W-:Y:S02]  /*02b0*/  @!P1 MOV R5, R15 ;  /* 0x0000000f00059202 */ /* 0x000fe40000000f00 */
[----:B------:R-:W-:Y:S02]  /*02c0*/  @!P1 MOV R6, R16 ;  /* 0x0000001000069202 */ /* 0x000fe40000000f00 */
[----:B------:R-:W-:Y:S02]  /*02d0*/  @!P1 MOV R7, R17 ;  /* 0x0000001100079202 */ /* 0x000fe40000000f00 */
[----:B------:R-:W-:-:S02]  /*02e0*/  @!P1 MOV R9, R19 ;  /* 0x0000001300099202 */ /* 0x000fc40000000f00 */
[-C--:B------:R-:W-:Y:S02]  /*02f0*/  @P1 MOV R11, R21.reuse ;  /* 0x00000015000b1202 */ /* 0x080fe40000000f00 */
[----:B------:R-:W-:Y:S02]  /*0300*/  @P1 MOV R12, R22 ;  /* 0x00000016000c1202 */ /* 0x000fe40000000f00 */
[----:B------:R-:W-:Y:S01]  /*0310*/  @!P1 MOV R10, R20 ;  /* 0x00000014000a9202 */ /* 0x000fe20000000f00 */
[----:B------:R-:W-:Y:S01]  /*0320*/  @P1 IMAD.MOV.U32 R20, RZ, RZ, R58 ;  /* 0x000000ffff141224 */ /* 0x000fe200078e003a */
[----:B------:R-:W-:Y:S01]  /*0330*/  @!P1 MOV R11, R21 ;  /* 0x00000015000b9202 */ /* 0x000fe20000000f00 */
[----:B------:R-:W-:Y:S01]  /*0340*/  @P1 IMAD.MOV.U32 R21, RZ, RZ, R59 ;  /* 0x000000ffff151224 */ /* 0x000fe200078e003b */
[----:B------:R-:W-:Y:S02]  /*0350*/  @!P1 MOV R12, R22 ;  /* 0x00000016000c9202 */ /* 0x000fe40000000f00 */
[----:B------:R-:W-:-:S02]  /*0360*/  @!P1 MOV R13, R23 ;  /* 0x00000017000d9202 */ /* 0x000fc40000000f00 */
[----:B------:R-:W-:Y:S01]  /*0370*/  @P1 MOV R15, R25 ;  /* 0x00000019000f1202 */ /* 0x000fe20000000f00 */
[----:B------:R-:W-:Y:S01]  /*0380*/  @!P1 IMAD.MOV.U32 R15, RZ, RZ, R25 ;  /* 0x000000ffff0f9224 */ /* 0x000fe200078e0019 */
[----:B------:R-:W-:Y:S02]  /*0390*/  @P1 MOV R16, R26 ;  /* 0x0000001a00101202 */ /* 0x000fe40000000f00 */
[----:B------:R-:W-:Y:S02]  /*03a0*/  @P1 MOV R17, R27 ;  /* 0x0000001b00111202 */ /* 0x000fe40000000f00 */
[----:B------:R-:W-:Y:S02]  /*03b0*/  @P1 MOV R18, R56 ;  /* 0x0000003800121202 */ /* 0x000fe40000000f00 */
[----:B------:R-:W-:Y:S02]  /*03c0*/  @P1 MOV R19, R57 ;  /* 0x0000003900131202 */ /* 0x000fe40000000f00 */
[----:B------:R-:W-:-:S02]  /*03d0*/  @!P1 MOV R14, R24 ;  /* 0x00000018000e9202 */ /* 0x000fc40000000f00 */
[----:B------:R-:W-:Y:S02]  /*03e0*/  @!P1 MOV R16, R26 ;  /* 0x0000001a00109202 */ /* 0x000fe40000000f00 */
[----:B------:R-:W-:Y:S02]  /*03f0*/  @!P1 MOV R17, R27 ;  /* 0x0000001b00119202 */ /* 0x000fe40000000f00 */
[----:B------:R-:W-:Y:S02]  /*0400*/  @!P1 MOV R18, R56 ;  /* 0x0000003800129202 */ /* 0x000fe40000000f00 */
[----:B------:R-:W-:Y:S02]  /*0410*/  @!P1 MOV R19, R57 ;  /* 0x0000003900139202 */ /* 0x000fe40000000f00 */
[----:B------:R-:W-:Y:S02]  /*0420*/  @!P1 MOV R20, R58 ;  /* 0x0000003a00149202 */ /* 0x000fe40000000f00 */
[----:B------:R-:W-:-:S02]  /*0430*/  @P1 MOV R22, R28 ;  /* 0x0000001c00161202 */ /* 0x000fc40000000f00 */
[----:B------:R-:W-:Y:S01]  /*0440*/  @P1 MOV R23, R29 ;  /* 0x0000001d00171202 */ /* 0x000fe20000000f00 */
[----:B------:R-:W-:Y:S06]  /*0450*/  @P0 EXIT ;  /* 0x000000000000094d */ /* 0x000fec0003800000 */
[----:B------:R-:W0:Y:S01]  /*0460*/  LDC.64 R56, c[0x0][0x3e0] ;  /* 0x0000f800ff387b82 */ /* 0x000e220000000a00 */
[----:B------:R-:W1:Y:S01]  /*0470*/  LDCU.U8 UR4, c[0x0][0x410] ;  /* 0x00008200ff0477ac */ /* 0x000e620008000000 */
[----:B------:R-:W-:Y:S01]  /*0480*/  @P1 IMAD.MOV.U32 R24, RZ, RZ, R30 ;  /* 0x000000ffff181224 */ /* 0x000fe200078e001e */
[----:B------:R-:W-:Y:S02]  /*0490*/  @P1 MOV R25, R31 ;  /* 0x0000001f00191202 */ /* 0x000fe40000000f00 */
[----:B-----5:R-:W-:Y:S02]  /*04a0*/  @!P1 CS2R R46, SRZ ;  /* 0x00000000002e9805 */ /* 0x020fe4000001ff00 */
[----:B------:R-:W-:Y:S02]  /*04b0*/  @!P1 MOV R24, R30 ;  /* 0x0000001e00189202 */ /* 0x000fe40000000f00 */
[----:B------:R-:W-:Y:S02]  /*04c0*/  @!P1 CS2R R44, SRZ ;  /* 0x00000000002c9805 */ /* 0x000fe4000001ff00 */
[----:B------:R-:W-:-:S02]  /*04d0*/  @!P1 MOV R22, R28 ;  /* 0x0000001c00169202 */ /* 0x000fc40000000f00 */
[----:B------:R-:W-:Y:S02]  /*04e0*/  @!P1 CS2R R42, SRZ ;  /* 0x00000000002a9805 */ /* 0x000fe4000001ff00 */
[----:B------:R-:W-:Y:S02]  /*04f0*/  @!P1 MOV R23, R29 ;  /* 0x0000001d00179202 */ /* 0x000fe40000000f00 */
[----:B------:R-:W-:Y:S02]  /*0500*/  @!P1 CS2R R40, SRZ ;  /* 0x0000000000289805 */ /* 0x000fe4000001ff00 */
[----:B------:R-:W-:Y:S02]  /*0510*/  @!P1 MOV R25, R31 ;  /* 0x0000001f00199202 */ /* 0x000fe40000000f00 */
[----:B------:R-:W-:Y:S02]  /*0520*/  @!P1 CS2R R38, SRZ ;  /* 0x0000000000269805 */ /* 0x000fe4000001ff00 */
[----:B------:R-:W-:-:S02]  /*0530*/  @P1 MOV R30, R48 ;  /* 0x00000030001e1202 */ /* 0x000fc40000000f00 */
[----:B------:R-:W-:Y:S02]  /*0540*/  @!P1 CS2R R36, SRZ ;  /* 0x0000000000249805 */ /* 0x000fe4000001ff00 */
[----:B------:R-:W-:Y:S02]  /*0550*/  @P1 MOV R69, R51 ;  /* 0x0000003300451202 */ /* 0x000fe40000000f00 */
[----:B------:R-:W-:Y:S02]  /*0560*/  @!P1 CS2R R34, SRZ ;  /* 0x0000000000229805 */ /* 0x000fe4000001ff00 */
[----:B------:R-:W-:Y:S02]  /*0570*/  @!P1 CS2R R32, SRZ ;  /* 0x0000000000209805 */ /* 0x000fe4000001ff00 */
[----:B------:R-:W-:Y:S01]  /*0580*/  @P1 MOV R26, R52 ;  /* 0x00000034001a1202 */ /* 0x000fe20000000f00 */
[----:B------:R-:W-:Y:S01]  /*0590*/  @P1 IMAD.MOV.U32 R27, RZ, RZ, R53 ;  /* 0x000000ffff1b1224 */ /* 0x000fe200078e0035 */
[----:B------:R-:W-:Y:S01]  /*05a0*/  @P1 MOV R28, R54 ;  /* 0x00000036001c1202 */ /* 0x000fe20000000f00 */
[----:B------:R-:W-:Y:S01]  /*05b0*/  @P1 IMAD.MOV.U32 R29, RZ, RZ, R55 ;  /* 0x000000ffff1d1224 */ /* 0x000fe200078e0037 */
[----:B------:R-:W-:Y:S01]  /*05c0*/  @P1 MOV R31, R49 ;  /* 0x00000031001f1202 */ /* 0x000fe20000000f00 */
[----:B------:R-:W-:Y:S01]  /*05d0*/  @!P1 IMAD.MOV.U32 R30, RZ, RZ, R48 ;  /* 0x000000ffff1e9224 */ /* 0x000fe200078e0030 */
[----:B------:R-:W-:Y:S01]  /*05e0*/  @P1 MOV R68, R50 ;  /* 0x0000003200441202 */ /* 0x000fe20000000f00 */
[----:B------:R-:W-:Y:S01]  /*05f0*/  @!P1 IMAD.MOV.U32 R69, RZ, RZ, R51 ;  /* 0x000000ffff459224 */ /* 0x000fe200078e0033 */
[----:B------:R-:W-:Y:S01]  /*0600*/  @!P1 MOV R21, R59 ;  /* 0x0000003b00159202 */ /* 0x000fe20000000f00 */
[----:B------:R-:W-:Y:S01]  /*0610*/  UPLOP3.LUT UP0, UPT, UPT, UPT, UPT, 0x40, 0x4 ;  /* 0x000000000004789c */ /* 0x000fe20003f0e870 */
[----:B------:R-:W-:Y:S01]  /*0620*/  @!P1 MOV R26, R52 ;  /* 0x00000034001a9202 */ /* 0x000fe20000000f00 */
[----:B------:R-:W2:Y:S01]  /*0630*/  LDCU UR10, c[0x0][0x388] ;  /* 0x00007100ff0a77ac */ /* 0x000ea20008000800 */
[----:B------:R-:W-:-:S02]  /*0640*/  @!P1 MOV R27, R53 ;  /* 0x00000035001b9202 */ /* 0x000fc40000000f00 */
[----:B------:R-:W-:Y:S01]  /*0650*/  @!P1 MOV R28, R54 ;  /* 0x00000036001c9202 */ /* 0x000fe20000000f00 */
[----:B------:R-:W3:Y:S01]  /*0660*/  LDCU UR11, c[0x0][0x400] ;  /* 0x00008000ff0b77ac */ /* 0x000ee20008000800 */
[----:B------:R-:W-:Y:S02]  /*0670*/  @!P1 MOV R29, R55 ;  /* 0x00000037001d9202 */ /* 0x000fe40000000f00 */
[----:B------:R-:W-:Y:S01]  /*0680*/  @!P1 MOV R31, R49 ;  /* 0x00000031001f9202 */ /* 0x000fe20000000f00 */
[----:B------:R-:W4:Y:S01]  /*0690*/  LDCU.64 UR8, c[0x0][0x3a0] ;  /* 0x00007400ff0877ac */ /* 0x000f220008000a00 */
[----:B0-----:R-:W-:Y:S02]  /*06a0*/  ISETP.NE.U32.AND P0, PT, R56, RZ, PT ;  /* 0x000000ff3800720c */ /* 0x001fe40003f05070 */
[----:B------:R-:W-:Y:S02]  /*06b0*/  @!P1 MOV R68, R50 ;  /* 0x0000003200449202 */ /* 0x000fe40000000f00 */
[----:B------:R-:W-:-:S02]  /*06c0*/  ISETP.NE.AND.EX P0, PT, R57, RZ, PT, P0 ;  /* 0x000000ff3900720c */ /* 0x000fc40003f05300 */
[----:B------:R-:W-:Y:S02]  /*06d0*/  LOP3.LUT R70, R0, 0x1f, RZ, 0xc0, !PT ;  /* 0x0000001f00467812 */ /* 0x000fe400078ec0ff */
        /* <DEDUP_REMOVED lines=32> */
[----:B-1----:R-:W-:Y:S02]  /*08e0*/  ISETP.NE.AND P2, PT, RZ, UR4, PT ;  /* 0x00000004ff007c0c */ /* 0x002fe4000bf45270 */
        /* <DEDUP_REMOVED lines=15> */
[----:B--234-:R-:W-:-:S07]  /*09e0*/  PRMT R126, R32, 0x7632, R126 ;  /* 0x00007632207e7816 */ /* 0x01cfce000000007e */
.L_x_142:
[----:B0-----:R-:W0:Y:S01]  /*09f0*/  @P0 LDC.64 R56, c[0x0][0x3e0] ;  /* 0x0000f800ff380b82 */ /* 0x001e220000000a00 */
[----:B------:R-:W-:Y:S01]  /*0a00*/  IMAD R52, R127, UR10, RZ ;  /* 0x0000000a7f347c24 */ /* 0x000fe2000f8e02ff */
[----:B------:R-:W-:-:S04]  /*0a10*/  LOP3.LUT R55, R0, 0x60, RZ, 0xc0, !PT ;  /* 0x0000006000377812 */ /* 0x000fc800078ec0ff */
[----:B------:R-:W-:Y:S02]  /*0a20*/  SHF.R.S32.HI R53, RZ, 0x1f, R52 ;  /* 0x0000001fff357819 */ /* 0x000fe40000011434 */
[----:B------:R-:W1:Y:S02]  /*0a30*/  LDC.64 R146, c[0x0][0x390] ;  /* 0x0000e400ff927b82 */ /* 0x000e640000000a00 */
[----:B------:R-:W-:Y:S02]  /*0a40*/  LEA.HI R53, R53, R52, RZ, 0x3 ;  /* 0x0000003435357211 */ /* 0x000fe400078f18ff */
[----:B------:R-:W-:-:S04]  /*0a50*/  LOP3.LUT R52, R55, 0x1f, R0, 0xf8, !PT ;  /* 0x0000001f37347812 */ /* 0x000fc800078ef800 */
[----:B------:R-:W-:Y:S01]  /*0a60*/  LEA.HI.SX32 R99, R53, R52, 0x1d ;  /* 0x0000003435637211 */ /* 0x000fe200078feaff */
[----:B0-----:R-:W-:-:S06]  /*0a70*/  @P0 IMAD.WIDE R56, R127, 0x2, R56 ;  /* 0x000000027f380825 */ /* 0x001fcc00078e0238 */
[----:B------:R-:W2:Y:S01]  /*0a80*/  @P0 LDG.E.U16 R56, desc[UR6][R56.64] ;  /* 0x0000000638380981 */ /* 0x000ea2000c1e1500 */
[----:B-1----:R-:W-:-:S06]  /*0a90*/  IMAD.WIDE.U32 R52, R99, 0x10, R146 ;  /* 0x0000001063347825 */ /* 0x002fcc00078e0092 */
[----:B------:R-:W5:Y:S01]  /*0aa0*/  LDG.E.128 R52, desc[UR6][R52.64] ;  /* 0x0000000634347981 */ /* 0x000f62000c1e1d00 */
[----:B------:R-:W-:Y:S01]  /*0ab0*/  ISETP.NE.U32.AND P1, PT, RZ, UR8, PT ;  /* 0x00000008ff007c0c */ /* 0x000fe2000bf25070 */
[----:B------:R-:W-:-:S03]  /*0ac0*/  HFMA2 R100, -RZ, RZ, 1.875, 0 ;  /* 0x3f800000ff647431 */ /* 0x000fc600000001ff */
[----:B------:R-:W-:Y:S02]  /*0ad0*/  ISETP.NE.AND.EX P1, PT, RZ, UR9, PT, P1 ;  /* 0x00000009ff007c0c */ /* 0x000fe4000bf25310 */
[----:B--2---:R-:W-:-:S11]  /*0ae0*/  @P0 SHF.L.U32 R100, R56, 0x10, RZ ;  /* 0x0000001038640819 */ /* 0x004fd600000006ff */
[----:B------:R-:W-:Y:S05]  /*0af0*/  @!P1 BRA `(.L_x_132) ;  /* 0x0000000000e09947 */ /* 0x000fea0003800000 */
[----:B------:R-:W0:Y:S02]  /*0b00*/  LDC.64 R48, c[0x0][0x3a0] ;  /* 0x0000e800ff307b82 */ /* 0x000e240000000a00 */
[----:B0-----:R-:W-:-:S06]  /*0b10*/  IMAD.WIDE.U32 R48, R99, 0x10, R48 ;  /* 0x0000001063307825 */ /* 0x001fcc00078e0030 */
[----:B------:R-:W2:Y:S01]  /*0b20*/  LDG.E.128 R48, desc[UR6][R48.64] ;  /* 0x0000000630307981 */ /* 0x000ea2000c1e1d00 */
[----:B-----5:R-:W-:Y:S01]  /*0b30*/  PRMT R63, R55, 0x7632, R63 ;  /* 0x00007632373f7816 */ /* 0x020fe2000000003f */
[----:B------:R-:W-:Y:S01]  /*0b40*/  IMAD.U32 R62, R9, 0x10000, RZ ;  /* 0x00010000093e7824 */ /* 0x000fe200078e00ff */
[----:B------:R-:W-:Y:S01]  /*0b50*/  SHF.L.U32 R55, R55, 0x10, RZ ;  /* 0x0000001037377819 */ /* 0x000fe200000006ff */
[----:B------:R-:W-:Y:S01]  /*0b60*/  IMAD.U32 R61, R54, 0x10000, RZ ;  /* 0x00010000363d7824 */ /* 0x000fe200078e00ff */
[----:B------:R-:W-:Y:S01]  /*0b70*/  PRMT R58, R53, 0x7632, R58 ;  /* 0x00007632353a7816 */ /* 0x000fe2000000003a */
[----:B------:R-:W-:Y:S01]  /*0b80*/  IMAD.U32 R63, R63, 0x10000, RZ ;  /* 0x000100003f3f7824 */ /* 0x000fe200078e00ff */
[C---:B------:R-:W-:Y:S01]  /*0b90*/  SHF.L.U32 R57, R52.reuse, 0x10, RZ ;  /* 0x0000001034397819 */ /* 0x040fe200000006ff */
[-C--:B------:R-:W-:Y:S01]  /*0ba0*/  FMUL.FTZ R55, R55, R100.reuse ;  /* 0x0000006437377220 */ /* 0x080fe20000410000 */
[----:B------:R-:W-:Y:S01]  /*0bb0*/  SHF.L.U32 R53, R53, 0x10, RZ ;  /* 0x0000001035357819 */ /* 0x000fe200000006ff */
[-C--:B------:R-:W-:Y:S01]  /*0bc0*/  FMUL.FTZ R61, R61, R100.reuse ;  /* 0x000000643d3d7220 */ /* 0x080fe20000410000 */
[----:B------:R-:W-:Y:S01]  /*0bd0*/  PRMT R56, R52, 0x7632, R56 ;  /* 0x0000763234387816 */ /* 0x000fe20000000038 */
[-C--:B------:R-:W-:Y:S01]  /*0be0*/  FMUL.FTZ R57, R57, R100.reuse ;  /* 0x0000006439397220 */ /* 0x080fe20000410000 */
[----:B------:R-:W-:Y:S01]  /*0bf0*/  PRMT R59, R54, 0x7632, R59 ;  /* 0x00007632363b7816 */ /* 0x000fe2000000003b */
[-C--:B------:R-:W-:Y:S01]  /*0c00*/  FMUL.FTZ R53, R53, R100.reuse ;  /* 0x0000006435357220 */ /* 0x080fe20000410000 */
[----:B------:R-:W-:Y:S01]  /*0c10*/  SHF.L.U32 R98, R6, 0x10, RZ ;  /* 0x0000001006627819 */ /* 0x000fe200000006ff */
[----:B------:R-:W-:Y:S01]  /*0c20*/  FMUL.FTZ R63, R63, R100 ;  /* 0x000000643f3f7220 */ /* 0x000fe20000410000 */
[----:B------:R-:W-:-:S02]  /*0c30*/  SHF.L.U32 R66, R7, 0x10, RZ ;  /* 0x0000001007427819 */ /* 0x000fc400000006ff */
[----:B------:R-:W-:Y:S02]  /*0c40*/  SHF.L.U32 R64, R8, 0x10, RZ ;  /* 0x0000001008407819 */ /* 0x000fe400000006ff */
[----:B------:R-:W-:Y:S02]  /*0c50*/  SHF.L.U32 R59, R59, 0x10, RZ ;  /* 0x000000103b3b7819 */ /* 0x000fe400000006ff */
[----:B------:R-:W-:-:S03]  /*0c60*/  SHF.L.U32 R104, R75, 0x10, RZ ;  /* 0x000000104b687819 */ /* 0x000fc600000006ff */
[----:B------:R-:W-:Y:S01]  /*0c70*/  FMUL.FTZ R59, R59, R100 ;  /* 0x000000643b3b7220 */ /* 0x000fe20000410000 */
[----:B--2---:R-:W-:Y:S02]  /*0c80*/  SHF.L.U32 R102, R51, 0x10, RZ ;  /* 0x0000001033667819 */ /* 0x004fe400000006ff */
[----:B------:R-:W-:Y:S02]  /*0c90*/  SHF.L.U32 R52, R48, 0x10, RZ ;  /* 0x0000001030347819 */ /* 0x000fe400000006ff */
[----:B------:R-:W-:Y:S01]  /*0ca0*/  SHF.L.U32 R54, R49, 0x10, RZ ;  /* 0x0000001031367819 */ /* 0x000fe200000006ff */
[----:B------:R-:W-:Y:S01]  /*0cb0*/  FFMA.FTZ R62, R55, R62, R102 ;  /* 0x0000003e373e7223 */ /* 0x000fe20000010066 */
[----:B------:R-:W-:Y:S01]  /*0cc0*/  SHF.L.U32 R55, R58, 0x10, RZ ;  /* 0x000000103a377819 */ /* 0x000fe200000006ff */
[----:B------:R-:W-:Y:S01]  /*0cd0*/  FFMA.FTZ R98, R57, R98, R52 ;  /* 0x0000006239627223 */ /* 0x000fe20000010034 */
[----:B------:R-:W-:Y:S01]  /*0ce0*/  SHF.L.U32 R60, R50, 0x10, RZ ;  /* 0x00000010323c7819 */ /* 0x000fe200000006ff */
[----:B------:R-:W-:Y:S01]  /*0cf0*/  FFMA.FTZ R66, R53, R66, R54 ;  /* 0x0000004235427223 */ /* 0x000fe20000010036 */
[----:B------:R-:W-:Y:S01]  /*0d00*/  SHF.L.U32 R53, R56, 0x10, RZ ;  /* 0x0000001038357819 */ /* 0x000fe200000006ff */
[----:B------:R-:W-:Y:S01]  /*0d10*/  FMUL.FTZ R65, R55, R100 ;  /* 0x0000006437417220 */ /* 0x000fe20000410000 */
[----:B------:R-:W-:Y:S01]  /*0d20*/  PRMT R57, R51, 0x7632, R57 ;  /* 0x0000763233397816 */ /* 0x000fe20000000039 */
[----:B------:R-:W-:Y:S01]  /*0d30*/  FFMA.FTZ R64, R61, R64, R60 ;  /* 0x000000403d407223 */ /* 0x000fe2000001003c */
[----:B------:R-:W-:Y:S01]  /*0d40*/  PRMT R56, R50, 0x7632, R56 ;  /* 0x0000763232387816 */ /* 0x000fe20000000038 */
[----:B------:R-:W-:Y:S01]  /*0d50*/  IMAD.U32 R54, R78, 0x10000, RZ ;  /* 0x000100004e367824 */ /* 0x000fe200078e00ff */
[----:B------:R-:W-:Y:S01]  /*0d60*/  PRMT R55, R49, 0x7632, R55 ;  /* 0x0000763231377816 */ /* 0x000fe20000000037 */
[----:B------:R-:W-:Y:S01]  /*0d70*/  FMUL.FTZ R53, R53, R100 ;  /* 0x0000006435357220 */ /* 0x000fe20000410000 */
[----:B------:R-:W-:-:S02]  /*0d80*/  PRMT R52, R48, 0x7632, R52 ;  /* 0x0000763230347816 */ /* 0x000fc40000000034 */
[----:B------:R-:W-:Y:S02]  /*0d90*/  SHF.L.U32 R128, R57, 0x10, RZ ;  /* 0x0000001039807819 */ /* 0x000fe400000006ff */
[----:B------:R-:W-:Y:S02]  /*0da0*/  SHF.L.U32 R60, R77, 0x10, RZ ;  /* 0x000000104d3c7819 */ /* 0x000fe400000006ff */
[----:B------:R-:W-:Y:S01]  /*0db0*/  SHF.L.U32 R102, R76, 0x10, RZ ;  /* 0x000000104c667819 */ /* 0x000fe200000006ff */
[----:B------:R-:W-:Y:S01]  /*0dc0*/  FFMA.FTZ R105, R63, R104, R128 ;  /* 0x000000683f697223 */ /* 0x000fe20000010080 */
[----:B------:R-:W-:Y:S01]  /*0dd0*/  SHF.L.U32 R58, R56, 0x10, RZ ;  /* 0x00000010383a7819 */ /* 0x000fe200000006ff */
[----:B------:R-:W-:Y:S01]  /*0de0*/  IMAD.U32 R56, R55, 0x10000, RZ ;  /* 0x0001000037387824 */ /* 0x000fe200078e00ff */
[----:B------:R-:W-:Y:S02]  /*0df0*/  SHF.L.U32 R52, R52, 0x10, RZ ;  /* 0x0000001034347819 */ /* 0x000fe400000006ff */
[----:B------:R-:W-:Y:S01]  /*0e00*/  F2FP.BF16.F32.PACK_AB R55, R105, R62 ;  /* 0x0000003e6937723e */ /* 0x000fe200000010ff */
[----:B------:R-:W-:Y:S01]  /*0e10*/  FFMA.FTZ R67, R59, R102, R58 ;  /* 0x000000663b437223 */ /* 0x000fe2000001003a */
[----:B------:R-:W-:Y:S01]  /*0e20*/  FFMA.FTZ R65, R65, R60, R56 ;  /* 0x0000003c41417223 */ /* 0x000fe20000010038 */
[----:B------:R-:W-:-:S03]  /*0e30*/  FFMA.FTZ R63, R53, R54, R52 ;  /* 0x00000036353f7223 */ /* 0x000fc60000010034 */
[----:B------:R-:W-:Y:S02]  /*0e40*/  F2FP.BF16.F32.PACK_AB R54, R67, R64 ;  /* 0x000000404336723e */ /* 0x000fe400000010ff */
[----:B------:R-:W-:Y:S02]  /*0e50*/  F2FP.BF16.F32.PACK_AB R53, R65, R66 ;  /* 0x000000424135723e */ /* 0x000fe400000010ff */
[----:B------:R-:W-:Y:S01]  /*0e60*/  F2FP.BF16.F32.PACK_AB R52, R63, R98 ;  /* 0x000000623f34723e */ /* 0x000fe200000010ff */
[----:B------:R-:W-:Y:S06]  /*0e70*/  BRA `(.L_x_133) ;  /* 0x0000000000a07947 */ /* 0x000fec0003800000 */
.L_x_132:
[C---:B-----5:R-:W-:Y:S02]  /*0e80*/  PRMT R58, R53.reuse, 0x7632, R58 ;  /* 0x00007632353a7816 */ /* 0x060fe4000000003a */
[----:B------:R-:W-:Y:S02]  /*0e90*/  SHF.L.U32 R53, R53, 0x10, RZ ;  /* 0x0000001035357819 */ /* 0x000fe400000006ff */
[C---:B------:R-:W-:Y:S01]  /*0ea0*/  PRMT R63, R55.reuse, 0x7632, R63 ;  /* 0x00007632373f7816 */ /* 0x040fe2000000003f */
[----:B------:R-:W-:Y:S01]  /*0eb0*/  IMAD.U32 R55, R55, 0x10000, RZ ;  /* 0x0001000037377824 */ /* 0x000fe200078e00ff */
[----:B------:R-:W-:Y:S01]  /*0ec0*/  SHF.L.U32 R66, R7, 0x10, RZ ;  /* 0x0000001007427819 */ /* 0x000fe200000006ff */
[-C--:B------:R-:W-:Y:S01]  /*0ed0*/  FMUL.FTZ R53, R53, R100.reuse ;  /* 0x0000006435357220 */ /* 0x080fe20000410000 */
[----:B------:R-:W-:Y:S01]  /*0ee0*/  SHF.L.U32 R62, R9, 0x10, RZ ;  /* 0x00000010093e7819 */ /* 0x000fe200000006ff */
[----:B------:R-:W-:Y:S01]  /*0ef0*/  FMUL.FTZ R55, R55, R100 ;  /* 0x0000006437377220 */ /* 0x000fe20000410000 */
[----:B------:R-:W-:Y:S01]  /*0f00*/  PRMT R56, R52, 0x7632, R56 ;  /* 0x0000763234387816 */ /* 0x000fe20000000038 */
[----:B------:R-:W-:Y:S01]  /*0f10*/  FMUL.FTZ R66, R53, R66 ;  /* 0x0000004235427220 */ /* 0x000fe20000410000 */
[----:B------:R-:W-:Y:S01]  /*0f20*/  PRMT R59, R54, 0x7632, R59 ;  /* 0x00007632363b7816 */ /* 0x000fe2000000003b */
[----:B------:R-:W-:Y:S01]  /*0f30*/  FMUL.FTZ R62, R55, R62 ;  /* 0x0000003e373e7220 */ /* 0x000fe20000410000 */
[----:B------:R-:W-:Y:S01]  /*0f40*/  SHF.L.U32 R63, R63, 0x10, RZ ;  /* 0x000000103f3f7819 */ /* 0x000fe200000006ff */
[----:B------:R-:W-:Y:S01]  /*0f50*/  IMAD.U32 R55, R58, 0x10000, RZ ;  /* 0x000100003a377824 */ /* 0x000fe200078e00ff */
        /* <DEDUP_REMOVED lines=14> */
[----:B------:R-:W-:Y:S01]  /*1040*/  SHF.L.U32 R54, R77, 0x10, RZ ;  /* 0x000000104d367819 */ /* 0x000fe200000006ff */
[----:B------:R-:W-:Y:S01]  /*1050*/  FMUL.FTZ R105, R63, R56 ;  /* 0x000000383f697220 */ /* 0x000fe20000410000 */
[----:B------:R-:W-:Y:S01]  /*1060*/  SHF.L.U32 R60, R76, 0x10, RZ ;  /* 0x000000104c3c7819 */ /* 0x000fe200000006ff */
[----:B------:R-:W-:Y:S01]  /*1070*/  FMUL.FTZ R98, R57, R98 ;  /* 0x0000006239627220 */ /* 0x000fe20000410000 */
[----:B------:R-:W-:Y:S01]  /*1080*/  FMUL.FTZ R64, R61, R64 ;  /* 0x000000403d407220 */ /* 0x000fe20000410000 */
[----:B------:R-:W-:Y:S01]  /*1090*/  FMUL.FTZ R65, R55, R54 ;  /* 0x0000003637417220 */ /* 0x000fe20000410000 */
[----:B------:R-:W-:Y:S01]  /*10a0*/  FMUL.FTZ R63, R53, R52 ;  /* 0x00000034353f7220 */ /* 0x000fe20000410000 */
[----:B------:R-:W-:Y:S01]  /*10b0*/  FMUL.FTZ R67, R59, R60 ;  /* 0x0000003c3b437220 */ /* 0x000fe20000410000 */
[----:B------:R-:W-:-:S02]  /*10c0*/  F2FP.BF16.F32.PACK_AB R55, R105, R62 ;  /* 0x0000003e6937723e */ /* 0x000fc400000010ff */
[----:B------:R-:W-:Y:S02]  /*10d0*/  F2FP.BF16.F32.PACK_AB R53, R65, R66 ;  /* 0x000000424135723e */ /* 0x000fe400000010ff */
[----:B------:R-:W-:Y:S02]  /*10e0*/  F2FP.BF16.F32.PACK_AB R54, R67, R64 ;  /* 0x000000404336723e */ /* 0x000fe400000010ff */
[----:B------:R-:W-:-:S07]  /*10f0*/  F2FP.BF16.F32.PACK_AB R52, R63, R98 ;  /* 0x000000623f34723e */ /* 0x000fce00000010ff */
.L_x_133:
[----:B------:R-:W0:Y:S01]  /*1100*/  LDC.64 R60, c[0x0][0x3a8] ;  /* 0x0000ea00ff3c7b82 */ /* 0x000e220000000a00 */
[----:B------:R-:W-:-:S05]  /*1110*/  IADD3 R101, PT, PT, R99, 0x80, RZ ;  /* 0x0000008063657810 */ /* 0x000fca0007ffe0ff */
[----:B------:R-:W-:Y:S02]  /*1120*/  IMAD.WIDE.U32 R56, R101, 0x10, R146 ;  /* 0x0000001065387825 */ /* 0x000fe400078e0092 */
[----:B------:R-:W1:Y:S02]  /*1130*/  @P1 LDC.64 R102, c[0x0][0x3a0] ;  /* 0x0000e800ff661b82 */ /* 0x000e640000000a00 */
[----:B0-----:R-:W-:-:S05]  /*1140*/  IMAD.WIDE.U32 R128, R99, 0x10, R60 ;  /* 0x0000001063807825 */ /* 0x001fca00078e003c */
[----:B------:R0:W-:Y:S01]  /*1150*/  STG.E.128 desc[UR6][R128.64], R52 ;  /* 0x0000003480007986 */ /* 0x0001e2000c101d06 */
[----:B-1----:R-:W-:-:S03]  /*1160*/  @P1 IMAD.WIDE.U32 R102, R101, 0x10, R102 ;  /* 0x0000001065661825 */ /* 0x002fc600078e0066 */
[----:B------:R-:W5:Y:S04]  /*1170*/  LDG.E.128 R56, desc[UR6][R56.64] ;  /* 0x0000000638387981 */ /* 0x000f68000c1e1d00 */
[----:B------:R0:W5:Y:S01]  /*1180*/  @P1 LDG.E.128 R48, desc[UR6][R102.64] ;  /* 0x0000000666301981 */ /* 0x000162000c1e1d00 */
[----:B------:R-:W-:Y:S05]  /*1190*/  @!P1 BRA `(.L_x_134) ;  /* 0x0000000000d49947 */ /* 0x000fea0003800000 */
[----:B0----5:R-:W-:Y:S01]  /*11a0*/  SHF.L.U32 R53, R56, 0x10, RZ ;  /* 0x0000001038357819 */ /* 0x021fe200000006ff */
[----:B------:R-:W-:Y:S01]  /*11b0*/  IMAD.U32 R130, R15, 0x10000, RZ ;  /* 0x000100000f827824 */ /* 0x000fe200078e00ff */
[----:B------:R-:W-:Y:S01]  /*11c0*/  SHF.L.U32 R55, R58, 0x10, RZ ;  /* 0x000000103a377819 */ /* 0x000fe200000006ff */
[----:B------:R-:W-:Y:S01]  /*11d0*/  IMAD.U32 R134, R51, 0x10000, RZ ;  /* 0x0001000033867824 */ /* 0x000fe200078e00ff */
[----:B------:R-:W-:Y:S01]  /*11e0*/  PRMT R52, R56, 0x7632, R52 ;  /* 0x0000763238347816 */ /* 0x000fe20000000034 */
[-C--:B------:R-:W-:Y:S01]  /*11f0*/  FMUL.FTZ R53, R53, R100.reuse ;  /* 0x0000006435357220 */ /* 0x080fe20000410000 */
[----:B------:R-:W-:Y:S01]  /*1200*/  PRMT R129, R59, 0x7632, R129 ;  /* 0x000076323b817816 */ /* 0x000fe20000000081 */
[----:B------:R-:W-:Y:S01]  /*1210*/  FMUL.FTZ R55, R55, R100 ;  /* 0x0000006437377220 */ /* 0x000fe20000410000 */
[----:B------:R-:W-:Y:S02]  /*1220*/  SHF.L.U32 R132, R14, 0x10, RZ ;  /* 0x000000100e847819 */ /* 0x000fe400000006ff */
[----:B------:R-:W-:-:S02]  /*1230*/  SHF.L.U32 R54, R48, 0x10, RZ ;  /* 0x0000001030367819 */ /* 0x000fc400000006ff */
[C---:B------:R-:W-:Y:S01]  /*1240*/  PRMT R56, R57.reuse, 0x7632, R56 ;  /* 0x0000763239387816 */ /* 0x040fe20000000038 */
[----:B------:R-:W-:Y:S01]  /*1250*/  IMAD.U32 R57, R57, 0x10000, RZ ;  /* 0x0001000039397824 */ /* 0x000fe200078e00ff */
[----:B------:R-:W-:Y:S01]  /*1260*/  SHF.L.U32 R59, R59, 0x10, RZ ;  /* 0x000000103b3b7819 */ /* 0x000fe200000006ff */
[----:B------:R-:W-:Y:S01]  /*1270*/  FFMA.FTZ R132, R53, R132, R54 ;  /* 0x0000008435847223 */ /* 0x000fe20000010036 */
[----:B------:R-:W-:Y:S01]  /*1280*/  SHF.L.U32 R104, R16, 0x10, RZ ;  /* 0x0000001010687819 */ /* 0x000fe200000006ff */
[-C--:B------:R-:W-:Y:S01]  /*1290*/  FMUL.FTZ R57, R57, R100.reuse ;  /* 0x0000006439397220 */ /* 0x080fe20000410000 */
[----:B------:R-:W-:Y:S01]  /*12a0*/  SHF.L.U32 R102, R50, 0x10, RZ ;  /* 0x0000001032667819 */ /* 0x000fe200000006ff */
[----:B------:R-:W-:Y:S01]  /*12b0*/  FMUL.FTZ R59, R59, R100 ;  /* 0x000000643b3b7220 */ /* 0x000fe20000410000 */
[----:B------:R-:W-:Y:S02]  /*12c0*/  PRMT R103, R58, 0x7632, R103 ;  /* 0x000076323a677816 */ /* 0x000fe40000000067 */
[----:B------:R-:W-:Y:S01]  /*12d0*/  SHF.L.U32 R58, R49, 0x10, RZ ;  /* 0x00000010313a7819 */ /* 0x000fe200000006ff */
[----:B------:R-:W-:Y:S01]  /*12e0*/  FFMA.FTZ R104, R55, R104, R102 ;  /* 0x0000006837687223 */ /* 0x000fe20000010066 */
[----:B------:R-:W-:Y:S01]  /*12f0*/  SHF.L.U32 R128, R17, 0x10, RZ ;  /* 0x0000001011807819 */ /* 0x000fe200000006ff */
[----:B------:R-:W-:Y:S01]  /*1300*/  IMAD.U32 R55, R52, 0x10000, RZ ;  /* 0x0001000034377824 */ /* 0x000fe200078e00ff */
[----:B------:R-:W-:Y:S01]  /*1310*/  PRMT R53, R48, 0x7632, R53 ;  /* 0x0000763230357816 */ /* 0x000fe20000000035 */
[----:B------:R-:W-:Y:S01]  /*1320*/  FFMA.FTZ R130, R57, R130, R58 ;  /* 0x0000008239827223 */ /* 0x000fe2000001003a */
[----:B------:R-:W-:Y:S01]  /*1330*/  PRMT R57, R49, 0x7632, R57 ;  /* 0x0000763231397816 */ /* 0x000fe20000000039 */
[----:B------:R-:W-:Y:S01]  /*1340*/  FFMA.FTZ R102, R59, R128, R134 ;  /* 0x000000803b667223 */ /* 0x000fe20000010086 */
[----:B------:R-:W-:Y:S01]  /*1350*/  SHF.L.U32 R52, R53, 0x10, RZ ;  /* 0x0000001035347819 */ /* 0x000fe200000006ff */
[----:B------:R-:W-:Y:S01]  /*1360*/  FMUL.FTZ R55, R55, R100 ;  /* 0x0000006437377220 */ /* 0x000fe20000410000 */
[----:B------:R-:W-:-:S02]  /*1370*/  PRMT R59, R50, 0x7632, R59 ;  /* 0x00007632323b7816 */ /* 0x000fc4000000003b */
[----:B------:R-:W-:Y:S02]  /*1380*/  PRMT R131, R51, 0x7632, R131 ;  /* 0x0000763233837816 */ /* 0x000fe40000000083 */
[----:B------:R-:W-:Y:S01]  /*1390*/  SHF.L.U32 R53, R56, 0x10, RZ ;  /* 0x0000001038357819 */ /* 0x000fe200000006ff */
[----:B------:R-:W-:Y:S01]  /*13a0*/  IMAD.U32 R56, R57, 0x10000, RZ ;  /* 0x0001000039387824 */ /* 0x000fe200078e00ff */
[----:B------:R-:W-:Y:S02]  /*13b0*/  SHF.L.U32 R129, R129, 0x10, RZ ;  /* 0x0000001081817819 */ /* 0x000fe400000006ff */
[----:B------:R-:W-:Y:S01]  /*13c0*/  SHF.L.U32 R103, R103, 0x10, RZ ;  /* 0x0000001067677819 */ /* 0x000fe200000006ff */
[-C--:B------:R-:W-:Y:S01]  /*13d0*/  FMUL.FTZ R53, R53, R100.reuse ;  /* 0x0000006435357220 */ /* 0x080fe20000410000 */
[----:B------:R-:W-:Y:S01]  /*13e0*/  SHF.L.U32 R54, R86, 0x10, RZ ;  /* 0x0000001056367819 */ /* 0x000fe200000006ff */
[-C--:B------:R-:W-:Y:S01]  /*13f0*/  FMUL.FTZ R129, R129, R100.reuse ;  /* 0x0000006481817220 */ /* 0x080fe20000410000 */
[----:B------:R-:W-:Y:S01]  /*1400*/  SHF.L.U32 R58, R85, 0x10, RZ ;  /* 0x00000010553a7819 */ /* 0x000fe200000006ff */
[----:B------:R-:W-:Y:S01]  /*1410*/  FMUL.FTZ R103, R103, R100 ;  /* 0x0000006467677220 */ /* 0x000fe20000410000 */
[----:B------:R-:W-:-:S02]  /*1420*/  SHF.L.U32 R128, R84, 0x10, RZ ;  /* 0x0000001054807819 */ /* 0x000fc400000006ff */
[----:B------:R-:W-:Y:S01]  /*1430*/  SHF.L.U32 R136, R83, 0x10, RZ ;  /* 0x0000001053887819 */ /* 0x000fe200000006ff */
[----:B------:R-:W-:Y:S01]  /*1440*/  FFMA.FTZ R133, R53, R58, R56 ;  /* 0x0000003a35857223 */ /* 0x000fe20000010038 */
[----:B------:R-:W-:Y:S02]  /*1450*/  SHF.L.U32 R134, R59, 0x10, RZ ;  /* 0x000000103b867819 */ /* 0x000fe400000006ff */
[----:B------:R-:W-:Y:S01]  /*1460*/  SHF.L.U32 R138, R131, 0x10, RZ ;  /* 0x00000010838a7819 */ /* 0x000fe200000006ff */
[----:B------:R-:W-:Y:S01]  /*1470*/  FFMA.FTZ R131, R55, R54, R52 ;  /* 0x0000003637837223 */ /* 0x000fe20000010034 */
[----:B------:R-:W-:Y:S01]  /*1480*/  F2FP.BF16.F32.PACK_AB R53, R133, R130 ;  /* 0x000000828535723e */ /* 0x000fe200000010ff */
[----:B------:R-:W-:Y:S02]  /*1490*/  FFMA.FTZ R135, R103, R128, R134 ;  /* 0x0000008067877223 */ /* 0x000fe40000010086 */
[----:B------:R-:W-:Y:S01]  /*14a0*/  FFMA.FTZ R137, R129, R136, R138 ;  /* 0x0000008881897223 */ /* 0x000fe2000001008a */
[----:B------:R-:W-:-:S02]  /*14b0*/  F2FP.BF16.F32.PACK_AB R52, R131, R132 ;  /* 0x000000848334723e */ /* 0x000fc400000010ff */
[----:B------:R-:W-:Y:S02]  /*14c0*/  F2FP.BF16.F32.PACK_AB R54, R135, R104 ;  /* 0x000000688736723e */ /* 0x000fe400000010ff */
[----:B------:R-:W-:Y:S01]  /*14d0*/  F2FP.BF16.F32.PACK_AB R55, R137, R102 ;  /* 0x000000668937723e */ /* 0x000fe200000010ff */
[----:B------:R-:W-:Y:S06]  /*14e0*/  BRA `(.L_x_135) ;  /* 0x0000000000a07947 */ /* 0x000fec0003800000 */
.L_x_134:
[----:B0----5:R-:W-:Y:S01]  /*14f0*/  PRMT R55, R57, 0x7632, R55 ;  /* 0x0000763239377816 */ /* 0x021fe20000000037 */
        /* <DEDUP_REMOVED lines=13> */
[----:B------:R-:W-:-:S02]  /*15d0*/  PRMT R128, R59, 0x7632, R128 ;  /* 0x000076323b807816 */ /* 0x000fc40000000080 */
        /* <DEDUP_REMOVED lines=25> */
.L_x_135:
[----:B------:R-:W0:Y:S01]  /*1770*/  @P1 LDC.64 R128, c[0x0][0x3a0] ;  /* 0x0000e800ff801b82 */ /* 0x000e220000000a00 */
[----:B------:R-:W-:Y:S01]  /*1780*/  IADD3 R103, PT, PT, R99, 0x100, RZ ;  /* 0x0000010063677810 */ /* 0x000fe20007ffe0ff */
[----:B------:R-:W-:-:S04]  /*1790*/  IMAD.WIDE.U32 R138, R101, 0x10, R60 ;  /* 0x00000010658a7825 */ /* 0x000fc800078e003c */
[C---:B------:R-:W-:Y:S01]  /*17a0*/  IMAD.WIDE.U32 R56, R103.reuse, 0x10, R146 ;  /* 0x0000001067387825 */ /* 0x040fe200078e0092 */
[----:B------:R1:W-:Y:S05]  /*17b0*/  STG.E.128 desc[UR6][R138.64], R52 ;  /* 0x000000348a007986 */ /* 0x0003ea000c101d06 */
[----:B------:R-:W5:Y:S01]  /*17c0*/  LDG.E.128 R56, desc[UR6][R56.64] ;  /* 0x0000000638387981 */ /* 0x000f62000c1e1d00 */
[----:B0-----:R-:W-:-:S05]  /*17d0*/  @P1 IMAD.WIDE.U32 R128, R103, 0x10, R128 ;  /* 0x0000001067801825 */ /* 0x001fca00078e0080 */
[----:B------:R1:W5:Y:S01]  /*17e0*/  @P1 LDG.E.128 R48, desc[UR6][R128.64] ;  /* 0x0000000680301981 */ /* 0x000362000c1e1d00 */
[----:B------:R-:W-:Y:S05]  /*17f0*/  @!P1 BRA `(.L_x_136) ;  /* 0x0000000000d49947 */ /* 0x000fea0003800000 */
[C---:B-1---5:R-:W-:Y:S01]  /*1800*/  IMAD.U32 R53, R56.reuse, 0x10000, RZ ;  /* 0x0001000038357824 */ /* 0x062fe200078e00ff */
[----:B------:R-:W-:Y:S01]  /*1810*/  PRMT R52, R56, 0x7632, R52 ;  /* 0x0000763238347816 */ /* 0x000fe20000000034 */
[----:B------:R-:W-:Y:S01]  /*1820*/  IMAD.U32 R136, R48, 0x10000, RZ ;  /* 0x0001000030887824 */ /* 0x000fe200078e00ff */
[----:B------:R-:W-:Y:S01]  /*1830*/  SHF.L.U32 R55, R58, 0x10, RZ ;  /* 0x000000103a377819 */ /* 0x000fe200000006ff */
[-C--:B------:R-:W-:Y:S01]  /*1840*/  FMUL.FTZ R53, R53, R100.reuse ;  /* 0x0000006435357220 */ /* 0x080fe20000410000 */
[----:B------:R-:W-:Y:S01]  /*1850*/  PRMT R56, R57, 0x7632, R56 ;  /* 0x0000763239387816 */ /* 0x000fe20000000038 */
[----:B------:R-:W-:Y:S01]  /*1860*/  IMAD.U32 R134, R25, 0x10000, RZ ;  /* 0x0001000019867824 */ /* 0x000fe200078e00ff */
[----:B------:R-:W-:Y:S01]  /*1870*/  SHF.L.U32 R54, R22, 0x10, RZ ;  /* 0x0000001016367819 */ /* 0x000fe200000006ff */
[----:B------:R-:W-:Y:S01]  /*1880*/  FMUL.FTZ R55, R55, R100 ;  /* 0x0000006437377220 */ /* 0x000fe20000410000 */
[----:B------:R-:W-:Y:S02]  /*1890*/  SHF.L.U32 R57, R57, 0x10, RZ ;  /* 0x0000001039397819 */ /* 0x000fe400000006ff */
[----:B------:R-:W-:Y:S01]  /*18a0*/  PRMT R129, R59, 0x7632, R129 ;  /* 0x000076323b817816 */ /* 0x000fe20000000081 */
[----:B------:R-:W-:Y:S01]  /*18b0*/  FFMA.FTZ R145, R53, R54, R136 ;  /* 0x0000003635917223 */ /* 0x000fe20000010088 */
[----:B------:R-:W-:Y:S01]  /*18c0*/  PRMT R128, R58, 0x7632, R128 ;  /* 0x000076323a807816 */ /* 0x000fe20000000080 */
[----:B------:R-:W-:Y:S01]  /*18d0*/  FMUL.FTZ R57, R57, R100 ;  /* 0x0000006439397220 */ /* 0x000fe20000410000 */
[----:B------:R-:W-:-:S02]  /*18e0*/  SHF.L.U32 R59, R59, 0x10, RZ ;  /* 0x000000103b3b7819 */ /* 0x000fc400000006ff */
[----:B------:R-:W-:Y:S02]  /*18f0*/  SHF.L.U32 R58, R24, 0x10, RZ ;  /* 0x00000010183a7819 */ /* 0x000fe400000006ff */
[----:B------:R-:W-:Y:S01]  /*1900*/  SHF.L.U32 R142, R50, 0x10, RZ ;  /* 0x00000010328e7819 */ /* 0x000fe200000006ff */
[----:B------:R-:W-:Y:S01]  /*1910*/  FMUL.FTZ R59, R59, R100 ;  /* 0x000000643b3b7220 */ /* 0x000fe20000410000 */
[----:B------:R-:W-:Y:S02]  /*1920*/  SHF.L.U32 R138, R23, 0x10, RZ ;  /* 0x00000010178a7819 */ /* 0x000fe400000006ff */
[----:B------:R-:W-:Y:S01]  /*1930*/  SHF.L.U32 R140, R49, 0x10, RZ ;  /* 0x00000010318c7819 */ /* 0x000fe200000006ff */
[----:B------:R-:W-:Y:S01]  /*1940*/  FFMA.FTZ R141, R55, R58, R142 ;  /* 0x0000003a378d7223 */ /* 0x000fe2000001008e */
[----:B------:R-:W-:Y:S01]  /*1950*/  SHF.L.U32 R144, R51, 0x10, RZ ;  /* 0x0000001033907819 */ /* 0x000fe200000006ff */
[----:B------:R-:W-:Y:S01]  /*1960*/  IMAD.U32 R142, R91, 0x10000, RZ ;  /* 0x000100005b8e7824 */ /* 0x000fe200078e00ff */
[----:B------:R-:W-:Y:S01]  /*1970*/  PRMT R53, R48, 0x7632, R53 ;  /* 0x0000763230357816 */ /* 0x000fe20000000035 */
[----:B------:R-:W-:Y:S01]  /*1980*/  FFMA.FTZ R138, R57, R138, R140 ;  /* 0x0000008a398a7223 */ /* 0x000fe2000001008c */
[----:B------:R-:W-:Y:S01]  /*1990*/  SHF.L.U32 R55, R52, 0x10, RZ ;  /* 0x0000001034377819 */ /* 0x000fe200000006ff */
[----:B------:R-:W-:Y:S01]  /*19a0*/  FFMA.FTZ R134, R59, R134, R144 ;  /* 0x000000863b867223 */ /* 0x000fe20000010090 */
[----:B------:R-:W-:Y:S01]  /*19b0*/  SHF.L.U32 R52, R53, 0x10, RZ ;  /* 0x0000001035347819 */ /* 0x000fe200000006ff */
[----:B------:R-:W-:Y:S01]  /*19c0*/  IMAD.U32 R59, R128, 0x10000, RZ ;  /* 0x00010000803b7824 */ /* 0x000fe200078e00ff */
[----:B------:R-:W-:Y:S01]  /*19d0*/  PRMT R54, R49, 0x7632, R54 ;  /* 0x0000763231367816 */ /* 0x000fe20000000036 */
[-C--:B------:R-:W-:Y:S01]  /*19e0*/  FMUL.FTZ R55, R55, R100.reuse ;  /* 0x0000006437377220 */ /* 0x080fe20000410000 */
[----:B------:R-:W-:Y:S01]  /*19f0*/  PRMT R57, R50, 0x7632, R57 ;  /* 0x0000763232397816 */ /* 0x000fe20000000039 */
[----:B------:R-:W-:Y:S01]  /*1a00*/  FMUL.FTZ R59, R59, R100 ;  /* 0x000000643b3b7220 */ /* 0x000fe20000410000 */
[----:B------:R-:W-:-:S02]  /*1a10*/  PRMT R139, R51, 0x7632, R139 ;  /* 0x00007632338b7816 */ /* 0x000fc4000000008b */
[----:B------:R-:W-:Y:S02]  /*1a20*/  SHF.L.U32 R53, R56, 0x10, RZ ;  /* 0x0000001038357819 */ /* 0x000fe400000006ff */
[----:B------:R-:W-:Y:S02]  /*1a30*/  SHF.L.U32 R129, R129, 0x10, RZ ;  /* 0x0000001081817819 */ /* 0x000fe400000006ff */
[----:B------:R-:W-:Y:S01]  /*1a40*/  SHF.L.U32 R140, R94, 0x10, RZ ;  /* 0x000000105e8c7819 */ /* 0x000fe200000006ff */
[-C--:B------:R-:W-:Y:S01]  /*1a50*/  FMUL.FTZ R53, R53, R100.reuse ;  /* 0x0000006435357220 */ /* 0x080fe20000410000 */
[----:B------:R-:W-:Y:S01]  /*1a60*/  SHF.L.U32 R58, R93, 0x10, RZ ;  /* 0x000000105d3a7819 */ /* 0x000fe200000006ff */
[----:B------:R-:W-:Y:S01]  /*1a70*/  FMUL.FTZ R129, R129, R100 ;  /* 0x0000006481817220 */ /* 0x000fe20000410000 */
[----:B------:R-:W-:Y:S01]  /*1a80*/  SHF.L.U32 R136, R92, 0x10, RZ ;  /* 0x000000105c887819 */ /* 0x000fe200000006ff */
[----:B------:R-:W-:Y:S01]  /*1a90*/  FFMA.FTZ R140, R55, R140, R52 ;  /* 0x0000008c378c7223 */ /* 0x000fe20000010034 */
[----:B------:R-:W-:-:S02]  /*1aa0*/  SHF.L.U32 R54, R54, 0x10, RZ ;  /* 0x0000001036367819 */ /* 0x000fc400000006ff */
[----:B------:R-:W-:Y:S02]  /*1ab0*/  SHF.L.U32 R56, R57, 0x10, RZ ;  /* 0x0000001039387819 */ /* 0x000fe400000006ff */
[----:B------:R-:W-:Y:S01]  /*1ac0*/  SHF.L.U32 R128, R139, 0x10, RZ ;  /* 0x000000108b807819 */ /* 0x000fe200000006ff */
[----:B------:R-:W-:Y:S01]  /*1ad0*/  FFMA.FTZ R139, R53, R58, R54 ;  /* 0x0000003a358b7223 */ /* 0x000fe20000010036 */
[----:B------:R-:W-:Y:S01]  /*1ae0*/  F2FP.BF16.F32.PACK_AB R52, R140, R145 ;  /* 0x000000918c34723e */ /* 0x000fe200000010ff */
[----:B------:R-:W-:Y:S02]  /*1af0*/  FFMA.FTZ R136, R59, R136, R56 ;  /* 0x000000883b887223 */ /* 0x000fe40000010038 */
[----:B------:R-:W-:Y:S01]  /*1b00*/  FFMA.FTZ R143, R129, R142, R128 ;  /* 0x0000008e818f7223 */ /* 0x000fe20000010080 */
[----:B------:R-:W-:Y:S02]  /*1b10*/  F2FP.BF16.F32.PACK_AB R53, R139, R138 ;  /* 0x0000008a8b35723e */ /* 0x000fe400000010ff */
[----:B------:R-:W-:-:S02]  /*1b20*/  F2FP.BF16.F32.PACK_AB R54, R136, R141 ;  /* 0x0000008d8836723e */ /* 0x000fc400000010ff */
[----:B------:R-:W-:Y:S01]  /*1b30*/  F2FP.BF16.F32.PACK_AB R55, R143, R134 ;  /* 0x000000868f37723e */ /* 0x000fe200000010ff */
[----:B------:R-:W-:Y:S06]  /*1b40*/  BRA `(.L_x_137) ;  /* 0x0000000000a07947 */ /* 0x000fec0003800000 */
.L_x_136:
[----:B-1---5:R-:W-:Y:S01]  /*1b50*/  PRMT R55, R57, 0x7632, R55 ;  /* 0x0000763239377816 */ /* 0x022fe20000000037 */
[----:B------:R-:W-:Y:S01]  /*1b60*/  IMAD.U32 R129, R58, 0x10000, RZ ;  /* 0x000100003a817824 */ /* 0x000fe200078e00ff */
[----:B------:R-:W-:Y:S01]  /*1b70*/  PRMT R128, R59, 0x7632, R128 ;  /* 0x000076323b807816 */ /* 0x000fe20000000080 */
[----:B------:R-:W-:Y:S01]  /*1b80*/  IMAD.U32 R140, R94, 0x10000, RZ ;  /* 0x000100005e8c7824 */ /* 0x000fe200078e00ff */
[----:B------:R-:W-:Y:S01]  /*1b90*/  SHF.L.U32 R57, R57, 0x10, RZ ;  /* 0x0000001039397819 */ /* 0x000fe200000006ff */
[-C--:B------:R-:W-:Y:S01]  /*1ba0*/  FMUL.FTZ R129, R129, R100.reuse ;  /* 0x0000006481817220 */ /* 0x080fe20000410000 */
[----:B------:R-:W-:Y:S02]  /*1bb0*/  SHF.L.U32 R59, R59, 0x10, RZ ;  /* 0x000000103b3b7819 */ /* 0x000fe400000006ff */
[C---:B------:R-:W-:Y:S01]  /*1bc0*/  SHF.L.U32 R53, R56.reuse, 0x10, RZ ;  /* 0x0000001038357819 */ /* 0x040fe200000006ff */
[-C--:B------:R-:W-:Y:S01]  /*1bd0*/  FMUL.FTZ R57, R57, R100.reuse ;  /* 0x0000006439397220 */ /* 0x080fe20000410000 */
[----:B------:R-:W-:Y:S01]  /*1be0*/  SHF.L.U32 R138, R23, 0x10, RZ ;  /* 0x00000010178a7819 */ /* 0x000fe200000006ff */
[-C--:B------:R-:W-:Y:S01]  /*1bf0*/  FMUL.FTZ R59, R59, R100.reuse ;  /* 0x000000643b3b7220 */ /* 0x080fe20000410000 */
[----:B------:R-:W-:Y:S01]  /*1c00*/  SHF.L.U32 R134, R25, 0x10, RZ ;  /* 0x0000001019867819 */ /* 0x000fe200000006ff */
[----:B------:R-:W-:Y:S01]  /*1c10*/  FMUL.FTZ R53, R53, R100 ;  /* 0x0000006435357220 */ /* 0x000fe20000410000 */
[----:B------:R-:W-:Y:S01]  /*1c20*/  PRMT R52, R56, 0x7632, R52 ;  /* 0x0000763238347816 */ /* 0x000fe20000000034 */
[----:B------:R-:W-:Y:S01]  /*1c30*/  FMUL.FTZ R138, R57, R138 ;  /* 0x0000008a398a7220 */ /* 0x000fe20000410000 */
[----:B------:R-:W-:Y:S01]  /*1c40*/  SHF.L.U32 R54, R22, 0x10, RZ ;  /* 0x0000001016367819 */ /* 0x000fe200000006ff */
[----:B------:R-:W-:Y:S01]  /*1c50*/  FMUL.FTZ R134, R59, R134 ;  /* 0x000000863b867220 */ /* 0x000fe20000410000 */
[----:B------:R-:W-:-:S02]  /*1c60*/  PRMT R56, R58, 0x7632, R56 ;  /* 0x000076323a387816 */ /* 0x000fc40000000038 */
[----:B------:R-:W-:Y:S01]  /*1c70*/  SHF.L.U32 R59, R128, 0x10, RZ ;  /* 0x00000010803b7819 */ /* 0x000fe200000006ff */
[----:B------:R-:W-:Y:S01]  /*1c80*/  FMUL.FTZ R145, R53, R54 ;  /* 0x0000003635917220 */ /* 0x000fe20000410000 */
        /* <DEDUP_REMOVED lines=20> */
.L_x_137:
[----:B------:R-:W0:Y:S01]  /*1dd0*/  @P1 LDC.64 R56, c[0x0][0x3a0] ;  /* 0x0000e800ff381b82 */ /* 0x000e220000000a00 */
[----:B------:R-:W-:Y:S01]  /*1de0*/  IADD3 R129, PT, PT, R99, 0x180, RZ ;  /* 0x0000018063817810 */ /* 0x000fe20007ffe0ff */
[----:B------:R-:W-:-:S05]  /*1df0*/  IMAD.WIDE.U32 R148, R103, 0x10, R60 ;  /* 0x0000001067947825 */ /* 0x000fca00078e003c */
[----:B------:R1:W-:Y:S01]  /*1e00*/  STG.E.128 desc[UR6][R148.64], R52 ;  /* 0x0000003494007986 */ /* 0x0003e2000c101d06 */
[----:B0-----:R-:W-:-:S04]  /*1e10*/  @P1 IMAD.WIDE.U32 R150, R129, 0x10, R56 ;  /* 0x0000001081961825 */ /* 0x001fc800078e0038 */
[----:B------:R-:W-:Y:S01]  /*1e20*/  IMAD.WIDE.U32 R56, R129, 0x10, R146 ;  /* 0x0000001081387825 */ /* 0x000fe200078e0092 */
[----:B------:R1:W5:Y:S05]  /*1e30*/  @P1 LDG.E.128 R48, desc[UR6][R150.64] ;  /* 0x0000000696301981 */ /* 0x00036a000c1e1d00 */
[----:B------:R-:W5:Y:S01]  /*1e40*/  LDG.E.128 R56, desc[UR6][R56.64] ;  /* 0x0000000638387981 */ /* 0x000f62000c1e1d00 */
[----:B------:R-:W-:Y:S05]  /*1e50*/  @!P1 BRA `(.L_x_138) ;  /* 0x0000000000d49947 */ /* 0x000fea0003800000 */
[C---:B-1---5:R-:W-:Y:S01]  /*1e60*/  PRMT R55, R57.reuse, 0x7632, R55 ;  /* 0x0000763239377816 */ /* 0x062fe20000000037 */
[----:B------:R-:W-:Y:S01]  /*1e70*/  IMAD.U32 R54, R30, 0x10000, RZ ;  /* 0x000100001e367824 */ /* 0x000fe200078e00ff */
[C---:B------:R-:W-:Y:S02]  /*1e80*/  SHF.L.U32 R53, R56.reuse, 0x10, RZ ;  /* 0x0000001038357819 */ /* 0x040fe400000006ff */
[----:B------:R-:W-:Y:S02]  /*1e90*/  SHF.L.U32 R57, R57, 0x10, RZ ;  /* 0x0000001039397819 */ /* 0x000fe400000006ff */
[----:B------:R-:W-:Y:S01]  /*1ea0*/  PRMT R52, R56, 0x7632, R52 ;  /* 0x0000763238347816 */ /* 0x000fe20000000034 */
[-C--:B------:R-:W-:Y:S01]  /*1eb0*/  FMUL.FTZ R53, R53, R100.reuse ;  /* 0x0000006435357220 */ /* 0x080fe20000410000 */
[----:B------:R-:W-:Y:S01]  /*1ec0*/  SHF.L.U32 R147, R58, 0x10, RZ ;  /* 0x000000103a937819 */ /* 0x000fe200000006ff */
[----:B------:R-:W-:Y:S01]  /*1ed0*/  FMUL.FTZ R57, R57, R100 ;  /* 0x0000006439397220 */ /* 0x000fe20000410000 */
[----:B------:R-:W-:-:S02]  /*1ee0*/  SHF.L.U32 R144, R48, 0x10, RZ ;  /* 0x0000001030907819 */ /* 0x000fc400000006ff */
[----:B------:R-:W-:Y:S01]  /*1ef0*/  SHF.L.U32 R56, R31, 0x10, RZ ;  /* 0x000000101f387819 */ /* 0x000fe200000006ff */
[----:B------:R-:W-:Y:S01]  /*1f00*/  FMUL.FTZ R149, R147, R100 ;  /* 0x0000006493957220 */ /* 0x000fe20000410000 */
[----:B------:R-:W-:Y:S01]  /*1f10*/  SHF.L.U32 R146, R49, 0x10, RZ ;  /* 0x0000001031927819 */ /* 0x000fe200000006ff */
[----:B------:R-:W-:Y:S01]  /*1f20*/  FFMA.FTZ R151, R53, R54, R144 ;  /* 0x0000003635977223 */ /* 0x000fe20000010090 */
[C---:B------:R-:W-:Y:S01]  /*1f30*/  PRMT R142, R59.reuse, 0x7632, R142 ;  /* 0x000076323b8e7816 */ /* 0x040fe2000000008e */
[----:B------:R-:W-:Y:S01]  /*1f40*/  IMAD.U32 R59, R59, 0x10000, RZ ;  /* 0x000100003b3b7824 */ /* 0x000fe200078e00ff */
[----:B------:R-:W-:Y:S01]  /*1f50*/  PRMT R128, R58, 0x7632, R128 ;  /* 0x000076323a807816 */ /* 0x000fe20000000080 */
[----:B------:R-:W-:Y:S01]  /*1f60*/  FFMA.FTZ R147, R57, R56, R146 ;  /* 0x0000003839937223 */ /* 0x000fe20000010092 */
[----:B------:R-:W-:Y:S01]  /*1f70*/  SHF.L.U32 R58, R68, 0x10, RZ ;  /* 0x00000010443a7819 */ /* 0x000fe200000006ff */
[----:B------:R-:W-:Y:S01]  /*1f80*/  FMUL.FTZ R59, R59, R100 ;  /* 0x000000643b3b7220 */ /* 0x000fe20000410000 */
[----:B------:R-:W-:Y:S01]  /*1f90*/  SHF.L.U32 R148, R50, 0x10, RZ ;  /* 0x0000001032947819 */ /* 0x000fe200000006ff */
[----:B------:R-:W-:Y:S01]  /*1fa0*/  IMAD.U32 R153, R142, 0x10000, RZ ;  /* 0x000100008e997824 */ /* 0x000fe200078e00ff */
[----:B------:R-:W-:-:S02]  /*1fb0*/  SHF.L.U32 R54, R69, 0x10, RZ ;  /* 0x0000001045367819 */ /* 0x000fc400000006ff */
[----:B------:R-:W-:Y:S01]  /*1fc0*/  SHF.L.U32 R56, R51, 0x10, RZ ;  /* 0x0000001033387819 */ /* 0x000fe200000006ff */
[----:B------:R-:W-:Y:S01]  /*1fd0*/  FFMA.FTZ R149, R149, R58, R148 ;  /* 0x0000003a95957223 */ /* 0x000fe20000010094 */
[----:B------:R-:W-:Y:S01]  /*1fe0*/  SHF.L.U32 R53, R52, 0x10, RZ ;  /* 0x0000001034357819 */ /* 0x000fe200000006ff */
[----:B------:R-:W-:Y:S01]  /*1ff0*/  FMUL.FTZ R153, R153, R100 ;  /* 0x0000006499997220 */ /* 0x000fe20000410000 */
[----:B------:R-:W-:Y:S01]  /*2000*/  SHF.L.U32 R55, R55, 0x10, RZ ;  /* 0x0000001037377819 */ /* 0x000fe200000006ff */
[----:B------:R-:W-:Y:S01]  /*2010*/  FFMA.FTZ R59, R59, R54, R56 ;  /* 0x000000363b3b7223 */ /* 0x000fe20000010038 */
[----:B------:R-:W-:Y:S01]  /*2020*/  SHF.L.U32 R57, R128, 0x10, RZ ;  /* 0x0000001080397819 */ /* 0x000fe200000006ff */
[-C--:B------:R-:W-:Y:S01]  /*2030*/  FMUL.FTZ R53, R53, R100.reuse ;  /* 0x0000006435357220 */ /* 0x080fe20000410000 */
[----:B------:R-:W-:Y:S01]  /*2040*/  PRMT R52, R48, 0x7632, R52 ;  /* 0x0000763230347816 */ /* 0x000fe20000000034 */
[-C--:B------:R-:W-:Y:S01]  /*2050*/  FMUL.FTZ R55, R55, R100.reuse ;  /* 0x0000006437377220 */ /* 0x080fe20000410000 */
[----:B------:R-:W-:Y:S01]  /*2060*/  PRMT R54, R49, 0x7632, R54 ;  /* 0x0000763231367816 */ /* 0x000fe20000000036 */
[----:B------:R-:W-:Y:S01]  /*2070*/  FMUL.FTZ R57, R57, R100 ;  /* 0x0000006439397220 */ /* 0x000fe20000410000 */
[----:B------:R-:W-:-:S02]  /*2080*/  PRMT R58, R51, 0x7632, R58 ;  /* 0x00007632333a7816 */ /* 0x000fc4000000003a */
[----:B------:R-:W-:Y:S02]  /*2090*/  PRMT R56, R50, 0x7632, R56 ;  /* 0x0000763232387816 */ /* 0x000fe40000000038 */
[----:B------:R-:W-:Y:S02]  /*20a0*/  SHF.L.U32 R144, R110, 0x10, RZ ;  /* 0x000000106e907819 */ /* 0x000fe400000006ff */
[----:B------:R-:W-:Y:S01]  /*20b0*/  SHF.L.U32 R100, R109, 0x10, RZ ;  /* 0x000000106d647819 */ /* 0x000fe200000006ff */
[----:B------:R-:W-:Y:S01]  /*20c0*/  IMAD.U32 R56, R56, 0x10000, RZ ;  /* 0x0001000038387824 */ /* 0x000fe200078e00ff */
[----:B------:R-:W-:Y:S02]  /*20d0*/  SHF.L.U32 R142, R108, 0x10, RZ ;  /* 0x000000106c8e7819 */ /* 0x000fe400000006ff */
[----:B------:R-:W-:Y:S02]  /*20e0*/  SHF.L.U32 R128, R107, 0x10, RZ ;  /* 0x000000106b807819 */ /* 0x000fe400000006ff */
[----:B------:R-:W-:Y:S01]  /*20f0*/  SHF.L.U32 R58, R58, 0x10, RZ ;  /* 0x000000103a3a7819 */ /* 0x000fe200000006ff */
[----:B------:R-:W-:Y:S01]  /*2100*/  FFMA.FTZ R142, R57, R142, R56 ;  /* 0x0000008e398e7223 */ /* 0x000fe20000010038 */
[----:B------:R-:W-:-:S02]  /*2110*/  SHF.L.U32 R54, R54, 0x10, RZ ;  /* 0x0000001036367819 */ /* 0x000fc400000006ff */
[----:B------:R-:W-:Y:S01]  /*2120*/  SHF.L.U32 R52, R52, 0x10, RZ ;  /* 0x0000001034347819 */ /* 0x000fe200000006ff */
[----:B------:R-:W-:Y:S02]  /*2130*/  FFMA.FTZ R58, R153, R128, R58 ;  /* 0x00000080993a7223 */ /* 0x000fe4000001003a */
[----:B------:R-:W-:Y:S01]  /*2140*/  FFMA.FTZ R100, R55, R100, R54 ;  /* 0x0000006437647223 */ /* 0x000fe20000010036 */
[----:B------:R-:W-:Y:S01]  /*2150*/  F2FP.BF16.F32.PACK_AB R54, R142, R149 ;  /* 0x000000958e36723e */ /* 0x000fe200000010ff */
[----:B------:R-:W-:Y:S01]  /*2160*/  FFMA.FTZ R144, R53, R144, R52 ;  /* 0x0000009035907223 */ /* 0x000fe20000010034 */
[----:B------:R-:W-:Y:S02]  /*2170*/  F2FP.BF16.F32.PACK_AB R55, R58, R59 ;  /* 0x0000003b3a37723e */ /* 0x000fe400000010ff */
[----:B------:R-:W-:Y:S02]  /*2180*/  F2FP.BF16.F32.PACK_AB R53, R100, R147 ;  /* 0x000000936435723e */ /* 0x000fe400000010ff */
[----:B------:R-:W-:Y:S01]  /*2190*/  F2FP.BF16.F32.PACK_AB R52, R144, R151 ;  /* 0x000000979034723e */ /* 0x000fe200000010ff */
[----:B------:R-:W-:Y:S06]  /*21a0*/  BRA `(.L_x_139) ;  /* 0x0000000000a07947 */ /* 0x000fec0003800000 */
.L_x_138:
[----:B-1---5:R-:W-:Y:S01]  /*21b0*/  SHF.L.U32 R53, R56, 0x10, RZ ;  /* 0x0000001038357819 */ /* 0x022fe200000006ff */
[----:B------:R-:W-:Y:S01]  /*21c0*/  IMAD.U32 R54, R30, 0x10000, RZ ;  /* 0x000100001e367824 */ /* 0x000fe200078e00ff */
[C---:B------:R-:W-:Y:S01]  /*21d0*/  PRMT R55, R57.reuse, 0x7632, R55 ;  /* 0x0000763239377816 */ /* 0x040fe20000000037 */
[----:B------:R-:W-:Y:S01]  /*21e0*/  IMAD.U32 R144, R110, 0x10000, RZ ;  /* 0x000100006e907824 */ /* 0x000fe200078e00ff */
[----:B------:R-:W-:Y:S01]  /*21f0*/  SHF.L.U32 R57, R57, 0x10, RZ ;  /* 0x0000001039397819 */ /* 0x000fe200000006ff */
[-C--:B------:R-:W-:Y:S01]  /*2200*/  FMUL.FTZ R53, R53, R100.reuse ;  /* 0x0000006435357220 */ /* 0x080fe20000410000 */
[----:B------:R-:W-:Y:S02]  /*2210*/  PRMT R52, R56, 0x7632, R52 ;  /* 0x0000763238347816 */ /* 0x000fe40000000034 */
[C---:B------:R-:W-:Y:S01]  /*2220*/  SHF.L.U32 R147, R58.reuse, 0x10, RZ ;  /* 0x000000103a937819 */ /* 0x040fe200000006ff */
[----:B------:R-:W-:Y:S01]  /*2230*/  FMUL.FTZ R57, R57, R100 ;  /* 0x0000006439397220 */ /* 0x000fe20000410000 */
        /* <DEDUP_REMOVED lines=8> */
[----:B------:R-:W-:-:S02]  /*22c0*/  SHF.L.U32 R59, R59, 0x10, RZ ;  /* 0x000000103b3b7819 */ /* 0x000fc400000006ff */
[----:B------:R-:W-:Y:S01]  /*22d0*/  SHF.L.U32 R53, R52, 0x10, RZ ;  /* 0x0000001034357819 */ /* 0x000fe200000006ff */
[----:B------:R-:W-:Y:S01]  /*22e0*/  FMUL.FTZ R149, R149, R58 ;  /* 0x0000003a95957220 */ /* 0x000fe20000410000 */
[----:B------:R-:W-:Y:S01]  /*22f0*/  SHF.L.U32 R55, R55, 0x10, RZ ;  /* 0x0000001037377819 */ /* 0x000fe200000006ff */
[-C--:B------:R-:W-:Y:S01]  /*2300*/  FMUL.FTZ R59, R59, R100.reuse ;  /* 0x000000643b3b7220 */ /* 0x080fe20000410000 */
[----:B------:R-:W-:Y:S01]  /*2310*/  SHF.L.U32 R153, R142, 0x10, RZ ;  /* 0x000000108e997819 */ /* 0x000fe200000006ff */
[-C--:B------:R-:W-:Y:S01]  /*2320*/  FMUL.FTZ R53, R53, R100.reuse ;  /* 0x0000006435357220 */ /* 0x080fe20000410000 */
[-C--:B------:R-:W-:Y:S01]  /*2330*/  FMUL.FTZ R57, R57, R100.reuse ;  /* 0x0000006439397220 */ /* 0x080fe20000410000 */
[-C--:B------:R-:W-:Y:S01]  /*2340*/  FMUL.FTZ R55, R55, R100.reuse ;  /* 0x0000006437377220 */ /* 0x080fe20000410000 */
        /* <DEDUP_REMOVED lines=14> */
.L_x_139:
[----:B------:R-:W-:Y:S01]  /*2430*/  FADD.FTZ R56, RZ, R98 ;  /* 0x00000062ff387221 */ /* 0x000fe20000010000 */
[----:B------:R-:W-:Y:S01]  /*2440*/  IMAD.WIDE.U32 R60, R129, 0x10, R60 ;  /* 0x00000010813c7825 */ /* 0x000fe200078e003c */
[----:B------:R-:W-:Y:S01]  /*2450*/  ISETP.NE.AND P1, PT, R70, RZ, PT ;  /* 0x000000ff4600720c */ /* 0x000fe20003f25270 */
[----:B------:R-:W-:Y:S02]  /*2460*/  BSSY.RECONVERGENT B0, `(.L_x_140) ;  /* 0x000007e000007945 */ /* 0x000fe40003800200 */
[----:B------:R-:W-:Y:S01]  /*2470*/  FADD.FTZ R57, R56, R63 ;  /* 0x0000003f38397221 */ /* 0x000fe20000010000 */
[----:B------:R-:W-:Y:S03]  /*2480*/  STG.E.128 desc[UR6][R60.64], R52 ;  /* 0x000000343c007986 */ /* 0x000fe6000c101d06 */
        /* <DEDUP_REMOVED lines=123> */
.L_x_141:
[----:B------:R-:W-:Y:S05]  /*2c40*/  BSYNC.RECONVERGENT B0 ;  /* 0x0000000000007941 */ /* 0x000fea0003800200 */
.L_x_140:
[----:B------:R-:W-:Y:S01]  /*2c50*/  BAR.SYNC.DEFER_BLOCKING 0x0 ;  /* 0x0000000000007b1d */ /* 0x000fe20000010000 */
[----:B------:R-:W-:Y:S01]  /*2c60*/  ISETP.GT.U32.AND P1, PT, R70, 0x3, PT ;  /* 0x000000034600780c */ /* 0x000fe20003f24070 */
[----:B------:R-:W-:Y:S01]  /*2c70*/  IMAD.U32 R155, R112, 0x10000, RZ ;  /* 0x00010000709b7824 */ /* 0x000fe200078e00ff */
[----:B------:R-:W-:Y:S01]  /*2c80*/  PLOP3.LUT P4, PT, PT, PT, UP0, 0x80, 0x8 ;  /* 0x000000000008781c */ /* 0x000fe20003f8f008 */
[----:B------:R-:W-:Y:S01]  /*2c90*/  UPLOP3.LUT UP0, UPT, UPT, UPT, UP0, 0x40, 0x4 ;  /* 0x000000000004789c */ /* 0x000fe20003f0e800 */
[----:B------:R-:W-:Y:S02]  /*2ca0*/  PLOP3.LUT P3, PT, PT, PT, PT, 0x8, 0x80 ;  /* 0x000000000080781c */ /* 0x000fe40003f6e170 */
[----:B------:R-:W-:Y:S02]  /*2cb0*/  SHF.L.U32 R150, R46, 0x10, RZ ;  /* 0x000000102e967819 */ /* 0x000fe400000006ff */
[----:B------:R-:W-:-:S05]  /*2cc0*/  SHF.L.U32 R152, R118, 0x10, RZ ;  /* 0x0000001076987819 */ /* 0x000fca00000006ff */
[----:B------:R-:W1:Y:S01]  /*2cd0*/  @!P1 S2R R53, SR_CgaCtaId ;  /* 0x0000000000359919 */ /* 0x000e620000008800 */
[----:B------:R-:W-:Y:S02]  /*2ce0*/  @!P1 PLOP3.LUT P3, PT, P4, PT, PT, 0x80, 0x8 ;  /* 0x000000000008981c */ /* 0x000fe4000276f070 */
[----:B0-----:R-:W-:-:S04]  /*2cf0*/  @!P1 MOV R52, 0x400 ;  /* 0x0000040000349802 */ /* 0x001fc80000000f00 */
[----:B-1----:R-:W-:Y:S02]  /*2d00*/  @!P1 LEA R55, R53, R52, 0x18 ;  /* 0x0000003435379211 */ /* 0x002fe400078ec0ff */
[----:B------:R-:W-:-:S05]  /*2d10*/  CS2R R52, SRZ ;  /* 0x0000000000347805 */ /* 0x000fca000001ff00 */
[----:B------:R-:W-:-:S04]  /*2d20*/  @P3 IADD3 R55, PT, PT, R55, 0x20, RZ ;  /* 0x0000002037373810 */ /* 0x000fc80007ffe0ff */
[----:B------:R-:W-:Y:S01]  /*2d30*/  @!P1 LEA R56, R70, R55, 0x3 ;  /* 0x0000003746389211 */ /* 0x000fe200078e18ff */
[----:B------:R-:W-:-:S04]  /*2d40*/  HFMA2 R55, -RZ, RZ, 0, 0 ;  /* 0x00000000ff377431 */ /* 0x000fc800000001ff */
[----:B------:R0:W-:Y:S01]  /*2d50*/  @!P1 LDS.64 R52, [R56] ;  /* 0x0000000038349984 */ /* 0x0001e20000000a00 */
[----:B------:R-:W-:Y:S02]  /*2d60*/  @!P1 MOV R55, 0x400 ;  /* 0x0000040000379802 */ /* 0x000fe40000000f00 */
[----:B------:R-:W-:-:S03]  /*2d70*/  ISETP.NE.AND P1, PT, R0, RZ, PT ;  /* 0x000000ff0000720c */ /* 0x000fc60003f25270 */
[----:B------:R-:W1:Y:S01]  /*2d80*/  SHFL.DOWN PT, R60, R55, 0x2, 0x1f ;  /* 0x08401f00373c7f89 */ /* 0x000e6200000e0000 */
[-C--:B0-----:R-:W-:Y:S02]  /*2d90*/  I2FP.F32.U32 R56, R55.reuse ;  /* 0x0000003700387245 */ /* 0x081fe40000201000 */
[----:B-1----:R-:W-:Y:S02]  /*2da0*/  IADD3 R61, PT, PT, R60, R55, RZ ;  /* 0x000000373c3d7210 */ /* 0x002fe40007ffe0ff */
[----:B------:R-:W-:Y:S02]  /*2db0*/  I2FP.F32.S32 R60, R60 ;  /* 0x0000003c003c7245 */ /* 0x000fe40000201400 */
[----:B------:R-:W-:Y:S01]  /*2dc0*/  I2FP.F32.S32 R54, R61 ;  /* 0x0000003d00367245 */ /* 0x000fe20000201400 */
[----:B------:R-:W0:Y:S03]  /*2dd0*/  SHFL.DOWN PT, R148, R61, 0x1, 0x1f ;  /* 0x08201f003d947f89 */ /* 0x000e2600000e0000 */
[----:B------:R-:W1:Y:S01]  /*2de0*/  MUFU.RCP R146, R54 ;  /* 0x0000003600927308 */ /* 0x000e620000001000 */
[----:B------:R-:W2:Y:S04]  /*2df0*/  SHFL.DOWN PT, R57, R52, 0x2, 0x1f ;  /* 0x08401f0034397f89 */ /* 0x000ea800000e0000 */
[----:B------:R-:W3:Y:S01]  /*2e00*/  SHFL.DOWN PT, R128, R53, 0x2, 0x1f ;  /* 0x08401f0035807f89 */ /* 0x000ee200000e0000 */
[----:B0-----:R-:W-:Y:S01]  /*2e10*/  IMAD.IADD R61, R61, 0x1, R148 ;  /* 0x000000013d3d7824 */ /* 0x001fe200078e0294 */
[----:B------:R-:W-:Y:S01]  /*2e20*/  I2FP.F32.S32 R148, R148 ;  /* 0x0000009400947245 */ /* 0x000fe20000201400 */
[C---:B--2---:R-:W-:Y:S01]  /*2e30*/  FMUL.FTZ R153, R57.reuse, R60 ;  /* 0x0000003c39997220 */ /* 0x044fe20000410000 */
[----:B------:R-:W-:-:S02]  /*2e40*/  FADD.FTZ R57, -R57, R52 ;  /* 0x0000003439397221 */ /* 0x000fc40000010100 */
[----:B------:R-:W-:Y:S01]  /*2e50*/  I2FP.F32.S32 R61, R61 ;  /* 0x0000003d003d7245 */ /* 0x000fe20000201400 */
[----:B------:R-:W-:Y:S01]  /*2e60*/  FFMA.FTZ R153, R56, R52, R153 ;  /* 0x0000003438997223 */ /* 0x000fe20000010099 */
[----:B------:R-:W-:Y:S01]  /*2e70*/  FMUL.FTZ R57, R57, R57 ;  /* 0x0000003939397220 */ /* 0x000fe20000410000 */
[----:B---3--:R-:W-:Y:S02]  /*2e80*/  FADD.FTZ R53, R128, R53 ;  /* 0x0000003580357221 */ /* 0x008fe40000010000 */
[----:B-1----:R-:W-:Y:S01]  /*2e90*/  FMUL.FTZ R153, R146, R153 ;  /* 0x0000009992997220 */ /* 0x002fe20000410000 */
[----:B------:R-:W-:Y:S01]  /*2ea0*/  FMUL.FTZ R57, R57, R56 ;  /* 0x0000003839397220 */ /* 0x000fe20000410000 */
[----:B------:R-:W0:Y:S03]  /*2eb0*/  MUFU.RCP R61, R61 ;  /* 0x0000003d003d7308 */ /* 0x000e260000001000 */
[----:B------:R-:W1:Y:S01]  /*2ec0*/  SHFL.DOWN PT, R52, R153, 0x1, 0x1f ;  /* 0x08201f0099347f89 */ /* 0x000e6200000e0000 */
[----:B------:R-:W-:-:S04]  /*2ed0*/  FMUL.FTZ R57, R57, R60 ;  /* 0x0000003c39397220 */ /* 0x000fc80000410000 */
[----:B------:R-:W-:Y:S01]  /*2ee0*/  FFMA.FTZ R53, R146, R57, R53 ;  /* 0x0000003992357223 */ /* 0x000fe20000010035 */
[----:B------:R-:W-:-:S04]  /*2ef0*/  SHF.L.U32 R146, R113, 0x10, RZ ;  /* 0x0000001071927819 */ /* 0x000fc800000006ff */
[----:B------:R-:W2:Y:S01]  /*2f00*/  SHFL.DOWN PT, R56, R53, 0x1, 0x1f ;  /* 0x08201f0035387f89 */ /* 0x000ea200000e0000 */
[----:B-1----:R-:W-:Y:S01]  /*2f10*/  FADD.FTZ R55, R153, -R52 ;  /* 0x8000003499377221 */ /* 0x002fe20000010000 */
[----:B------:R-:W-:-:S03]  /*2f20*/  FMUL.FTZ R57, R52, R148 ;  /* 0x0000009434397220 */ /* 0x000fc60000410000 */
[----:B------:R-:W-:Y:S01]  /*2f30*/  FMUL.FTZ R55, R55, R55 ;  /* 0x0000003737377220 */ /* 0x000fe20000410000 */
[----:B------:R-:W-:Y:S01]  /*2f40*/  FFMA.FTZ R52, R54, R153, R57 ;  /* 0x0000009936347223 */ /* 0x000fe20000010039 */
[----:B------:R-:W-:Y:S01]  /*2f50*/  SHF.L.U32 R153, R44, 0x10, RZ ;  /* 0x000000102c997819 */ /* 0x000fe200000006ff */
[----:B------:R-:W1:Y:S01]  /*2f60*/  LDC R57, c[0x0][0x448] ;  /* 0x00011200ff397b82 */ /* 0x000e620000000800 */
[----:B------:R-:W-:Y:S01]  /*2f70*/  FMUL.FTZ R55, R54, R55 ;  /* 0x0000003736377220 */ /* 0x000fe20000410000 */
[----:B0-----:R-:W-:Y:S01]  /*2f80*/  FMUL.FTZ R54, R61, R52 ;  /* 0x000000343d367220 */ /* 0x001fe20000410000 */
[----:B--2---:R-:W-:Y:S02]  /*2f90*/  FADD.FTZ R56, R53, R56 ;  /* 0x0000003835387221 */ /* 0x004fe40000010000 */
[----:B------:R-:W-:Y:S01]  /*2fa0*/  FMUL.FTZ R55, R55, R148 ;  /* 0x0000009437377220 */ /* 0x000fe20000410000 */
[----:B------:R-:W-:Y:S01]  /*2fb0*/  SHF.L.U32 R148, R4, 0x10, RZ ;  /* 0x0000001004947819 */ /* 0x000fe200000006ff */
[----:B------:R0:W2:Y:S01]  /*2fc0*/  SHFL.IDX PT, R157, R54, RZ, 0x1f ;  /* 0x00001fff369d7589 */ /* 0x0000a200000e0000 */
[----:B------:R-:W3:Y:S01]  /*2fd0*/  @!P1 LDC.64 R52, c[0x0][0x3c0] ;  /* 0x0000f000ff349b82 */ /* 0x000ee20000000a00 */
[----:B------:R-:W-:Y:S01]  /*2fe0*/  FFMA.FTZ R56, R61, R55, R56 ;  /* 0x000000373d387223 */ /* 0x000fe20000010038 */
[----:B------:R-:W-:-:S05]  /*2ff0*/  SHF.L.U32 R61, R2, 0x10, RZ ;  /* 0x00000010023d7819 */ /* 0x000fca00000006ff */
[----:B------:R-:W1:Y:S01]  /*3000*/  SHFL.IDX PT, R56, R56, RZ, 0x1f ;  /* 0x00001fff38387589 */ /* 0x000e6200000e0000 */
[----:B0-----:R-:W-:Y:S01]  /*3010*/  SHF.L.U32 R54, R74, 0x10, RZ ;  /* 0x000000104a367819 */ /* 0x001fe200000006ff */
[----:B--2---:R-:W-:Y:S01]  /*3020*/  FMUL.FTZ R55, R157, R157 ;  /* 0x0000009d9d377220 */ /* 0x004fe20000410000 */
[----:B---3--:R-:W-:-:S04]  /*3030*/  @!P1 IMAD.WIDE R52, R127, 0x4, R52 ;  /* 0x000000047f349825 */ /* 0x008fc800078e0234 */
[----:B------:R-:W-:Y:S01]  /*3040*/  FSEL R60, R55, RZ, P2 ;  /* 0x000000ff373c7208 */ /* 0x000fe20001000000 */
[----:B------:R0:W-:Y:S01]  /*3050*/  @!P1 STG.E desc[UR6][R52.64], R157 ;  /* 0x0000009d34009986 */ /* 0x0001e2000c101906 */
[----:B-1----:R-:W-:-:S04]  /*3060*/  FFMA.FTZ R55, R56, UR11, R57 ;  /* 0x0000000b38377c23 */ /* 0x002fc80008010039 */
[----:B------:R-:W-:Y:S01]  /*3070*/  FADD.FTZ R60, R55, R60 ;  /* 0x0000003c373c7221 */ /* 0x000fe20000010000 */
[----:B------:R-:W-:-:S03]  /*3080*/  FSEL R55, R157, RZ, !P2 ;  /* 0x000000ff9d377208 */ /* 0x000fc60005000000 */
[----:B------:R1:W2:Y:S02]  /*3090*/  MUFU.RSQ R128, R60 ;  /* 0x0000003c00807308 */ /* 0x0002a40000001400 */
[C---:B------:R-:W-:Y:S01]  /*30a0*/  FADD.FTZ R57, -R55.reuse, R98 ;  /* 0x0000006237397221 */ /* 0x040fe20000010100 */
[C---:B------:R-:W-:Y:S01]  /*30b0*/  FADD.FTZ R63, -R55.reuse, R63 ;  /* 0x0000003f373f7221 */ /* 0x040fe20000010100 */
[----:B------:R-:W-:Y:S01]  /*30c0*/  SHF.L.U32 R98, R114, 0x10, RZ ;  /* 0x0000001072627819 */ /* 0x000fe200000006ff */
[C---:B0-----:R-:W-:Y:S01]  /*30d0*/  FADD.FTZ R53, -R55.reuse, R66 ;  /* 0x0000004237357221 */ /* 0x041fe20000010100 */
[C---:B------:R-:W-:Y:S01]  /*30e0*/  FADD.FTZ R65, -R55.reuse, R65 ;  /* 0x0000004137417221 */ /* 0x040fe20000010100 */
[C---:B------:R-:W-:Y:S01]  /*30f0*/  FADD.FTZ R67, -R55.reuse, R67 ;  /* 0x0000004337437221 */ /* 0x040fe20000010100 */
[----:B------:R-:W-:Y:S01]  /*3100*/  FADD.FTZ R105, -R55, R105 ;  /* 0x0000006937697221 */ /* 0x000fe20000010100 */
[----:B-1----:R-:W-:Y:S02]  /*3110*/  IMAD.U32 R60, R45, 0x10000, RZ ;  /* 0x000100002d3c7824 */ /* 0x002fe400078e00ff */
[C---:B------:R-:W-:Y:S01]  /*3120*/  FADD.FTZ R131, -R55.reuse, R131 ;  /* 0x0000008337837221 */ /* 0x040fe20000010100 */
[C---:B------:R-:W-:Y:S01]  /*3130*/  FADD.FTZ R133, -R55.reuse, R133 ;  /* 0x0000008537857221 */ /* 0x040fe20000010100 */
[----:B------:R-:W-:Y:S01]  /*3140*/  SHF.L.U32 R157, R42, 0x10, RZ ;  /* 0x000000102a9d7819 */ /* 0x000fe200000006ff */
[C---:B------:R-:W-:Y:S01]  /*3150*/  FADD.FTZ R135, -R55.reuse, R135 ;  /* 0x0000008737877221 */ /* 0x040fe20000010100 */
[C---:B------:R-:W-:Y:S01]  /*3160*/  FADD.FTZ R145, -R55.reuse, R145 ;  /* 0x0000009137917221 */ /* 0x040fe20000010100 */
[C---:B------:R-:W-:Y:S01]  /*3170*/  FADD.FTZ R137, -R55.reuse, R137 ;  /* 0x0000008937897221 */ /* 0x040fe20000010100 */
[----:B------:R-:W-:Y:S01]  /*3180*/  FADD.FTZ R139, -R55, R139 ;  /* 0x0000008b378b7221 */ /* 0x000fe20000010100 */
[C---:B--2---:R-:W-:Y:S01]  /*3190*/  FMUL.FTZ R56, R128.reuse, R57 ;  /* 0x0000003980387220 */ /* 0x044fe20000410000 */
[C---:B------:R-:W-:Y:S01]  /*31a0*/  FMUL.FTZ R57, R128.reuse, R63 ;  /* 0x0000003f80397220 */ /* 0x040fe20000410000 */
[C---:B------:R-:W-:Y:S01]  /*31b0*/  FMUL.FTZ R53, R128.reuse, R53 ;  /* 0x0000003580357220 */ /* 0x040fe20000410000 */
[----:B------:R-:W-:Y:S01]  /*31c0*/  FMUL.FTZ R63, R128, R65 ;  /* 0x00000041803f7220 */ /* 0x000fe20000410000 */
[----:B------:R-:W-:Y:S01]  /*31d0*/  FFMA.FTZ R56, R56, R61, R153 ;  /* 0x0000003d38387223 */ /* 0x000fe20000010099 */
[----:B------:R-:W-:Y:S01]  /*31e0*/  FFMA.FTZ R57, R57, R54, R98 ;  /* 0x0000003639397223 */ /* 0x000fe20000010062 */
[----:B------:R-:W-:Y:S01]  /*31f0*/  SHF.L.U32 R54, R3, 0x10, RZ ;  /* 0x0000001003367819 */ /* 0x000fe200000006ff */
[----:B------:R-:W-:Y:S01]  /*3200*/  FMUL.FTZ R52, R128, R67 ;  /* 0x0000004380347220 */ /* 0x000fe20000410000 */
[----:B------:R-:W-:Y:S01]  /*3210*/  SHF.L.U32 R98, R73, 0x10, RZ ;  /* 0x0000001049627819 */ /* 0x000fe200000006ff */
[----:B------:R-:W-:Y:S01]  /*3220*/  FADD.FTZ R61, -R55, R64 ;  /* 0x00000040373d7221 */ /* 0x000fe20000010100 */
[----:B------:R-:W-:Y:S01]  /*3230*/  SHF.L.U32 R153, R72, 0x10, RZ ;  /* 0x0000001048997819 */ /* 0x000fe200000006ff */
[----:B------:R-:W-:Y:S01]  /*3240*/  FFMA.FTZ R66, R53, R54, R60 ;  /* 0x0000003635427223 */ /* 0x000fe2000001003c */
[----:B------:R-:W-:Y:S01]  /*3250*/  FADD.FTZ R53, -R55, R62 ;  /* 0x0000003e37357221 */ /* 0x000fe20000010100 */
[----:B------:R-:W-:Y:S01]  /*3260*/  FFMA.FTZ R63, R63, R98, R146 ;  /* 0x000000623f3f7223 */ /* 0x000fe20000010092 */
[----:B------:R-:W-:Y:S01]  /*3270*/  SHF.L.U32 R146, R5, 0x10, RZ ;  /* 0x0000001005927819 */ /* 0x000fe200000006ff */
[----:B------:R-:W-:Y:S01]  /*3280*/  FFMA.FTZ R54, R52, R153, R155 ;  /* 0x0000009934367223 */ /* 0x000fe2000001009b */
[----:B------:R-:W-:Y:S01]  /*3290*/  SHF.L.U32 R52, R47, 0x10, RZ ;  /* 0x000000102f347819 */ /* 0x000fe200000006ff */
[C---:B------:R-:W-:Y:S01]  /*32a0*/  FMUL.FTZ R61, R128.reuse, R61 ;  /* 0x0000003d803d7220 */ /* 0x040fe20000410000 */
[C---:B------:R-:W-:Y:S01]  /*32b0*/  FMUL.FTZ R53, R128.reuse, R53 ;  /* 0x0000003580357220 */ /* 0x040fe20000410000 */
[----:B------:R-:W-:Y:S01]  /*32c0*/  SHF.L.U32 R60, R71, 0x10, RZ ;  /* 0x00000010473c7819 */ /* 0x000fe200000006ff */
[C---:B------:R-:W-:Y:S01]  /*32d0*/  FMUL.FTZ R105, R128.reuse, R105 ;  /* 0x0000006980697220 */ /* 0x040fe20000410000 */
[----:B------:R-:W-:Y:S01]  /*32e0*/  FFMA.FTZ R67, R61, R148, R150 ;  /* 0x000000943d437223 */ /* 0x000fe20000010096 */
[----:B------:R-:W-:Y:S01]  /*32f0*/  FFMA.FTZ R146, R53, R146, R52 ;  /* 0x0000009235927223 */ /* 0x000fe20000010034 */
[C---:B------:R-:W-:Y:S01]  /*3300*/  FADD.FTZ R61, -R55.reuse, R132 ;  /* 0x00000084373d7221 */ /* 0x040fe20000010100 */
[----:B------:R-:W-:Y:S01]  /*3310*/  FADD.FTZ R53, -R55, R130 ;  /* 0x0000008237357221 */ /* 0x000fe20000010100 */
[----:B------:R-:W-:Y:S01]  /*3320*/  SHF.L.U32 R64, R111, 0x10, RZ ;  /* 0x000000106f407819 */ /* 0x000fe200000006ff */
[----:B------:R-:W-:Y:S01]  /*3330*/  FMUL.FTZ R131, R128, R131 ;  /* 0x0000008380837220 */ /* 0x000fe20000410000 */
[----:B------:R-:W-:Y:S01]  /*3340*/  SHF.L.U32 R150, R82, 0x10, RZ ;  /* 0x0000001052967819 */ /* 0x000fe200000006ff */
[----:B------:R-:W-:Y:S01]  /*3350*/  FADD.FTZ R153, -R55, R104 ;  /* 0x0000006837997221 */ /* 0x000fe20000010100 */
[----:B------:R-:W-:Y:S01]  /*3360*/  SHF.L.U32 R98, R10, 0x10, RZ ;  /* 0x000000100a627819 */ /* 0x000fe200000006ff */
[----:B------:R-:W-:Y:S01]  /*3370*/  IMAD.U32 R148, R40, 0x10000, RZ ;  /* 0x0001000028947824 */ /* 0x000fe200078e00ff */
[----:B------:R-:W-:Y:S01]  /*3380*/  SHF.L.U32 R52, R11, 0x10, RZ ;  /* 0x000000100b347819 */ /* 0x000fe200000006ff */
[C---:B------:R-:W-:Y:S01]  /*3390*/  FMUL.FTZ R61, R128.reuse, R61 ;  /* 0x0000003d803d7220 */ /* 0x040fe20000410000 */
[----:B------:R-:W-:Y:S01]  /*33a0*/  SHF.L.U32 R62, R41, 0x10, RZ ;  /* 0x00000010293e7819 */ /* 0x000fe200000006ff */
[----:B------:R-:W-:Y:S01]  /*33b0*/  FMUL.FTZ R53, R128, R53 ;  /* 0x0000003580357220 */ /* 0x000fe20000410000 */
[----:B------:R-:W-:Y:S01]  /*33c0*/  FFMA.FTZ R105, R105, R60, R64 ;  /* 0x0000003c69697223 */ /* 0x000fe20000010040 */
[----:B------:R-:W-:Y:S01]  /*33d0*/  SHF.L.U32 R155, R12, 0x10, RZ ;  /* 0x000000100c9b7819 */ /* 0x000fe200000006ff */
[----:B------:R-:W-:Y:S01]  /*33e0*/  FFMA.FTZ R60, R131, R150, R152 ;  /* 0x00000096833c7223 */ /* 0x000fe20000010098 */
[----:B------:R-:W-:Y:S01]  /*33f0*/  SHF.L.U32 R65, R81, 0x10, RZ ;  /* 0x0000001051417819 */ /* 0x000fe200000006ff */
[C---:B------:R-:W-:Y:S01]  /*3400*/  FMUL.FTZ R64, R128.reuse, R133 ;  /* 0x0000008580407220 */ /* 0x040fe20000410000 */
[----:B------:R-:W-:Y:S01]  /*3410*/  FMUL.FTZ R132, R128, R153 ;  /* 0x0000009980847220 */ /* 0x000fe20000410000 */
[----:B------:R-:W-:Y:S01]  /*3420*/  FFMA.FTZ R61, R61, R98, R148 ;  /* 0x000000623d3d7223 */ /* 0x000fe20000010094 */
[----:B------:R-:W-:-:S02]  /*3430*/  IMAD.U32 R131, R117, 0x10000, RZ ;  /* 0x0001000075837824 */ /* 0x000fc400078e00ff */
[----:B------:R-:W-:Y:S01]  /*3440*/  FFMA.FTZ R133, R53, R52, R62 ;  /* 0x0000003435857223 */ /* 0x000fe2000001003e */
[----:B------:R-:W-:Y:S01]  /*3450*/  SHF.L.U32 R98, R80, 0x10, RZ ;  /* 0x0000001050627819 */ /* 0x000fe200000006ff */
[----:B------:R-:W-:Y:S01]  /*3460*/  FADD.FTZ R53, -R55, R102 ;  /* 0x0000006637357221 */ /* 0x000fe20000010100 */
[----:B------:R-:W-:Y:S01]  /*3470*/  SHF.L.U32 R148, R116, 0x10, RZ ;  /* 0x0000001074947819 */ /* 0x000fe200000006ff */
[----:B------:R-:W-:Y:S01]  /*3480*/  FMUL.FTZ R135, R128, R135 ;  /* 0x0000008780877220 */ /* 0x000fe20000410000 */
[----:B------:R-:W-:Y:S01]  /*3490*/  FFMA.FTZ R132, R132, R155, R157 ;  /* 0x0000009b84847223 */ /* 0x000fe2000001009d */
[----:B------:R-:W-:Y:S01]  /*34a0*/  FFMA.FTZ R62, R64, R65, R131 ;  /* 0x00000041403e7223 */ /* 0x000fe20000010083 */
[----:B------:R-:W-:Y:S01]  /*34b0*/  SHF.L.U32 R52, R13, 0x10, RZ ;  /* 0x000000100d347819 */ /* 0x000fe200000006ff */
[----:B------:R-:W-:Y:S01]  /*34c0*/  FADD.FTZ R157, -R55, R140 ;  /* 0x0000008c379d7221 */ /* 0x000fe20000010100 */
[----:B------:R-:W-:Y:S01]  /*34d0*/  SHF.L.U32 R153, R18, 0x10, RZ ;  /* 0x0000001012997819 */ /* 0x000fe200000006ff */
[----:B------:R-:W-:Y:S01]  /*34e0*/  IMAD.U32 R64, R43, 0x10000, RZ ;  /* 0x000100002b407824 */ /* 0x000fe200078e00ff */
[----:B------:R-:W-:Y:S01]  /*34f0*/  SHF.L.U32 R155, R36, 0x10, RZ ;  /* 0x00000010249b7819 */ /* 0x000fe200000006ff */
[C---:B------:R-:W-:Y:S01]  /*3500*/  FMUL.FTZ R53, R128.reuse, R53 ;  /* 0x0000003580357220 */ /* 0x040fe20000410000 */
[C---:B------:R-:W-:Y:S01]  /*3510*/  FMUL.FTZ R130, R128.reuse, R145 ;  /* 0x0000009180827220 */ /* 0x040fe20000410000 */
[----:B------:R-:W-:Y:S01]  /*3520*/  FFMA.FTZ R135, R135, R98, R148 ;  /* 0x0000006287877223 */ /* 0x000fe20000010094 */
[----:B------:R-:W-:Y:S01]  /*3530*/  SHF.L.U32 R65, R79, 0x10, RZ ;  /* 0x000000104f417819 */ /* 0x000fe200000006ff */
[----:B------:R-:W-:Y:S01]  /*3540*/  FMUL.FTZ R104, R128, R137 ;  /* 0x0000008980687220 */ /* 0x000fe20000410000 */
[----:B------:R-:W-:Y:S01]  /*3550*/  SHF.L.U32 R131, R115, 0x10, RZ ;  /* 0x0000001073837819 */ /* 0x000fe200000006ff */
[----:B------:R-:W-:Y:S01]  /*3560*/  IMAD.U32 R148, R122, 0x10000, RZ ;  /* 0x000100007a947824 */ /* 0x000fe200078e00ff */
[----:B------:R-:W-:Y:S01]  /*3570*/  SHF.L.U32 R98, R90, 0x10, RZ ;  /* 0x000000105a627819 */ /* 0x000fe200000006ff */
[----:B------:R-:W-:Y:S01]  /*3580*/  FMUL.FTZ R157, R128, R157 ;  /* 0x0000009d809d7220 */ /* 0x000fe20000410000 */
[----:B------:R-:W-:Y:S01]  /*3590*/  FFMA.FTZ R145, R53, R52, R64 ;  /* 0x0000003435917223 */ /* 0x000fe20000010040 */
[----:B------:R-:W-:Y:S01]  /*35a0*/  FFMA.FTZ R130, R130, R153, R155 ;  /* 0x0000009982827223 */ /* 0x000fe2000001009b */
[C---:B------:R-:W-:Y:S01]  /*35b0*/  FADD.FTZ R53, -R55.reuse, R138 ;  /* 0x0000008a37357221 */ /* 0x040fe20000010100 */
[----:B------:R-:W-:Y:S01]  /*35c0*/  FADD.FTZ R153, -R55, R136 ;  /* 0x0000008837997221 */ /* 0x000fe20000010100 */
[----:B------:R-:W-:Y:S01]  /*35d0*/  FFMA.FTZ R104, R104, R65, R131 ;  /* 0x0000004168687223 */ /* 0x000fe20000010083 */
[----:B------:R-:W-:Y:S01]  /*35e0*/  FFMA.FTZ R131, R157, R98, R148 ;  /* 0x000000629d837223 */ /* 0x000fe20000010094 */
[----:B------:R-:W-:Y:S01]  /*35f0*/  SHF.L.U32 R65, R89, 0x10, RZ ;  /* 0x0000001059417819 */ /* 0x000fe200000006ff */
[----:B------:R-:W-:Y:S01]  /*3600*/  FADD.FTZ R141, -R55, R141 ;  /* 0x0000008d378d7221 */ /* 0x000fe20000010100 */
[----:B------:R-:W-:Y:S01]  /*3610*/  SHF.L.U32 R137, R121, 0x10, RZ ;  /* 0x0000001079897819 */ /* 0x000fe200000006ff */
[C---:B------:R-:W-:Y:S01]  /*3620*/  FMUL.FTZ R136, R128.reuse, R139 ;  /* 0x0000008b80887220 */ /* 0x040fe20000410000 */
[----:B------:R-:W-:Y:S01]  /*3630*/  SHF.L.U32 R52, R19, 0x10, RZ ;  /* 0x0000001013347819 */ /* 0x000fe200000006ff */
[C---:B------:R-:W-:Y:S01]  /*3640*/  FMUL.FTZ R53, R128.reuse, R53 ;  /* 0x0000003580357220 */ /* 0x040fe20000410000 */
[----:B------:R-:W-:Y:S01]  /*3650*/  SHF.L.U32 R64, R37, 0x10, RZ ;  /* 0x0000001025407819 */ /* 0x000fe200000006ff */
[----:B------:R-:W-:Y:S01]  /*3660*/  FMUL.FTZ R138, R128, R153 ;  /* 0x00000099808a7220 */ /* 0x000fe20000410000 */
[----:B------:R-:W-:Y:S01]  /*3670*/  SHF.L.U32 R155, R88, 0x10, RZ ;  /* 0x00000010589b7819 */ /* 0x000fe200000006ff */
[----:B------:R-:W-:Y:S01]  /*3680*/  FADD.FTZ R143, -R55, R143 ;  /* 0x0000008f378f7221 */ /* 0x000fe20000010100 */
[----:B------:R-:W-:Y:S01]  /*3690*/  SHF.L.U32 R157, R120, 0x10, RZ ;  /* 0x00000010789d7819 */ /* 0x000fe200000006ff */
[----:B------:R-:W-:Y:S01]  /*36a0*/  IMAD.U32 R102, R38, 0x10000, RZ ;  /* 0x0001000026667824 */ /* 0x000fe200078e00ff */
[----:B------:R-:W-:Y:S01]  /*36b0*/  SHF.L.U32 R98, R20, 0x10, RZ ;  /* 0x0000001014627819 */ /* 0x000fe200000006ff */
[----:B------:R-:W-:Y:S01]  /*36c0*/  FMUL.FTZ R141, R128, R141 ;  /* 0x0000008d808d7220 */ /* 0x000fe20000410000 */
[----:B------:R-:W-:Y:S01]  /*36d0*/  FFMA.FTZ R136, R136, R65, R137 ;  /* 0x0000004188887223 */ /* 0x000fe20000010089 */
[----:B------:R-:W-:Y:S01]  /*36e0*/  FFMA.FTZ R139, R53, R52, R64 ;  /* 0x00000034358b7223 */ /* 0x000fe20000010040 */
[----:B------:R-:W-:Y:S01]  /*36f0*/  FFMA.FTZ R138, R138, R155, R157 ;  /* 0x0000009b8a8a7223 */ /* 0x000fe2000001009d */
[----:B------:R-:W-:Y:S01]  /*3700*/  SHF.L.U32 R65, R87, 0x10, RZ ;  /* 0x0000001057417819 */ /* 0x000fe200000006ff */
[----:B------:R-:W-:-:S02]  /*3710*/  IMAD.U32 R137, R119, 0x10000, RZ ;  /* 0x0001000077897824 */ /* 0x000fc400078e00ff */
[C---:B------:R-:W-:Y:S01]  /*3720*/  FADD.FTZ R53, -R55.reuse, R134 ;  /* 0x0000008637357221 */ /* 0x040fe20000010100 */
[----:B------:R-:W-:Y:S01]  /*3730*/  FADD.FTZ R157, -R55, R144 ;  /* 0x00000090379d7221 */ /* 0x000fe20000010100 */
[C---:B------:R-:W-:Y:S01]  /*3740*/  FMUL.FTZ R140, R128.reuse, R143 ;  /* 0x0000008f808c7220 */ /* 0x040fe20000410000 */
        /* <DEDUP_REMOVED lines=8> */
[C---:B------:R-:W-:Y:S01]  /*37d0*/  FADD.FTZ R65, -R55.reuse, R100 ;  /* 0x0000006437417221 */ /* 0x040fe20000010100 */
[C---:B------:R-:W-:Y:S01]  /*37e0*/  FADD.FTZ R147, -R55.reuse, R147 ;  /* 0x0000009337937221 */ /* 0x040fe20000010100 */
[----:B------:R-:W-:Y:S01]  /*37f0*/  FADD.FTZ R151, -R55, R151 ;  /* 0x0000009737977221 */ /* 0x000fe20000010100 */
[----:B------:R-:W-:Y:S01]  /*3800*/  FFMA.FTZ R143, R53, R52, R64 ;  /* 0x00000034358f7223 */ /* 0x000fe20000010040 */
[----:B------:R-:W-:Y:S01]  /*3810*/  FFMA.FTZ R137, R157, R98, R102 ;  /* 0x000000629d897223 */ /* 0x000fe20000010066 */
[----:B------:R-:W-:Y:S01]  /*3820*/  SHF.L.U32 R64, R27, 0x10, RZ ;  /* 0x000000101b407819 */ /* 0x000fe200000006ff */
[C---:B------:R-:W-:Y:S01]  /*3830*/  FMUL.FTZ R65, R128.reuse, R65 ;  /* 0x0000004180417220 */ /* 0x040fe20000410000 */
[----:B------:R-:W-:Y:S01]  /*3840*/  SHF.L.U32 R102, R97, 0x10, RZ ;  /* 0x0000001061667819 */ /* 0x000fe200000006ff */
[----:B------:R-:W-:Y:S01]  /*3850*/  IMAD.U32 R98, R33, 0x10000, RZ ;  /* 0x0001000021627824 */ /* 0x000fe200078e00ff */
[----:B------:R-:W-:Y:S01]  /*3860*/  SHF.L.U32 R144, R125, 0x10, RZ ;  /* 0x000000107d907819 */ /* 0x000fe200000006ff */
[----:B------:R-:W-:Y:S01]  /*3870*/  FMUL.FTZ R147, R128, R147 ;  /* 0x0000009380937220 */ /* 0x000fe20000410000 */
[----:B------:R-:W-:Y:S01]  /*3880*/  SHF.L.U32 R153, R26, 0x10, RZ ;  /* 0x000000101a997819 */ /* 0x000fe200000006ff */
[----:B------:R-:W0:Y:S01]  /*3890*/  LDC.64 R52, c[0x0][0x428] ;  /* 0x00010a00ff347b82 */ /* 0x000e220000000a00 */
[----:B------:R-:W-:Y:S01]  /*38a0*/  SHF.L.U32 R155, R32, 0x10, RZ ;  /* 0x00000010209b7819 */ /* 0x000fe200000006ff */
[----:B------:R-:W-:Y:S01]  /*38b0*/  FMUL.FTZ R134, R128, R151 ;  /* 0x0000009780867220 */ /* 0x000fe20000410000 */
[----:B------:R-:W-:Y:S01]  /*38c0*/  FADD.FTZ R151, -R55, R142 ;  /* 0x0000008e37977221 */ /* 0x000fe20000010100 */
[----:B------:R-:W-:Y:S01]  /*38d0*/  FFMA.FTZ R147, R147, R64, R98 ;  /* 0x0000004093937223 */ /* 0x000fe20000010062 */
[----:B------:R-:W-:Y:S01]  /*38e0*/  FFMA.FTZ R142, R65, R102, R144 ;  /* 0x00000066418e7223 */ /* 0x000fe20000010090 */
[----:B------:R-:W-:Y:S01]  /*38f0*/  FFMA.FTZ R134, R134, R153, R155 ;  /* 0x0000009986867223 */ /* 0x000fe2000001009b */
[C---:B------:R-:W-:Y:S01]  /*3900*/  FADD.FTZ R149, -R55.reuse, R149 ;  /* 0x0000009537957221 */ /* 0x040fe20000010100 */
[----:B------:R-:W1:Y:S01]  /*3910*/  @!P1 LDC.64 R64, c[0x0][0x3c8] ;  /* 0x0000f200ff409b82 */ /* 0x000e620000000a00 */
[C---:B------:R-:W-:Y:S01]  /*3920*/  FADD.FTZ R153, -R55.reuse, R59 ;  /* 0x0000003b37997221 */ /* 0x040fe20000010100 */
[----:B------:R-:W-:Y:S01]  /*3930*/  FADD.FTZ R155, -R55, R58 ;  /* 0x0000003a379b7221 */ /* 0x000fe20000010100 */
[----:B------:R-:W-:Y:S01]  /*3940*/  SHF.L.U32 R55, R96, 0x10, RZ ;  /* 0x0000001060377819 */ /* 0x000fe200000006ff */
[----:B------:R-:W-:-:S02]  /*3950*/  IMAD.U32 R59, R124, 0x10000, RZ ;  /* 0x000100007c3b7824 */ /* 0x000fc400078e00ff */
[----:B------:R-:W-:Y:S01]  /*3960*/  FMUL.FTZ R144, R128, R151 ;  /* 0x0000009780907220 */ /* 0x000fe20000410000 */
[----:B------:R-:W-:Y:S01]  /*3970*/  SHF.L.U32 R148, R28, 0x10, RZ ;  /* 0x000000101c947819 */ /* 0x000fe200000006ff */
[----:B------:R-:W-:Y:S01]  /*3980*/  FMUL.FTZ R149, R128, R149 ;  /* 0x0000009580957220 */ /* 0x000fe20000410000 */
[----:B------:R-:W-:Y:S01]  /*3990*/  SHF.L.U32 R150, R34, 0x10, RZ ;  /* 0x0000001022967819 */ /* 0x000fe200000006ff */
[----:B------:R-:W-:Y:S01]  /*39a0*/  FFMA.FTZ R144, R144, R55, R59 ;  /* 0x0000003790907223 */ /* 0x000fe2000001003b */
[----:B------:R-:W-:Y:S01]  /*39b0*/  F2FP.BF16.F32.PACK_AB R55, R105, R146 ;  /* 0x000000926937723e */ /* 0x000fe200000010ff */
[----:B------:R-:W-:Y:S01]  /*39c0*/  FMUL.FTZ R151, R128, R153 ;  /* 0x0000009980977220 */ /* 0x000fe20000410000 */
[----:B------:R-:W-:Y:S01]  /*39d0*/  F2FP.BF16.F32.PACK_AB R59, R104, R145 ;  /* 0x00000091683b723e */ /* 0x000fe200000010ff */
[----:B------:R-:W-:Y:S01]  /*39e0*/  FFMA.FTZ R149, R149, R148, R150 ;  /* 0x0000009495957223 */ /* 0x000fe20000010096 */
[----:B------:R-:W2:Y:S01]  /*39f0*/  LDC.64 R104, c[0x0][0x380] ;  /* 0x0000e000ff687b82 */ /* 0x000ea20000000a00 */
[----:B------:R-:W-:Y:S01]  /*3a00*/  SHF.L.U32 R58, R29, 0x10, RZ ;  /* 0x000000101d3a7819 */ /* 0x000fe200000006ff */
[----:B------:R-:W-:Y:S01]  /*3a10*/  FMUL.FTZ R148, R128, R155 ;  /* 0x0000009b80947220 */ /* 0x000fe20000410000 */
[----:B------:R-:W-:Y:S01]  /*3a20*/  SHF.L.U32 R98, R35, 0x10, RZ ;  /* 0x0000001023627819 */ /* 0x000fe200000006ff */
[----:B0-----:R-:W-:Y:S01]  /*3a30*/  IMAD.WIDE.U32 R100, R101, 0x10, R52 ;  /* 0x0000001065647825 */ /* 0x001fe200078e0034 */
[----:B------:R-:W-:-:S02]  /*3a40*/  SHF.L.U32 R157, R95, 0x10, RZ ;  /* 0x000000105f9d7819 */ /* 0x000fc400000006ff */
[----:B------:R-:W-:Y:S01]  /*3a50*/  SHF.L.U32 R153, R123, 0x10, RZ ;  /* 0x000000107b997819 */ /* 0x000fe200000006ff */
[----:B------:R-:W-:Y:S01]  /*3a60*/  FFMA.FTZ R151, R151, R58, R98 ;  /* 0x0000003a97977223 */ /* 0x000fe20000010062 */
[----:B------:R-:W-:Y:S01]  /*3a70*/  IMAD.WIDE.U32 R98, R99, 0x10, R52 ;  /* 0x0000001063627825 */ /* 0x000fe200078e0034 */
[----:B------:R-:W-:-:S03]  /*3a80*/  F2FP.BF16.F32.PACK_AB R54, R54, R67 ;  /* 0x000000433636723e */ /* 0x000fc600000010ff */
[----:B------:R-:W-:Y:S01]  /*3a90*/  FFMA.FTZ R148, R148, R157, R153 ;  /* 0x0000009d94947223 */ /* 0x000fe20000010099 */
[----:B------:R-:W-:Y:S01]  /*3aa0*/  IMAD.WIDE.U32 R102, R103, 0x10, R52 ;  /* 0x0000001067667825 */ /* 0x000fe200078e0034 */
[----:B------:R-:W-:-:S03]  /*3ab0*/  F2FP.BF16.F32.PACK_AB R58, R135, R132 ;  /* 0x00000084873a723e */ /* 0x000fc600000010ff */
[----:B------:R-:W-:Y:S01]  /*3ac0*/  IMAD.WIDE.U32 R152, R129, 0x10, R52 ;  /* 0x0000001081987825 */ /* 0x000fe200078e0034 */
[----:B------:R-:W-:Y:S02]  /*3ad0*/  F2FP.BF16.F32.PACK_AB R52, R57, R56 ;  /* 0x000000383934723e */ /* 0x000fe400000010ff */
[----:B------:R-:W-:Y:S02]  /*3ae0*/  F2FP.BF16.F32.PACK_AB R56, R60, R61 ;  /* 0x0000003d3c38723e */ /* 0x000fe400000010ff */
[----:B------:R-:W-:Y:S01]  /*3af0*/  F2FP.BF16.F32.PACK_AB R60, R131, R130 ;  /* 0x00000082833c723e */ /* 0x000fe200000010ff */
[----:B-1----:R-:W-:Y:S01]  /*3b00*/  @!P1 IMAD.WIDE R130, R127, 0x4, R64 ;  /* 0x000000047f829825 */ /* 0x002fe200078e0240 */
[----:B------:R-:W-:Y:S02]  /*3b10*/  F2FP.BF16.F32.PACK_AB R53, R63, R66 ;  /* 0x000000423f35723e */ /* 0x000fe400000010ff */
[----:B------:R-:W-:Y:S02]  /*3b20*/  F2FP.BF16.F32.PACK_AB R57, R62, R133 ;  /* 0x000000853e39723e */ /* 0x000fe400000010ff */
        /* <DEDUP_REMOVED lines=11> */
[----:B--2---:R-:W-:-:S03]  /*3be0*/  IADD3 R127, PT, PT, R127, R104, RZ ;  /* 0x000000687f7f7210 */ /* 0x004fc60007ffe0ff */
[----:B------:R0:W-:Y:S01]  /*3bf0*/  STG.E.128 desc[UR6][R152.64], R64 ;  /* 0x0000004098007986 */ /* 0x0001e2000c101d06 */
[----:B------:R-:W-:-:S13]  /*3c00*/  ISETP.GE.AND P1, PT, R127, R105, PT ;  /* 0x000000697f00720c */ /* 0x000fda0003f26270 */
[----:B------:R-:W-:Y:S05]  /*3c10*/  @!P1 BRA `(.L_x_142) ;  /* 0xffffffcc00749947 */ /* 0x000fea000383ffff */
[----:B------:R-:W-:Y:S05]  /*3c20*/  EXIT ;  /* 0x000000000000794d */ /* 0x000fea0003800000 */
.L_x_143:
        /* <DEDUP_REMOVED lines=13> */
.L_x_27203:


//--------------------- .text._ZN10layer_norm13ln_fwd_kernelINS_13Kernel_traitsI13__nv_bfloat16S2_S2_S2_fjLj4096ELj1ELj1ELj4ELj16ENS_18Kernel_traits_baseILj4096ES2_S2_S2_S2_fjLj128EEEEELb0ELb1ELb1ELb0EEEvNS_9FwdParamsE --------------------------
	.section	.text._ZN10layer_norm13ln_fwd_kernelINS_13Kernel_traitsI13__nv_bfloat16S2_S2_S2_fjLj4096ELj1ELj1ELj4ELj16ENS_18Kernel_traits_baseILj4096ES2_S2_S2_S2_fjLj128EEEEELb0ELb1ELb1ELb0EEEvNS_9FwdParamsE,"ax",@progbits
	.align	128
        .global         _ZN10layer_norm13ln_fwd_kernelINS_13Kernel_traitsI13__nv_bfloat16S2_S2_S2_fjLj4096ELj1ELj1ELj4ELj16ENS_18Kernel_traits_baseILj4096ES2_S2_S2_S2_fjLj128EEEEELb0ELb1ELb1ELb0EEEvNS_9FwdParamsE
        .type           _ZN10layer_norm13ln_fwd_kernelINS_13Kernel_traitsI13__nv_bfloat16S2_S2_S2_fjLj4096ELj1ELj1ELj4ELj16ENS_18Kernel_traits_baseILj4096ES2_S2_S2_S2_fjLj128EEEEELb0ELb1ELb1ELb0EEEvNS_9FwdParamsE,@function
        .size           _ZN10layer_norm13ln_fwd_kernelINS_13Kernel_traitsI13__nv_bfloat16S2_S2_S2_fjLj4096ELj1ELj1ELj4ELj16ENS_18Kernel_traits_baseILj4096ES2_S2_S2_S2_fjLj128EEEEELb0ELb1ELb1ELb0EEEvNS_9FwdParamsE,(.L_x_27204 - _ZN10layer_norm13ln_fwd_kernelINS_13Kernel_traitsI13__nv_bfloat16S2_S2_S2_fjLj4096ELj1ELj1ELj4ELj16ENS_18Kernel_traits_baseILj4096ES2_S2_S2_S2_fjLj128EEEEELb0ELb1ELb1ELb0EEEvNS_9FwdParamsE)
        .other          _ZN10layer_norm13ln_fwd_kernelINS_13Kernel_traitsI13__nv_bfloat16S2_S2_S2_fjLj4096ELj1ELj1ELj4ELj16ENS_18Kernel_traits_baseILj4096ES2_S2_S2_S2_fjLj128EEEEELb0ELb1ELb1ELb0EEEvNS_9FwdParamsE,@"STO_CUDA_ENTRY STV_DEFAULT"
_ZN10layer_norm13ln_fwd_kernelINS_13Kernel_traitsI13__nv_bfloat16S2_S2_S2_fjLj4096ELj1ELj1ELj4ELj16ENS_18Kernel_traits_baseILj4096ES2_S2_S2_S2_fjLj128EEEEELb0ELb1ELb1ELb0EEEvNS_9FwdParamsE:
.text._ZN10layer_norm13ln_fwd_kernelINS_13Kernel_traitsI13__nv_bfloat16S2_S2_S2_fjLj4096ELj1ELj1ELj4ELj16ENS_18Kernel_traits_baseILj4096ES2_S2_S2_S2_fjLj128EEEEELb0ELb1ELb1ELb0EEEvNS_9FwdParamsE:
[----:B------:R-:W-:Y:S01]  /*0000*/  LDC R1, c[0x0][0x37c] ;  /* 0x0000df00ff017b82 */ /* 0x000fe20000000800 */
[----:B------:R-:W0:Y:S07]  /*0010*/  S2R R0, SR_TID.X ;  /* 0x0000000000007919 */ /* 0x000e2e0000002100 */
[----:B------:R-:W1:Y:S01]  /*0020*/  LDC R3, c[0x0][0x388] ;  /* 0x0000e200ff037b82 */ /* 0x000e620000000800 */
[----:B------:R-:W2:Y:S01]  /*0030*/  LDCU.64 UR4, c[0x0][0x438] ;  /* 0x00008700ff0477ac */ /* 0x000ea20008000a00 */
[----:B------:R-:W-:Y:S01]  /*0040*/  BSSY.RECONVERGENT B0, `(.L_x_144) ;  /* 0x0000066000007945 */ /* 0x000fe20003800200 */
[----:B------:R-:W3:Y:S05]  /*0050*/  LDCU.64 UR12, c[0x0][0x358] ;  /* 0x00006b00ff0c77ac */ /* 0x000eea0008000a00 */
[----:B------:R-:W4:Y:S01]  /*0060*/  S2UR UR7, SR_CTAID.X ;  /* 0x00000000000779c3 */ /* 0x000f220000002500 */
[----:B--2---:R-:W-:-:S04]  /*0070*/  UISETP.NE.U32.AND UP0, UPT, UR4, URZ, UPT ;  /* 0x000000ff0400728c */ /* 0x004fc8000bf05070 */
[----:B------:R-:W-:Y:S01]  /*0080*/  UISETP.NE.AND.EX UP0, UPT, UR5, URZ, UPT, UP0 ;  /* 0x000000ff0500728c */ /* 0x000fe2000bf05300 */
[----:B-1----:R-:W-:-:S04]  /*0090*/  SHF.R.S32.HI R2, RZ, 0x1f, R3 ;  /* 0x0000001fff027819 */ /* 0x002fc80000011403 */
        /* <DEDUP_REMOVED lines=40> */
[----:B------:R-:W-:Y:S01]  /*0320*/  ISETP.GE.U32.AND P0, PT, R144, 0x200, PT ;  /* 0x000002009000780c */ /* 0x000fe20003f06070 */
[----:B------:R-:W-:-:S12]  /*0330*/  @P2 VIADD R21, R21, 0x80 ;  /* 0x0000008015152836 */ /* 0x000fd80000000000 */
        /* <DEDUP_REMOVED lines=11> */
.L_x_145:
        /* <DEDUP_REMOVED lines=32> */
[----:B------:R-:W-:Y:S01]  /*05f0*/  HFMA2 R54, -RZ, RZ, 0, 0 ;  /* 0x00000000ff367431 */ /* 0x000fe200000001ff */
[----:B------:R-:W-:Y:S02]  /*0600*/  CS2R R52, SRZ ;  /* 0x0000000000347805 */ /* 0x000fe4000001ff00 */
[----:B------:R-:W-:Y:S02]  /*0610*/  MOV R66, RZ ;  /* 0x000000ff00427202 */ /* 0x000fe40000000f00 */
[----:B------:R-:W-:Y:S01]  /*0620*/  CS2R R64, SRZ ;  /* 0x0000000000407805 */ /* 0x000fe2000001ff00 */
[----:B------:R-:W-:Y:S01]  /*0630*/  IMAD.MOV.U32 R78, RZ, RZ, RZ ;  /* 0x000000ffff4e7224 */ /* 0x000fe200078e00ff */
[----:B------:R-:W-:Y:S02]  /*0640*/  CS2R R76, SRZ ;  /* 0x00000000004c7805 */ /* 0x000fe4000001ff00 */
[----:B------:R-:W-:-:S02]  /*0650*/  @P3 CS2R R42, SRZ ;  /* 0x00000000002a3805 */ /* 0x000fc4000001ff00 */
[----:B------:R-:W-:Y:S02]  /*0660*/  @P3 CS2R R40, SRZ ;  /* 0x0000000000283805 */ /* 0x000fe4000001ff00 */
[----:B------:R-:W-:Y:S01]  /*0670*/  @P1 MOV R67, RZ ;  /* 0x000000ff00431202 */ /* 0x000fe20000000f00 */
[----:B------:R-:W-:Y:S01]  /*0680*/  @P0 IMAD.MOV.U32 R79, RZ, RZ, RZ ;  /* 0x000000ffff4f0224 */ /* 0x000fe200078e00ff */
[----:B0-----:R-:W-:-:S07]  /*0690*/  @P2 MOV R55, RZ ;  /* 0x000000ff00372202 */ /* 0x001fce0000000f00 */
.L_x_146:
[----:B------:R-:W-:Y:S05]  /*06a0*/  BSYNC.RECONVERGENT B0 ;  /* 0x0000000000007941 */ /* 0x000fea0003800200 */
.L_x_144:
[----:B------:R-:W0:Y:S02]  /*06b0*/  LDCU UR4, c[0x0][0x384] ;  /* 0x00007080ff0477ac */ /* 0x000e240008000800 */
[----:B0-----:R-:W-:-:S06]  /*06c0*/  UISETP.GE.AND UP0, UPT, UR7, UR4, UPT ;  /* 0x000000040700728c */ /* 0x001fcc000bf06270 */
[----:B------:R-:W-:-:S13]  /*06d0*/  PLOP3.LUT P0, PT, PT, PT, UP0, 0x80, 0x8 ;  /* 0x000000000008781c */ /* 0x000fda0003f0f008 */
[----:B------:R-:W-:Y:S05]  /*06e0*/  @P0 EXIT ;  /* 0x000000000000094d */ /* 0x000fea0003800000 */
[----:B------:R-:W-:Y:S01]  /*06f0*/  SHF.R.S32.HI R22, RZ, 0x3, R22 ;  /* 0x00000003ff167819 */ /* 0x000fe20000011416 */
[----:B------:R-:W0:Y:S01]  /*0700*/  LDCU.U8 UR4, c[0x0][0x410] ;  /* 0x00008200ff0477ac */ /* 0x000e220008000000 */
        /* <DEDUP_REMOVED lines=16> */
[----:B------:R-:W-:Y:S01]  /*0810*/  LEA R28, R2, R3, 0x3 ;  /* 0x00000003021c7211 */ /* 0x000fe200078e18ff */
[----:B------:R-:W1:Y:S01]  /*0820*/  LDCU.64 UR18, c[0x0][0x380] ;  /* 0x00007000ff1277ac */ /* 0x000e620008000a00 */
[----:B------:R-:W-:Y:S01]  /*0830*/  PRMT R140, R46, 0x7632, R140 ;  /* 0x000076322e8c7816 */ /* 0x000fe2000000008c */
[----:B------:R-:W-:Y:S01]  /*0840*/  IMAD R2, R4, 0x8, R3 ;  /* 0x0000000804027824 */ /* 0x000fe200078e0203 */
[----:B------:R-:W-:Y:S01]  /*0850*/  I2FP.F32.U32 R28, R28 ;  /* 0x0000001c001c7245 */ /* 0x000fe20000201000 */
[----:B0-----:R-:W-:Y:S01]  /*0860*/  UISETP.NE.AND UP2, UPT, UR4, URZ, UPT ;  /* 0x000000ff0400728c */ /* 0x001fe2000bf45270 */
[----:B------:R-:W-:-:S02]  /*0870*/  PRMT R139, R41, 0x7632, R139 ;  /* 0x00007632298b7816 */ /* 0x000fc4000000008b */
[----:B------:R0:W0:Y:S01]  /*0880*/  MUFU.RCP R92, R28 ;  /* 0x0000001c005c7308 */ /* 0x0000220000001000 */
        /* <DEDUP_REMOVED lines=42> */
[----:B01234-:R-:W-:-:S07]  /*0b30*/  PRMT R101, R72, 0x7632, R101 ;  /* 0x0000763248657816 */ /* 0x01ffce0000000065 */
.L_x_172:
[----:B------:R-:W-:-:S06]  /*0b40*/  UIMAD.WIDE UR4, UR7, 0x4, UR8 ;  /* 0x00000004070478a5 */ /* 0x000fcc000f8e0208 */
[----:B0123--:R-:W-:Y:S02]  /*0b50*/  MOV R84, UR4 ;  /* 0x0000000400547c02 */ /* 0x00ffe40008000f00 */
[----:B------:R-:W-:-:S05]  /*0b60*/  MOV R85, UR5 ;  /* 0x0000000500557c02 */ /* 0x000fca0008000f00 */
[----:B------:R0:W2:Y:S01]  /*0b70*/  LDG.E R86, desc[UR12][R84.64] ;  /* 0x0000000c54567981 */ /* 0x0000a2000c1e1900 */
[----:B------:R-:W-:-:S06]  /*0b80*/  UIMAD.WIDE UR4, UR7, 0x4, UR10 ;  /* 0x00000004070478a5 */ /* 0x000fcc000f8e020a */
[----:B0-----:R-:W-:Y:S01]  /*0b90*/  IMAD.U32 R84, RZ, RZ, UR4 ;  /* 0x00000004ff547e24 */ /* 0x001fe2000f8e00ff */
[----:B------:R-:W-:-:S05]  /*0ba0*/  MOV R85, UR5 ;  /* 0x0000000500557c02 */ /* 0x000fca0008000f00 */
[----:B------:R-:W3:Y:S01]  /*0bb0*/  LDG.E R147, desc[UR12][R84.64] ;  /* 0x0000000c54937981 */ /* 0x000ee2000c1e1900 */
[----:B------:R-:W-:Y:S01]  /*0bc0*/  ISETP.GE.U32.AND P2, PT, R144, 0x80, PT ;  /* 0x000000809000780c */ /* 0x000fe20003f46070 */
[----:B------:R-:W-:Y:S01]  /*0bd0*/  BSSY.RECONVERGENT B0, `(.L_x_147) ;  /* 0x00000b0000007945 */ /* 0x000fe20003800200 */
[----:B------:R-:W-:Y:S01]  /*0be0*/  IMAD.MOV.U32 R150, RZ, RZ, RZ ;  /* 0x000000ffff967224 */ /* 0x000fe200078e00ff */
[----:B--2---:R-:W-:-:S13]  /*0bf0*/  R2UR UR17, R86 ;  /* 0x00000000561172ca */ /* 0x004fda00000e0000 */
[----:B------:R-:W-:Y:S01]  /*0c00*/  UISETP.GE.AND UP3, UPT, UR17, 0x1, UPT ;  /* 0x000000011100788c */ /* 0x000fe2000bf66270 */
[----:B---3--:R-:W-:-:S05]  /*0c10*/  R2UR UR6, R147 ;  /* 0x00000000930672ca */ /* 0x008fca00000e0000 */
[----:B------:R-:W-:-:S05]  /*0c20*/  PLOP3.LUT P1, PT, PT, PT, UP3, 0x80, 0x8 ;  /* 0x000000000008781c */ /* 0x000fca0003f2f038 */
[----:B------:R-:W-:-:S06]  /*0c30*/  @UP3 UIADD3 UR4, UPT, UPT, UR17, -0x1, URZ ;  /* 0xffffffff11043890 */ /* 0x000fcc000fffe0ff */
[----:B------:R-:W-:Y:S01]  /*0c40*/  MOV R86, UR4 ;  /* 0x0000000400567c02 */ /* 0x000fe20008000f00 */
[----:B------:R-:W-:-:S04]  /*0c50*/  UIMAD UR4, UR7, UR20, URZ ;  /* 0x00000014070472a4 */ /* 0x000fc8000f8e02ff */
[----:B------:R-:W-:Y:S01]  /*0c60*/  USHF.R.S32.HI UR5, URZ, 0x1f, UR4 ;  /* 0x0000001fff057899 */ /* 0x000fe20008011404 */
[----:B------:R-:W-:-:S03]  /*0c70*/  @P1 IMAD R86, R86, UR20, RZ ;  /* 0x0000001456561c24 */ /* 0x000fc6000f8e02ff */
[----:B------:R-:W-:Y:S02]  /*0c80*/  ULEA.HI UR5, UR5, UR4, URZ, 0x3 ;  /* 0x0000000405057291 */ /* 0x000fe4000f8f18ff */
[----:B------:R-:W-:-:S04]  /*0c90*/  @P1 SHF.R.S32.HI R87, RZ, 0x1f, R86 ;  /* 0x0000001fff571819 */ /* 0x000fc80000011456 */
[----:B------:R-:W-:Y:S02]  /*0ca0*/  @P1 LEA.HI R86, R87, R86, RZ, 0x3 ;  /* 0x0000005657561211 */ /* 0x000fe400078f18ff */
[----:B------:R-:W-:Y:S02]  /*0cb0*/  MOV R84, UR5 ;  /* 0x0000000500547c02 */ /* 0x000fe40008000f00 */
[-C--:B------:R-:W-:Y:S02]  /*0cc0*/  @P1 LEA.HI.SX32 R150, R86, R145.reuse, 0x1d ;  /* 0x0000009156961211 */ /* 0x080fe400078feaff */
[----:B------:R-:W-:Y:S01]  /*0cd0*/  LEA.HI.SX32 R147, R84, R145, 0x1d ;  /* 0x0000009154937211 */ /* 0x000fe200078feaff */
[----:B------:R-:W-:Y:S06]  /*0ce0*/  @!P2 BRA `(.L_x_148) ;  /* 0x000000080078a947 */ /* 0x000fec0003800000 */
[----:B------:R-:W-:-:S04]  /*0cf0*/  UISETP.NE.U32.AND UP0, UPT, UR14, URZ, UPT ;  /* 0x000000ff0e00728c */ /* 0x000fc8000bf05070 */
[----:B------:R-:W-:Y:S01]  /*0d00*/  UISETP.NE.AND.EX UP0, UPT, UR15, URZ, UPT, UP0 ;  /* 0x000000ff0f00728c */ /* 0x000fe2000bf05300 */
[----:B------:R-:W-:Y:S10]  /*0d10*/  BRA.U !UP3, `(.L_x_149) ;  /* 0x000000010b0c7547 */ /* 0x000ff4000b800000 */
[----:B------:R-:W0:Y:S02]  /*0d20*/  LDC.64 R32, c[0x0][0x390] ;  /* 0x0000e400ff207b82 */ /* 0x000e240000000a00 */
[----:B0-----:R-:W-:-:S06]  /*0d30*/  IMAD.WIDE.U32 R32, R150, 0x10, R32 ;  /* 0x0000001096207825 */ /* 0x001fcc00078e0020 */
[----:B------:R-:W5:Y:S02]  /*0d40*/  LDG.E.128 R32, desc[UR12][R32.64] ;  /* 0x0000000c20207981 */ /* 0x000f64000c1e1d00 */
.L_x_149:
[----:B------:R-:W-:Y:S05]  /*0d50*/  BRA.U !UP0, `(.L_x_150) ;  /* 0x0000000508547547 */ /* 0x000fea000b800000 */
[----:B------:R-:W0:Y:S02]  /*0d60*/  LDC.64 R28, c[0x0][0x3a0] ;  /* 0x0000e800ff1c7b82 */ /* 0x000e240000000a00 */
[----:B0-----:R-:W-:-:S06]  /*0d70*/  IMAD.WIDE.U32 R28, R147, 0x10, R28 ;  /* 0x00000010931c7825 */ /* 0x001fcc00078e001c */
[----:B------:R-:W2:Y:S01]  /*0d80*/  LDG.E.128 R28, desc[UR12][R28.64] ;  /* 0x0000000c1c1c7981 */ /* 0x000ea2000c1e1d00 */
[----:B------:R-:W-:-:S13]  /*0d90*/  ISETP.LT.AND P0, PT, RZ, UR17, PT ;  /* 0x00000011ff007c0c */ /* 0x000fda000bf01270 */
[----:B------:R-:W0:Y:S01]  /*0da0*/  @P0 LDC R86, c[0x0][0x40c] ;  /* 0x00010300ff560b82 */ /* 0x000e220000000800 */
[C---:B-----5:R-:W-:Y:S01]  /*0db0*/  @P0 PRMT R85, R32.reuse, 0x7632, R85 ;  /* 0x0000763220550816 */ /* 0x060fe20000000055 */
[----:B------:R-:W-:Y:S01]  /*0dc0*/  @P0 IMAD.U32 R106, R33, 0x10000, RZ ;  /* 0x00010000216a0824 */ /* 0x000fe200078e00ff */
[----:B------:R-:W-:Y:S02]  /*0dd0*/  @P0 SHF.L.U32 R84, R32, 0x10, RZ ;  /* 0x0000001020540819 */ /* 0x000fe400000006ff */
[----:B------:R-:W-:Y:S01]  /*0de0*/  @P0 PRMT R108, R35, 0x7632, R108 ;  /* 0x00007632236c0816 */ /* 0x000fe2000000006c */
[----:B------:R-:W-:Y:S02]  /*0df0*/  @P0 IMAD.U32 R85, R85, 0x10000, RZ ;  /* 0x0001000055550824 */ /* 0x000fe400078e00ff */
[----:B------:R-:W1:Y:S02]  /*0e00*/  @P0 LDC R87, c[0x0][0x40c] ;  /* 0x00010300ff570b82 */ /* 0x000e640000000800 */
[----:B------:R-:W-:-:S06]  /*0e10*/  @P0 IMAD.U32 R108, R108, 0x10000, RZ ;  /* 0x000100006c6c0824 */ /* 0x000fcc00078e00ff */
[----:B------:R-:W3:Y:S08]  /*0e20*/  @P0 LDC R109, c[0x0][0x40c] ;  /* 0x00010300ff6d0b82 */ /* 0x000ef00000000800 */
[----:B------:R-:W4:Y:S01]  /*0e30*/  @P0 LDC R149, c[0x0][0x40c] ;  /* 0x00010300ff950b82 */ /* 0x000f220000000800 */
[----:B0-----:R-:W-:Y:S01]  /*0e40*/  @P0 FMUL.FTZ R86, R85, R86 ;  /* 0x0000005655560220 */ /* 0x001fe20000410000 */
[----:B------:R-:W-:-:S06]  /*0e50*/  @P0 SHF.L.U32 R85, R72, 0x10, RZ ;  /* 0x0000001048550819 */ /* 0x000fcc00000006ff */
[----:B------:R-:W0:Y:S01]  /*0e60*/  @P0 LDC R151, c[0x0][0x40c] ;  /* 0x00010300ff970b82 */ /* 0x000e220000000800 */
[----:B-1----:R-:W-:Y:S01]  /*0e70*/  @P0 FMUL.FTZ R84, R84, R87 ;  /* 0x0000005754540220 */ /* 0x002fe20000410000 */
[----:B------:R-:W-:-:S06]  /*0e80*/  @P0 SHF.L.U32 R87, R101, 0x10, RZ ;  /* 0x0000001065570819 */ /* 0x000fcc00000006ff */
[----:B------:R-:W1:Y:S01]  /*0e90*/  @P0 LDC R153, c[0x0][0x40c] ;  /* 0x00010300ff990b82 */ /* 0x000e620000000800 */
[----:B---3--:R-:W-:Y:S01]  /*0ea0*/  @P0 FMUL.FTZ R106, R106, R109 ;  /* 0x0000006d6a6a0220 */ /* 0x008fe20000410000 */
[C---:B--2---:R-:W-:Y:S01]  /*0eb0*/  @P0 SHF.L.U32 R107, R28.reuse, 0x10, RZ ;  /* 0x000000101c6b0819 */ /* 0x044fe200000006ff */
[----:B------:R-:W-:Y:S01]  /*0ec0*/  @P0 IMAD.U32 R109, R29, 0x10000, RZ ;  /* 0x000100001d6d0824 */ /* 0x000fe200078e00ff */
[C---:B------:R-:W-:Y:S02]  /*0ed0*/  @P0 PRMT R104, R28.reuse, 0x7632, R104 ;  /* 0x000076321c680816 */ /* 0x040fe40000000068 */
[----:B------:R-:W-:Y:S01]  /*0ee0*/  @!P0 SHF.L.U32 R102, R28, 0x10, RZ ;  /* 0x000000101c668819 */ /* 0x000fe200000006ff */
[----:B------:R-:W-:Y:S01]  /*0ef0*/  @P0 FFMA.FTZ R102, R84, R85, R107 ;  /* 0x0000005554660223 */ /* 0x000fe2000001006b */
[----:B------:R-:W-:Y:S02]  /*0f00*/  @!P0 PRMT R103, R28, 0x7632, R103 ;  /* 0x000076321c678816 */ /* 0x000fe40000000067 */
[----:B------:R-:W-:-:S02]  /*0f10*/  @P0 SHF.L.U32 R105, R104, 0x10, RZ ;  /* 0x0000001068690819 */ /* 0x000fc400000006ff */
[----:B------:R-:W-:Y:S01]  /*0f20*/  @P0 PRMT R84, R33, 0x7632, R84 ;  /* 0x0000763221540816 */ /* 0x000fe20000000054 */
[----:B------:R-:W-:Y:S01]  /*0f30*/  @!P0 IMAD.U32 R103, R103, 0x10000, RZ ;  /* 0x0001000067678824 */ /* 0x000fe200078e00ff */
[----:B------:R-:W-:Y:S01]  /*0f40*/  @P0 SHF.L.U32 R85, R73, 0x10, RZ ;  /* 0x0000001049550819 */ /* 0x000fe200000006ff */
[----:B------:R-:W-:Y:S01]  /*0f50*/  @P0 FFMA.FTZ R103, R86, R87, R105 ;  /* 0x0000005756670223 */ /* 0x000fe20000010069 */
[----:B------:R-:W-:Y:S01]  /*0f60*/  @P0 SHF.L.U32 R84, R84, 0x10, RZ ;  /* 0x0000001054540819 */ /* 0x000fe200000006ff */
[----:B------:R-:W-:Y:S01]  /*0f70*/  @P0 IMAD.U32 R87, R100, 0x10000, RZ ;  /* 0x0001000064570824 */ /* 0x000fe200078e00ff */
[C---:B------:R-:W-:Y:S02]  /*0f80*/  @P0 PRMT R86, R29.reuse, 0x7632, R86 ;  /* 0x000076321d560816 */ /* 0x040fe40000000056 */
[C---:B------:R-:W-:Y:S01]  /*0f90*/  @!P0 SHF.L.U32 R104, R29.reuse, 0x10, RZ ;  /* 0x000000101d688819 */ /* 0x040fe200000006ff */
[----:B----4-:R-:W-:Y:S01]  /*0fa0*/  @P0 FMUL.FTZ R84, R84, R149 ;  /* 0x0000009554540220 */ /* 0x010fe20000410000 */
[----:B------:R-:W-:Y:S01]  /*0fb0*/  @P0 FFMA.FTZ R104, R106, R85, R109 ;  /* 0x000000556a680223 */ /* 0x000fe2000001006d */
[----:B------:R-:W-:Y:S01]  /*0fc0*/  @!P0 PRMT R105, R29, 0x7632, R105 ;  /* 0x000076321d698816 */ /* 0x000fe20000000069 */
[----:B------:R-:W2:Y:S01]  /*0fd0*/  @P0 LDC R109, c[0x0][0x40c] ;  /* 0x00010300ff6d0b82 */ /* 0x000ea20000000800 */
[----:B------:R-:W-:Y:S01]  /*0fe0*/  @P0 SHF.L.U32 R107, R86, 0x10, RZ ;  /* 0x00000010566b0819 */ /* 0x000fe200000006ff */
[----:B------:R-:W-:Y:S01]  /*0ff0*/  @P0 IMAD.U32 R86, R34, 0x10000, RZ ;  /* 0x0001000022560824 */ /* 0x000fe200078e00ff */
[----:B------:R-:W-:-:S02]  /*1000*/  @!P0 SHF.L.U32 R105, R105, 0x10, RZ ;  /* 0x0000001069698819 */ /* 0x000fc400000006ff */
[----:B------:R-:W-:Y:S01]  /*1010*/  @P0 SHF.L.U32 R85, R74, 0x10, RZ ;  /* 0x000000104a550819 */ /* 0x000fe200000006ff */
[----:B------:R-:W-:Y:S01]  /*1020*/  @P0 FFMA.FTZ R105, R84, R87, R107 ;  /* 0x0000005754690223 */ /* 0x000fe2000001006b */
[----:B0-----:R-:W-:Y:S01]  /*1030*/  @P0 FMUL.FTZ R86, R86, R151 ;  /* 0x0000009756560220 */ /* 0x001fe20000410000 */
[----:B------:R-:W0:Y:S01]  /*1040*/  @P0 LDC R149, c[0x0][0x40c] ;  /* 0x00010300ff950b82 */ /* 0x000e220000000800 */
[----:B------:R-:W-:Y:S01]  /*1050*/  @P0 IMAD.U32 R87, R30, 0x10000, RZ ;  /* 0x000100001e570824 */ /* 0x000fe200078e00ff */
[----:B------:R-:W-:Y:S01]  /*1060*/  @P0 PRMT R84, R34, 0x7632, R84 ;  /* 0x0000763222540816 */ /* 0x000fe20000000054 */
[----:B------:R-:W-:Y:S01]  /*1070*/  @P0 IMAD.U32 R151, R31, 0x10000, RZ ;  /* 0x000100001f970824 */ /* 0x000fe200078e00ff */
[----:B------:R-:W-:Y:S01]  /*1080*/  @!P0 SHF.L.U32 R106, R30, 0x10, RZ ;  /* 0x000000101e6a8819 */ /* 0x000fe200000006ff */
[----:B------:R-:W-:Y:S01]  /*1090*/  @P0 FFMA.FTZ R106, R86, R85, R87 ;  /* 0x00000055566a0223 */ /* 0x000fe20000010057 */
[----:B------:R-:W-:Y:S02]  /*10a0*/  @P0 SHF.L.U32 R84, R84, 0x10, RZ ;  /* 0x0000001054540819 */ /* 0x000fe400000006ff */
[----:B------:R-:W-:-:S02]  /*10b0*/  @P0 PRMT R86, R30, 0x7632, R86 ;  /* 0x000076321e560816 */ /* 0x000fc40000000056 */
[----:B------:R-:W-:Y:S01]  /*10c0*/  @!P0 PRMT R107, R30, 0x7632, R107 ;  /* 0x000076321e6b8816 */ /* 0x000fe2000000006b */
[----:B-1----:R-:W-:Y:S01]  /*10d0*/  @P0 FMUL.FTZ R84, R84, R153 ;  /* 0x0000009954540220 */ /* 0x002fe20000410000 */
[----:B------:R-:W-:Y:S02]  /*10e0*/  @P0 SHF.L.U32 R85, R99, 0x10, RZ ;  /* 0x0000001063550819 */ /* 0x000fe400000006ff */
[----:B------:R-:W-:Y:S01]  /*10f0*/  @P0 SHF.L.U32 R87, R86, 0x10, RZ ;  /* 0x0000001056570819 */ /* 0x000fe200000006ff */
[----:B------:R-:W-:Y:S01]  /*1100*/  @!P0 IMAD.U32 R107, R107, 0x10000, RZ ;  /* 0x000100006b6b8824 */ /* 0x000fe200078e00ff */
[----:B------:R-:W-:Y:S02]  /*1110*/  @P0 SHF.L.U32 R86, R35, 0x10, RZ ;  /* 0x0000001023560819 */ /* 0x000fe400000006ff */
[----:B------:R-:W-:Y:S01]  /*1120*/  F2FP.BF16.F32.PACK_AB R148, RZ, R105 ;  /* 0x00000069ff94723e */ /* 0x000fe200000010ff */
[--C-:B------:R-:W-:Y:S01]  /*1130*/  @P0 FFMA.FTZ R107, R84, R85, R87.reuse ;  /* 0x00000055546b0223 */ /* 0x100fe20000010057 */
[----:B------:R-:W-:Y:S01]  /*1140*/  @P0 PRMT R87, R31, 0x7632, R87 ;  /* 0x000076321f570816 */ /* 0x000fe20000000057 */
[----:B--2---:R-:W-:Y:S01]  /*1150*/  @P0 FMUL.FTZ R86, R86, R109 ;  /* 0x0000006d56560220 */ /* 0x004fe20000410000 */
[----:B------:R-:W-:Y:S01]  /*1160*/  @P0 SHF.L.U32 R85, R75, 0x10, RZ ;  /* 0x000000104b550819 */ /* 0x000fe200000006ff */
[----:B0-----:R-:W-:Y:S01]  /*1170*/  @P0 FMUL.FTZ R84, R108, R149 ;  /* 0x000000956c540220 */ /* 0x001fe20000410000 */
[----:B------:R-:W-:-:S02]  /*1180*/  @!P0 PRMT R109, R31, 0x7632, R109 ;  /* 0x000076321f6d8816 */ /* 0x000fc4000000006d */
[----:B------:R-:W-:Y:S01]  /*1190*/  @P0 SHF.L.U32 R149, R87, 0x10, RZ ;  /* 0x0000001057950819 */ /* 0x000fe200000006ff */
[----:B------:R-:W-:Y:S01]  /*11a0*/  @P0 IMAD.U32 R87, R98, 0x10000, RZ ;  /* 0x0001000062570824 */ /* 0x000fe200078e00ff */
[----:B------:R-:W-:Y:S01]  /*11b0*/  @!P0 SHF.L.U32 R108, R31, 0x10, RZ ;  /* 0x000000101f6c8819 */ /* 0x000fe200000006ff */
[----:B------:R-:W-:Y:S01]  /*11c0*/  @P0 FFMA.FTZ R108, R86, R85, R151 ;  /* 0x00000055566c0223 */ /* 0x000fe20000010097 */
[----:B------:R-:W-:Y:S01]  /*11d0*/  @!P0 SHF.L.U32 R109, R109, 0x10, RZ ;  /* 0x000000106d6d8819 */ /* 0x000fe200000006ff */
[----:B------:R-:W-:Y:S01]  /*11e0*/  @P0 FFMA.FTZ R109, R84, R87, R149 ;  /* 0x00000057546d0223 */ /* 0x000fe20000010095 */
[----:B------:R-:W-:Y:S02]  /*11f0*/  F2FP.BF16.F32.PACK_AB R84, RZ, R102 ;  /* 0x00000066ff54723e */ /* 0x000fe400000010ff */
[----:B------:R-:W-:Y:S02]  /*1200*/  F2FP.BF16.F32.PACK_AB R85, RZ, R103 ;  /* 0x00000067ff55723e */ /* 0x000fe400000010ff */
[----:B------:R-:W-:-:S02]  /*1210*/  F2FP.BF16.F32.PACK_AB R86, RZ, R104 ;  /* 0x00000068ff56723e */ /* 0x000fc400000010ff */
[----:B------:R-:W-:Y:S02]  /*1220*/  F2FP.BF16.F32.PACK_AB R149, RZ, R106 ;  /* 0x0000006aff95723e */ /* 0x000fe400000010ff */
[----:B------:R-:W-:Y:S02]  /*1230*/  F2FP.BF16.F32.PACK_AB R151, RZ, R107 ;  /* 0x0000006bff97723e */ /* 0x000fe400000010ff */
[----:B------:R-:W-:Y:S02]  /*1240*/  F2FP.BF16.F32.PACK_AB R152, RZ, R108 ;  /* 0x0000006cff98723e */ /* 0x000fe400000010ff */
[----:B------:R-:W-:Y:S02]  /*1250*/  F2FP.BF16.F32.PACK_AB R87, RZ, R109 ;  /* 0x0000006dff57723e */ /* 0x000fe400000010ff */
[----:B------:R-:W-:Y:S02]  /*1260*/  PRMT R84, R84, 0x5410, R85 ;  /* 0x0000541054547816 */ /* 0x000fe40000000055 */
[----:B------:R-:W-:-:S02]  /*1270*/  PRMT R85, R86, 0x5410, R148 ;  /* 0x0000541056557816 */ /* 0x000fc40000000094 */
[----:B------:R-:W-:Y:S02]  /*1280*/  PRMT R86, R149, 0x5410, R151 ;  /* 0x0000541095567816 */ /* 0x000fe40000000097 */
[----:B------:R-:W-:Y:S01]  /*1290*/  PRMT R87, R152, 0x5410, R87 ;  /* 0x0000541098577816 */ /* 0x000fe20000000057 */
[----:B------:R-:W-:Y:S06]  /*12a0*/  BRA `(.L_x_151) ;  /* 0x0000000000f47947 */ /* 0x000fec0003800000 */
.L_x_150:
[----:B------:R-:W0:Y:S01]  /*12b0*/  @P1 LDC R105, c[0x0][0x40c] ;  /* 0x00010300ff691b82 */ /* 0x000e220000000800 */
[C---:B-----5:R-:W-:Y:S02]  /*12c0*/  @P1 PRMT R84, R32.reuse, 0x7632, R84 ;  /* 0x0000763220541816 */ /* 0x060fe40000000054 */
[----:B------:R-:W-:Y:S02]  /*12d0*/  CS2R R102, SRZ ;  /* 0x0000000000667805 */ /* 0x000fe4000001ff00 */
[----:B------:R-:W-:Y:S01]  /*12e0*/  @P1 SHF.L.U32 R85, R32, 0x10, RZ ;  /* 0x0000001020551819 */ /* 0x000fe200000006ff */
[----:B------:R-:W-:Y:S01]  /*12f0*/  @P1 IMAD.U32 R87, R72, 0x10000, RZ ;  /* 0x0001000048571824 */ /* 0x000fe200078e00ff */
[----:B------:R-:W-:Y:S01]  /*1300*/  @P1 SHF.L.U32 R84, R84, 0x10, RZ ;  /* 0x0000001054541819 */ /* 0x000fe200000006ff */
[----:B------:R-:W-:Y:S01]  /*1310*/  @P1 IMAD.U32 R106, R34, 0x10000, RZ ;  /* 0x00010000226a1824 */ /* 0x000fe200078e00ff */
[----:B------:R-:W-:Y:S01]  /*1320*/  @P1 SHF.L.U32 R107, R101, 0x10, RZ ;  /* 0x00000010656b1819 */ /* 0x000fe200000006ff */
[----:B------:R-:W1:Y:S08]  /*1330*/  @P1 LDC R86, c[0x0][0x40c] ;  /* 0x00010300ff561b82 */ /* 0x000e700000000800 */
[----:B------:R-:W2:Y:S08]  /*1340*/  @P1 LDC R104, c[0x0][0x40c] ;  /* 0x00010300ff681b82 */ /* 0x000eb00000000800 */
[----:B------:R-:W3:Y:S01]  /*1350*/  @P1 LDC R109, c[0x0][0x40c] ;  /* 0x00010300ff6d1b82 */ /* 0x000ee20000000800 */
[----:B0-----:R-:W-:-:S04]  /*1360*/  @P1 FMUL.FTZ R84, R84, R105 ;  /* 0x0000006954541220 */ /* 0x001fc80000410000 */
[----:B------:R-:W-:Y:S01]  /*1370*/  @P1 FMUL.FTZ R103, R84, R107 ;  /* 0x0000006b54671220 */ /* 0x000fe20000410000 */
[----:B------:R-:W-:Y:S02]  /*1380*/  @P1 SHF.L.U32 R84, R33, 0x10, RZ ;  /* 0x0000001021541819 */ /* 0x000fe400000006ff */
[----:B------:R-:W0:Y:S01]  /*1390*/  @P1 LDC R149, c[0x0][0x40c] ;  /* 0x00010300ff951b82 */ /* 0x000e220000000800 */
[----:B-1----:R-:W-:Y:S01]  /*13a0*/  @P1 FMUL.FTZ R86, R85, R86 ;  /* 0x0000005655561220 */ /* 0x002fe20000410000 */
[----:B------:R-:W-:-:S03]  /*13b0*/  @P1 PRMT R85, R33, 0x7632, R85 ;  /* 0x0000763221551816 */ /* 0x000fc60000000055 */
[----:B------:R-:W-:Y:S01]  /*13c0*/  @P1 FMUL.FTZ R102, R86, R87 ;  /* 0x0000005756661220 */ /* 0x000fe20000410000 */
[----:B------:R-:W-:Y:S01]  /*13d0*/  @P1 SHF.L.U32 R86, R100, 0x10, RZ ;  /* 0x0000001064561819 */ /* 0x000fe200000006ff */
[----:B------:R-:W-:Y:S01]  /*13e0*/  @P1 IMAD.U32 R85, R85, 0x10000, RZ ;  /* 0x0001000055551824 */ /* 0x000fe200078e00ff */
[----:B------:R-:W1:Y:S01]  /*13f0*/  @P1 LDC R108, c[0x0][0x40c] ;  /* 0x00010300ff6c1b82 */ /* 0x000e620000000800 */
[----:B------:R-:W-:Y:S02]  /*1400*/  @P1 SHF.L.U32 R87, R73, 0x10, RZ ;  /* 0x0000001049571819 */ /* 0x000fe400000006ff */
[----:B--2---:R-:W-:Y:S01]  /*1410*/  @P1 FMUL.FTZ R85, R85, R104 ;  /* 0x0000006855551220 */ /* 0x004fe20000410000 */
[----:B------:R-:W-:-:S03]  /*1420*/  CS2R R104, SRZ ;  /* 0x0000000000687805 */ /* 0x000fc6000001ff00 */
[----:B------:R-:W-:Y:S01]  /*1430*/  @P1 FMUL.FTZ R105, R85, R86 ;  /* 0x0000005655691220 */ /* 0x000fe20000410000 */
[----:B------:R-:W2:Y:S01]  /*1440*/  @P1 LDC R148, c[0x0][0x40c] ;  /* 0x00010300ff941b82 */ /* 0x000ea20000000800 */
[----:B---3--:R-:W-:Y:S01]  /*1450*/  @P1 FMUL.FTZ R84, R84, R109 ;  /* 0x0000006d54541220 */ /* 0x008fe20000410000 */
[C---:B------:R-:W-:Y:S02]  /*1460*/  @P1 PRMT R85, R35.reuse, 0x7632, R85 ;  /* 0x0000763223551816 */ /* 0x040fe40000000055 */
[----:B------:R-:W-:Y:S01]  /*1470*/  @P1 SHF.L.U32 R86, R74, 0x10, RZ ;  /* 0x000000104a561819 */ /* 0x000fe200000006ff */
[----:B------:R-:W-:Y:S01]  /*1480*/  @P1 FMUL.FTZ R104, R84, R87 ;  /* 0x0000005754681220 */ /* 0x000fe20000410000 */
[----:B------:R-:W-:Y:S02]  /*1490*/  @P1 PRMT R84, R34, 0x7632, R84 ;  /* 0x0000763222541816 */ /* 0x000fe40000000054 */
[----:B------:R-:W3:Y:S01]  /*14a0*/  @P1 LDC R107, c[0x0][0x40c] ;  /* 0x00010300ff6b1b82 */ /* 0x000ee20000000800 */
[----:B0-----:R-:W-:Y:S01]  /*14b0*/  @P1 FMUL.FTZ R149, R106, R149 ;  /* 0x000000956a951220 */ /* 0x001fe20000410000 */
[----:B------:R-:W-:Y:S01]  /*14c0*/  HFMA2 R106, -RZ, RZ, 0, 0 ;  /* 0x00000000ff6a7431 */ /* 0x000fe200000001ff */
[----:B------:R-:W-:Y:S01]  /*14d0*/  @P1 SHF.L.U32 R87, R35, 0x10, RZ ;  /* 0x0000001023571819 */ /* 0x000fe200000006ff */
[----:B------:R-:W-:Y:S01]  /*14e0*/  @P1 IMAD.U32 R84, R84, 0x10000, RZ ;  /* 0x0001000054541824 */ /* 0x000fe200078e00ff */
[----:B------:R-:W-:Y:S01]  /*14f0*/  @P1 SHF.L.U32 R85, R85, 0x10, RZ ;  /* 0x0000001055551819 */ /* 0x000fe200000006ff */
[----:B------:R-:W-:-:S02]  /*1500*/  @P1 FMUL.FTZ R106, R149, R86 ;  /* 0x00000056956a1220 */ /* 0x000fc40000410000 */
[----:B-1----:R-:W-:Y:S01]  /*1510*/  @P1 FMUL.FTZ R86, R87, R108 ;  /* 0x0000006c57561220 */ /* 0x002fe20000410000 */
[----:B------:R-:W-:Y:S02]  /*1520*/  @P1 SHF.L.U32 R87, R99, 0x10, RZ ;  /* 0x0000001063571819 */ /* 0x000fe400000006ff */
[----:B------:R-:W-:Y:S02]  /*1530*/  CS2R R108, SRZ ;  /* 0x00000000006c7805 */ /* 0x000fe4000001ff00 */
[----:B------:R-:W-:Y:S01]  /*1540*/  @P1 SHF.L.U32 R149, R75, 0x10, RZ ;  /* 0x000000104b951819 */ /* 0x000fe200000006ff */
[----:B--2---:R-:W-:Y:S01]  /*1550*/  @P1 FMUL.FTZ R85, R85, R148 ;  /* 0x0000009455551220 */ /* 0x004fe20000410000 */
[----:B------:R-:W-:-:S03]  /*1560*/  @P1 IMAD.U32 R148, R98, 0x10000, RZ ;  /* 0x0001000062941824 */ /* 0x000fc600078e00ff */
[----:B------:R-:W-:Y:S01]  /*1570*/  @P1 FMUL.FTZ R108, R86, R149 ;  /* 0x00000095566c1220 */ /* 0x000fe20000410000 */
[----:B------:R-:W-:Y:S01]  /*1580*/  F2FP.BF16.F32.PACK_AB R86, RZ, R104 ;  /* 0x00000068ff56723e */ /* 0x000fe200000010ff */
[----:B------:R-:W-:Y:S01]  /*1590*/  @P1 FMUL.FTZ R109, R85, R148 ;  /* 0x00000094556d1220 */ /* 0x000fe20000410000 */
[----:B------:R-:W-:Y:S01]  /*15a0*/  F2FP.BF16.F32.PACK_AB R85, RZ, R103 ;  /* 0x00000067ff55723e */ /* 0x000fe200000010ff */
[----:B---3--:R-:W-:Y:S01]  /*15b0*/  @P1 FMUL.FTZ R84, R84, R107 ;  /* 0x0000006b54541220 */ /* 0x008fe20000410000 */
[----:B------:R-:W-:Y:S01]  /*15c0*/  IMAD.MOV.U32 R107, RZ, RZ, RZ ;  /* 0x000000ffff6b7224 */ /* 0x000fe200078e00ff */
[----:B------:R-:W-:Y:S02]  /*15d0*/  F2FP.BF16.F32.PACK_AB R148, RZ, R106 ;  /* 0x0000006aff94723e */ /* 0x000fe400000010ff */
[----:B------:R-:W-:Y:S01]  /*15e0*/  @P1 FMUL.FTZ R107, R84, R87 ;  /* 0x00000057546b1220 */ /* 0x000fe20000410000 */
[----:B------:R-:W-:Y:S02]  /*15f0*/  F2FP.BF16.F32.PACK_AB R84, RZ, R102 ;  /* 0x00000066ff54723e */ /* 0x000fe400000010ff */
[----:B------:R-:W-:-:S02]  /*1600*/  F2FP.BF16.F32.PACK_AB R87, RZ, R105 ;  /* 0x00000069ff57723e */ /* 0x000fc400000010ff */
[----:B------:R-:W-:Y:S02]  /*1610*/  F2FP.BF16.F32.PACK_AB R149, RZ, R107 ;  /* 0x0000006bff95723e */ /* 0x000fe400000010ff */
[----:B------:R-:W-:Y:S02]  /*1620*/  F2FP.BF16.F32.PACK_AB R151, RZ, R108 ;  /* 0x0000006cff97723e */ /* 0x000fe400000010ff */
[----:B------:R-:W-:Y:S02]  /*1630*/  F2FP.BF16.F32.PACK_AB R152, RZ, R109 ;  /* 0x0000006dff98723e */ /* 0x000fe400000010ff */
[----:B------:R-:W-:Y:S02]  /*1640*/  PRMT R84, R84, 0x5410, R85 ;  /* 0x0000541054547816 */ /* 0x000fe40000000055 */
[----:B------:R-:W-:Y:S02]  /*1650*/  PRMT R85, R86, 0x5410, R87 ;  /* 0x0000541056557816 */ /* 0x000fe40000000057 */
[----:B------:R-:W-:-:S02]  /*1660*/  PRMT R86, R148, 0x5410, R149 ;  /* 0x0000541094567816 */ /* 0x000fc40000000095 */
[----:B------:R-:W-:-:S07]  /*1670*/  PRMT R87, R151, 0x5410, R152 ;  /* 0x0000541097577816 */ /* 0x000fce0000000098 */
.L_x_151:
[----:B------:R-:W0:Y:S01]  /*1680*/  LDC.64 R148, c[0x0][0x3a8] ;  /* 0x0000ea00ff947b82 */ /* 0x000e220000000a00 */
[----:B------:R-:W-:Y:S01]  /*1690*/  IADD3 R150, PT, PT, R150, 0x80, RZ ;  /* 0x0000008096967810 */ /* 0x000fe20007ffe0ff */
[C---:B0-----:R-:W-:Y:S01]  /*16a0*/  IMAD.WIDE.U32 R148, R147.reuse, 0x10, R148 ;  /* 0x0000001093947825 */ /* 0x041fe200078e0094 */
[----:B------:R-:W-:-:S04]  /*16b0*/  IADD3 R147, PT, PT, R147, 0x80, RZ ;  /* 0x0000008093937810 */ /* 0x000fc80007ffe0ff */
[----:B------:R0:W-:Y:S03]  /*16c0*/  STG.E.128 desc[UR12][R148.64], R84 ;  /* 0x0000005494007986 */ /* 0x0001e6000c101d0c */
.L_x_148:
[----:B------:R-:W-:Y:S05]  /*16d0*/  BSYNC.RECONVERGENT B0 ;  /* 0x0000000000007941 */ /* 0x000fea0003800200 */
.L_x_147:
[----:B------:R-:W-:Y:S01]  /*16e0*/  ISETP.GE.U32.AND P3, PT, R144, 0x100, PT ;  /* 0x000001009000780c */ /* 0x000fe20003f66070 */
[----:B------:R-:W-:-:S12]  /*16f0*/  BSSY.RECONVERGENT B0, `(.L_x_152) ;  /* 0x0000093000007945 */ /* 0x000fd80003800200 */
[----:B------:R-:W-:Y:S05]  /*1700*/  @!P3 BRA `(.L_x_153) ;  /* 0x000000080044b947 */ /* 0x000fea0003800000 */
[----:B------:R-:W-:Y:S01]  /*1710*/  ISETP.NE.U32.AND P0, PT, RZ, UR14, PT ;  /* 0x0000000eff007c0c */ /* 0x000fe2000bf05070 */
[----:B0-----:R-:W0:Y:S03]  /*1720*/  @P1 LDC.64 R86, c[0x0][0x390] ;  /* 0x0000e400ff561b82 */ /* 0x001e260000000a00 */
[----:B------:R-:W-:-:S13]  /*1730*/  ISETP.NE.AND.EX P0, PT, RZ, UR15, PT, P0 ;  /* 0x0000000fff007c0c */ /* 0x000fda000bf05300 */
[----:B------:R-:W1:Y:S01]  /*1740*/  @P0 LDC.64 R84, c[0x0][0x3a0] ;  /* 0x0000e800ff540b82 */ /* 0x000e620000000a00 */
[----:B0-----:R-:W-:-:S05]  /*1750*/  @P1 IMAD.WIDE.U32 R86, R150, 0x10, R86 ;  /* 0x0000001096561825 */ /* 0x001fca00078e0056 */
[----:B------:R0:W5:Y:S01]  /*1760*/  @P1 LDG.E.128 R32, desc[UR12][R86.64] ;  /* 0x0000000c56201981 */ /* 0x000162000c1e1d00 */
[----:B-1----:R-:W-:-:S05]  /*1770*/  @P0 IMAD.WIDE.U32 R84, R147, 0x10, R84 ;  /* 0x0000001093540825 */ /* 0x002fca00078e0054 */
[----:B------:R0:W5:Y:S01]  /*1780*/  @P0 LDG.E.128 R28, desc[UR12][R84.64] ;  /* 0x0000000c541c0981 */ /* 0x000162000c1e1d00 */
[----:B------:R-:W-:Y:S05]  /*1790*/  @!P0 BRA `(.L_x_154) ;  /* 0x0000000400188947 */ /* 0x000fea0003800000 */
[----:B------:R-:W-:Y:S02]  /*17a0*/  ISETP.LT.AND P0, PT, RZ, UR17, PT ;  /* 0x00000011ff007c0c */ /* 0x000fe4000bf01270 */
[----:B-----5:R-:W-:Y:S02]  /*17b0*/  SHF.L.U32 R110, R28, 0x10, RZ ;  /* 0x000000101c6e7819 */ /* 0x020fe400000006ff */
[----:B------:R-:W-:-:S09]  /*17c0*/  SHF.L.U32 R112, R29, 0x10, RZ ;  /* 0x000000101d707819 */ /* 0x000fd200000006ff */
[----:B0-----:R-:W0:Y:S01]  /*17d0*/  @P0 LDC R87, c[0x0][0x40c] ;  /* 0x00010300ff570b82 */ /* 0x001e220000000800 */
[C---:B------:R-:W-:Y:S01]  /*17e0*/  @P0 PRMT R85, R32.reuse, 0x7632, R85 ;  /* 0x0000763220550816 */ /* 0x040fe20000000055 */
[----:B------:R-:W-:Y:S02]  /*17f0*/  @P0 IMAD.U32 R84, R32, 0x10000, RZ ;  /* 0x0001000020540824 */ /* 0x000fe400078e00ff */
[----:B------:R-:W-:Y:S01]  /*1800*/  @P0 IMAD.U32 R113, R33, 0x10000, RZ ;  /* 0x0001000021710824 */ /* 0x000fe200078e00ff */
[----:B------:R-:W-:-:S03]  /*1810*/  @P0 SHF.L.U32 R85, R85, 0x10, RZ ;  /* 0x0000001055550819 */ /* 0x000fc600000006ff */
[----:B------:R-:W1:Y:S08]  /*1820*/  @P0 LDC R86, c[0x0][0x40c] ;  /* 0x00010300ff560b82 */ /* 0x000e700000000800 */
[----:B------:R-:W2:Y:S08]  /*1830*/  @P0 LDC R114, c[0x0][0x40c] ;  /* 0x00010300ff720b82 */ /* 0x000eb00000000800 */
[----:B------:R-:W3:Y:S01]  /*1840*/  @P0 LDC R115, c[0x0][0x40c] ;  /* 0x00010300ff730b82 */ /* 0x000ee20000000800 */
[----:B0-----:R-:W-:Y:S01]  /*1850*/  @P0 FMUL.FTZ R87, R84, R87 ;  /* 0x0000005754570220 */ /* 0x001fe20000410000 */
[----:B------:R-:W-:-:S05]  /*1860*/  PRMT R84, R28, 0x7632, R84 ;  /* 0x000076321c547816 */ /* 0x000fca0000000054 */
[----:B------:R-:W-:Y:S02]  /*1870*/  IMAD.U32 R111, R84, 0x10000, RZ ;  /* 0x00010000546f7824 */ /* 0x000fe400078e00ff */
[----:B-1----:R-:W-:Y:S01]  /*1880*/  @P0 FMUL.FTZ R86, R85, R86 ;  /* 0x0000005655560220 */ /* 0x002fe20000410000 */
[----:B------:R-:W0:Y:S01]  /*1890*/  @P0 LDC R116, c[0x0][0x40c] ;  /* 0x00010300ff740b82 */ /* 0x000e220000000800 */
[----:B------:R-:W-:Y:S02]  /*18a0*/  @P0 SHF.L.U32 R85, R97, 0x10, RZ ;  /* 0x0000001061550819 */ /* 0x000fe400000006ff */
[----:B------:R-:W-:-:S03]  /*18b0*/  @P0 SHF.L.U32 R84, R60, 0x10, RZ ;  /* 0x000000103c540819 */ /* 0x000fc600000006ff */
[----:B------:R-:W-:Y:S01]  /*18c0*/  @P0 FFMA.FTZ R111, R86, R85, R111 ;  /* 0x00000055566f0223 */ /* 0x000fe2000001006f */
[----:B------:R-:W-:Y:S01]  /*18d0*/  @P0 PRMT R86, R33, 0x7632, R86 ;  /* 0x0000763221560816 */ /* 0x000fe20000000056 */
[----:B------:R-:W1:Y:S01]  /*18e0*/  @P0 LDC R117, c[0x0][0x40c] ;  /* 0x00010300ff750b82 */ /* 0x000e620000000800 */
[----:B------:R-:W-:Y:S01]  /*18f0*/  @P0 FFMA.FTZ R110, R87, R84, R110 ;  /* 0x00000054576e0223 */ /* 0x000fe2000001006e */
[----:B------:R-:W-:Y:S01]  /*1900*/  @P0 SHF.L.U32 R84, R61, 0x10, RZ ;  /* 0x000000103d540819 */ /* 0x000fe200000006ff */
[----:B--2---:R-:W-:Y:S01]  /*1910*/  @P0 FMUL.FTZ R87, R113, R114 ;  /* 0x0000007271570220 */ /* 0x004fe20000410000 */
[----:B------:R-:W-:Y:S01]  /*1920*/  PRMT R85, R29, 0x7632, R85 ;  /* 0x000076321d557816 */ /* 0x000fe20000000055 */
[----:B------:R-:W-:Y:S01]  /*1930*/  IMAD.U32 R114, R30, 0x10000, RZ ;  /* 0x000100001e727824 */ /* 0x000fe200078e00ff */
[----:B------:R-:W-:Y:S01]  /*1940*/  @P0 SHF.L.U32 R86, R86, 0x10, RZ ;  /* 0x0000001056560819 */ /* 0x000fe200000006ff */
[----:B------:R-:W-:Y:S01]  /*1950*/  @P0 FFMA.FTZ R112, R87, R84, R112 ;  /* 0x0000005457700223 */ /* 0x000fe20000010070 */
[----:B------:R-:W-:Y:S01]  /*1960*/  @P0 SHF.L.U32 R84, R96, 0x10, RZ ;  /* 0x0000001060540819 */ /* 0x000fe200000006ff */
[----:B------:R-:W-:Y:S01]  /*1970*/  IMAD.U32 R113, R85, 0x10000, RZ ;  /* 0x0001000055717824 */ /* 0x000fe200078e00ff */
[----:B------:R-:W2:Y:S01]  /*1980*/  @P0 LDC R152, c[0x0][0x40c] ;  /* 0x00010300ff980b82 */ /* 0x000ea20000000800 */
[----:B---3--:R-:W-:Y:S01]  /*1990*/  @P0 FMUL.FTZ R86, R86, R115 ;  /* 0x0000007356560220 */ /* 0x008fe20000410000 */
[----:B------:R-:W-:-:S02]  /*19a0*/  @P0 SHF.L.U32 R87, R34, 0x10, RZ ;  /* 0x0000001022570819 */ /* 0x000fc400000006ff */
[----:B------:R-:W-:Y:S01]  /*19b0*/  PRMT R85, R30, 0x7632, R85 ;  /* 0x000076321e557816 */ /* 0x000fe20000000055 */
[----:B------:R-:W-:Y:S01]  /*19c0*/  @P0 FFMA.FTZ R113, R86, R84, R113 ;  /* 0x0000005456710223 */ /* 0x000fe20000010071 */
[----:B------:R-:W-:Y:S01]  /*19d0*/  @P0 PRMT R86, R34, 0x7632, R86 ;  /* 0x0000763222560816 */ /* 0x000fe20000000056 */
[----:B0-----:R-:W-:Y:S01]  /*19e0*/  @P0 FMUL.FTZ R87, R87, R116 ;  /* 0x0000007457570220 */ /* 0x001fe20000410000 */
[----:B------:R-:W0:Y:S01]  /*19f0*/  @P0 LDC R148, c[0x0][0x40c] ;  /* 0x00010300ff940b82 */ /* 0x000e220000000800 */
[----:B------:R-:W-:Y:S01]  /*1a00*/  @P0 SHF.L.U32 R84, R62, 0x10, RZ ;  /* 0x000000103e540819 */ /* 0x000fe200000006ff */
[----:B------:R-:W-:Y:S01]  /*1a10*/  IMAD.U32 R115, R85, 0x10000, RZ ;  /* 0x0001000055737824 */ /* 0x000fe200078e00ff */
[----:B------:R-:W-:Y:S02]  /*1a20*/  @P0 SHF.L.U32 R86, R86, 0x10, RZ ;  /* 0x0000001056560819 */ /* 0x000fe400000006ff */
[----:B------:R-:W-:Y:S01]  /*1a30*/  @P0 PRMT R85, R35, 0x7632, R85 ;  /* 0x0000763223550816 */ /* 0x000fe20000000055 */
[----:B------:R-:W-:Y:S01]  /*1a40*/  @P0 FFMA.FTZ R114, R87, R84, R114 ;  /* 0x0000005457720223 */ /* 0x000fe20000010072 */
[----:B------:R-:W-:Y:S01]  /*1a50*/  @P0 SHF.L.U32 R84, R95, 0x10, RZ ;  /* 0x000000105f540819 */ /* 0x000fe200000006ff */
[----:B-1----:R-:W-:Y:S01]  /*1a60*/  @P0 FMUL.FTZ R86, R86, R117 ;  /* 0x0000007556560220 */ /* 0x002fe20000410000 */
[----:B------:R-:W-:Y:S01]  /*1a70*/  @P0 SHF.L.U32 R85, R85, 0x10, RZ ;  /* 0x0000001055550819 */ /* 0x000fe200000006ff */
[----:B------:R-:W-:Y:S01]  /*1a80*/  @P0 IMAD.U32 R87, R35, 0x10000, RZ ;  /* 0x0001000023570824 */ /* 0x000fe200078e00ff */
[C---:B------:R-:W-:Y:S01]  /*1a90*/  SHF.L.U32 R116, R31.reuse, 0x10, RZ ;  /* 0x000000101f747819 */ /* 0x040fe200000006ff */
[----:B------:R-:W-:Y:S01]  /*1aa0*/  @P0 FFMA.FTZ R115, R86, R84, R115 ;  /* 0x0000005456730223 */ /* 0x000fe20000010073 */
[----:B------:R-:W-:-:S02]  /*1ab0*/  PRMT R84, R31, 0x7632, R84 ;  /* 0x000076321f547816 */ /* 0x000fc40000000054 */
[----:B------:R-:W-:Y:S01]  /*1ac0*/  F2FP.BF16.F32.PACK_AB R149, RZ, R114 ;  /* 0x00000072ff95723e */ /* 0x000fe200000010ff */
[----:B--2---:R-:W-:Y:S01]  /*1ad0*/  @P0 FMUL.FTZ R86, R85, R152 ;  /* 0x0000009855560220 */ /* 0x004fe20000410000 */
[----:B------:R-:W-:Y:S01]  /*1ae0*/  @P0 SHF.L.U32 R85, R94, 0x10, RZ ;  /* 0x000000105e550819 */ /* 0x000fe200000006ff */
[----:B------:R-:W-:Y:S01]  /*1af0*/  IMAD.U32 R117, R84, 0x10000, RZ ;  /* 0x0001000054757824 */ /* 0x000fe200078e00ff */
[----:B------:R-:W-:Y:S02]  /*1b00*/  @P0 SHF.L.U32 R84, R63, 0x10, RZ ;  /* 0x000000103f540819 */ /* 0x000fe400000006ff */
[----:B------:R-:W-:Y:S01]  /*1b10*/  F2FP.BF16.F32.PACK_AB R151, RZ, R115 ;  /* 0x00000073ff97723e */ /* 0x000fe200000010ff */
[----:B------:R-:W-:Y:S01]  /*1b20*/  @P0 FFMA.FTZ R117, R86, R85, R117 ;  /* 0x0000005556750223 */ /* 0x000fe20000010075 */
[----:B------:R-:W-:Y:S01]  /*1b30*/  F2FP.BF16.F32.PACK_AB R85, RZ, R111 ;  /* 0x0000006fff55723e */ /* 0x000fe200000010ff */
[----:B0-----:R-:W-:Y:S01]  /*1b40*/  @P0 FMUL.FTZ R87, R87, R148 ;  /* 0x0000009457570220 */ /* 0x001fe20000410000 */
[----:B------:R-:W-:-:S02]  /*1b50*/  F2FP.BF16.F32.PACK_AB R86, RZ, R112 ;  /* 0x00000070ff56723e */ /* 0x000fc400000010ff */
[----:B------:R-:W-:Y:S01]  /*1b60*/  F2FP.BF16.F32.PACK_AB R148, RZ, R113 ;  /* 0x00000071ff94723e */ /* 0x000fe200000010ff */
[----:B------:R-:W-:Y:S01]  /*1b70*/  @P0 FFMA.FTZ R116, R87, R84, R116 ;  /* 0x0000005457740223 */ /* 0x000fe20000010074 */
        /* <DEDUP_REMOVED lines=8> */
.L_x_154:
[----:B------:R-:W1:Y:S01]  /*1c00*/  @P1 LDC R113, c[0x0][0x40c] ;  /* 0x00010300ff711b82 */ /* 0x000e620000000800 */
[C---:B0----5:R-:W-:Y:S01]  /*1c10*/  @P1 PRMT R84, R32.reuse, 0x7632, R84 ;  /* 0x0000763220541816 */ /* 0x061fe20000000054 */
[----:B------:R-:W-:Y:S01]  /*1c20*/  @P1 IMAD.U32 R85, R32, 0x10000, RZ ;  /* 0x0001000020551824 */ /* 0x000fe200078e00ff */
[----:B------:R-:W-:Y:S01]  /*1c30*/  CS2R R110, SRZ ;  /* 0x00000000006e7805 */ /* 0x000fe2000001ff00 */
[----:B------:R-:W-:Y:S01]  /*1c40*/  @P1 IMAD.U32 R115, R97, 0x10000, RZ ;  /* 0x0001000061731824 */ /* 0x000fe200078e00ff */
[----:B------:R-:W-:Y:S02]  /*1c50*/  @P1 SHF.L.U32 R84, R84, 0x10, RZ ;  /* 0x0000001054541819 */ /* 0x000fe400000006ff */
[----:B------:R-:W-:Y:S01]  /*1c60*/  @P1 SHF.L.U32 R87, R60, 0x10, RZ ;  /* 0x000000103c571819 */ /* 0x000fe200000006ff */
[----:B------:R-:W0:Y:S01]  /*1c70*/  @P1 LDC R86, c[0x0][0x40c] ;  /* 0x00010300ff561b82 */ /* 0x000e220000000800 */
[----:B------:R-:W-:-:S07]  /*1c80*/  @P1 SHF.L.U32 R114, R34, 0x10, RZ ;  /* 0x0000001022721819 */ /* 0x000fce00000006ff */
[----:B------:R-:W2:Y:S08]  /*1c90*/  @P1 LDC R112, c[0x0][0x40c] ;  /* 0x00010300ff701b82 */ /* 0x000eb00000000800 */
[----:B------:R-:W3:Y:S01]  /*1ca0*/  @P1 LDC R117, c[0x0][0x40c] ;  /* 0x00010300ff751b82 */ /* 0x000ee20000000800 */
[----:B-1----:R-:W-:-:S04]  /*1cb0*/  @P1 FMUL.FTZ R84, R84, R113 ;  /* 0x0000007154541220 */ /* 0x002fc80000410000 */
[----:B------:R-:W-:Y:S01]  /*1cc0*/  @P1 FMUL.FTZ R111, R115, R84 ;  /* 0x00000054736f1220 */ /* 0x000fe20000410000 */
[----:B------:R-:W-:Y:S02]  /*1cd0*/  @P1 SHF.L.U32 R84, R33, 0x10, RZ ;  /* 0x0000001021541819 */ /* 0x000fe400000006ff */
[----:B------:R-:W1:Y:S01]  /*1ce0*/  @P1 LDC R149, c[0x0][0x40c] ;  /* 0x00010300ff951b82 */ /* 0x000e620000000800 */
[----:B0-----:R-:W-:Y:S01]  /*1cf0*/  @P1 FMUL.FTZ R86, R85, R86 ;  /* 0x0000005655561220 */ /* 0x001fe20000410000 */
[----:B------:R-:W-:-:S03]  /*1d00*/  @P1 PRMT R85, R33, 0x7632, R85 ;  /* 0x0000763221551816 */ /* 0x000fc60000000055 */
[----:B------:R-:W-:Y:S01]  /*1d10*/  @P1 FMUL.FTZ R110, R86, R87 ;  /* 0x00000057566e1220 */ /* 0x000fe20000410000 */
[----:B------:R-:W-:Y:S01]  /*1d20*/  @P1 SHF.L.U32 R85, R85, 0x10, RZ ;  /* 0x0000001055551819 */ /* 0x000fe200000006ff */
[----:B------:R-:W-:Y:S01]  /*1d30*/  @P1 IMAD.U32 R87, R61, 0x10000, RZ ;  /* 0x000100003d571824 */ /* 0x000fe200078e00ff */
[----:B------:R-:W0:Y:S01]  /*1d40*/  @P1 LDC R148, c[0x0][0x40c] ;  /* 0x00010300ff941b82 */ /* 0x000e220000000800 */
        /* <DEDUP_REMOVED lines=9> */
[----:B------:R-:W-:Y:S01]  /*1de0*/  @P1 PRMT R84, R34, 0x7632, R84 ;  /* 0x0000763222541816 */ /* 0x000fe20000000054 */
[----:B------:R-:W-:Y:S01]  /*1df0*/  @P1 IMAD.U32 R87, R35, 0x10000, RZ ;  /* 0x0001000023571824 */ /* 0x000fe200078e00ff */
[----:B------:R-:W3:Y:S01]  /*1e00*/  @P1 LDC R115, c[0x0][0x40c] ;  /* 0x00010300ff731b82 */ /* 0x000ee20000000800 */
[----:B------:R-:W-:Y:S01]  /*1e10*/  @P1 SHF.L.U32 R85, R85, 0x10, RZ ;  /* 0x0000001055551819 */ /* 0x000fe200000006ff */
[----:B-1----:R-:W-:Y:S01]  /*1e20*/  @P1 FMUL.FTZ R149, R114, R149 ;  /* 0x0000009572951220 */ /* 0x002fe20000410000 */
[----:B------:R-:W-:Y:S01]  /*1e30*/  @P1 SHF.L.U32 R84, R84, 0x10, RZ ;  /* 0x0000001054541819 */ /* 0x000fe200000006ff */
[----:B------:R-:W-:-:S02]  /*1e40*/  IMAD.MOV.U32 R114, RZ, RZ, RZ ;  /* 0x000000ffff727224 */ /* 0x000fc400078e00ff */
[----:B------:R-:W-:Y:S01]  /*1e50*/  @P1 FMUL.FTZ R114, R149, R86 ;  /* 0x0000005695721220 */ /* 0x000fe20000410000 */
[----:B------:R-:W-:Y:S01]  /*1e60*/  @P1 SHF.L.U32 R149, R63, 0x10, RZ ;  /* 0x000000103f951819 */ /* 0x000fe200000006ff */
[----:B0-----:R-:W-:Y:S01]  /*1e70*/  @P1 FMUL.FTZ R85, R85, R148 ;  /* 0x0000009455551220 */ /* 0x001fe20000410000 */
[----:B------:R-:W-:Y:S01]  /*1e80*/  @P1 SHF.L.U32 R148, R94, 0x10, RZ ;  /* 0x000000105e941819 */ /* 0x000fe200000006ff */
[----:B--2---:R-:W-:Y:S01]  /*1e90*/  @P1 FMUL.FTZ R86, R87, R116 ;  /* 0x0000007457561220 */ /* 0x004fe20000410000 */
[----:B------:R-:W-:Y:S01]  /*1ea0*/  @P1 IMAD.U32 R87, R95, 0x10000, RZ ;  /* 0x000100005f571824 */ /* 0x000fe200078e00ff */
[----:B------:R-:W-:Y:S02]  /*1eb0*/  CS2R R116, SRZ ;  /* 0x0000000000747805 */ /* 0x000fe4000001ff00 */
[----:B------:R-:W-:Y:S01]  /*1ec0*/  @P1 FMUL.FTZ R116, R86, R149 ;  /* 0x0000009556741220 */ /* 0x000fe20000410000 */
[----:B------:R-:W-:Y:S01]  /*1ed0*/  @P1 FMUL.FTZ R117, R148, R85 ;  /* 0x0000005594751220 */ /* 0x000fe20000410000 */
[----:B------:R-:W-:Y:S01]  /*1ee0*/  F2FP.BF16.F32.PACK_AB R85, RZ, R111 ;  /* 0x0000006fff55723e */ /* 0x000fe200000010ff */
[----:B---3--:R-:W-:Y:S01]  /*1ef0*/  @P1 FMUL.FTZ R84, R84, R115 ;  /* 0x0000007354541220 */ /* 0x008fe20000410000 */
[----:B------:R-:W-:-:S02]  /*1f00*/  MOV R115, RZ ;  /* 0x000000ff00737202 */ /* 0x000fc40000000f00 */
[----:B------:R-:W-:Y:S01]  /*1f10*/  F2FP.BF16.F32.PACK_AB R86, RZ, R112 ;  /* 0x00000070ff56723e */ /* 0x000fe200000010ff */
[----:B------:R-:W-:Y:S01]  /*1f20*/  @P1 FMUL.FTZ R115, R87, R84 ;  /* 0x0000005457731220 */ /* 0x000fe20000410000 */
[----:B------:R-:W-:Y:S02]  /*1f30*/  F2FP.BF16.F32.PACK_AB R84, RZ, R110 ;  /* 0x0000006eff54723e */ /* 0x000fe400000010ff */
[----:B------:R-:W-:Y:S02]  /*1f40*/  F2FP.BF16.F32.PACK_AB R87, RZ, R113 ;  /* 0x00000071ff57723e */ /* 0x000fe400000010ff */
[----:B------:R-:W-:Y:S02]  /*1f50*/  F2FP.BF16.F32.PACK_AB R148, RZ, R114 ;  /* 0x00000072ff94723e */ /* 0x000fe400000010ff */
[----:B------:R-:W-:Y:S02]  /*1f60*/  F2FP.BF16.F32.PACK_AB R149, RZ, R115 ;  /* 0x00000073ff95723e */ /* 0x000fe400000010ff */
[----:B------:R-:W-:-:S02]  /*1f70*/  F2FP.BF16.F32.PACK_AB R151, RZ, R116 ;  /* 0x00000074ff97723e */ /* 0x000fc400000010ff */
[----:B------:R-:W-:Y:S02]  /*1f80*/  F2FP.BF16.F32.PACK_AB R152, RZ, R117 ;  /* 0x00000075ff98723e */ /* 0x000fe400000010ff */
[----:B------:R-:W-:Y:S02]  /*1f90*/  PRMT R84, R84, 0x5410, R85 ;  /* 0x0000541054547816 */ /* 0x000fe40000000055 */
[----:B------:R-:W-:Y:S02]  /*1fa0*/  PRMT R85, R86, 0x5410, R87 ;  /* 0x0000541056557816 */ /* 0x000fe40000000057 */
[----:B------:R-:W-:Y:S02]  /*1fb0*/  PRMT R86, R148, 0x5410, R149 ;  /* 0x0000541094567816 */ /* 0x000fe40000000095 */
[----:B------:R-:W-:-:S07]  /*1fc0*/  PRMT R87, R151, 0x5410, R152 ;  /* 0x0000541097577816 */ /* 0x000fce0000000098 */
.L_x_155:
[----:B------:R-:W0:Y:S01]  /*1fd0*/  LDC.64 R148, c[0x0][0x3a8] ;  /* 0x0000ea00ff947b82 */ /* 0x000e220000000a00 */
[----:B------:R-:W-:Y:S02]  /*1fe0*/  VIADD R150, R150, 0x80 ;  /* 0x0000008096967836 */ /* 0x000fe40000000000 */
[C---:B0-----:R-:W-:Y:S01]  /*1ff0*/  IMAD.WIDE.U32 R148, R147.reuse, 0x10, R148 ;  /* 0x0000001093947825 */ /* 0x041fe200078e0094 */
[----:B------:R-:W-:-:S04]  /*2000*/  IADD3 R147, PT, PT, R147, 0x80, RZ ;  /* 0x0000008093937810 */ /* 0x000fc80007ffe0ff */
[----:B------:R1:W-:Y:S03]  /*2010*/  STG.E.128 desc[UR12][R148.64], R84 ;  /* 0x0000005494007986 */ /* 0x0003e6000c101d0c */
.L_x_153:
[----:B------:R-:W-:Y:S05]  /*2020*/  BSYNC.RECONVERGENT B0 ;  /* 0x0000000000007941 */ /* 0x000fea0003800200 */
.L_x_152:
[----:B------:R-:W-:Y:S01]  /*2030*/  ISETP.GE.U32.AND P4, PT, R144, 0x180, PT ;  /* 0x000001809000780c */ /* 0x000fe20003f86070 */
[----:B------:R-:W-:-:S12]  /*2040*/  BSSY.RECONVERGENT B0, `(.L_x_156) ;  /* 0x0000093000007945 */ /* 0x000fd80003800200 */
[----:B------:R-:W-:Y:S05]  /*2050*/  @!P4 BRA `(.L_x_157) ;  /* 0x000000080044c947 */ /* 0x000fea0003800000 */
[----:B------:R-:W-:Y:S01]  /*2060*/  ISETP.NE.U32.AND P0, PT, RZ, UR14, PT ;  /* 0x0000000eff007c0c */ /* 0x000fe2000bf05070 */
[----:B01----:R-:W0:Y:S03]  /*2070*/  @P1 LDC.64 R86, c[0x0][0x390] ;  /* 0x0000e400ff561b82 */ /* 0x003e260000000a00 */
[----:B------:R-:W-:-:S13]  /*2080*/  ISETP.NE.AND.EX P0, PT, RZ, UR15, PT, P0 ;  /* 0x0000000fff007c0c */ /* 0x000fda000bf05300 */
[----:B------:R-:W1:Y:S01]  /*2090*/  @P0 LDC.64 R84, c[0x0][0x3a0] ;  /* 0x0000e800ff540b82 */ /* 0x000e620000000a00 */
[----:B0-----:R-:W-:-:S05]  /*20a0*/  @P1 IMAD.WIDE.U32 R86, R150, 0x10, R86 ;  /* 0x0000001096561825 */ /* 0x001fca00078e0056 */
[----:B------:R0:W5:Y:S01]  /*20b0*/  @P1 LDG.E.128 R32, desc[UR12][R86.64] ;  /* 0x0000000c56201981 */ /* 0x000162000c1e1d00 */
[----:B-1----:R-:W-:-:S05]  /*20c0*/  @P0 IMAD.WIDE.U32 R84, R147, 0x10, R84 ;  /* 0x0000001093540825 */ /* 0x002fca00078e0054 */
[----:B------:R0:W5:Y:S01]  /*20d0*/  @P0 LDG.E.128 R28, desc[UR12][R84.64] ;  /* 0x0000000c541c0981 */ /* 0x000162000c1e1d00 */
[----:B------:R-:W-:Y:S05]  /*20e0*/  @!P0 BRA `(.L_x_158) ;  /* 0x0000000400188947 */ /* 0x000fea0003800000 */
[----:B------:R-:W-:Y:S01]  /*20f0*/  ISETP.LT.AND P0, PT, RZ, UR17, PT ;  /* 0x00000011ff007c0c */ /* 0x000fe2000bf01270 */
[----:B-----5:R-:W-:Y:S02]  /*2100*/  IMAD.U32 R118, R28, 0x10000, RZ ;  /* 0x000100001c767824 */ /* 0x020fe400078e00ff */
[----:B------:R-:W-:-:S10]  /*2110*/  IMAD.U32 R120, R29, 0x10000, RZ ;  /* 0x000100001d787824 */ /* 0x000fd400078e00ff */
[----:B0-----:R-:W0:Y:S01]  /*2120*/  @P0 LDC R87, c[0x0][0x40c] ;  /* 0x00010300ff570b82 */ /* 0x001e220000000800 */
[C---:B------:R-:W-:Y:S02]  /*2130*/  @P0 SHF.L.U32 R84, R32.reuse, 0x10, RZ ;  /* 0x0000001020540819 */ /* 0x040fe400000006ff */
[----:B------:R-:W-:Y:S02]  /*2140*/  @P0 PRMT R85, R32, 0x7632, R85 ;  /* 0x0000763220550816 */ /* 0x000fe40000000055 */
[----:B------:R-:W-:Y:S02]  /*2150*/  @P0 SHF.L.U32 R121, R33, 0x10, RZ ;  /* 0x0000001021790819 */ /* 0x000fe400000006ff */
[----:B------:R-:W-:Y:S01]  /*2160*/  @P0 SHF.L.U32 R85, R85, 0x10, RZ ;  /* 0x0000001055550819 */ /* 0x000fe200000006ff */
[----:B------:R-:W1:Y:S08]  /*2170*/  @P0 LDC R86, c[0x0][0x40c] ;  /* 0x00010300ff560b82 */ /* 0x000e700000000800 */
[----:B------:R-:W2:Y:S08]  /*2180*/  @P0 LDC R122, c[0x0][0x40c] ;  /* 0x00010300ff7a0b82 */ /* 0x000eb00000000800 */
[----:B------:R-:W3:Y:S01]  /*2190*/  @P0 LDC R123, c[0x0][0x40c] ;  /* 0x00010300ff7b0b82 */ /* 0x000ee20000000800 */
[----:B0-----:R-:W-:Y:S01]  /*21a0*/  @P0 FMUL.FTZ R87, R84, R87 ;  /* 0x0000005754570220 */ /* 0x001fe20000410000 */
[----:B------:R-:W-:-:S04]  /*21b0*/  PRMT R84, R28, 0x7632, R84 ;  /* 0x000076321c547816 */ /* 0x000fc80000000054 */
[----:B------:R-:W-:Y:S01]  /*21c0*/  SHF.L.U32 R119, R84, 0x10, RZ ;  /* 0x0000001054777819 */ /* 0x000fe200000006ff */
[----:B------:R-:W-:Y:S02]  /*21d0*/  @P0 IMAD.U32 R84, R48, 0x10000, RZ ;  /* 0x0001000030540824 */ /* 0x000fe400078e00ff */
[----:B-1----:R-:W-:Y:S01]  /*21e0*/  @P0 FMUL.FTZ R86, R85, R86 ;  /* 0x0000005655560220 */ /* 0x002fe20000410000 */
[----:B------:R-:W0:Y:S01]  /*21f0*/  @P0 LDC R124, c[0x0][0x40c] ;  /* 0x00010300ff7c0b82 */ /* 0x000e220000000800 */
[----:B------:R-:W-:Y:S01]  /*2200*/  @P0 SHF.L.U32 R85, R93, 0x10, RZ ;  /* 0x000000105d550819 */ /* 0x000fe200000006ff */
[----:B------:R-:W-:Y:S01]  /*2210*/  @P0 FFMA.FTZ R118, R87, R84, R118 ;  /* 0x0000005457760223 */ /* 0x000fe20000010076 */
[----:B------:R-:W-:-:S03]  /*2220*/  @P0 SHF.L.U32 R84, R49, 0x10, RZ ;  /* 0x0000001031540819 */ /* 0x000fc600000006ff */
[----:B------:R-:W-:Y:S01]  /*2230*/  @P0 FFMA.FTZ R119, R86, R85, R119 ;  /* 0x0000005556770223 */ /* 0x000fe20000010077 */
[----:B------:R-:W-:Y:S01]  /*2240*/  @P0 PRMT R86, R33, 0x7632, R86 ;  /* 0x0000763221560816 */ /* 0x000fe20000000056 */
[----:B------:R-:W1:Y:S01]  /*2250*/  @P0 LDC R125, c[0x0][0x40c] ;  /* 0x00010300ff7d0b82 */ /* 0x000e620000000800 */
[----:B--2---:R-:W-:Y:S01]  /*2260*/  @P0 FMUL.FTZ R87, R121, R122 ;  /* 0x0000007a79570220 */ /* 0x004fe20000410000 */
[----:B------:R-:W-:Y:S02]  /*2270*/  PRMT R85, R29, 0x7632, R85 ;  /* 0x000076321d557816 */ /* 0x000fe40000000055 */
[----:B------:R-:W-:Y:S02]  /*2280*/  @P0 IMAD.U32 R86, R86, 0x10000, RZ ;  /* 0x0001000056560824 */ /* 0x000fe400078e00ff */
[----:B------:R-:W-:Y:S01]  /*2290*/  @P0 FFMA.FTZ R120, R87, R84, R120 ;  /* 0x0000005457780223 */ /* 0x000fe20000010078 */
[----:B------:R-:W-:Y:S01]  /*22a0*/  SHF.L.U32 R121, R85, 0x10, RZ ;  /* 0x0000001055797819 */ /* 0x000fe200000006ff */
[----:B------:R-:W-:Y:S01]  /*22b0*/  @P0 IMAD.U32 R87, R34, 0x10000, RZ ;  /* 0x0001000022570824 */ /* 0x000fe200078e00ff */
[----:B------:R-:W2:Y:S01]  /*22c0*/  @P0 LDC R152, c[0x0][0x40c] ;  /* 0x00010300ff980b82 */ /* 0x000ea20000000800 */
[----:B------:R-:W-:Y:S01]  /*22d0*/  @P0 SHF.L.U32 R84, R91, 0x10, RZ ;  /* 0x000000105b540819 */ /* 0x000fe200000006ff */
[----:B---3--:R-:W-:Y:S01]  /*22e0*/  @P0 FMUL.FTZ R86, R86, R123 ;  /* 0x0000007b56560220 */ /* 0x008fe20000410000 */
[----:B------:R-:W-:-:S02]  /*22f0*/  SHF.L.U32 R122, R30, 0x10, RZ ;  /* 0x000000101e7a7819 */ /* 0x000fc400000006ff */
[----:B------:R-:W-:Y:S01]  /*2300*/  PRMT R85, R30, 0x7632, R85 ;  /* 0x000076321e557816 */ /* 0x000fe20000000055 */
[----:B------:R-:W-:Y:S01]  /*2310*/  @P0 FFMA.FTZ R121, R86, R84, R121 ;  /* 0x0000005456790223 */ /* 0x000fe20000010079 */
[----:B------:R-:W-:Y:S01]  /*2320*/  @P0 PRMT R86, R34, 0x7632, R86 ;  /* 0x0000763222560816 */ /* 0x000fe20000000056 */
[----:B------:R-:W3:Y:S01]  /*2330*/  @P0 LDC R148, c[0x0][0x40c] ;  /* 0x00010300ff940b82 */ /* 0x000ee20000000800 */
[----:B------:R-:W-:Y:S01]  /*2340*/  @P0 SHF.L.U32 R84, R50, 0x10, RZ ;  /* 0x0000001032540819 */ /* 0x000fe200000006ff */
[----:B0-----:R-:W-:Y:S01]  /*2350*/  @P0 FMUL.FTZ R87, R87, R124 ;  /* 0x0000007c57570220 */ /* 0x001fe20000410000 */
[----:B------:R-:W-:Y:S01]  /*2360*/  SHF.L.U32 R123, R85, 0x10, RZ ;  /* 0x00000010557b7819 */ /* 0x000fe200000006ff */
[----:B------:R-:W-:Y:S01]  /*2370*/  @P0 IMAD.U32 R86, R86, 0x10000, RZ ;  /* 0x0001000056560824 */ /* 0x000fe200078e00ff */
        /* <DEDUP_REMOVED lines=11> */
[----:B------:R-:W-:Y:S01]  /*2430*/  SHF.L.U32 R125, R84, 0x10, RZ ;  /* 0x00000010547d7819 */ /* 0x000fe200000006ff */
[----:B------:R-:W-:Y:S01]  /*2440*/  @P0 IMAD.U32 R84, R51, 0x10000, RZ ;  /* 0x0001000033540824 */ /* 0x000fe200078e00ff */
[----:B------:R-:W-:Y:S02]  /*2450*/  @P0 SHF.L.U32 R85, R89, 0x10, RZ ;  /* 0x0000001059550819 */ /* 0x000fe400000006ff */
[----:B------:R-:W-:Y:S01]  /*2460*/  F2FP.BF16.F32.PACK_AB R151, RZ, R123 ;  /* 0x0000007bff97723e */ /* 0x000fe200000010ff */
[----:B---3--:R-:W-:Y:S02]  /*2470*/  @P0 FMUL.FTZ R87, R87, R148 ;  /* 0x0000009457570220 */ /* 0x008fe40000410000 */
        /* <DEDUP_REMOVED lines=13> */
.L_x_158:
[----:B------:R-:W1:Y:S01]  /*2550*/  @P1 LDC R121, c[0x0][0x40c] ;  /* 0x00010300ff791b82 */ /* 0x000e620000000800 */
[C---:B0----5:R-:W-:Y:S02]  /*2560*/  @P1 PRMT R84, R32.reuse, 0x7632, R84 ;  /* 0x0000763220541816 */ /* 0x061fe40000000054 */
[----:B------:R-:W-:Y:S02]  /*2570*/  CS2R R118, SRZ ;  /* 0x0000000000767805 */ /* 0x000fe4000001ff00 */
[----:B------:R-:W-:Y:S02]  /*2580*/  @P1 SHF.L.U32 R85, R32, 0x10, RZ ;  /* 0x0000001020551819 */ /* 0x000fe400000006ff */
[----:B------:R-:W-:Y:S01]  /*2590*/  @P1 SHF.L.U32 R123, R93, 0x10, RZ ;  /* 0x000000105d7b1819 */ /* 0x000fe200000006ff */
[----:B------:R-:W-:Y:S01]  /*25a0*/  @P1 IMAD.U32 R84, R84, 0x10000, RZ ;  /* 0x0001000054541824 */ /* 0x000fe200078e00ff */
[----:B------:R-:W-:Y:S01]  /*25b0*/  @P1 SHF.L.U32 R87, R48, 0x10, RZ ;  /* 0x0000001030571819 */ /* 0x000fe200000006ff */
[----:B------:R-:W0:Y:S01]  /*25c0*/  @P1 LDC R86, c[0x0][0x40c] ;  /* 0x00010300ff561b82 */ /* 0x000e220000000800 */
[----:B------:R-:W-:-:S07]  /*25d0*/  @P1 SHF.L.U32 R122, R34, 0x10, RZ ;  /* 0x00000010227a1819 */ /* 0x000fce00000006ff */
[----:B------:R-:W2:Y:S08]  /*25e0*/  @P1 LDC R120, c[0x0][0x40c] ;  /* 0x00010300ff781b82 */ /* 0x000eb00000000800 */
[----:B------:R-:W3:Y:S01]  /*25f0*/  @P1 LDC R125, c[0x0][0x40c] ;  /* 0x00010300ff7d1b82 */ /* 0x000ee20000000800 */
[----:B-1----:R-:W-:-:S04]  /*2600*/  @P1 FMUL.FTZ R84, R84, R121 ;  /* 0x0000007954541220 */ /* 0x002fc80000410000 */
[----:B------:R-:W-:Y:S01]  /*2610*/  @P1 FMUL.FTZ R119, R123, R84 ;  /* 0x000000547b771220 */ /* 0x000fe20000410000 */
[----:B------:R-:W-:Y:S02]  /*2620*/  @P1 IMAD.U32 R84, R33, 0x10000, RZ ;  /* 0x0001000021541824 */ /* 0x000fe400078e00ff */
        /* <DEDUP_REMOVED lines=13> */
[----:B------:R-:W-:Y:S01]  /*2700*/  @P1 PRMT R85, R35, 0x7632, R85 ;  /* 0x0000763223551816 */ /* 0x000fe20000000055 */
[----:B------:R-:W-:Y:S02]  /*2710*/  @P1 IMAD.U32 R86, R50, 0x10000, RZ ;  /* 0x0001000032561824 */ /* 0x000fe400078e00ff */
[----:B------:R-:W-:Y:S01]  /*2720*/  @P1 FMUL.FTZ R120, R84, R87 ;  /* 0x0000005754781220 */ /* 0x000fe20000410000 */
[----:B------:R-:W-:Y:S01]  /*2730*/  @P1 PRMT R84, R34, 0x7632, R84 ;  /* 0x0000763222541816 */ /* 0x000fe20000000054 */
[----:B------:R-:W-:Y:S01]  /*2740*/  @P1 IMAD.U32 R85, R85, 0x10000, RZ ;  /* 0x0001000055551824 */ /* 0x000fe200078e00ff */
[----:B------:R-:W3:Y:S01]  /*2750*/  @P1 LDC R123, c[0x0][0x40c] ;  /* 0x00010300ff7b1b82 */ /* 0x000ee20000000800 */
[----:B-1----:R-:W-:Y:S01]  /*2760*/  @P1 FMUL.FTZ R149, R122, R149 ;  /* 0x000000957a951220 */ /* 0x002fe20000410000 */
[----:B------:R-:W-:Y:S01]  /*2770*/  HFMA2 R122, -RZ, RZ, 0, 0 ;  /* 0x00000000ff7a7431 */ /* 0x000fe200000001ff */
[----:B------:R-:W-:-:S02]  /*2780*/  @P1 SHF.L.U32 R87, R35, 0x10, RZ ;  /* 0x0000001023571819 */ /* 0x000fc400000006ff */
[----:B------:R-:W-:Y:S01]  /*2790*/  @P1 SHF.L.U32 R84, R84, 0x10, RZ ;  /* 0x0000001054541819 */ /* 0x000fe200000006ff */
[----:B------:R-:W-:Y:S02]  /*27a0*/  @P1 FMUL.FTZ R122, R149, R86 ;  /* 0x00000056957a1220 */ /* 0x000fe40000410000 */
[----:B0-----:R-:W-:Y:S01]  /*27b0*/  @P1 FMUL.FTZ R86, R87, R124 ;  /* 0x0000007c57561220 */ /* 0x001fe20000410000 */
[----:B------:R-:W-:Y:S01]  /*27c0*/  @P1 SHF.L.U32 R87, R90, 0x10, RZ ;  /* 0x000000105a571819 */ /* 0x000fe200000006ff */
[----:B------:R-:W-:Y:S01]  /*27d0*/  @P1 IMAD.U32 R149, R51, 0x10000, RZ ;  /* 0x0001000033951824 */ /* 0x000fe200078e00ff */
[----:B------:R-:W-:-:S03]  /*27e0*/  CS2R R124, SRZ ;  /* 0x00000000007c7805 */ /* 0x000fc6000001ff00 */
[----:B------:R-:W-:Y:S01]  /*27f0*/  @P1 FMUL.FTZ R124, R86, R149 ;  /* 0x00000095567c1220 */ /* 0x000fe20000410000 */
[----:B--2---:R-:W-:Y:S01]  /*2800*/  @P1 FMUL.FTZ R85, R85, R148 ;  /* 0x0000009455551220 */ /* 0x004fe20000410000 */
[----:B------:R-:W-:Y:S02]  /*2810*/  @P1 SHF.L.U32 R148, R89, 0x10, RZ ;  /* 0x0000001059941819 */ /* 0x000fe400000006ff */
[----:B------:R-:W-:Y:S02]  /*2820*/  F2FP.BF16.F32.PACK_AB R86, RZ, R120 ;  /* 0x00000078ff56723e */ /* 0x000fe400000010ff */
[----:B------:R-:W-:Y:S01]  /*2830*/  F2FP.BF16.F32.PACK_AB R151, RZ, R124 ;  /* 0x0000007cff97723e */ /* 0x000fe200000010ff */
        /* <DEDUP_REMOVED lines=10> */
[----:B------:R-:W-:-:S02]  /*28e0*/  PRMT R84, R84, 0x5410, R85 ;  /* 0x0000541054547816 */ /* 0x000fc40000000055 */
[----:B------:R-:W-:Y:S02]  /*28f0*/  PRMT R85, R86, 0x5410, R87 ;  /* 0x0000541056557816 */ /* 0x000fe40000000057 */
[----:B------:R-:W-:Y:S02]  /*2900*/  PRMT R86, R148, 0x5410, R149 ;  /* 0x0000541094567816 */ /* 0x000fe40000000095 */
[----:B------:R-:W-:-:S07]  /*2910*/  PRMT R87, R151, 0x5410, R152 ;  /* 0x0000541097577816 */ /* 0x000fce0000000098 */
.L_x_159:
[----:B------:R-:W0:Y:S01]  /*2920*/  LDC.64 R148, c[0x0][0x3a8] ;  /* 0x0000ea00ff947b82 */ /* 0x000e220000000a00 */
[----:B------:R-:W-:Y:S01]  /*2930*/  IADD3 R150, PT, PT, R150, 0x80, RZ ;  /* 0x0000008096967810 */ /* 0x000fe20007ffe0ff */
[----:B0-----:R-:W-:-:S04]  /*2940*/  IMAD.WIDE.U32 R148, R147, 0x10, R148 ;  /* 0x0000001093947825 */ /* 0x001fc800078e0094 */
[----:B------:R-:W-:Y:S01]  /*2950*/  VIADD R147, R147, 0x80 ;  /* 0x0000008093937836 */ /* 0x000fe20000000000 */
[----:B------:R2:W-:Y:S06]  /*2960*/  STG.E.128 desc[UR12][R148.64], R84 ;  /* 0x0000005494007986 */ /* 0x0005ec000c101d0c */
.L_x_157:
[----:B------:R-:W-:Y:S05]  /*2970*/  BSYNC.RECONVERGENT B0 ;  /* 0x0000000000007941 */ /* 0x000fea0003800200 */
.L_x_156:
[----:B------:R-:W-:Y:S01]  /*2980*/  ISETP.GE.U32.AND P5, PT, R144, 0x200, PT ;  /* 0x000002009000780c */ /* 0x000fe20003fa6070 */
[----:B------:R-:W-:-:S12]  /*2990*/  BSSY.RECONVERGENT B0, `(.L_x_160) ;  /* 0x0000094000007945 */ /* 0x000fd80003800200 */
[----:B------:R-:W-:Y:S05]  /*29a0*/  @!P5 BRA `(.L_x_161) ;  /* 0x000000080048d947 */ /* 0x000fea0003800000 */
[----:B------:R-:W-:Y:S01]  /*29b0*/  ISETP.NE.U32.AND P0, PT, RZ, UR14, PT ;  /* 0x0000000eff007c0c */ /* 0x000fe2000bf05070 */
[----:B012---:R-:W0:Y:S03]  /*29c0*/  @P1 LDC.64 R86, c[0x0][0x390] ;  /* 0x0000e400ff561b82 */ /* 0x007e260000000a00 */
[----:B------:R-:W-:-:S13]  /*29d0*/  ISETP.NE.AND.EX P0, PT, RZ, UR15, PT, P0 ;  /* 0x0000000fff007c0c */ /* 0x000fda000bf05300 */
[----:B------:R-:W1:Y:S01]  /*29e0*/  @P0 LDC.64 R84, c[0x0][0x3a0] ;  /* 0x0000e800ff540b82 */ /* 0x000e620000000a00 */
[----:B0-----:R-:W-:-:S05]  /*29f0*/  @P1 IMAD.WIDE.U32 R86, R150, 0x10, R86 ;  /* 0x0000001096561825 */ /* 0x001fca00078e0056 */
[----:B------:R0:W5:Y:S01]  /*2a00*/  @P1 LDG.E.128 R32, desc[UR12][R86.64] ;  /* 0x0000000c56201981 */ /* 0x000162000c1e1d00 */
[----:B-1----:R-:W-:-:S05]  /*2a10*/  @P0 IMAD.WIDE.U32 R84, R147, 0x10, R84 ;  /* 0x0000001093540825 */ /* 0x002fca00078e0054 */
[----:B------:R0:W5:Y:S01]  /*2a20*/  @P0 LDG.E.128 R28, desc[UR12][R84.64] ;  /* 0x0000000c541c0981 */ /* 0x000162000c1e1d00 */
[----:B------:R-:W-:Y:S05]  /*2a30*/  @!P0 BRA `(.L_x_162) ;  /* 0x00000004001c8947 */ /* 0x000fea0003800000 */
[----:B------:R-:W-:Y:S01]  /*2a40*/  UISETP.GT.AND UP0, UPT, UR17, URZ, UPT ;  /* 0x000000ff1100728c */ /* 0x000fe2000bf04270 */
[----:B-----5:R-:W-:Y:S02]  /*2a50*/  SHF.L.U32 R126, R28, 0x10, RZ ;  /* 0x000000101c7e7819 */ /* 0x020fe400000006ff */
[----:B------:R-:W-:Y:S02]  /*2a60*/  SHF.L.U32 R127, R29, 0x10, RZ ;  /* 0x000000101d7f7819 */ /* 0x000fe400000006ff */
[----:B------:R-:W-:Y:S02]  /*2a70*/  SHF.L.U32 R128, R30, 0x10, RZ ;  /* 0x000000101e807819 */ /* 0x000fe400000006ff */
[----:B------:R-:W-:Y:S02]  /*2a80*/  PLOP3.LUT P0, PT, PT, PT, UP0, 0x80, 0x8 ;  /* 0x000000000008781c */ /* 0x000fe40003f0f008 */
[----:B------:R-:W-:Y:S02]  /*2a90*/  SHF.L.U32 R129, R31, 0x10, RZ ;  /* 0x000000101f817819 */ /* 0x000fe400000006ff */
[----:B------:R-:W1:Y:S01]  /*2aa0*/  @UP0 LDCU UR4, c[0x0][0x40c] ;  /* 0x00008180ff0407ac */ /* 0x000e620008000800 */
[----:B------:R-:W2:Y:S01]  /*2ab0*/  @UP0 LDCU UR5, c[0x0][0x40c] ;  /* 0x00008180ff0507ac */ /* 0x000ea20008000800 */
[----:B------:R-:W3:Y:S07]  /*2ac0*/  @UP0 LDCU UR21, c[0x0][0x40c] ;  /* 0x00008180ff1507ac */ /* 0x000eee0008000800 */
[----:B0-----:R-:W-:Y:S01]  /*2ad0*/  @P0 IMAD.U32 R85, R32, 0x10000, RZ ;  /* 0x0001000020550824 */ /* 0x001fe200078e00ff */
[----:B------:R-:W-:Y:S01]  /*2ae0*/  @P0 SHF.L.U32 R86, R33, 0x10, RZ ;  /* 0x0000001021560819 */ /* 0x000fe200000006ff */
[----:B------:R-:W-:Y:S01]  /*2af0*/  @P0 IMAD.U32 R132, R27, 0x10000, RZ ;  /* 0x000100001b840824 */ /* 0x000fe200078e00ff */
[----:B------:R-:W0:Y:S01]  /*2b00*/  @UP0 LDCU UR22, c[0x0][0x40c] ;  /* 0x00008180ff1607ac */ /* 0x000e220008000800 */
[----:B------:R-:W-:Y:S01]  /*2b10*/  @P0 SHF.L.U32 R84, R36, 0x10, RZ ;  /* 0x0000001024540819 */ /* 0x000fe200000006ff */
[----:B------:R-:W-:Y:S01]  /*2b20*/  @P0 IMAD.U32 R148, R25, 0x10000, RZ ;  /* 0x0001000019940824 */ /* 0x000fe200078e00ff */
[----:B------:R-:W-:Y:S01]  /*2b30*/  @P0 SHF.L.U32 R130, R35, 0x10, RZ ;  /* 0x0000001023820819 */ /* 0x000fe200000006ff */
[----:B-1----:R-:W-:Y:S01]  /*2b40*/  @P0 FMUL.FTZ R87, R85, UR4 ;  /* 0x0000000455570c20 */ /* 0x002fe20008410000 */
[----:B------:R-:W-:Y:S01]  /*2b50*/  @P0 IMAD.U32 R85, R37, 0x10000, RZ ;  /* 0x0001000025550824 */ /* 0x000fe200078e00ff */
[----:B------:R-:W1:Y:S01]  /*2b60*/  @UP0 LDCU UR4, c[0x0][0x40c] ;  /* 0x00008180ff0407ac */ /* 0x000e620008000800 */
[----:B--2---:R-:W-:Y:S01]  /*2b70*/  @P0 FMUL.FTZ R86, R86, UR5 ;  /* 0x0000000556560c20 */ /* 0x004fe20008410000 */
[----:B------:R-:W-:Y:S01]  /*2b80*/  @P0 FFMA.FTZ R126, R87, R84, R126 ;  /* 0x00000054577e0223 */ /* 0x000fe2000001007e */
[----:B------:R-:W-:Y:S01]  /*2b90*/  @P0 IMAD.U32 R84, R34, 0x10000, RZ ;  /* 0x0001000022540824 */ /* 0x000fe200078e00ff */
[----:B------:R-:W2:Y:S01]  /*2ba0*/  @UP0 LDCU UR5, c[0x0][0x40c] ;  /* 0x00008180ff0507ac */ /* 0x000ea20008000800 */
[----:B------:R-:W-:Y:S01]  /*2bb0*/  @P0 FFMA.FTZ R127, R86, R85, R127 ;  /* 0x00000055567f0223 */ /* 0x000fe2000001007f */
[----:B------:R-:W-:Y:S01]  /*2bc0*/  @P0 SHF.L.U32 R85, R38, 0x10, RZ ;  /* 0x0000001026550819 */ /* 0x000fe200000006ff */
[----:B---3--:R-:W-:Y:S01]  /*2bd0*/  @P0 FMUL.FTZ R87, R84, UR21 ;  /* 0x0000001554570c20 */ /* 0x008fe20008410000 */
[----:B------:R-:W-:-:S02]  /*2be0*/  @P0 IMAD.U32 R86, R39, 0x10000, RZ ;  /* 0x0001000027560824 */ /* 0x000fc400078e00ff */
[----:B0-----:R-:W-:Y:S01]  /*2bf0*/  @P0 FMUL.FTZ R130, R130, UR22 ;  /* 0x0000001682820c20 */ /* 0x001fe20008410000 */
[----:B------:R-:W-:Y:S01]  /*2c00*/  PRMT R84, R28, 0x7632, R84 ;  /* 0x000076321c547816 */ /* 0x000fe20000000054 */
[----:B------:R-:W-:Y:S01]  /*2c10*/  @P0 FFMA.FTZ R128, R87, R85, R128 ;  /* 0x0000005557800223 */ /* 0x000fe20000010080 */
[----:B------:R-:W-:Y:S01]  /*2c20*/  PRMT R85, R29, 0x7632, R85 ;  /* 0x000076321d557816 */ /* 0x000fe20000000055 */
[----:B------:R-:W-:Y:S01]  /*2c30*/  @P0 FFMA.FTZ R129, R130, R86, R129 ;  /* 0x0000005682810223 */ /* 0x000fe20000010081 */
[----:B------:R-:W-:Y:S01]  /*2c40*/  SHF.L.U32 R130, R84, 0x10, RZ ;  /* 0x0000001054827819 */ /* 0x000fe200000006ff */
[----:B------:R-:W0:Y:S01]  /*2c50*/  @UP0 LDCU UR21, c[0x0][0x40c] ;  /* 0x00008180ff1507ac */ /* 0x000e220008000800 */
[----:B------:R-:W-:Y:S02]  /*2c60*/  SHF.L.U32 R131, R85, 0x10, RZ ;  /* 0x0000001055837819 */ /* 0x000fe400000006ff */
[----:B------:R-:W-:Y:S01]  /*2c70*/  @P0 PRMT R84, R32, 0x7632, R84 ;  /* 0x0000763220540816 */ /* 0x000fe20000000054 */
[----:B------:R-:W3:Y:S01]  /*2c80*/  @UP0 LDCU UR22, c[0x0][0x40c] ;  /* 0x00008180ff1607ac */ /* 0x000ee20008000800 */
[----:B------:R-:W-:-:S02]  /*2c90*/  @P0 PRMT R85, R33, 0x7632, R85 ;  /* 0x0000763221550816 */ /* 0x000fc40000000055 */
[----:B------:R-:W-:Y:S01]  /*2ca0*/  @P0 SHF.L.U32 R86, R88, 0x10, RZ ;  /* 0x0000001058560819 */ /* 0x000fe200000006ff */
[----:B------:R-:W-:Y:S01]  /*2cb0*/  @P0 IMAD.U32 R84, R84, 0x10000, RZ ;  /* 0x0001000054540824 */ /* 0x000fe200078e00ff */
[----:B------:R-:W-:Y:S02]  /*2cc0*/  @P0 SHF.L.U32 R87, R85, 0x10, RZ ;  /* 0x0000001055570819 */ /* 0x000fe400000006ff */
[----:B------:R-:W-:Y:S01]  /*2cd0*/  F2FP.BF16.F32.PACK_AB R151, RZ, R129 ;  /* 0x00000081ff97723e */ /* 0x000fe200000010ff */
[----:B-1----:R-:W-:Y:S01]  /*2ce0*/  @P0 FMUL.FTZ R85, R84, UR4 ;  /* 0x0000000454550c20 */ /* 0x002fe20008410000 */
[----:B------:R-:W-:Y:S01]  /*2cf0*/  F2FP.BF16.F32.PACK_AB R149, RZ, R128 ;  /* 0x00000080ff95723e */ /* 0x000fe200000010ff */
[----:B--2---:R-:W-:Y:S01]  /*2d00*/  @P0 FMUL.FTZ R84, R87, UR5 ;  /* 0x0000000557540c20 */ /* 0x004fe20008410000 */
[----:B------:R-:W-:Y:S01]  /*2d10*/  PRMT R87, R30, 0x7632, R87 ;  /* 0x000076321e577816 */ /* 0x000fe20000000057 */
[----:B------:R-:W-:Y:S01]  /*2d20*/  @P0 FFMA.FTZ R130, R85, R86, R130 ;  /* 0x0000005655820223 */ /* 0x000fe20000010082 */
[----:B------:R-:W-:Y:S01]  /*2d30*/  @P0 PRMT R86, R35, 0x7632, R86 ;  /* 0x0000763223560816 */ /* 0x000fe20000000056 */
[----:B------:R-:W-:Y:S01]  /*2d40*/  @P0 FFMA.FTZ R131, R84, R132, R131 ;  /* 0x0000008454830223 */ /* 0x000fe20000010083 */
[----:B------:R-:W-:-:S02]  /*2d50*/  @P0 PRMT R84, R34, 0x7632, R84 ;  /* 0x0000763222540816 */ /* 0x000fc40000000054 */
[----:B------:R-:W-:Y:S02]  /*2d60*/  PRMT R85, R31, 0x7632, R85 ;  /* 0x000076321f557816 */ /* 0x000fe40000000055 */
[----:B------:R-:W-:Y:S01]  /*2d70*/  SHF.L.U32 R132, R87, 0x10, RZ ;  /* 0x0000001057847819 */ /* 0x000fe200000006ff */
[----:B------:R-:W-:Y:S01]  /*2d80*/  @P0 IMAD.U32 R84, R84, 0x10000, RZ ;  /* 0x0001000054540824 */ /* 0x000fe200078e00ff */
[----:B------:R-:W-:Y:S02]  /*2d90*/  @P0 SHF.L.U32 R87, R86, 0x10, RZ ;  /* 0x0000001056570819 */ /* 0x000fe400000006ff */
[----:B------:R-:W-:Y:S01]  /*2da0*/  SHF.L.U32 R133, R85, 0x10, RZ ;  /* 0x0000001055857819 */ /* 0x000fe200000006ff */
[----:B0-----:R-:W-:Y:S01]  /*2db0*/  @P0 FMUL.FTZ R85, R84, UR21 ;  /* 0x0000001554550c20 */ /* 0x001fe20008410000 */
[----:B------:R-:W-:Y:S01]  /*2dc0*/  @P0 SHF.L.U32 R86, R26, 0x10, RZ ;  /* 0x000000101a560819 */ /* 0x000fe200000006ff */
[----:B---3--:R-:W-:-:S04]  /*2dd0*/  @P0 FMUL.FTZ R84, R87, UR22 ;  /* 0x0000001657540c20 */ /* 0x008fc80008410000 */
[----:B------:R-:W-:Y:S01]  /*2de0*/  @P0 FFMA.FTZ R132, R85, R86, R132 ;  /* 0x0000005655840223 */ /* 0x000fe20000010084 */
[----:B------:R-:W-:Y:S01]  /*2df0*/  @P0 FFMA.FTZ R133, R84, R148, R133 ;  /* 0x0000009454850223 */ /* 0x000fe20000010085 */
        /* <DEDUP_REMOVED lines=11> */
.L_x_162:
[----:B0-----:R-:W0:Y:S01]  /*2eb0*/  @P1 LDC R86, c[0x0][0x40c] ;  /* 0x00010300ff561b82 */ /* 0x001e220000000800 */
[C---:B-----5:R-:W-:Y:S01]  /*2ec0*/  @P1 PRMT R84, R32.reuse, 0x7632, R84 ;  /* 0x0000763220541816 */ /* 0x060fe20000000054 */
[----:B------:R-:W-:Y:S01]  /*2ed0*/  HFMA2 R126, -RZ, RZ, 0, 0 ;  /* 0x00000000ff7e7431 */ /* 0x000fe200000001ff */
[----:B------:R-:W-:Y:S01]  /*2ee0*/  @P1 SHF.L.U32 R85, R32, 0x10, RZ ;  /* 0x0000001020551819 */ /* 0x000fe200000006ff */
[----:B------:R-:W-:Y:S01]  /*2ef0*/  IMAD.MOV.U32 R130, RZ, RZ, RZ ;  /* 0x000000ffff827224 */ /* 0x000fe200078e00ff */
[----:B------:R-:W-:Y:S01]  /*2f00*/  @P1 SHF.L.U32 R84, R84, 0x10, RZ ;  /* 0x0000001054541819 */ /* 0x000fe200000006ff */
[----:B------:R-:W-:Y:S01]  /*2f10*/  @P1 IMAD.U32 R129, R37, 0x10000, RZ ;  /* 0x0001000025811824 */ /* 0x000fe200078e00ff */
[----:B------:R-:W-:Y:S01]  /*2f20*/  @P1 SHF.L.U32 R127, R33, 0x10, RZ ;  /* 0x00000010217f1819 */ /* 0x000fe200000006ff */
[----:B------:R-:W1:Y:S01]  /*2f30*/  @P1 LDC R87, c[0x0][0x40c] ;  /* 0x00010300ff571b82 */ /* 0x000e620000000800 */
[----:B------:R-:W-:Y:S01]  /*2f40*/  @P1 IMAD.U32 R148, R38, 0x10000, RZ ;  /* 0x0001000026941824 */ /* 0x000fe200078e00ff */
[----:B------:R-:W-:Y:S01]  /*2f50*/  @P1 SHF.L.U32 R151, R25, 0x10, RZ ;  /* 0x0000001019971819 */ /* 0x000fe200000006ff */
[----:B------:R-:W-:-:S05]  /*2f60*/  @P1 IMAD.U32 R149, R39, 0x10000, RZ ;  /* 0x0001000027951824 */ /* 0x000fca00078e00ff */
[----:B------:R-:W2:Y:S08]  /*2f70*/  @P1 LDC R132, c[0x0][0x40c] ;  /* 0x00010300ff841b82 */ /* 0x000eb00000000800 */
[----:B------:R-:W3:Y:S01]  /*2f80*/  @P1 LDC R128, c[0x0][0x40c] ;  /* 0x00010300ff801b82 */ /* 0x000ee20000000800 */
[----:B0-----:R-:W-:Y:S01]  /*2f90*/  @P1 FMUL.FTZ R85, R85, R86 ;  /* 0x0000005655551220 */ /* 0x001fe20000410000 */
[----:B------:R-:W-:-:S04]  /*2fa0*/  @P1 IMAD.U32 R86, R36, 0x10000, RZ ;  /* 0x0001000024561824 */ /* 0x000fc800078e00ff */
[----:B------:R-:W-:Y:S01]  /*2fb0*/  @P1 FMUL.FTZ R126, R85, R86 ;  /* 0x00000056557e1220 */ /* 0x000fe20000410000 */
[----:B------:R-:W-:Y:S01]  /*2fc0*/  @P1 PRMT R85, R33, 0x7632, R85 ;  /* 0x0000763221551816 */ /* 0x000fe20000000055 */
[----:B------:R-:W0:Y:S01]  /*2fd0*/  @P1 LDC R131, c[0x0][0x40c] ;  /* 0x00010300ff831b82 */ /* 0x000e220000000800 */
[----:B-1----:R-:W-:Y:S01]  /*2fe0*/  @P1 FMUL.FTZ R84, R84, R87 ;  /* 0x0000005754541220 */ /* 0x002fe20000410000 */
[----:B------:R-:W-:Y:S02]  /*2ff0*/  @P1 SHF.L.U32 R87, R88, 0x10, RZ ;  /* 0x0000001058571819 */ /* 0x000fe400000006ff */
[----:B------:R-:W-:Y:S02]  /*3000*/  @P1 SHF.L.U32 R85, R85, 0x10, RZ ;  /* 0x0000001055551819 */ /* 0x000fe400000006ff */
[----:B------:R-:W-:Y:S01]  /*3010*/  @P1 SHF.L.U32 R86, R34, 0x10, RZ ;  /* 0x0000001022561819 */ /* 0x000fe200000006ff */
[----:B------:R-:W-:Y:S01]  /*3020*/  @P1 FMUL.FTZ R130, R87, R84 ;  /* 0x0000005457821220 */ /* 0x000fe20000410000 */
[----:B------:R-:W1:Y:S01]  /*3030*/  @P1 LDC R133, c[0x0][0x40c] ;  /* 0x00010300ff851b82 */ /* 0x000e620000000800 */
[----:B--2---:R-:W-:Y:S01]  /*3040*/  @P1 FMUL.FTZ R85, R85, R132 ;  /* 0x0000008455551220 */ /* 0x004fe20000410000 */
[----:B------:R-:W-:-:S06]  /*3050*/  @P1 SHF.L.U32 R132, R27, 0x10, RZ ;  /* 0x000000101b841819 */ /* 0x000fcc00000006ff */
[----:B------:R-:W2:Y:S01]  /*3060*/  @P1 LDC R150, c[0x0][0x40c] ;  /* 0x00010300ff961b82 */ /* 0x000ea20000000800 */
[----:B---3--:R-:W-:Y:S01]  /*3070*/  @P1 FMUL.FTZ R128, R127, R128 ;  /* 0x000000807f801220 */ /* 0x008fe20000410000 */
[----:B------:R-:W-:-:S03]  /*3080*/  MOV R127, RZ ;  /* 0x000000ff007f7202 */ /* 0x000fc60000000f00 */
[----:B------:R-:W-:Y:S01]  /*3090*/  @P1 FMUL.FTZ R127, R128, R129 ;  /* 0x00000081807f1220 */ /* 0x000fe20000410000 */
[----:B------:R-:W-:Y:S01]  /*30a0*/  HFMA2 R128, -RZ, RZ, 0, 0 ;  /* 0x00000000ff807431 */ /* 0x000fe200000001ff */
[----:B------:R-:W-:Y:S01]  /*30b0*/  @P1 SHF.L.U32 R129, R35, 0x10, RZ ;  /* 0x0000001023811819 */ /* 0x000fe200000006ff */
[----:B------:R-:W3:Y:S01]  /*30c0*/  @P1 LDC R84, c[0x0][0x40c] ;  /* 0x00010300ff541b82 */ /* 0x000ee20000000800 */
[----:B0-----:R-:W-:Y:S01]  /*30d0*/  @P1 FMUL.FTZ R87, R86, R131 ;  /* 0x0000008356571220 */ /* 0x001fe20000410000 */
[----:B------:R-:W-:Y:S02]  /*30e0*/  IMAD.MOV.U32 R131, RZ, RZ, RZ ;  /* 0x000000ffff837224 */ /* 0x000fe400078e00ff */
[----:B------:R-:W-:Y:S01]  /*30f0*/  @P1 FMUL.FTZ R131, R132, R85 ;  /* 0x0000005584831220 */ /* 0x000fe20000410000 */
[----:B------:R-:W-:Y:S01]  /*3100*/  @P1 PRMT R86, R34, 0x7632, R86 ;  /* 0x0000763222561816 */ /* 0x000fe20000000056 */
[----:B------:R-:W-:Y:S01]  /*3110*/  @P1 FMUL.FTZ R128, R87, R148 ;  /* 0x0000009457801220 */ /* 0x000fe20000410000 */
[----:B------:R-:W-:Y:S01]  /*3120*/  @P1 PRMT R85, R35, 0x7632, R85 ;  /* 0x0000763223551816 */ /* 0x000fe20000000055 */
[----:B------:R-:W-:Y:S01]  /*3130*/  @P1 IMAD.U32 R87, R26, 0x10000, RZ ;  /* 0x000100001a571824 */ /* 0x000fe200078e00ff */
[----:B------:R-:W-:-:S02]  /*3140*/  @P1 SHF.L.U32 R86, R86, 0x10, RZ ;  /* 0x0000001056561819 */ /* 0x000fc400000006ff */
[----:B------:R-:W-:Y:S02]  /*3150*/  @P1 SHF.L.U32 R85, R85, 0x10, RZ ;  /* 0x0000001055551819 */ /* 0x000fe400000006ff */
[----:B------:R-:W-:Y:S01]  /*3160*/  F2FP.BF16.F32.PACK_AB R148, RZ, R128 ;  /* 0x00000080ff94723e */ /* 0x000fe200000010ff */
[----:B-1----:R-:W-:Y:S01]  /*3170*/  @P1 FMUL.FTZ R86, R86, R133 ;  /* 0x0000008556561220 */ /* 0x002fe20000410000 */
[----:B------:R-:W-:Y:S01]  /*3180*/  CS2R R132, SRZ ;  /* 0x0000000000847805 */ /* 0x000fe2000001ff00 */
[----:B--2---:R-:W-:Y:S01]  /*3190*/  @P1 FMUL.FTZ R150, R129, R150 ;  /* 0x0000009681961220 */ /* 0x004fe20000410000 */
[----:B------:R-:W-:Y:S01]  /*31a0*/  MOV R129, RZ ;  /* 0x000000ff00817202 */ /* 0x000fe20000000f00 */
[----:B------:R-:W-:Y:S01]  /*31b0*/  @P1 FMUL.FTZ R132, R87, R86 ;  /* 0x0000005657841220 */ /* 0x000fe20000410000 */
[----:B------:R-:W-:Y:S01]  /*31c0*/  F2FP.BF16.F32.PACK_AB R86, RZ, R127 ;  /* 0x0000007fff56723e */ /* 0x000fe200000010ff */
[----:B------:R-:W-:Y:S01]  /*31d0*/  @P1 FMUL.FTZ R129, R150, R149 ;  /* 0x0000009596811220 */ /* 0x000fe20000410000 */
[----:B------:R-:W-:-:S02]  /*31e0*/  F2FP.BF16.F32.PACK_AB R87, RZ, R131 ;  /* 0x00000083ff57723e */ /* 0x000fc400000010ff */
[----:B------:R-:W-:Y:S01]  /*31f0*/  F2FP.BF16.F32.PACK_AB R149, RZ, R132 ;  /* 0x00000084ff95723e */ /* 0x000fe200000010ff */
[----:B---3--:R-:W-:Y:S01]  /*3200*/  @P1 FMUL.FTZ R84, R85, R84 ;  /* 0x0000005455541220 */ /* 0x008fe20000410000 */
[----:B------:R-:W-:Y:S02]  /*3210*/  F2FP.BF16.F32.PACK_AB R85, RZ, R130 ;  /* 0x00000082ff55723e */ /* 0x000fe400000010ff */
[----:B------:R-:W-:Y:S01]  /*3220*/  F2FP.BF16.F32.PACK_AB R150, RZ, R129 ;  /* 0x00000081ff96723e */ /* 0x000fe200000010ff */
[----:B------:R-:W-:Y:S01]  /*3230*/  @P1 FMUL.FTZ R133, R151, R84 ;  /* 0x0000005497851220 */ /* 0x000fe20000410000 */
[----:B------:R-:W-:-:S04]  /*3240*/  F2FP.BF16.F32.PACK_AB R84, RZ, R126 ;  /* 0x0000007eff54723e */ /* 0x000fc800000010ff */
[----:B------:R-:W-:Y:S02]  /*3250*/  F2FP.BF16.F32.PACK_AB R151, RZ, R133 ;  /* 0x00000085ff97723e */ /* 0x000fe400000010ff */
[----:B------:R-:W-:Y:S02]  /*3260*/  PRMT R84, R84, 0x5410, R85 ;  /* 0x0000541054547816 */ /* 0x000fe40000000055 */
[----:B------:R-:W-:Y:S02]  /*3270*/  PRMT R85, R86, 0x5410, R87 ;  /* 0x0000541056557816 */ /* 0x000fe40000000057 */
[----:B------:R-:W-:Y:S02]  /*3280*/  PRMT R86, R148, 0x5410, R149 ;  /* 0x0000541094567816 */ /* 0x000fe40000000095 */
[----:B------:R-:W-:-:S07]  /*3290*/  PRMT R87, R150, 0x5410, R151 ;  /* 0x0000541096577816 */ /* 0x000fce0000000097 */
.L_x_163:
[----:B------:R-:W0:Y:S02]  /*32a0*/  LDC.64 R148, c[0x0][0x3a8] ;  /* 0x0000ea00ff947b82 */ /* 0x000e240000000a00 */
[----:B0-----:R-:W-:-:S05]  /*32b0*/  IMAD.WIDE.U32 R148, R147, 0x10, R148 ;  /* 0x0000001093947825 */ /* 0x001fca00078e0094 */
[----:B------:R3:W-:Y:S02]  /*32c0*/  STG.E.128 desc[UR12][R148.64], R84 ;  /* 0x0000005494007986 */ /* 0x0007e4000c101d0c */
.L_x_161:
[----:B------:R-:W-:Y:S05]  /*32d0*/  BSYNC.RECONVERGENT B0 ;  /* 0x0000000000007941 */ /* 0x000fea0003800200 */
.L_x_160:
[----:B0123--:R-:W-:Y:S01]  /*32e0*/  FADD.FTZ R84, RZ, R102 ;  /* 0x00000066ff547221 */ /* 0x00ffe20000010000 */
[C---:B------:R-:W-:Y:S01]  /*32f0*/  ISETP.GT.U32.AND P6, PT, R144.reuse, 0xff, PT ;  /* 0x000000ff9000780c */ /* 0x040fe20003fc4070 */
[----:B------:R-:W0:Y:S01]  /*3300*/  S2UR UR5, SR_CgaCtaId ;  /* 0x00000000000579c3 */ /* 0x000e220000008800 */
[C---:B------:R-:W-:Y:S01]  /*3310*/  ISETP.GT.U32.AND P1, PT, R144.reuse, 0x17f, PT ;  /* 0x0000017f9000780c */ /* 0x040fe20003f24070 */
[----:B------:R-:W-:Y:S01]  /*3320*/  FADD.FTZ R85, R103, R84 ;  /* 0x0000005467557221 */ /* 0x000fe20000010000 */
[----:B------:R-:W-:Y:S01]  /*3330*/  ISETP.GT.U32.AND P0, PT, R144, 0x1ff, PT ;  /* 0x000001ff9000780c */ /* 0x000fe20003f04070 */
[----:B------:R-:W-:Y:S01]  /*3340*/  UMOV UR4, 0x400 ;  /* 0x0000040000047882 */ /* 0x000fe20000000000 */
[----:B------:R-:W-:Y:S01]  /*3350*/  UISETP.GE.AND UP0, UPT, UR6, 0x1, UPT ;  /* 0x000000010600788c */ /* 0x000fe2000bf06270 */
[----:B------:R-:W-:-:S04]  /*3360*/  FADD.FTZ R84, R104, R85 ;  /* 0x0000005568547221 */ /* 0x000fc80000010000 */
[----:B------:R-:W-:-:S04]  /*3370*/  FADD.FTZ R85, R105, R84 ;  /* 0x0000005469557221 */ /* 0x000fc80000010000 */
[----:B------:R-:W-:-:S04]  /*3380*/  FADD.FTZ R84, R106, R85 ;  /* 0x000000556a547221 */ /* 0x000fc80000010000 */
[----:B------:R-:W-:-:S04]  /*3390*/  FADD.FTZ R85, R107, R84 ;  /* 0x000000546b557221 */ /* 0x000fc80000010000 */
[----:B------:R-:W-:Y:S01]  /*33a0*/  FADD.FTZ R84, R108, R85 ;  /* 0x000000556c547221 */ /* 0x000fe20000010000 */
[----:B0-----:R-:W-:-:S03]  /*33b0*/  ULEA UR4, UR5, UR4, 0x18 ;  /* 0x0000000405047291 */ /* 0x001fc6000f8ec0ff */
[----:B------:R-:W-:Y:S01]  /*33c0*/  FADD.FTZ R84, R109, R84 ;  /* 0x000000546d547221 */ /* 0x000fe20000010000 */
[----:B------:R-:W-:-:S04]  /*33d0*/  @UP1 UIADD3 UR4, UPT, UPT, UR4, 0x20, URZ ;  /* 0x0000002004041890 */ /* 0x000fc8000fffe0ff */
        /* <DEDUP_REMOVED lines=35> */
[----:B------:R-:W-:Y:S01]  /*3610*/  FMUL.FTZ R84, R92, R149 ;  /* 0x000000955c547220 */ /* 0x000fe20000410000 */
[----:B------:R-:W-:-:S03]  /*3620*/  HFMA2 R149, -RZ, RZ, 0, 0 ;  /* 0x00000000ff957431 */ /* 0x000fc600000001ff */
        /* <DEDUP_REMOVED lines=52> */
[----:B------:R-:W-:Y:S02]  /*3970*/  ISETP.GT.U32.AND P1, PT, R146, 0x3, PT ;  /* 0x000000039200780c */ /* 0x000fe40003f24070 */
[----:B------:R-:W-:-:S04]  /*3980*/  FFMA.FTZ R86, R86, R86, R85 ;  /* 0x0000005656567223 */ /* 0x000fc80000010055 */
[----:B------:R-:W-:Y:S01]  /*3990*/  FFMA.FTZ R86, R87, R87, R86 ;  /* 0x0000005757567223 */ /* 0x000fe20000010056 */
[----:B------:R-:W-:-:S03]  /*39a0*/  FADD.FTZ R87, R131, -R84 ;  /* 0x8000005483577221 */ /* 0x000fc60000010000 */
[----:B------:R-:W-:Y:S01]  /*39b0*/  FFMA.FTZ R86, R147, R147, R86 ;  /* 0x0000009393567223 */ /* 0x000fe20000010056 */
[----:B------:R-:W-:Y:S02]  /*39c0*/  FADD.FTZ R147, R128, -R84 ;  /* 0x8000005480937221 */ /* 0x000fe40000010000 */
[----:B------:R-:W-:Y:S02]  /*39d0*/  @!P1 IMAD.MOV.U32 R149, RZ, RZ, R2 ;  /* 0x000000ffff959224 */ /* 0x000fe400078e0002 */
[----:B------:R-:W-:Y:S01]  /*39e0*/  FFMA.FTZ R86, R87, R87, R86 ;  /* 0x0000005757567223 */ /* 0x000fe20000010056 */
[----:B------:R-:W-:-:S03]  /*39f0*/  FADD.FTZ R87, R132, -R84 ;  /* 0x8000005484577221 */ /* 0x000fc60000010000 */
[----:B------:R-:W-:Y:S01]  /*3a00*/  FFMA.FTZ R86, R147, R147, R86 ;  /* 0x0000009393567223 */ /* 0x000fe20000010056 */
[----:B------:R-:W-:Y:S01]  /*3a10*/  FADD.FTZ R147, R129, -R84 ;  /* 0x8000005481937221 */ /* 0x000fe20000010000 */
[----:B------:R-:W0:Y:S02]  /*3a20*/  SHFL.DOWN PT, R152, R149, 0x2, 0x1f ;  /* 0x08401f0095987f89 */ /* 0x000e2400000e0000 */
[----:B------:R-:W-:Y:S01]  /*3a30*/  FFMA.FTZ R86, R87, R87, R86 ;  /* 0x0000005757567223 */ /* 0x000fe20000010056 */
[----:B------:R-:W-:-:S03]  /*3a40*/  FADD.FTZ R87, R133, -R84 ;  /* 0x8000005485577221 */ /* 0x000fc60000010000 */
[----:B------:R-:W-:-:S04]  /*3a50*/  FFMA.FTZ R86, R147, R147, R86 ;  /* 0x0000009393567223 */ /* 0x000fc80000010056 */
[----:B------:R-:W-:Y:S01]  /*3a60*/  @P0 FFMA.FTZ R85, R87, R87, R86 ;  /* 0x0000005757550223 */ /* 0x000fe20000010056 */
[----:B------:R-:W-:-:S04]  /*3a70*/  ISETP.NE.AND P0, PT, R146, RZ, PT ;  /* 0x000000ff9200720c */ /* 0x000fc80003f05270 */
[----:B------:R-:W1:Y:S01]  /*3a80*/  SHFL.BFLY PT, R86, R85, 0x1, 0x1f ;  /* 0x0c201f0055567f89 */ /* 0x000e6200000e0000 */
[----:B0-----:R-:W-:Y:S02]  /*3a90*/  IADD3 R153, PT, PT, R152, R149, RZ ;  /* 0x0000009598997210 */ /* 0x001fe40007ffe0ff */
[----:B------:R-:W-:Y:S01]  /*3aa0*/  I2FP.F32.S32 R154, R152 ;  /* 0x00000098009a7245 */ /* 0x000fe20000201400 */
[----:B-1----:R-:W-:-:S05]  /*3ab0*/  FADD.FTZ R86, R85, R86 ;  /* 0x0000005655567221 */ /* 0x002fca0000010000 */
[----:B------:R-:W0:Y:S02]  /*3ac0*/  SHFL.BFLY PT, R87, R86, 0x2, 0x1f ;  /* 0x0c401f0056577f89 */ /* 0x000e2400000e0000 */
[----:B0-----:R-:W-:Y:S01]  /*3ad0*/  FADD.FTZ R87, R86, R87 ;  /* 0x0000005756577221 */ /* 0x001fe20000010000 */
[----:B------:R-:W-:-:S04]  /*3ae0*/  @!P0 SHF.R.U32.HI R86, RZ, 0x2, R0 ;  /* 0x00000002ff568819 */ /* 0x000fc80000011600 */
[----:B------:R-:W0:Y:S02]  /*3af0*/  SHFL.BFLY PT, R148, R87, 0x4, 0x1f ;  /* 0x0c801f0057947f89 */ /* 0x000e2400000e0000 */
[----:B0-----:R-:W-:-:S05]  /*3b00*/  FADD.FTZ R148, R87, R148 ;  /* 0x0000009457947221 */ /* 0x001fca0000010000 */
[----:B------:R-:W0:Y:S02]  /*3b10*/  SHFL.BFLY PT, R147, R148, 0x8, 0x1f ;  /* 0x0d001f0094937f89 */ /* 0x000e2400000e0000 */
[----:B0-----:R-:W-:Y:S01]  /*3b20*/  FADD.FTZ R147, R148, R147 ;  /* 0x0000009394937221 */ /* 0x001fe20000010000 */
[----:B------:R-:W-:Y:S02]  /*3b30*/  @!P0 LOP3.LUT R148, R86, 0x18, RZ, 0xc0, !PT ;  /* 0x0000001856948812 */ /* 0x000fe400078ec0ff */
[----:B------:R-:W-:Y:S02]  /*3b40*/  CS2R R86, SRZ ;  /* 0x0000000000567805 */ /* 0x000fe4000001ff00 */
[----:B------:R-:W0:Y:S02]  /*3b50*/  SHFL.BFLY PT, R150, R147, 0x10, 0x1f ;  /* 0x0e001f0093967f89 */ /* 0x000e2400000e0000 */
[----:B0-----:R-:W-:Y:S01]  /*3b60*/  FADD.FTZ R85, R147, R150 ;  /* 0x0000009693557221 */ /* 0x001fe20000010000 */
[----:B------:R-:W-:-:S02]  /*3b70*/  @!P1 LEA R150, R146, UR4, 0x3 ;  /* 0x0000000492969c11 */ /* 0x000fc4000f8e18ff */
[----:B------:R-:W-:Y:S02]  /*3b80*/  I2FP.F32.S32 R147, R153 ;  /* 0x0000009900937245 */ /* 0x000fe40000201400 */
[----:B------:R0:W-:Y:S01]  /*3b90*/  @!P0 STS.64 [R148+UR4], R84 ;  /* 0x0000005494008988 */ /* 0x0001e20008000a04 */
[----:B------:R-:W-:Y:S01]  /*3ba0*/  BAR.SYNC.DEFER_BLOCKING 0x0 ;  /* 0x0000000000007b1d */ /* 0x000fe20000010000 */
[----:B------:R-:W-:Y:S02]  /*3bb0*/  ISETP.NE.AND P0, PT, R0, RZ, PT ;  /* 0x000000ff0000720c */ /* 0x000fe40003f05270 */
[----:B0-----:R-:W-:-:S03]  /*3bc0*/  I2FP.F32.S32 R85, R149 ;  /* 0x0000009500557245 */ /* 0x001fc60000201400 */
[----:B------:R-:W0:Y:S01]  /*3bd0*/  MUFU.RCP R84, R147 ;  /* 0x0000009300547308 */ /* 0x000e220000001000 */
[----:B------:R-:W1:Y:S01]  /*3be0*/  @!P1 LDS.64 R86, [R150] ;  /* 0x0000000096569984 */ /* 0x000e620000000a00 */
[----:B------:R-:W-:-:S03]  /*3bf0*/  PLOP3.LUT P1, PT, PT, PT, UP2, 0x40, 0x4 ;  /* 0x000000000004781c */ /* 0x000fc60003f2e828 */
[----:B-1----:R-:W1:Y:S04]  /*3c00*/  SHFL.DOWN PT, R151, R86, 0x2, 0x1f ;  /* 0x08401f0056977f89 */ /* 0x002e6800000e0000 */
[----:B------:R-:W2:Y:S01]  /*3c10*/  SHFL.DOWN PT, R152, R87, 0x2, 0x1f ;  /* 0x08401f0057987f89 */ /* 0x000ea200000e0000 */
[C---:B-1----:R-:W-:Y:S01]  /*3c20*/  FMUL.FTZ R148, R151.reuse, R154 ;  /* 0x0000009a97947220 */ /* 0x042fe20000410000 */
[----:B------:R-:W-:-:S03]  /*3c30*/  FADD.FTZ R151, -R151, R86 ;  /* 0x0000005697977221 */ /* 0x000fc60000010100 */
[----:B------:R-:W-:Y:S01]  /*3c40*/  FFMA.FTZ R155, R85, R86, R148 ;  /* 0x00000056559b7223 */ /* 0x000fe20000010094 */
[----:B------:R-:W-:Y:S01]  /*3c50*/  FMUL.FTZ R151, R151, R151 ;  /* 0x0000009797977220 */ /* 0x000fe20000410000 */
[----:B------:R-:W1:Y:S01]  /*3c60*/  SHFL.DOWN PT, R148, R153, 0x1, 0x1f ;  /* 0x08201f0099947f89 */ /* 0x000e6200000e0000 */
[----:B--2---:R-:W-:Y:S01]  /*3c70*/  FADD.FTZ R87, R152, R87 ;  /* 0x0000005798577221 */ /* 0x004fe20000010000 */
[----:B0-----:R-:W-:Y:S01]  /*3c80*/  FMUL.FTZ R86, R84, R155 ;  /* 0x0000009b54567220 */ /* 0x001fe20000410000 */
[----:B------:R-:W-:-:S04]  /*3c90*/  FMUL.FTZ R151, R151, R85 ;  /* 0x0000005597977220 */ /* 0x000fc80000410000 */
[----:B------:R-:W0:Y:S01]  /*3ca0*/  SHFL.DOWN PT, R85, R86, 0x1, 0x1f ;  /* 0x08201f0056557f89 */ /* 0x000e2200000e0000 */
[----:B------:R-:W-:-:S04]  /*3cb0*/  FMUL.FTZ R151, R151, R154 ;  /* 0x0000009a97977220 */ /* 0x000fc80000410000 */
[----:B------:R-:W-:-:S05]  /*3cc0*/  FFMA.FTZ R87, R84, R151, R87 ;  /* 0x0000009754577223 */ /* 0x000fca0000010057 */
[----:B------:R-:W2:Y:S01]  /*3cd0*/  SHFL.DOWN PT, R84, R87, 0x1, 0x1f ;  /* 0x08201f0057547f89 */ /* 0x000ea200000e0000 */
[-C--:B-1----:R-:W-:Y:S02]  /*3ce0*/  IADD3 R149, PT, PT, R153, R148.reuse, RZ ;  /* 0x0000009499957210 */ /* 0x082fe40007ffe0ff */
[----:B------:R-:W-:Y:S02]  /*3cf0*/  I2FP.F32.S32 R150, R148 ;  /* 0x0000009400967245 */ /* 0x000fe40000201400 */
[----:B------:R-:W-:Y:S01]  /*3d00*/  I2FP.F32.S32 R149, R149 ;  /* 0x0000009500957245 */ /* 0x000fe20000201400 */
[----:B0-----:R-:W-:Y:S02]  /*3d10*/  FADD.FTZ R148, R86, -R85 ;  /* 0x8000005556947221 */ /* 0x001fe40000010000 */
[----:B------:R-:W-:-:S03]  /*3d20*/  FMUL.FTZ R152, R85, R150 ;  /* 0x0000009655987220 */ /* 0x000fc60000410000 */
[----:B------:R-:W0:Y:S01]  /*3d30*/  MUFU.RCP R149, R149 ;  /* 0x0000009500957308 */ /* 0x000e220000001000 */
[----:B------:R-:W-:Y:S01]  /*3d40*/  FMUL.FTZ R148, R148, R148 ;  /* 0x0000009494947220 */ /* 0x000fe20000410000 */
[----:B------:R-:W-:-:S03]  /*3d50*/  FFMA.FTZ R152, R147, R86, R152 ;  /* 0x0000005693987223 */ /* 0x000fc60000010098 */
[----:B------:R-:W-:Y:S01]  /*3d60*/  FMUL.FTZ R148, R147, R148 ;  /* 0x0000009493947220 */ /* 0x000fe20000410000 */
[----:B--2---:R-:W-:-:S03]  /*3d70*/  FADD.FTZ R84, R87, R84 ;  /* 0x0000005457547221 */ /* 0x004fc60000010000 */
[----:B------:R-:W-:Y:S01]  /*3d80*/  FMUL.FTZ R148, R148, R150 ;  /* 0x0000009694947220 */ /* 0x000fe20000410000 */
[----:B------:R-:W1:Y:S01]  /*3d90*/  @!P0 LDC.64 R86, c[0x0][0x3c0] ;  /* 0x0000f000ff568b82 */ /* 0x000e620000000a00 */
[C---:B0-----:R-:W-:Y:S02]  /*3da0*/  FMUL.FTZ R152, R149.reuse, R152 ;  /* 0x0000009895987220 */ /* 0x041fe40000410000 */
[----:B------:R-:W-:-:S05]  /*3db0*/  FFMA.FTZ R148, R149, R148, R84 ;  /* 0x0000009495947223 */ /* 0x000fca0000010054 */
[----:B------:R-:W0:Y:S01]  /*3dc0*/  LDC R149, c[0x0][0x448] ;  /* 0x00011200ff957b82 */ /* 0x000e220000000800 */
[----:B------:R-:W2:Y:S04]  /*3dd0*/  SHFL.IDX PT, R151, R152, RZ, 0x1f ;  /* 0x00001fff98977589 */ /* 0x000ea800000e0000 */
[----:B------:R-:W0:Y:S03]  /*3de0*/  SHFL.IDX PT, R148, R148, RZ, 0x1f ;  /* 0x00001fff94947589 */ /* 0x000e2600000e0000 */
[----:B------:R-:W3:Y:S01]  /*3df0*/  @!P0 LDC.64 R84, c[0x0][0x3c8] ;  /* 0x0000f200ff548b82 */ /* 0x000ee20000000a00 */
[----:B--2---:R-:W-:-:S05]  /*3e00*/  FMUL.FTZ R147, R151, R151 ;  /* 0x0000009797937220 */ /* 0x004fca0000410000 */
[----:B------:R-:W-:Y:S01]  /*3e10*/  FSEL R150, R147, RZ, !P1 ;  /* 0x000000ff93967208 */ /* 0x000fe20004800000 */
[----:B0-----:R-:W-:Y:S01]  /*3e20*/  FFMA.FTZ R147, R148, UR16, R149 ;  /* 0x0000001094937c23 */ /* 0x001fe20008010095 */
[----:B------:R-:W-:-:S03]  /*3e30*/  MOV R149, UR7 ;  /* 0x0000000700957c02 */ /* 0x000fc60008000f00 */
[----:B------:R-:W-:Y:S01]  /*3e40*/  FADD.FTZ R150, R147, R150 ;  /* 0x0000009693967221 */ /* 0x000fe20000010000 */
[----:B------:R-:W-:Y:S02]  /*3e50*/  IMAD.U32 R147, RZ, RZ, UR7 ;  /* 0x00000007ff937e24 */ /* 0x000fe4000f8e00ff */
[----:B---3--:R-:W-:-:S03]  /*3e60*/  @!P0 IMAD.WIDE R84, R149, 0x4, R84 ;  /* 0x0000000495548825 */ /* 0x008fc600078e0254 */
[----:B------:R-:W0:Y:S01]  /*3e70*/  MUFU.RSQ R150, R150 ;  /* 0x0000009600967308 */ /* 0x000e220000001400 */
[----:B-1----:R-:W-:-:S05]  /*3e80*/  @!P0 IMAD.WIDE R86, R147, 0x4, R86 ;  /* 0x0000000493568825 */ /* 0x002fca00078e0256 */
[----:B------:R1:W-:Y:S04]  /*3e90*/  @!P0 STG.E desc[UR12][R86.64], R151 ;  /* 0x0000009756008986 */ /* 0x0003e8000c10190c */
[----:B0-----:R1:W-:Y:S01]  /*3ea0*/  @!P0 STG.E desc[UR12][R84.64], R150 ;  /* 0x0000009654008986 */ /* 0x0013e2000c10190c */
[----:B------:R-:W-:Y:S05]  /*3eb0*/  BRA.U !UP0, `(.L_x_164) ;  /* 0x0000000d084c7547 */ /* 0x000fea000b800000 */
[----:B------:R-:W-:Y:S01]  /*3ec0*/  UIADD3 UR4, UPT, UPT, UR6, -0x1, URZ ;  /* 0xffffffff06047890 */ /* 0x000fe2000fffe0ff */
[----:B------:R-:W-:Y:S01]  /*3ed0*/  PLOP3.LUT P0, PT, PT, PT, UP2, 0x40, 0x4 ;  /* 0x000000000004781c */ /* 0x000fe20003f0e828 */
[----:B------:R-:W-:Y:S02]  /*3ee0*/  BSSY.RECONVERGENT B0, `(.L_x_165) ;  /* 0x0000038000007945 */ /* 0x000fe40003800200 */
[----:B------:R-:W-:Y:S01]  /*3ef0*/  UIMAD UR4, UR4, UR20, URZ ;  /* 0x00000014040472a4 */ /* 0x000fe2000f8e02ff */
[----:B-1----:R-:W-:-:S03]  /*3f00*/  FSEL R151, R151, RZ, P0 ;  /* 0x000000ff97977208 */ /* 0x002fc60000000000 */
[----:B------:R-:W-:-:S04]  /*3f10*/  USHF.R.S32.HI UR5, URZ, 0x1f, UR4 ;  /* 0x0000001fff057899 */ /* 0x000fc80008011404 */
[----:B------:R-:W-:-:S06]  /*3f20*/  ULEA.HI UR5, UR5, UR4, URZ, 0x3 ;  /* 0x0000000405057291 */ /* 0x000fcc000f8f18ff */
[----:B------:R-:W-:-:S04]  /*3f30*/  MOV R84, UR5 ;  /* 0x0000000500547c02 */ /* 0x000fc80008000f00 */
[----:B------:R-:W-:Y:S01]  /*3f40*/  LEA.HI.SX32 R147, R84, R145, 0x1d ;  /* 0x0000009154937211 */ /* 0x000fe200078feaff */
[----:B------:R-:W-:Y:S06]  /*3f50*/  @!P2 BRA `(.L_x_166) ;  /* 0x0000000000c0a947 */ /* 0x000fec0003800000 */
[--C-:B------:R-:W-:Y:S01]  /*3f60*/  FADD.FTZ R85, R102, -R151.reuse ;  /* 0x8000009766557221 */ /* 0x100fe20000010000 */
[----:B------:R-:W-:Y:S01]  /*3f70*/  SHF.L.U32 R149, R76, 0x10, RZ ;  /* 0x000000104c957819 */ /* 0x000fe200000006ff */
[----:B------:R-:W-:Y:S01]  /*3f80*/  IMAD.U32 R87, R80, 0x10000, RZ ;  /* 0x0001000050577824 */ /* 0x000fe200078e00ff */
[----:B------:R-:W-:Y:S01]  /*3f90*/  SHF.L.U32 R86, R81, 0x10, RZ ;  /* 0x0000001051567819 */ /* 0x000fe200000006ff */
[----:B------:R-:W-:Y:S01]  /*3fa0*/  FMUL.FTZ R84, R150, R85 ;  /* 0x0000005596547220 */ /* 0x000fe20000410000 */
[----:B------:R-:W-:Y:S01]  /*3fb0*/  FADD.FTZ R85, R104, -R151 ;  /* 0x8000009768557221 */ /* 0x000fe20000010000 */
[----:B------:R-:W-:Y:S01]  /*3fc0*/  IMAD.U32 R148, R77, 0x10000, RZ ;  /* 0x000100004d947824 */ /* 0x000fe200078e00ff */
[----:B------:R-:W-:Y:S01]  /*3fd0*/  SHF.L.U32 R152, R22, 0x10, RZ ;  /* 0x0000001016987819 */ /* 0x000fe200000006ff */
[----:B------:R-:W-:Y:S01]  /*3fe0*/  FFMA.FTZ R84, R84, R87, R149 ;  /* 0x0000005754547223 */ /* 0x000fe20000010095 */
[----:B------:R-:W-:Y:S01]  /*3ff0*/  FMUL.FTZ R85, R150, R85 ;  /* 0x0000005596557220 */ /* 0x000fe20000410000 */
[--C-:B------:R-:W-:Y:S01]  /*4000*/  FADD.FTZ R87, R105, -R151.reuse ;  /* 0x8000009769577221 */ /* 0x100fe20000010000 */
[----:B------:R-:W-:Y:S01]  /*4010*/  FADD.FTZ R149, R106, -R151 ;  /* 0x800000976a957221 */ /* 0x000fe20000010000 */
[----:B------:R-:W-:-:S02]  /*4020*/  IMAD.U32 R154, R19, 0x10000, RZ ;  /* 0x00010000139a7824 */ /* 0x000fc400078e00ff */
[----:B------:R-:W-:Y:S01]  /*4030*/  FFMA.FTZ R85, R85, R86, R148 ;  /* 0x0000005655557223 */ /* 0x000fe20000010094 */
[----:B------:R-:W-:Y:S01]  /*4040*/  SHF.L.U32 R86, R21, 0x10, RZ ;  /* 0x0000001015567819 */ /* 0x000fe200000006ff */
[----:B------:R-:W-:Y:S01]  /*4050*/  FMUL.FTZ R87, R150, R87 ;  /* 0x0000005796577220 */ /* 0x000fe20000410000 */
[----:B------:R-:W-:Y:S01]  /*4060*/  SHF.L.U32 R148, R20, 0x10, RZ ;  /* 0x0000001014947819 */ /* 0x000fe200000006ff */
[----:B------:R-:W-:Y:S02]  /*4070*/  IMAD.U32 R156, R23, 0x10000, RZ ;  /* 0x00010000179c7824 */ /* 0x000fe400078e00ff */
[----:B------:R-:W-:Y:S01]  /*4080*/  FFMA.FTZ R152, R87, R152, R86 ;  /* 0x0000009857987223 */ /* 0x000fe20000010056 */
[----:B------:R-:W-:Y:S01]  /*4090*/  FMUL.FTZ R86, R150, R149 ;  /* 0x0000009596567220 */ /* 0x000fe20000410000 */
[----:B------:R-:W-:Y:S01]  /*40a0*/  SHF.L.U32 R149, R78, 0x10, RZ ;  /* 0x000000104e957819 */ /* 0x000fe200000006ff */
[----:B------:R-:W-:Y:S02]  /*40b0*/  IMAD.U32 R87, R82, 0x10000, RZ ;  /* 0x0001000052577824 */ /* 0x000fe400078e00ff */
[----:B------:R-:W-:-:S02]  /*40c0*/  F2FP.BF16.F32.PACK_AB R85, R152, R85 ;  /* 0x000000559855723e */ /* 0x000fc400000010ff */
[----:B------:R-:W-:Y:S01]  /*40d0*/  FFMA.FTZ R86, R86, R87, R149 ;  /* 0x0000005756567223 */ /* 0x000fe20000010095 */
[----:B------:R-:W-:-:S04]  /*40e0*/  FADD.FTZ R87, R107, -R151 ;  /* 0x800000976b577221 */ /* 0x000fc80000010000 */
[----:B------:R-:W-:-:S04]  /*40f0*/  FMUL.FTZ R87, R150, R87 ;  /* 0x0000005796577220 */ /* 0x000fc80000410000 */
[----:B------:R-:W-:Y:S01]  /*4100*/  FFMA.FTZ R153, R87, R148, R154 ;  /* 0x0000009457997223 */ /* 0x000fe2000001009a */
[----:B------:R-:W-:Y:S01]  /*4110*/  FADD.FTZ R87, R108, -R151 ;  /* 0x800000976c577221 */ /* 0x000fe20000010000 */
[----:B------:R-:W-:Y:S02]  /*4120*/  SHF.L.U32 R148, R83, 0x10, RZ ;  /* 0x0000001053947819 */ /* 0x000fe400000006ff */
[----:B------:R-:W-:Y:S01]  /*4130*/  SHF.L.U32 R154, R79, 0x10, RZ ;  /* 0x000000104f9a7819 */ /* 0x000fe200000006ff */
[----:B------:R-:W-:Y:S01]  /*4140*/  FMUL.FTZ R87, R150, R87 ;  /* 0x0000005796577220 */ /* 0x000fe20000410000 */
[----:B------:R-:W-:-:S03]  /*4150*/  F2FP.BF16.F32.PACK_AB R86, R153, R86 ;  /* 0x000000569956723e */ /* 0x000fc600000010ff */
[----:B------:R-:W-:Y:S01]  /*4160*/  FFMA.FTZ R157, R87, R148, R154 ;  /* 0x00000094579d7223 */ /* 0x000fe2000001009a */
[----:B------:R-:W-:Y:S01]  /*4170*/  FADD.FTZ R87, R109, -R151 ;  /* 0x800000976d577221 */ /* 0x000fe20000010000 */
[----:B------:R-:W-:Y:S01]  /*4180*/  IMAD.U32 R148, R18, 0x10000, RZ ;  /* 0x0001000012947824 */ /* 0x000fe200078e00ff */
[----:B------:R-:W-:Y:S02]  /*4190*/  SHF.L.U32 R154, R17, 0x10, RZ ;  /* 0x00000010119a7819 */ /* 0x000fe400000006ff */
[----:B------:R-:W-:-:S04]  /*41a0*/  FMUL.FTZ R87, R150, R87 ;  /* 0x0000005796577220 */ /* 0x000fc80000410000 */
[----:B------:R-:W-:Y:S01]  /*41b0*/  FFMA.FTZ R158, R87, R148, R154 ;  /* 0x00000094579e7223 */ /* 0x000fe2000001009a */
[----:B------:R-:W-:Y:S01]  /*41c0*/  FADD.FTZ R87, R103, -R151 ;  /* 0x8000009767577221 */ /* 0x000fe20000010000 */
        /* <DEDUP_REMOVED lines=9> */
.L_x_166:
[----:B------:R-:W-:Y:S05]  /*4260*/  BSYNC.RECONVERGENT B0 ;  /* 0x0000000000007941 */ /* 0x000fea0003800200 */
.L_x_165:
[----:B------:R-:W-:Y:S04]  /*4270*/  BSSY.RECONVERGENT B0, `(.L_x_167) ;  /* 0x0000032000007945 */ /* 0x000fe80003800200 */
[----:B------:R-:W-:Y:S05]  /*4280*/  @!P3 BRA `(.L_x_168) ;  /* 0x0000000000c0b947 */ /* 0x000fea0003800000 */
[--C-:B0-----:R-:W-:Y:S01]  /*4290*/  FADD.FTZ R85, R110, -R151.reuse ;  /* 0x800000976e557221 */ /* 0x101fe20000010000 */
[----:B------:R-:W-:Y:S01]  /*42a0*/  SHF.L.U32 R87, R68, 0x10, RZ ;  /* 0x0000001044577819 */ /* 0x000fe200000006ff */
[----:B------:R-:W-:Y:S01]  /*42b0*/  IMAD.U32 R149, R64, 0x10000, RZ ;  /* 0x0001000040957824 */ /* 0x000fe200078e00ff */
[----:B------:R-:W-:Y:S01]  /*42c0*/  SHF.L.U32 R86, R69, 0x10, RZ ;  /* 0x0000001045567819 */ /* 0x000fe200000006ff */
[----:B------:R-:W-:Y:S01]  /*42d0*/  FMUL.FTZ R84, R150, R85 ;  /* 0x0000005596547220 */ /* 0x000fe20000410000 */
[----:B------:R-:W-:Y:S01]  /*42e0*/  FADD.FTZ R85, R112, -R151 ;  /* 0x8000009770557221 */ /* 0x000fe20000010000 */
[----:B------:R-:W-:Y:S01]  /*42f0*/  SHF.L.U32 R148, R65, 0x10, RZ ;  /* 0x0000001041947819 */ /* 0x000fe200000006ff */
[----:B------:R-:W-:Y:S02]  /*4300*/  IMAD.U32 R152, R14, 0x10000, RZ ;  /* 0x000100000e987824 */ /* 0x000fe400078e00ff */
[----:B------:R-:W-:Y:S01]  /*4310*/  FFMA.FTZ R84, R84, R87, R149 ;  /* 0x0000005754547223 */ /* 0x000fe20000010095 */
[----:B------:R-:W-:Y:S01]  /*4320*/  FMUL.FTZ R85, R150, R85 ;  /* 0x0000005596557220 */ /* 0x000fe20000410000 */
[--C-:B------:R-:W-:Y:S01]  /*4330*/  FADD.FTZ R87, R113, -R151.reuse ;  /* 0x8000009771577221 */ /* 0x100fe20000010000 */
[----:B------:R-:W-:Y:S01]  /*4340*/  FADD.FTZ R149, R114, -R151 ;  /* 0x8000009772957221 */ /* 0x000fe20000010000 */
[----:B------:R-:W-:Y:S01]  /*4350*/  SHF.L.U32 R154, R11, 0x10, RZ ;  /* 0x000000100b9a7819 */ /* 0x000fe200000006ff */
[----:B------:R-:W-:Y:S01]  /*4360*/  FFMA.FTZ R85, R85, R86, R148 ;  /* 0x0000005655557223 */ /* 0x000fe20000010094 */
[----:B------:R-:W-:Y:S01]  /*4370*/  SHF.L.U32 R86, R13, 0x10, RZ ;  /* 0x000000100d567819 */ /* 0x000fe200000006ff */
[----:B------:R-:W-:Y:S01]  /*4380*/  FMUL.FTZ R87, R150, R87 ;  /* 0x0000005796577220 */ /* 0x000fe20000410000 */
[----:B------:R-:W-:-:S02]  /*4390*/  SHF.L.U32 R148, R12, 0x10, RZ ;  /* 0x000000100c947819 */ /* 0x000fc400000006ff */
[----:B------:R-:W-:Y:S01]  /*43a0*/  SHF.L.U32 R156, R15, 0x10, RZ ;  /* 0x000000100f9c7819 */ /* 0x000fe200000006ff */
[----:B------:R-:W-:Y:S01]  /*43b0*/  FFMA.FTZ R152, R87, R152, R86 ;  /* 0x0000009857987223 */ /* 0x000fe20000010056 */
[----:B------:R-:W-:Y:S01]  /*43c0*/  FMUL.FTZ R86, R150, R149 ;  /* 0x0000009596567220 */ /* 0x000fe20000410000 */
[----:B------:R-:W-:Y:S01]  /*43d0*/  SHF.L.U32 R87, R70, 0x10, RZ ;  /* 0x0000001046577819 */ /* 0x000fe200000006ff */
[----:B------:R-:W-:Y:S02]  /*43e0*/  IMAD.U32 R149, R66, 0x10000, RZ ;  /* 0x0001000042957824 */ /* 0x000fe400078e00ff */
[----:B------:R-:W-:Y:S02]  /*43f0*/  F2FP.BF16.F32.PACK_AB R85, R152, R85 ;  /* 0x000000559855723e */ /* 0x000fe400000010ff */
[----:B------:R-:W-:Y:S01]  /*4400*/  FFMA.FTZ R86, R86, R87, R149 ;  /* 0x0000005756567223 */ /* 0x000fe20000010095 */
[----:B------:R-:W-:-:S04]  /*4410*/  FADD.FTZ R87, R115, -R151 ;  /* 0x8000009773577221 */ /* 0x000fc80000010000 */
[----:B------:R-:W-:-:S04]  /*4420*/  FMUL.FTZ R87, R150, R87 ;  /* 0x0000005796577220 */ /* 0x000fc80000410000 */
[----:B------:R-:W-:Y:S01]  /*4430*/  FFMA.FTZ R153, R87, R148, R154 ;  /* 0x0000009457997223 */ /* 0x000fe2000001009a */
[----:B------:R-:W-:Y:S01]  /*4440*/  FADD.FTZ R87, R116, -R151 ;  /* 0x8000009774577221 */ /* 0x000fe20000010000 */
[----:B------:R-:W-:Y:S01]  /*4450*/  SHF.L.U32 R154, R67, 0x10, RZ ;  /* 0x00000010439a7819 */ /* 0x000fe200000006ff */
[----:B------:R-:W-:Y:S02]  /*4460*/  IMAD.U32 R148, R71, 0x10000, RZ ;  /* 0x0001000047947824 */ /* 0x000fe400078e00ff */
[----:B------:R-:W-:Y:S01]  /*4470*/  FMUL.FTZ R87, R150, R87 ;  /* 0x0000005796577220 */ /* 0x000fe20000410000 */
[----:B------:R-:W-:-:S03]  /*4480*/  F2FP.BF16.F32.PACK_AB R86, R153, R86 ;  /* 0x000000569956723e */ /* 0x000fc600000010ff */
[----:B------:R-:W-:Y:S01]  /*4490*/  FFMA.FTZ R157, R87, R148, R154 ;  /* 0x00000094579d7223 */ /* 0x000fe2000001009a */
[----:B------:R-:W-:Y:S01]  /*44a0*/  FADD.FTZ R87, R117, -R151 ;  /* 0x8000009775577221 */ /* 0x000fe20000010000 */
[----:B------:R-:W-:Y:S01]  /*44b0*/  SHF.L.U32 R148, R10, 0x10, RZ ;  /* 0x000000100a947819 */ /* 0x000fe200000006ff */
[----:B------:R-:W-:Y:S02]  /*44c0*/  IMAD.U32 R154, R9, 0x10000, RZ ;  /* 0x00010000099a7824 */ /* 0x000fe400078e00ff */
        /* <DEDUP_REMOVED lines=9> */
[----:B0-----:R-:W-:-:S04]  /*4560*/  IMAD.WIDE.U32 R148, R147, 0x10, R148 ;  /* 0x0000001093947825 */ /* 0x001fc800078e0094 */
[----:B------:R-:W-:Y:S01]  /*4570*/  VIADD R147, R147, 0x80 ;  /* 0x0000008093937836 */ /* 0x000fe20000000000 */
[----:B------:R1:W-:Y:S06]  /*4580*/  STG.E.128 desc[UR12][R148.64], R84 ;  /* 0x0000005494007986 */ /* 0x0003ec000c101d0c */
.L_x_168:
[----:B------:R-:W-:Y:S05]  /*4590*/  BSYNC.RECONVERGENT B0 ;  /* 0x0000000000007941 */ /* 0x000fea0003800200 */
.L_x_167:
[----:B------:R-:W-:Y:S04]  /*45a0*/  BSSY.RECONVERGENT B0, `(.L_x_169) ;  /* 0x0000032000007945 */ /* 0x000fe80003800200 */
[----:B------:R-:W-:Y:S05]  /*45b0*/  @!P4 BRA `(.L_x_170) ;  /* 0x0000000000c0c947 */ /* 0x000fea0003800000 */
[--C-:B01----:R-:W-:Y:S01]  /*45c0*/  FADD.FTZ R85, R118, -R151.reuse ;  /* 0x8000009776557221 */ /* 0x103fe20000010000 */
[----:B------:R-:W-:Y:S01]  /*45d0*/  SHF.L.U32 R87, R56, 0x10, RZ ;  /* 0x0000001038577819 */ /* 0x000fe200000006ff */
[----:B------:R-:W-:Y:S01]  /*45e0*/  IMAD.U32 R86, R57, 0x10000, RZ ;  /* 0x0001000039567824 */ /* 0x000fe200078e00ff */
[----:B------:R-:W-:Y:S01]  /*45f0*/  SHF.L.U32 R149, R52, 0x10, RZ ;  /* 0x0000001034957819 */ /* 0x000fe200000006ff */
[----:B------:R-:W-:Y:S01]  /*4600*/  FMUL.FTZ R84, R150, R85 ;  /* 0x0000005596547220 */ /* 0x000fe20000410000 */
[----:B------:R-:W-:Y:S01]  /*4610*/  FADD.FTZ R85, R120, -R151 ;  /* 0x8000009778557221 */ /* 0x000fe20000010000 */
[----:B------:R-:W-:Y:S02]  /*4620*/  SHF.L.U32 R148, R53, 0x10, RZ ;  /* 0x0000001035947819 */ /* 0x000fe400000006ff */
[----:B------:R-:W-:Y:S01]  /*4630*/  FFMA.FTZ R84, R84, R87, R149 ;  /* 0x0000005754547223 */ /* 0x000fe20000010095 */
[----:B------:R-:W-:Y:S01]  /*4640*/  FMUL.FTZ R85, R150, R85 ;  /* 0x0000005596557220 */ /* 0x000fe20000410000 */
[--C-:B------:R-:W-:Y:S01]  /*4650*/  FADD.FTZ R87, R121, -R151.reuse ;  /* 0x8000009779577221 */ /* 0x100fe20000010000 */
[----:B------:R-:W-:Y:S01]  /*4660*/  SHF.L.U32 R152, R6, 0x10, RZ ;  /* 0x0000001006987819 */ /* 0x000fe200000006ff */
[----:B------:R-:W-:Y:S01]  /*4670*/  FADD.FTZ R149, R122, -R151 ;  /* 0x800000977a957221 */ /* 0x000fe20000010000 */
[----:B------:R-:W-:Y:S01]  /*4680*/  FFMA.FTZ R85, R85, R86, R148 ;  /* 0x0000005655557223 */ /* 0x000fe20000010094 */
[----:B------:R-:W-:-:S02]  /*4690*/  IMAD.U32 R86, R5, 0x10000, RZ ;  /* 0x0001000005567824 */ /* 0x000fc400078e00ff */
[----:B------:R-:W-:Y:S01]  /*46a0*/  FMUL.FTZ R87, R150, R87 ;  /* 0x0000005796577220 */ /* 0x000fe20000410000 */
[----:B------:R-:W-:Y:S01]  /*46b0*/  SHF.L.U32 R154, R3, 0x10, RZ ;  /* 0x00000010039a7819 */ /* 0x000fe200000006ff */
[----:B------:R-:W-:Y:S01]  /*46c0*/  IMAD.U32 R148, R4, 0x10000, RZ ;  /* 0x0001000004947824 */ /* 0x000fe200078e00ff */
[----:B------:R-:W-:Y:S01]  /*46d0*/  SHF.L.U32 R156, R7, 0x10, RZ ;  /* 0x00000010079c7819 */ /* 0x000fe200000006ff */
[----:B------:R-:W-:Y:S01]  /*46e0*/  FFMA.FTZ R152, R87, R152, R86 ;  /* 0x0000009857987223 */ /* 0x000fe20000010056 */
[----:B------:R-:W-:Y:S01]  /*46f0*/  FMUL.FTZ R86, R150, R149 ;  /* 0x0000009596567220 */ /* 0x000fe20000410000 */
[----:B------:R-:W-:Y:S02]  /*4700*/  SHF.L.U32 R87, R58, 0x10, RZ ;  /* 0x000000103a577819 */ /* 0x000fe400000006ff */
[----:B------:R-:W-:Y:S02]  /*4710*/  SHF.L.U32 R149, R54, 0x10, RZ ;  /* 0x0000001036957819 */ /* 0x000fe400000006ff */
[----:B------:R-:W-:-:S03]  /*4720*/  F2FP.BF16.F32.PACK_AB R85, R152, R85 ;  /* 0x000000559855723e */ /* 0x000fc600000010ff */
        /* <DEDUP_REMOVED lines=11> */
[----:B------:R-:W-:Y:S02]  /*47e0*/  SHF.L.U32 R148, R134, 0x10, RZ ;  /* 0x0000001086947819 */ /* 0x000fe400000006ff */
[----:B------:R-:W-:Y:S01]  /*47f0*/  SHF.L.U32 R154, R135, 0x10, RZ ;  /* 0x00000010879a7819 */ /* 0x000fe200000006ff */
[----:B------:R-:W-:-:S04]  /*4800*/  FMUL.FTZ R87, R150, R87 ;  /* 0x0000005796577220 */ /* 0x000fc80000410000 */
[----:B------:R-:W-:Y:S01]  /*4810*/  FFMA.FTZ R158, R87, R148, R154 ;  /* 0x00000094579e7223 */ /* 0x000fe2000001009a */
[----:B------:R-:W-:Y:S01]  /*4820*/  FADD.FTZ R87, R119, -R151 ;  /* 0x8000009777577221 */ /* 0x000fe20000010000 */
[----:B------:R-:W0:Y:S01]  /*4830*/  LDC.64 R148, c[0x0][0x428] ;  /* 0x00010a00ff947b82 */ /* 0x000e220000000a00 */
        /* <DEDUP_REMOVED lines=8> */
.L_x_170:
[----:B------:R-:W-:Y:S05]  /*48c0*/  BSYNC.RECONVERGENT B0 ;  /* 0x0000000000007941 */ /* 0x000fea0003800200 */
.L_x_169:
[----:B------:R-:W-:Y:S04]  /*48d0*/  BSSY.RECONVERGENT B0, `(.L_x_164) ;  /* 0x0000031000007945 */ /* 0x000fe80003800200 */
[----:B------:R-:W-:Y:S05]  /*48e0*/  @!P5 BRA `(.L_x_171) ;  /* 0x0000000000bcd947 */ /* 0x000fea0003800000 */
[--C-:B012---:R-:W-:Y:S01]  /*48f0*/  FADD.FTZ R85, R126, -R151.reuse ;  /* 0x800000977e557221 */ /* 0x107fe20000010000 */
        /* <DEDUP_REMOVED lines=16> */
[----:B------:R-:W-:Y:S01]  /*4a00*/  IMAD.U32 R155, R142, 0x10000, RZ ;  /* 0x000100008e9b7824 */ /* 0x000fe200078e00ff */
[----:B------:R-:W-:Y:S01]  /*4a10*/  SHF.L.U32 R157, R143, 0x10, RZ ;  /* 0x000000108f9d7819 */ /* 0x000fe200000006ff */
[----:B------:R-:W-:Y:S01]  /*4a20*/  FFMA.FTZ R152, R87, R152, R86 ;  /* 0x0000009857987223 */ /* 0x000fe20000010056 */
[----:B------:R-:W-:Y:S01]  /*4a30*/  FMUL.FTZ R86, R150, R149 ;  /* 0x0000009596567220 */ /* 0x000fe20000410000 */
[----:B------:R-:W-:Y:S01]  /*4a40*/  SHF.L.U32 R149, R42, 0x10, RZ ;  /* 0x000000102a957819 */ /* 0x000fe200000006ff */
[----:B------:R-:W-:Y:S02]  /*4a50*/  IMAD.U32 R87, R46, 0x10000, RZ ;  /* 0x000100002e577824 */ /* 0x000fe400078e00ff */
[----:B------:R-:W-:-:S02]  /*4a60*/  F2FP.BF16.F32.PACK_AB R85, R152, R85 ;  /* 0x000000559855723e */ /* 0x000fc400000010ff */
[----:B------:R-:W-:Y:S01]  /*4a70*/  FFMA.FTZ R86, R86, R87, R149 ;  /* 0x0000005756567223 */ /* 0x000fe20000010095 */
[--C-:B------:R-:W-:Y:S01]  /*4a80*/  FADD.FTZ R87, R132, -R151.reuse ;  /* 0x8000009784577221 */ /* 0x100fe20000010000 */
[----:B------:R-:W-:-:S03]  /*4a90*/  FADD.FTZ R149, R133, -R151 ;  /* 0x8000009785957221 */ /* 0x000fc60000010000 */
[----:B------:R-:W-:-:S04]  /*4aa0*/  FMUL.FTZ R87, R150, R87 ;  /* 0x0000005796577220 */ /* 0x000fc80000410000 */
[----:B------:R-:W-:Y:S01]  /*4ab0*/  FFMA.FTZ R153, R87, R148, R154 ;  /* 0x0000009457997223 */ /* 0x000fe2000001009a */
[--C-:B------:R-:W-:Y:S01]  /*4ac0*/  FADD.FTZ R87, R129, -R151.reuse ;  /* 0x8000009781577221 */ /* 0x100fe20000010000 */
[----:B------:R-:W-:Y:S01]  /*4ad0*/  SHF.L.U32 R148, R47, 0x10, RZ ;  /* 0x000000102f947819 */ /* 0x000fe200000006ff */
[----:B------:R-:W-:Y:S01]  /*4ae0*/  FADD.FTZ R151, R130, -R151 ;  /* 0x8000009782977221 */ /* 0x000fe20000010000 */
[----:B------:R-:W-:Y:S01]  /*4af0*/  SHF.L.U32 R154, R43, 0x10, RZ ;  /* 0x000000102b9a7819 */ /* 0x000fe200000006ff */
[C---:B------:R-:W-:Y:S01]  /*4b00*/  FMUL.FTZ R87, R150.reuse, R87 ;  /* 0x0000005796577220 */ /* 0x040fe20000410000 */
[----:B------:R-:W-:Y:S01]  /*4b10*/  F2FP.BF16.F32.PACK_AB R86, R153, R86 ;  /* 0x000000569956723e */ /* 0x000fe200000010ff */
[C---:B------:R-:W-:Y:S02]  /*4b20*/  FMUL.FTZ R151, R150.reuse, R151 ;  /* 0x0000009796977220 */ /* 0x040fe40000410000 */
[----:B------:R-:W-:Y:S01]  /*4b30*/  FFMA.FTZ R87, R87, R148, R154 ;  /* 0x0000009457577223 */ /* 0x000fe2000001009a */
[----:B------:R-:W-:Y:S01]  /*4b40*/  FMUL.FTZ R154, R150, R149 ;  /* 0x00000095969a7220 */ /* 0x000fe20000410000 */
[----:B------:R-:W-:Y:S01]  /*4b50*/  SHF.L.U32 R150, R136, 0x10, RZ ;  /* 0x0000001088967819 */ /* 0x000fe200000006ff */
[----:B------:R-:W0:Y:S02]  /*4b60*/  LDC.64 R148, c[0x0][0x428] ;  /* 0x00010a00ff947b82 */ /* 0x000e240000000a00 */
[----:B------:R-:W-:Y:S01]  /*4b70*/  FFMA.FTZ R156, R154, R155, R157 ;  /* 0x0000009b9a9c7223 */ /* 0x000fe2000001009d */
[----:B------:R-:W-:-:S04]  /*4b80*/  SHF.L.U32 R154, R137, 0x10, RZ ;  /* 0x00000010899a7819 */ /* 0x000fc800000006ff */
[----:B------:R-:W-:Y:S01]  /*4b90*/  F2FP.BF16.F32.PACK_AB R87, R156, R87 ;  /* 0x000000579c57723e */ /* 0x000fe200000010ff */
[----:B------:R-:W-:-:S05]  /*4ba0*/  FFMA.FTZ R151, R151, R150, R154 ;  /* 0x0000009697977223 */ /* 0x000fca000001009a */
[----:B------:R-:W-:Y:S01]  /*4bb0*/  F2FP.BF16.F32.PACK_AB R84, R151, R84 ;  /* 0x000000549754723e */ /* 0x000fe200000010ff */
[----:B0-----:R-:W-:-:S05]  /*4bc0*/  IMAD.WIDE.U32 R148, R147, 0x10, R148 ;  /* 0x0000001093947825 */ /* 0x001fca00078e0094 */
[----:B------:R3:W-:Y:S02]  /*4bd0*/  STG.E.128 desc[UR12][R148.64], R84 ;  /* 0x0000005494007986 */ /* 0x0007e4000c101d0c */
.L_x_171:
[----:B------:R-:W-:Y:S05]  /*4be0*/  BSYNC.RECONVERGENT B0 ;  /* 0x0000000000007941 */ /* 0x000fea0003800200 */
.L_x_164:
[----:B------:R-:W-:Y:S02]  /*4bf0*/  UIADD3 UR7, UPT, UPT, UR7, UR18, URZ ;  /* 0x0000001207077290 */ /* 0x000fe4000fffe0ff */
[----:B------:R-:W-:Y:S02]  /*4c00*/  UPLOP3.LUT UP1, UPT, UPT, UPT, UP1, 0x40, 0x4 ;  /* 0x000000000004789c */ /* 0x000fe40003f2e810 */
[----:B------:R-:W-:-:S09]  /*4c10*/  UISETP.GE.AND UP0, UPT, UR7, UR19, UPT ;  /* 0x000000130700728c */ /* 0x000fd2000bf06270 */
[----:B------:R-:W-:Y:S05]  /*4c20*/  BRA.U !UP0, `(.L_x_172) ;  /* 0xffffffbd08c47547 */ /* 0x000fea000b83ffff */
[----:B------:R-:W-:Y:S05]  /*4c30*/  EXIT ;  /* 0x000000000000794d */ /* 0x000fea0003800000 */
.L_x_173:
        /* <DEDUP_REMOVED lines=12> */
.L_x_27204:


//--------------------- .text._ZN10layer_norm13ln_fwd_kernelINS_13Kernel_traitsI13__nv_bfloat16S2_S2_S2_fjLj4096ELj1ELj1ELj4ELj16ENS_18Kernel_traits_baseILj4096ES2_S2_S2_S2_fjLj128EEEEELb0ELb1ELb1ELb1EEEvNS_9FwdParamsE --------------------------
	.section	.text._ZN10layer_norm13ln_fwd_kernelINS_13Kernel_traitsI13__nv_bfloat16S2_S2_S2_fjLj4096ELj1ELj1ELj4ELj16ENS_18Kernel_traits_baseILj4096ES2_S2_S2_S2_fjLj128EEEEELb0ELb1ELb1ELb1EEEvNS_9FwdParamsE,"ax",@progbits
	.align	128
        .global         _ZN10layer_norm13ln_fwd_kernelINS_13Kernel_traitsI13__nv_bfloat16S2_S2_S2_fjLj4096ELj1ELj1ELj4ELj16ENS_18Kernel_traits_baseILj4096ES2_S2_S2_S2_fjLj128EEEEELb0ELb1ELb1ELb1EEEvNS_9FwdParamsE
        .type           _ZN10layer_norm13ln_fwd_kernelINS_13Kernel_traitsI13__nv_bfloat16S2_S2_S2_fjLj4096ELj1ELj1ELj4ELj16ENS_18Kernel_traits_baseILj4096ES2_S2_S2_S2_fjLj128EEEEELb0ELb1ELb1ELb1EEEvNS_9FwdParamsE,@function
        .size           _ZN10layer_norm13ln_fwd_kernelINS_13Kernel_traitsI13__nv_bfloat16S2_S2_S2_fjLj4096ELj1ELj1ELj4ELj16ENS_18Kernel_traits_baseILj4096ES2_S2_S2_S2_fjLj128EEEEELb0ELb1ELb1ELb1EEEvNS_9FwdParamsE,(.L_x_27205 - _ZN10layer_norm13ln_fwd_kernelINS_13Kernel_traitsI13__nv_bfloat16S2_S2_S2_fjLj4096ELj1ELj1ELj4ELj16ENS_18Kernel_traits_baseILj4096ES2_S2_S2_S2_fjLj128EEEEELb0ELb1ELb1ELb1EEEvNS_9FwdParamsE)
        .other          _ZN10layer_norm13ln_fwd_kernelINS_13Kernel_traitsI13__nv_bfloat16S2_S2_S2_fjLj4096ELj1ELj1ELj4ELj16ENS_18Kernel_traits_baseILj4096ES2_S2_S2_S2_fjLj128EEEEELb0ELb1ELb1ELb1EEEvNS_9FwdParamsE,@"STO_CUDA_ENTRY STV_DEFAULT"
_ZN10layer_norm13ln_fwd_kernelINS_13Kernel_traitsI13__nv_bfloat16S2_S2_S2_fjLj4096ELj1ELj1ELj4ELj16ENS_18Kernel_traits_baseILj4096ES2_S2_S2_S2_fjLj128EEEEELb0ELb1ELb1ELb1EEEvNS_9FwdParamsE:
.text._ZN10layer_norm13ln_fwd_kernelINS_13Kernel_traitsI13__nv_bfloat16S2_S2_S2_fjLj4096ELj1ELj1ELj4ELj16ENS_18Kernel_traits_baseILj4096ES2_S2_S2_S2_fjLj128EEEEELb0ELb1ELb1ELb1EEEvNS_9FwdParamsE:
        /* <DEDUP_REMOVED lines=13> */
[----:B------:R-:W4:Y:S04]  /*00d0*/  LDG.E.128 R12, desc[UR6][R18.64+0x1000] ;  /* 0x00100006120c7981 */ /* 0x000f28000c1e1d00 */
[----:B------:R-:W4:Y:S04]  /*00e0*/  LDG.E.128 R8, desc[UR6][R2.64+0x1800] ;  /* 0x0018000602087981 */ /* 0x000f28000c1e1d00 */
[----:B------:R-:W4:Y:S01]  /*00f0*/  LDG.E.128 R4, desc[UR6][R18.64+0x1800] ;  /* 0x0018000612047981 */ /* 0x000f22000c1e1d00 */
[----:B--2---:R-:W-:Y:S01]  /*0100*/  ISETP.NE.U32.AND P0, PT, RZ, UR4, PT ;  /* 0x00000004ff007c0c */ /* 0x004fe2000bf05070 */
[----:B------:R-:W0:Y:S03]  /*0110*/  S2UR UR4, SR_CTAID.X ;  /* 0x00000000000479c3 */ /* 0x000e260000002500 */
[----:B------:R-:W-:Y:S01]  /*0120*/  ISETP.NE.AND.EX P0, PT, RZ, UR5, PT, P0 ;  /* 0x00000005ff007c0c */ /* 0x000fe2000bf05300 */
[----:B------:R-:W1:-:S12]  /*0130*/  LDCU UR5, c[0x0][0x384] ;  /* 0x00007080ff0577ac */ /* 0x000e580008000800 */
[----:B------:R-:W2:Y:S01]  /*0140*/  @P0 LDC.64 R16, c[0x0][0x438] ;  /* 0x00010e00ff100b82 */ /* 0x000ea20000000a00 */
[----:B0-----:R-:W-:-:S04]  /*0150*/  MOV R97, UR4 ;  /* 0x0000000400617c02 */ /* 0x001fc80008000f00 */
[----:B-1----:R-:W-:Y:S01]  /*0160*/  ISETP.GE.AND P1, PT, R97, UR5, PT ;  /* 0x0000000561007c0c */ /* 0x002fe2000bf26270 */
[----:B--2---:R-:W-:-:S05]  /*0170*/  @P0 IMAD.WIDE.U32 R16, R123, 0x10, R16 ;  /* 0x000000107b100825 */ /* 0x004fca00078e0010 */
[----:B------:R0:W5:Y:S04]  /*0180*/  @P0 LDG.E.128 R44, desc[UR6][R16.64] ;  /* 0x00000006102c0981 */ /* 0x000168000c1e1d00 */
[----:B------:R0:W5:Y:S04]  /*0190*/  @P0 LDG.E.128 R40, desc[UR6][R16.64+0x800] ;  /* 0x0008000610280981 */ /* 0x000168000c1e1d00 */
[----:B------:R0:W5:Y:S04]  /*01a0*/  @P0 LDG.E.128 R36, desc[UR6][R16.64+0x1000] ;  /* 0x0010000610240981 */ /* 0x000168000c1e1d00 */
[----:B------:R0:W5:Y:S01]  /*01b0*/  @P0 LDG.E.128 R32, desc[UR6][R16.64+0x1800] ;  /* 0x0018000610200981 */ /* 0x000162000c1e1d00 */
[-C--:B---3--:R-:W-:Y:S01]  /*01c0*/  @P0 MOV R122, R116.reuse ;  /* 0x00000074007a0202 */ /* 0x088fe20000000f00 */
[--C-:B------:R-:W-:Y:S01]  /*01d0*/  @P0 IMAD.MOV.U32 R120, RZ, RZ, R118.reuse ;  /* 0x000000ffff780224 */ /* 0x100fe200078e0076 */
[-C--:B------:R-:W-:Y:S01]  /*01e0*/  @P0 MOV R121, R117.reuse ;  /* 0x0000007500790202 */ /* 0x080fe20000000f00 */
[----:B------:R-:W-:Y:S01]  /*01f0*/  @!P0 IMAD.MOV.U32 R120, RZ, RZ, R118 ;  /* 0x000000ffff788224 */ /* 0x000fe200078e0076 */
[----:B------:R-:W-:Y:S01]  /*0200*/  @!P0 MOV R122, R116 ;  /* 0x00000074007a8202 */ /* 0x000fe20000000f00 */
[--C-:B----4-:R-:W-:Y:S01]  /*0210*/  @P0 IMAD.MOV.U32 R116, RZ, RZ, R114.reuse ;  /* 0x000000ffff740224 */ /* 0x110fe200078e0072 */
[----:B------:R-:W-:Y:S01]  /*0220*/  @!P0 MOV R121, R117 ;  /* 0x0000007500798202 */ /* 0x000fe20000000f00 */
[----:B------:R-:W-:Y:S01]  /*0230*/  @!P0 IMAD.MOV.U32 R116, RZ, RZ, R114 ;  /* 0x000000ffff748224 */ /* 0x000fe200078e0072 */
[----:B------:R-:W-:-:S02]  /*0240*/  @P0 MOV R118, R112 ;  /* 0x0000007000760202 */ /* 0x000fc40000000f00 */
[-C--:B------:R-:W-:Y:S02]  /*0250*/  @P0 MOV R117, R113.reuse ;  /* 0x0000007100750202 */ /* 0x080fe40000000f00 */
[----:B------:R-:W-:Y:S01]  /*0260*/  @!P0 MOV R118, R112 ;  /* 0x0000007000768202 */ /* 0x000fe20000000f00 */
[--C-:B------:R-:W-:Y:S01]  /*0270*/  @P0 IMAD.MOV.U32 R112, RZ, RZ, R110.reuse ;  /* 0x000000ffff700224 */ /* 0x100fe200078e006e */
[----:B------:R-:W-:Y:S01]  /*0280*/  @!P0 MOV R117, R113 ;  /* 0x0000007100758202 */ /* 0x000fe20000000f00 */
[----:B------:R-:W-:Y:S01]  /*0290*/  @!P0 IMAD.MOV.U32 R112, RZ, RZ, R110 ;  /* 0x000000ffff708224 */ /* 0x000fe200078e006e */
[-C--:B------:R-:W-:Y:S01]  /*02a0*/  @P0 MOV R114, R108.reuse ;  /* 0x0000006c00720202 */ /* 0x080fe20000000f00 */
[----:B------:R-:W-:Y:S01]  /*02b0*/  @P0 IMAD.MOV.U32 R103, RZ, RZ, R23 ;  /* 0x000000ffff670224 */ /* 0x000fe200078e0017 */
[-C--:B------:R-:W-:Y:S02]  /*02c0*/  @P0 MOV R113, R109.reuse ;  /* 0x0000006d00710202 */ /* 0x080fe40000000f00 */
[----:B------:R-:W-:Y:S01]  /*02d0*/  @!P0 MOV R114, R108 ;  /* 0x0000006c00728202 */ /* 0x000fe20000000f00 */
[--C-:B------:R-:W-:Y:S01]  /*02e0*/  @P0 IMAD.MOV.U32 R108, RZ, RZ, R106.reuse ;  /* 0x000000ffff6c0224 */ /* 0x100fe200078e006a */
[----:B------:R-:W-:Y:S01]  /*02f0*/  @!P0 MOV R113, R109 ;  /* 0x0000006d00718202 */ /* 0x000fe20000000f00 */
[----:B------:R-:W-:Y:S01]  /*0300*/  @!P0 IMAD.MOV.U32 R108, RZ, RZ, R106 ;  /* 0x000000ffff6c8224 */ /* 0x000fe200078e006a */
[-C--:B------:R-:W-:Y:S01]  /*0310*/  @P0 MOV R110, R104.reuse ;  /* 0x00000068006e0202 */ /* 0x080fe20000000f00 */
[----:B------:R-:W-:Y:S01]  /*0320*/  @P0 IMAD.MOV.U32 R98, RZ, RZ, R8 ;  /* 0x000000ffff620224 */ /* 0x000fe200078e0008 */
[----:B------:R-:W-:Y:S01]  /*0330*/  @P0 MOV R109, R105 ;  /* 0x00000069006d0202 */ /* 0x000fe20000000f00 */
[----:B------:R-:W-:Y:S01]  /*0340*/  @P0 IMAD.MOV.U32 R95, RZ, RZ, R10 ;  /* 0x000000ffff5f0224 */ /* 0x000fe200078e000a */
[----:B------:R-:W-:-:S02]  /*0350*/  @!P0 MOV R110, R104 ;  /* 0x00000068006e8202 */ /* 0x000fc40000000f00 */
[----:B------:R-:W-:Y:S02]  /*0360*/  @!P0 MOV R109, R105 ;  /* 0x00000069006d8202 */ /* 0x000fe40000000f00 */
[----:B------:R-:W-:Y:S01]  /*0370*/  @P0 MOV R106, R20 ;  /* 0x00000014006a0202 */ /* 0x000fe20000000f00 */
[----:B------:R-:W-:Y:S01]  /*0380*/  @!P0 IMAD.MOV.U32 R106, RZ, RZ, R20 ;  /* 0x000000ffff6a8224 */ /* 0x000fe200078e0014 */
[----:B------:R-:W-:Y:S02]  /*0390*/  @P0 MOV R105, R21 ;  /* 0x0000001500690202 */ /* 0x000fe40000000f00 */
[----:B------:R-:W-:Y:S01]  /*03a0*/  @P0 MOV R104, R22 ;  /* 0x0000001600680202 */ /* 0x000fe20000000f00 */
[----:B------:R-:W-:Y:S01]  /*03b0*/  @!P0 IMAD.MOV.U32 R104, RZ, RZ, R22 ;  /* 0x000000ffff688224 */ /* 0x000fe200078e0016 */
[----:B------:R-:W-:Y:S02]  /*03c0*/  @P0 MOV R102, R12 ;  /* 0x0000000c00660202 */ /* 0x000fe40000000f00 */
[----:B------:R-:W-:Y:S01]  /*03d0*/  @P0 MOV R101, R13 ;  /* 0x0000000d00650202 */ /* 0x000fe20000000f00 */
[----:B------:R-:W-:Y:S01]  /*03e0*/  @!P0 IMAD.MOV.U32 R101, RZ, RZ, R13 ;  /* 0x000000ffff658224 */ /* 0x000fe200078e000d */
[----:B------:R-:W-:-:S02]  /*03f0*/  @P0 MOV R100, R14 ;  /* 0x0000000e00640202 */ /* 0x000fc40000000f00 */
[----:B------:R-:W-:Y:S01]  /*0400*/  @P0 MOV R99, R15 ;  /* 0x0000000f00630202 */ /* 0x000fe20000000f00 */
[----:B------:R-:W-:Y:S01]  /*0410*/  @!P0 IMAD.MOV.U32 R99, RZ, RZ, R15 ;  /* 0x000000ffff638224 */ /* 0x000fe200078e000f */
[----:B------:R-:W-:Y:S01]  /*0420*/  @P0 MOV R96, R9 ;  /* 0x0000000900600202 */ /* 0x000fe20000000f00 */
[----:B------:R-:W-:Y:S01]  /*0430*/  @!P0 IMAD.MOV.U32 R96, RZ, RZ, R9 ;  /* 0x000000ffff608224 */ /* 0x000fe200078e0009 */
[----:B------:R-:W-:Y:S02]  /*0440*/  @P0 MOV R94, R11 ;  /* 0x0000000b005e0202 */ /* 0x000fe40000000f00 */
[----:B------:R-:W-:Y:S01]  /*0450*/  @P0 MOV R93, R4 ;  /* 0x00000004005d0202 */ /* 0x000fe20000000f00 */
[----:B------:R-:W-:Y:S01]  /*0460*/  @!P0 IMAD.MOV.U32 R93, RZ, RZ, R4 ;  /* 0x000000ffff5d8224 */ /* 0x000fe200078e0004 */
[----:B------:R-:W-:Y:S02]  /*0470*/  @!P0 MOV R105, R21 ;  /* 0x0000001500698202 */ /* 0x000fe40000000f00 */
        /* <DEDUP_REMOVED lines=8> */
[----:B0-----:R-:W-:Y:S06]  /*0500*/  @P1 EXIT ;  /* 0x000000000000194d */ /* 0x001fec0003800000 */
        /* <DEDUP_REMOVED lines=9> */
[----:B------:R-:W-:Y:S01]  /*05a0*/  @!P0 CS2R R32, SRZ ;  /* 0x0000000000208805 */ /* 0x000fe2000001ff00 */
[----:B------:R-:W-:Y:S01]  /*05b0*/  @!P0 IMAD.MOV.U32 R90, RZ, RZ, R7 ;  /* 0x000000ffff5a8224 */ /* 0x000fe200078e0007 */
[----:B------:R-:W-:Y:S01]  /*05c0*/  @!P0 MOV R92, R5 ;  /* 0x00000005005c8202 */ /* 0x000fe20000000f00 */
[----:B------:R-:W-:Y:S01]  /*05d0*/  UPLOP3.LUT UP0, UPT, UPT, UPT, UPT, 0x40, 0x4 ;  /* 0x000000000004789c */ /* 0x000fe20003f0e870 */
[----:B------:R-:W-:Y:S01]  /*05e0*/  @!P0 MOV R91, R6 ;  /* 0x00000006005b8202 */ /* 0x000fe20000000f00 */
[----:B------:R-:W1:Y:S01]  /*05f0*/  LDCU UR10, c[0x0][0x400] ;  /* 0x00008000ff0a77ac */ /* 0x000e620008000800 */
[----:B------:R-:W-:-:S02]  /*0600*/  LOP3.LUT R89, R123, 0x1f, RZ, 0xc0, !PT ;  /* 0x0000001f7b597812 */ /* 0x000fc400078ec0ff */
[----:B------:R-:W-:Y:S01]  /*0610*/  PRMT R88, R119, 0x7632, R88 ;  /* 0x0000763277587816 */ /* 0x000fe20000000058 */
[----:B------:R-:W2:Y:S01]  /*0620*/  LDCU.64 UR8, c[0x0][0x3a0] ;  /* 0x00007400ff0877ac */ /* 0x000ea20008000a00 */
        /* <DEDUP_REMOVED lines=31> */
[----:B0-----:R-:W-:Y:S02]  /*0820*/  ISETP.NE.AND P1, PT, RZ, UR4, PT ;  /* 0x00000004ff007c0c */ /* 0x001fe4000bf25270 */
        /* <DEDUP_REMOVED lines=15> */
[----:B-12---:R-:W-:-:S07]  /*0920*/  PRMT R0, R32, 0x7632, R0 ;  /* 0x0000763220007816 */ /* 0x006fce0000000000 */
.L_x_183:
[----:B------:R-:W0:Y:S08]  /*0930*/  LDC.64 R56, c[0x0][0x3f0] ;  /* 0x0000fc00ff387b82 */ /* 0x000e300000000a00 */
[----:B------:R-:W1:Y:S01]  /*0940*/  LDC R70, c[0x0][0x388] ;  /* 0x0000e200ff467b82 */ /* 0x000e620000000800 */
[----:B0-----:R-:W-:-:S06]  /*0950*/  IMAD.WIDE R126, R97, 0x4, R56 ;  /* 0x00000004617e7825 */ /* 0x001fcc00078e0238 */
[----:B------:R-:W2:Y:S01]  /*0960*/  LDG.E R126, desc[UR6][R126.64] ;  /* 0x000000067e7e7981 */ /* 0x000ea2000c1e1900 */
[----:B------:R-:W-:Y:S01]  /*0970*/  HFMA2 R128, -RZ, RZ, 0, 0 ;  /* 0x00000000ff807431 */ /* 0x000fe200000001ff */
[----:B--2---:R-:W-:-:S13]  /*0980*/  ISETP.GE.AND P2, PT, R126, 0x1, PT ;  /* 0x000000017e00780c */ /* 0x004fda0003f46270 */
[----:B------:R-:W0:Y:S01]  /*0990*/  @P2 LDC.64 R56, c[0x0][0x390] ;  /* 0x0000e400ff382b82 */ /* 0x000e220000000a00 */
[----:B------:R-:W-:-:S05]  /*09a0*/  @P2 IADD3 R59, PT, PT, R126, -0x1, RZ ;  /* 0xffffffff7e3b2810 */ /* 0x000fca0007ffe0ff */
[----:B-1----:R-:W-:Y:S02]  /*09b0*/  @P2 IMAD R60, R59, R70, RZ ;  /* 0x000000463b3c2224 */ /* 0x002fe400078e02ff */
[----:B------:R-:W1:Y:S03]  /*09c0*/  LDC.64 R58, c[0x0][0x3f8] ;  /* 0x0000fe00ff3a7b82 */ /* 0x000e660000000a00 */
[----:B------:R-:W-:-:S04]  /*09d0*/  @P2 SHF.R.S32.HI R61, RZ, 0x1f, R60 ;  /* 0x0000001fff3d2819 */ /* 0x000fc8000001143c */
[----:B------:R-:W-:-:S04]  /*09e0*/  @P2 LEA.HI R60, R61, R60, RZ, 0x3 ;  /* 0x0000003c3d3c2211 */ /* 0x000fc800078f18ff */
[----:B------:R-:W-:-:S05]  /*09f0*/  @P2 LEA.HI.SX32 R128, R60, R123, 0x1d ;  /* 0x0000007b3c802211 */ /* 0x000fca00078feaff */
[----:B0-----:R-:W-:-:S05]  /*0a00*/  @P2 IMAD.WIDE.U32 R56, R128, 0x10, R56 ;  /* 0x0000001080382825 */ /* 0x001fca00078e0038 */
[----:B------:R-:W2:Y:S01]  /*0a10*/  @P2 LDG.E.128 R48, desc[UR6][R56.64] ;  /* 0x0000000638302981 */ /* 0x000ea2000c1e1d00 */
[----:B------:R-:W-:Y:S01]  /*0a20*/  ISETP.NE.U32.AND P0, PT, RZ, UR8, PT ;  /* 0x00000008ff007c0c */ /* 0x000fe2000bf05070 */
[C---:B------:R-:W-:Y:S02]  /*0a30*/  IMAD R60, R97.reuse, R70, RZ ;  /* 0x00000046613c7224 */ /* 0x040fe400078e02ff */
[----:B-1----:R-:W-:Y:S01]  /*0a40*/  IMAD.WIDE R58, R97, 0x4, R58 ;  /* 0x00000004613a7825 */ /* 0x002fe200078e023a */
[----:B------:R-:W-:Y:S02]  /*0a50*/  ISETP.NE.AND.EX P0, PT, RZ, UR9, PT, P0 ;  /* 0x00000009ff007c0c */ /* 0x000fe4000bf05300 */
[----:B------:R-:W-:Y:S02]  /*0a60*/  SHF.R.S32.HI R61, RZ, 0x1f, R60 ;  /* 0x0000001fff3d7819 */ /* 0x000fe4000001143c */
[----:B-----5:R0:W5:Y:S02]  /*0a70*/  LDG.E R68, desc[UR6][R58.64] ;  /* 0x000000063a447981 */ /* 0x020164000c1e1900 */
[----:B------:R-:W-:-:S04]  /*0a80*/  LEA.HI R130, R61, R60, RZ, 0x3 ;  /* 0x0000003c3d827211 */ /* 0x000fc800078f18ff */
[----:B------:R-:W-:Y:S02]  /*0a90*/  LEA.HI.SX32 R130, R130, R123, 0x1d ;  /* 0x0000007b82827211 */ /* 0x000fe400078feaff */
[----:B--2---:R-:W-:Y:S02]  /*0aa0*/  PRMT R60, R51, 0x7632, R60 ;  /* 0x00007632333c7816 */ /* 0x004fe4000000003c */
[----:B------:R-:W-:Y:S02]  /*0ab0*/  PRMT R61, R50, 0x7632, R61 ;  /* 0x00007632323d7816 */ /* 0x000fe4000000003d */
[----:B------:R-:W-:Y:S02]  /*0ac0*/  PRMT R56, R49, 0x7632, R56 ;  /* 0x0000763231387816 */ /* 0x000fe40000000038 */
[----:B------:R-:W-:Y:S01]  /*0ad0*/  PRMT R57, R48, 0x7632, R57 ;  /* 0x0000763230397816 */ /* 0x000fe20000000039 */
[----:B0-----:R-:W-:Y:S06]  /*0ae0*/  @!P0 BRA `(.L_x_174) ;  /* 0x0000000400448947 */ /* 0x001fec0003800000 */
[----:B------:R-:W0:Y:S02]  /*0af0*/  LDC.64 R52, c[0x0][0x3a0] ;  /* 0x0000e800ff347b82 */ /* 0x000e240000000a00 */
[----:B0-----:R-:W-:-:S06]  /*0b00*/  IMAD.WIDE.U32 R52, R130, 0x10, R52 ;  /* 0x0000001082347825 */ /* 0x001fcc00078e0034 */
[----:B------:R-:W2:Y:S01]  /*0b10*/  LDG.E.128 R52, desc[UR6][R52.64] ;  /* 0x0000000634347981 */ /* 0x000ea2000c1e1d00 */
[----:B------:R-:W-:-:S13]  /*0b20*/  ISETP.GT.AND P3, PT, R126, RZ, PT ;  /* 0x000000ff7e00720c */ /* 0x000fda0003f64270 */
[----:B------:R-:W0:Y:S01]  /*0b30*/  @P3 LDC R59, c[0x0][0x40c] ;  /* 0x00010300ff3b3b82 */ /* 0x000e220000000800 */
[----:B------:R-:W-:Y:S01]  /*0b40*/  @P3 IMAD.U32 R58, R48, 0x10000, RZ ;  /* 0x00010000303a3824 */ /* 0x000fe200078e00ff */
[----:B------:R-:W-:Y:S01]  /*0b50*/  @P3 SHF.L.U32 R57, R57, 0x10, RZ ;  /* 0x0000001039393819 */ /* 0x000fe200000006ff */
[----:B------:R-:W-:Y:S01]  /*0b60*/  @P3 IMAD.U32 R56, R56, 0x10000, RZ ;  /* 0x0001000038383824 */ /* 0x000fe200078e00ff */
[----:B------:R-:W-:-:S04]  /*0b70*/  @P3 SHF.L.U32 R61, R61, 0x10, RZ ;  /* 0x000000103d3d3819 */ /* 0x000fc800000006ff */
[----:B------:R-:W1:Y:S08]  /*0b80*/  @P3 LDC R62, c[0x0][0x40c] ;  /* 0x00010300ff3e3b82 */ /* 0x000e700000000800 */
[----:B------:R-:W3:Y:S08]  /*0b90*/  @P3 LDC R66, c[0x0][0x40c] ;  /* 0x00010300ff423b82 */ /* 0x000ef00000000800 */
[----:B------:R-:W4:Y:S01]  /*0ba0*/  @P3 LDC R67, c[0x0][0x40c] ;  /* 0x00010300ff433b82 */ /* 0x000f220000000800 */
[----:B0-----:R-:W-:-:S07]  /*0bb0*/  @P3 FMUL.FTZ R58, R58, R59 ;  /* 0x0000003b3a3a3220 */ /* 0x001fce0000410000 */
[----:B------:R-:W0:Y:S01]  /*0bc0*/  @P3 LDC R69, c[0x0][0x40c] ;  /* 0x00010300ff453b82 */ /* 0x000e220000000800 */
[----:B-1----:R-:W-:Y:S01]  /*0bd0*/  @P3 FMUL.FTZ R59, R57, R62 ;  /* 0x0000003e393b3220 */ /* 0x002fe20000410000 */
[----:B------:R-:W-:Y:S01]  /*0be0*/  @P3 IMAD.U32 R62, R81, 0x10000, RZ ;  /* 0x00010000513e3824 */ /* 0x000fe200078e00ff */
[----:B------:R-:W-:-:S05]  /*0bf0*/  @P3 SHF.L.U32 R57, R118, 0x10, RZ ;  /* 0x0000001076393819 */ /* 0x000fca00000006ff */
[----:B------:R-:W1:Y:S08]  /*0c00*/  @P3 LDC R124, c[0x0][0x40c] ;  /* 0x00010300ff7c3b82 */ /* 0x000e700000000800 */
[----:B------:R-:W3:Y:S08]  /*0c10*/  @P3 LDC R132, c[0x0][0x40c] ;  /* 0x00010300ff843b82 */ /* 0x000ef00000000800 */
[----:B------:R-:W1:Y:S01]  /*0c20*/  @P3 LDC R137, c[0x0][0x40c] ;  /* 0x00010300ff893b82 */ /* 0x000e620000000800 */
[----:B---3--:R-:W-:Y:S01]  /*0c30*/  @P3 FMUL.FTZ R61, R61, R132 ;  /* 0x000000843d3d3220 */ /* 0x008fe20000410000 */
[----:B--2---:R-:W-:Y:S01]  /*0c40*/  @P3 PRMT R63, R52, 0x7632, R63 ;  /* 0x00007632343f3816 */ /* 0x004fe2000000003f */
[----:B------:R-:W-:Y:S01]  /*0c50*/  @!P3 IMAD.U32 R127, R54, 0x10000, RZ ;  /* 0x00010000367fb824 */ /* 0x000fe200078e00ff */
[----:B------:R-:W-:-:S02]  /*0c60*/  @!P3 PRMT R133, R52, 0x7632, R133 ;  /* 0x000076323485b816 */ /* 0x000fc40000000085 */
[----:B------:R-:W-:Y:S02]  /*0c70*/  @P3 SHF.L.U32 R64, R63, 0x10, RZ ;  /* 0x000000103f403819 */ /* 0x000fe400000006ff */
[C---:B------:R-:W-:Y:S01]  /*0c80*/  @P3 SHF.L.U32 R65, R52.reuse, 0x10, RZ ;  /* 0x0000001034413819 */ /* 0x040fe200000006ff */
[----:B------:R-:W-:Y:S01]  /*0c90*/  @!P3 IMAD.U32 R133, R133, 0x10000, RZ ;  /* 0x000100008585b824 */ /* 0x000fe200078e00ff */
[----:B------:R-:W-:Y:S01]  /*0ca0*/  @P3 SHF.L.U32 R63, R49, 0x10, RZ ;  /* 0x00000010313f3819 */ /* 0x000fe200000006ff */
[----:B------:R-:W-:Y:S01]  /*0cb0*/  @P3 FFMA.FTZ R133, R59, R62, R64 ;  /* 0x0000003e3b853223 */ /* 0x000fe20000010040 */
[----:B------:R-:W-:Y:S01]  /*0cc0*/  @P3 PRMT R59, R53, 0x7632, R59 ;  /* 0x00007632353b3816 */ /* 0x000fe2000000003b */
[----:B------:R-:W-:Y:S01]  /*0cd0*/  @P3 IMAD.U32 R64, R51, 0x10000, RZ ;  /* 0x0001000033403824 */ /* 0x000fe200078e00ff */
[----:B------:R-:W-:Y:S01]  /*0ce0*/  @!P3 SHF.L.U32 R135, R52, 0x10, RZ ;  /* 0x000000103487b819 */ /* 0x000fe200000006ff */
[----:B------:R-:W-:Y:S01]  /*0cf0*/  @P3 FFMA.FTZ R135, R58, R57, R65 ;  /* 0x000000393a873223 */ /* 0x000fe20000010041 */
[----:B------:R-:W-:Y:S01]  /*0d00*/  @!P3 PRMT R129, R53, 0x7632, R129 ;  /* 0x000076323581b816 */ /* 0x000fe20000000081 */
[----:B------:R-:W-:Y:S01]  /*0d10*/  @P3 FMUL.FTZ R63, R63, R66 ;  /* 0x000000423f3f3220 */ /* 0x000fe20000410000 */
[----:B----4-:R-:W-:Y:S01]  /*0d20*/  @P3 FMUL.FTZ R57, R56, R67 ;  /* 0x0000004338393220 */ /* 0x010fe20000410000 */
[----:B------:R-:W-:Y:S01]  /*0d30*/  @P3 SHF.L.U32 R62, R59, 0x10, RZ ;  /* 0x000000103b3e3819 */ /* 0x000fe200000006ff */
[----:B------:R-:W-:Y:S01]  /*0d40*/  @P3 IMAD.U32 R58, R82, 0x10000, RZ ;  /* 0x00010000523a3824 */ /* 0x000fe200078e00ff */
[----:B------:R-:W-:Y:S01]  /*0d50*/  @P3 SHF.L.U32 R56, R117, 0x10, RZ ;  /* 0x0000001075383819 */ /* 0x000fe200000006ff */
[----:B------:R-:W-:Y:S01]  /*0d60*/  @!P3 IMAD.U32 R129, R129, 0x10000, RZ ;  /* 0x000100008181b824 */ /* 0x000fe200078e00ff */
[----:B------:R-:W-:Y:S01]  /*0d70*/  @P3 SHF.L.U32 R66, R53, 0x10, RZ ;  /* 0x0000001035423819 */ /* 0x000fe200000006ff */
[----:B------:R-:W-:Y:S01]  /*0d80*/  @P3 FFMA.FTZ R129, R57, R58, R62 ;  /* 0x0000003a39813223 */ /* 0x000fe2000001003e */
[----:B------:R-:W-:Y:S01]  /*0d90*/  @!P3 SHF.L.U32 R131, R53, 0x10, RZ ;  /* 0x000000103583b819 */ /* 0x000fe200000006ff */
[----:B0-----:R-:W-:Y:S01]  /*0da0*/  @P3 FMUL.FTZ R64, R64, R69 ;  /* 0x0000004540403220 */ /* 0x001fe20000410000 */
[----:B------:R-:W-:Y:S01]  /*0db0*/  @P3 SHF.L.U32 R59, R50, 0x10, RZ ;  /* 0x00000010323b3819 */ /* 0x000fe200000006ff */
[--C-:B------:R-:W-:Y:S01]  /*0dc0*/  @P3 FFMA.FTZ R131, R63, R56, R66.reuse ;  /* 0x000000383f833223 */ /* 0x100fe20000010042 */
[----:B------:R-:W-:Y:S01]  /*0dd0*/  @P3 PRMT R57, R54, 0x7632, R57 ;  /* 0x0000763236393816 */ /* 0x000fe20000000039 */
[----:B------:R-:W-:Y:S01]  /*0de0*/  @P3 IMAD.U32 R58, R83, 0x10000, RZ ;  /* 0x00010000533a3824 */ /* 0x000fe200078e00ff */
[----:B------:R-:W-:Y:S01]  /*0df0*/  @P3 SHF.L.U32 R62, R60, 0x10, RZ ;  /* 0x000000103c3e3819 */ /* 0x000fe200000006ff */
[----:B-1----:R-:W-:Y:S01]  /*0e00*/  @P3 FMUL.FTZ R59, R59, R124 ;  /* 0x0000007c3b3b3220 */ /* 0x002fe20000410000 */
[C---:B------:R-:W-:Y:S01]  /*0e10*/  @P3 PRMT R66, R55.reuse, 0x7632, R66 ;  /* 0x0000763237423816 */ /* 0x040fe20000000042 */
[C---:B------:R-:W-:Y:S01]  /*0e20*/  @P3 IMAD.U32 R67, R55.reuse, 0x10000, RZ ;  /* 0x0001000037433824 */ /* 0x040fe200078e00ff */
[----:B------:R-:W-:Y:S01]  /*0e30*/  @!P3 PRMT R69, R55, 0x7632, R69 ;  /* 0x000076323745b816 */ /* 0x000fe20000000045 */
[----:B------:R-:W-:Y:S01]  /*0e40*/  @P3 FMUL.FTZ R62, R62, R137 ;  /* 0x000000893e3e3220 */ /* 0x000fe20000410000 */
[----:B------:R-:W-:-:S02]  /*0e50*/  @P3 SHF.L.U32 R60, R57, 0x10, RZ ;  /* 0x00000010393c3819 */ /* 0x000fc400000006ff */
[----:B------:R-:W-:Y:S01]  /*0e60*/  @P3 SHF.L.U32 R56, R116, 0x10, RZ ;  /* 0x0000001074383819 */ /* 0x000fe200000006ff */
[----:B------:R-:W-:Y:S01]  /*0e70*/  @!P3 IMAD.U32 R69, R69, 0x10000, RZ ;  /* 0x000100004545b824 */ /* 0x000fe200078e00ff */
[----:B------:R-:W-:Y:S02]  /*0e80*/  @P3 SHF.L.U32 R63, R115, 0x10, RZ ;  /* 0x00000010733f3819 */ /* 0x000fe400000006ff */
[----:B------:R-:W-:Y:S02]  /*0e90*/  @P3 SHF.L.U32 R65, R84, 0x10, RZ ;  /* 0x0000001054413819 */ /* 0x000fe400000006ff */
[C---:B------:R-:W-:Y:S02]  /*0ea0*/  @P3 SHF.L.U32 R124, R54.reuse, 0x10, RZ ;  /* 0x00000010367c3819 */ /* 0x040fe400000006ff */
[----:B------:R-:W-:Y:S02]  /*0eb0*/  @!P3 PRMT R71, R54, 0x7632, R71 ;  /* 0x000076323647b816 */ /* 0x000fe40000000047 */
[----:B------:R-:W-:Y:S01]  /*0ec0*/  @P3 SHF.L.U32 R57, R66, 0x10, RZ ;  /* 0x0000001042393819 */ /* 0x000fe200000006ff */
[----:B------:R-:W-:Y:S01]  /*0ed0*/  @P3 FFMA.FTZ R127, R59, R56, R124 ;  /* 0x000000383b7f3223 */ /* 0x000fe2000001007c */
[----:B------:R-:W-:Y:S01]  /*0ee0*/  @!P3 SHF.L.U32 R125, R55, 0x10, RZ ;  /* 0x00000010377db819 */ /* 0x000fe200000006ff */
[----:B------:R-:W-:Y:S01]  /*0ef0*/  @P3 FFMA.FTZ R125, R64, R63, R67 ;  /* 0x0000003f407d3223 */ /* 0x000fe20000010043 */
[----:B------:R-:W-:Y:S01]  /*0f00*/  @!P3 SHF.L.U32 R71, R71, 0x10, RZ ;  /* 0x000000104747b819 */ /* 0x000fe200000006ff */
        /* <DEDUP_REMOVED lines=15> */
.L_x_174:
[----:B------:R-:W0:Y:S01]  /*1000*/  @P2 LDC R59, c[0x0][0x40c] ;  /* 0x00010300ff3b2b82 */ /* 0x000e220000000800 */
[----:B------:R-:W-:Y:S01]  /*1010*/  @P2 SHF.L.U32 R58, R48, 0x10, RZ ;  /* 0x00000010303a2819 */ /* 0x000fe200000006ff */
[----:B------:R-:W-:Y:S01]  /*1020*/  IMAD.MOV.U32 R133, RZ, RZ, RZ ;  /* 0x000000ffff857224 */ /* 0x000fe200078e00ff */
[----:B------:R-:W-:Y:S01]  /*1030*/  @P2 SHF.L.U32 R64, R81, 0x10, RZ ;  /* 0x0000001051402819 */ /* 0x000fe200000006ff */
[----:B------:R-:W-:Y:S01]  /*1040*/  @P2 IMAD.U32 R56, R56, 0x10000, RZ ;  /* 0x0001000038382824 */ /* 0x000fe200078e00ff */
[----:B------:R-:W-:Y:S01]  /*1050*/  MOV R135, RZ ;  /* 0x000000ff00877202 */ /* 0x000fe20000000f00 */
[----:B------:R-:W-:Y:S01]  /*1060*/  IMAD.MOV.U32 R129, RZ, RZ, RZ ;  /* 0x000000ffff817224 */ /* 0x000fe200078e00ff */
[----:B------:R-:W-:Y:S01]  /*1070*/  MOV R131, RZ ;  /* 0x000000ff00837202 */ /* 0x000fe20000000f00 */
[----:B------:R-:W1:Y:S01]  /*1080*/  @P2 LDC R62, c[0x0][0x40c] ;  /* 0x00010300ff3e2b82 */ /* 0x000e620000000800 */
[----:B------:R-:W-:Y:S01]  /*1090*/  @P2 IMAD.U32 R61, R61, 0x10000, RZ ;  /* 0x000100003d3d2824 */ /* 0x000fe200078e00ff */
[----:B------:R-:W-:Y:S01]  /*10a0*/  MOV R71, RZ ;  /* 0x000000ff00477202 */ /* 0x000fe20000000f00 */
[----:B------:R-:W-:Y:S01]  /*10b0*/  IMAD.MOV.U32 R127, RZ, RZ, RZ ;  /* 0x000000ffff7f7224 */ /* 0x000fe200078e00ff */
[----:B------:R-:W-:Y:S01]  /*10c0*/  MOV R125, RZ ;  /* 0x000000ff007d7202 */ /* 0x000fe20000000f00 */
[----:B------:R-:W-:-:S03]  /*10d0*/  IMAD.MOV.U32 R69, RZ, RZ, RZ ;  /* 0x000000ffff457224 */ /* 0x000fc600078e00ff */
[----:B------:R-:W2:Y:S01]  /*10e0*/  @P2 LDC R65, c[0x0][0x40c] ;  /* 0x00010300ff412b82 */ /* 0x000ea20000000800 */
[----:B0-----:R-:W-:Y:S01]  /*10f0*/  @P2 FMUL.FTZ R58, R58, R59 ;  /* 0x0000003b3a3a2220 */ /* 0x001fe20000410000 */
[----:B------:R-:W-:-:S06]  /*1100*/  @P2 IMAD.U32 R59, R57, 0x10000, RZ ;  /* 0x00010000393b2824 */ /* 0x000fcc00078e00ff */
[----:B------:R-:W0:Y:S01]  /*1110*/  @P2 LDC R63, c[0x0][0x40c] ;  /* 0x00010300ff3f2b82 */ /* 0x000e220000000800 */
[----:B------:R-:W-:Y:S01]  /*1120*/  @P2 SHF.L.U32 R57, R118, 0x10, RZ ;  /* 0x0000001076392819 */ /* 0x000fe200000006ff */
[----:B-1----:R-:W-:Y:S01]  /*1130*/  @P2 FMUL.FTZ R59, R59, R62 ;  /* 0x0000003e3b3b2220 */ /* 0x002fe20000410000 */
[----:B------:R-:W-:-:S05]  /*1140*/  @P2 SHF.L.U32 R62, R49, 0x10, RZ ;  /* 0x00000010313e2819 */ /* 0x000fca00000006ff */
[----:B------:R-:W1:Y:S01]  /*1150*/  @P2 LDC R67, c[0x0][0x40c] ;  /* 0x00010300ff432b82 */ /* 0x000e620000000800 */
[----:B------:R-:W-:Y:S01]  /*1160*/  @P2 FMUL.FTZ R135, R58, R57 ;  /* 0x000000393a872220 */ /* 0x000fe20000410000 */
[----:B------:R-:W-:Y:S01]  /*1170*/  @P2 FMUL.FTZ R133, R59, R64 ;  /* 0x000000403b852220 */ /* 0x000fe20000410000 */
[----:B------:R-:W-:Y:S02]  /*1180*/  @P2 SHF.L.U32 R59, R82, 0x10, RZ ;  /* 0x00000010523b2819 */ /* 0x000fe400000006ff */
[----:B------:R-:W-:Y:S01]  /*1190*/  @P2 SHF.L.U32 R57, R117, 0x10, RZ ;  /* 0x0000001075392819 */ /* 0x000fe200000006ff */
[----:B--2---:R-:W-:Y:S01]  /*11a0*/  @P2 FMUL.FTZ R56, R56, R65 ;  /* 0x0000004138382220 */ /* 0x004fe20000410000 */
[----:B------:R-:W-:Y:S01]  /*11b0*/  @P2 SHF.L.U32 R58, R50, 0x10, RZ ;  /* 0x00000010323a2819 */ /* 0x000fe200000006ff */
[----:B------:R-:W2:Y:S02]  /*11c0*/  @P2 LDC R66, c[0x0][0x40c] ;  /* 0x00010300ff422b82 */ /* 0x000ea40000000800 */
[----:B------:R-:W-:Y:S01]  /*11d0*/  @P2 FMUL.FTZ R129, R56, R59 ;  /* 0x0000003b38812220 */ /* 0x000fe20000410000 */
[----:B------:R-:W-:Y:S01]  /*11e0*/  @P2 SHF.L.U32 R59, R60, 0x10, RZ ;  /* 0x000000103c3b2819 */ /* 0x000fe200000006ff */
[----:B------:R-:W-:Y:S01]  /*11f0*/  @P2 IMAD.U32 R56, R83, 0x10000, RZ ;  /* 0x0001000053382824 */ /* 0x000fe200078e00ff */
[----:B------:R-:W-:-:S03]  /*1200*/  @P2 SHF.L.U32 R60, R115, 0x10, RZ ;  /* 0x00000010733c2819 */ /* 0x000fc600000006ff */
[----:B------:R-:W3:Y:S01]  /*1210*/  @P2 LDC R124, c[0x0][0x40c] ;  /* 0x00010300ff7c2b82 */ /* 0x000ee20000000800 */
[----:B0-----:R-:W-:Y:S01]  /*1220*/  @P2 FMUL.FTZ R62, R62, R63 ;  /* 0x0000003f3e3e2220 */ /* 0x001fe20000410000 */
[----:B------:R-:W-:-:S03]  /*1230*/  @P2 SHF.L.U32 R63, R51, 0x10, RZ ;  /* 0x00000010333f2819 */ /* 0x000fc600000006ff */
[----:B------:R-:W-:Y:S01]  /*1240*/  @P2 FMUL.FTZ R131, R62, R57 ;  /* 0x000000393e832220 */ /* 0x000fe20000410000 */
[----:B------:R-:W-:Y:S02]  /*1250*/  @P2 SHF.L.U32 R57, R116, 0x10, RZ ;  /* 0x0000001074392819 */ /* 0x000fe400000006ff */
[----:B------:R-:W0:Y:S01]  /*1260*/  @P2 LDC R64, c[0x0][0x40c] ;  /* 0x00010300ff402b82 */ /* 0x000e220000000800 */
[----:B------:R-:W-:Y:S01]  /*1270*/  @P2 SHF.L.U32 R62, R84, 0x10, RZ ;  /* 0x00000010543e2819 */ /* 0x000fe200000006ff */
[----:B-1----:R-:W-:-:S04]  /*1280*/  @P2 FMUL.FTZ R58, R58, R67 ;  /* 0x000000433a3a2220 */ /* 0x002fc80000410000 */
[----:B------:R-:W-:Y:S01]  /*1290*/  @P2 FMUL.FTZ R127, R58, R57 ;  /* 0x000000393a7f2220 */ /* 0x000fe20000410000 */
[----:B------:R-:W-:Y:S01]  /*12a0*/  F2FP.BF16.F32.PACK_AB R57, RZ, R133 ;  /* 0x00000085ff39723e */ /* 0x000fe200000010ff */
[----:B--2---:R-:W-:Y:S01]  /*12b0*/  @P2 FMUL.FTZ R61, R61, R66 ;  /* 0x000000423d3d2220 */ /* 0x004fe20000410000 */
[----:B------:R-:W-:-:S03]  /*12c0*/  F2FP.BF16.F32.PACK_AB R58, RZ, R131 ;  /* 0x00000083ff3a723e */ /* 0x000fc600000010ff */
[----:B------:R-:W-:Y:S01]  /*12d0*/  @P2 FMUL.FTZ R71, R61, R56 ;  /* 0x000000383d472220 */ /* 0x000fe20000410000 */
[----:B------:R-:W-:Y:S01]  /*12e0*/  F2FP.BF16.F32.PACK_AB R56, RZ, R135 ;  /* 0x00000087ff38723e */ /* 0x000fe200000010ff */
[----:B---3--:R-:W-:-:S03]  /*12f0*/  @P2 FMUL.FTZ R63, R63, R124 ;  /* 0x0000007c3f3f2220 */ /* 0x008fc60000410000 */
[----:B------:R-:W-:Y:S02]  /*1300*/  F2FP.BF16.F32.PACK_AB R61, RZ, R71 ;  /* 0x00000047ff3d723e */ /* 0x000fe400000010ff */
[----:B------:R-:W-:Y:S01]  /*1310*/  PRMT R56, R56, 0x5410, R57 ;  /* 0x0000541038387816 */ /* 0x000fe20000000039 */
[----:B------:R-:W-:Y:S01]  /*1320*/  @P2 FMUL.FTZ R125, R63, R60 ;  /* 0x0000003c3f7d2220 */ /* 0x000fe20000410000 */
[----:B------:R-:W-:Y:S01]  /*1330*/  F2FP.BF16.F32.PACK_AB R60, RZ, R127 ;  /* 0x0000007fff3c723e */ /* 0x000fe200000010ff */
[----:B0-----:R-:W-:-:S04]  /*1340*/  @P2 FMUL.FTZ R59, R59, R64 ;  /* 0x000000403b3b2220 */ /* 0x001fc80000410000 */
[----:B------:R-:W-:Y:S01]  /*1350*/  @P2 FMUL.FTZ R69, R59, R62 ;  /* 0x0000003e3b452220 */ /* 0x000fe20000410000 */
[----:B------:R-:W-:Y:S02]  /*1360*/  F2FP.BF16.F32.PACK_AB R59, RZ, R129 ;  /* 0x00000081ff3b723e */ /* 0x000fe400000010ff */
[----:B------:R-:W-:Y:S02]  /*1370*/  F2FP.BF16.F32.PACK_AB R62, RZ, R125 ;  /* 0x0000007dff3e723e */ /* 0x000fe400000010ff */
[----:B------:R-:W-:Y:S02]  /*1380*/  F2FP.BF16.F32.PACK_AB R63, RZ, R69 ;  /* 0x00000045ff3f723e */ /* 0x000fe400000010ff */
[----:B------:R-:W-:Y:S02]  /*1390*/  PRMT R57, R58, 0x5410, R59 ;  /* 0x000054103a397816 */ /* 0x000fe4000000003b */
[----:B------:R-:W-:Y:S02]  /*13a0*/  PRMT R58, R60, 0x5410, R61 ;  /* 0x000054103c3a7816 */ /* 0x000fe4000000003d */
[----:B------:R-:W-:-:S07]  /*13b0*/  PRMT R59, R62, 0x5410, R63 ;  /* 0x000054103e3b7816 */ /* 0x000fce000000003f */
.L_x_175:
[----:B------:R-:W0:Y:S01]  /*13c0*/  LDC.64 R60, c[0x0][0x3a8] ;  /* 0x0000ea00ff3c7b82 */ /* 0x000e220000000a00 */
[----:B------:R-:W-:Y:S01]  /*13d0*/  @P2 IADD3 R137, PT, PT, R128, 0x80, RZ ;  /* 0x0000008080892810 */ /* 0x000fe20007ffe0ff */
[----:B------:R-:W-:-:S06]  /*13e0*/  VIADD R153, R130, 0x80 ;  /* 0x0000008082997836 */ /* 0x000fcc0000000000 */
[----:B------:R-:W1:Y:S08]  /*13f0*/  @P2 LDC.64 R64, c[0x0][0x390] ;  /* 0x0000e400ff402b82 */ /* 0x000e700000000a00 */
[----:B------:R-:W2:Y:S01]  /*1400*/  @P0 LDC.64 R62, c[0x0][0x3a0] ;  /* 0x0000e800ff3e0b82 */ /* 0x000ea20000000a00 */
[----:B0-----:R-:W-:-:S05]  /*1410*/  IMAD.WIDE.U32 R66, R130, 0x10, R60 ;  /* 0x0000001082427825 */ /* 0x001fca00078e003c */
[----:B------:R0:W-:Y:S01]  /*1420*/  STG.E.128 desc[UR6][R66.64], R56 ;  /* 0x0000003842007986 */ /* 0x0001e2000c101d06 */
[----:B-1----:R-:W-:-:S05]  /*1430*/  @P2 IMAD.WIDE.U32 R64, R137, 0x10, R64 ;  /* 0x0000001089402825 */ /* 0x002fca00078e0040 */
[----:B------:R-:W3:Y:S01]  /*1440*/  @P2 LDG.E.128 R48, desc[UR6][R64.64] ;  /* 0x0000000640302981 */ /* 0x000ee2000c1e1d00 */
[----:B--2---:R-:W-:-:S05]  /*1450*/  @P0 IMAD.WIDE.U32 R62, R153, 0x10, R62 ;  /* 0x00000010993e0825 */ /* 0x004fca00078e003e */
[----:B------:R0:W5:Y:S01]  /*1460*/  @P0 LDG.E.128 R52, desc[UR6][R62.64] ;  /* 0x000000063e340981 */ /* 0x000162000c1e1d00 */
[----:B---3--:R-:W-:Y:S02]  /*1470*/  PRMT R124, R51, 0x7632, R124 ;  /* 0x00007632337c7816 */ /* 0x008fe4000000007c */
[----:B------:R-:W-:Y:S02]  /*1480*/  PRMT R132, R50, 0x7632, R132 ;  /* 0x0000763232847816 */ /* 0x000fe40000000084 */
[----:B------:R-:W-:Y:S02]  /*1490*/  PRMT R134, R49, 0x7632, R134 ;  /* 0x0000763231867816 */ /* 0x000fe40000000086 */
[----:B------:R-:W-:Y:S01]  /*14a0*/  PRMT R136, R48, 0x7632, R136 ;  /* 0x0000763230887816 */ /* 0x000fe20000000088 */
[----:B0-----:R-:W-:Y:S06]  /*14b0*/  @!P0 BRA `(.L_x_176) ;  /* 0x0000000400088947 */ /* 0x001fec0003800000 */
[----:B------:R-:W-:Y:S01]  /*14c0*/  ISETP.GT.AND P3, PT, R126, RZ, PT ;  /* 0x000000ff7e00720c */ /* 0x000fe20003f64270 */
[----:B-----5:R-:W-:Y:S01]  /*14d0*/  IMAD.U32 R147, R53, 0x10000, RZ ;  /* 0x0001000035937824 */ /* 0x020fe200078e00ff */
[C---:B------:R-:W-:Y:S02]  /*14e0*/  PRMT R56, R52.reuse, 0x7632, R56 ;  /* 0x0000763234387816 */ /* 0x040fe40000000038 */
[----:B------:R-:W-:Y:S02]  /*14f0*/  SHF.L.U32 R151, R52, 0x10, RZ ;  /* 0x0000001034977819 */ /* 0x000fe400000006ff */
[----:B------:R-:W-:Y:S02]  /*1500*/  SHF.L.U32 R149, R56, 0x10, RZ ;  /* 0x0000001038957819 */ /* 0x000fe400000006ff */
[----:B------:R-:W-:Y:S02]  /*1510*/  SHF.L.U32 R143, R54, 0x10, RZ ;  /* 0x00000010368f7819 */ /* 0x000fe400000006ff */
[----:B------:R-:W-:-:S03]  /*1520*/  SHF.L.U32 R141, R55, 0x10, RZ ;  /* 0x00000010378d7819 */ /* 0x000fc600000006ff */
[----:B------:R-:W0:Y:S01]  /*1530*/  @P3 LDC R65, c[0x0][0x40c] ;  /* 0x00010300ff413b82 */ /* 0x000e220000000800 */
[----:B------:R-:W-:Y:S01]  /*1540*/  @P3 SHF.L.U32 R134, R134, 0x10, RZ ;  /* 0x0000001086863819 */ /* 0x000fe200000006ff */
[----:B------:R-:W-:Y:S01]  /*1550*/  @P3 IMAD.U32 R136, R136, 0x10000, RZ ;  /* 0x0001000088883824 */ /* 0x000fe200078e00ff */
[----:B------:R-:W-:Y:S02]  /*1560*/  @P3 SHF.L.U32 R57, R48, 0x10, RZ ;  /* 0x0000001030393819 */ /* 0x000fe400000006ff */
[----:B------:R-:W-:Y:S02]  /*1570*/  @P3 SHF.L.U32 R56, R110, 0x10, RZ ;  /* 0x000000106e383819 */ /* 0x000fe400000006ff */
[----:B------:R-:W-:Y:S01]  /*1580*/  @P3 SHF.L.U32 R132, R132, 0x10, RZ ;  /* 0x0000001084843819 */ /* 0x000fe200000006ff */
[----:B------:R-:W1:Y:S01]  /*1590*/  @P3 LDC R58, c[0x0][0x40c] ;  /* 0x00010300ff3a3b82 */ /* 0x000e620000000800 */
[----:B------:R-:W-:-:S07]  /*15a0*/  @P3 SHF.L.U32 R124, R124, 0x10, RZ ;  /* 0x000000107c7c3819 */ /* 0x000fce00000006ff */
[----:B------:R-:W2:Y:S08]  /*15b0*/  @P3 LDC R59, c[0x0][0x40c] ;  /* 0x00010300ff3b3b82 */ /* 0x000eb00000000800 */
[----:B------:R-:W3:Y:S01]  /*15c0*/  @P3 LDC R63, c[0x0][0x40c] ;  /* 0x00010300ff3f3b82 */ /* 0x000ee20000000800 */
[----:B0-----:R-:W-:-:S07]  /*15d0*/  @P3 FMUL.FTZ R134, R134, R65 ;  /* 0x0000004186863220 */ /* 0x001fce0000410000 */
[----:B------:R-:W0:Y:S01]  /*15e0*/  @P3 LDC R62, c[0x0][0x40c] ;  /* 0x00010300ff3e3b82 */ /* 0x000e220000000800 */
[----:B-1----:R-:W-:Y:S01]  /*15f0*/  @P3 FMUL.FTZ R58, R57, R58 ;  /* 0x0000003a393a3220 */ /* 0x002fe20000410000 */
[----:B------:R-:W-:-:S03]  /*1600*/  @P3 IMAD.U32 R57, R73, 0x10000, RZ ;  /* 0x0001000049393824 */ /* 0x000fc600078e00ff */
[----:B------:R-:W-:Y:S01]  /*1610*/  @P3 FFMA.FTZ R151, R58, R56, R151 ;  /* 0x000000383a973223 */ /* 0x000fe20000010097 */
[----:B------:R-:W-:Y:S02]  /*1620*/  PRMT R56, R53, 0x7632, R56 ;  /* 0x0000763235387816 */ /* 0x000fe40000000038 */
[----:B------:R-:W1:Y:S01]  /*1630*/  @P3 LDC R67, c[0x0][0x40c] ;  /* 0x00010300ff433b82 */ /* 0x000e620000000800 */
[----:B--2---:R-:W-:Y:S01]  /*1640*/  @P3 FMUL.FTZ R136, R136, R59 ;  /* 0x0000003b88883220 */ /* 0x004fe20000410000 */
[----:B------:R-:W-:Y:S02]  /*1650*/  @P3 SHF.L.U32 R58, R49, 0x10, RZ ;  /* 0x00000010313a3819 */ /* 0x000fe400000006ff */
[----:B------:R-:W-:Y:S01]  /*1660*/  SHF.L.U32 R145, R56, 0x10, RZ ;  /* 0x0000001038917819 */ /* 0x000fe200000006ff */
[----:B------:R-:W-:Y:S01]  /*1670*/  @P3 FFMA.FTZ R149, R136, R57, R149 ;  /* 0x0000003988953223 */ /* 0x000fe20000010095 */
[----:B------:R-:W-:Y:S01]  /*1680*/  @P3 SHF.L.U32 R56, R109, 0x10, RZ ;  /* 0x000000106d383819 */ /* 0x000fe200000006ff */
[----:B------:R-:W-:Y:S01]  /*1690*/  @P3 IMAD.U32 R57, R74, 0x10000, RZ ;  /* 0x000100004a393824 */ /* 0x000fe200078e00ff */
[----:B------:R-:W2:Y:S01]  /*16a0*/  @P3 LDC R64, c[0x0][0x40c] ;  /* 0x00010300ff403b82 */ /* 0x000ea20000000800 */
[----:B---3--:R-:W-:Y:S01]  /*16b0*/  @P3 FMUL.FTZ R58, R58, R63 ;  /* 0x0000003f3a3a3220 */ /* 0x008fe20000410000 */
[----:B------:R-:W-:Y:S01]  /*16c0*/  @P3 SHF.L.U32 R59, R50, 0x10, RZ ;  /* 0x00000010323b3819 */ /* 0x000fe200000006ff */
[----:B------:R-:W-:Y:S01]  /*16d0*/  @P3 FFMA.FTZ R145, R134, R57, R145 ;  /* 0x0000003986913223 */ /* 0x000fe20000010091 */
[----:B------:R-:W-:Y:S01]  /*16e0*/  PRMT R57, R55, 0x7632, R57 ;  /* 0x0000763237397816 */ /* 0x000fe20000000039 */
[----:B------:R-:W-:Y:S01]  /*16f0*/  @P3 FFMA.FTZ R147, R58, R56, R147 ;  /* 0x000000383a933223 */ /* 0x000fe20000010093 */
[----:B------:R-:W-:Y:S01]  /*1700*/  PRMT R56, R54, 0x7632, R56 ;  /* 0x0000763236387816 */ /* 0x000fe20000000038 */
[----:B------:R-:W-:Y:S01]  /*1710*/  @P3 IMAD.U32 R63, R51, 0x10000, RZ ;  /* 0x00010000333f3824 */ /* 0x000fe200078e00ff */
[----:B------:R-:W3:Y:S01]  /*1720*/  @P3 LDC R65, c[0x0][0x40c] ;  /* 0x00010300ff413b82 */ /* 0x000ee20000000800 */
[----:B------:R-:W-:Y:S01]  /*1730*/  SHF.L.U32 R137, R57, 0x10, RZ ;  /* 0x0000001039897819 */ /* 0x000fe200000006ff */
[----:B0-----:R-:W-:Y:S01]  /*1740*/  @P3 FMUL.FTZ R62, R59, R62 ;  /* 0x0000003e3b3e3220 */ /* 0x001fe20000410000 */
[----:B------:R-:W-:Y:S01]  /*1750*/  IMAD.U32 R139, R56, 0x10000, RZ ;  /* 0x00010000388b7824 */ /* 0x000fe200078e00ff */
[----:B------:R-:W-:Y:S01]  /*1760*/  @P3 SHF.L.U32 R57, R75, 0x10, RZ ;  /* 0x000000104b393819 */ /* 0x000fe200000006ff */
[----:B------:R-:W-:Y:S01]  /*1770*/  @P3 IMAD.U32 R56, R108, 0x10000, RZ ;  /* 0x000100006c383824 */ /* 0x000fe200078e00ff */
[----:B------:R-:W-:Y:S01]  /*1780*/  @P3 SHF.L.U32 R58, R107, 0x10, RZ ;  /* 0x000000106b3a3819 */ /* 0x000fe200000006ff */
[----:B------:R-:W-:-:S02]  /*1790*/  @P3 IMAD.U32 R59, R76, 0x10000, RZ ;  /* 0x000100004c3b3824 */ /* 0x000fc400078e00ff */
[----:B-1----:R-:W-:Y:S01]  /*17a0*/  @P3 FMUL.FTZ R132, R132, R67 ;  /* 0x0000004384843220 */ /* 0x002fe20000410000 */
[----:B------:R-:W-:Y:S01]  /*17b0*/  @P3 FFMA.FTZ R143, R62, R56, R143 ;  /* 0x000000383e8f3223 */ /* 0x000fe2000001008f */
[----:B------:R-:W-:Y:S02]  /*17c0*/  F2FP.BF16.F32.PACK_AB R56, RZ, R151 ;  /* 0x00000097ff38723e */ /* 0x000fe400000010ff */
[----:B------:R-:W-:Y:S01]  /*17d0*/  @P3 FFMA.FTZ R139, R132, R57, R139 ;  /* 0x00000039848b3223 */ /* 0x000fe2000001008b */
[----:B------:R-:W-:Y:S02]  /*17e0*/  F2FP.BF16.F32.PACK_AB R57, RZ, R149 ;  /* 0x00000095ff39723e */ /* 0x000fe400000010ff */
[----:B------:R-:W-:Y:S01]  /*17f0*/  F2FP.BF16.F32.PACK_AB R62, RZ, R145 ;  /* 0x00000091ff3e723e */ /* 0x000fe200000010ff */
[----:B--2---:R-:W-:Y:S01]  /*1800*/  @P3 FMUL.FTZ R64, R63, R64 ;  /* 0x000000403f403220 */ /* 0x004fe20000410000 */
[----:B------:R-:W-:Y:S02]  /*1810*/  F2FP.BF16.F32.PACK_AB R63, RZ, R143 ;  /* 0x0000008fff3f723e */ /* 0x000fe400000010ff */
[----:B------:R-:W-:Y:S01]  /*1820*/  PRMT R56, R56, 0x5410, R57 ;  /* 0x0000541038387816 */ /* 0x000fe20000000039 */
[----:B------:R-:W-:Y:S01]  /*1830*/  @P3 FFMA.FTZ R141, R64, R58, R141 ;  /* 0x0000003a408d3223 */ /* 0x000fe2000001008d */
[----:B------:R-:W-:-:S02]  /*1840*/  F2FP.BF16.F32.PACK_AB R58, RZ, R147 ;  /* 0x00000093ff3a723e */ /* 0x000fc400000010ff */
[----:B------:R-:W-:Y:S01]  /*1850*/  F2FP.BF16.F32.PACK_AB R64, RZ, R139 ;  /* 0x0000008bff40723e */ /* 0x000fe200000010ff */
[----:B---3--:R-:W-:Y:S01]  /*1860*/  @P3 FMUL.FTZ R124, R124, R65 ;  /* 0x000000417c7c3220 */ /* 0x008fe20000410000 */
[----:B------:R-:W-:Y:S02]  /*1870*/  F2FP.BF16.F32.PACK_AB R65, RZ, R141 ;  /* 0x0000008dff41723e */ /* 0x000fe400000010ff */
[----:B------:R-:W-:Y:S01]  /*1880*/  PRMT R57, R58, 0x5410, R62 ;  /* 0x000054103a397816 */ /* 0x000fe2000000003e */
[----:B------:R-:W-:Y:S01]  /*1890*/  @P3 FFMA.FTZ R137, R124, R59, R137 ;  /* 0x0000003b7c893223 */ /* 0x000fe20000010089 */
[----:B------:R-:W-:-:S04]  /*18a0*/  PRMT R58, R63, 0x5410, R64 ;  /* 0x000054103f3a7816 */ /* 0x000fc80000000040 */
[----:B------:R-:W-:-:S04]  /*18b0*/  F2FP.BF16.F32.PACK_AB R59, RZ, R137 ;  /* 0x00000089ff3b723e */ /* 0x000fc800000010ff */
[----:B------:R-:W-:Y:S01]  /*18c0*/  PRMT R59, R65, 0x5410, R59 ;  /* 0x00005410413b7816 */ /* 0x000fe2000000003b */
[----:B------:R-:W-:Y:S06]  /*18d0*/  BRA `(.L_x_177) ;  /* 0x0000000000f07947 */ /* 0x000fec0003800000 */
.L_x_176:
[----:B------:R-:W0:Y:S01]  /*18e0*/  @P2 LDC R57, c[0x0][0x40c] ;  /* 0x00010300ff392b82 */ /* 0x000e220000000800 */
[----:B------:R-:W-:Y:S01]  /*18f0*/  @P2 SHF.L.U32 R56, R48, 0x10, RZ ;  /* 0x0000001030382819 */ /* 0x000fe200000006ff */
[----:B------:R-:W-:Y:S01]  /*1900*/  @P2 IMAD.U32 R58, R73, 0x10000, RZ ;  /* 0x00010000493a2824 */ /* 0x000fe200078e00ff */
[----:B------:R-:W-:Y:S01]  /*1910*/  @P2 SHF.L.U32 R136, R136, 0x10, RZ ;  /* 0x0000001088882819 */ /* 0x000fe200000006ff */
[----:B------:R-:W-:Y:S01]  /*1920*/  IMAD.MOV.U32 R151, RZ, RZ, RZ ;  /* 0x000000ffff977224 */ /* 0x000fe200078e00ff */
[----:B------:R-:W-:Y:S01]  /*1930*/  @P2 SHF.L.U32 R62, R49, 0x10, RZ ;  /* 0x00000010313e2819 */ /* 0x000fe200000006ff */
[----:B------:R-:W-:Y:S01]  /*1940*/  HFMA2 R145, -RZ, RZ, 0, 0 ;  /* 0x00000000ff917431 */ /* 0x000fe200000001ff */
[----:B------:R-:W-:Y:S01]  /*1950*/  @P2 SHF.L.U32 R134, R134, 0x10, RZ ;  /* 0x0000001086862819 */ /* 0x000fe200000006ff */
[----:B------:R-:W1:Y:S01]  /*1960*/  @P2 LDC R59, c[0x0][0x40c] ;  /* 0x00010300ff3b2b82 */ /* 0x000e620000000800 */
[----:B------:R-:W-:Y:S01]  /*1970*/  MOV R149, RZ ;  /* 0x000000ff00957202 */ /* 0x000fe20000000f00 */
[----:B------:R-:W-:Y:S01]  /*1980*/  IMAD.MOV.U32 R147, RZ, RZ, RZ ;  /* 0x000000ffff937224 */ /* 0x000fe200078e00ff */
[----:B------:R-:W-:Y:S01]  /*1990*/  @P2 SHF.L.U32 R132, R132, 0x10, RZ ;  /* 0x0000001084842819 */ /* 0x000fe200000006ff */
[----:B------:R-:W-:Y:S01]  /*19a0*/  HFMA2 R139, -RZ, RZ, 0, 0 ;  /* 0x00000000ff8b7431 */ /* 0x000fe200000001ff */
[----:B------:R-:W-:Y:S01]  /*19b0*/  @P2 SHF.L.U32 R124, R124, 0x10, RZ ;  /* 0x000000107c7c2819 */ /* 0x000fe200000006ff */
[----:B------:R-:W-:Y:S01]  /*19c0*/  IMAD.MOV.U32 R141, RZ, RZ, RZ ;  /* 0x000000ffff8d7224 */ /* 0x000fe200078e00ff */
[----:B------:R-:W-:Y:S01]  /*19d0*/  MOV R143, RZ ;  /* 0x000000ff008f7202 */ /* 0x000fe20000000f00 */
[----:B------:R-:W2:Y:S08]  /*19e0*/  @P2 LDC R63, c[0x0][0x40c] ;  /* 0x00010300ff3f2b82 */ /* 0x000eb00000000800 */
[----:B------:R-:W3:Y:S01]  /*19f0*/  @P2 LDC R65, c[0x0][0x40c] ;  /* 0x00010300ff412b82 */ /* 0x000ee20000000800 */
[----:B0-----:R-:W-:Y:S01]  /*1a00*/  @P2 FMUL.FTZ R56, R56, R57 ;  /* 0x0000003938382220 */ /* 0x001fe20000410000 */
[----:B------:R-:W-:-:S05]  /*1a10*/  @P2 SHF.L.U32 R57, R110, 0x10, RZ ;  /* 0x000000106e392819 */ /* 0x000fca00000006ff */
[----:B------:R-:W-:Y:S01]  /*1a20*/  @P2 FMUL.FTZ R151, R56, R57 ;  /* 0x0000003938972220 */ /* 0x000fe20000410000 */
[----:B------:R-:W0:Y:S01]  /*1a30*/  @P2 LDC R64, c[0x0][0x40c] ;  /* 0x00010300ff402b82 */ /* 0x000e220000000800 */
[----:B-1----:R-:W-:Y:S01]  /*1a40*/  @P2 FMUL.FTZ R59, R136, R59 ;  /* 0x0000003b883b2220 */ /* 0x002fe20000410000 */
[----:B------:R-:W-:Y:S01]  /*1a50*/  @P2 SHF.L.U32 R57, R109, 0x10, RZ ;  /* 0x000000106d392819 */ /* 0x000fe200000006ff */
[----:B------:R-:W-:Y:S02]  /*1a60*/  @P2 IMAD.U32 R56, R74, 0x10000, RZ ;  /* 0x000100004a382824 */ /* 0x000fe400078e00ff */
[----:B------:R-:W-:Y:S01]  /*1a70*/  @P2 FMUL.FTZ R149, R59, R58 ;  /* 0x0000003a3b952220 */ /* 0x000fe20000410000 */
[----:B------:R-:W-:Y:S01]  /*1a80*/  @P2 IMAD.U32 R59, R51, 0x10000, RZ ;  /* 0x00010000333b2824 */ /* 0x000fe200078e00ff */
[----:B------:R-:W-:Y:S01]  /*1a90*/  @P2 SHF.L.U32 R58, R50, 0x10, RZ ;  /* 0x00000010323a2819 */ /* 0x000fe200000006ff */
[----:B------:R-:W1:Y:S01]  /*1aa0*/  @P2 LDC R67, c[0x0][0x40c] ;  /* 0x00010300ff432b82 */ /* 0x000e620000000800 */
[----:B--2---:R-:W-:Y:S01]  /*1ab0*/  @P2 FMUL.FTZ R62, R62, R63 ;  /* 0x0000003f3e3e2220 */ /* 0x004fe20000410000 */
[----:B------:R-:W-:-:S03]  /*1ac0*/  @P2 SHF.L.U32 R63, R107, 0x10, RZ ;  /* 0x000000106b3f2819 */ /* 0x000fc600000006ff */
[----:B------:R-:W-:Y:S01]  /*1ad0*/  @P2 FMUL.FTZ R147, R62, R57 ;  /* 0x000000393e932220 */ /* 0x000fe20000410000 */
[----:B------:R-:W-:Y:S02]  /*1ae0*/  @P2 IMAD.U32 R57, R108, 0x10000, RZ ;  /* 0x000100006c392824 */ /* 0x000fe400078e00ff */
[----:B------:R-:W2:Y:S01]  /*1af0*/  @P2 LDC R137, c[0x0][0x40c] ;  /* 0x00010300ff892b82 */ /* 0x000ea20000000800 */
[----:B---3--:R-:W-:-:S04]  /*1b00*/  @P2 FMUL.FTZ R65, R134, R65 ;  /* 0x0000004186412220 */ /* 0x008fc80000410000 */
[----:B------:R-:W-:Y:S01]  /*1b10*/  @P2 FMUL.FTZ R145, R65, R56 ;  /* 0x0000003841912220 */ /* 0x000fe20000410000 */
[----:B------:R-:W-:Y:S01]  /*1b20*/  @P2 IMAD.U32 R65, R76, 0x10000, RZ ;  /* 0x000100004c412824 */ /* 0x000fe200078e00ff */
[----:B------:R-:W-:Y:S01]  /*1b30*/  F2FP.BF16.F32.PACK_AB R56, RZ, R151 ;  /* 0x00000097ff38723e */ /* 0x000fe200000010ff */
[----:B------:R-:W3:Y:S01]  /*1b40*/  @P2 LDC R155, c[0x0][0x40c] ;  /* 0x00010300ff9b2b82 */ /* 0x000ee20000000800 */
[----:B0-----:R-:W-:Y:S01]  /*1b50*/  @P2 FMUL.FTZ R64, R59, R64 ;  /* 0x000000403b402220 */ /* 0x001fe20000410000 */
[----:B------:R-:W-:-:S03]  /*1b60*/  @P2 SHF.L.U32 R59, R75, 0x10, RZ ;  /* 0x000000104b3b2819 */ /* 0x000fc600000006ff */
[----:B------:R-:W-:Y:S01]  /*1b70*/  @P2 FMUL.FTZ R141, R64, R63 ;  /* 0x0000003f408d2220 */ /* 0x000fe20000410000 */
[----:B-1----:R-:W-:-:S04]  /*1b80*/  @P2 FMUL.FTZ R58, R58, R67 ;  /* 0x000000433a3a2220 */ /* 0x002fc80000410000 */
[----:B------:R-:W-:Y:S01]  /*1b90*/  F2FP.BF16.F32.PACK_AB R64, RZ, R141 ;  /* 0x0000008dff40723e */ /* 0x000fe200000010ff */
[----:B------:R-:W-:Y:S01]  /*1ba0*/  @P2 FMUL.FTZ R143, R58, R57 ;  /* 0x000000393a8f2220 */ /* 0x000fe20000410000 */
[----:B------:R-:W-:Y:S02]  /*1bb0*/  F2FP.BF16.F32.PACK_AB R57, RZ, R149 ;  /* 0x00000095ff39723e */ /* 0x000fe400000010ff */
[----:B------:R-:W-:Y:S01]  /*1bc0*/  F2FP.BF16.F32.PACK_AB R58, RZ, R147 ;  /* 0x00000093ff3a723e */ /* 0x000fe200000010ff */
[----:B--2---:R-:W-:Y:S01]  /*1bd0*/  @P2 FMUL.FTZ R132, R132, R137 ;  /* 0x0000008984842220 */ /* 0x004fe20000410000 */
[----:B------:R-:W-:Y:S02]  /*1be0*/  MOV R137, RZ ;  /* 0x000000ff00897202 */ /* 0x000fe40000000f00 */
[----:B------:R-:W-:Y:S01]  /*1bf0*/  F2FP.BF16.F32.PACK_AB R62, RZ, R143 ;  /* 0x0000008fff3e723e */ /* 0x000fe200000010ff */
[----:B------:R-:W-:Y:S01]  /*1c00*/  @P2 FMUL.FTZ R139, R132, R59 ;  /* 0x0000003b848b2220 */ /* 0x000fe20000410000 */
[----:B------:R-:W-:-:S02]  /*1c10*/  F2FP.BF16.F32.PACK_AB R59, RZ, R145 ;  /* 0x00000091ff3b723e */ /* 0x000fc400000010ff */
[----:B------:R-:W-:Y:S01]  /*1c20*/  PRMT R56, R56, 0x5410, R57 ;  /* 0x0000541038387816 */ /* 0x000fe20000000039 */
[----:B---3--:R-:W-:Y:S01]  /*1c30*/  @P2 FMUL.FTZ R124, R124, R155 ;  /* 0x0000009b7c7c2220 */ /* 0x008fe20000410000 */
[----:B------:R-:W-:Y:S02]  /*1c40*/  F2FP.BF16.F32.PACK_AB R63, RZ, R139 ;  /* 0x0000008bff3f723e */ /* 0x000fe400000010ff */
[----:B------:R-:W-:Y:S01]  /*1c50*/  PRMT R57, R58, 0x5410, R59 ;  /* 0x000054103a397816 */ /* 0x000fe2000000003b */
[----:B------:R-:W-:Y:S01]  /*1c60*/  @P2 FMUL.FTZ R137, R124, R65 ;  /* 0x000000417c892220 */ /* 0x000fe20000410000 */
[----:B------:R-:W-:-:S04]  /*1c70*/  PRMT R58, R62, 0x5410, R63 ;  /* 0x000054103e3a7816 */ /* 0x000fc8000000003f */
[----:B------:R-:W-:-:S04]  /*1c80*/  F2FP.BF16.F32.PACK_AB R65, RZ, R137 ;  /* 0x00000089ff41723e */ /* 0x000fc800000010ff */
[----:B------:R-:W-:-:S07]  /*1c90*/  PRMT R59, R64, 0x5410, R65 ;  /* 0x00005410403b7816 */ /* 0x000fce0000000041 */
.L_x_177:
[----:B------:R-:W0:Y:S01]  /*1ca0*/  @P2 LDC.64 R64, c[0x0][0x390] ;  /* 0x0000e400ff402b82 */ /* 0x000e220000000a00 */
[----:B------:R-:W-:Y:S01]  /*1cb0*/  @P2 IADD3 R155, PT, PT, R128, 0x100, RZ ;  /* 0x00000100809b2810 */ /* 0x000fe20007ffe0ff */
[----:B------:R-:W-:Y:S01]  /*1cc0*/  IMAD.WIDE.U32 R66, R153, 0x10, R60 ;  /* 0x0000001099427825 */ /* 0x000fe200078e003c */
[----:B------:R-:W-:-:S04]  /*1cd0*/  @P0 IADD3 R157, PT, PT, R130, 0x100, RZ ;  /* 0x00000100829d0810 */ /* 0x000fc80007ffe0ff */
[----:B------:R1:W-:Y:S01]  /*1ce0*/  STG.E.128 desc[UR6][R66.64], R56 ;  /* 0x0000003842007986 */ /* 0x0003e2000c101d06 */
[----:B------:R-:W2:Y:S01]  /*1cf0*/  @P0 LDC.64 R62, c[0x0][0x3a0] ;  /* 0x0000e800ff3e0b82 */ /* 0x000ea20000000a00 */
[----:B0-----:R-:W-:-:S05]  /*1d00*/  @P2 IMAD.WIDE.U32 R64, R155, 0x10, R64 ;  /* 0x000000109b402825 */ /* 0x001fca00078e0040 */
[----:B------:R1:W5:Y:S01]  /*1d10*/  @P2 LDG.E.128 R48, desc[UR6][R64.64] ;  /* 0x0000000640302981 */ /* 0x000362000c1e1d00 */
[----:B--2---:R-:W-:-:S05]  /*1d20*/  @P0 IMAD.WIDE.U32 R62, R157, 0x10, R62 ;  /* 0x000000109d3e0825 */ /* 0x004fca00078e003e */
[----:B-----5:R1:W5:Y:S01]  /*1d30*/  @P0 LDG.E.128 R52, desc[UR6][R62.64] ;  /* 0x000000063e340981 */ /* 0x020362000c1e1d00 */
[----:B------:R-:W-:Y:S05]  /*1d40*/  @!P0 BRA `(.L_x_178) ;  /* 0x0000000400188947 */ /* 0x000fea0003800000 */
[----:B------:R-:W-:Y:S01]  /*1d50*/  ISETP.GT.AND P3, PT, R126, RZ, PT ;  /* 0x000000ff7e00720c */ /* 0x000fe20003f64270 */
[C---:B-----5:R-:W-:Y:S01]  /*1d60*/  IMAD.U32 R153, R52.reuse, 0x10000, RZ ;  /* 0x0001000034997824 */ /* 0x060fe200078e00ff */
[----:B-1----:R-:W-:Y:S01]  /*1d70*/  PRMT R57, R52, 0x7632, R57 ;  /* 0x0000763234397816 */ /* 0x002fe20000000039 */
[----:B------:R-:W-:Y:S01]  /*1d80*/  IMAD.U32 R157, R53, 0x10000, RZ ;  /* 0x00010000359d7824 */ /* 0x000fe200078e00ff */
[----:B------:R-:W-:Y:S02]  /*1d90*/  SHF.L.U32 R159, R54, 0x10, RZ ;  /* 0x00000010369f7819 */ /* 0x000fe400000006ff */
[----:B------:R-:W-:Y:S01]  /*1da0*/  SHF.L.U32 R163, R55, 0x10, RZ ;  /* 0x0000001037a37819 */ /* 0x000fe200000006ff */
[----:B------:R-:W-:-:S06]  /*1db0*/  IMAD.U32 R155, R57, 0x10000, RZ ;  /* 0x00010000399b7824 */ /* 0x000fcc00078e00ff */
[----:B------:R-:W0:Y:S01]  /*1dc0*/  @P3 LDC R62, c[0x0][0x40c] ;  /* 0x00010300ff3e3b82 */ /* 0x000e220000000800 */
[C---:B------:R-:W-:Y:S02]  /*1dd0*/  @P3 SHF.L.U32 R59, R48.reuse, 0x10, RZ ;  /* 0x00000010303b3819 */ /* 0x040fe400000006ff */
[----:B------:R-:W-:Y:S02]  /*1de0*/  @P3 PRMT R58, R48, 0x7632, R58 ;  /* 0x00007632303a3816 */ /* 0x000fe4000000003a */
[----:B------:R-:W-:Y:S02]  /*1df0*/  @P3 SHF.L.U32 R56, R102, 0x10, RZ ;  /* 0x0000001066383819 */ /* 0x000fe400000006ff */
[----:B------:R-:W-:Y:S01]  /*1e00*/  @P3 SHF.L.U32 R58, R58, 0x10, RZ ;  /* 0x000000103a3a3819 */ /* 0x000fe200000006ff */
[----:B------:R-:W1:Y:S01]  /*1e10*/  @P3 LDC R63, c[0x0][0x40c] ;  /* 0x00010300ff3f3b82 */ /* 0x000e620000000800 */
[----:B------:R-:W-:-:S04]  /*1e20*/  @P3 PRMT R57, R49, 0x7632, R57 ;  /* 0x0000763231393816 */ /* 0x000fc80000000039 */
[----:B------:R-:W-:-:S03]  /*1e30*/  @P3 SHF.L.U32 R57, R57, 0x10, RZ ;  /* 0x0000001039393819 */ /* 0x000fc600000006ff */
[----:B------:R-:W2:Y:S08]  /*1e40*/  @P3 LDC R66, c[0x0][0x40c] ;  /* 0x00010300ff423b82 */ /* 0x000eb00000000800 */
[----:B------:R-:W3:Y:S01]  /*1e50*/  @P3 LDC R65, c[0x0][0x40c] ;  /* 0x00010300ff413b82 */ /* 0x000ee20000000800 */
[----:B0-----:R-:W-:Y:S01]  /*1e60*/  @P3 FMUL.FTZ R62, R59, R62 ;  /* 0x0000003e3b3e3220 */ /* 0x001fe20000410000 */
[----:B------:R-:W-:-:S03]  /*1e70*/  @P3 IMAD.U32 R59, R49, 0x10000, RZ ;  /* 0x00010000313b3824 */ /* 0x000fc600078e00ff */
[----:B------:R-:W-:Y:S01]  /*1e80*/  @P3 FFMA.FTZ R153, R62, R56, R153 ;  /* 0x000000383e993223 */ /* 0x000fe20000010099 */
[----:B------:R-:W-:Y:S02]  /*1e90*/  @P3 SHF.L.U32 R56, R25, 0x10, RZ ;  /* 0x0000001019383819 */ /* 0x000fe400000006ff */
[----:B------:R-:W0:Y:S01]  /*1ea0*/  @P3 LDC R64, c[0x0][0x40c] ;  /* 0x00010300ff403b82 */ /* 0x000e220000000800 */
[----:B-1----:R-:W-:Y:S01]  /*1eb0*/  @P3 FMUL.FTZ R58, R58, R63 ;  /* 0x0000003f3a3a3220 */ /* 0x002fe20000410000 */
[----:B------:R-:W-:-:S03]  /*1ec0*/  @P3 SHF.L.U32 R62, R50, 0x10, RZ ;  /* 0x00000010323e3819 */ /* 0x000fc600000006ff */
[----:B------:R-:W-:Y:S01]  /*1ed0*/  @P3 FFMA.FTZ R155, R58, R56, R155 ;  /* 0x000000383a9b3223 */ /* 0x000fe2000001009b */
[----:B------:R-:W-:Y:S02]  /*1ee0*/  PRMT R56, R53, 0x7632, R56 ;  /* 0x0000763235387816 */ /* 0x000fe40000000038 */
[----:B------:R-:W1:Y:S01]  /*1ef0*/  @P3 LDC R63, c[0x0][0x40c] ;  /* 0x00010300ff3f3b82 */ /* 0x000e620000000800 */
[----:B--2---:R-:W-:Y:S01]  /*1f00*/  @P3 FMUL.FTZ R58, R57, R66 ;  /* 0x00000042393a3220 */ /* 0x004fe20000410000 */
[----:B------:R-:W-:Y:S01]  /*1f10*/  SHF.L.U32 R161, R56, 0x10, RZ ;  /* 0x0000001038a17819 */ /* 0x000fe200000006ff */
[----:B------:R-:W-:Y:S01]  /*1f20*/  @P3 IMAD.U32 R56, R101, 0x10000, RZ ;  /* 0x0001000065383824 */ /* 0x000fe200078e00ff */
[----:B------:R-:W-:Y:S01]  /*1f30*/  @P3 SHF.L.U32 R57, R26, 0x10, RZ ;  /* 0x000000101a393819 */ /* 0x000fe200000006ff */
[----:B---3--:R-:W-:-:S03]  /*1f40*/  @P3 FMUL.FTZ R66, R62, R65 ;  /* 0x000000413e423220 */ /* 0x008fc60000410000 */
[----:B------:R-:W2:Y:S01]  /*1f50*/  @P3 LDC R67, c[0x0][0x40c] ;  /* 0x00010300ff433b82 */ /* 0x000ea20000000800 */
[----:B------:R-:W-:Y:S01]  /*1f60*/  @P3 PRMT R62, R50, 0x7632, R62 ;  /* 0x00007632323e3816 */ /* 0x000fe2000000003e */
[----:B------:R-:W-:Y:S01]  /*1f70*/  @P3 FFMA.FTZ R161, R58, R57, R161 ;  /* 0x000000393aa13223 */ /* 0x000fe200000100a1 */
[----:B------:R-:W-:Y:S02]  /*1f80*/  @P3 PRMT R58, R51, 0x7632, R58 ;  /* 0x00007632333a3816 */ /* 0x000fe4000000003a */
[----:B------:R-:W-:Y:S01]  /*1f90*/  PRMT R57, R55, 0x7632, R57 ;  /* 0x0000763237397816 */ /* 0x000fe20000000039 */
[----:B------:R-:W-:Y:S02]  /*1fa0*/  @P3 IMAD.U32 R62, R62, 0x10000, RZ ;  /* 0x000100003e3e3824 */ /* 0x000fe400078e00ff */
[----:B0-----:R-:W-:Y:S01]  /*1fb0*/  @P3 FMUL.FTZ R64, R59, R64 ;  /* 0x000000403b403220 */ /* 0x001fe20000410000 */
[----:B------:R-:W0:Y:S01]  /*1fc0*/  @P3 LDC R65, c[0x0][0x40c] ;  /* 0x00010300ff413b82 */ /* 0x000e220000000800 */
[----:B------:R-:W-:Y:S01]  /*1fd0*/  @P3 SHF.L.U32 R59, R100, 0x10, RZ ;  /* 0x00000010643b3819 */ /* 0x000fe200000006ff */
[----:B------:R-:W-:-:S02]  /*1fe0*/  @P3 IMAD.U32 R58, R58, 0x10000, RZ ;  /* 0x000100003a3a3824 */ /* 0x000fc400078e00ff */
[----:B------:R-:W-:Y:S01]  /*1ff0*/  @P3 FFMA.FTZ R157, R64, R56, R157 ;  /* 0x00000038409d3223 */ /* 0x000fe2000001009d */
[----:B------:R-:W-:Y:S02]  /*2000*/  PRMT R56, R54, 0x7632, R56 ;  /* 0x0000763236387816 */ /* 0x000fe40000000038 */
[----:B------:R-:W-:Y:S01]  /*2010*/  @P3 SHF.L.U32 R64, R51, 0x10, RZ ;  /* 0x0000001033403819 */ /* 0x000fe200000006ff */
[----:B-1----:R-:W-:Y:S01]  /*2020*/  @P3 FMUL.FTZ R62, R62, R63 ;  /* 0x0000003f3e3e3220 */ /* 0x002fe20000410000 */
[----:B------:R-:W-:Y:S01]  /*2030*/  SHF.L.U32 R124, R57, 0x10, RZ ;  /* 0x00000010397c7819 */ /* 0x000fe200000006ff */
[----:B------:R-:W-:Y:S02]  /*2040*/  IMAD.U32 R165, R56, 0x10000, RZ ;  /* 0x0001000038a57824 */ /* 0x000fe400078e00ff */
[----:B------:R-:W-:Y:S01]  /*2050*/  @P3 FFMA.FTZ R159, R66, R59, R159 ;  /* 0x0000003b429f3223 */ /* 0x000fe2000001009f */
[----:B------:R-:W-:Y:S02]  /*2060*/  @P3 SHF.L.U32 R56, R27, 0x10, RZ ;  /* 0x000000101b383819 */ /* 0x000fe400000006ff */
[----:B------:R-:W-:-:S02]  /*2070*/  @P3 SHF.L.U32 R57, R99, 0x10, RZ ;  /* 0x0000001063393819 */ /* 0x000fc400000006ff */
[----:B------:R-:W-:Y:S01]  /*2080*/  @P3 SHF.L.U32 R63, R28, 0x10, RZ ;  /* 0x000000101c3f3819 */ /* 0x000fe200000006ff */
[----:B--2---:R-:W-:Y:S01]  /*2090*/  @P3 FMUL.FTZ R64, R64, R67 ;  /* 0x0000004340403220 */ /* 0x004fe20000410000 */
[----:B------:R-:W-:Y:S01]  /*20a0*/  @P3 FFMA.FTZ R165, R62, R56, R165 ;  /* 0x000000383ea53223 */ /* 0x000fe200000100a5 */
[----:B------:R-:W-:Y:S02]  /*20b0*/  F2FP.BF16.F32.PACK_AB R56, RZ, R153 ;  /* 0x00000099ff38723e */ /* 0x000fe400000010ff */
[----:B------:R-:W-:Y:S01]  /*20c0*/  @P3 FFMA.FTZ R163, R64, R57, R163 ;  /* 0x0000003940a33223 */ /* 0x000fe200000100a3 */
[----:B------:R-:W-:Y:S02]  /*20d0*/  F2FP.BF16.F32.PACK_AB R57, RZ, R155 ;  /* 0x0000009bff39723e */ /* 0x000fe400000010ff */
        /* <DEDUP_REMOVED lines=13> */
.L_x_178:
[----:B-1----:R-:W0:Y:S01]  /*21b0*/  @P2 LDC R58, c[0x0][0x40c] ;  /* 0x00010300ff3a2b82 */ /* 0x002e220000000800 */
[C---:B------:R-:W-:Y:S01]  /*21c0*/  @P2 PRMT R56, R48.reuse, 0x7632, R56 ;  /* 0x0000763230382816 */ /* 0x040fe20000000038 */
[----:B------:R-:W-:Y:S02]  /*21d0*/  @P2 IMAD.U32 R57, R48, 0x10000, RZ ;  /* 0x0001000030392824 */ /* 0x000fe400078e00ff */
[----:B------:R-:W-:Y:S01]  /*21e0*/  HFMA2 R153, -RZ, RZ, 0, 0 ;  /* 0x00000000ff997431 */ /* 0x000fe200000001ff */
[----:B------:R-:W-:Y:S01]  /*21f0*/  @P2 SHF.L.U32 R63, R25, 0x10, RZ ;  /* 0x00000010193f2819 */ /* 0x000fe200000006ff */
[----:B------:R-:W-:Y:S01]  /*2200*/  @P2 IMAD.U32 R62, R49, 0x10000, RZ ;  /* 0x00010000313e2824 */ /* 0x000fe200078e00ff */
[----:B------:R-:W-:Y:S01]  /*2210*/  @P2 SHF.L.U32 R56, R56, 0x10, RZ ;  /* 0x0000001038382819 */ /* 0x000fe200000006ff */
[----:B------:R-:W-:Y:S01]  /*2220*/  HFMA2 R157, -RZ, RZ, 0, 0 ;  /* 0x00000000ff9d7431 */ /* 0x000fe200000001ff */
[----:B------:R-:W1:Y:S01]  /*2230*/  @P2 LDC R59, c[0x0][0x40c] ;  /* 0x00010300ff3b2b82 */ /* 0x000e620000000800 */
[----:B------:R-:W-:Y:S01]  /*2240*/  MOV R155, RZ ;  /* 0x000000ff009b7202 */ /* 0x000fe20000000f00 */
[----:B------:R-:W-:Y:S01]  /*2250*/  HFMA2 R165, -RZ, RZ, 0, 0 ;  /* 0x00000000ffa57431 */ /* 0x000fe200000001ff */
[----:B------:R-:W-:Y:S01]  /*2260*/  MOV R161, RZ ;  /* 0x000000ff00a17202 */ /* 0x000fe20000000f00 */
[----:B------:R-:W-:Y:S01]  /*2270*/  HFMA2 R124, -RZ, RZ, 0, 0 ;  /* 0x00000000ff7c7431 */ /* 0x000fe200000001ff */
[----:B------:R-:W-:-:S03]  /*2280*/  MOV R163, RZ ;  /* 0x000000ff00a37202 */ /* 0x000fc60000000f00 */
[----:B------:R-:W2:Y:S08]  /*2290*/  @P2 LDC R64, c[0x0][0x40c] ;  /* 0x00010300ff402b82 */ /* 0x000eb00000000800 */
[----:B------:R-:W3:Y:S01]  /*22a0*/  @P2 LDC R65, c[0x0][0x40c] ;  /* 0x00010300ff412b82 */ /* 0x000ee20000000800 */
[----:B0-----:R-:W-:Y:S01]  /*22b0*/  @P2 FMUL.FTZ R58, R57, R58 ;  /* 0x0000003a393a2220 */ /* 0x001fe20000410000 */
[----:B------:R-:W-:-:S04]  /*22c0*/  @P2 PRMT R57, R49, 0x7632, R57 ;  /* 0x0000763231392816 */ /* 0x000fc80000000039 */
[----:B------:R-:W-:Y:S02]  /*22d0*/  @P2 SHF.L.U32 R57, R57, 0x10, RZ ;  /* 0x0000001039392819 */ /* 0x000fe400000006ff */
[----:B------:R-:W0:Y:S01]  /*22e0*/  @P2 LDC R66, c[0x0][0x40c] ;  /* 0x00010300ff422b82 */ /* 0x000e220000000800 */
[----:B-1----:R-:W-:Y:S01]  /*22f0*/  @P2 FMUL.FTZ R56, R56, R59 ;  /* 0x0000003b38382220 */ /* 0x002fe20000410000 */
[----:B------:R-:W-:-:S03]  /*2300*/  @P2 IMAD.U32 R59, R102, 0x10000, RZ ;  /* 0x00010000663b2824 */ /* 0x000fc600078e00ff */
[----:B------:R-:W-:Y:S01]  /*2310*/  @P2 FMUL.FTZ R155, R63, R56 ;  /* 0x000000383f9b2220 */ /* 0x000fe20000410000 */
[----:B------:R-:W-:Y:S01]  /*2320*/  @P2 FMUL.FTZ R153, R58, R59 ;  /* 0x0000003b3a992220 */ /* 0x000fe20000410000 */
[----:B------:R-:W-:Y:S01]  /*2330*/  @P2 SHF.L.U32 R58, R26, 0x10, RZ ;  /* 0x000000101a3a2819 */ /* 0x000fe200000006ff */
[----:B------:R-:W1:Y:S01]  /*2340*/  @P2 LDC R67, c[0x0][0x40c] ;  /* 0x00010300ff432b82 */ /* 0x000e620000000800 */
[----:B--2---:R-:W-:Y:S01]  /*2350*/  @P2 FMUL.FTZ R57, R57, R64 ;  /* 0x0000004039392220 */ /* 0x004fe20000410000 */
[----:B------:R-:W-:Y:S01]  /*2360*/  @P2 PRMT R56, R50, 0x7632, R56 ;  /* 0x0000763232382816 */ /* 0x000fe20000000038 */
[----:B------:R-:W-:Y:S01]  /*2370*/  @P2 IMAD.U32 R59, R101, 0x10000, RZ ;  /* 0x00010000653b2824 */ /* 0x000fe200078e00ff */
[C---:B------:R-:W-:Y:S01]  /*2380*/  @P2 SHF.L.U32 R64, R51.reuse, 0x10, RZ ;  /* 0x0000001033402819 */ /* 0x040fe200000006ff */
[----:B------:R-:W-:Y:S01]  /*2390*/  @P2 FMUL.FTZ R161, R58, R57 ;  /* 0x000000393aa12220 */ /* 0x000fe20000410000 */
[----:B------:R-:W-:Y:S01]  /*23a0*/  @P2 PRMT R57, R51, 0x7632, R57 ;  /* 0x0000763233392816 */ /* 0x000fe20000000039 */
[----:B------:R-:W-:Y:S01]  /*23b0*/  @P2 IMAD.U32 R63, R50, 0x10000, RZ ;  /* 0x00010000323f2824 */ /* 0x000fe200078e00ff */
[----:B------:R-:W2:Y:S01]  /*23c0*/  @P2 LDC R159, c[0x0][0x40c] ;  /* 0x00010300ff9f2b82 */ /* 0x000ea20000000800 */
[----:B---3--:R-:W-:Y:S01]  /*23d0*/  @P2 FMUL.FTZ R62, R62, R65 ;  /* 0x000000413e3e2220 */ /* 0x008fe20000410000 */
[----:B------:R-:W-:Y:S01]  /*23e0*/  @P2 SHF.L.U32 R56, R56, 0x10, RZ ;  /* 0x0000001038382819 */ /* 0x000fe200000006ff */
[----:B------:R-:W-:Y:S01]  /*23f0*/  @P2 IMAD.U32 R65, R99, 0x10000, RZ ;  /* 0x0001000063412824 */ /* 0x000fe200078e00ff */
[----:B------:R-:W-:Y:S01]  /*2400*/  @P2 SHF.L.U32 R57, R57, 0x10, RZ ;  /* 0x0000001039392819 */ /* 0x000fe200000006ff */
[----:B------:R-:W-:Y:S01]  /*2410*/  @P2 FMUL.FTZ R157, R62, R59 ;  /* 0x0000003b3e9d2220 */ /* 0x000fe20000410000 */
[----:B------:R-:W-:Y:S01]  /*2420*/  @P2 SHF.L.U32 R58, R100, 0x10, RZ ;  /* 0x00000010643a2819 */ /* 0x000fe200000006ff */
[----:B------:R-:W-:Y:S01]  /*2430*/  @P2 IMAD.U32 R59, R27, 0x10000, RZ ;  /* 0x000100001b3b2824 */ /* 0x000fe200078e00ff */
[----:B------:R-:W3:Y:S01]  /*2440*/  @P2 LDC R132, c[0x0][0x40c] ;  /* 0x00010300ff842b82 */ /* 0x000ee20000000800 */
[----:B------:R-:W-:Y:S01]  /*2450*/  @P2 SHF.L.U32 R62, R28, 0x10, RZ ;  /* 0x000000101c3e2819 */ /* 0x000fe200000006ff */
[----:B0-----:R-:W-:Y:S01]  /*2460*/  @P2 FMUL.FTZ R63, R63, R66 ;  /* 0x000000423f3f2220 */ /* 0x001fe20000410000 */
[----:B-1----:R-:W-:-:S04]  /*2470*/  @P2 FMUL.FTZ R56, R56, R67 ;  /* 0x0000004338382220 */ /* 0x002fc80000410000 */
[----:B------:R-:W-:Y:S01]  /*2480*/  @P2 FMUL.FTZ R165, R59, R56 ;  /* 0x000000383ba52220 */ /* 0x000fe20000410000 */
[----:B------:R-:W-:Y:S02]  /*2490*/  F2FP.BF16.F32.PACK_AB R56, RZ, R153 ;  /* 0x00000099ff38723e */ /* 0x000fe400000010ff */
[----:B------:R-:W-:Y:S01]  /*24a0*/  F2FP.BF16.F32.PACK_AB R59, RZ, R161 ;  /* 0x000000a1ff3b723e */ /* 0x000fe200000010ff */
[----:B--2---:R-:W-:Y:S01]  /*24b0*/  @P2 FMUL.FTZ R64, R64, R159 ;  /* 0x0000009f40402220 */ /* 0x004fe20000410000 */
[----:B------:R-:W-:Y:S02]  /*24c0*/  IMAD.MOV.U32 R159, RZ, RZ, RZ ;  /* 0x000000ffff9f7224 */ /* 0x000fe400078e00ff */
[----:B------:R-:W-:Y:S01]  /*24d0*/  @P2 FMUL.FTZ R159, R63, R58 ;  /* 0x0000003a3f9f2220 */ /* 0x000fe20000410000 */
[----:B------:R-:W-:Y:S01]  /*24e0*/  F2FP.BF16.F32.PACK_AB R58, RZ, R157 ;  /* 0x0000009dff3a723e */ /* 0x000fe200000010ff */
[----:B------:R-:W-:Y:S01]  /*24f0*/  @P2 FMUL.FTZ R163, R64, R65 ;  /* 0x0000004140a32220 */ /* 0x000fe20000410000 */
[----:B------:R-:W-:Y:S01]  /*2500*/  F2FP.BF16.F32.PACK_AB R63, RZ, R165 ;  /* 0x000000a5ff3f723e */ /* 0x000fe200000010ff */
[----:B---3--:R-:W-:-:S03]  /*2510*/  @P2 FMUL.FTZ R57, R57, R132 ;  /* 0x0000008439392220 */ /* 0x008fc60000410000 */
[----:B------:R-:W-:Y:S01]  /*2520*/  F2FP.BF16.F32.PACK_AB R64, RZ, R163 ;  /* 0x000000a3ff40723e */ /* 0x000fe200000010ff */
[----:B------:R-:W-:Y:S01]  /*2530*/  @P2 FMUL.FTZ R124, R62, R57 ;  /* 0x000000393e7c2220 */ /* 0x000fe20000410000 */
[----:B------:R-:W-:Y:S02]  /*2540*/  F2FP.BF16.F32.PACK_AB R57, RZ, R155 ;  /* 0x0000009bff39723e */ /* 0x000fe400000010ff */
[----:B------:R-:W-:Y:S02]  /*2550*/  F2FP.BF16.F32.PACK_AB R62, RZ, R159 ;  /* 0x0000009fff3e723e */ /* 0x000fe400000010ff */
[----:B------:R-:W-:Y:S02]  /*2560*/  F2FP.BF16.F32.PACK_AB R65, RZ, R124 ;  /* 0x0000007cff41723e */ /* 0x000fe400000010ff */
[----:B------:R-:W-:Y:S02]  /*2570*/  PRMT R56, R56, 0x5410, R57 ;  /* 0x0000541038387816 */ /* 0x000fe40000000039 */
[----:B------:R-:W-:-:S02]  /*2580*/  PRMT R57, R58, 0x5410, R59 ;  /* 0x000054103a397816 */ /* 0x000fc4000000003b */
[----:B------:R-:W-:Y:S02]  /*2590*/  PRMT R58, R62, 0x5410, R63 ;  /* 0x000054103e3a7816 */ /* 0x000fe4000000003f */
[----:B------:R-:W-:-:S07]  /*25a0*/  PRMT R59, R64, 0x5410, R65 ;  /* 0x00005410403b7816 */ /* 0x000fce0000000041 */
.L_x_179:
[----:B------:R-:W0:Y:S01]  /*25b0*/  @P2 LDC.64 R66, c[0x0][0x390] ;  /* 0x0000e400ff422b82 */ /* 0x000e220000000a00 */
[----:B------:R-:W-:Y:S01]  /*25c0*/  VIADD R65, R130, 0x100 ;  /* 0x0000010082417836 */ /* 0x000fe20000000000 */
[----:B------:R-:W-:Y:S02]  /*25d0*/  @P2 IADD3 R128, PT, PT, R128, 0x180, RZ ;  /* 0x0000018080802810 */ /* 0x000fe40007ffe0ff */
[----:B------:R-:W-:Y:S01]  /*25e0*/  IADD3 R138, PT, PT, R130, 0x180, RZ ;  /* 0x00000180828a7810 */ /* 0x000fe20007ffe0ff */
[----:B------:R-:W-:-:S03]  /*25f0*/  IMAD.WIDE.U32 R64, R65, 0x10, R60 ;  /* 0x0000001041407825 */ /* 0x000fc600078e003c */
[----:B------:R-:W1:Y:S02]  /*2600*/  @P0 LDC.64 R62, c[0x0][0x3a0] ;  /* 0x0000e800ff3e0b82 */ /* 0x000e640000000a00 */
[----:B------:R2:W-:Y:S01]  /*2610*/  STG.E.128 desc[UR6][R64.64], R56 ;  /* 0x0000003840007986 */ /* 0x0005e2000c101d06 */
[----:B0-----:R-:W-:-:S05]  /*2620*/  @P2 IMAD.WIDE.U32 R66, R128, 0x10, R66 ;  /* 0x0000001080422825 */ /* 0x001fca00078e0042 */
[----:B------:R2:W5:Y:S01]  /*2630*/  @P2 LDG.E.128 R48, desc[UR6][R66.64] ;  /* 0x0000000642302981 */ /* 0x000562000c1e1d00 */
[----:B-1----:R-:W-:-:S05]  /*2640*/  @P0 IMAD.WIDE.U32 R62, R138, 0x10, R62 ;  /* 0x000000108a3e0825 */ /* 0x002fca00078e003e */
[----:B-----5:R2:W5:Y:S01]  /*2650*/  @P0 LDG.E.128 R52, desc[UR6][R62.64] ;  /* 0x000000063e340981 */ /* 0x020562000c1e1d00 */
[----:B------:R-:W-:Y:S05]  /*2660*/  @!P0 BRA `(.L_x_180) ;  /* 0x0000000400188947 */ /* 0x000fea0003800000 */
[----:B------:R-:W-:Y:S01]  /*2670*/  ISETP.GT.AND P0, PT, R126, RZ, PT ;  /* 0x000000ff7e00720c */ /* 0x000fe20003f04270 */
[----:B--2--5:R-:W-:Y:S01]  /*2680*/  IMAD.U32 R67, R54, 0x10000, RZ ;  /* 0x0001000036437824 */ /* 0x024fe200078e00ff */
[----:B------:R-:W-:Y:S02]  /*2690*/  SHF.L.U32 R128, R52, 0x10, RZ ;  /* 0x0000001034807819 */ /* 0x000fe400000006ff */
[----:B------:R-:W-:Y:S02]  /*26a0*/  SHF.L.U32 R134, R53, 0x10, RZ ;  /* 0x0000001035867819 */ /* 0x000fe400000006ff */
[----:B------:R-:W-:-:S07]  /*26b0*/  SHF.L.U32 R66, R55, 0x10, RZ ;  /* 0x0000001037427819 */ /* 0x000fce00000006ff */
[----:B------:R-:W0:Y:S01]  /*26c0*/  @P0 LDC R59, c[0x0][0x40c] ;  /* 0x00010300ff3b0b82 */ /* 0x000e220000000800 */
        /* <DEDUP_REMOVED lines=9> */
[----:B------:R-:W-:Y:S01]  /*2760*/  IMAD.U32 R132, R56, 0x10000, RZ ;  /* 0x0001000038847824 */ /* 0x000fe200078e00ff */
[----:B------:R-:W0:Y:S01]  /*2770*/  @P0 LDC R64, c[0x0][0x40c] ;  /* 0x00010300ff400b82 */ /* 0x000e220000000800 */
[----:B-1----:R-:W-:Y:S01]  /*2780*/  @P0 FMUL.FTZ R57, R57, R58 ;  /* 0x0000003a39390220 */ /* 0x002fe20000410000 */
[----:B------:R-:W-:Y:S02]  /*2790*/  @P0 SHF.L.U32 R58, R17, 0x10, RZ ;  /* 0x00000010113a0819 */ /* 0x000fe400000006ff */
[----:B------:R-:W-:-:S03]  /*27a0*/  @P0 SHF.L.U32 R56, R93, 0x10, RZ ;  /* 0x000000105d380819 */ /* 0x000fc600000006ff */
[----:B------:R-:W-:Y:S01]  /*27b0*/  @P0 FFMA.FTZ R132, R57, R58, R132 ;  /* 0x0000003a39840223 */ /* 0x000fe20000010084 */
[----:B--2---:R-:W-:Y:S01]  /*27c0*/  @P0 FMUL.FTZ R63, R62, R63 ;  /* 0x0000003f3e3f0220 */ /* 0x004fe20000410000 */
[----:B------:R-:W-:Y:S01]  /*27d0*/  @P0 PRMT R58, R49, 0x7632, R58 ;  /* 0x00007632313a0816 */ /* 0x000fe2000000003a */
[----:B------:R-:W1:Y:S01]  /*27e0*/  @P0 LDC R62, c[0x0][0x40c] ;  /* 0x00010300ff3e0b82 */ /* 0x000e620000000800 */
[----:B------:R-:W-:Y:S01]  /*27f0*/  @P0 FFMA.FTZ R128, R59, R56, R128 ;  /* 0x000000383b800223 */ /* 0x000fe20000010080 */
[----:B------:R-:W-:Y:S02]  /*2800*/  @P0 SHF.L.U32 R56, R92, 0x10, RZ ;  /* 0x000000105c380819 */ /* 0x000fe400000006ff */
[----:B------:R-:W-:Y:S02]  /*2810*/  PRMT R57, R53, 0x7632, R57 ;  /* 0x0000763235397816 */ /* 0x000fe40000000039 */
[----:B------:R-:W-:Y:S01]  /*2820*/  @P0 SHF.L.U32 R58, R58, 0x10, RZ ;  /* 0x000000103a3a0819 */ /* 0x000fe200000006ff */
[----:B------:R-:W-:Y:S01]  /*2830*/  @P0 FFMA.FTZ R134, R63, R56, R134 ;  /* 0x000000383f860223 */ /* 0x000fe20000010086 */
[----:B------:R-:W2:Y:S01]  /*2840*/  @P0 LDC R126, c[0x0][0x40c] ;  /* 0x00010300ff7e0b82 */ /* 0x000ea20000000800 */
[----:B------:R-:W-:Y:S01]  /*2850*/  IMAD.U32 R130, R57, 0x10000, RZ ;  /* 0x0001000039827824 */ /* 0x000fe200078e00ff */
[----:B------:R-:W-:Y:S01]  /*2860*/  @P0 SHF.L.U32 R56, R18, 0x10, RZ ;  /* 0x0000001012380819 */ /* 0x000fe200000006ff */
[----:B---3--:R-:W-:Y:S01]  /*2870*/  @P0 FMUL.FTZ R57, R58, R65 ;  /* 0x000000413a390220 */ /* 0x008fe20000410000 */
[----:B------:R-:W-:-:S02]  /*2880*/  @P0 SHF.L.U32 R59, R50, 0x10, RZ ;  /* 0x00000010323b0819 */ /* 0x000fc400000006ff */
[----:B------:R-:W-:Y:S01]  /*2890*/  @P0 PRMT R58, R50, 0x7632, R58 ;  /* 0x00007632323a0816 */ /* 0x000fe2000000003a */
[----:B------:R-:W-:Y:S01]  /*28a0*/  @P0 FFMA.FTZ R130, R57, R56, R130 ;  /* 0x0000003839820223 */ /* 0x000fe20000010082 */
[----:B------:R-:W3:Y:S01]  /*28b0*/  @P0 LDC R63, c[0x0][0x40c] ;  /* 0x00010300ff3f0b82 */ /* 0x000ee20000000800 */
[----:B------:R-:W-:Y:S01]  /*28c0*/  @P0 SHF.L.U32 R56, R91, 0x10, RZ ;  /* 0x000000105b380819 */ /* 0x000fe200000006ff */
[----:B0-----:R-:W-:Y:S01]  /*28d0*/  @P0 FMUL.FTZ R64, R59, R64 ;  /* 0x000000403b400220 */ /* 0x001fe20000410000 */
[----:B------:R-:W-:Y:S02]  /*28e0*/  PRMT R57, R54, 0x7632, R57 ;  /* 0x0000763236397816 */ /* 0x000fe40000000039 */
[----:B------:R-:W-:Y:S01]  /*28f0*/  @P0 SHF.L.U32 R58, R58, 0x10, RZ ;  /* 0x000000103a3a0819 */ /* 0x000fe200000006ff */
[----:B------:R-:W-:Y:S01]  /*2900*/  @P0 FFMA.FTZ R67, R64, R56, R67 ;  /* 0x0000003840430223 */ /* 0x000fe20000010043 */
[----:B------:R-:W-:Y:S01]  /*2910*/  @P0 SHF.L.U32 R56, R19, 0x10, RZ ;  /* 0x0000001013380819 */ /* 0x000fe200000006ff */
[----:B------:R-:W-:Y:S01]  /*2920*/  IMAD.U32 R136, R57, 0x10000, RZ ;  /* 0x0001000039887824 */ /* 0x000fe200078e00ff */
[C---:B------:R-:W-:Y:S01]  /*2930*/  @P0 PRMT R59, R51.reuse, 0x7632, R59 ;  /* 0x00007632333b0816 */ /* 0x040fe2000000003b */
[----:B-1----:R-:W-:Y:S01]  /*2940*/  @P0 FMUL.FTZ R57, R58, R62 ;  /* 0x0000003e3a390220 */ /* 0x002fe20000410000 */
[----:B------:R-:W-:Y:S01]  /*2950*/  @P0 IMAD.U32 R58, R51, 0x10000, RZ ;  /* 0x00010000333a0824 */ /* 0x000fe200078e00ff */
[----:B------:R-:W-:-:S02]  /*2960*/  F2FP.BF16.F32.PACK_AB R62, RZ, R130 ;  /* 0x00000082ff3e723e */ /* 0x000fc400000010ff */
[----:B------:R-:W-:Y:S01]  /*2970*/  @P0 SHF.L.U32 R59, R59, 0x10, RZ ;  /* 0x000000103b3b0819 */ /* 0x000fe200000006ff */
[----:B------:R-:W-:Y:S01]  /*2980*/  @P0 FFMA.FTZ R136, R57, R56, R136 ;  /* 0x0000003839880223 */ /* 0x000fe20000010088 */
[----:B------:R-:W-:Y:S02]  /*2990*/  PRMT R56, R55, 0x7632, R56 ;  /* 0x0000763237387816 */ /* 0x000fe40000000038 */
[----:B------:R-:W-:Y:S01]  /*29a0*/  @P0 SHF.L.U32 R57, R20, 0x10, RZ ;  /* 0x0000001014390819 */ /* 0x000fe200000006ff */
[----:B--2---:R-:W-:Y:S01]  /*29b0*/  @P0 FMUL.FTZ R59, R59, R126 ;  /* 0x0000007e3b3b0220 */ /* 0x004fe20000410000 */
[----:B------:R-:W-:Y:S01]  /*29c0*/  F2FP.BF16.F32.PACK_AB R64, RZ, R136 ;  /* 0x00000088ff40723e */ /* 0x000fe200000010ff */
[----:B------:R-:W-:Y:S01]  /*29d0*/  IMAD.U32 R126, R56, 0x10000, RZ ;  /* 0x00010000387e7824 */ /* 0x000fe200078e00ff */
[----:B------:R-:W-:Y:S01]  /*29e0*/  @P0 SHF.L.U32 R56, R90, 0x10, RZ ;  /* 0x000000105a380819 */ /* 0x000fe200000006ff */
        /* <DEDUP_REMOVED lines=14> */
.L_x_180:
[----:B--2---:R-:W0:Y:S01]  /*2ad0*/  @P2 LDC R63, c[0x0][0x40c] ;  /* 0x00010300ff3f2b82 */ /* 0x004e220000000800 */
        /* <DEDUP_REMOVED lines=8> */
[----:B------:R-:W-:-:S02]  /*2b60*/  MOV R128, RZ ;  /* 0x000000ff00807202 */ /* 0x000fc40000000f00 */
[----:B------:R-:W-:Y:S02]  /*2b70*/  MOV R134, RZ ;  /* 0x000000ff00867202 */ /* 0x000fe40000000f00 */
[----:B------:R-:W-:Y:S02]  /*2b80*/  MOV R136, RZ ;  /* 0x000000ff00887202 */ /* 0x000fe40000000f00 */
[----:B------:R-:W-:Y:S01]  /*2b90*/  MOV R126, RZ ;  /* 0x000000ff007e7202 */ /* 0x000fe20000000f00 */
[----:B------:R-:W2:Y:S08]  /*2ba0*/  @P2 LDC R62, c[0x0][0x40c] ;  /* 0x00010300ff3e2b82 */ /* 0x000eb00000000800 */
[----:B------:R-:W3:Y:S01]  /*2bb0*/  @P2 LDC R67, c[0x0][0x40c] ;  /* 0x00010300ff432b82 */ /* 0x000ee20000000800 */
[----:B0-----:R-:W-:-:S04]  /*2bc0*/  @P2 FMUL.FTZ R56, R56, R63 ;  /* 0x0000003f38382220 */ /* 0x001fc80000410000 */
[----:B------:R-:W-:Y:S01]  /*2bd0*/  @P2 FMUL.FTZ R132, R65, R56 ;  /* 0x0000003841842220 */ /* 0x000fe20000410000 */
[----:B------:R-:W-:Y:S02]  /*2be0*/  @P2 IMAD.U32 R56, R49, 0x10000, RZ ;  /* 0x0001000031382824 */ /* 0x000fe400078e00ff */
        /* <DEDUP_REMOVED lines=9> */
[----:B------:R-:W-:-:S03]  /*2c80*/  @P2 SHF.L.U32 R62, R50, 0x10, RZ ;  /* 0x00000010323e2819 */ /* 0x000fc600000006ff */
[----:B------:R-:W-:Y:S01]  /*2c90*/  @P2 FMUL.FTZ R130, R58, R57 ;  /* 0x000000393a822220 */ /* 0x000fe20000410000 */
[----:B------:R-:W2:Y:S01]  /*2ca0*/  @P2 LDC R63, c[0x0][0x40c] ;  /* 0x00010300ff3f2b82 */ /* 0x000ea20000000800 */
[----:B---3--:R-:W-:Y:S01]  /*2cb0*/  @P2 FMUL.FTZ R56, R56, R67 ;  /* 0x0000004338382220 */ /* 0x008fe20000410000 */
[C---:B------:R-:W-:Y:S01]  /*2cc0*/  @P2 PRMT R57, R51.reuse, 0x7632, R57 ;  /* 0x0000763233392816 */ /* 0x040fe20000000039 */
[----:B------:R-:W-:Y:S01]  /*2cd0*/  IMAD.MOV.U32 R67, RZ, RZ, RZ ;  /* 0x000000ffff437224 */ /* 0x000fe200078e00ff */
[----:B------:R-:W-:Y:S01]  /*2ce0*/  @P2 SHF.L.U32 R58, R51, 0x10, RZ ;  /* 0x00000010333a2819 */ /* 0x000fe200000006ff */
[----:B------:R-:W-:Y:S01]  /*2cf0*/  @P2 FMUL.FTZ R134, R56, R59 ;  /* 0x0000003b38862220 */ /* 0x000fe20000410000 */
[----:B------:R-:W-:Y:S01]  /*2d00*/  @P2 PRMT R56, R50, 0x7632, R56 ;  /* 0x0000763232382816 */ /* 0x000fe20000000038 */
[----:B------:R-:W-:Y:S01]  /*2d10*/  @P2 IMAD.U32 R57, R57, 0x10000, RZ ;  /* 0x0001000039392824 */ /* 0x000fe200078e00ff */
[----:B------:R-:W3:Y:S01]  /*2d20*/  @P2 LDC R65, c[0x0][0x40c] ;  /* 0x00010300ff412b82 */ /* 0x000ee20000000800 */
[----:B------:R-:W-:Y:S01]  /*2d30*/  @P2 SHF.L.U32 R59, R91, 0x10, RZ ;  /* 0x000000105b3b2819 */ /* 0x000fe200000006ff */
[----:B0-----:R-:W-:Y:S01]  /*2d40*/  @P2 FMUL.FTZ R62, R62, R64 ;  /* 0x000000403e3e2220 */ /* 0x001fe20000410000 */
[----:B------:R-:W-:-:S03]  /*2d50*/  @P2 SHF.L.U32 R56, R56, 0x10, RZ ;  /* 0x0000001038382819 */ /* 0x000fc600000006ff */
[----:B------:R-:W-:Y:S01]  /*2d60*/  @P2 FMUL.FTZ R67, R62, R59 ;  /* 0x0000003b3e432220 */ /* 0x000fe20000410000 */
[----:B------:R-:W-:Y:S01]  /*2d70*/  @P2 SHF.L.U32 R59, R19, 0x10, RZ ;  /* 0x00000010133b2819 */ /* 0x000fe200000006ff */
[----:B-1----:R-:W-:Y:S01]  /*2d80*/  @P2 FMUL.FTZ R57, R57, R66 ;  /* 0x0000004239392220 */ /* 0x002fe20000410000 */
[----:B------:R-:W-:Y:S01]  /*2d90*/  HFMA2 R66, -RZ, RZ, 0, 0 ;  /* 0x00000000ff427431 */ /* 0x000fe200000001ff */
[----:B------:R-:W-:-:S05]  /*2da0*/  @P2 SHF.L.U32 R62, R20, 0x10, RZ ;  /* 0x00000010143e2819 */ /* 0x000fca00000006ff */
[----:B------:R-:W-:Y:S01]  /*2db0*/  @P2 FMUL.FTZ R126, R62, R57 ;  /* 0x000000393e7e2220 */ /* 0x000fe20000410000 */
[----:B--2---:R-:W-:Y:S01]  /*2dc0*/  @P2 FMUL.FTZ R56, R56, R63 ;  /* 0x0000003f38382220 */ /* 0x004fe20000410000 */
[----:B------:R-:W-:Y:S01]  /*2dd0*/  @P2 IMAD.U32 R63, R90, 0x10000, RZ ;  /* 0x000100005a3f2824 */ /* 0x000fe200078e00ff */
[----:B------:R-:W-:Y:S02]  /*2de0*/  F2FP.BF16.F32.PACK_AB R57, RZ, R132 ;  /* 0x00000084ff39723e */ /* 0x000fe400000010ff */
[----:B------:R-:W-:Y:S01]  /*2df0*/  @P2 FMUL.FTZ R136, R59, R56 ;  /* 0x000000383b882220 */ /* 0x000fe20000410000 */
[----:B------:R-:W-:Y:S02]  /*2e00*/  F2FP.BF16.F32.PACK_AB R56, RZ, R128 ;  /* 0x00000080ff38723e */ /* 0x000fe400000010ff */
[----:B------:R-:W-:Y:S01]  /*2e10*/  F2FP.BF16.F32.PACK_AB R59, RZ, R130 ;  /* 0x00000082ff3b723e */ /* 0x000fe200000010ff */
[----:B---3--:R-:W-:Y:S01]  /*2e20*/  @P2 FMUL.FTZ R58, R58, R65 ;  /* 0x000000413a3a2220 */ /* 0x008fe20000410000 */
[----:B------:R-:W-:-:S02]  /*2e30*/  F2FP.BF16.F32.PACK_AB R62, RZ, R67 ;  /* 0x00000043ff3e723e */ /* 0x000fc400000010ff */
        /* <DEDUP_REMOVED lines=9> */
.L_x_181:
[----:B------:R-:W-:Y:S01]  /*2ed0*/  FADD.FTZ R62, RZ, R135 ;  /* 0x00000087ff3e7221 */ /* 0x000fe20000010000 */
[----:B------:R-:W0:Y:S01]  /*2ee0*/  S2UR UR5, SR_CgaCtaId ;  /* 0x00000000000579c3 */ /* 0x000e220000008800 */
[C---:B------:R-:W-:Y:S01]  /*2ef0*/  ISETP.NE.AND P0, PT, R89.reuse, RZ, PT ;  /* 0x000000ff5900720c */ /* 0x040fe20003f05270 */
[----:B------:R-:W-:Y:S01]  /*2f00*/  UMOV UR4, 0x400 ;  /* 0x0000040000047882 */ /* 0x000fe20000000000 */
[----:B------:R-:W-:Y:S01]  /*2f10*/  FADD.FTZ R62, R62, R133 ;  /* 0x000000853e3e7221 */ /* 0x000fe20000010000 */
[----:B------:R-:W-:Y:S01]  /*2f20*/  IMAD.WIDE.U32 R60, R138, 0x10, R60 ;  /* 0x000000108a3c7825 */ /* 0x000fe200078e003c */
[----:B------:R-:W-:-:S03]  /*2f30*/  ISETP.GT.U32.AND P2, PT, R89, 0x3, PT ;  /* 0x000000035900780c */ /* 0x000fc60003f44070 */
[----:B------:R-:W-:Y:S01]  /*2f40*/  FADD.FTZ R62, R62, R131 ;  /* 0x000000833e3e7221 */ /* 0x000fe20000010000 */
[----:B------:R1:W-:Y:S03]  /*2f50*/  STG.E.128 desc[UR6][R60.64], R56 ;  /* 0x000000383c007986 */ /* 0x0003e6000c101d06 */
[----:B------:R-:W-:-:S04]  /*2f60*/  FADD.FTZ R62, R62, R129 ;  /* 0x000000813e3e7221 */ /* 0x000fc80000010000 */
[----:B------:R-:W-:-:S04]  /*2f70*/  FADD.FTZ R62, R62, R127 ;  /* 0x0000007f3e3e7221 */ /* 0x000fc80000010000 */
[----:B------:R-:W-:-:S04]  /*2f80*/  FADD.FTZ R62, R62, R71 ;  /* 0x000000473e3e7221 */ /* 0x000fc80000010000 */
[----:B------:R-:W-:Y:S01]  /*2f90*/  FADD.FTZ R62, R62, R125 ;  /* 0x0000007d3e3e7221 */ /* 0x000fe20000010000 */
[----:B0-----:R-:W-:-:S03]  /*2fa0*/  ULEA UR4, UR5, UR4, 0x18 ;  /* 0x0000000405047291 */ /* 0x001fc6000f8ec0ff */
[----:B------:R-:W-:Y:S01]  /*2fb0*/  FADD.FTZ R62, R62, R69 ;  /* 0x000000453e3e7221 */ /* 0x000fe20000010000 */
[----:B------:R-:W-:Y:S01]  /*2fc0*/  @UP0 UIADD3 UR4, UPT, UPT, UR4, 0x20, URZ ;  /* 0x0000002004040890 */ /* 0x000fe2000fffe0ff */
[----:B-1----:R-:W-:Y:S01]  /*2fd0*/  MOV R57, RZ ;  /* 0x000000ff00397202 */ /* 0x002fe20000000f00 */
[----:B------:R-:W-:Y:S02]  /*2fe0*/  @!P2 IMAD.MOV.U32 R57, RZ, RZ, 0x400 ;  /* 0x00000400ff39a424 */ /* 0x000fe400078e00ff */
[----:B------:R-:W-:-:S04]  /*2ff0*/  FADD.FTZ R62, R62, R151 ;  /* 0x000000973e3e7221 */ /* 0x000fc80000010000 */
[----:B------:R-:W-:Y:S01]  /*3000*/  FADD.FTZ R62, R62, R149 ;  /* 0x000000953e3e7221 */ /* 0x000fe20000010000 */
[----:B------:R-:W0:Y:S03]  /*3010*/  SHFL.DOWN PT, R58, R57, 0x2, 0x1f ;  /* 0x08401f00393a7f89 */ /* 0x000e2600000e0000 */
[----:B------:R-:W-:-:S04]  /*3020*/  FADD.FTZ R62, R62, R147 ;  /* 0x000000933e3e7221 */ /* 0x000fc80000010000 */
[----:B------:R-:W-:-:S04]  /*3030*/  FADD.FTZ R62, R62, R145 ;  /* 0x000000913e3e7221 */ /* 0x000fc80000010000 */
[----:B------:R-:W-:-:S04]  /*3040*/  FADD.FTZ R62, R62, R143 ;  /* 0x0000008f3e3e7221 */ /* 0x000fc80000010000 */
[----:B------:R-:W-:-:S04]  /*3050*/  FADD.FTZ R62, R62, R139 ;  /* 0x0000008b3e3e7221 */ /* 0x000fc80000010000 */
[----:B------:R-:W-:-:S04]  /*3060*/  FADD.FTZ R62, R62, R141 ;  /* 0x0000008d3e3e7221 */ /* 0x000fc80000010000 */
[----:B------:R-:W-:Y:S01]  /*3070*/  FADD.FTZ R62, R62, R137 ;  /* 0x000000893e3e7221 */ /* 0x000fe20000010000 */
[----:B0-----:R-:W-:-:S03]  /*3080*/  IADD3 R60, PT, PT, R58, R57, RZ ;  /* 0x000000393a3c7210 */ /* 0x001fc60007ffe0ff */
[----:B------:R-:W-:Y:S01]  /*3090*/  FADD.FTZ R62, R62, R153 ;  /* 0x000000993e3e7221 */ /* 0x000fe20000010000 */
[----:B------:R-:W-:-:S03]  /*30a0*/  I2FP.F32.S32 R56, R60 ;  /* 0x0000003c00387245 */ /* 0x000fc60000201400 */
[----:B------:R-:W-:Y:S01]  /*30b0*/  FADD.FTZ R62, R62, R155 ;  /* 0x0000009b3e3e7221 */ /* 0x000fe20000010000 */
[----:B------:R-:W0:Y:S03]  /*30c0*/  MUFU.RCP R61, R56 ;  /* 0x00000038003d7308 */ /* 0x000e260000001000 */
        /* <DEDUP_REMOVED lines=14> */
[----:B------:R-:W1:Y:S02]  /*31b0*/  SHFL.BFLY PT, R62, R63, 0x1, 0x1f ;  /* 0x0c201f003f3e7f89 */ /* 0x000e6400000e0000 */
[----:B-1----:R-:W-:-:S05]  /*31c0*/  FADD.FTZ R64, R63, R62 ;  /* 0x0000003e3f407221 */ /* 0x002fca0000010000 */
[----:B------:R-:W1:Y:S02]  /*31d0*/  SHFL.BFLY PT, R65, R64, 0x2, 0x1f ;  /* 0x0c401f0040417f89 */ /* 0x000e6400000e0000 */
[----:B-1----:R-:W-:-:S05]  /*31e0*/  FADD.FTZ R65, R64, R65 ;  /* 0x0000004140417221 */ /* 0x002fca0000010000 */
[----:B------:R-:W1:Y:S02]  /*31f0*/  SHFL.BFLY PT, R62, R65, 0x4, 0x1f ;  /* 0x0c801f00413e7f89 */ /* 0x000e6400000e0000 */
[----:B-1----:R-:W-:-:S05]  /*3200*/  FADD.FTZ R140, R65, R62 ;  /* 0x0000003e418c7221 */ /* 0x002fca0000010000 */
[----:B------:R-:W1:Y:S02]  /*3210*/  SHFL.BFLY PT, R62, R140, 0x8, 0x1f ;  /* 0x0d001f008c3e7f89 */ /* 0x000e6400000e0000 */
[----:B-1----:R-:W-:-:S05]  /*3220*/  FADD.FTZ R142, R140, R62 ;  /* 0x0000003e8c8e7221 */ /* 0x002fca0000010000 */
[----:B------:R-:W1:Y:S02]  /*3230*/  SHFL.BFLY PT, R62, R142, 0x10, 0x1f ;  /* 0x0e001f008e3e7f89 */ /* 0x000e6400000e0000 */
[----:B-1----:R-:W-:-:S04]  /*3240*/  FADD.FTZ R62, R142, R62 ;  /* 0x0000003e8e3e7221 */ /* 0x002fc80000010000 */
[----:B------:R-:W-:-:S04]  /*3250*/  FMUL.FTZ R62, R62, 0.0009765625 ;  /* 0x3a8000003e3e7820 */ /* 0x000fc80000410000 */
[C---:B------:R-:W-:Y:S01]  /*3260*/  FADD.FTZ R63, -R62.reuse, R135 ;  /* 0x000000873e3f7221 */ /* 0x040fe20000010100 */
[----:B------:R-:W-:-:S03]  /*3270*/  FADD.FTZ R64, -R62, R133 ;  /* 0x000000853e407221 */ /* 0x000fc60000010100 */
[----:B------:R-:W-:-:S04]  /*3280*/  FFMA.FTZ R63, R63, R63, RZ ;  /* 0x0000003f3f3f7223 */ /* 0x000fc800000100ff */
[----:B------:R-:W-:Y:S01]  /*3290*/  FFMA.FTZ R63, R64, R64, R63 ;  /* 0x00000040403f7223 */ /* 0x000fe2000001003f */
[----:B------:R-:W-:-:S04]  /*32a0*/  FADD.FTZ R64, -R62, R131 ;  /* 0x000000833e407221 */ /* 0x000fc80000010100 */
        /* <DEDUP_REMOVED lines=58> */
[----:B------:R-:W-:-:S05]  /*3650*/  FFMA.FTZ R63, R64, R64, R63 ;  /* 0x00000040403f7223 */ /* 0x000fca000001003f */
[----:B------:R-:W1:Y:S02]  /*3660*/  SHFL.BFLY PT, R64, R63, 0x1, 0x1f ;  /* 0x0c201f003f407f89 */ /* 0x000e6400000e0000 */
[----:B-1----:R-:W-:-:S05]  /*3670*/  FADD.FTZ R64, R63, R64 ;  /* 0x000000403f407221 */ /* 0x002fca0000010000 */
[----:B------:R-:W1:Y:S02]  /*3680*/  SHFL.BFLY PT, R65, R64, 0x2, 0x1f ;  /* 0x0c401f0040417f89 */ /* 0x000e6400000e0000 */
[----:B-1----:R-:W-:Y:S01]  /*3690*/  FADD.FTZ R65, R64, R65 ;  /* 0x0000004140417221 */ /* 0x002fe20000010000 */
[----:B------:R-:W-:-:S04]  /*36a0*/  @!P0 SHF.R.U32.HI R64, RZ, 0x2, R123 ;  /* 0x00000002ff408819 */ /* 0x000fc8000001167b */
[----:B------:R-:W1:Y:S01]  /*36b0*/  SHFL.BFLY PT, R140, R65, 0x4, 0x1f ;  /* 0x0c801f00418c7f89 */ /* 0x000e6200000e0000 */
[----:B------:R-:W-:Y:S01]  /*36c0*/  @!P0 LOP3.LUT R138, R64, 0x18, RZ, 0xc0, !PT ;  /* 0x00000018408a8812 */ /* 0x000fe200078ec0ff */
[----:B-1----:R-:W-:Y:S01]  /*36d0*/  FADD.FTZ R140, R65, R140 ;  /* 0x0000008c418c7221 */ /* 0x002fe20000010000 */
[----:B------:R-:W-:-:S04]  /*36e0*/  CS2R R64, SRZ ;  /* 0x0000000000407805 */ /* 0x000fc8000001ff00 */
[----:B------:R-:W1:Y:S02]  /*36f0*/  SHFL.BFLY PT, R142, R140, 0x8, 0x1f ;  /* 0x0d001f008c8e7f89 */ /* 0x000e6400000e0000 */
[----:B-1----:R-:W-:Y:S01]  /*3700*/  FADD.FTZ R142, R140, R142 ;  /* 0x0000008e8c8e7221 */ /* 0x002fe20000010000 */
[----:B------:R-:W-:-:S04]  /*3710*/  @!P2 LEA R140, R89, UR4, 0x3 ;  /* 0x00000004598cac11 */ /* 0x000fc8000f8e18ff */
[----:B------:R-:W1:Y:S02]  /*3720*/  SHFL.BFLY PT, R144, R142, 0x10, 0x1f ;  /* 0x0e001f008e907f89 */ /* 0x000e6400000e0000 */
[----:B-1----:R-:W-:Y:S01]  /*3730*/  FADD.FTZ R63, R142, R144 ;  /* 0x000000908e3f7221 */ /* 0x002fe20000010000 */
[----:B------:R-:W-:-:S04]  /*3740*/  I2FP.F32.S32 R142, R58 ;  /* 0x0000003a008e7245 */ /* 0x000fc80000201400 */
[----:B------:R1:W-:Y:S01]  /*3750*/  @!P0 STS.64 [R138+UR4], R62 ;  /* 0x0000003e8a008988 */ /* 0x0003e20008000a04 */
[----:B------:R-:W-:Y:S01]  /*3760*/  BAR.SYNC.DEFER_BLOCKING 0x0 ;  /* 0x0000000000007b1d */ /* 0x000fe20000010000 */
[----:B------:R-:W-:Y:S02]  /*3770*/  ISETP.NE.AND P0, PT, R123, RZ, PT ;  /* 0x000000ff7b00720c */ /* 0x000fe40003f05270 */
[----:B-1----:R-:W-:-:S03]  /*3780*/  I2FP.F32.U32 R62, R57 ;  /* 0x00000039003e7245 */ /* 0x002fc60000201000 */
[----:B------:R-:W1:Y:S04]  /*3790*/  @!P2 LDS.64 R64, [R140] ;  /* 0x000000008c40a984 */ /* 0x000e680000000a00 */
        /* <DEDUP_REMOVED lines=32> */
[----:B-1----:R-:W-:-:S04]  /*39a0*/  @!P0 IMAD.WIDE R58, R97, 0x4, R58 ;  /* 0x00000004613a8825 */ /* 0x002fc800078e023a */
[----:B--2---:R-:W-:Y:S01]  /*39b0*/  FMUL.FTZ R61, R65, R65 ;  /* 0x00000041413d7220 */ /* 0x004fe20000410000 */
[----:B------:R1:W-:Y:S04]  /*39c0*/  @!P0 STG.E desc[UR6][R58.64], R65 ;  /* 0x000000413a008986 */ /* 0x0003e8000c101906 */
[----:B------:R-:W-:Y:S01]  /*39d0*/  FSEL R62, R61, RZ, P1 ;  /* 0x000000ff3d3e7208 */ /* 0x000fe20000800000 */
[----:B0-----:R-:W-:Y:S01]  /*39e0*/  FFMA.FTZ R61, R63, UR10, R64 ;  /* 0x0000000a3f3d7c23 */ /* 0x001fe20008010040 */
[----:B---3--:R-:W-:-:S04]  /*39f0*/  @!P0 IMAD.WIDE R56, R97, 0x4, R56 ;  /* 0x0000000461388825 */ /* 0x008fc800078e0238 */
[----:B------:R-:W-:-:S06]  /*3a00*/  FADD.FTZ R61, R61, R62 ;  /* 0x0000003e3d3d7221 */ /* 0x000fcc0000010000 */
[----:B------:R-:W0:Y:S02]  /*3a10*/  MUFU.RSQ R61, R61 ;  /* 0x0000003d003d7308 */ /* 0x000e240000001400 */
[----:B0-----:R1:W-:Y:S01]  /*3a20*/  @!P0 STG.E desc[UR6][R56.64], R61 ;  /* 0x0000003d38008986 */ /* 0x0013e2000c101906 */
[----:B------:R-:W-:-:S13]  /*3a30*/  ISETP.GE.AND P0, PT, R68, 0x1, PT ;  /* 0x000000014400780c */ /* 0x000fda0003f06270 */
[----:B-1----:R-:W-:Y:S05]  /*3a40*/  @!P0 BRA `(.L_x_182) ;  /* 0x0000000c00088947 */ /* 0x002fea0003800000 */
[----:B------:R-:W-:Y:S01]  /*3a50*/  FSEL R58, R65, RZ, !P1 ;  /* 0x000000ff413a7208 */ /* 0x000fe20004800000 */
[----:B------:R-:W-:Y:S01]  /*3a60*/  IMAD.U32 R56, R122, 0x10000, RZ ;  /* 0x000100007a387824 */ /* 0x000fe200078e00ff */
[----:B------:R-:W-:Y:S01]  /*3a70*/  IADD3 R57, PT, PT, R68, -0x1, RZ ;  /* 0xffffffff44397810 */ /* 0x000fe20007ffe0ff */
[----:B------:R-:W-:Y:S01]  /*3a80*/  IMAD.U32 R59, R121, 0x10000, RZ ;  /* 0x00010000793b7824 */ /* 0x000fe200078e00ff */
[----:B------:R-:W-:Y:S01]  /*3a90*/  SHF.L.U32 R63, R85, 0x10, RZ ;  /* 0x00000010553f7819 */ /* 0x000fe200000006ff */
[C---:B------:R-:W-:Y:S01]  /*3aa0*/  FADD.FTZ R60, -R58.reuse, R135 ;  /* 0x000000873a3c7221 */ /* 0x040fe20000010100 */
[----:B------:R-:W-:Y:S01]  /*3ab0*/  FADD.FTZ R62, -R58, R133 ;  /* 0x000000853a3e7221 */ /* 0x000fe20000010100 */
[----:B------:R-:W-:Y:S01]  /*3ac0*/  IMAD R70, R57, R70, RZ ;  /* 0x0000004639467224 */ /* 0x000fe200078e02ff */
[----:B------:R-:W-:Y:S01]  /*3ad0*/  SHF.L.U32 R57, R44, 0x10, RZ ;  /* 0x000000102c397819 */ /* 0x000fe200000006ff */
[----:B------:R-:W-:Y:S01]  /*3ae0*/  FMUL.FTZ R60, R61, R60 ;  /* 0x0000003c3d3c7220 */ /* 0x000fe20000410000 */
[C---:B------:R-:W-:Y:S01]  /*3af0*/  FADD.FTZ R64, -R58.reuse, R131 ;  /* 0x000000833a407221 */ /* 0x040fe20000010100 */
[C---:B------:R-:W-:Y:S01]  /*3b00*/  FADD.FTZ R68, -R58.reuse, R129 ;  /* 0x000000813a447221 */ /* 0x040fe20000010100 */
[----:B------:R-:W-:Y:S01]  /*3b10*/  FADD.FTZ R138, -R58, R127 ;  /* 0x0000007f3a8a7221 */ /* 0x000fe20000010100 */
[----:B------:R-:W-:Y:S01]  /*3b20*/  FFMA.FTZ R56, R60, R56, R57 ;  /* 0x000000383c387223 */ /* 0x000fe20000010039 */
[----:B------:R-:W-:Y:S01]  /*3b30*/  SHF.L.U32 R57, R13, 0x10, RZ ;  /* 0x000000100d397819 */ /* 0x000fe200000006ff */
[C---:B------:R-:W-:Y:S01]  /*3b40*/  FADD.FTZ R140, -R58.reuse, R71 ;  /* 0x000000473a8c7221 */ /* 0x040fe20000010100 */
[C---:B------:R-:W-:Y:S01]  /*3b50*/  FADD.FTZ R142, -R58.reuse, R125 ;  /* 0x0000007d3a8e7221 */ /* 0x040fe20000010100 */
[C---:B------:R-:W-:Y:S01]  /*3b60*/  FADD.FTZ R144, -R58.reuse, R69 ;  /* 0x000000453a907221 */ /* 0x040fe20000010100 */
[----:B------:R-:W-:Y:S01]  /*3b70*/  SHF.L.U32 R65, R45, 0x10, RZ ;  /* 0x000000102d417819 */ /* 0x000fe200000006ff */
[C---:B------:R-:W-:Y:S01]  /*3b80*/  FMUL.FTZ R62, R61.reuse, R62 ;  /* 0x0000003e3d3e7220 */ /* 0x040fe20000410000 */
[C---:B------:R-:W-:Y:S01]  /*3b90*/  FADD.FTZ R148, -R58.reuse, R151 ;  /* 0x000000973a947221 */ /* 0x040fe20000010100 */
        /* <DEDUP_REMOVED lines=22> */
[----:B------:R-:W-:Y:S01]  /*3d00*/  FADD.FTZ R126, -R58, R126 ;  /* 0x0000007e3a7e7221 */ /* 0x000fe20000010100 */
[----:B------:R-:W-:Y:S01]  /*3d10*/  SHF.L.U32 R69, R86, 0x10, RZ ;  /* 0x0000001056457819 */ /* 0x000fe200000006ff */
[C---:B------:R-:W-:Y:S01]  /*3d20*/  FMUL.FTZ R64, R61.reuse, R64 ;  /* 0x000000403d407220 */ /* 0x040fe20000410000 */
[----:B------:R-:W-:Y:S01]  /*3d30*/  SHF.L.U32 R71, R14, 0x10, RZ ;  /* 0x000000100e477819 */ /* 0x000fe200000006ff */
[----:B------:R-:W-:Y:S01]  /*3d40*/  IMAD.U32 R127, R120, 0x10000, RZ ;  /* 0x00010000787f7824 */ /* 0x000fe200078e00ff */
[----:B------:R-:W-:Y:S01]  /*3d50*/  SHF.L.U32 R129, R46, 0x10, RZ ;  /* 0x000000102e817819 */ /* 0x000fe200000006ff */
[C---:B------:R-:W-:Y:S01]  /*3d60*/  FMUL.FTZ R68, R61.reuse, R68 ;  /* 0x000000443d447220 */ /* 0x040fe20000410000 */
[----:B------:R-:W-:Y:S01]  /*3d70*/  FMUL.FTZ R58, R61, R138 ;  /* 0x0000008a3d3a7220 */ /* 0x000fe20000410000 */
[----:B------:R-:W-:Y:S01]  /*3d80*/  FFMA.FTZ R63, R62, R63, R57 ;  /* 0x0000003f3e3f7223 */ /* 0x000fe20000010039 */
[----:B------:R-:W-:Y:S01]  /*3d90*/  FFMA.FTZ R62, R64, R59, R65 ;  /* 0x0000003b403e7223 */ /* 0x000fe20000010041 */
[----:B------:R-:W-:Y:S01]  /*3da0*/  FFMA.FTZ R57, R68, R69, R71 ;  /* 0x0000004544397223 */ /* 0x000fe20000010047 */
[----:B------:R-:W-:Y:S01]  /*3db0*/  FFMA.FTZ R58, R58, R127, R129 ;  /* 0x0000007f3a3a7223 */ /* 0x000fe20000010081 */
[----:B------:R-:W-:Y:S01]  /*3dc0*/  SHF.L.U32 R60, R87, 0x10, RZ ;  /* 0x00000010573c7819 */ /* 0x000fe200000006ff */
[----:B------:R-:W-:Y:S01]  /*3dd0*/  IMAD.U32 R59, R119, 0x10000, RZ ;  /* 0x00010000773b7824 */ /* 0x000fe200078e00ff */
[----:B------:R-:W-:Y:S01]  /*3de0*/  SHF.L.U32 R64, R15, 0x10, RZ ;  /* 0x000000100f407819 */ /* 0x000fe200000006ff */
[----:B------:R-:W-:Y:S01]  /*3df0*/  FMUL.FTZ R71, R61, R140 ;  /* 0x0000008c3d477220 */ /* 0x000fe20000410000 */
[----:B------:R-:W-:Y:S01]  /*3e00*/  SHF.L.U32 R65, R47, 0x10, RZ ;  /* 0x000000102f417819 */ /* 0x000fe200000006ff */
[C---:B------:R-:W-:Y:S01]  /*3e10*/  FMUL.FTZ R138, R61.reuse, R142 ;  /* 0x0000008e3d8a7220 */ /* 0x040fe20000410000 */
[----:B------:R-:W-:Y:S01]  /*3e20*/  SHF.L.U32 R69, R88, 0x10, RZ ;  /* 0x0000001058457819 */ /* 0x000fe200000006ff */
[C---:B------:R-:W-:Y:S01]  /*3e30*/  FMUL.FTZ R144, R61.reuse, R144 ;  /* 0x000000903d907220 */ /* 0x040fe20000410000 */
        /* <DEDUP_REMOVED lines=8> */
[----:B------:R-:W-:Y:S01]  /*3ec0*/  FFMA.FTZ R60, R148, R129, R131 ;  /* 0x00000081943c7223 */ /* 0x000fe20000010083 */
[----:B------:R-:W-:Y:S01]  /*3ed0*/  SHF.L.U32 R66, R9, 0x10, RZ ;  /* 0x0000001009427819 */ /* 0x000fe200000006ff */
[----:B------:R-:W-:Y:S01]  /*3ee0*/  IMAD.U32 R68, R113, 0x10000, RZ ;  /* 0x0001000071447824 */ /* 0x000fe200078e00ff */
[----:B------:R-:W-:Y:S01]  /*3ef0*/  SHF.L.U32 R140, R41, 0x10, RZ ;  /* 0x00000010298c7819 */ /* 0x000fe200000006ff */
[C---:B------:R-:W-:Y:S01]  /*3f00*/  FMUL.FTZ R65, R61.reuse, R146 ;  /* 0x000000923d417220 */ /* 0x040fe20000410000 */
        /* <DEDUP_REMOVED lines=10> */
[----:B------:R-:W-:Y:S01]  /*3fb0*/  SHF.L.U32 R64, R79, 0x10, RZ ;  /* 0x000000104f407819 */ /* 0x000fe200000006ff */
[----:B------:R-:W-:Y:S01]  /*3fc0*/  FFMA.FTZ R66, R152, R127, R129 ;  /* 0x0000007f98427223 */ /* 0x000fe20000010081 */
        /* <DEDUP_REMOVED lines=8> */
[----:B------:R-:W-:Y:S01]  /*4050*/  SHF.L.U32 R129, R43, 0x10, RZ ;  /* 0x000000102b817819 */ /* 0x000fe200000006ff */
[----:B------:R-:W-:-:S02]  /*4060*/  IMAD.U32 R127, R111, 0x10000, RZ ;  /* 0x000100006f7f7824 */ /* 0x000fc400078e00ff */
        /* <DEDUP_REMOVED lines=9> */
[----:B------:R-:W-:Y:S01]  /*4100*/  FMUL.FTZ R124, R61, R124 ;  /* 0x0000007c3d7c7220 */ /* 0x000fe20000410000 */
[----:B------:R-:W-:Y:S01]  /*4110*/  SHF.L.U32 R131, R8, 0x10, RZ ;  /* 0x0000001008837819 */ /* 0x000fe200000006ff */
[----:B------:R-:W-:Y:S01]  /*4120*/  IMAD.U32 R146, R105, 0x10000, RZ ;  /* 0x0001000069927824 */ /* 0x000fe200078e00ff */
[----:B------:R-:W-:Y:S01]  /*4130*/  SHF.L.U32 R148, R37, 0x10, RZ ;  /* 0x0000001025947819 */ /* 0x000fe200000006ff */
[----:B------:R-:W-:Y:S01]  /*4140*/  FMUL.FTZ R157, R61, R157 ;  /* 0x0000009d3d9d7220 */ /* 0x000fe20000410000 */
[----:B------:R-:W-:Y:S01]  /*4150*/  FFMA.FTZ R133, R133, R140, R144 ;  /* 0x0000008c85857223 */ /* 0x000fe20000010090 */
[C---:B------:R-:W-:Y:S01]  /*4160*/  FMUL.FTZ R144, R61.reuse, R67 ;  /* 0x000000433d907220 */ /* 0x040fe20000410000 */
[C---:B------:R-:W-:Y:S01]  /*4170*/  FMUL.FTZ R127, R61.reuse, R125 ;  /* 0x0000007d3d7f7220 */ /* 0x040fe20000410000 */
[----:B------:R-:W-:Y:S01]  /*4180*/  FFMA.FTZ R67, R124, R129, R131 ;  /* 0x000000817c437223 */ /* 0x000fe20000010083 */
[----:B------:R-:W-:Y:S01]  /*4190*/  SHF.L.U32 R150, R30, 0x10, RZ ;  /* 0x000000101e967819 */ /* 0x000fe200000006ff */
[----:B------:R-:W0:Y:S01]  /*41a0*/  LDC.64 R124, c[0x0][0x428] ;  /* 0x00010a00ff7c7b82 */ /* 0x000e220000000a00 */
[----:B------:R-:W-:Y:S01]  /*41b0*/  SHF.L.U32 R152, R6, 0x10, RZ ;  /* 0x0000001006987819 */ /* 0x000fe200000006ff */
[C---:B------:R-:W-:Y:S01]  /*41c0*/  FMUL.FTZ R135, R61.reuse, R161 ;  /* 0x000000a13d877220 */ /* 0x040fe20000410000 */
[----:B------:R-:W-:Y:S01]  /*41d0*/  FMUL.FTZ R139, R61, R159 ;  /* 0x0000009f3d8b7220 */ /* 0x000fe20000410000 */
[----:B------:R-:W-:Y:S01]  /*41e0*/  FFMA.FTZ R140, R157, R146, R148 ;  /* 0x000000929d8c7223 */ /* 0x000fe20000010094 */
[C---:B------:R-:W-:Y:S01]  /*41f0*/  FMUL.FTZ R165, R61.reuse, R165 ;  /* 0x000000a53da57220 */ /* 0x040fe20000410000 */
[C---:B------:R-:W-:Y:S01]  /*4200*/  FMUL.FTZ R163, R61.reuse, R163 ;  /* 0x000000a33da37220 */ /* 0x040fe20000410000 */
[C---:B------:R-:W-:Y:S01]  /*4210*/  FMUL.FTZ R128, R61.reuse, R128 ;  /* 0x000000803d807220 */ /* 0x040fe20000410000 */
[C---:B------:R-:W-:Y:S01]  /*4220*/  FMUL.FTZ R143, R61.reuse, R132 ;  /* 0x000000843d8f7220 */ /* 0x040fe20000410000 */
[C---:B------:R-:W-:Y:S01]  /*4230*/  FMUL.FTZ R134, R61.reuse, R134 ;  /* 0x000000863d867220 */ /* 0x040fe20000410000 */
[C---:B------:R-:W-:Y:S01]  /*4240*/  FMUL.FTZ R130, R61.reuse, R130 ;  /* 0x000000823d827220 */ /* 0x040fe20000410000 */
[C---:B------:R-:W-:Y:S01]  /*4250*/  FMUL.FTZ R147, R61.reuse, R136 ;  /* 0x000000883d937220 */ /* 0x040fe20000410000 */
[----:B------:R-:W-:Y:S01]  /*4260*/  FMUL.FTZ R126, R61, R126 ;  /* 0x0000007e3d7e7220 */ /* 0x000fe20000410000 */
[----:B------:R-:W-:Y:S01]  /*4270*/  SHF.L.U32 R129, R33, 0x10, RZ ;  /* 0x0000001021817819 */ /* 0x000fe200000006ff */
[----:B------:R-:W-:Y:S01]  /*4280*/  IMAD.U32 R61, R96, 0x10000, RZ ;  /* 0x00010000603d7824 */ /* 0x000fe200078e00ff */
[----:B------:R-:W-:Y:S01]  /*4290*/  SHF.L.U32 R146, R31, 0x10, RZ ;  /* 0x000000101f927819 */ /* 0x000fe200000006ff */
[----:B------:R-:W-:Y:S01]  /*42a0*/  IMAD.U32 R145, R98, 0x10000, RZ ;  /* 0x0001000062917824 */ /* 0x000fe200078e00ff */
[----:B------:R-:W-:Y:S01]  /*42b0*/  SHF.L.U32 R148, R7, 0x10, RZ ;  /* 0x0000001007947819 */ /* 0x000fe200000006ff */
[----:B------:R-:W-:Y:S01]  /*42c0*/  FFMA.FTZ R135, R135, R150, R152 ;  /* 0x0000009687877223 */ /* 0x000fe20000010098 */
[----:B------:R-:W-:Y:S01]  /*42d0*/  SHF.L.U32 R149, R32, 0x10, RZ ;  /* 0x0000001020957819 */ /* 0x000fe200000006ff */
[----:B------:R-:W-:Y:S01]  /*42e0*/  FFMA.FTZ R134, R134, R61, R129 ;  /* 0x0000003d86867223 */ /* 0x000fe20000010081 */
[----:B------:R-:W-:Y:S01]  /*42f0*/  SHF.L.U32 R152, R39, 0x10, RZ ;  /* 0x0000001027987819 */ /* 0x000fe200000006ff */
[----:B------:R-:W-:Y:S01]  /*4300*/  FFMA.FTZ R136, R165, R146, R148 ;  /* 0x00000092a5887223 */ /* 0x000fe20000010094 */
[----:B------:R-:W-:Y:S01]  /*4310*/  SHF.R.S32.HI R61, RZ, 0x1f, R70 ;  /* 0x0000001fff3d7819 */ /* 0x000fe20000011446 */
[----:B------:R-:W-:Y:S01]  /*4320*/  FFMA.FTZ R132, R128, R145, R149 ;  /* 0x0000009180847223 */ /* 0x000fe20000010095 */
[----:B------:R-:W-:Y:S01]  /*4330*/  IMAD.U32 R150, R103, 0x10000, RZ ;  /* 0x0001000067967824 */ /* 0x000fe200078e00ff */
[----:B------:R-:W-:Y:S01]  /*4340*/  SHF.L.U32 R128, R21, 0x10, RZ ;  /* 0x0000001015807819 */ /* 0x000fe200000006ff */
[----:B------:R-:W-:Y:S01]  /*4350*/  IMAD.U32 R129, R95, 0x10000, RZ ;  /* 0x000100005f817824 */ /* 0x000fe200078e00ff */
[----:B------:R-:W-:Y:S01]  /*4360*/  SHF.L.U32 R148, R0, 0x10, RZ ;  /* 0x0000001000947819 */ /* 0x000fe200000006ff */
[----:B------:R-:W-:Y:S01]  /*4370*/  FFMA.FTZ R146, R163, R150, R152 ;  /* 0x00000096a3927223 */ /* 0x000fe20000010098 */
[----:B------:R-:W-:Y:S01]  /*4380*/  SHF.L.U32 R145, R22, 0x10, RZ ;  /* 0x0000001016917819 */ /* 0x000fe200000006ff */
[----:B------:R-:W-:Y:S01]  /*4390*/  IMAD.U32 R154, R104, 0x10000, RZ ;  /* 0x00010000689a7824 */ /* 0x000fe200078e00ff */
[----:B------:R-:W-:Y:S01]  /*43a0*/  SHF.L.U32 R131, R2, 0x10, RZ ;  /* 0x0000001002837819 */ /* 0x000fe200000006ff */
[----:B------:R-:W-:Y:S01]  /*43b0*/  FFMA.FTZ R143, R143, R128, R148 ;  /* 0x000000808f8f7223 */ /* 0x000fe20000010094 */
[----:B------:R-:W-:Y:S01]  /*43c0*/  SHF.L.U32 R149, R34, 0x10, RZ ;  /* 0x0000001022957819 */ /* 0x000fe200000006ff */
[----:B------:R-:W-:Y:S01]  /*43d0*/  IMAD.U32 R148, R94, 0x10000, RZ ;  /* 0x000100005e947824 */ /* 0x000fe200078e00ff */
[----:B------:R-:W-:Y:S01]  /*43e0*/  LEA.HI R70, R61, R70, RZ, 0x3 ;  /* 0x000000463d467211 */ /* 0x000fe200078f18ff */
[----:B------:R-:W-:Y:S01]  /*43f0*/  FFMA.FTZ R145, R130, R145, R131 ;  /* 0x0000009182917223 */ /* 0x000fe20000010083 */
[----:B------:R-:W-:Y:S01]  /*4400*/  SHF.L.U32 R150, R35, 0x10, RZ ;  /* 0x0000001023967819 */ /* 0x000fe200000006ff */
[----:B------:R-:W-:Y:S01]  /*4410*/  FFMA.FTZ R144, R144, R129, R149 ;  /* 0x0000008190907223 */ /* 0x000fe20000010095 */
[----:B------:R-:W-:-:S02]  /*4420*/  LEA.HI.SX32 R131, R70, R123, 0x1d ;  /* 0x0000007b46837211 */ /* 0x000fc400078feaff */
[----:B------:R-:W-:Y:S01]  /*4430*/  SHF.L.U32 R156, R38, 0x10, RZ ;  /* 0x00000010269c7819 */ /* 0x000fe200000006ff */
[----:B------:R-:W-:Y:S01]  /*4440*/  FFMA.FTZ R70, R127, R148, R150 ;  /* 0x000000947f467223 */ /* 0x000fe20000010096 */
[----:B------:R-:W-:Y:S01]  /*4450*/  SHF.L.U32 R149, R24, 0x10, RZ ;  /* 0x0000001018957819 */ /* 0x000fe200000006ff */
[----:B------:R-:W-:Y:S01]  /*4460*/  VIADD R129, R131, 0x80 ;  /* 0x0000008083817836 */ /* 0x000fe20000000000 */
[----:B------:R-:W-:Y:S01]  /*4470*/  SHF.L.U32 R151, R4, 0x10, RZ ;  /* 0x0000001004977819 */ /* 0x000fe200000006ff */
[----:B------:R-:W-:Y:S01]  /*4480*/  FFMA.FTZ R139, R139, R154, R156 ;  /* 0x0000009a8b8b7223 */ /* 0x000fe2000001009c */
[----:B------:R-:W-:Y:S02]  /*4490*/  SHF.L.U32 R128, R23, 0x10, RZ ;  /* 0x0000001017807819 */ /* 0x000fe400000006ff */
[----:B------:R-:W-:Y:S01]  /*44a0*/  SHF.L.U32 R130, R3, 0x10, RZ ;  /* 0x0000001003827819 */ /* 0x000fe200000006ff */
[----:B------:R-:W-:Y:S01]  /*44b0*/  FFMA.FTZ R149, R126, R149, R151 ;  /* 0x000000957e957223 */ /* 0x000fe20000010097 */
[----:B------:R-:W-:-:S02]  /*44c0*/  IADD3 R127, PT, PT, R131, 0x100, RZ ;  /* 0x00000100837f7810 */ /* 0x000fc40007ffe0ff */
[----:B------:R-:W-:Y:S01]  /*44d0*/  IADD3 R61, PT, PT, R131, 0x180, RZ ;  /* 0x00000180833d7810 */ /* 0x000fe20007ffe0ff */
[----:B------:R-:W-:Y:S01]  /*44e0*/  FFMA.FTZ R147, R147, R128, R130 ;  /* 0x0000008093937223 */ /* 0x000fe20000010082 */
[--C-:B0-----:R-:W-:Y:S01]  /*44f0*/  IMAD.WIDE.U32 R130, R131, 0x10, R124.reuse ;  /* 0x0000001083827825 */ /* 0x101fe200078e007c */
[----:B------:R-:W-:Y:S02]  /*4500*/  F2FP.BF16.F32.PACK_AB R59, R59, R138 ;  /* 0x0000008a3b3b723e */ /* 0x000fe400000010ff */
[----:B------:R-:W-:Y:S01]  /*4510*/  F2FP.BF16.F32.PACK_AB R58, R71, R58 ;  /* 0x0000003a473a723e */ /* 0x000fe200000010ff */
[--C-:B------:R-:W-:Y:S01]  /*4520*/  IMAD.WIDE.U32 R128, R129, 0x10, R124.reuse ;  /* 0x0000001081807825 */ /* 0x100fe200078e007c */
[----:B------:R-:W-:Y:S02]  /*4530*/  F2FP.BF16.F32.PACK_AB R57, R57, R62 ;  /* 0x0000003e3939723e */ /* 0x000fe400000010ff */
[----:B------:R-:W-:Y:S01]  /*4540*/  F2FP.BF16.F32.PACK_AB R56, R63, R56 ;  /* 0x000000383f38723e */ /* 0x000fe200000010ff */
[----:B------:R-:W-:Y:S01]  /*4550*/  IMAD.WIDE.U32 R126, R127, 0x10, R124 ;  /* 0x000000107f7e7825 */ /* 0x000fe200078e007c */
[----:B------:R-:W-:-:S02]  /*4560*/  F2FP.BF16.F32.PACK_AB R63, R141, R142 ;  /* 0x0000008e8d3f723e */ /* 0x000fc400000010ff */
[----:B------:R-:W-:Y:S01]  /*4570*/  F2FP.BF16.F32.PACK_AB R62, R137, R68 ;  /* 0x00000044893e723e */ /* 0x000fe200000010ff */
[----:B------:R-:W-:Y:S01]  /*4580*/  IMAD.WIDE.U32 R124, R61, 0x10, R124 ;  /* 0x000000103d7c7825 */ /* 0x000fe200078e007c */
[----:B------:R-:W-:Y:S01]  /*4590*/  F2FP.BF16.F32.PACK_AB R61, R66, R69 ;  /* 0x00000045423d723e */ /* 0x000fe200000010ff */
[----:B------:R0:W-:Y:S01]  /*45a0*/  STG.E.128 desc[UR6][R130.64], R56 ;  /* 0x0000003882007986 */ /* 0x0001e2000c101d06 */
[----:B------:R-:W-:Y:S02]  /*45b0*/  F2FP.BF16.F32.PACK_AB R60, R65, R60 ;  /* 0x0000003c413c723e */ /* 0x000fe400000010ff */
[----:B------:R-:W-:Y:S02]  /*45c0*/  F2FP.BF16.F32.PACK_AB R67, R67, R146 ;  /* 0x000000924343723e */ /* 0x000fe400000010ff */
[----:B------:R-:W-:Y:S01]  /*45d0*/  F2FP.BF16.F32.PACK_AB R66, R136, R139 ;  /* 0x0000008b8842723e */ /* 0x000fe200000010ff */
[----:B------:R0:W-:Y:S01]  /*45e0*/  STG.E.128 desc[UR6][R128.64], R60 ;  /* 0x0000003c80007986 */ /* 0x0001e2000c101d06 */
[----:B------:R-:W-:-:S02]  /*45f0*/  F2FP.BF16.F32.PACK_AB R65, R135, R140 ;  /* 0x0000008c8741723e */ /* 0x000fc400000010ff */
[----:B------:R-:W-:Y:S02]  /*4600*/  F2FP.BF16.F32.PACK_AB R64, R133, R64 ;  /* 0x000000408540723e */ /* 0x000fe400000010ff */
[----:B------:R-:W-:Y:S02]  /*4610*/  F2FP.BF16.F32.PACK_AB R71, R149, R70 ;  /* 0x000000469547723e */ /* 0x000fe400000010ff */
[----:B------:R-:W-:Y:S01]  /*4620*/  F2FP.BF16.F32.PACK_AB R70, R147, R144 ;  /* 0x000000909346723e */ /* 0x000fe200000010ff */
[----:B------:R0:W-:Y:S01]  /*4630*/  STG.E.128 desc[UR6][R126.64], R64 ;  /* 0x000000407e007986 */ /* 0x0001e2000c101d06 */
[----:B------:R-:W-:Y:S02]  /*4640*/  F2FP.BF16.F32.PACK_AB R69, R145, R134 ;  /* 0x000000869145723e */ /* 0x000fe400000010ff */
[----:B------:R-:W-:-:S05]  /*4650*/  F2FP.BF16.F32.PACK_AB R68, R143, R132 ;  /* 0x000000848f44723e */ /* 0x000fca00000010ff */
[----:B------:R0:W-:Y:S02]  /*4660*/  STG.E.128 desc[UR6][R124.64], R68 ;  /* 0x000000447c007986 */ /* 0x0001e4000c101d06 */
.L_x_182:
[----:B0-----:R-:W0:Y:S01]  /*4670*/  LDC.64 R56, c[0x0][0x380] ;  /* 0x0000e000ff387b82 */ /* 0x001e220000000a00 */
[----:B------:R-:W-:Y:S01]  /*4680*/  UPLOP3.LUT UP0, UPT, UPT, UPT, UP0, 0x40, 0x4 ;  /* 0x000000000004789c */ /* 0x000fe20003f0e800 */
[----:B0-----:R-:W-:-:S04]  /*4690*/  IADD3 R97, PT, PT, R97, R56, RZ ;  /* 0x0000003861617210 */ /* 0x001fc80007ffe0ff */
[----:B------:R-:W-:-:S13]  /*46a0*/  ISETP.GE.AND P0, PT, R97, R57, PT ;  /* 0x000000396100720c */ /* 0x000fda0003f06270 */
[----:B------:R-:W-:Y:S05]  /*46b0*/  @!P0 BRA `(.L_x_183) ;  /* 0xffffffc0009c8947 */ /* 0x000fea000383ffff */
[----:B------:R-:W-:Y:S05]  /*46c0*/  EXIT ;  /* 0x000000000000794d */ /* 0x000fea0003800000 */
.L_x_184:
        /* <DEDUP_REMOVED lines=11> */
.L_x_27205:


//--------------------- .text._ZN10layer_norm13ln_fwd_kernelINS_13Kernel_traitsI13__nv_bfloat16S2_S2_S2_fjLj4096ELj1ELj1ELj4ELj16ENS_18Kernel_traits_baseILj4096ES2_S2_S2_S2_fjLj128EEEEELb1ELb0ELb0ELb0EEEvNS_9FwdParamsE --------------------------
	.section	.text._ZN10layer_norm13ln_fwd_kernelINS_13Kernel_traitsI13__nv_bfloat16S2_S2_S2_fjLj4096ELj1ELj1ELj4ELj16ENS_18Kernel_traits_baseILj4096ES2_S2_S2_S2_fjLj128EEEEELb1ELb0ELb0ELb0EEEvNS_9FwdParamsE,"ax",@progbits
	.align	128
        .global         _ZN10layer_norm13ln_fwd_kernelINS_13Kernel_traitsI13__nv_bfloat16S2_S2_S2_fjLj4096ELj1ELj1ELj4ELj16ENS_18Kernel_traits_baseILj4096ES2_S2_S2_S2_fjLj128EEEEELb1ELb0ELb0ELb0EEEvNS_9FwdParamsE
        .type           _ZN10layer_norm13ln_fwd_kernelINS_13Kernel_traitsI13__nv_bfloat16S2_S2_S2_fjLj4096ELj1ELj1ELj4ELj16ENS_18Kernel_traits_baseILj4096ES2_S2_S2_S2_fjLj128EEEEELb1ELb0ELb0ELb0EEEvNS_9FwdParamsE,@function
        .size           _ZN10layer_norm13ln_fwd_kernelINS_13Kernel_traitsI13__nv_bfloat16S2_S2_S2_fjLj4096ELj1ELj1ELj4ELj16ENS_18Kernel_traits_baseILj4096ES2_S2_S2_S2_fjLj128EEEEELb1ELb0ELb0ELb0EEEvNS_9FwdParamsE,(.L_x_27206 - _ZN10layer_norm13ln_fwd_kernelINS_13Kernel_traitsI13__nv_bfloat16S2_S2_S2_fjLj4096ELj1ELj1ELj4ELj16ENS_18Kernel_traits_baseILj4096ES2_S2_S2_S2_fjLj128EEEEELb1ELb0ELb0ELb0EEEvNS_9FwdParamsE)
        .other          _ZN10layer_norm13ln_fwd_kernelINS_13Kernel_traitsI13__nv_bfloat16S2_S2_S2_fjLj4096ELj1ELj1ELj4ELj16ENS_18Kernel_traits_baseILj4096ES2_S2_S2_S2_fjLj128EEEEELb1ELb0ELb0ELb0EEEvNS_9FwdParamsE,@"STO_CUDA_ENTRY STV_DEFAULT"
_ZN10layer_norm13ln_fwd_kernelINS_13Kernel_traitsI13__nv_bfloat16S2_S2_S2_fjLj4096ELj1ELj1ELj4ELj16ENS_18Kernel_traits_baseILj4096ES2_S2_S2_S2_fjLj128EEEEELb1ELb0ELb0ELb0EEEvNS_9FwdParamsE:
.text._ZN10layer_norm13ln_fwd_kernelINS_13Kernel_traitsI13__nv_bfloat16S2_S2_S2_fjLj4096ELj1ELj1ELj4ELj16ENS_18Kernel_traits_baseILj4096ES2_S2_S2_S2_fjLj128EEEEELb1ELb0ELb0ELb0EEEvNS_9FwdParamsE:
[----:B------:R-:W-:Y:S01]  /*0000*/  LDC R1, c[0x0][0x37c] ;  /* 0x0000df00ff017b82 */ /* 0x000fe20000000800 */
[----:B------:R-:W0:Y:S07]  /*0010*/  LDCU.U8 UR4, c[0x0][0x464] ;  /* 0x00008c80ff0477ac */ /* 0x000e2e0008000000 */
[----:B------:R-:W1:Y:S01]  /*0020*/  LDC R76, c[0x0][0x458] ;  /* 0x00011600ff4c7b82 */ /* 0x000e620000000800 */
[----:B------:R-:W2:Y:S01]  /*0030*/  LDCU.64 UR8, c[0x0][0x450] ;  /* 0x00008a00ff0877ac */ /* 0x000ea20008000a00 */
[----:B------:R-:W3:Y:S06]  /*0040*/  LDCU.64 UR6, c[0x0][0x358] ;  /* 0x00006b00ff0677ac */ /* 0x000eec0008000a00 */
[----:B------:R-:W1:Y:S01]  /*0050*/  LDC R77, c[0x0][0x45c] ;  /* 0x00011700ff4d7b82 */ /* 0x000e620000000800 */
[----:B------:R-:W4:Y:S07]  /*0060*/  S2R R86, SR_TID.X ;  /* 0x0000000000567919 */ /* 0x000f2e0000002100 */
[----:B------:R-:W5:Y:S01]  /*0070*/  LDC R9, c[0x0][0x388] ;  /* 0x0000e200ff097b82 */ /* 0x000f620000000800 */
[----:B0-----:R-:W-:Y:S01]  /*0080*/  ISETP.NE.AND P0, PT, RZ, UR4, PT ;  /* 0x00000004ff007c0c */ /* 0x001fe2000bf05270 */
[----:B------:R-:W0:Y:S01]  /*0090*/  LDCU.64 UR4, c[0x0][0x438] ;  /* 0x00008700ff0477ac */ /* 0x000e220008000a00 */
[----:B--2---:R-:W-:-:S02]  /*00a0*/  IMAD.U32 R2, RZ, RZ, UR8 ;  /* 0x00000008ff027e24 */ /* 0x004fc4000f8e00ff */
[----:B------:R-:W-:-:S09]  /*00b0*/  IMAD.U32 R3, RZ, RZ, UR9 ;  /* 0x00000009ff037e24 */ /* 0x000fd2000f8e00ff */
[----:B---3--:R-:W2:Y:S01]  /*00c0*/  @P0 LDG.E.64 R2, desc[UR6][R2.64] ;  /* 0x0000000602020981 */ /* 0x008ea2000c1e1b00 */
[----:B------:R-:W3:Y:S03]  /*00d0*/  @P0 LDC R7, c[0x0][0x460] ;  /* 0x00011800ff070b82 */ /* 0x000ee60000000800 */
[----:B-1----:R-:W3:Y:S01]  /*00e0*/  @P0 LDG.E.64 R4, desc[UR6][R76.64] ;  /* 0x000000064c040981 */ /* 0x002ee2000c1e1b00 */
[----:B------:R-:W-:Y:S01]  /*00f0*/  BSSY.RECONVERGENT B0, `(.L_x_185) ;  /* 0x0000068000007945 */ /* 0x000fe20003800200 */
[----:B0-----:R-:W-:-:S03]  /*0100*/  UISETP.NE.U32.AND UP0, UPT, UR4, URZ, UPT ;  /* 0x000000ff0400728c */ /* 0x001fc6000bf05070 */
[----:B------:R-:W0:Y:S01]  /*0110*/  S2UR UR10, SR_CTAID.X ;  /* 0x00000000000a79c3 */ /* 0x000e220000002500 */
[----:B-----5:R-:W-:Y:S01]  /*0120*/  SHF.R.S32.HI R0, RZ, 0x1f, R9 ;  /* 0x0000001fff007819 */ /* 0x020fe20000011409 */
[----:B------:R-:W-:Y:S01]  /*0130*/  UISETP.NE.AND.EX UP0, UPT, UR5, URZ, UPT, UP0 ;  /* 0x000000ff0500728c */ /* 0x000fe2000bf05300 */
[----:B----4-:R-:W-:Y:S02]  /*0140*/  LOP3.LUT R15, R86, 0x60, RZ, 0xc0, !PT ;  /* 0x00000060560f7812 */ /* 0x010fe400078ec0ff */
[----:B------:R-:W-:Y:S02]  /*0150*/  LEA.HI R0, R0, R9, RZ, 0x3 ;  /* 0x0000000900007211 */ /* 0x000fe400078f18ff */
[----:B------:R-:W-:Y:S01]  /*0160*/  LOP3.LUT R85, R15, 0x1f, R86, 0xf8, !PT ;  /* 0x0000001f0f557812 */ /* 0x000fe200078ef856 */
[----:B------:R-:W0:Y:S01]  /*0170*/  LDC R11, c[0x0][0x360] ;  /* 0x0000d800ff0b7b82 */ /* 0x000e220000000800 */
[----:B------:R-:W-:Y:S02]  /*0180*/  SHF.R.S32.HI R0, RZ, 0x3, R0 ;  /* 0x00000003ff007819 */ /* 0x000fe40000011400 */
[----:B------:R-:W-:Y:S01]  /*0190*/  LOP3.LUT R83, R86, 0x1f, RZ, 0xc0, !PT ;  /* 0x0000001f56537812 */ /* 0x000fe200078ec0ff */
[----:B0-----:R-:W-:Y:S01]  /*01a0*/  IMAD R84, R11, UR10, R86 ;  /* 0x0000000a0b547c24 */ /* 0x001fe2000f8e0256 */
[----:B--2---:R-:W-:-:S02]  /*01b0*/  @P0 R2UR UR8, R2 ;  /* 0x00000000020802ca */ /* 0x004fc400000e0000 */
[----:B------:R-:W-:Y:S02]  /*01c0*/  @P0 R2UR UR9, R3 ;  /* 0x00000000030902ca */ /* 0x000fe400000e0000 */
[----:B---3--:R-:W-:Y:S02]  /*01d0*/  @P0 IADD3 R76, P1, PT, R4, R7, RZ ;  /* 0x00000007044c0210 */ /* 0x008fe40007f3e0ff */
[----:B------:R-:W-:Y:S02]  /*01e0*/  LOP3.LUT R3, R85, 0x7f, RZ, 0x3c, !PT ;  /* 0x0000007f55037812 */ /* 0x000fe400078e3cff */
[----:B------:R-:W-:-:S03]  /*01f0*/  @P0 IADD3.X R77, PT, PT, RZ, R5, RZ, P1, !PT ;  /* 0x00000005ff4d0210 */ /* 0x000fc60000ffe4ff */
[----:B------:R-:W-:Y:S01]  /*0200*/  IMAD.IADD R82, R0, 0x1, R3 ;  /* 0x0000000100527824 */ /* 0x000fe200078e0203 */
[--C-:B------:R-:W-:Y:S01]  /*0210*/  SHF.R.U64 R81, R76, 0x2, R77.reuse ;  /* 0x000000024c517819 */ /* 0x100fe2000000124d */
[----:B------:R-:W-:Y:S01]  /*0220*/  UIADD3 UR15, UPT, UPT, UR8, -0x61c88647, URZ ;  /* 0x9e3779b9080f7890 */ /* 0x000fe2000fffe0ff */
[----:B------:R-:W-:Y:S01]  /*0230*/  SHF.R.U32.HI R80, RZ, 0x2, R77 ;  /* 0x00000002ff507819 */ /* 0x000fe2000001164d */
[----:B------:R-:W-:Y:S02]  /*0240*/  UIADD3 UR18, UPT, UPT, UR9, -0x4498517b, URZ ;  /* 0xbb67ae8509127890 */ /* 0x000fe4000fffe0ff */
[----:B------:R-:W-:Y:S02]  /*0250*/  UIADD3 UR19, UPT, UPT, UR8, 0x3c6ef372, URZ ;  /* 0x3c6ef37208137890 */ /* 0x000fe4000fffe0ff */
[----:B------:R-:W-:Y:S02]  /*0260*/  UIADD3 UR20, UPT, UPT, UR9, 0x76cf5d0a, URZ ;  /* 0x76cf5d0a09147890 */ /* 0x000fe4000fffe0ff */
[----:B------:R-:W-:-:S02]  /*0270*/  UIADD3 UR21, UPT, UPT, UR8, -0x255992d5, URZ ;  /* 0xdaa66d2b08157890 */ /* 0x000fc4000fffe0ff */
[----:B------:R-:W-:Y:S02]  /*0280*/  UIADD3 UR22, UPT, UPT, UR9, 0x32370b8f, URZ ;  /* 0x32370b8f09167890 */ /* 0x000fe4000fffe0ff */
[----:B------:R-:W-:Y:S02]  /*0290*/  UIADD3 UR23, UPT, UPT, UR8, 0x78dde6e4, URZ ;  /* 0x78dde6e408177890 */ /* 0x000fe4000fffe0ff */
[----:B------:R-:W-:Y:S02]  /*02a0*/  UIADD3 UR24, UPT, UPT, UR9, -0x126145ec, URZ ;  /* 0xed9eba1409187890 */ /* 0x000fe4000fffe0ff */
[----:B------:R-:W-:Y:S02]  /*02b0*/  UIADD3 UR25, UPT, UPT, UR8, 0x1715609d, URZ ;  /* 0x1715609d08197890 */ /* 0x000fe4000fffe0ff */
[----:B------:R-:W-:Y:S02]  /*02c0*/  UIADD3 UR26, UPT, UPT, UR9, -0x56f99767, URZ ;  /* 0xa9066899091a7890 */ /* 0x000fe4000fffe0ff */
[----:B------:R-:W-:-:S02]  /*02d0*/  UIADD3 UR27, UPT, UPT, UR8, -0x4ab325aa, URZ ;  /* 0xb54cda56081b7890 */ /* 0x000fc4000fffe0ff */
[----:B------:R-:W-:Y:S02]  /*02e0*/  UIADD3 UR28, UPT, UPT, UR9, 0x646e171e, URZ ;  /* 0x646e171e091c7890 */ /* 0x000fe4000fffe0ff */
[----:B------:R-:W-:Y:S02]  /*02f0*/  UIADD3 UR29, UPT, UPT, UR8, 0x5384540f, URZ ;  /* 0x5384540f081d7890 */ /* 0x000fe4000fffe0ff */
[----:B------:R-:W-:Y:S02]  /*0300*/  UIADD3 UR30, UPT, UPT, UR9, 0x1fd5c5a3, URZ ;  /* 0x1fd5c5a3091e7890 */ /* 0x000fe4000fffe0ff */
[----:B------:R-:W-:Y:S02]  /*0310*/  UIADD3 UR31, UPT, UPT, UR8, -0xe443238, URZ ;  /* 0xf1bbcdc8081f7890 */ /* 0x000fe4000fffe0ff */
[----:B------:R-:W-:Y:S02]  /*0320*/  UIADD3 UR32, UPT, UPT, UR9, -0x24c28bd8, URZ ;  /* 0xdb3d742809207890 */ /* 0x000fe4000fffe0ff */
[----:B------:R-:W-:-:S02]  /*0330*/  UIADD3 UR33, UPT, UPT, UR8, -0x700cb87f, URZ ;  /* 0x8ff3478108217890 */ /* 0x000fc4000fffe0ff */
[----:B------:R-:W-:Y:S01]  /*0340*/  UIADD3 UR34, UPT, UPT, UR9, -0x695add53, URZ ;  /* 0x96a522ad09227890 */ /* 0x000fe2000fffe0ff */
[----:B------:R-:W-:Y:S11]  /*0350*/  BRA.U !UP0, `(.L_x_186) ;  /* 0x0000000108887547 */ /* 0x000ff6000b800000 */
[C---:B------:R-:W-:Y:S01]  /*0360*/  ISETP.GE.U32.AND P1, PT, R82.reuse, 0x100, PT ;  /* 0x000001005200780c */ /* 0x040fe20003f26070 */
[----:B------:R-:W-:Y:S01]  /*0370*/  IMAD.MOV.U32 R17, RZ, RZ, R85 ;  /* 0x000000ffff117224 */ /* 0x000fe200078e0055 */
[C---:B------:R-:W-:Y:S02]  /*0380*/  ISETP.GE.U32.AND P2, PT, R82.reuse, 0x180, PT ;  /* 0x000001805200780c */ /* 0x040fe40003f46070 */
[----:B------:R-:W-:-:S09]  /*0390*/  ISETP.GE.U32.AND P0, PT, R82, 0x80, PT ;  /* 0x000000805200780c */ /* 0x000fd20003f06070 */
[----:B------:R-:W0:Y:S04]  /*03a0*/  @P1 LDC.64 R6, c[0x0][0x3d0] ;  /* 0x0000f400ff061b82 */ /* 0x000e280000000a00 */
[----:B------:R-:W-:-:S04]  /*03b0*/  @P0 LOP3.LUT R17, R85, 0x80, RZ, 0xfc, !PT ;  /* 0x0000008055110812 */ /* 0x000fc800078efcff */
[----:B------:R-:W1:Y:S08]  /*03c0*/  @P1 LDC.64 R8, c[0x0][0x438] ;  /* 0x00010e00ff081b82 */ /* 0x000e700000000a00 */
[----:B------:R-:W2:Y:S08]  /*03d0*/  @P2 LDC.64 R10, c[0x0][0x3d0] ;  /* 0x0000f400ff0a2b82 */ /* 0x000eb00000000a00 */
[----:B------:R-:W3:Y:S01]  /*03e0*/  @P2 LDC.64 R12, c[0x0][0x438] ;  /* 0x00010e00ff0c2b82 */ /* 0x000ee20000000a00 */
[----:B0-----:R-:W-:-:S05]  /*03f0*/  @P1 IMAD.WIDE.U32 R6, R17, 0x10, R6 ;  /* 0x0000001011061825 */ /* 0x001fca00078e0006 */
[----:B------:R0:W5:Y:S01]  /*0400*/  @P1 LDG.E.128 R52, desc[UR6][R6.64] ;  /* 0x0000000606341981 */ /* 0x000162000c1e1d00 */
[C---:B-1----:R-:W-:Y:S01]  /*0410*/  @P1 IMAD.WIDE.U32 R8, R17.reuse, 0x10, R8 ;  /* 0x0000001011081825 */ /* 0x042fe200078e0008 */
[----:B------:R-:W-:Y:S01]  /*0420*/  @P1 IADD3 R17, PT, PT, R17, 0x80, RZ ;  /* 0x0000008011111810 */ /* 0x000fe20007ffe0ff */
[----:B------:R-:W1:Y:S03]  /*0430*/  @P0 LDC.64 R2, c[0x0][0x3d0] ;  /* 0x0000f400ff020b82 */ /* 0x000e660000000a00 */
[----:B------:R0:W5:Y:S01]  /*0440*/  @P1 LD.E.128 R48, desc[UR6][R8.64] ;  /* 0x0000000608301980 */ /* 0x000162000c101d00 */
[----:B--2---:R-:W-:-:S04]  /*0450*/  @P2 IMAD.WIDE.U32 R10, R17, 0x10, R10 ;  /* 0x00000010110a2825 */ /* 0x004fc800078e000a */
[----:B------:R-:W2:Y:S01]  /*0460*/  @P0 LDC.64 R4, c[0x0][0x438] ;  /* 0x00010e00ff040b82 */ /* 0x000ea20000000a00 */
[----:B------:R0:W5:Y:S01]  /*0470*/  @P2 LDG.E.128 R44, desc[UR6][R10.64] ;  /* 0x000000060a2c2981 */ /* 0x000162000c1e1d00 */
[----:B---3--:R-:W-:-:S05]  /*0480*/  @P2 IMAD.WIDE.U32 R12, R17, 0x10, R12 ;  /* 0x00000010110c2825 */ /* 0x008fca00078e000c */
[----:B------:R0:W5:Y:S01]  /*0490*/  @P2 LD.E.128 R40, desc[UR6][R12.64] ;  /* 0x000000060c282980 */ /* 0x000162000c101d00 */
[----:B-1----:R-:W-:-:S05]  /*04a0*/  @P0 IMAD.WIDE.U32 R2, R85, 0x10, R2 ;  /* 0x0000001055020825 */ /* 0x002fca00078e0002 */
[----:B------:R0:W5:Y:S01]  /*04b0*/  @P0 LDG.E.128 R60, desc[UR6][R2.64] ;  /* 0x00000006023c0981 */ /* 0x000162000c1e1d00 */
[----:B--2---:R-:W-:-:S05]  /*04c0*/  @P0 IMAD.WIDE.U32 R4, R85, 0x10, R4 ;  /* 0x0000001055040825 */ /* 0x004fca00078e0004 */
        /* <DEDUP_REMOVED lines=11> */
.L_x_186:
[C---:B------:R-:W-:Y:S01]  /*0580*/  ISETP.GE.U32.AND P1, PT, R82.reuse, 0x100, PT ;  /* 0x000001005200780c */ /* 0x040fe20003f26070 */
[----:B------:R-:W-:Y:S01]  /*0590*/  IMAD.MOV.U32 R13, RZ, RZ, R85 ;  /* 0x000000ffff0d7224 */ /* 0x000fe200078e0055 */
[C---:B------:R-:W-:Y:S02]  /*05a0*/  ISETP.GE.U32.AND P2, PT, R82.reuse, 0x180, PT ;  /* 0x000001805200780c */ /* 0x040fe40003f46070 */
[C---:B------:R-:W-:Y:S02]  /*05b0*/  ISETP.GE.U32.AND P0, PT, R82.reuse, 0x80, PT ;  /* 0x000000805200780c */ /* 0x040fe40003f06070 */
[----:B------:R-:W-:-:S07]  /*05c0*/  ISETP.GE.U32.AND P3, PT, R82, 0x200, PT ;  /* 0x000002005200780c */ /* 0x000fce0003f66070 */
[----:B------:R-:W0:Y:S04]  /*05d0*/  @P1 LDC.64 R2, c[0x0][0x3d0] ;  /* 0x0000f400ff021b82 */ /* 0x000e280000000a00 */
[----:B------:R-:W-:-:S04]  /*05e0*/  @P0 LOP3.LUT R13, R85, 0x80, RZ, 0xfc, !PT ;  /* 0x00000080550d0812 */ /* 0x000fc800078efcff */
[----:B------:R-:W1:Y:S08]  /*05f0*/  @P2 LDC.64 R4, c[0x0][0x3d0] ;  /* 0x0000f400ff042b82 */ /* 0x000e700000000a00 */
[----:B------:R-:W2:Y:S08]  /*0600*/  @P3 LDC.64 R10, c[0x0][0x3d0] ;  /* 0x0000f400ff0a3b82 */ /* 0x000eb00000000a00 */
[----:B------:R-:W3:Y:S01]  /*0610*/  @P0 LDC.64 R6, c[0x0][0x3d0] ;  /* 0x0000f400ff060b82 */ /* 0x000ee20000000a00 */
[C---:B0-----:R-:W-:Y:S01]  /*0620*/  @P1 IMAD.WIDE.U32 R2, R13.reuse, 0x10, R2 ;  /* 0x000000100d021825 */ /* 0x041fe200078e0002 */
[----:B------:R-:W-:-:S04]  /*0630*/  @P1 IADD3 R13, PT, PT, R13, 0x80, RZ ;  /* 0x000000800d0d1810 */ /* 0x000fc80007ffe0ff */
[----:B------:R0:W5:Y:S01]  /*0640*/  @P1 LDG.E.128 R52, desc[UR6][R2.64] ;  /* 0x0000000602341981 */ /* 0x000162000c1e1d00 */
[----:B-1----:R-:W-:-:S04]  /*0650*/  @P2 IMAD.WIDE.U32 R8, R13, 0x10, R4 ;  /* 0x000000100d082825 */ /* 0x002fc800078e0004 */
[----:B------:R-:W-:Y:S01]  /*0660*/  @P2 VIADD R13, R13, 0x80 ;  /* 0x000000800d0d2836 */ /* 0x000fe20000000000 */
[----:B------:R0:W5:Y:S03]  /*0670*/  @P2 LDG.E.128 R44, desc[UR6][R8.64] ;  /* 0x00000006082c2981 */ /* 0x000166000c1e1d00 */
[----:B--2---:R-:W-:-:S05]  /*0680*/  @P3 IMAD.WIDE.U32 R4, R13, 0x10, R10 ;  /* 0x000000100d043825 */ /* 0x004fca00078e000a */
[----:B------:R0:W5:Y:S01]  /*0690*/  @P3 LDG.E.128 R36, desc[UR6][R4.64] ;  /* 0x0000000604243981 */ /* 0x000162000c1e1d00 */
[----:B---3--:R-:W-:-:S05]  /*06a0*/  @P0 IMAD.WIDE.U32 R6, R85, 0x10, R6 ;  /* 0x0000001055060825 */ /* 0x008fca00078e0006 */
[----:B------:R0:W5:Y:S01]  /*06b0*/  @P0 LDG.E.128 R60, desc[UR6][R6.64] ;  /* 0x00000006063c0981 */ /* 0x000162000c1e1d00 */
[----:B------:R-:W-:Y:S02]  /*06c0*/  HFMA2 R50, -RZ, RZ, 0, 0 ;  /* 0x00000000ff327431 */ /* 0x000fe400000001ff */
[----:B------:R-:W-:Y:S01]  /*06d0*/  IMAD.MOV.U32 R42, RZ, RZ, RZ ;  /* 0x000000ffff2a7224 */ /* 0x000fe200078e00ff */
[----:B------:R-:W-:Y:S02]  /*06e0*/  CS2R R40, SRZ ;  /* 0x0000000000287805 */ /* 0x000fe4000001ff00 */
[----:B------:R-:W-:Y:S01]  /*06f0*/  CS2R R48, SRZ ;  /* 0x0000000000307805 */ /* 0x000fe2000001ff00 */
[----:B------:R-:W-:Y:S01]  /*0700*/  IMAD.MOV.U32 R58, RZ, RZ, RZ ;  /* 0x000000ffff3a7224 */ /* 0x000fe200078e00ff */
[----:B------:R-:W-:Y:S02]  /*0710*/  CS2R R56, SRZ ;  /* 0x0000000000387805 */ /* 0x000fe4000001ff00 */
[----:B------:R-:W-:-:S02]  /*0720*/  @P3 CS2R R34, SRZ ;  /* 0x0000000000223805 */ /* 0x000fc4000001ff00 */
[----:B------:R-:W-:Y:S01]  /*0730*/  @P3 CS2R R32, SRZ ;  /* 0x0000000000203805 */ /* 0x000fe2000001ff00 */
[----:B------:R-:W-:Y:S01]  /*0740*/  @P1 IMAD.MOV.U32 R51, RZ, RZ, RZ ;  /* 0x000000ffff331224 */ /* 0x000fe200078e00ff */
[----:B------:R-:W-:Y:S01]  /*0750*/  @P2 MOV R43, RZ ;  /* 0x000000ff002b2202 */ /* 0x000fe20000000f00 */
[----:B0-----:R-:W-:-:S07]  /*0760*/  @P0 IMAD.MOV.U32 R59, RZ, RZ, RZ ;  /* 0x000000ffff3b0224 */ /* 0x001fce00078e00ff */
.L_x_187:
[----:B------:R-:W-:Y:S05]  /*0770*/  BSYNC.RECONVERGENT B0 ;  /* 0x0000000000007941 */ /* 0x000fea0003800200 */
.L_x_185:
[----:B------:R-:W0:Y:S02]  /*0780*/  LDCU UR4, c[0x0][0x384] ;  /* 0x00007080ff0477ac */ /* 0x000e240008000800 */
[----:B0-----:R-:W-:-:S06]  /*0790*/  UISETP.GE.AND UP0, UPT, UR10, UR4, UPT ;  /* 0x000000040a00728c */ /* 0x001fcc000bf06270 */
[----:B------:R-:W-:-:S13]  /*07a0*/  PLOP3.LUT P0, PT, PT, PT, UP0, 0x80, 0x8 ;  /* 0x000000000008781c */ /* 0x000fda0003f0f008 */
[----:B------:R-:W-:Y:S05]  /*07b0*/  @P0 EXIT ;  /* 0x000000000000094d */ /* 0x000fea0003800000 */
[----:B------:R-:W-:Y:S01]  /*07c0*/  IMAD.HI.U32 R3, R84, -0x326172a9, RZ ;  /* 0xcd9e8d5754037827 */ /* 0x000fe200078e00ff */
[----:B------:R-:W-:Y:S01]  /*07d0*/  LOP3.LUT R10, R0, 0x7f, RZ, 0xc0, !PT ;  /* 0x0000007f000a7812 */ /* 0x000fe200078ec0ff */
[----:B------:R-:W0:Y:S01]  /*07e0*/  LDCU.64 UR4, c[0x0][0x3e0] ;  /* 0x00007c00ff0477ac */ /* 0x000e220008000a00 */
[----:B------:R-:W-:Y:S01]  /*07f0*/  LOP3.LUT R76, R76, 0x3, RZ, 0xc0, !PT ;  /* 0x000000034c4c7812 */ /* 0x000fe200078ec0ff */
[----:B------:R-:W-:Y:S01]  /*0800*/  IMAD.HI.U32 R2, R81, -0x2daee0ad, RZ ;  /* 0xd2511f5351027827 */ /* 0x000fe200078e00ff */
[----:B------:R-:W-:Y:S01]  /*0810*/  LOP3.LUT R3, R80, UR8, R3, 0x96, !PT ;  /* 0x0000000850037c12 */ /* 0x000fe2000f8e9603 */
[----:B------:R-:W-:Y:S01]  /*0820*/  UPLOP3.LUT UP2, UPT, UPT, UPT, UPT, 0x40, 0x4 ;  /* 0x000000000004789c */ /* 0x000fe20003f4e870 */
[----:B-----5:R-:W-:Y:S01]  /*0830*/  PRMT R75, R35, 0x7632, R75 ;  /* 0x00007632234b7816 */ /* 0x020fe2000000004b */
[----:B------:R-:W-:Y:S01]  /*0840*/  IMAD R7, R81, -0x2daee0ad, RZ ;  /* 0xd2511f5351077824 */ /* 0x000fe200078e02ff */
[----:B------:R-:W-:Y:S01]  /*0850*/  LOP3.LUT R2, R2, UR9, RZ, 0x3c, !PT ;  /* 0x0000000902027c12 */ /* 0x000fe2000f8e3cff */
[----:B------:R-:W-:Y:S01]  /*0860*/  IMAD.HI.U32 R6, R3, -0x2daee0ad, RZ ;  /* 0xd2511f5303067827 */ /* 0x000fe200078e00ff */
[----:B------:R-:W-:Y:S01]  /*0870*/  PRMT R74, R39, 0x7632, R74 ;  /* 0x00007632274a7816 */ /* 0x000fe2000000004a */
[----:B------:R-:W1:Y:S01]  /*0880*/  LDCU UR35, c[0x0][0x388] ;  /* 0x00007100ff2377ac */ /* 0x000e620008000800 */
[----:B------:R-:W-:Y:S01]  /*0890*/  PRMT R73, R34, 0x7632, R73 ;  /* 0x0000763222497816 */ /* 0x000fe20000000049 */
[----:B------:R-:W-:Y:S01]  /*08a0*/  IMAD R5, R84, -0x326172a9, RZ ;  /* 0xcd9e8d5754057824 */ /* 0x000fe200078e02ff */
[----:B------:R-:W-:Y:S01]  /*08b0*/  LOP3.LUT R6, R7, UR18, R6, 0x96, !PT ;  /* 0x0000001207067c12 */ /* 0x000fe2000f8e9606 */
[----:B------:R-:W-:Y:S01]  /*08c0*/  IMAD.HI.U32 R4, R2, -0x326172a9, RZ ;  /* 0xcd9e8d5702047827 */ /* 0x000fe200078e00ff */
[----:B------:R-:W-:Y:S01]  /*08d0*/  PRMT R72, R38, 0x7632, R72 ;  /* 0x0000763226487816 */ /* 0x000fe20000000048 */
[----:B------:R-:W2:Y:S01]  /*08e0*/  LDCU UR14, c[0x0][0x400] ;  /* 0x00008000ff0e77ac */ /* 0x000ea20008000800 */
[----:B------:R-:W-:Y:S01]  /*08f0*/  PRMT R31, R33, 0x7632, R31 ;  /* 0x00007632211f7816 */ /* 0x000fe2000000001f */
[----:B------:R-:W-:Y:S01]  /*0900*/  IMAD R8, R3, -0x2daee0ad, RZ ;  /* 0xd2511f5303087824 */ /* 0x000fe200078e02ff */
[----:B------:R-:W-:Y:S01]  /*0910*/  LOP3.LUT R4, R5, UR15, R4, 0x96, !PT ;  /* 0x0000000f05047c12 */ /* 0x000fe2000f8e9604 */
[----:B------:R-:W-:Y:S01]  /*0920*/  IMAD R5, R2, -0x326172a9, RZ ;  /* 0xcd9e8d5702057824 */ /* 0x000fe200078e02ff */
[----:B0-----:R-:W-:Y:S01]  /*0930*/  UISETP.NE.U32.AND UP0, UPT, UR4, URZ, UPT ;  /* 0x000000ff0400728c */ /* 0x001fe2000bf05070 */
[----:B------:R-:W-:Y:S01]  /*0940*/  IMAD.HI.U32 R2, R6, -0x326172a9, RZ ;  /* 0xcd9e8d5706027827 */ /* 0x000fe200078e00ff */
[----:B------:R-:W0:Y:S01]  /*0950*/  LDCU.U8 UR4, c[0x0][0x410] ;  /* 0x00008200ff0477ac */ /* 0x000e220008000000 */
[----:B------:R-:W-:-:S02]  /*0960*/  PRMT R30, R37, 0x7632, R30 ;  /* 0x00007632251e7816 */ /* 0x000fc4000000001e */
[----:B------:R-:W-:Y:S01]  /*0970*/  IMAD.HI.U32 R3, R4, -0x2daee0ad, RZ ;  /* 0xd2511f5304037827 */ /* 0x000fe200078e00ff */
[----:B------:R-:W-:Y:S01]  /*0980*/  LOP3.LUT R2, R5, UR19, R2, 0x96, !PT ;  /* 0x0000001305027c12 */ /* 0x000fe2000f8e9602 */
[----:B------:R-:W-:Y:S01]  /*0990*/  UISETP.NE.AND.EX UP0, UPT, UR5, URZ, UPT, UP0 ;  /* 0x000000ff0500728c */ /* 0x000fe2000bf05300 */
[----:B------:R-:W-:Y:S01]  /*09a0*/  PRMT R29, R32, 0x7632, R29 ;  /* 0x00007632201d7816 */ /* 0x000fe2000000001d */
[----:B------:R-:W-:Y:S01]  /*09b0*/  IMAD R5, R6, -0x326172a9, RZ ;  /* 0xcd9e8d5706057824 */ /* 0x000fe200078e02ff */
[----:B------:R-:W-:Y:S01]  /*09c0*/  LOP3.LUT R3, R8, UR20, R3, 0x96, !PT ;  /* 0x0000001408037c12 */ /* 0x000fe2000f8e9603 */
[----:B------:R-:W-:Y:S01]  /*09d0*/  IMAD R7, R4, -0x2daee0ad, RZ ;  /* 0xd2511f5304077824 */ /* 0x000fe200078e02ff */
[----:B------:R-:W-:Y:S01]  /*09e0*/  PRMT R28, R36, 0x7632, R28 ;  /* 0x00007632241c7816 */ /* 0x000fe2000000001c */
[----:B------:R-:W-:Y:S01]  /*09f0*/  IMAD.HI.U32 R6, R2, -0x2daee0ad, RZ ;  /* 0xd2511f5302067827 */ /* 0x000fe200078e00ff */
[----:B------:R-:W-:Y:S01]  /*0a00*/  PRMT R27, R43, 0x7632, R27 ;  /* 0x000076322b1b7816 */ /* 0x000fe2000000001b */
[----:B------:R-:W3:Y:S01]  /*0a10*/  LDCU.64 UR12, c[0x0][0x3a0] ;  /* 0x00007400ff0c77ac */ /* 0x000ee20008000a00 */
[----:B------:R-:W-:Y:S01]  /*0a20*/  PRMT R26, R47, 0x7632, R26 ;  /* 0x000076322f1a7816 */ /* 0x000fe2000000001a */
[----:B------:R-:W-:Y:S01]  /*0a30*/  IMAD.HI.U32 R4, R3, -0x326172a9, RZ ;  /* 0xcd9e8d5703047827 */ /* 0x000fe200078e00ff */
[----:B------:R-:W-:Y:S01]  /*0a40*/  LOP3.LUT R6, R7, UR22, R6, 0x96, !PT ;  /* 0x0000001607067c12 */ /* 0x000fe2000f8e9606 */
[----:B------:R-:W4:Y:S01]  /*0a50*/  LDCU.64 UR16, c[0x0][0x380] ;  /* 0x00007000ff1077ac */ /* 0x000f220008000a00 */
[----:B------:R-:W-:Y:S01]  /*0a60*/  PRMT R25, R42, 0x7632, R25 ;  /* 0x000076322a197816 */ /* 0x000fe20000000019 */
[----:B------:R-:W-:Y:S01]  /*0a70*/  IMAD R8, R2, -0x2daee0ad, RZ ;  /* 0xd2511f5302087824 */ /* 0x000fe200078e02ff */
[----:B------:R-:W-:Y:S01]  /*0a80*/  LOP3.LUT R4, R5, UR21, R4, 0x96, !PT ;  /* 0x0000001505047c12 */ /* 0x000fe2000f8e9604 */
[----:B------:R-:W-:Y:S01]  /*0a90*/  IMAD R3, R3, -0x326172a9, RZ ;  /* 0xcd9e8d5703037824 */ /* 0x000fe200078e02ff */
[----:B------:R-:W-:Y:S01]  /*0aa0*/  PRMT R24, R46, 0x7632, R24 ;  /* 0x000076322e187816 */ /* 0x000fe20000000018 */
[----:B------:R-:W-:Y:S01]  /*0ab0*/  IMAD.HI.U32 R2, R6, -0x326172a9, RZ ;  /* 0xcd9e8d5706027827 */ /* 0x000fe200078e00ff */
[----:B------:R-:W-:Y:S01]  /*0ac0*/  PRMT R23, R41, 0x7632, R23 ;  /* 0x0000763229177816 */ /* 0x000fe20000000017 */
[----:B0-----:R-:W-:Y:S01]  /*0ad0*/  UISETP.NE.AND UP3, UPT, UR4, URZ, UPT ;  /* 0x000000ff0400728c */ /* 0x001fe2000bf65270 */
[----:B------:R-:W-:Y:S01]  /*0ae0*/  PRMT R22, R45, 0x7632, R22 ;  /* 0x000076322d167816 */ /* 0x000fe20000000016 */
[----:B------:R-:W-:Y:S01]  /*0af0*/  IMAD.HI.U32 R5, R4, -0x2daee0ad, RZ ;  /* 0xd2511f5304057827 */ /* 0x000fe200078e00ff */
[----:B------:R-:W-:-:S02]  /*0b00*/  LOP3.LUT R2, R3, UR23, R2, 0x96, !PT ;  /* 0x0000001703027c12 */ /* 0x000fc4000f8e9602 */
[----:B------:R-:W-:Y:S01]  /*0b10*/  PRMT R21, R40, 0x7632, R21 ;  /* 0x0000763228157816 */ /* 0x000fe20000000015 */
[----:B------:R-:W-:Y:S01]  /*0b20*/  IMAD R7, R4, -0x2daee0ad, RZ ;  /* 0xd2511f5304077824 */ /* 0x000fe200078e02ff */
[----:B------:R-:W-:Y:S01]  /*0b30*/  LOP3.LUT R5, R8, UR24, R5, 0x96, !PT ;  /* 0x0000001808057c12 */ /* 0x000fe2000f8e9605 */
[----:B------:R-:W-:Y:S01]  /*0b40*/  IMAD.HI.U32 R4, R2, -0x2daee0ad, RZ ;  /* 0xd2511f5302047827 */ /* 0x000fe200078e00ff */
[----:B------:R-:W-:Y:S02]  /*0b50*/  PRMT R20, R44, 0x7632, R20 ;  /* 0x000076322c147816 */ /* 0x000fe40000000014 */
[----:B------:R-:W-:Y:S01]  /*0b60*/  PRMT R19, R51, 0x7632, R19 ;  /* 0x0000763233137816 */ /* 0x000fe20000000013 */
[----:B------:R-:W-:Y:S01]  /*0b70*/  IMAD R6, R6, -0x326172a9, RZ ;  /* 0xcd9e8d5706067824 */ /* 0x000fe200078e02ff */
[----:B------:R-:W-:Y:S01]  /*0b80*/  LOP3.LUT R4, R7, UR26, R4, 0x96, !PT ;  /* 0x0000001a07047c12 */ /* 0x000fe2000f8e9604 */
[----:B------:R-:W-:Y:S01]  /*0b90*/  IMAD.HI.U32 R3, R5, -0x326172a9, RZ ;  /* 0xcd9e8d5705037827 */ /* 0x000fe200078e00ff */
[----:B------:R-:W-:-:S02]  /*0ba0*/  PRMT R18, R55, 0x7632, R18 ;  /* 0x0000763237127816 */ /* 0x000fc40000000012 */
[----:B------:R-:W-:Y:S01]  /*0bb0*/  PRMT R17, R50, 0x7632, R17 ;  /* 0x0000763232117816 */ /* 0x000fe20000000011 */
[----:B------:R-:W-:Y:S01]  /*0bc0*/  IMAD R7, R2, -0x2daee0ad, RZ ;  /* 0xd2511f5302077824 */ /* 0x000fe200078e02ff */
[----:B------:R-:W-:Y:S01]  /*0bd0*/  LOP3.LUT R3, R6, UR25, R3, 0x96, !PT ;  /* 0x0000001906037c12 */ /* 0x000fe2000f8e9603 */
[----:B------:R-:W-:Y:S01]  /*0be0*/  IMAD R5, R5, -0x326172a9, RZ ;  /* 0xcd9e8d5705057824 */ /* 0x000fe200078e02ff */
[----:B------:R-:W-:Y:S01]  /*0bf0*/  PRMT R16, R54, 0x7632, R16 ;  /* 0x0000763236107816 */ /* 0x000fe20000000010 */
[----:B------:R-:W-:Y:S01]  /*0c00*/  IMAD.HI.U32 R2, R4, -0x326172a9, RZ ;  /* 0xcd9e8d5704027827 */ /* 0x000fe200078e00ff */
[----:B------:R-:W-:Y:S02]  /*0c10*/  PRMT R14, R53, 0x7632, R14 ;  /* 0x00007632350e7816 */ /* 0x000fe4000000000e */
[----:B------:R-:W-:Y:S01]  /*0c20*/  PRMT R13, R48, 0x7632, R13 ;  /* 0x00007632300d7816 */ /* 0x000fe2000000000d */
[----:B------:R-:W-:Y:S01]  /*0c30*/  IMAD.HI.U32 R6, R3, -0x2daee0ad, RZ ;  /* 0xd2511f5303067827 */ /* 0x000fe200078e00ff */
[----:B------:R-:W-:-:S02]  /*0c40*/  LOP3.LUT R2, R5, UR27, R2, 0x96, !PT ;  /* 0x0000001b05027c12 */ /* 0x000fc4000f8e9602 */
[----:B------:R-:W-:Y:S01]  /*0c50*/  PRMT R12, R52, 0x7632, R12 ;  /* 0x00007632340c7816 */ /* 0x000fe2000000000c */
[----:B------:R-:W-:Y:S01]  /*0c60*/  IMAD R8, R3, -0x2daee0ad, RZ ;  /* 0xd2511f5303087824 */ /* 0x000fe200078e02ff */
[----:B------:R-:W-:Y:S01]  /*0c70*/  LOP3.LUT R6, R7, UR28, R6, 0x96, !PT ;  /* 0x0000001c07067c12 */ /* 0x000fe2000f8e9606 */
[----:B------:R-:W-:Y:S01]  /*0c80*/  IMAD.HI.U32 R5, R2, -0x2daee0ad, RZ ;  /* 0xd2511f5302057827 */ /* 0x000fe200078e00ff */
[----:B------:R-:W-:-:S03]  /*0c90*/  PRMT R11, R59, 0x7632, R11 ;  /* 0x000076323b0b7816 */ /* 0x000fc6000000000b */
[----:B------:R-:W-:Y:S01]  /*0ca0*/  IMAD R4, R4, -0x326172a9, RZ ;  /* 0xcd9e8d5704047824 */ /* 0x000fe200078e02ff */
[----:B------:R-:W-:Y:S01]  /*0cb0*/  LOP3.LUT R5, R8, UR30, R5, 0x96, !PT ;  /* 0x0000001e08057c12 */ /* 0x000fe2000f8e9605 */
[----:B------:R-:W-:-:S04]  /*0cc0*/  IMAD.HI.U32 R3, R6, -0x326172a9, RZ ;  /* 0xcd9e8d5706037827 */ /* 0x000fc800078e00ff */
[----:B------:R-:W-:Y:S01]  /*0cd0*/  IMAD R7, R6, -0x326172a9, RZ ;  /* 0xcd9e8d5706077824 */ /* 0x000fe200078e02ff */
[----:B------:R-:W-:Y:S01]  /*0ce0*/  LOP3.LUT R3, R4, UR29, R3, 0x96, !PT ;  /* 0x0000001d04037c12 */ /* 0x000fe2000f8e9603 */
[----:B------:R-:W-:Y:S01]  /*0cf0*/  IMAD R8, R83, -0x20, R10 ;  /* 0xffffffe053087824 */ /* 0x000fe200078e020a */
[----:B------:R-:W-:Y:S01]  /*0d00*/  VIADDMNMX R10, R10, -R15, RZ, !PT ;  /* 0x8000000f0a0a7246 */ /* 0x000fe200078001ff */
[----:B------:R-:W-:Y:S01]  /*0d10*/  IMAD.SHL.U32 R6, R0, 0x2, RZ ;  /* 0x0000000200067824 */ /* 0x000fe200078e00ff */
[----:B------:R-:W-:Y:S01]  /*0d20*/  PRMT R15, R49, 0x7632, R15 ;  /* 0x00007632310f7816 */ /* 0x000fe2000000000f */
[----:B------:R-:W-:Y:S01]  /*0d30*/  IMAD R9, R2, -0x2daee0ad, RZ ;  /* 0xd2511f5302097824 */ /* 0x000fe200078e02ff */
[----:B------:R-:W-:Y:S01]  /*0d40*/  VIMNMX R10, PT, PT, R10, 0x20, PT ;  /* 0x000000200a0a7848 */ /* 0x000fe20003fe0100 */
[----:B------:R-:W-:Y:S01]  /*0d50*/  IMAD.HI.U32 R2, R3, -0x2daee0ad, RZ ;  /* 0xd2511f5303027827 */ /* 0x000fe200078e00ff */
[----:B------:R-:W-:Y:S02]  /*0d60*/  LOP3.LUT R79, R6, 0xffffff00, RZ, 0xc0, !PT ;  /* 0xffffff00064f7812 */ /* 0x000fe400078ec0ff */
[----:B------:R-:W-:Y:S01]  /*0d70*/  VIMNMX R8, PT, PT, RZ, R8, !PT ;  /* 0x00000008ff087248 */ /* 0x000fe20007fe0100 */
[----:B------:R-:W-:Y:S01]  /*0d80*/  IMAD.HI.U32 R4, R5, -0x326172a9, RZ ;  /* 0xcd9e8d5705047827 */ /* 0x000fe200078e00ff */
[----:B------:R-:W-:-:S02]  /*0d90*/  LEA R10, R10, R79, 0x3 ;  /* 0x0000004f0a0a7211 */ /* 0x000fc400078e18ff */
[----:B------:R-:W-:Y:S01]  /*0da0*/  LOP3.LUT R0, R9, UR32, R2, 0x96, !PT ;  /* 0x0000002009007c12 */ /* 0x000fe2000f8e9602 */
[----:B------:R-:W-:Y:S01]  /*0db0*/  IMAD R2, R5, -0x326172a9, RZ ;  /* 0xcd9e8d5705027824 */ /* 0x000fe200078e02ff */
[----:B------:R-:W-:Y:S01]  /*0dc0*/  I2FP.F32.U32 R9, R10 ;  /* 0x0000000a00097245 */ /* 0x000fe20000201000 */
[----:B------:R-:W-:Y:S01]  /*0dd0*/  IMAD R3, R3, -0x2daee0ad, RZ ;  /* 0xd2511f5303037824 */ /* 0x000fe200078e02ff */
[----:B------:R-:W-:Y:S01]  /*0de0*/  LOP3.LUT R92, R7, UR31, R4, 0x96, !PT ;  /* 0x0000001f075c7c12 */ /* 0x000fe2000f8e9604 */
[----:B------:R-:W-:Y:S01]  /*0df0*/  IMAD.HI.U32 R77, R0, -0x326172a9, RZ ;  /* 0xcd9e8d57004d7827 */ /* 0x000fe200078e00ff */
[----:B------:R-:W-:Y:S02]  /*0e00*/  VIMNMX R8, PT, PT, R8, 0x20, PT ;  /* 0x0000002008087848 */ /* 0x000fe40003fe0100 */
[----:B------:R-:W0:Y:S01]  /*0e10*/  MUFU.RCP R9, R9 ;  /* 0x0000000900097308 */ /* 0x000e220000001000 */
[----:B------:R-:W-:Y:S01]  /*0e20*/  IMAD.HI.U32 R78, R92, -0x2daee0ad, RZ ;  /* 0xd2511f535c4e7827 */ /* 0x000fe200078e00ff */
[----:B------:R-:W-:-:S02]  /*0e30*/  LOP3.LUT R77, R2, UR33, R77, 0x96, !PT ;  /* 0x00000021024d7c12 */ /* 0x000fc4000f8e964d */
[----:B------:R-:W-:Y:S01]  /*0e40*/  PRMT R10, R63, 0x7632, R10 ;  /* 0x000076323f0a7816 */ /* 0x000fe2000000000a */
[----:B------:R-:W-:Y:S01]  /*0e50*/  IMAD R79, R8, 0x8, R79 ;  /* 0x00000008084f7824 */ /* 0x000fe200078e024f */
[----:B------:R-:W-:Y:S01]  /*0e60*/  LOP3.LUT R78, R3, UR34, R78, 0x96, !PT ;  /* 0x00000022034e7c12 */ /* 0x000fe2000f8e964e */
[----:B------:R-:W-:Y:S01]  /*0e70*/  IMAD.MOV.U32 R2, RZ, RZ, RZ ;  /* 0x000000ffff027224 */ /* 0x000fe200078e00ff */
[----:B------:R-:W-:Y:S01]  /*0e80*/  PRMT R8, R58, 0x7632, R8 ;  /* 0x000076323a087816 */ /* 0x000fe20000000008 */
[----:B------:R-:W-:Y:S01]  /*0e90*/  IMAD R92, R92, -0x2daee0ad, RZ ;  /* 0xd2511f535c5c7824 */ /* 0x000fe200078e02ff */
[----:B------:R-:W-:Y:S01]  /*0ea0*/  PRMT R7, R62, 0x7632, R7 ;  /* 0x000076323e077816 */ /* 0x000fe20000000007 */
[----:B------:R-:W-:Y:S01]  /*0eb0*/  IMAD R0, R0, -0x326172a9, RZ ;  /* 0xcd9e8d5700007824 */ /* 0x000fe200078e02ff */
[----:B------:R-:W-:Y:S02]  /*0ec0*/  PRMT R6, R57, 0x7632, R6 ;  /* 0x0000763239067816 */ /* 0x000fe40000000006 */
[----:B------:R-:W-:-:S02]  /*0ed0*/  PRMT R5, R61, 0x7632, R5 ;  /* 0x000076323d057816 */ /* 0x000fc40000000005 */
[----:B------:R-:W-:Y:S02]  /*0ee0*/  PRMT R4, R56, 0x7632, R4 ;  /* 0x0000763238047816 */ /* 0x000fe40000000004 */
[----:B01234-:R-:W-:-:S07]  /*0ef0*/  PRMT R3, R60, 0x7632, R3 ;  /* 0x000076323c037816 */ /* 0x01ffce0000000003 */
.L_x_531:
[----:B0-----:R-:W0:Y:S01]  /*0f00*/  @UP0 LDCU.64 UR4, c[0x0][0x3e0] ;  /* 0x00007c00ff0407ac */ /* 0x001e220008000a00 */
[----:B------:R-:W-:Y:S01]  /*0f10*/  PLOP3.LUT P0, PT, PT, PT, UP0, 0x80, 0x8 ;  /* 0x000000000008781c */ /* 0x000fe20003f0f008 */
[----:B0-----:R-:W-:-:S06]  /*0f20*/  @UP0 UIMAD.WIDE UR4, UR10, 0x2, UR4 ;  /* 0x000000020a0408a5 */ /* 0x001fcc000f8e0204 */
[----:B-1234-:R-:W-:Y:S01]  /*0f30*/  MOV R64, UR4 ;  /* 0x0000000400407c02 */ /* 0x01efe20008000f00 */
[----:B------:R-:W-:-:S05]  /*0f40*/  IMAD.U32 R65, RZ, RZ, UR5 ;  /* 0x00000005ff417e24 */ /* 0x000fca000f8e00ff */
        /* <DEDUP_REMOVED lines=11> */
[----:B--2---:R-:W-:Y:S02]  /*1000*/  @P0 R2UR UR11, R64 ;  /* 0x00000000400b02ca */ /* 0x004fe400000e0000 */
[----:B------:R-:W-:-:S11]  /*1010*/  P2R R64, PR, RZ, 0x2 ;  /* 0x00000002ff407803 */ /* 0x000fd60000000000 */
        /* <DEDUP_REMOVED lines=10> */
[----:B------:R-:W5:Y:S01]  /*10c0*/  LDG.E.128 R68, desc[UR6][R68.64] ;  /* 0x0000000644447981 */ /* 0x000f62000c1e1d00 */
[----:B------:R-:W-:Y:S01]  /*10d0*/  ISETP.NE.AND P0, PT, R76, 0x1, PT ;  /* 0x000000014c00780c */ /* 0x000fe20003f05270 */
[----:B------:R-:W-:Y:S01]  /*10e0*/  BSSY.RECONVERGENT B1, `(.L_x_191) ;  /* 0x000004c000017945 */ /* 0x000fe20003800200 */
[----:B------:R-:W-:Y:S01]  /*10f0*/  IMAD.MOV.U32 R95, RZ, RZ, 0x2 ;  /* 0x00000002ff5f7424 */ /* 0x000fe200078e00ff */
[----:B------:R-:W-:Y:S01]  /*1100*/  MOV R90, R92 ;  /* 0x0000005c005a7202 */ /* 0x000fe20000000f00 */
[----:B------:R-:W-:-:S09]  /*1110*/  IMAD.MOV.U32 R94, RZ, RZ, R0 ;  /* 0x000000ffff5e7224 */ /* 0x000fd200078e0000 */
[----:B------:R-:W-:Y:S05]  /*1120*/  @!P0 BRA `(.L_x_192) ;  /* 0x00000004001c8947 */ /* 0x000fea0003800000 */
[----:B------:R-:W-:-:S05]  /*1130*/  IMAD.MOV.U32 R95, RZ, RZ, 0x2 ;  /* 0x00000002ff5f7424 */ /* 0x000fca00078e00ff */
[----:B------:R-:W-:-:S05]  /*1140*/  VIADDMNMX.U32 R90, R76, 0xfffffffe, R95, PT ;  /* 0xfffffffe4c5a7846 */ /* 0x000fca000380005f */
[----:B------:R-:W-:-:S04]  /*1150*/  IMAD.SHL.U32 R90, R90, 0x4, RZ ;  /* 0x000000045a5a7824 */ /* 0x000fc800078e00ff */
[----:B------:R-:W0:Y:S02]  /*1160*/  LDC R94, c[0x2][R90] ;  /* 0x008000005a5e7b82 */ /* 0x000e240000000800 */
[----:B0-----:R-:W-:-:S04]  /*1170*/  SHF.R.S32.HI R95, RZ, 0x1f, R94 ;  /* 0x0000001fff5f7819 */ /* 0x001fc8000001145e */
.L_x_27038:
[----:B------:R-:W-:Y:S05]  /*1180*/  BRX R94 -0x1190                                        (*"BRANCH_TARGETS .L_x_27039,.L_x_27040,.L_x_27041"*) ;  /* 0xffffffec5e9c7949 */ /* 0x000fea000383ffff */
.L_x_27041:
[----:B------:R-:W-:Y:S01]  /*1190*/  IADD3 R95, PT, PT, R76, 0x1, RZ ;  /* 0x000000014c5f7810 */ /* 0x000fe20007ffe0ff */
[----:B------:R-:W-:Y:S02]  /*11a0*/  IMAD.MOV.U32 R90, RZ, RZ, R92 ;  /* 0x000000ffff5a7224 */ /* 0x000fe400078e005c */
[----:B------:R-:W-:Y:S01]  /*11b0*/  IMAD.MOV.U32 R94, RZ, RZ, R77 ;  /* 0x000000ffff5e7224 */ /* 0x000fe200078e004d */
[----:B------:R-:W-:Y:S06]  /*11c0*/  BRA `(.L_x_192) ;  /* 0x0000000000f47947 */ /* 0x000fec0003800000 */
.L_x_27039:
[----:B------:R-:W-:Y:S01]  /*11d0*/  MOV R90, R92 ;  /* 0x0000005c005a7202 */ /* 0x000fe20000000f00 */
[----:B------:R-:W-:Y:S02]  /*11e0*/  IMAD.MOV.U32 R95, RZ, RZ, 0x3 ;  /* 0x00000003ff5f7424 */ /* 0x000fe400078e00ff */
[----:B------:R-:W-:Y:S01]  /*11f0*/  IMAD.MOV.U32 R94, RZ, RZ, R78 ;  /* 0x000000ffff5e7224 */ /* 0x000fe200078e004e */
[----:B------:R-:W-:Y:S06]  /*1200*/  BRA `(.L_x_192) ;  /* 0x0000000000e47947 */ /* 0x000fec0003800000 */
.L_x_27040:
[----:B------:R-:W-:Y:S01]  /*1210*/  IADD3 R81, PT, PT, R81, 0x1, RZ ;  /* 0x0000000151517810 */ /* 0x000fe20007ffe0ff */
[----:B------:R-:W-:Y:S03]  /*1220*/  BSSY.RECONVERGENT B2, `(.L_x_193) ;  /* 0x000000c000027945 */ /* 0x000fe60003800200 */
[C---:B------:R-:W-:Y:S01]  /*1230*/  ISETP.NE.AND P0, PT, R81.reuse, RZ, PT ;  /* 0x000000ff5100720c */ /* 0x040fe20003f05270 */
[----:B------:R-:W-:-:S12]  /*1240*/  IMAD.WIDE.U32 R114, R81, -0x2daee0ad, RZ ;  /* 0xd2511f5351727825 */ /* 0x000fd800078e00ff */
[----:B------:R-:W-:Y:S05]  /*1250*/  @P0 BRA `(.L_x_194) ;  /* 0x0000000000200947 */ /* 0x000fea0003800000 */
[----:B------:R-:W-:-:S05]  /*1260*/  VIADD R80, R80, 0x1 ;  /* 0x0000000150507836 */ /* 0x000fca0000000000 */
[----:B------:R-:W-:-:S13]  /*1270*/  ISETP.NE.AND P0, PT, R80, RZ, PT ;  /* 0x000000ff5000720c */ /* 0x000fda0003f05270 */
[----:B------:R-:W-:Y:S01]  /*1280*/  @!P0 VIADD R84, R84, 0x1 ;  /* 0x0000000154548836 */ /* 0x000fe20000000000 */
[----:B------:R-:W-:Y:S01]  /*1290*/  @!P0 IADD3 R0, PT, PT, R2, 0x1, RZ ;  /* 0x0000000102008810 */ /* 0x000fe20007ffe0ff */
[----:B------:R-:W-:-:S03]  /*12a0*/  @!P0 IMAD.MOV.U32 R80, RZ, RZ, RZ ;  /* 0x000000ffff508224 */ /* 0x000fc600078e00ff */
[----:B------:R-:W-:-:S13]  /*12b0*/  ISETP.NE.AND P1, PT, R84, RZ, !P0 ;  /* 0x000000ff5400720c */ /* 0x000fda0004725270 */
[----:B------:R-:W-:-:S05]  /*12c0*/  @P1 IMAD.MOV R0, RZ, RZ, R2 ;  /* 0x000000ffff001224 */ /* 0x000fca00078e0202 */
[----:B------:R-:W-:-:S07]  /*12d0*/  @!P0 MOV R2, R0 ;  /* 0x0000000000028202 */ /* 0x000fce0000000f00 */
.L_x_194:
[----:B------:R-:W-:Y:S05]  /*12e0*/  BSYNC.RECONVERGENT B2 ;  /* 0x0000000000027941 */ /* 0x000fea0003800200 */
.L_x_193:
[----:B------:R-:W-:Y:S01]  /*12f0*/  IMAD.WIDE.U32 R76, R84, -0x326172a9, RZ ;  /* 0xcd9e8d57544c7825 */ /* 0x000fe200078e00ff */
[----:B------:R-:W-:-:S04]  /*1300*/  LOP3.LUT R94, R2, UR9, R115, 0x96, !PT ;  /* 0x00000009025e7c12 */ /* 0x000fc8000f8e9673 */
[----:B------:R-:W-:Y:S01]  /*1310*/  LOP3.LUT R96, R80, UR8, R77, 0x96, !PT ;  /* 0x0000000850607c12 */ /* 0x000fe2000f8e964d */
[----:B------:R-:W-:-:S04]  /*1320*/  IMAD.WIDE.U32 R94, R94, -0x326172a9, RZ ;  /* 0xcd9e8d575e5e7825 */ /* 0x000fc800078e00ff */
        /* <DEDUP_REMOVED lines=33> */
[----:B------:R-:W-:-:S03]  /*1540*/  LOP3.LUT R77, R114, UR33, R97, 0x96, !PT ;  /* 0x00000021724d7c12 */ /* 0x000fc6000f8e9661 */
[----:B------:R-:W-:Y:S01]  /*1550*/  IMAD.MOV.U32 R90, RZ, RZ, R94 ;  /* 0x000000ffff5a7224 */ /* 0x000fe200078e005e */
[----:B------:R-:W-:Y:S01]  /*1560*/  LOP3.LUT R78, R76, UR34, R95, 0x96, !PT ;  /* 0x000000224c4e7c12 */ /* 0x000fe2000f8e965f */
[----:B------:R-:W-:Y:S01]  /*1570*/  IMAD.MOV.U32 R0, RZ, RZ, R96 ;  /* 0x000000ffff007224 */ /* 0x000fe200078e0060 */
[----:B------:R-:W-:Y:S01]  /*1580*/  MOV R94, R92 ;  /* 0x0000005c005e7202 */ /* 0x000fe20000000f00 */
[----:B------:R-:W-:-:S07]  /*1590*/  IMAD.MOV.U32 R95, RZ, RZ, RZ ;  /* 0x000000ffff5f7224 */ /* 0x000fce00078e00ff */
.L_x_192:
[----:B------:R-:W-:Y:S05]  /*15a0*/  BSYNC.RECONVERGENT B1 ;  /* 0x0000000000017941 */ /* 0x000fea0003800200 */
.L_x_191:
[----:B------:R-:W0:Y:S01]  /*15b0*/  LDC R98, c[0x0][0x408] ;  /* 0x00010200ff627b82 */ /* 0x000e220000000800 */
[----:B------:R-:W-:Y:S01]  /*15c0*/  I2FP.F32.U32 R97, R94 ;  /* 0x0000005e00617245 */ /* 0x000fe20000201000 */
[----:B------:R-:W-:Y:S01]  /*15d0*/  IMAD.MOV.U32 R94, RZ, RZ, 0x2f800000 ;  /* 0x2f800000ff5e7424 */ /* 0x000fe200078e00ff */
[C---:B-----5:R-:W-:Y:S01]  /*15e0*/  SHF.L.U32 R76, R64.reuse, 0x10, RZ ;  /* 0x00000010404c7819 */ /* 0x060fe200000006ff */
[----:B------:R-:W-:Y:S01]  /*15f0*/  BSSY.RECONVERGENT B1, `(.L_x_195) ;  /* 0x0000052000017945 */ /* 0x000fe20003800200 */
[----:B------:R-:W-:Y:S01]  /*1600*/  ISETP.NE.AND P1, PT, R95, 0x1, PT ;  /* 0x000000015f00780c */ /* 0x000fe20003f25270 */
[----:B------:R-:W-:Y:S01]  /*1610*/  FFMA.FTZ R97, R97, R94, 1.1641532182693481445e-10 ;  /* 0x2f00000061617423 */ /* 0x000fe2000001005e */
[----:B------:R-:W-:Y:S01]  /*1620*/  PRMT R64, R64, 0x7632, R64 ;  /* 0x0000763240407816 */ /* 0x000fe20000000040 */
[----:B------:R-:W1:Y:S01]  /*1630*/  LDC R96, c[0x0][0x404] ;  /* 0x00010100ff607b82 */ /* 0x000e620000000800 */
[----:B------:R-:W-:Y:S01]  /*1640*/  FMUL.FTZ R115, R76, UR4 ;  /* 0x000000044c737c20 */ /* 0x000fe20008410000 */
[C---:B------:R-:W-:Y:S01]  /*1650*/  IMAD.U32 R76, R68.reuse, 0x10000, RZ ;  /* 0x00010000444c7824 */ /* 0x040fe200078e00ff */
[----:B------:R-:W-:Y:S01]  /*1660*/  PRMT R68, R68, 0x7632, R68 ;  /* 0x0000763244447816 */ /* 0x000fe20000000044 */
[----:B------:R-:W-:-:S02]  /*1670*/  IMAD.MOV.U32 R100, RZ, RZ, 0x2 ;  /* 0x00000002ff647424 */ /* 0x000fc400078e00ff */
[----:B0-----:R-:W-:Y:S01]  /*1680*/  FMUL.FTZ R115, R115, R98 ;  /* 0x0000006273737220 */ /* 0x001fe20000410000 */
[----:B-1----:R-:W-:-:S04]  /*1690*/  FSETP.GTU.FTZ.AND P0, PT, R97, R96, PT ;  /* 0x000000606100720b */ /* 0x002fc80003f1c000 */
[----:B------:R-:W-:Y:S02]  /*16a0*/  FSEL R97, R115, RZ, !P0 ;  /* 0x000000ff73617208 */ /* 0x000fe40004000000 */
[----:B------:R-:W-:-:S03]  /*16b0*/  PLOP3.LUT P0, PT, P0, PT, PT, 0x8, 0x80 ;  /* 0x000000000080781c */ /* 0x000fc6000070e170 */
[----:B------:R-:W-:Y:S01]  /*16c0*/  FADD.FTZ R97, R97, R76 ;  /* 0x0000004c61617221 */ /* 0x000fe20000010000 */
[----:B------:R-:W-:Y:S02]  /*16d0*/  P2R R92, PR, RZ, 0x1 ;  /* 0x00000001ff5c7803 */ /* 0x000fe40000000000 */
[----:B------:R-:W-:Y:S01]  /*16e0*/  MOV R76, R0 ;  /* 0x00000000004c7202 */ /* 0x000fe20000000f00 */
[----:B------:R-:W-:Y:S06]  /*16f0*/  @!P1 BRA `(.L_x_196) ;  /* 0x0000000400049947 */ /* 0x000fec0003800000 */
[----:B------:R-:W-:-:S13]  /*1700*/  ISETP.NE.AND P0, PT, R95, 0x3, PT ;  /* 0x000000035f00780c */ /* 0x000fda0003f05270 */
[----:B------:R-:W-:Y:S05]  /*1710*/  @!P0 BRA `(.L_x_197) ;  /* 0x0000000000188947 */ /* 0x000fea0003800000 */
[----:B------:R-:W-:-:S13]  /*1720*/  ISETP.NE.AND P0, PT, R95, 0x2, PT ;  /* 0x000000025f00780c */ /* 0x000fda0003f05270 */
[----:B------:R-:W-:Y:S01]  /*1730*/  @!P0 IMAD.MOV.U32 R100, RZ, RZ, 0x3 ;  /* 0x00000003ff648424 */ /* 0x000fe200078e00ff */
[----:B------:R-:W-:Y:S01]  /*1740*/  @P0 IADD3 R100, PT, PT, R95, 0x1, RZ ;  /* 0x000000015f640810 */ /* 0x000fe20007ffe0ff */
[----:B------:R-:W-:Y:S02]  /*1750*/  @!P0 IMAD.MOV.U32 R76, RZ, RZ, R78 ;  /* 0x000000ffff4c8224 */ /* 0x000fe400078e004e */
[----:B------:R-:W-:Y:S01]  /*1760*/  @P0 IMAD.MOV.U32 R76, RZ, RZ, R77 ;  /* 0x000000ffff4c0224 */ /* 0x000fe200078e004d */
[----:B------:R-:W-:Y:S06]  /*1770*/  BRA `(.L_x_196) ;  /* 0x0000000000e47947 */ /* 0x000fec0003800000 */
.L_x_197:
[----:B------:R-:W-:Y:S01]  /*1780*/  VIADD R81, R81, 0x1 ;  /* 0x0000000151517836 */ /* 0x000fe20000000000 */
[----:B------:R-:W-:Y:S03]  /*1790*/  BSSY.RECONVERGENT B2, `(.L_x_198) ;  /* 0x000000c000027945 */ /* 0x000fe60003800200 */
[C---:B------:R-:W-:Y:S01]  /*17a0*/  IMAD.WIDE.U32 R118, R81.reuse, -0x2daee0ad, RZ ;  /* 0xd2511f5351767825 */ /* 0x040fe200078e00ff */
[----:B------:R-:W-:-:S13]  /*17b0*/  ISETP.NE.AND P0, PT, R81, RZ, PT ;  /* 0x000000ff5100720c */ /* 0x000fda0003f05270 */
[----:B------:R-:W-:Y:S05]  /*17c0*/  @P0 BRA `(.L_x_199) ;  /* 0x0000000000200947 */ /* 0x000fea0003800000 */
[----:B------:R-:W-:-:S04]  /*17d0*/  IADD3 R80, PT, PT, R80, 0x1, RZ ;  /* 0x0000000150507810 */ /* 0x000fc80007ffe0ff */
[----:B------:R-:W-:-:S13]  /*17e0*/  ISETP.NE.AND P0, PT, R80, RZ, PT ;  /* 0x000000ff5000720c */ /* 0x000fda0003f05270 */
[----:B------:R-:W-:Y:S02]  /*17f0*/  @!P0 VIADD R84, R84, 0x1 ;  /* 0x0000000154548836 */ /* 0x000fe40000000000 */
[----:B------:R-:W-:Y:S02]  /*1800*/  @!P0 VIADD R0, R2, 0x1 ;  /* 0x0000000102008836 */ /* 0x000fe40000000000 */
[----:B------:R-:W-:Y:S01]  /*1810*/  @!P0 IMAD.MOV.U32 R80, RZ, RZ, RZ ;  /* 0x000000ffff508224 */ /* 0x000fe200078e00ff */
[----:B------:R-:W-:-:S13]  /*1820*/  ISETP.NE.AND P1, PT, R84, RZ, !P0 ;  /* 0x000000ff5400720c */ /* 0x000fda0004725270 */
[----:B------:R-:W-:-:S05]  /*1830*/  @P1 IADD3 R0, PT, PT, R2, RZ, RZ ;  /* 0x000000ff02001210 */ /* 0x000fca0007ffe0ff */
[----:B------:R-:W-:-:S07]  /*1840*/  @!P0 IMAD.MOV.U32 R2, RZ, RZ, R0 ;  /* 0x000000ffff028224 */ /* 0x000fce00078e0000 */
.L_x_199:
[----:B------:R-:W-:Y:S05]  /*1850*/  BSYNC.RECONVERGENT B2 ;  /* 0x0000000000027941 */ /* 0x000fea0003800200 */
.L_x_198:
[----:B------:R-:W-:Y:S01]  /*1860*/  IMAD.WIDE.U32 R76, R84, -0x326172a9, RZ ;  /* 0xcd9e8d57544c7825 */ /* 0x000fe200078e00ff */
[----:B------:R-:W-:-:S03]  /*1870*/  LOP3.LUT R114, R2, UR9, R119, 0x96, !PT ;  /* 0x0000000902727c12 */ /* 0x000fc6000f8e9677 */
[----:B------:R-:W-:Y:S01]  /*1880*/  HFMA2 R100, -RZ, RZ, 0, 0 ;  /* 0x00000000ff647431 */ /* 0x000fe200000001ff */
        /* <DEDUP_REMOVED lines=35> */
[----:B------:R-:W-:Y:S02]  /*1ac0*/  LOP3.LUT R77, R118, UR33, R117, 0x96, !PT ;  /* 0x00000021764d7c12 */ /* 0x000fe4000f8e9675 */
[----:B------:R-:W-:Y:S02]  /*1ad0*/  MOV R0, R116 ;  /* 0x0000007400007202 */ /* 0x000fe40000000f00 */
[----:B------:R-:W-:Y:S01]  /*1ae0*/  LOP3.LUT R78, R76, UR34, R115, 0x96, !PT ;  /* 0x000000224c4e7c12 */ /* 0x000fe2000f8e9673 */
[----:B------:R-:W-:Y:S02]  /*1af0*/  IMAD.MOV.U32 R76, RZ, RZ, R90 ;  /* 0x000000ffff4c7224 */ /* 0x000fe400078e005a */
[----:B------:R-:W-:-:S07]  /*1b00*/  IMAD.MOV.U32 R90, RZ, RZ, R114 ;  /* 0x000000ffff5a7224 */ /* 0x000fce00078e0072 */
.L_x_196:
[----:B------:R-:W-:Y:S05]  /*1b10*/  BSYNC.RECONVERGENT B1 ;  /* 0x0000000000017941 */ /* 0x000fea0003800200 */
.L_x_195:
[----:B------:R-:W-:Y:S01]  /*1b20*/  I2FP.F32.U32 R95, R76 ;  /* 0x0000004c005f7245 */ /* 0x000fe20000201000 */
[----:B------:R-:W-:Y:S01]  /*1b30*/  IMAD.U32 R64, R64, 0x10000, RZ ;  /* 0x0001000040407824 */ /* 0x000fe200078e00ff */
[----:B------:R-:W-:Y:S01]  /*1b40*/  ISETP.NE.AND P1, PT, R100, 0x1, PT ;  /* 0x000000016400780c */ /* 0x000fe20003f25270 */
[----:B------:R-:W-:Y:S01]  /*1b50*/  IMAD.U32 R68, R68, 0x10000, RZ ;  /* 0x0001000044447824 */ /* 0x000fe200078e00ff */
[----:B------:R-:W-:Y:S01]  /*1b60*/  BSSY.RECONVERGENT B1, `(.L_x_200) ;  /* 0x000004c000017945 */ /* 0x000fe20003800200 */
[----:B------:R-:W-:Y:S01]  /*1b70*/  FFMA.FTZ R95, R95, R94, 1.1641532182693481445e-10 ;  /* 0x2f0000005f5f7423 */ /* 0x000fe2000001005e */
[----:B------:R-:W-:Y:S01]  /*1b80*/  FMUL.FTZ R115, R64, UR4 ;  /* 0x0000000440737c20 */ /* 0x000fe20008410000 */
[----:B------:R-:W-:-:S03]  /*1b90*/  IMAD.MOV.U32 R64, RZ, RZ, R0 ;  /* 0x000000ffff407224 */ /* 0x000fc600078e0000 */
[----:B------:R-:W-:Y:S01]  /*1ba0*/  FMUL.FTZ R115, R115, R98 ;  /* 0x0000006273737220 */ /* 0x000fe20000410000 */
[----:B------:R-:W-:-:S04]  /*1bb0*/  FSETP.GTU.FTZ.AND P0, PT, R95, R96, PT ;  /* 0x000000605f00720b */ /* 0x000fc80003f1c000 */
[----:B------:R-:W-:Y:S02]  /*1bc0*/  FSEL R95, R115, RZ, !P0 ;  /* 0x000000ff735f7208 */ /* 0x000fe40004000000 */
[----:B------:R-:W-:-:S03]  /*1bd0*/  PLOP3.LUT P0, PT, P0, PT, PT, 0x8, 0x80 ;  /* 0x000000000080781c */ /* 0x000fc6000070e170 */
[----:B------:R-:W-:Y:S01]  /*1be0*/  FADD.FTZ R95, R95, R68 ;  /* 0x000000445f5f7221 */ /* 0x000fe20000010000 */
[----:B------:R-:W-:Y:S01]  /*1bf0*/  HFMA2 R68, -RZ, RZ, 0, 1.1920928955078125e-07 ;  /* 0x00000002ff447431 */ /* 0x000fe200000001ff */
[----:B------:R-:W-:Y:S08]  /*1c00*/  @!P1 BRA `(.L_x_201) ;  /* 0x0000000400049947 */ /* 0x000ff00003800000 */
[----:B------:R-:W-:-:S13]  /*1c10*/  ISETP.NE.AND P1, PT, R100, 0x3, PT ;  /* 0x000000036400780c */ /* 0x000fda0003f25270 */
[----:B------:R-:W-:Y:S05]  /*1c20*/  @!P1 BRA `(.L_x_202) ;  /* 0x0000000000189947 */ /* 0x000fea0003800000 */
[----:B------:R-:W-:-:S13]  /*1c30*/  ISETP.NE.AND P1, PT, R100, 0x2, PT ;  /* 0x000000026400780c */ /* 0x000fda0003f25270 */
[----:B------:R-:W-:Y:S01]  /*1c40*/  @!P1 IMAD.MOV.U32 R68, RZ, RZ, 0x3 ;  /* 0x00000003ff449424 */ /* 0x000fe200078e00ff */
[----:B------:R-:W-:Y:S01]  /*1c50*/  @!P1 MOV R64, R78 ;  /* 0x0000004e00409202 */ /* 0x000fe20000000f00 */
[----:B------:R-:W-:Y:S02]  /*1c60*/  @P1 VIADD R68, R100, 0x1 ;  /* 0x0000000164441836 */ /* 0x000fe40000000000 */
[----:B------:R-:W-:Y:S01]  /*1c70*/  @P1 IMAD.MOV.U32 R64, RZ, RZ, R77 ;  /* 0x000000ffff401224 */ /* 0x000fe200078e004d */
[----:B------:R-:W-:Y:S06]  /*1c80*/  BRA `(.L_x_201) ;  /* 0x0000000000e47947 */ /* 0x000fec0003800000 */
.L_x_202:
        /* <DEDUP_REMOVED lines=13> */
.L_x_204:
[----:B------:R-:W-:Y:S05]  /*1d60*/  BSYNC.RECONVERGENT B2 ;  /* 0x0000000000027941 */ /* 0x000fea0003800200 */
.L_x_203:
[----:B------:R-:W-:Y:S01]  /*1d70*/  IMAD.WIDE.U32 R76, R84, -0x326172a9, RZ ;  /* 0xcd9e8d57544c7825 */ /* 0x000fe200078e00ff */
[----:B------:R-:W-:-:S03]  /*1d80*/  LOP3.LUT R114, R2, UR9, R119, 0x96, !PT ;  /* 0x0000000902727c12 */ /* 0x000fc6000f8e9677 */
[----:B------:R-:W-:Y:S01]  /*1d90*/  IMAD.MOV.U32 R64, RZ, RZ, R90 ;  /* 0x000000ffff407224 */ /* 0x000fe200078e005a */
[----:B------:R-:W-:Y:S01]  /*1da0*/  LOP3.LUT R116, R80, UR8, R77, 0x96, !PT ;  /* 0x0000000850747c12 */ /* 0x000fe2000f8e964d */
[----:B------:R-:W-:-:S04]  /*1db0*/  IMAD.WIDE.U32 R114, R114, -0x326172a9, RZ ;  /* 0xcd9e8d5772727825 */ /* 0x000fc800078e00ff */
[----:B------:R-:W-:Y:S01]  /*1dc0*/  IMAD.WIDE.U32 R116, R116, -0x2daee0ad, RZ ;  /* 0xd2511f5374747825 */ /* 0x000fe200078e00ff */
[----:B------:R-:W-:-:S03]  /*1dd0*/  LOP3.LUT R119, R76, UR15, R115, 0x96, !PT ;  /* 0x0000000f4c777c12 */ /* 0x000fc6000f8e9673 */
[----:B------:R-:W-:Y:S01]  /*1de0*/  IMAD.MOV.U32 R68, RZ, RZ, RZ ;  /* 0x000000ffff447224 */ /* 0x000fe200078e00ff */
        /* <DEDUP_REMOVED lines=33> */
[----:B------:R-:W-:Y:S02]  /*2000*/  LOP3.LUT R78, R76, UR34, R115, 0x96, !PT ;  /* 0x000000224c4e7c12 */ /* 0x000fe4000f8e9673 */
[----:B------:R-:W-:-:S07]  /*2010*/  MOV R90, R114 ;  /* 0x00000072005a7202 */ /* 0x000fce0000000f00 */
.L_x_201:
[----:B------:R-:W-:Y:S05]  /*2020*/  BSYNC.RECONVERGENT B1 ;  /* 0x0000000000017941 */ /* 0x000fea0003800200 */
.L_x_200:
[----:B------:R-:W-:Y:S01]  /*2030*/  I2FP.F32.U32 R115, R64 ;  /* 0x0000004000737245 */ /* 0x000fe20000201000 */
[C---:B------:R-:W-:Y:S01]  /*2040*/  IMAD.U32 R64, R65.reuse, 0x10000, RZ ;  /* 0x0001000041407824 */ /* 0x040fe200078e00ff */
[----:B------:R-:W-:Y:S01]  /*2050*/  ISETP.NE.AND P2, PT, R68, 0x1, PT ;  /* 0x000000014400780c */ /* 0x000fe20003f45270 */
[----:B------:R-:W-:Y:S01]  /*2060*/  BSSY.RECONVERGENT B1, `(.L_x_205) ;  /* 0x000004f000017945 */ /* 0x000fe20003800200 */
[----:B------:R-:W-:Y:S01]  /*2070*/  PRMT R102, R65, 0x7632, R102 ;  /* 0x0000763241667816 */ /* 0x000fe20000000066 */
[----:B------:R-:W-:Y:S01]  /*2080*/  FFMA.FTZ R115, R115, R94, 1.1641532182693481445e-10 ;  /* 0x2f00000073737423 */ /* 0x000fe2000001005e */
[----:B------:R-:W-:Y:S01]  /*2090*/  FMUL.FTZ R117, R64, UR4 ;  /* 0x0000000440757c20 */ /* 0x000fe20008410000 */
[C---:B------:R-:W-:Y:S01]  /*20a0*/  SHF.L.U32 R64, R69.reuse, 0x10, RZ ;  /* 0x0000001045407819 */ /* 0x040fe200000006ff */
[----:B------:R-:W-:Y:S01]  /*20b0*/  IMAD.MOV.U32 R65, RZ, RZ, R0 ;  /* 0x000000ffff417224 */ /* 0x000fe200078e0000 */
[----:B------:R-:W-:Y:S01]  /*20c0*/  PRMT R100, R69, 0x7632, R100 ;  /* 0x0000763245647816 */ /* 0x000fe20000000064 */
[----:B------:R-:W-:Y:S01]  /*20d0*/  FMUL.FTZ R117, R117, R98 ;  /* 0x0000006275757220 */ /* 0x000fe20000410000 */
[----:B------:R-:W-:-:S04]  /*20e0*/  FSETP.GTU.FTZ.AND P1, PT, R115, R96, PT ;  /* 0x000000607300720b */ /* 0x000fc80003f3c000 */
[----:B------:R-:W-:Y:S02]  /*20f0*/  FSEL R117, R117, RZ, !P1 ;  /* 0x000000ff75757208 */ /* 0x000fe40004800000 */
[----:B------:R-:W-:-:S03]  /*2100*/  PLOP3.LUT P1, PT, P1, PT, PT, 0x8, 0x80 ;  /* 0x000000000080781c */ /* 0x000fc60000f2e170 */
[----:B------:R-:W-:Y:S01]  /*2110*/  FADD.FTZ R117, R117, R64 ;  /* 0x0000004075757221 */ /* 0x000fe20000010000 */
[----:B------:R-:W-:Y:S01]  /*2120*/  IMAD.MOV.U32 R64, RZ, RZ, 0x2 ;  /* 0x00000002ff407424 */ /* 0x000fe200078e00ff */
[----:B------:R-:W-:Y:S08]  /*2130*/  @!P2 BRA `(.L_x_206) ;  /* 0x000000040004a947 */ /* 0x000ff00003800000 */
[----:B------:R-:W-:-:S13]  /*2140*/  ISETP.NE.AND P2, PT, R68, 0x3, PT ;  /* 0x000000034400780c */ /* 0x000fda0003f45270 */
[----:B------:R-:W-:Y:S05]  /*2150*/  @!P2 BRA `(.L_x_207) ;  /* 0x000000000018a947 */ /* 0x000fea0003800000 */
[----:B------:R-:W-:-:S13]  /*2160*/  ISETP.NE.AND P2, PT, R68, 0x2, PT ;  /* 0x000000024400780c */ /* 0x000fda0003f45270 */
[----:B------:R-:W-:Y:S01]  /*2170*/  @!P2 MOV R64, 0x3 ;  /* 0x000000030040a802 */ /* 0x000fe20000000f00 */
[----:B------:R-:W-:Y:S01]  /*2180*/  @!P2 IMAD.MOV.U32 R65, RZ, RZ, R78 ;  /* 0x000000ffff41a224 */ /* 0x000fe200078e004e */
[----:B------:R-:W-:Y:S01]  /*2190*/  @P2 MOV R65, R77 ;  /* 0x0000004d00412202 */ /* 0x000fe20000000f00 */
[----:B------:R-:W-:Y:S01]  /*21a0*/  @P2 VIADD R64, R68, 0x1 ;  /* 0x0000000144402836 */ /* 0x000fe20000000000 */
[----:B------:R-:W-:Y:S06]  /*21b0*/  BRA `(.L_x_206) ;  /* 0x0000000000e47947 */ /* 0x000fec0003800000 */
.L_x_207:
[----:B------:R-:W-:Y:S01]  /*21c0*/  VIADD R81, R81, 0x1 ;  /* 0x0000000151517836 */ /* 0x000fe20000000000 */
[----:B------:R-:W-:Y:S03]  /*21d0*/  BSSY.RECONVERGENT B2, `(.L_x_208) ;  /* 0x000000c000027945 */ /* 0x000fe60003800200 */
[C---:B------:R-:W-:Y:S01]  /*21e0*/  IMAD.WIDE.U32 R114, R81.reuse, -0x2daee0ad, RZ ;  /* 0xd2511f5351727825 */ /* 0x040fe200078e00ff */
[----:B------:R-:W-:-:S13]  /*21f0*/  ISETP.NE.AND P2, PT, R81, RZ, PT ;  /* 0x000000ff5100720c */ /* 0x000fda0003f45270 */
[----:B------:R-:W-:Y:S05]  /*2200*/  @P2 BRA `(.L_x_209) ;  /* 0x0000000000202947 */ /* 0x000fea0003800000 */
[----:B------:R-:W-:-:S05]  /*2210*/  VIADD R80, R80, 0x1 ;  /* 0x0000000150507836 */ /* 0x000fca0000000000 */
[----:B------:R-:W-:-:S13]  /*2220*/  ISETP.NE.AND P2, PT, R80, RZ, PT ;  /* 0x000000ff5000720c */ /* 0x000fda0003f45270 */
[----:B------:R-:W-:Y:S01]  /*2230*/  @!P2 IADD3 R84, PT, PT, R84, 0x1, RZ ;  /* 0x000000015454a810 */ /* 0x000fe20007ffe0ff */
[----:B------:R-:W-:Y:S01]  /*2240*/  @!P2 VIADD R0, R2, 0x1 ;  /* 0x000000010200a836 */ /* 0x000fe20000000000 */
[----:B------:R-:W-:Y:S02]  /*2250*/  @!P2 MOV R80, RZ ;  /* 0x000000ff0050a202 */ /* 0x000fe40000000f00 */
[----:B------:R-:W-:-:S13]  /*2260*/  ISETP.NE.AND P3, PT, R84, RZ, !P2 ;  /* 0x000000ff5400720c */ /* 0x000fda0005765270 */
[----:B------:R-:W-:-:S04]  /*2270*/  @P3 IMAD.MOV R0, RZ, RZ, R2 ;  /* 0x000000ffff003224 */ /* 0x000fc800078e0202 */
[----:B------:R-:W-:-:S07]  /*2280*/  @!P2 IMAD.MOV.U32 R2, RZ, RZ, R0 ;  /* 0x000000ffff02a224 */ /* 0x000fce00078e0000 */
.L_x_209:
[----:B------:R-:W-:Y:S05]  /*2290*/  BSYNC.RECONVERGENT B2 ;  /* 0x0000000000027941 */ /* 0x000fea0003800200 */
.L_x_208:
        /* <DEDUP_REMOVED lines=40> */
[----:B------:R-:W-:Y:S01]  /*2520*/  MOV R65, R90 ;  /* 0x0000005a00417202 */ /* 0x000fe20000000f00 */
[----:B------:R-:W-:Y:S02]  /*2530*/  IMAD.MOV.U32 R90, RZ, RZ, R64 ;  /* 0x000000ffff5a7224 */ /* 0x000fe400078e0040 */
[----:B------:R-:W-:-:S07]  /*2540*/  IMAD.MOV.U32 R64, RZ, RZ, RZ ;  /* 0x000000ffff407224 */ /* 0x000fce00078e00ff */
.L_x_206:
[----:B------:R-:W-:Y:S05]  /*2550*/  BSYNC.RECONVERGENT B1 ;  /* 0x0000000000017941 */ /* 0x000fea0003800200 */
.L_x_205:
[----:B------:R-:W-:Y:S01]  /*2560*/  I2FP.F32.U32 R65, R65 ;  /* 0x0000004100417245 */ /* 0x000fe20000201000 */
[----:B------:R-:W-:Y:S01]  /*2570*/  IMAD.U32 R100, R100, 0x10000, RZ ;  /* 0x0001000064647824 */ /* 0x000fe200078e00ff */
[----:B------:R-:W-:Y:S01]  /*2580*/  SHF.L.U32 R102, R102, 0x10, RZ ;  /* 0x0000001066667819 */ /* 0x000fe200000006ff */
[----:B------:R-:W-:Y:S01]  /*2590*/  BSSY.RECONVERGENT B1, `(.L_x_210) ;  /* 0x000004d000017945 */ /* 0x000fe20003800200 */
[----:B------:R-:W-:Y:S01]  /*25a0*/  ISETP.NE.AND P3, PT, R64, 0x1, PT ;  /* 0x000000014000780c */ /* 0x000fe20003f65270 */
[----:B------:R-:W-:Y:S01]  /*25b0*/  FFMA.FTZ R65, R65, R94, 1.1641532182693481445e-10 ;  /* 0x2f00000041417423 */ /* 0x000fe2000001005e */
[----:B------:R-:W-:Y:S02]  /*25c0*/  IMAD.MOV.U32 R68, RZ, RZ, 0x2 ;  /* 0x00000002ff447424 */ /* 0x000fe400078e00ff */
[----:B------:R-:W-:Y:S02]  /*25d0*/  FMUL.FTZ R69, R102, UR4 ;  /* 0x0000000466457c20 */ /* 0x000fe40008410000 */
[----:B------:R-:W-:-:S02]  /*25e0*/  FSETP.GTU.FTZ.AND P2, PT, R65, R96, PT ;  /* 0x000000604100720b */ /* 0x000fc40003f5c000 */
[----:B------:R-:W-:Y:S01]  /*25f0*/  FMUL.FTZ R69, R69, R98 ;  /* 0x0000006245457220 */ /* 0x000fe20000410000 */
[----:B------:R-:W-:-:S04]  /*2600*/  MOV R65, R0 ;  /* 0x0000000000417202 */ /* 0x000fc80000000f00 */
[----:B------:R-:W-:Y:S02]  /*2610*/  FSEL R69, R69, RZ, !P2 ;  /* 0x000000ff45457208 */ /* 0x000fe40005000000 */
[----:B------:R-:W-:-:S03]  /*2620*/  PLOP3.LUT P2, PT, P2, PT, PT, 0x8, 0x80 ;  /* 0x000000000080781c */ /* 0x000fc6000174e170 */
[----:B------:R-:W-:Y:S01]  /*2630*/  FADD.FTZ R115, R69, R100 ;  /* 0x0000006445737221 */ /* 0x000fe20000010000 */
[----:B------:R-:W-:Y:S09]  /*2640*/  @!P3 BRA `(.L_x_211) ;  /* 0x000000040004b947 */ /* 0x000ff20003800000 */
        /* <DEDUP_REMOVED lines=8> */
.L_x_212:
        /* <DEDUP_REMOVED lines=13> */
.L_x_214:
[----:B------:R-:W-:Y:S05]  /*27a0*/  BSYNC.RECONVERGENT B2 ;  /* 0x0000000000027941 */ /* 0x000fea0003800200 */
.L_x_213:
        /* <DEDUP_REMOVED lines=40> */
[----:B------:R-:W-:Y:S02]  /*2a30*/  HFMA2 R68, -RZ, RZ, 0, 0 ;  /* 0x00000000ff447431 */ /* 0x000fe400000001ff */
[----:B------:R-:W-:Y:S02]  /*2a40*/  IMAD.MOV.U32 R65, RZ, RZ, R90 ;  /* 0x000000ffff417224 */ /* 0x000fe400078e005a */
[----:B------:R-:W-:-:S07]  /*2a50*/  IMAD.MOV.U32 R90, RZ, RZ, R64 ;  /* 0x000000ffff5a7224 */ /* 0x000fce00078e0040 */
.L_x_211:
[----:B------:R-:W-:Y:S05]  /*2a60*/  BSYNC.RECONVERGENT B1 ;  /* 0x0000000000017941 */ /* 0x000fea0003800200 */
.L_x_210:
[----:B------:R-:W-:Y:S01]  /*2a70*/  I2FP.F32.U32 R65, R65 ;  /* 0x0000004100417245 */ /* 0x000fe20000201000 */
[----:B------:R-:W-:Y:S01]  /*2a80*/  IMAD.U32 R64, R66, 0x10000, RZ ;  /* 0x0001000042407824 */ /* 0x000fe200078e00ff */
[----:B------:R-:W-:Y:S01]  /*2a90*/  ISETP.NE.AND P4, PT, R68, 0x1, PT ;  /* 0x000000014400780c */ /* 0x000fe20003f85270 */
[----:B------:R-:W-:Y:S01]  /*2aa0*/  BSSY.RECONVERGENT B1, `(.L_x_215) ;  /* 0x000004f000017945 */ /* 0x000fe20003800200 */
[----:B------:R-:W-:Y:S01]  /*2ab0*/  PRMT R66, R66, 0x7632, R66 ;  /* 0x0000763242427816 */ /* 0x000fe20000000042 */
[----:B------:R-:W-:Y:S01]  /*2ac0*/  FFMA.FTZ R65, R65, R94, 1.1641532182693481445e-10 ;  /* 0x2f00000041417423 */ /* 0x000fe2000001005e */
[----:B------:R-:W-:Y:S01]  /*2ad0*/  FMUL.FTZ R69, R64, UR4 ;  /* 0x0000000440457c20 */ /* 0x000fe20008410000 */
[C---:B------:R-:W-:Y:S01]  /*2ae0*/  IMAD.U32 R64, R70.reuse, 0x10000, RZ ;  /* 0x0001000046407824 */ /* 0x040fe200078e00ff */
[----:B------:R-:W-:Y:S02]  /*2af0*/  PRMT R70, R70, 0x7632, R70 ;  /* 0x0000763246467816 */ /* 0x000fe40000000046 */
[----:B------:R-:W-:Y:S01]  /*2b00*/  FMUL.FTZ R69, R69, R98 ;  /* 0x0000006245457220 */ /* 0x000fe20000410000 */
[----:B------:R-:W-:Y:S01]  /*2b10*/  FSETP.GTU.FTZ.AND P3, PT, R65, R96, PT ;  /* 0x000000604100720b */ /* 0x000fe20003f7c000 */
[----:B------:R-:W-:-:S03]  /*2b20*/  IMAD.MOV.U32 R65, RZ, RZ, R0 ;  /* 0x000000ffff417224 */ /* 0x000fc600078e0000 */
        /* <DEDUP_REMOVED lines=13> */
.L_x_217:
        /* <DEDUP_REMOVED lines=8> */
[----:B------:R-:W-:Y:S02]  /*2c80*/  @!P4 IADD3 R0, PT, PT, R2, 0x1, RZ ;  /* 0x000000010200c810 */ /* 0x000fe40007ffe0ff */
[----:B------:R-:W-:Y:S02]  /*2c90*/  @!P4 MOV R80, RZ ;  /* 0x000000ff0050c202 */ /* 0x000fe40000000f00 */
[----:B------:R-:W-:-:S13]  /*2ca0*/  ISETP.NE.AND P5, PT, R84, RZ, !P4 ;  /* 0x000000ff5400720c */ /* 0x000fda00067a5270 */
[----:B------:R-:W-:-:S04]  /*2cb0*/  @P5 IMAD.MOV R0, RZ, RZ, R2 ;  /* 0x000000ffff005224 */ /* 0x000fc800078e0202 */
[----:B------:R-:W-:-:S07]  /*2cc0*/  @!P4 IMAD.MOV.U32 R2, RZ, RZ, R0 ;  /* 0x000000ffff02c224 */ /* 0x000fce00078e0000 */
.L_x_219:
[----:B------:R-:W-:Y:S05]  /*2cd0*/  BSYNC.RECONVERGENT B2 ;  /* 0x0000000000027941 */ /* 0x000fea0003800200 */
.L_x_218:
        /* <DEDUP_REMOVED lines=43> */
.L_x_216:
[----:B------:R-:W-:Y:S05]  /*2f90*/  BSYNC.RECONVERGENT B1 ;  /* 0x0000000000017941 */ /* 0x000fea0003800200 */
.L_x_215:
[----:B------:R-:W-:Y:S01]  /*2fa0*/  I2FP.F32.U32 R65, R65 ;  /* 0x0000004100417245 */ /* 0x000fe20000201000 */
[----:B------:R-:W-:Y:S01]  /*2fb0*/  IMAD.U32 R66, R66, 0x10000, RZ ;  /* 0x0001000042427824 */ /* 0x000fe200078e00ff */
[----:B------:R-:W-:Y:S01]  /*2fc0*/  ISETP.NE.AND P5, PT, R64, 0x1, PT ;  /* 0x000000014000780c */ /* 0x000fe20003fa5270 */
[----:B------:R-:W-:Y:S01]  /*2fd0*/  BSSY.RECONVERGENT B1, `(.L_x_220) ;  /* 0x000004d000017945 */ /* 0x000fe20003800200 */
[----:B------:R-:W-:Y:S01]  /*2fe0*/  SHF.L.U32 R70, R70, 0x10, RZ ;  /* 0x0000001046467819 */ /* 0x000fe200000006ff */
[----:B------:R-:W-:Y:S01]  /*2ff0*/  FFMA.FTZ R65, R65, R94, 1.1641532182693481445e-10 ;  /* 0x2f00000041417423 */ /* 0x000fe2000001005e */
[----:B------:R-:W-:Y:S01]  /*3000*/  FMUL.FTZ R69, R66, UR4 ;  /* 0x0000000442457c20 */ /* 0x000fe20008410000 */
[----:B------:R-:W-:-:S03]  /*3010*/  IMAD.MOV.U32 R66, RZ, RZ, 0x2 ;  /* 0x00000002ff427424 */ /* 0x000fc600078e00ff */
[----:B------:R-:W-:Y:S01]  /*3020*/  FMUL.FTZ R69, R69, R98 ;  /* 0x0000006245457220 */ /* 0x000fe20000410000 */
[----:B------:R-:W-:Y:S01]  /*3030*/  FSETP.GTU.FTZ.AND P4, PT, R65, R96, PT ;  /* 0x000000604100720b */ /* 0x000fe20003f9c000 */
[----:B------:R-:W-:-:S03]  /*3040*/  IMAD.MOV.U32 R65, RZ, RZ, R0 ;  /* 0x000000ffff417224 */ /* 0x000fc600078e0000 */
[----:B------:R-:W-:Y:S02]  /*3050*/  FSEL R69, R69, RZ, !P4 ;  /* 0x000000ff45457208 */ /* 0x000fe40006000000 */
[----:B------:R-:W-:-:S03]  /*3060*/  PLOP3.LUT P4, PT, P4, PT, PT, 0x8, 0x80 ;  /* 0x000000000080781c */ /* 0x000fc6000278e170 */
[----:B------:R-:W-:Y:S01]  /*3070*/  FADD.FTZ R119, R69, R70 ;  /* 0x0000004645777221 */ /* 0x000fe20000010000 */
[----:B------:R-:W-:Y:S09]  /*3080*/  @!P5 BRA `(.L_x_221) ;  /* 0x000000040004d947 */ /* 0x000ff20003800000 */
        /* <DEDUP_REMOVED lines=8> */
.L_x_222:
        /* <DEDUP_REMOVED lines=13> */
.L_x_224:
[----:B------:R-:W-:Y:S05]  /*31e0*/  BSYNC.RECONVERGENT B2 ;  /* 0x0000000000027941 */ /* 0x000fea0003800200 */
.L_x_223:
        /* <DEDUP_REMOVED lines=42> */
[----:B------:R-:W-:-:S07]  /*3490*/  IMAD.MOV.U32 R90, RZ, RZ, R64 ;  /* 0x000000ffff5a7224 */ /* 0x000fce00078e0040 */
.L_x_221:
[----:B------:R-:W-:Y:S05]  /*34a0*/  BSYNC.RECONVERGENT B1 ;  /* 0x0000000000017941 */ /* 0x000fea0003800200 */
.L_x_220:
[----:B------:R-:W-:Y:S01]  /*34b0*/  I2FP.F32.U32 R65, R65 ;  /* 0x0000004100417245 */ /* 0x000fe20000201000 */
[----:B------:R-:W-:Y:S01]  /*34c0*/  BSSY.RECONVERGENT B1, `(.L_x_225) ;  /* 0x0000053000017945 */ /* 0x000fe20003800200 */
[----:B------:R-:W-:Y:S01]  /*34d0*/  SHF.L.U32 R64, R67, 0x10, RZ ;  /* 0x0000001043407819 */ /* 0x000fe200000006ff */
[----:B------:R-:W-:Y:S01]  /*34e0*/  IMAD.MOV.U32 R76, RZ, RZ, 0x2 ;  /* 0x00000002ff4c7424 */ /* 0x000fe200078e00ff */
[----:B------:R-:W-:Y:S01]  /*34f0*/  ISETP.NE.AND P6, PT, R66, 0x1, PT ;  /* 0x000000014200780c */ /* 0x000fe20003fc5270 */
[----:B------:R-:W-:Y:S01]  /*3500*/  FFMA.FTZ R65, R65, R94, 1.1641532182693481445e-10 ;  /* 0x2f00000041417423 */ /* 0x000fe2000001005e */
[----:B------:R-:W-:Y:S01]  /*3510*/  PRMT R100, R67, 0x7632, R100 ;  /* 0x0000763243647816 */ /* 0x000fe20000000064 */
[----:B------:R-:W-:Y:S01]  /*3520*/  FMUL.FTZ R69, R64, UR4 ;  /* 0x0000000440457c20 */ /* 0x000fe20008410000 */
[C---:B------:R-:W-:Y:S01]  /*3530*/  IMAD.U32 R64, R71.reuse, 0x10000, RZ ;  /* 0x0001000047407824 */ /* 0x040fe200078e00ff */
[----:B------:R-:W-:Y:S02]  /*3540*/  PRMT R102, R71, 0x7632, R102 ;  /* 0x0000763247667816 */ /* 0x000fe40000000066 */
[----:B------:R-:W-:Y:S01]  /*3550*/  FMUL.FTZ R69, R69, R98 ;  /* 0x0000006245457220 */ /* 0x000fe20000410000 */
[----:B------:R-:W-:-:S02]  /*3560*/  FSETP.GTU.FTZ.AND P5, PT, R65, R96, PT ;  /* 0x000000604100720b */ /* 0x000fc40003fbc000 */
[----:B------:R-:W-:Y:S02]  /*3570*/  MOV R65, R0 ;  /* 0x0000000000417202 */ /* 0x000fe40000000f00 */
        /* <DEDUP_REMOVED lines=12> */
.L_x_227:
[----:B------:R-:W-:Y:S01]  /*3640*/  VIADD R81, R81, 0x1 ;  /* 0x0000000151517836 */ /* 0x000fe20000000000 */
[----:B------:R-:W-:Y:S03]  /*3650*/  BSSY.RECONVERGENT B2, `(.L_x_228) ;  /* 0x000000e000027945 */ /* 0x000fe60003800200 */
[C---:B------:R-:W-:Y:S01]  /*3660*/  IMAD.WIDE.U32 R70, R81.reuse, -0x2daee0ad, RZ ;  /* 0xd2511f5351467825 */ /* 0x040fe200078e00ff */
[----:B------:R-:W-:-:S13]  /*3670*/  ISETP.NE.AND P6, PT, R81, RZ, PT ;  /* 0x000000ff5100720c */ /* 0x000fda0003fc5270 */
[----:B------:R-:W-:Y:S05]  /*3680*/  @P6 BRA `(.L_x_229) ;  /* 0x0000000000286947 */ /* 0x000fea0003800000 */
[----:B------:R-:W-:Y:S02]  /*3690*/  IADD3 R80, PT, PT, R80, 0x1, RZ ;  /* 0x0000000150507810 */ /* 0x000fe40007ffe0ff */
[----:B------:R-:W-:Y:S02]  /*36a0*/  P2R R0, PR, RZ, 0x1 ;  /* 0x00000001ff007803 */ /* 0x000fe40000000000 */
[----:B------:R-:W-:-:S13]  /*36b0*/  ISETP.NE.AND P6, PT, R80, RZ, PT ;  /* 0x000000ff5000720c */ /* 0x000fda0003fc5270 */
[----:B------:R-:W-:Y:S02]  /*36c0*/  @!P6 VIADD R84, R84, 0x1 ;  /* 0x000000015454e836 */ /* 0x000fe40000000000 */
[----:B------:R-:W-:Y:S02]  /*36d0*/  @!P6 VIADD R64, R2, 0x1 ;  /* 0x000000010240e836 */ /* 0x000fe40000000000 */
[----:B------:R-:W-:Y:S01]  /*36e0*/  @!P6 IMAD.MOV.U32 R80, RZ, RZ, RZ ;  /* 0x000000ffff50e224 */ /* 0x000fe200078e00ff */
[----:B------:R-:W-:-:S13]  /*36f0*/  ISETP.NE.AND P0, PT, R84, RZ, !P6 ;  /* 0x000000ff5400720c */ /* 0x000fda0007705270 */
[----:B------:R-:W-:Y:S02]  /*3700*/  @P0 IADD3 R64, PT, PT, R2, RZ, RZ ;  /* 0x000000ff02400210 */ /* 0x000fe40007ffe0ff */
[----:B------:R-:W-:-:S03]  /*3710*/  ISETP.NE.AND P0, PT, R0, RZ, PT ;  /* 0x000000ff0000720c */ /* 0x000fc60003f05270 */
[----:B------:R-:W-:-:S10]  /*3720*/  @!P6 IMAD.MOV.U32 R2, RZ, RZ, R64 ;  /* 0x000000ffff02e224 */ /* 0x000fd400078e0040 */
.L_x_229:
[----:B------:R-:W-:Y:S05]  /*3730*/  BSYNC.RECONVERGENT B2 ;  /* 0x0000000000027941 */ /* 0x000fea0003800200 */
.L_x_228:
        /* <DEDUP_REMOVED lines=43> */
.L_x_226:
[----:B------:R-:W-:Y:S05]  /*39f0*/  BSYNC.RECONVERGENT B1 ;  /* 0x0000000000017941 */ /* 0x000fea0003800200 */
.L_x_225:
[----:B------:R-:W-:Y:S01]  /*3a00*/  I2FP.F32.U32 R65, R65 ;  /* 0x0000004100417245 */ /* 0x000fe20000201000 */
[----:B------:R-:W-:Y:S01]  /*3a10*/  IMAD.U32 R100, R100, 0x10000, RZ ;  /* 0x0001000064647824 */ /* 0x000fe200078e00ff */
[----:B------:R-:W-:Y:S01]  /*3a20*/  F2FP.BF16.F32.PACK_AB R66, R119, R121 ;  /* 0x000000797742723e */ /* 0x000fe200000010ff */
[----:B------:R-:W-:Y:S01]  /*3a30*/  IMAD.U32 R102, R102, 0x10000, RZ ;  /* 0x0001000066667824 */ /* 0x000fe200078e00ff */
[----:B------:R-:W-:Y:S01]  /*3a40*/  F2FP.BF16.F32.PACK_AB R64, R95, R97 ;  /* 0x000000615f40723e */ /* 0x000fe200000010ff */
[----:B------:R-:W-:Y:S01]  /*3a50*/  FFMA.FTZ R65, R65, R94, 1.1641532182693481445e-10 ;  /* 0x2f00000041417423 */ /* 0x000fe2000001005e */
[----:B------:R-:W-:-:S04]  /*3a60*/  FMUL.FTZ R67, R100, UR4 ;  /* 0x0000000464437c20 */ /* 0x000fc80008410000 */
[----:B------:R-:W-:Y:S01]  /*3a70*/  FMUL.FTZ R67, R67, R98 ;  /* 0x0000006243437220 */ /* 0x000fe20000410000 */
[----:B------:R-:W-:Y:S02]  /*3a80*/  FSETP.GTU.FTZ.AND P6, PT, R65, R96, PT ;  /* 0x000000604100720b */ /* 0x000fe40003fdc000 */
[----:B------:R-:W-:Y:S02]  /*3a90*/  F2FP.BF16.F32.PACK_AB R65, R115, R117 ;  /* 0x000000757341723e */ /* 0x000fe400000010ff */
[----:B------:R-:W-:Y:S02]  /*3aa0*/  FSEL R67, R67, RZ, !P6 ;  /* 0x000000ff43437208 */ /* 0x000fe40007000000 */
[----:B------:R-:W-:-:S03]  /*3ab0*/  PLOP3.LUT P6, PT, P6, PT, PT, 0x8, 0x80 ;  /* 0x000000000080781c */ /* 0x000fc600037ce170 */
[----:B------:R-:W-:-:S05]  /*3ac0*/  FADD.FTZ R135, R67, R102 ;  /* 0x0000006643877221 */ /* 0x000fca0000010000 */
[----:B------:R-:W-:Y:S01]  /*3ad0*/  F2FP.BF16.F32.PACK_AB R67, R135, R137 ;  /* 0x000000898743723e */ /* 0x000fe200000010ff */
[----:B------:R-:W-:Y:S06]  /*3ae0*/  BRA `(.L_x_230) ;  /* 0x0000002800247947 */ /* 0x000fec0003800000 */
.L_x_190:
[----:B------:R-:W-:Y:S01]  /*3af0*/  ISETP.NE.AND P0, PT, R76, 0x1, PT ;  /* 0x000000014c00780c */ /* 0x000fe20003f05270 */
[----:B------:R-:W-:Y:S01]  /*3b00*/  BSSY.RECONVERGENT B1, `(.L_x_231) ;  /* 0x0000048000017945 */ /* 0x000fe20003800200 */
[----:B------:R-:W-:Y:S02]  /*3b10*/  HFMA2 R70, -RZ, RZ, 0, 1.1920928955078125e-07 ;  /* 0x00000002ff467431 */ /* 0x000fe400000001ff */
[----:B------:R-:W-:Y:S02]  /*3b20*/  IMAD.MOV.U32 R68, RZ, RZ, R0 ;  /* 0x000000ffff447224 */ /* 0x000fe400078e0000 */
[----:B------:R-:W-:-:S07]  /*3b30*/  IMAD.MOV.U32 R90, RZ, RZ, R92 ;  /* 0x000000ffff5a7224 */ /* 0x000fce00078e005c */
[----:B------:R-:W-:Y:S05]  /*3b40*/  @!P0 BRA `(.L_x_232) ;  /* 0x00000004000c8947 */ /* 0x000fea0003800000 */
[----:B------:R-:W-:-:S13]  /*3b50*/  ISETP.NE.AND P0, PT, R76, 0x3, PT ;  /* 0x000000034c00780c */ /* 0x000fda0003f05270 */
[----:B------:R-:W-:Y:S05]  /*3b60*/  @!P0 BRA `(.L_x_233) ;  /* 0x0000000000208947 */ /* 0x000fea0003800000 */
[----:B------:R-:W-:-:S13]  /*3b70*/  ISETP.NE.AND P0, PT, R76, 0x2, PT ;  /* 0x000000024c00780c */ /* 0x000fda0003f05270 */
[----:B------:R-:W-:Y:S01]  /*3b80*/  @!P0 MOV R70, 0x3 ;  /* 0x0000000300468802 */ /* 0x000fe20000000f00 */
[----:B------:R-:W-:Y:S01]  /*3b90*/  @!P0 IMAD.MOV.U32 R90, RZ, RZ, R92 ;  /* 0x000000ffff5a8224 */ /* 0x000fe200078e005c */
[----:B------:R-:W-:Y:S01]  /*3ba0*/  @P0 IADD3 R70, PT, PT, R76, 0x1, RZ ;  /* 0x000000014c460810 */ /* 0x000fe20007ffe0ff */
[----:B------:R-:W-:Y:S02]  /*3bb0*/  @!P0 IMAD.MOV.U32 R68, RZ, RZ, R78 ;  /* 0x000000ffff448224 */ /* 0x000fe400078e004e */
[----:B------:R-:W-:Y:S02]  /*3bc0*/  @P0 IMAD.MOV.U32 R90, RZ, RZ, R92 ;  /* 0x000000ffff5a0224 */ /* 0x000fe400078e005c */
[----:B------:R-:W-:Y:S01]  /*3bd0*/  @P0 IMAD.MOV.U32 R68, RZ, RZ, R77 ;  /* 0x000000ffff440224 */ /* 0x000fe200078e004d */
[----:B------:R-:W-:Y:S06]  /*3be0*/  BRA `(.L_x_232) ;  /* 0x0000000000e47947 */ /* 0x000fec0003800000 */
.L_x_233:
        /* <DEDUP_REMOVED lines=13> */
.L_x_235:
[----:B------:R-:W-:Y:S05]  /*3cc0*/  BSYNC.RECONVERGENT B2 ;  /* 0x0000000000027941 */ /* 0x000fea0003800200 */
.L_x_234:
        /* <DEDUP_REMOVED lines=43> */
.L_x_232:
[----:B------:R-:W-:Y:S05]  /*3f80*/  BSYNC.RECONVERGENT B1 ;  /* 0x0000000000017941 */ /* 0x000fea0003800200 */
.L_x_231:
[----:B------:R-:W0:Y:S01]  /*3f90*/  LDC R98, c[0x0][0x404] ;  /* 0x00010100ff627b82 */ /* 0x000e220000000800 */
[----:B------:R-:W-:Y:S01]  /*3fa0*/  I2FP.F32.U32 R69, R68 ;  /* 0x0000004400457245 */ /* 0x000fe20000201000 */
[----:B------:R-:W-:Y:S01]  /*3fb0*/  IMAD.MOV.U32 R94, RZ, RZ, 0x2f800000 ;  /* 0x2f800000ff5e7424 */ /* 0x000fe200078e00ff */
[----:B------:R-:W-:Y:S01]  /*3fc0*/  ISETP.NE.AND P1, PT, R70, 0x1, PT ;  /* 0x000000014600780c */ /* 0x000fe20003f25270 */
[----:B------:R-:W-:Y:S01]  /*3fd0*/  BSSY.RECONVERGENT B1, `(.L_x_236) ;  /* 0x000004f000017945 */ /* 0x000fe20003800200 */
[C---:B-----5:R-:W-:Y:S01]  /*3fe0*/  SHF.L.U32 R68, R64.reuse, 0x10, RZ ;  /* 0x0000001040447819 */ /* 0x060fe200000006ff */
[----:B------:R-:W-:Y:S01]  /*3ff0*/  FFMA.FTZ R69, R69, R94, 1.1641532182693481445e-10 ;  /* 0x2f00000045457423 */ /* 0x000fe2000001005e */
[----:B------:R-:W-:Y:S01]  /*4000*/  PRMT R64, R64, 0x7632, R64 ;  /* 0x0000763240407816 */ /* 0x000fe20000000040 */
[----:B------:R-:W1:Y:S02]  /*4010*/  LDC R96, c[0x0][0x408] ;  /* 0x00010200ff607b82 */ /* 0x000e640000000800 */
[----:B------:R-:W-:Y:S01]  /*4020*/  FMUL.FTZ R71, R68, UR4 ;  /* 0x0000000444477c20 */ /* 0x000fe20008410000 */
[----:B------:R-:W-:Y:S01]  /*4030*/  IMAD.MOV.U32 R68, RZ, RZ, 0x2 ;  /* 0x00000002ff447424 */ /* 0x000fe200078e00ff */
[----:B0-----:R-:W-:Y:S01]  /*4040*/  FSETP.GTU.FTZ.AND P0, PT, R69, R98, PT ;  /* 0x000000624500720b */ /* 0x001fe20003f1c000 */
[----:B------:R-:W-:-:S03]  /*4050*/  IMAD.MOV.U32 R69, RZ, RZ, R0 ;  /* 0x000000ffff457224 */ /* 0x000fc600078e0000 */
[----:B------:R-:W-:Y:S01]  /*4060*/  PLOP3.LUT P2, PT, P0, PT, PT, 0x8, 0x80 ;  /* 0x000000000080781c */ /* 0x000fe2000074e170 */
[----:B-1----:R-:W-:-:S03]  /*4070*/  FMUL.FTZ R71, R71, R96 ;  /* 0x0000006047477220 */ /* 0x002fc60000410000 */
[----:B------:R-:W-:Y:S02]  /*4080*/  P2R R92, PR, RZ, 0x4 ;  /* 0x00000004ff5c7803 */ /* 0x000fe40000000000 */
[----:B------:R-:W-:Y:S01]  /*4090*/  FSEL R97, R71, RZ, !P0 ;  /* 0x000000ff47617208 */ /* 0x000fe20004000000 */
[----:B------:R-:W-:Y:S06]  /*40a0*/  @!P1 BRA `(.L_x_237) ;  /* 0x0000000400049947 */ /* 0x000fec0003800000 */
        /* <DEDUP_REMOVED lines=8> */
.L_x_238:
        /* <DEDUP_REMOVED lines=13> */
.L_x_240:
[----:B------:R-:W-:Y:S05]  /*4200*/  BSYNC.RECONVERGENT B2 ;  /* 0x0000000000027941 */ /* 0x000fea0003800200 */
.L_x_239:
        /* <DEDUP_REMOVED lines=43> */
.L_x_237:
[----:B------:R-:W-:Y:S05]  /*44c0*/  BSYNC.RECONVERGENT B1 ;  /* 0x0000000000017941 */ /* 0x000fea0003800200 */
.L_x_236:
[----:B------:R-:W-:Y:S01]  /*44d0*/  ISETP.NE.AND P2, PT, R68, 0x1, PT ;  /* 0x000000014400780c */ /* 0x000fe20003f45270 */
[----:B------:R-:W-:Y:S01]  /*44e0*/  BSSY.RECONVERGENT B1, `(.L_x_241) ;  /* 0x000004d000017945 */ /* 0x000fe20003800200 */
[----:B------:R-:W-:Y:S01]  /*44f0*/  I2FP.F32.U32 R69, R69 ;  /* 0x0000004500457245 */ /* 0x000fe20000201000 */
[----:B------:R-:W-:Y:S01]  /*4500*/  IMAD.MOV.U32 R70, RZ, RZ, 0x2 ;  /* 0x00000002ff467424 */ /* 0x000fe200078e00ff */
[----:B------:R-:W-:-:S03]  /*4510*/  SHF.L.U32 R64, R64, 0x10, RZ ;  /* 0x0000001040407819 */ /* 0x000fc600000006ff */
[----:B------:R-:W-:Y:S02]  /*4520*/  FFMA.FTZ R69, R69, R94, 1.1641532182693481445e-10 ;  /* 0x2f00000045457423 */ /* 0x000fe4000001005e */
[----:B------:R-:W-:Y:S01]  /*4530*/  FMUL.FTZ R71, R64, UR4 ;  /* 0x0000000440477c20 */ /* 0x000fe20008410000 */
[----:B------:R-:W-:Y:S02]  /*4540*/  IMAD.MOV.U32 R64, RZ, RZ, R0 ;  /* 0x000000ffff407224 */ /* 0x000fe400078e0000 */
[----:B------:R-:W-:Y:S01]  /*4550*/  FSETP.GTU.FTZ.AND P1, PT, R69, R98, PT ;  /* 0x000000624500720b */ /* 0x000fe20003f3c000 */
[----:B------:R-:W-:-:S03]  /*4560*/  FMUL.FTZ R71, R71, R96 ;  /* 0x0000006047477220 */ /* 0x000fc60000410000 */
[----:B------:R-:W-:Y:S02]  /*4570*/  PLOP3.LUT P0, PT, P1, PT, PT, 0x8, 0x80 ;  /* 0x000000000080781c */ /* 0x000fe40000f0e170 */
[----:B------:R-:W-:Y:S01]  /*4580*/  FSEL R95, R71, RZ, !P1 ;  /* 0x000000ff475f7208 */ /* 0x000fe20004800000 */
[----:B------:R-:W-:Y:S10]  /*4590*/  @!P2 BRA `(.L_x_242) ;  /* 0x000000040004a947 */ /* 0x000ff40003800000 */
        /* <DEDUP_REMOVED lines=8> */
.L_x_243:
        /* <DEDUP_REMOVED lines=13> */
.L_x_245:
[----:B------:R-:W-:Y:S05]  /*46f0*/  BSYNC.RECONVERGENT B2 ;  /* 0x0000000000027941 */ /* 0x000fea0003800200 */
.L_x_244:
[----:B------:R-:W-:Y:S01]  /*4700*/  IMAD.WIDE.U32 R70, R84, -0x326172a9, RZ ;  /* 0xcd9e8d5754467825 */ /* 0x000fe200078e00ff */
[----:B------:R-:W-:Y:S02]  /*4710*/  LOP3.LUT R68, R2, UR9, R115, 0x96, !PT ;  /* 0x0000000902447c12 */ /* 0x000fe4000f8e9673 */
[----:B------:R-:W-:Y:S02]  /*4720*/  MOV R64, R90 ;  /* 0x0000005a00407202 */ /* 0x000fe40000000f00 */
        /* <DEDUP_REMOVED lines=38> */
[----:B------:R-:W-:Y:S02]  /*4990*/  IMAD.MOV.U32 R90, RZ, RZ, R68 ;  /* 0x000000ffff5a7224 */ /* 0x000fe400078e0044 */
[----:B------:R-:W-:-:S07]  /*49a0*/  IMAD.MOV.U32 R70, RZ, RZ, RZ ;  /* 0x000000ffff467224 */ /* 0x000fce00078e00ff */
.L_x_242:
[----:B------:R-:W-:Y:S05]  /*49b0*/  BSYNC.RECONVERGENT B1 ;  /* 0x0000000000017941 */ /* 0x000fea0003800200 */
.L_x_241:
[----:B------:R-:W-:Y:S01]  /*49c0*/  I2FP.F32.U32 R69, R64 ;  /* 0x0000004000457245 */ /* 0x000fe20000201000 */
[----:B------:R-:W-:Y:S01]  /*49d0*/  BSSY.RECONVERGENT B1, `(.L_x_246) ;  /* 0x000004e000017945 */ /* 0x000fe20003800200 */
[----:B------:R-:W-:Y:S02]  /*49e0*/  ISETP.NE.AND P3, PT, R70, 0x1, PT ;  /* 0x000000014600780c */ /* 0x000fe40003f65270 */
[----:B------:R-:W-:Y:S01]  /*49f0*/  SHF.L.U32 R64, R65, 0x10, RZ ;  /* 0x0000001041407819 */ /* 0x000fe200000006ff */
[----:B------:R-:W-:Y:S01]  /*4a00*/  FFMA.FTZ R69, R69, R94, 1.1641532182693481445e-10 ;  /* 0x2f00000045457423 */ /* 0x000fe2000001005e */
[----:B------:R-:W-:Y:S01]  /*4a10*/  PRMT R100, R65, 0x7632, R100 ;  /* 0x0000763241647816 */ /* 0x000fe20000000064 */
[----:B------:R-:W-:Y:S02]  /*4a20*/  IMAD.MOV.U32 R65, RZ, RZ, R0 ;  /* 0x000000ffff417224 */ /* 0x000fe400078e0000 */
[----:B------:R-:W-:Y:S01]  /*4a30*/  FMUL.FTZ R71, R64, UR4 ;  /* 0x0000000440477c20 */ /* 0x000fe20008410000 */
[----:B------:R-:W-:Y:S01]  /*4a40*/  FSETP.GTU.FTZ.AND P2, PT, R69, R98, PT ;  /* 0x000000624500720b */ /* 0x000fe20003f5c000 */
[----:B------:R-:W-:-:S02]  /*4a50*/  IMAD.MOV.U32 R64, RZ, RZ, 0x2 ;  /* 0x00000002ff407424 */ /* 0x000fc400078e00ff */
[----:B------:R-:W-:Y:S01]  /*4a60*/  FMUL.FTZ R71, R71, R96 ;  /* 0x0000006047477220 */ /* 0x000fe20000410000 */
[----:B------:R-:W-:-:S04]  /*4a70*/  PLOP3.LUT P1, PT, P2, PT, PT, 0x8, 0x80 ;  /* 0x000000000080781c */ /* 0x000fc8000172e170 */
[----:B------:R-:W-:Y:S01]  /*4a80*/  FSEL R117, R71, RZ, !P2 ;  /* 0x000000ff47757208 */ /* 0x000fe20005000000 */
        /* <DEDUP_REMOVED lines=9> */
.L_x_248:
        /* <DEDUP_REMOVED lines=13> */
.L_x_250:
[----:B------:R-:W-:Y:S05]  /*4bf0*/  BSYNC.RECONVERGENT B2 ;  /* 0x0000000000027941 */ /* 0x000fea0003800200 */
.L_x_249:
        /* <DEDUP_REMOVED lines=43> */
.L_x_247:
[----:B------:R-:W-:Y:S05]  /*4eb0*/  BSYNC.RECONVERGENT B1 ;  /* 0x0000000000017941 */ /* 0x000fea0003800200 */
.L_x_246:
[----:B------:R-:W-:Y:S01]  /*4ec0*/  ISETP.NE.AND P4, PT, R64, 0x1, PT ;  /* 0x000000014000780c */ /* 0x000fe20003f85270 */
[----:B------:R-:W-:Y:S01]  /*4ed0*/  BSSY.RECONVERGENT B1, `(.L_x_251) ;  /* 0x000004d000017945 */ /* 0x000fe20003800200 */
[----:B------:R-:W-:Y:S01]  /*4ee0*/  I2FP.F32.U32 R65, R65 ;  /* 0x0000004100417245 */ /* 0x000fe20000201000 */
[----:B------:R-:W-:Y:S01]  /*4ef0*/  IMAD.MOV.U32 R68, RZ, RZ, 0x2 ;  /* 0x00000002ff447424 */ /* 0x000fe200078e00ff */
[----:B------:R-:W-:-:S03]  /*4f00*/  SHF.L.U32 R100, R100, 0x10, RZ ;  /* 0x0000001064647819 */ /* 0x000fc600000006ff */
[----:B------:R-:W-:Y:S02]  /*4f10*/  FFMA.FTZ R65, R65, R94, 1.1641532182693481445e-10 ;  /* 0x2f00000041417423 */ /* 0x000fe4000001005e */
[----:B------:R-:W-:-:S03]  /*4f20*/  FMUL.FTZ R69, R100, UR4 ;  /* 0x0000000464457c20 */ /* 0x000fc60008410000 */
[----:B------:R-:W-:Y:S01]  /*4f30*/  FSETP.GTU.FTZ.AND P3, PT, R65, R98, PT ;  /* 0x000000624100720b */ /* 0x000fe20003f7c000 */
[----:B------:R-:W-:Y:S01]  /*4f40*/  FMUL.FTZ R69, R69, R96 ;  /* 0x0000006045457220 */ /* 0x000fe20000410000 */
[----:B------:R-:W-:Y:S02]  /*4f50*/  IMAD.MOV.U32 R65, RZ, RZ, R0 ;  /* 0x000000ffff417224 */ /* 0x000fe400078e0000 */
        /* <DEDUP_REMOVED lines=11> */
.L_x_253:
        /* <DEDUP_REMOVED lines=13> */
.L_x_255:
[----:B------:R-:W-:Y:S05]  /*50e0*/  BSYNC.RECONVERGENT B2 ;  /* 0x0000000000027941 */ /* 0x000fea0003800200 */
.L_x_254:
        /* <DEDUP_REMOVED lines=40> */
[----:B------:R-:W-:Y:S01]  /*5370*/  IMAD.MOV.U32 R68, RZ, RZ, RZ ;  /* 0x000000ffff447224 */ /* 0x000fe200078e00ff */
[----:B------:R-:W-:Y:S01]  /*5380*/  MOV R65, R90 ;  /* 0x0000005a00417202 */ /* 0x000fe20000000f00 */
[----:B------:R-:W-:-:S07]  /*5390*/  IMAD.MOV.U32 R90, RZ, RZ, R64 ;  /* 0x000000ffff5a7224 */ /* 0x000fce00078e0040 */
.L_x_252:
[----:B------:R-:W-:Y:S05]  /*53a0*/  BSYNC.RECONVERGENT B1 ;  /* 0x0000000000017941 */ /* 0x000fea0003800200 */
.L_x_251:
[----:B------:R-:W-:Y:S01]  /*53b0*/  I2FP.F32.U32 R65, R65 ;  /* 0x0000004100417245 */ /* 0x000fe20000201000 */
[----:B------:R-:W-:Y:S01]  /*53c0*/  BSSY.RECONVERGENT B1, `(.L_x_256) ;  /* 0x000004e000017945 */ /* 0x000fe20003800200 */
[----:B------:R-:W-:Y:S02]  /*53d0*/  SHF.L.U32 R64, R66, 0x10, RZ ;  /* 0x0000001042407819 */ /* 0x000fe400000006ff */
[----:B------:R-:W-:Y:S01]  /*53e0*/  ISETP.NE.AND P4, PT, R68, 0x1, PT ;  /* 0x000000014400780c */ /* 0x000fe20003f85270 */
[----:B------:R-:W-:Y:S01]  /*53f0*/  FFMA.FTZ R65, R65, R94, 1.1641532182693481445e-10 ;  /* 0x2f00000041417423 */ /* 0x000fe2000001005e */
[----:B------:R-:W-:Y:S01]  /*5400*/  PRMT R66, R66, 0x7632, R66 ;  /* 0x0000763242427816 */ /* 0x000fe20000000042 */
[----:B------:R-:W-:Y:S01]  /*5410*/  FMUL.FTZ R69, R64, UR4 ;  /* 0x0000000440457c20 */ /* 0x000fe20008410000 */
[----:B------:R-:W-:Y:S02]  /*5420*/  IMAD.MOV.U32 R64, RZ, RZ, 0x2 ;  /* 0x00000002ff407424 */ /* 0x000fe400078e00ff */
[----:B------:R-:W-:Y:S01]  /*5430*/  FSETP.GTU.FTZ.AND P3, PT, R65, R98, PT ;  /* 0x000000624100720b */ /* 0x000fe20003f7c000 */
[----:B------:R-:W-:Y:S01]  /*5440*/  FMUL.FTZ R69, R69, R96 ;  /* 0x0000006045457220 */ /* 0x000fe20000410000 */
[----:B------:R-:W-:-:S04]  /*5450*/  IMAD.MOV.U32 R65, RZ, RZ, R0 ;  /* 0x000000ffff417224 */ /* 0x000fc800078e0000 */
[----:B------:R-:W-:Y:S02]  /*5460*/  FSEL R121, R69, RZ, !P3 ;  /* 0x000000ff45797208 */ /* 0x000fe40005800000 */
[----:B------:R-:W-:Y:S01]  /*5470*/  PLOP3.LUT P3, PT, P3, PT, PT, 0x8, 0x80 ;  /* 0x000000000080781c */ /* 0x000fe20001f6e170 */
[----:B------:R-:W-:-:S12]  /*5480*/  @!P4 BRA `(.L_x_257) ;  /* 0x000000040004c947 */ /* 0x000fd80003800000 */
        /* <DEDUP_REMOVED lines=8> */
.L_x_258:
        /* <DEDUP_REMOVED lines=8> */
[----:B------:R-:W-:Y:S02]  /*5590*/  @!P4 VIADD R0, R2, 0x1 ;  /* 0x000000010200c836 */ /* 0x000fe40000000000 */
[----:B------:R-:W-:Y:S01]  /*55a0*/  @!P4 IMAD.MOV.U32 R80, RZ, RZ, RZ ;  /* 0x000000ffff50c224 */ /* 0x000fe200078e00ff */
[----:B------:R-:W-:-:S13]  /*55b0*/  ISETP.NE.AND P5, PT, R84, RZ, !P4 ;  /* 0x000000ff5400720c */ /* 0x000fda00067a5270 */
[----:B------:R-:W-:-:S05]  /*55c0*/  @P5 IMAD.MOV R0, RZ, RZ, R2 ;  /* 0x000000ffff005224 */ /* 0x000fca00078e0202 */
[----:B------:R-:W-:-:S07]  /*55d0*/  @!P4 MOV R2, R0 ;  /* 0x000000000002c202 */ /* 0x000fce0000000f00 */
.L_x_260:
[----:B------:R-:W-:Y:S05]  /*55e0*/  BSYNC.RECONVERGENT B2 ;  /* 0x0000000000027941 */ /* 0x000fea0003800200 */
.L_x_259:
        /* <DEDUP_REMOVED lines=43> */
.L_x_257:
[----:B------:R-:W-:Y:S05]  /*58a0*/  BSYNC.RECONVERGENT B1 ;  /* 0x0000000000017941 */ /* 0x000fea0003800200 */
.L_x_256:
[----:B------:R-:W-:Y:S01]  /*58b0*/  I2FP.F32.U32 R65, R65 ;  /* 0x0000004100417245 */ /* 0x000fe20000201000 */
[----:B------:R-:W-:Y:S01]  /*58c0*/  BSSY.RECONVERGENT B1, `(.L_x_261) ;  /* 0x000004d000017945 */ /* 0x000fe20003800200 */
[----:B------:R-:W-:Y:S02]  /*58d0*/  SHF.L.U32 R66, R66, 0x10, RZ ;  /* 0x0000001042427819 */ /* 0x000fe400000006ff */
[----:B------:R-:W-:Y:S01]  /*58e0*/  ISETP.NE.AND P5, PT, R64, 0x1, PT ;  /* 0x000000014000780c */ /* 0x000fe20003fa5270 */
[----:B------:R-:W-:Y:S02]  /*58f0*/  FFMA.FTZ R65, R65, R94, 1.1641532182693481445e-10 ;  /* 0x2f00000041417423 */ /* 0x000fe4000001005e */
        /* <DEDUP_REMOVED lines=16> */
.L_x_263:
        /* <DEDUP_REMOVED lines=13> */
.L_x_265:
[----:B------:R-:W-:Y:S05]  /*5ad0*/  BSYNC.RECONVERGENT B2 ;  /* 0x0000000000027941 */ /* 0x000fea0003800200 */
.L_x_264:
        /* <DEDUP_REMOVED lines=43> */
.L_x_262:
[----:B------:R-:W-:Y:S05]  /*5d90*/  BSYNC.RECONVERGENT B1 ;  /* 0x0000000000017941 */ /* 0x000fea0003800200 */
.L_x_261:
[----:B------:R-:W-:Y:S01]  /*5da0*/  I2FP.F32.U32 R65, R65 ;  /* 0x0000004100417245 */ /* 0x000fe20000201000 */
[----:B------:R-:W-:Y:S01]  /*5db0*/  BSSY.RECONVERGENT B1, `(.L_x_266) ;  /* 0x0000050000017945 */ /* 0x000fe20003800200 */
[----:B------:R-:W-:Y:S01]  /*5dc0*/  SHF.L.U32 R64, R67, 0x10, RZ ;  /* 0x0000001043407819 */ /* 0x000fe200000006ff */
[----:B------:R-:W-:Y:S01]  /*5dd0*/  IMAD.MOV.U32 R76, RZ, RZ, 0x2 ;  /* 0x00000002ff4c7424 */ /* 0x000fe200078e00ff */
[----:B------:R-:W-:Y:S01]  /*5de0*/  ISETP.NE.AND P6, PT, R66, 0x1, PT ;  /* 0x000000014200780c */ /* 0x000fe20003fc5270 */
[----:B------:R-:W-:Y:S01]  /*5df0*/  FFMA.FTZ R65, R65, R94, 1.1641532182693481445e-10 ;  /* 0x2f00000041417423 */ /* 0x000fe2000001005e */
[----:B------:R-:W-:Y:S01]  /*5e00*/  PRMT R100, R67, 0x7632, R100 ;  /* 0x0000763243647816 */ /* 0x000fe20000000064 */
[----:B------:R-:W-:-:S03]  /*5e10*/  FMUL.FTZ R69, R64, UR4 ;  /* 0x0000000440457c20 */ /* 0x000fc60008410000 */
        /* <DEDUP_REMOVED lines=14> */
.L_x_268:
[----:B------:R-:W-:Y:S01]  /*5f00*/  VIADD R81, R81, 0x1 ;  /* 0x0000000151517836 */ /* 0x000fe20000000000 */
[----:B------:R-:W-:Y:S03]  /*5f10*/  BSSY.RECONVERGENT B2, `(.L_x_269) ;  /* 0x000000e000027945 */ /* 0x000fe60003800200 */
[C---:B------:R-:W-:Y:S01]  /*5f20*/  IMAD.WIDE.U32 R70, R81.reuse, -0x2daee0ad, RZ ;  /* 0xd2511f5351467825 */ /* 0x040fe200078e00ff */
[----:B------:R-:W-:-:S13]  /*5f30*/  ISETP.NE.AND P6, PT, R81, RZ, PT ;  /* 0x000000ff5100720c */ /* 0x000fda0003fc5270 */
[----:B------:R-:W-:Y:S05]  /*5f40*/  @P6 BRA `(.L_x_270) ;  /* 0x0000000000286947 */ /* 0x000fea0003800000 */
[----:B------:R-:W-:Y:S01]  /*5f50*/  VIADD R80, R80, 0x1 ;  /* 0x0000000150507836 */ /* 0x000fe20000000000 */
[----:B------:R-:W-:-:S04]  /*5f60*/  P2R R0, PR, RZ, 0x1 ;  /* 0x00000001ff007803 */ /* 0x000fc80000000000 */
[----:B------:R-:W-:-:S13]  /*5f70*/  ISETP.NE.AND P6, PT, R80, RZ, PT ;  /* 0x000000ff5000720c */ /* 0x000fda0003fc5270 */
[----:B------:R-:W-:Y:S01]  /*5f80*/  @!P6 IADD3 R84, PT, PT, R84, 0x1, RZ ;  /* 0x000000015454e810 */ /* 0x000fe20007ffe0ff */
[----:B------:R-:W-:Y:S01]  /*5f90*/  @!P6 VIADD R64, R2, 0x1 ;  /* 0x000000010240e836 */ /* 0x000fe20000000000 */
[----:B------:R-:W-:Y:S02]  /*5fa0*/  @!P6 MOV R80, RZ ;  /* 0x000000ff0050e202 */ /* 0x000fe40000000f00 */
[----:B------:R-:W-:-:S13]  /*5fb0*/  ISETP.NE.AND P0, PT, R84, RZ, !P6 ;  /* 0x000000ff5400720c */ /* 0x000fda0007705270 */
[----:B------:R-:W-:Y:S01]  /*5fc0*/  @P0 IMAD.MOV R64, RZ, RZ, R2 ;  /* 0x000000ffff400224 */ /* 0x000fe200078e0202 */
[----:B------:R-:W-:-:S03]  /*5fd0*/  ISETP.NE.AND P0, PT, R0, RZ, PT ;  /* 0x000000ff0000720c */ /* 0x000fc60003f05270 */
[----:B------:R-:W-:-:S10]  /*5fe0*/  @!P6 IMAD.MOV.U32 R2, RZ, RZ, R64 ;  /* 0x000000ffff02e224 */ /* 0x000fd400078e0040 */
.L_x_270:
[----:B------:R-:W-:Y:S05]  /*5ff0*/  BSYNC.RECONVERGENT B2 ;  /* 0x0000000000027941 */ /* 0x000fea0003800200 */
.L_x_269:
        /* <DEDUP_REMOVED lines=43> */
.L_x_267:
[----:B------:R-:W-:Y:S05]  /*62b0*/  BSYNC.RECONVERGENT B1 ;  /* 0x0000000000017941 */ /* 0x000fea0003800200 */
.L_x_266:
[----:B------:R-:W-:Y:S02]  /*62c0*/  I2FP.F32.U32 R65, R65 ;  /* 0x0000004100417245 */ /* 0x000fe40000201000 */
[----:B------:R-:W-:Y:S02]  /*62d0*/  SHF.L.U32 R100, R100, 0x10, RZ ;  /* 0x0000001064647819 */ /* 0x000fe400000006ff */
[----:B------:R-:W-:Y:S01]  /*62e0*/  F2FP.BF16.F32.PACK_AB R66, R119, R121 ;  /* 0x000000797742723e */ /* 0x000fe200000010ff */
[----:B------:R-:W-:Y:S01]  /*62f0*/  FFMA.FTZ R65, R65, R94, 1.1641532182693481445e-10 ;  /* 0x2f00000041417423 */ /* 0x000fe2000001005e */
[----:B------:R-:W-:Y:S01]  /*6300*/  F2FP.BF16.F32.PACK_AB R64, R95, R97 ;  /* 0x000000615f40723e */ /* 0x000fe200000010ff */
[----:B------:R-:W-:-:S03]  /*6310*/  FMUL.FTZ R67, R100, UR4 ;  /* 0x0000000464437c20 */ /* 0x000fc60008410000 */
[----:B------:R-:W-:Y:S01]  /*6320*/  FSETP.GTU.FTZ.AND P6, PT, R65, R98, PT ;  /* 0x000000624100720b */ /* 0x000fe20003fdc000 */
[----:B------:R-:W-:Y:S01]  /*6330*/  FMUL.FTZ R67, R67, R96 ;  /* 0x0000006043437220 */ /* 0x000fe20000410000 */
[----:B------:R-:W-:-:S04]  /*6340*/  F2FP.BF16.F32.PACK_AB R65, R115, R117 ;  /* 0x000000757341723e */ /* 0x000fc800000010ff */
[----:B------:R-:W-:Y:S02]  /*6350*/  FSEL R135, R67, RZ, !P6 ;  /* 0x000000ff43877208 */ /* 0x000fe40007000000 */
[----:B------:R-:W-:Y:S02]  /*6360*/  PLOP3.LUT P6, PT, P6, PT, PT, 0x8, 0x80 ;  /* 0x000000000080781c */ /* 0x000fe400037ce170 */
[----:B------:R-:W-:-:S11]  /*6370*/  F2FP.BF16.F32.PACK_AB R67, R135, R137 ;  /* 0x000000898743723e */ /* 0x000fd600000010ff */
.L_x_230:
[----:B------:R-:W0:Y:S01]  /*6380*/  LDC.64 R70, c[0x0][0x3a8] ;  /* 0x0000ea00ff467b82 */ /* 0x000e220000000a00 */
[----:B------:R-:W-:Y:S02]  /*6390*/  SEL R98, RZ, 0x1000000, !P6 ;  /* 0x01000000ff627807 */ /* 0x000fe40007000000 */
[----:B------:R-:W-:Y:S02]  /*63a0*/  ISETP.NE.AND P6, PT, R92, RZ, PT ;  /* 0x000000ff5c00720c */ /* 0x000fe40003fc5270 */
[----:B------:R-:W-:Y:S02]  /*63b0*/  SEL R96, RZ, 0x10000, !P5 ;  /* 0x00010000ff607807 */ /* 0x000fe40006800000 */
[----:B------:R-:W-:Y:S01]  /*63c0*/  SEL R155, RZ, 0x100, !P4 ;  /* 0x00000100ff9b7807 */ /* 0x000fe20006000000 */
[----:B------:R-:W1:Y:S01]  /*63d0*/  LDC.64 R68, c[0x0][0x3b0] ;  /* 0x0000ec00ff447b82 */ /* 0x000e620000000a00 */
[----:B------:R-:W-:Y:S02]  /*63e0*/  SEL R94, RZ, 0x1000000, !P2 ;  /* 0x01000000ff5e7807 */ /* 0x000fe40005000000 */
[----:B------:R-:W-:-:S02]  /*63f0*/  SEL R151, RZ, 0x10000, !P1 ;  /* 0x00010000ff977807 */ /* 0x000fc40004800000 */
[----:B------:R-:W-:Y:S02]  /*6400*/  SEL R92, RZ, 0x100, !P0 ;  /* 0x00000100ff5c7807 */ /* 0x000fe40004000000 */
[----:B------:R-:W-:Y:S02]  /*6410*/  LOP3.LUT R155, R155, R98, R96, 0xfe, !PT ;  /* 0x000000629b9b7212 */ /* 0x000fe400078efe60 */
[----:B------:R-:W-:Y:S02]  /*6420*/  SEL R150, RZ, 0x1, !P3 ;  /* 0x00000001ff967807 */ /* 0x000fe40005800000 */
[----:B------:R-:W-:Y:S02]  /*6430*/  LOP3.LUT R92, R92, R94, R151, 0xfe, !PT ;  /* 0x0000005e5c5c7212 */ /* 0x000fe400078efe97 */
[----:B------:R-:W-:Y:S02]  /*6440*/  SEL R153, RZ, 0x1, !P6 ;  /* 0x00000001ff997807 */ /* 0x000fe40007000000 */
[----:B------:R-:W-:Y:S01]  /*6450*/  LOP3.LUT R151, R155, R150, RZ, 0xfc, !PT ;  /* 0x000000969b977212 */ /* 0x000fe200078efcff */
[----:B0-----:R-:W-:Y:S01]  /*6460*/  IMAD.WIDE.U32 R70, R88, 0x10, R70 ;  /* 0x0000001058467825 */ /* 0x001fe200078e0046 */
[----:B------:R-:W-:-:S03]  /*6470*/  LOP3.LUT R150, R92, R153, RZ, 0xfc, !PT ;  /* 0x000000995c967212 */ /* 0x000fc600078efcff */
[----:B------:R-:W-:Y:S01]  /*6480*/  IMAD.MOV.U32 R92, RZ, RZ, R90 ;  /* 0x000000ffff5c7224 */ /* 0x000fe200078e005a */
[----:B------:R0:W-:Y:S01]  /*6490*/  STG.E.128 desc[UR6][R70.64], R64 ;  /* 0x0000004046007986 */ /* 0x0001e2000c101d06 */
[C---:B------:R-:W-:Y:S02]  /*64a0*/  VIADD R90, R88.reuse, 0x80 ;  /* 0x00000080585a7836 */ /* 0x040fe40000000000 */
[----:B-1----:R-:W-:-:S05]  /*64b0*/  IMAD.WIDE.U32 R68, R88, 0x8, R68 ;  /* 0x0000000858447825 */ /* 0x002fca00078e0044 */
[----:B------:R0:W-:Y:S02]  /*64c0*/  STG.E.64 desc[UR6][R68.64], R150 ;  /* 0x0000009644007986 */ /* 0x0001e4000c101b06 */
.L_x_189:
[----:B------:R-:W-:Y:S05]  /*64d0*/  BSYNC.RECONVERGENT B0 ;  /* 0x0000000000007941 */ /* 0x000fea0003800200 */
.L_x_188:
[----:B------:R-:W-:Y:S01]  /*64e0*/  ISETP.GE.U32.AND P0, PT, R82, 0x100, PT ;  /* 0x000001005200780c */ /* 0x000fe20003f06070 */
[----:B------:R-:W-:Y:S03]  /*64f0*/  BSSY.RECONVERGENT B0, `(.L_x_271) ;  /* 0x0000548000007945 */ /* 0x000fe60003800200 */
[----:B0-----:R-:W-:-:S09]  /*6500*/  P2R R64, PR, RZ, 0x1 ;  /* 0x00000001ff407803 */ /* 0x001fd20000000000 */
[----:B------:R-:W-:Y:S05]  /*6510*/  @!P0 BRA `(.L_x_272) ;  /* 0x0000005400148947 */ /* 0x000fea0003800000 */
        /* <DEDUP_REMOVED lines=25> */
.L_x_276:
        /* <DEDUP_REMOVED lines=13> */
.L_x_278:
[----:B------:R-:W-:Y:S05]  /*6780*/  BSYNC.RECONVERGENT B2 ;  /* 0x0000000000027941 */ /* 0x000fea0003800200 */
.L_x_277:
[----:B------:R-:W-:Y:S01]  /*6790*/  IMAD.WIDE.U32 R76, R84, -0x326172a9, RZ ;  /* 0xcd9e8d57544c7825 */ /* 0x000fe200078e00ff */
[----:B------:R-:W-:Y:S02]  /*67a0*/  LOP3.LUT R110, R2, UR9, R123, 0x96, !PT ;  /* 0x00000009026e7c12 */ /* 0x000fe4000f8e967b */
[----:B------:R-:W-:Y:S01]  /*67b0*/  MOV R93, R92 ;  /* 0x0000005c005d7202 */ /* 0x000fe20000000f00 */
        /* <DEDUP_REMOVED lines=39> */
[----:B------:R-:W-:-:S07]  /*6a30*/  IMAD.MOV.U32 R94, RZ, RZ, R110 ;  /* 0x000000ffff5e7224 */ /* 0x000fce00078e006e */
.L_x_275:
[----:B------:R-:W-:Y:S05]  /*6a40*/  BSYNC.RECONVERGENT B1 ;  /* 0x0000000000017941 */ /* 0x000fea0003800200 */
.L_x_274:
        /* <DEDUP_REMOVED lines=29> */
.L_x_281:
        /* <DEDUP_REMOVED lines=13> */
.L_x_283:
[----:B------:R-:W-:Y:S05]  /*6cf0*/  BSYNC.RECONVERGENT B2 ;  /* 0x0000000000027941 */ /* 0x000fea0003800200 */
.L_x_282:
        /* <DEDUP_REMOVED lines=43> */
.L_x_280:
[----:B------:R-:W-:Y:S05]  /*6fb0*/  BSYNC.RECONVERGENT B1 ;  /* 0x0000000000017941 */ /* 0x000fea0003800200 */
.L_x_279:
        /* <DEDUP_REMOVED lines=23> */
.L_x_286:
        /* <DEDUP_REMOVED lines=13> */
.L_x_288:
[----:B------:R-:W-:Y:S05]  /*7200*/  BSYNC.RECONVERGENT B2 ;  /* 0x0000000000027941 */ /* 0x000fea0003800200 */
.L_x_287:
        /* <DEDUP_REMOVED lines=43> */
.L_x_285:
[----:B------:R-:W-:Y:S05]  /*74c0*/  BSYNC.RECONVERGENT B1 ;  /* 0x0000000000017941 */ /* 0x000fea0003800200 */
.L_x_284:
        /* <DEDUP_REMOVED lines=25> */
.L_x_291:
        /* <DEDUP_REMOVED lines=13> */
.L_x_293:
[----:B------:R-:W-:Y:S05]  /*7730*/  BSYNC.RECONVERGENT B2 ;  /* 0x0000000000027941 */ /* 0x000fea0003800200 */
.L_x_292:
        /* <DEDUP_REMOVED lines=43> */
.L_x_290:
[----:B------:R-:W-:Y:S05]  /*79f0*/  BSYNC.RECONVERGENT B1 ;  /* 0x0000000000017941 */ /* 0x000fea0003800200 */
.L_x_289:
        /* <DEDUP_REMOVED lines=23> */
.L_x_296:
        /* <DEDUP_REMOVED lines=13> */
.L_x_298:
[----:B------:R-:W-:Y:S05]  /*7c40*/  BSYNC.RECONVERGENT B2 ;  /* 0x0000000000027941 */ /* 0x000fea0003800200 */
.L_x_297:
        /* <DEDUP_REMOVED lines=43> */
.L_x_295:
[----:B------:R-:W-:Y:S05]  /*7f00*/  BSYNC.RECONVERGENT B1 ;  /* 0x0000000000017941 */ /* 0x000fea0003800200 */
.L_x_294:
        /* <DEDUP_REMOVED lines=15> */
[----:B------:R-:W-:Y:S01]  /*8000*/  MOV R64, 0x2 ;  /* 0x0000000200407802 */ /* 0x000fe20000000f00 */
        /* <DEDUP_REMOVED lines=9> */
.L_x_301:
        /* <DEDUP_REMOVED lines=13> */
.L_x_303:
[----:B------:R-:W-:Y:S05]  /*8170*/  BSYNC.RECONVERGENT B2 ;  /* 0x0000000000027941 */ /* 0x000fea0003800200 */
.L_x_302:
        /* <DEDUP_REMOVED lines=43> */
.L_x_300:
[----:B------:R-:W-:Y:S05]  /*8430*/  BSYNC.RECONVERGENT B1 ;  /* 0x0000000000017941 */ /* 0x000fea0003800200 */
.L_x_299:
        /* <DEDUP_REMOVED lines=23> */
.L_x_306:
        /* <DEDUP_REMOVED lines=13> */
.L_x_308:
[----:B------:R-:W-:Y:S05]  /*8680*/  BSYNC.RECONVERGENT B2 ;  /* 0x0000000000027941 */ /* 0x000fea0003800200 */
.L_x_307:
        /* <DEDUP_REMOVED lines=43> */
.L_x_305:
[----:B------:R-:W-:Y:S05]  /*8940*/  BSYNC.RECONVERGENT B1 ;  /* 0x0000000000017941 */ /* 0x000fea0003800200 */
.L_x_304:
        /* <DEDUP_REMOVED lines=25> */
.L_x_311:
        /* <DEDUP_REMOVED lines=15> */
.L_x_313:
[----:B------:R-:W-:Y:S05]  /*8bd0*/  BSYNC.RECONVERGENT B2 ;  /* 0x0000000000027941 */ /* 0x000fea0003800200 */
.L_x_312:
        /* <DEDUP_REMOVED lines=43> */
.L_x_310:
[----:B------:R-:W-:Y:S05]  /*8e90*/  BSYNC.RECONVERGENT B1 ;  /* 0x0000000000017941 */ /* 0x000fea0003800200 */
.L_x_309:
        /* <DEDUP_REMOVED lines=15> */
.L_x_273:
        /* <DEDUP_REMOVED lines=16> */
.L_x_317:
        /* <DEDUP_REMOVED lines=13> */
.L_x_319:
[----:B------:R-:W-:Y:S05]  /*9160*/  BSYNC.RECONVERGENT B2 ;  /* 0x0000000000027941 */ /* 0x000fea0003800200 */
.L_x_318:
        /* <DEDUP_REMOVED lines=43> */
.L_x_316:
[----:B------:R-:W-:Y:S05]  /*9420*/  BSYNC.RECONVERGENT B1 ;  /* 0x0000000000017941 */ /* 0x000fea0003800200 */
.L_x_315:
        /* <DEDUP_REMOVED lines=26> */
.L_x_322:
        /* <DEDUP_REMOVED lines=13> */
.L_x_324:
[----:B------:R-:W-:Y:S05]  /*96a0*/  BSYNC.RECONVERGENT B2 ;  /* 0x0000000000027941 */ /* 0x000fea0003800200 */
.L_x_323:
        /* <DEDUP_REMOVED lines=43> */
.L_x_321:
[----:B------:R-:W-:Y:S05]  /*9960*/  BSYNC.RECONVERGENT B1 ;  /* 0x0000000000017941 */ /* 0x000fea0003800200 */
.L_x_320:
        /* <DEDUP_REMOVED lines=21> */
.L_x_327:
        /* <DEDUP_REMOVED lines=13> */
.L_x_329:
[----:B------:R-:W-:Y:S05]  /*9b90*/  BSYNC.RECONVERGENT B2 ;  /* 0x0000000000027941 */ /* 0x000fea0003800200 */
.L_x_328:
        /* <DEDUP_REMOVED lines=43> */
.L_x_326:
[----:B------:R-:W-:Y:S05]  /*9e50*/  BSYNC.RECONVERGENT B1 ;  /* 0x0000000000017941 */ /* 0x000fea0003800200 */
.L_x_325:
        /* <DEDUP_REMOVED lines=22> */
.L_x_332:
        /* <DEDUP_REMOVED lines=13> */
.L_x_334:
[----:B------:R-:W-:Y:S05]  /*a090*/  BSYNC.RECONVERGENT B2 ;  /* 0x0000000000027941 */ /* 0x000fea0003800200 */
.L_x_333:
        /* <DEDUP_REMOVED lines=43> */
.L_x_331:
[----:B------:R-:W-:Y:S05]  /*a350*/  BSYNC.RECONVERGENT B1 ;  /* 0x0000000000017941 */ /* 0x000fea0003800200 */
.L_x_330:
[----:B------:R-:W-:Y:S01]  /*a360*/  I2FP.F32.U32 R65, R65 ;  /* 0x0000004100417245 */ /* 0x000fe20000201000 */
[----:B------:R-:W-:Y:S01]  /*a370*/  BSSY.RECONVERGENT B1, `(.L_x_335) ;  /* 0x000004d000017945 */ /* 0x000fe20003800200 */
[----:B------:R-:W-:Y:S01]  /*a380*/  SHF.L.U32 R102, R102, 0x10, RZ ;  /* 0x0000001066667819 */ /* 0x000fe200000006ff */
[----:B------:R-:W-:Y:S01]  /*a390*/  IMAD.MOV.U32 R68, RZ, RZ, 0x2 ;  /* 0x00000002ff447424 */ /* 0x000fe200078e00ff */
[----:B------:R-:W-:Y:S01]  /*a3a0*/  ISETP.NE.AND P3, PT, R64, 0x1, PT ;  /* 0x000000014000780c */ /* 0x000fe20003f65270 */
[----:B------:R-:W-:Y:S02]  /*a3b0*/  FFMA.FTZ R65, R65, R96, 1.1641532182693481445e-10 ;  /* 0x2f00000041417423 */ /* 0x000fe40000010060 */
        /* <DEDUP_REMOVED lines=15> */
.L_x_337:
        /* <DEDUP_REMOVED lines=13> */
.L_x_339:
[----:B------:R-:W-:Y:S05]  /*a580*/  BSYNC.RECONVERGENT B2 ;  /* 0x0000000000027941 */ /* 0x000fea0003800200 */
.L_x_338:
        /* <DEDUP_REMOVED lines=43> */
.L_x_336:
[----:B------:R-:W-:Y:S05]  /*a840*/  BSYNC.RECONVERGENT B1 ;  /* 0x0000000000017941 */ /* 0x000fea0003800200 */
.L_x_335:
        /* <DEDUP_REMOVED lines=22> */
.L_x_342:
        /* <DEDUP_REMOVED lines=13> */
.L_x_344:
[----:B------:R-:W-:Y:S05]  /*aa80*/  BSYNC.RECONVERGENT B2 ;  /* 0x0000000000027941 */ /* 0x000fea0003800200 */
.L_x_343:
        /* <DEDUP_REMOVED lines=43> */
.L_x_341:
[----:B------:R-:W-:Y:S05]  /*ad40*/  BSYNC.RECONVERGENT B1 ;  /* 0x0000000000017941 */ /* 0x000fea0003800200 */
.L_x_340:
        /* <DEDUP_REMOVED lines=21> */
.L_x_347:
        /* <DEDUP_REMOVED lines=13> */
.L_x_349:
[----:B------:R-:W-:Y:S05]  /*af70*/  BSYNC.RECONVERGENT B2 ;  /* 0x0000000000027941 */ /* 0x000fea0003800200 */
.L_x_348:
        /* <DEDUP_REMOVED lines=43> */
.L_x_346:
[----:B------:R-:W-:Y:S05]  /*b230*/  BSYNC.RECONVERGENT B1 ;  /* 0x0000000000017941 */ /* 0x000fea0003800200 */
.L_x_345:
        /* <DEDUP_REMOVED lines=22> */
.L_x_352:
        /* <DEDUP_REMOVED lines=15> */
.L_x_354:
[----:B------:R-:W-:Y:S05]  /*b490*/  BSYNC.RECONVERGENT B2 ;  /* 0x0000000000027941 */ /* 0x000fea0003800200 */
.L_x_353:
        /* <DEDUP_REMOVED lines=43> */
.L_x_351:
[----:B------:R-:W-:Y:S05]  /*b750*/  BSYNC.RECONVERGENT B1 ;  /* 0x0000000000017941 */ /* 0x000fea0003800200 */
.L_x_350:
        /* <DEDUP_REMOVED lines=12> */
.L_x_314:
        /* <DEDUP_REMOVED lines=18> */
[----:B-1----:R-:W-:-:S04]  /*b940*/  IMAD.WIDE.U32 R68, R90, 0x8, R68 ;  /* 0x000000085a447825 */ /* 0x002fc800078e0044 */
[----:B------:R-:W-:Y:S01]  /*b950*/  VIADD R90, R90, 0x80 ;  /* 0x000000805a5a7836 */ /* 0x000fe20000000000 */
[----:B------:R0:W-:Y:S06]  /*b960*/  STG.E.64 desc[UR6][R68.64], R150 ;  /* 0x0000009644007986 */ /* 0x0001ec000c101b06 */
.L_x_272:
[----:B------:R-:W-:Y:S05]  /*b970*/  BSYNC.RECONVERGENT B0 ;  /* 0x0000000000007941 */ /* 0x000fea0003800200 */
.L_x_271:
        /* <DEDUP_REMOVED lines=29> */
.L_x_360:
        /* <DEDUP_REMOVED lines=13> */
.L_x_362:
[----:B------:R-:W-:Y:S05]  /*bc20*/  BSYNC.RECONVERGENT B2 ;  /* 0x0000000000027941 */ /* 0x000fea0003800200 */
.L_x_361:
        /* <DEDUP_REMOVED lines=43> */
.L_x_359:
[----:B------:R-:W-:Y:S05]  /*bee0*/  BSYNC.RECONVERGENT B1 ;  /* 0x0000000000017941 */ /* 0x000fea0003800200 */
.L_x_358:
        /* <DEDUP_REMOVED lines=29> */
.L_x_365:
        /* <DEDUP_REMOVED lines=13> */
.L_x_367:
[----:B------:R-:W-:Y:S05]  /*c190*/  BSYNC.RECONVERGENT B2 ;  /* 0x0000000000027941 */ /* 0x000fea0003800200 */
.L_x_366:
        /* <DEDUP_REMOVED lines=43> */
.L_x_364:
[----:B------:R-:W-:Y:S05]  /*c450*/  BSYNC.RECONVERGENT B1 ;  /* 0x0000000000017941 */ /* 0x000fea0003800200 */
.L_x_363:
        /* <DEDUP_REMOVED lines=23> */
.L_x_370:
        /* <DEDUP_REMOVED lines=13> */
.L_x_372:
[----:B------:R-:W-:Y:S05]  /*c6a0*/  BSYNC.RECONVERGENT B2 ;  /* 0x0000000000027941 */ /* 0x000fea0003800200 */
.L_x_371:
        /* <DEDUP_REMOVED lines=43> */
.L_x_369:
[----:B------:R-:W-:Y:S05]  /*c960*/  BSYNC.RECONVERGENT B1 ;  /* 0x0000000000017941 */ /* 0x000fea0003800200 */
.L_x_368:
        /* <DEDUP_REMOVED lines=25> */
.L_x_375:
        /* <DEDUP_REMOVED lines=13> */
.L_x_377:
[----:B------:R-:W-:Y:S05]  /*cbd0*/  BSYNC.RECONVERGENT B2 ;  /* 0x0000000000027941 */ /* 0x000fea0003800200 */
.L_x_376:
        /* <DEDUP_REMOVED lines=43> */
.L_x_374:
[----:B------:R-:W-:Y:S05]  /*ce90*/  BSYNC.RECONVERGENT B1 ;  /* 0x0000000000017941 */ /* 0x000fea0003800200 */
.L_x_373:
        /* <DEDUP_REMOVED lines=23> */
.L_x_380:
        /* <DEDUP_REMOVED lines=13> */
.L_x_382:
[----:B------:R-:W-:Y:S05]  /*d0e0*/  BSYNC.RECONVERGENT B2 ;  /* 0x0000000000027941 */ /* 0x000fea0003800200 */
.L_x_381:
        /* <DEDUP_REMOVED lines=43> */
.L_x_379:
[----:B------:R-:W-:Y:S05]  /*d3a0*/  BSYNC.RECONVERGENT B1 ;  /* 0x0000000000017941 */ /* 0x000fea0003800200 */
.L_x_378:
        /* <DEDUP_REMOVED lines=25> */
.L_x_385:
        /* <DEDUP_REMOVED lines=13> */
.L_x_387:
[----:B------:R-:W-:Y:S05]  /*d610*/  BSYNC.RECONVERGENT B2 ;  /* 0x0000000000027941 */ /* 0x000fea0003800200 */
.L_x_386:
        /* <DEDUP_REMOVED lines=43> */
.L_x_384:
[----:B------:R-:W-:Y:S05]  /*d8d0*/  BSYNC.RECONVERGENT B1 ;  /* 0x0000000000017941 */ /* 0x000fea0003800200 */
.L_x_383:
        /* <DEDUP_REMOVED lines=23> */
.L_x_390:
        /* <DEDUP_REMOVED lines=13> */
.L_x_392:
[----:B------:R-:W-:Y:S05]  /*db20*/  BSYNC.RECONVERGENT B2 ;  /* 0x0000000000027941 */ /* 0x000fea0003800200 */
.L_x_391:
        /* <DEDUP_REMOVED lines=43> */
.L_x_389:
[----:B------:R-:W-:Y:S05]  /*dde0*/  BSYNC.RECONVERGENT B1 ;  /* 0x0000000000017941 */ /* 0x000fea0003800200 */
.L_x_388:
        /* <DEDUP_REMOVED lines=25> */
.L_x_395:
        /* <DEDUP_REMOVED lines=15> */
.L_x_397:
[----:B------:R-:W-:Y:S05]  /*e070*/  BSYNC.RECONVERGENT B2 ;  /* 0x0000000000027941 */ /* 0x000fea0003800200 */
.L_x_396:
        /* <DEDUP_REMOVED lines=43> */
.L_x_394:
[----:B------:R-:W-:Y:S05]  /*e330*/  BSYNC.RECONVERGENT B1 ;  /* 0x0000000000017941 */ /* 0x000fea0003800200 */
.L_x_393:
        /* <DEDUP_REMOVED lines=15> */
.L_x_357:
        /* <DEDUP_REMOVED lines=16> */
.L_x_401:
        /* <DEDUP_REMOVED lines=13> */
.L_x_403:
[----:B------:R-:W-:Y:S05]  /*e600*/  BSYNC.RECONVERGENT B2 ;  /* 0x0000000000027941 */ /* 0x000fea0003800200 */
.L_x_402:
        /* <DEDUP_REMOVED lines=43> */
.L_x_400:
[----:B------:R-:W-:Y:S05]  /*e8c0*/  BSYNC.RECONVERGENT B1 ;  /* 0x0000000000017941 */ /* 0x000fea0003800200 */
.L_x_399:
        /* <DEDUP_REMOVED lines=26> */
.L_x_406:
        /* <DEDUP_REMOVED lines=13> */
.L_x_408:
[----:B------:R-:W-:Y:S05]  /*eb40*/  BSYNC.RECONVERGENT B2 ;  /* 0x0000000000027941 */ /* 0x000fea0003800200 */
.L_x_407:
        /* <DEDUP_REMOVED lines=43> */
.L_x_405:
[----:B------:R-:W-:Y:S05]  /*ee00*/  BSYNC.RECONVERGENT B1 ;  /* 0x0000000000017941 */ /* 0x000fea0003800200 */
.L_x_404:
        /* <DEDUP_REMOVED lines=21> */
.L_x_411:
        /* <DEDUP_REMOVED lines=13> */
.L_x_413:
[----:B------:R-:W-:Y:S05]  /*f030*/  BSYNC.RECONVERGENT B2 ;  /* 0x0000000000027941 */ /* 0x000fea0003800200 */
.L_x_412:
        /* <DEDUP_REMOVED lines=43> */
.L_x_410:
[----:B------:R-:W-:Y:S05]  /*f2f0*/  BSYNC.RECONVERGENT B1 ;  /* 0x0000000000017941 */ /* 0x000fea0003800200 */
.L_x_409:
        /* <DEDUP_REMOVED lines=22> */
.L_x_416:
        /* <DEDUP_REMOVED lines=13> */
.L_x_418:
[----:B------:R-:W-:Y:S05]  /*f530*/  BSYNC.RECONVERGENT B2 ;  /* 0x0000000000027941 */ /* 0x000fea0003800200 */
.L_x_417:
        /* <DEDUP_REMOVED lines=43> */
.L_x_415:
[----:B------:R-:W-:Y:S05]  /*f7f0*/  BSYNC.RECONVERGENT B1 ;  /* 0x0000000000017941 */ /* 0x000fea0003800200 */
.L_x_414:
        /* <DEDUP_REMOVED lines=21> */
.L_x_421:
        /* <DEDUP_REMOVED lines=13> */
.L_x_423:
[----:B------:R-:W-:Y:S05]  /*fa20*/  BSYNC.RECONVERGENT B2 ;  /* 0x0000000000027941 */ /* 0x000fea0003800200 */
.L_x_422:
        /* <DEDUP_REMOVED lines=43> */
.L_x_420:
[----:B------:R-:W-:Y:S05]  /*fce0*/  BSYNC.RECONVERGENT B1 ;  /* 0x0000000000017941 */ /* 0x000fea0003800200 */
.L_x_419:
        /* <DEDUP_REMOVED lines=22> */
.L_x_426:
        /* <DEDUP_REMOVED lines=13> */
.L_x_428:
[----:B------:R-:W-:Y:S05]  /*ff20*/  BSYNC.RECONVERGENT B2 ;  /* 0x0000000000027941 */ /* 0x000fea0003800200 */
.L_x_427:
        /* <DEDUP_REMOVED lines=43> */
.L_x_425:
[----:B------:R-:W-:Y:S05]  /*101e0*/  BSYNC.RECONVERGENT B1 ;  /* 0x0000000000017941 */ /* 0x000fea0003800200 */
.L_x_424:
        /* <DEDUP_REMOVED lines=21> */
.L_x_431:
        /* <DEDUP_REMOVED lines=13> */
.L_x_433:
[----:B------:R-:W-:Y:S05]  /*10410*/  BSYNC.RECONVERGENT B2 ;  /* 0x0000000000027941 */ /* 0x000fea0003800200 */
.L_x_432:
        /* <DEDUP_REMOVED lines=43> */
.L_x_430:
[----:B------:R-:W-:Y:S05]  /*106d0*/  BSYNC.RECONVERGENT B1 ;  /* 0x0000000000017941 */ /* 0x000fea0003800200 */
.L_x_429:
        /* <DEDUP_REMOVED lines=22> */
.L_x_436:
        /* <DEDUP_REMOVED lines=15> */
.L_x_438:
[----:B------:R-:W-:Y:S05]  /*10930*/  BSYNC.RECONVERGENT B2 ;  /* 0x0000000000027941 */ /* 0x000fea0003800200 */
.L_x_437:
        /* <DEDUP_REMOVED lines=43> */
.L_x_435:
[----:B------:R-:W-:Y:S05]  /*10bf0*/  BSYNC.RECONVERGENT B1 ;  /* 0x0000000000017941 */ /* 0x000fea0003800200 */
.L_x_434:
        /* <DEDUP_REMOVED lines=12> */
.L_x_398:
        /* <DEDUP_REMOVED lines=21> */
.L_x_356:
[----:B------:R-:W-:Y:S05]  /*10e10*/  BSYNC.RECONVERGENT B0 ;  /* 0x0000000000007941 */ /* 0x000fea0003800200 */
.L_x_355:
        /* <DEDUP_REMOVED lines=28> */
.L_x_444:
        /* <DEDUP_REMOVED lines=13> */
.L_x_446:
[----:B------:R-:W-:Y:S05]  /*110b0*/  BSYNC.RECONVERGENT B2 ;  /* 0x0000000000027941 */ /* 0x000fea0003800200 */
.L_x_445:
        /* <DEDUP_REMOVED lines=42> */
[----:B------:R-:W-:-:S07]  /*11360*/  MOV R98, R92 ;  /* 0x0000005c00627202 */ /* 0x000fce0000000f00 */
.L_x_443:
[----:B------:R-:W-:Y:S05]  /*11370*/  BSYNC.RECONVERGENT B1 ;  /* 0x0000000000017941 */ /* 0x000fea0003800200 */
.L_x_442:
[----:B------:R-:W0:Y:S01]  /*11380*/  LDC R102, c[0x0][0x408] ;  /* 0x00010200ff667b82 */ /* 0x000e220000000800 */
[----:B------:R-:W-:Y:S01]  /*11390*/  I2FP.F32.U32 R99, R98 ;  /* 0x0000006200637245 */ /* 0x000fe20000201000 */
[----:B------:R-:W-:Y:S01]  /*113a0*/  IMAD.MOV.U32 R98, RZ, RZ, 0x2f800000 ;  /* 0x2f800000ff627424 */ /* 0x000fe200078e00ff */
[----:B-----5:R-:W-:Y:S01]  /*113b0*/  SHF.L.U32 R76, R64, 0x10, RZ ;  /* 0x00000010404c7819 */ /* 0x020fe200000006ff */
        /* <DEDUP_REMOVED lines=25> */
.L_x_449:
        /* <DEDUP_REMOVED lines=13> */
.L_x_451:
[----:B------:R-:W-:Y:S05]  /*11620*/  BSYNC.RECONVERGENT B2 ;  /* 0x0000000000027941 */ /* 0x000fea0003800200 */
.L_x_450:
        /* <DEDUP_REMOVED lines=41> */
[----:B------:R-:W-:Y:S02]  /*118c0*/  IMAD.MOV.U32 R94, RZ, RZ, R104 ;  /* 0x000000ffff5e7224 */ /* 0x000fe400078e0068 */
[----:B------:R-:W-:-:S07]  /*118d0*/  HFMA2 R104, -RZ, RZ, 0, 0 ;  /* 0x00000000ff687431 */ /* 0x000fce00000001ff */
.L_x_448:
[----:B------:R-:W-:Y:S05]  /*118e0*/  BSYNC.RECONVERGENT B1 ;  /* 0x0000000000017941 */ /* 0x000fea0003800200 */
.L_x_447:
        /* <DEDUP_REMOVED lines=14> */
[----:B------:R-:W-:Y:S01]  /*119d0*/  P2R R96, PR, RZ, 0x4 ;  /* 0x00000004ff607803 */ /* 0x000fe20000000000 */
[----:B------:R-:W-:Y:S07]  /*119e0*/  @!P1 BRA `(.L_x_453) ;  /* 0x0000000400049947 */ /* 0x000fee0003800000 */
        /* <DEDUP_REMOVED lines=8> */
.L_x_454:
        /* <DEDUP_REMOVED lines=13> */
.L_x_456:
[----:B------:R-:W-:Y:S05]  /*11b40*/  BSYNC.RECONVERGENT B2 ;  /* 0x0000000000027941 */ /* 0x000fea0003800200 */
.L_x_455:
        /* <DEDUP_REMOVED lines=43> */
.L_x_453:
[----:B------:R-:W-:Y:S05]  /*11e00*/  BSYNC.RECONVERGENT B1 ;  /* 0x0000000000017941 */ /* 0x000fea0003800200 */
.L_x_452:
[----:B------:R-:W-:Y:S01]  /*11e10*/  I2FP.F32.U32 R103, R64 ;  /* 0x0000004000677245 */ /* 0x000fe20000201000 */
[C---:B------:R-:W-:Y:S01]  /*11e20*/  IMAD.U32 R64, R65.reuse, 0x10000, RZ ;  /* 0x0001000041407824 */ /* 0x040fe200078e00ff */
[----:B------:R-:W-:Y:S01]  /*11e30*/  ISETP.NE.AND P2, PT, R68, 0x1, PT ;  /* 0x000000014400780c */ /* 0x000fe20003f45270 */
[----:B------:R-:W-:Y:S01]  /*11e40*/  BSSY.RECONVERGENT B1, `(.L_x_457) ;  /* 0x000004f000017945 */ /* 0x000fe20003800200 */
[----:B------:R-:W-:Y:S01]  /*11e50*/  PRMT R104, R65, 0x7632, R104 ;  /* 0x0000763241687816 */ /* 0x000fe20000000068 */
[----:B------:R-:W-:Y:S01]  /*11e60*/  FFMA.FTZ R103, R103, R98, 1.1641532182693481445e-10 ;  /* 0x2f00000067677423 */ /* 0x000fe20000010062 */
[----:B------:R-:W-:Y:S01]  /*11e70*/  FMUL.FTZ R105, R64, UR4 ;  /* 0x0000000440697c20 */ /* 0x000fe20008410000 */
[----:B------:R-:W-:Y:S01]  /*11e80*/  SHF.L.U32 R64, R69, 0x10, RZ ;  /* 0x0000001045407819 */ /* 0x000fe200000006ff */
[----:B------:R-:W-:Y:S02]  /*11e90*/  IMAD.MOV.U32 R76, RZ, RZ, 0x2 ;  /* 0x00000002ff4c7424 */ /* 0x000fe400078e00ff */
[----:B------:R-:W-:Y:S01]  /*11ea0*/  FMUL.FTZ R105, R105, R102 ;  /* 0x0000006669697220 */ /* 0x000fe20000410000 */
[----:B------:R-:W-:Y:S01]  /*11eb0*/  FSETP.GTU.FTZ.AND P1, PT, R103, R100, PT ;  /* 0x000000646700720b */ /* 0x000fe20003f3c000 */
[----:B------:R-:W-:Y:S01]  /*11ec0*/  IMAD.MOV.U32 R65, RZ, RZ, R0 ;  /* 0x000000ffff417224 */ /* 0x000fe200078e0000 */
[----:B------:R-:W-:-:S02]  /*11ed0*/  PRMT R103, R69, 0x7632, R103 ;  /* 0x0000763245677816 */ /* 0x000fc40000000067 */
        /* <DEDUP_REMOVED lines=12> */
.L_x_459:
        /* <DEDUP_REMOVED lines=13> */
.L_x_461:
[----:B------:R-:W-:Y:S05]  /*12070*/  BSYNC.RECONVERGENT B2 ;  /* 0x0000000000027941 */ /* 0x000fea0003800200 */
.L_x_460:
        /* <DEDUP_REMOVED lines=43> */
.L_x_458:
[----:B------:R-:W-:Y:S05]  /*12330*/  BSYNC.RECONVERGENT B1 ;  /* 0x0000000000017941 */ /* 0x000fea0003800200 */
.L_x_457:
        /* <DEDUP_REMOVED lines=23> */
.L_x_464:
        /* <DEDUP_REMOVED lines=13> */
.L_x_466:
[----:B------:R-:W-:Y:S05]  /*12580*/  BSYNC.RECONVERGENT B2 ;  /* 0x0000000000027941 */ /* 0x000fea0003800200 */
.L_x_465:
        /* <DEDUP_REMOVED lines=43> */
.L_x_463:
[----:B------:R-:W-:Y:S05]  /*12840*/  BSYNC.RECONVERGENT B1 ;  /* 0x0000000000017941 */ /* 0x000fea0003800200 */
.L_x_462:
        /* <DEDUP_REMOVED lines=25> */
.L_x_469:
        /* <DEDUP_REMOVED lines=13> */
.L_x_471:
[----:B------:R-:W-:Y:S05]  /*12ab0*/  BSYNC.RECONVERGENT B2 ;  /* 0x0000000000027941 */ /* 0x000fea0003800200 */
.L_x_470:
        /* <DEDUP_REMOVED lines=43> */
.L_x_468:
[----:B------:R-:W-:Y:S05]  /*12d70*/  BSYNC.RECONVERGENT B1 ;  /* 0x0000000000017941 */ /* 0x000fea0003800200 */
.L_x_467:
        /* <DEDUP_REMOVED lines=23> */
.L_x_474:
        /* <DEDUP_REMOVED lines=13> */
.L_x_476:
[----:B------:R-:W-:Y:S05]  /*12fc0*/  BSYNC.RECONVERGENT B2 ;  /* 0x0000000000027941 */ /* 0x000fea0003800200 */
.L_x_475:
        /* <DEDUP_REMOVED lines=43> */
.L_x_473:
[----:B------:R-:W-:Y:S05]  /*13280*/  BSYNC.RECONVERGENT B1 ;  /* 0x0000000000017941 */ /* 0x000fea0003800200 */
.L_x_472:
        /* <DEDUP_REMOVED lines=25> */
.L_x_479:
        /* <DEDUP_REMOVED lines=15> */
.L_x_481:
[----:B------:R-:W-:Y:S05]  /*13510*/  BSYNC.RECONVERGENT B2 ;  /* 0x0000000000027941 */ /* 0x000fea0003800200 */
.L_x_480:
        /* <DEDUP_REMOVED lines=43> */
.L_x_478:
[----:B------:R-:W-:Y:S05]  /*137d0*/  BSYNC.RECONVERGENT B1 ;  /* 0x0000000000017941 */ /* 0x000fea0003800200 */
.L_x_477:
        /* <DEDUP_REMOVED lines=15> */
.L_x_441:
        /* <DEDUP_REMOVED lines=16> */
.L_x_485:
        /* <DEDUP_REMOVED lines=13> */
.L_x_487:
[----:B------:R-:W-:Y:S05]  /*13aa0*/  BSYNC.RECONVERGENT B2 ;  /* 0x0000000000027941 */ /* 0x000fea0003800200 */
.L_x_486:
        /* <DEDUP_REMOVED lines=43> */
.L_x_484:
[----:B------:R-:W-:Y:S05]  /*13d60*/  BSYNC.RECONVERGENT B1 ;  /* 0x0000000000017941 */ /* 0x000fea0003800200 */
.L_x_483:
        /* <DEDUP_REMOVED lines=26> */
.L_x_490:
        /* <DEDUP_REMOVED lines=13> */
.L_x_492:
[----:B------:R-:W-:Y:S05]  /*13fe0*/  BSYNC.RECONVERGENT B2 ;  /* 0x0000000000027941 */ /* 0x000fea0003800200 */
.L_x_491:
        /* <DEDUP_REMOVED lines=43> */
.L_x_489:
[----:B------:R-:W-:Y:S05]  /*142a0*/  BSYNC.RECONVERGENT B1 ;  /* 0x0000000000017941 */ /* 0x000fea0003800200 */
.L_x_488:
[----:B------:R-:W-:Y:S01]  /*142b0*/  I2FP.F32.U32 R69, R69 ;  /* 0x0000004500457245 */ /* 0x000fe20000201000 */
[----:B------:R-:W-:Y:S01]  /*142c0*/  BSSY.RECONVERGENT B1, `(.L_x_493) ;  /* 0x000004e000017945 */ /* 0x000fe20003800200 */
[----:B------:R-:W-:Y:S01]  /*142d0*/  SHF.L.U32 R64, R64, 0x10, RZ ;  /* 0x0000001040407819 */ /* 0x000fe200000006ff */
[----:B------:R-:W-:Y:S01]  /*142e0*/  IMAD.MOV.U32 R70, RZ, RZ, 0x2 ;  /* 0x00000002ff467424 */ /* 0x000fe200078e00ff */
[----:B------:R-:W-:Y:S01]  /*142f0*/  ISETP.NE.AND P1, PT, R68, 0x1, PT ;  /* 0x000000014400780c */ /* 0x000fe20003f25270 */
[----:B------:R-:W-:Y:S02]  /*14300*/  FFMA.FTZ R69, R69, R98, 1.1641532182693481445e-10 ;  /* 0x2f00000045457423 */ /* 0x000fe40000010062 */
[----:B------:R-:W-:Y:S01]  /*14310*/  FMUL.FTZ R71, R64, UR4 ;  /* 0x0000000440477c20 */ /* 0x000fe20008410000 */
[----:B------:R-:W-:Y:S02]  /*14320*/  IMAD.MOV.U32 R64, RZ, RZ, R0 ;  /* 0x000000ffff407224 */ /* 0x000fe400078e0000 */
[----:B------:R-:W-:Y:S01]  /*14330*/  FSETP.GTU.FTZ.AND P2, PT, R69, R102, PT ;  /* 0x000000664500720b */ /* 0x000fe20003f5c000 */
[----:B------:R-:W-:-:S05]  /*14340*/  FMUL.FTZ R71, R71, R100 ;  /* 0x0000006447477220 */ /* 0x000fca0000410000 */
[----:B------:R-:W-:Y:S02]  /*14350*/  FSEL R101, R71, RZ, !P2 ;  /* 0x000000ff47657208 */ /* 0x000fe40005000000 */
[----:B------:R-:W-:-:S04]  /*14360*/  PLOP3.LUT P2, PT, P2, PT, PT, 0x8, 0x80 ;  /* 0x000000000080781c */ /* 0x000fc8000174e170 */
[----:B------:R-:W-:Y:S01]  /*14370*/  P2R R96, PR, RZ, 0x4 ;  /* 0x00000004ff607803 */ /* 0x000fe20000000000 */
        /* <DEDUP_REMOVED lines=9> */
.L_x_495:
        /* <DEDUP_REMOVED lines=13> */
.L_x_497:
[----:B------:R-:W-:Y:S05]  /*144e0*/  BSYNC.RECONVERGENT B2 ;  /* 0x0000000000027941 */ /* 0x000fea0003800200 */
.L_x_496:
        /* <DEDUP_REMOVED lines=43> */
.L_x_494:
[----:B------:R-:W-:Y:S05]  /*147a0*/  BSYNC.RECONVERGENT B1 ;  /* 0x0000000000017941 */ /* 0x000fea0003800200 */
.L_x_493:
        /* <DEDUP_REMOVED lines=22> */
.L_x_500:
        /* <DEDUP_REMOVED lines=13> */
.L_x_502:
[----:B------:R-:W-:Y:S05]  /*149e0*/  BSYNC.RECONVERGENT B2 ;  /* 0x0000000000027941 */ /* 0x000fea0003800200 */
.L_x_501:
        /* <DEDUP_REMOVED lines=43> */
.L_x_499:
[----:B------:R-:W-:Y:S05]  /*14ca0*/  BSYNC.RECONVERGENT B1 ;  /* 0x0000000000017941 */ /* 0x000fea0003800200 */
.L_x_498:
        /* <DEDUP_REMOVED lines=21> */
.L_x_505:
        /* <DEDUP_REMOVED lines=13> */
.L_x_507:
[----:B------:R-:W-:Y:S05]  /*14ed0*/  BSYNC.RECONVERGENT B2 ;  /* 0x0000000000027941 */ /* 0x000fea0003800200 */
.L_x_506:
        /* <DEDUP_REMOVED lines=43> */
.L_x_504:
[----:B------:R-:W-:Y:S05]  /*15190*/  BSYNC.RECONVERGENT B1 ;  /* 0x0000000000017941 */ /* 0x000fea0003800200 */
.L_x_503:
        /* <DEDUP_REMOVED lines=22> */
.L_x_510:
        /* <DEDUP_REMOVED lines=13> */
.L_x_512:
[----:B------:R-:W-:Y:S05]  /*153d0*/  BSYNC.RECONVERGENT B2 ;  /* 0x0000000000027941 */ /* 0x000fea0003800200 */
.L_x_511:
        /* <DEDUP_REMOVED lines=43> */
.L_x_509:
[----:B------:R-:W-:Y:S05]  /*15690*/  BSYNC.RECONVERGENT B1 ;  /* 0x0000000000017941 */ /* 0x000fea0003800200 */
.L_x_508:
        /* <DEDUP_REMOVED lines=21> */
.L_x_515:
        /* <DEDUP_REMOVED lines=13> */
.L_x_517:
[----:B------:R-:W-:Y:S05]  /*158c0*/  BSYNC.RECONVERGENT B2 ;  /* 0x0000000000027941 */ /* 0x000fea0003800200 */
.L_x_516:
        /* <DEDUP_REMOVED lines=43> */
.L_x_514:
[----:B------:R-:W-:Y:S05]  /*15b80*/  BSYNC.RECONVERGENT B1 ;  /* 0x0000000000017941 */ /* 0x000fea0003800200 */
.L_x_513:
        /* <DEDUP_REMOVED lines=22> */
.L_x_520:
        /* <DEDUP_REMOVED lines=8> */
[----:B------:R-:W-:Y:S01]  /*15d70*/  @!P6 VIADD R84, R84, 0x1 ;  /* 0x000000015454e836 */ /* 0x000fe20000000000 */
[----:B------:R-:W-:Y:S02]  /*15d80*/  @!P6 IADD3 R64, PT, PT, R2, 0x1, RZ ;  /* 0x000000010240e810 */ /* 0x000fe40007ffe0ff */
[----:B------:R-:W-:Y:S02]  /*15d90*/  @!P6 MOV R80, RZ ;  /* 0x000000ff0050e202 */ /* 0x000fe40000000f00 */
[----:B------:R-:W-:-:S13]  /*15da0*/  ISETP.NE.AND P0, PT, R84, RZ, !P6 ;  /* 0x000000ff5400720c */ /* 0x000fda0007705270 */
[----:B------:R-:W-:Y:S01]  /*15db0*/  @P0 IMAD.MOV R64, RZ, RZ, R2 ;  /* 0x000000ffff400224 */ /* 0x000fe200078e0202 */
[----:B------:R-:W-:-:S03]  /*15dc0*/  ISETP.NE.AND P0, PT, R0, RZ, PT ;  /* 0x000000ff0000720c */ /* 0x000fc60003f05270 */
[----:B------:R-:W-:-:S10]  /*15dd0*/  @!P6 IMAD.MOV.U32 R2, RZ, RZ, R64 ;  /* 0x000000ffff02e224 */ /* 0x000fd400078e0040 */
.L_x_522:
[----:B------:R-:W-:Y:S05]  /*15de0*/  BSYNC.RECONVERGENT B2 ;  /* 0x0000000000027941 */ /* 0x000fea0003800200 */
.L_x_521:
        /* <DEDUP_REMOVED lines=41> */
[----:B------:R-:W-:Y:S01]  /*16080*/  IMAD.MOV.U32 R65, RZ, RZ, R94 ;  /* 0x000000ffff417224 */ /* 0x000fe200078e005e */
[----:B------:R-:W-:-:S07]  /*16090*/  MOV R94, R64 ;  /* 0x00000040005e7202 */ /* 0x000fce0000000f00 */
.L_x_519:
[----:B------:R-:W-:Y:S05]  /*160a0*/  BSYNC.RECONVERGENT B1 ;  /* 0x0000000000017941 */ /* 0x000fea0003800200 */
.L_x_518:
        /* <DEDUP_REMOVED lines=12> */
.L_x_482:
[----:B------:R-:W0:Y:S01]  /*16170*/  LDC.64 R70, c[0x0][0x3a8] ;  /* 0x0000ea00ff467b82 */ /* 0x000e220000000a00 */
[----:B------:R-:W-:Y:S02]  /*16180*/  SEL R98, RZ, 0x10000, !P5 ;  /* 0x00010000ff627807 */ /* 0x000fe40006800000 */
[----:B------:R-:W-:Y:S02]  /*16190*/  ISETP.NE.AND P5, PT, R96, RZ, PT ;  /* 0x000000ff6000720c */ /* 0x000fe40003fa5270 */
[----:B------:R-:W-:Y:S02]  /*161a0*/  SEL R100, RZ, 0x1000000, !P6 ;  /* 0x01000000ff647807 */ /* 0x000fe40007000000 */
[----:B------:R-:W-:Y:S01]  /*161b0*/  ISETP.NE.AND P6, PT, R92, RZ, PT ;  /* 0x000000ff5c00720c */ /* 0x000fe20003fc5270 */
[----:B------:R-:W1:Y:S01]  /*161c0*/  LDC.64 R68, c[0x0][0x3b0] ;  /* 0x0000ec00ff447b82 */ /* 0x000e620000000a00 */
[----:B------:R-:W-:Y:S02]  /*161d0*/  SEL R155, RZ, 0x100, !P4 ;  /* 0x00000100ff9b7807 */ /* 0x000fe40006000000 */
[----:B------:R-:W-:-:S02]  /*161e0*/  SEL R96, RZ, 0x1000000, !P2 ;  /* 0x01000000ff607807 */ /* 0x000fc40005000000 */
[----:B------:R-:W-:Y:S02]  /*161f0*/  SEL R151, RZ, 0x10000, !P1 ;  /* 0x00010000ff977807 */ /* 0x000fe40004800000 */
[----:B------:R-:W-:Y:S02]  /*16200*/  SEL R92, RZ, 0x100, !P5 ;  /* 0x00000100ff5c7807 */ /* 0x000fe40006800000 */
[----:B------:R-:W-:Y:S02]  /*16210*/  LOP3.LUT R155, R155, R100, R98, 0xfe, !PT ;  /* 0x000000649b9b7212 */ /* 0x000fe400078efe62 */
[----:B------:R-:W-:Y:S02]  /*16220*/  SEL R150, RZ, 0x1, !P3 ;  /* 0x00000001ff967807 */ /* 0x000fe40005800000 */
[----:B------:R-:W-:Y:S02]  /*16230*/  LOP3.LUT R92, R92, R96, R151, 0xfe, !PT ;  /* 0x000000605c5c7212 */ /* 0x000fe400078efe97 */
[----:B------:R-:W-:Y:S01]  /*16240*/  SEL R153, RZ, 0x1, !P6 ;  /* 0x00000001ff997807 */ /* 0x000fe20007000000 */
[----:B0-----:R-:W-:Y:S01]  /*16250*/  IMAD.WIDE.U32 R70, R90, 0x10, R70 ;  /* 0x000000105a467825 */ /* 0x001fe200078e0046 */
[----:B------:R-:W-:-:S02]  /*16260*/  LOP3.LUT R151, R155, R150, RZ, 0xfc, !PT ;  /* 0x000000969b977212 */ /* 0x000fc400078efcff */
[----:B------:R-:W-:Y:S01]  /*16270*/  LOP3.LUT R150, R92, R153, RZ, 0xfc, !PT ;  /* 0x000000995c967212 */ /* 0x000fe200078efcff */
[----:B------:R-:W-:Y:S01]  /*16280*/  IMAD.MOV.U32 R92, RZ, RZ, R94 ;  /* 0x000000ffff5c7224 */ /* 0x000fe200078e005e */
[----:B------:R2:W-:Y:S01]  /*16290*/  STG.E.128 desc[UR6][R70.64], R64 ;  /* 0x0000004046007986 */ /* 0x0005e2000c101d06 */
[----:B-1----:R-:W-:-:S05]  /*162a0*/  IMAD.WIDE.U32 R68, R90, 0x8, R68 ;  /* 0x000000085a447825 */ /* 0x002fca00078e0044 */
[----:B------:R2:W-:Y:S02]  /*162b0*/  STG.E.64 desc[UR6][R68.64], R150 ;  /* 0x0000009644007986 */ /* 0x0005e4000c101b06 */
.L_x_440:
[----:B------:R-:W-:Y:S05]  /*162c0*/  BSYNC.RECONVERGENT B0 ;  /* 0x0000000000007941 */ /* 0x000fea0003800200 */
.L_x_439:
[----:B0-2---:R-:W-:Y:S01]  /*162d0*/  FADD.FTZ R64, RZ, R97 ;  /* 0x00000061ff407221 */ /* 0x005fe20000010000 */
[C---:B------:R-:W-:Y:S01]  /*162e0*/  ISETP.GE.U32.AND P4, PT, R82.reuse, 0x80, PT ;  /* 0x000000805200780c */ /* 0x040fe20003f86070 */
[----:B------:R-:W0:Y:S01]  /*162f0*/  S2UR UR5, SR_CgaCtaId ;  /* 0x00000000000579c3 */ /* 0x000e220000008800 */
[C---:B------:R-:W-:Y:S01]  /*16300*/  ISETP.GT.U32.AND P3, PT, R82.reuse, 0xff, PT ;  /* 0x000000ff5200780c */ /* 0x040fe20003f64070 */
[----:B------:R-:W-:Y:S01]  /*16310*/  FADD.FTZ R64, R95, R64 ;  /* 0x000000405f407221 */ /* 0x000fe20000010000 */
[C---:B------:R-:W-:Y:S01]  /*16320*/  ISETP.GT.U32.AND P2, PT, R82.reuse, 0x17f, PT ;  /* 0x0000017f5200780c */ /* 0x040fe20003f44070 */
[----:B------:R-:W-:Y:S01]  /*16330*/  UMOV UR4, 0x400 ;  /* 0x0000040000047882 */ /* 0x000fe20000000000 */
[----:B------:R-:W-:Y:S01]  /*16340*/  ISETP.GT.U32.AND P1, PT, R82, 0x1ff, PT ;  /* 0x000001ff5200780c */ /* 0x000fe20003f24070 */
[----:B------:R-:W-:Y:S01]  /*16350*/  FADD.FTZ R64, R117, R64 ;  /* 0x0000004075407221 */ /* 0x000fe20000010000 */
[----:B------:R-:W-:Y:S03]  /*16360*/  BSSY.RECONVERGENT B0, `(.L_x_523) ;  /* 0x00000e8000007945 */ /* 0x000fe60003800200 */
        /* <DEDUP_REMOVED lines=109> */
[----:B------:R-:W-:-:S04]  /*16a40*/  ISETP.NE.AND P1, PT, R83, RZ, PT ;  /* 0x000000ff5300720c */ /* 0x000fc80003f25270 */
[----:B------:R-:W0:Y:S02]  /*16a50*/  SHFL.BFLY PT, R66, R65, 0x1, 0x1f ;  /* 0x0c201f0041427f89 */ /* 0x000e2400000e0000 */
[----:B0-----:R-:W-:-:S05]  /*16a60*/  FADD.FTZ R66, R65, R66 ;  /* 0x0000004241427221 */ /* 0x001fca0000010000 */
        /* <DEDUP_REMOVED lines=11> */
[----:B------:R-:W-:Y:S01]  /*16b20*/  @!P2 LEA R70, R83, UR4, 0x3 ;  /* 0x000000045346ac11 */ /* 0x000fe2000f8e18ff */
[----:B------:R-:W-:-:S03]  /*16b30*/  HFMA2 R69, -RZ, RZ, 0, 0 ;  /* 0x00000000ff457431 */ /* 0x000fc600000001ff */
[----:B------:R0:W-:Y:S01]  /*16b40*/  @!P1 STS.64 [R68+UR4], R64 ;  /* 0x0000004044009988 */ /* 0x0001e20008000a04 */
[----:B------:R-:W-:Y:S01]  /*16b50*/  BAR.SYNC.DEFER_BLOCKING 0x0 ;  /* 0x0000000000007b1d */ /* 0x000fe20000010000 */
[----:B------:R-:W-:Y:S01]  /*16b60*/  @!P2 IMAD.MOV.U32 R69, RZ, RZ, R79 ;  /* 0x000000ffff45a224 */ /* 0x000fe200078e004f */
[----:B------:R-:W-:-:S04]  /*16b70*/  ISETP.NE.AND P1, PT, R86, RZ, PT ;  /* 0x000000ff5600720c */ /* 0x000fc80003f25270 */
[----:B------:R-:W1:Y:S01]  /*16b80*/  SHFL.DOWN PT, R90, R69, 0x2, 0x1f ;  /* 0x08401f00455a7f89 */ /* 0x000e6200000e0000 */
[----:B0-----:R-:W-:-:S03]  /*16b90*/  I2FP.F32.S32 R64, R69 ;  /* 0x0000004500407245 */ /* 0x001fc60000201400 */
[----:B------:R0:W-:Y:S01]  /*16ba0*/  @!P2 LDS.64 R66, [R70] ;  /* 0x000000004642a984 */ /* 0x0001e20000000a00 */
[----:B------:R-:W-:Y:S02]  /*16bb0*/  PLOP3.LUT P2, PT, PT, PT, UP3, 0x40, 0x4 ;  /* 0x000000000004781c */ /* 0x000fe40003f4e838 */
[----:B-1----:R-:W-:Y:S01]  /*16bc0*/  IADD3 R96, PT, PT, R90, R69, RZ ;  /* 0x000000455a607210 */ /* 0x002fe20007ffe0ff */
[----:B0-----:R-:W0:Y:S01]  /*16bd0*/  LDC R70, c[0x0][0x448] ;  /* 0x00011200ff467b82 */ /* 0x001e220000000800 */
[----:B------:R-:W-:Y:S02]  /*16be0*/  I2FP.F32.S32 R90, R90 ;  /* 0x0000005a005a7245 */ /* 0x000fe40000201400 */
[----:B------:R-:W-:Y:S01]  /*16bf0*/  I2FP.F32.S32 R98, R96 ;  /* 0x0000006000627245 */ /* 0x000fe20000201400 */
[----:B------:R-:W1:Y:S03]  /*16c00*/  SHFL.DOWN PT, R151, R96, 0x1, 0x1f ;  /* 0x08201f0060977f89 */ /* 0x000e6600000e0000 */
[----:B------:R-:W2:Y:S01]  /*16c10*/  MUFU.RCP R100, R98 ;  /* 0x0000006200647308 */ /* 0x000ea20000001000 */
[----:B-1----:R-:W-:Y:S01]  /*16c20*/  IMAD.IADD R96, R96, 0x1, R151 ;  /* 0x0000000160607824 */ /* 0x002fe200078e0297 */
[----:B------:R-:W-:Y:S01]  /*16c30*/  I2FP.F32.S32 R151, R151 ;  /* 0x0000009700977245 */ /* 0x000fe20000201400 */
[----:B------:R-:W1:Y:S03]  /*16c40*/  SHFL.DOWN PT, R71, R66, 0x2, 0x1f ;  /* 0x08401f0042477f89 */ /* 0x000e6600000e0000 */
[----:B------:R-:W-:Y:S01]  /*16c50*/  I2FP.F32.S32 R96, R96 ;  /* 0x0000006000607245 */ /* 0x000fe20000201400 */
[----:B------:R-:W3:Y:S05]  /*16c60*/  SHFL.DOWN PT, R94, R67, 0x2, 0x1f ;  /* 0x08401f00435e7f89 */ /* 0x000eea00000e0000 */
[----:B------:R-:W4:Y:S01]  /*16c70*/  MUFU.RCP R96, R96 ;  /* 0x0000006000607308 */ /* 0x000f220000001000 */
[C---:B-1----:R-:W-:Y:S01]  /*16c80*/  FMUL.FTZ R65, R71.reuse, R90 ;  /* 0x0000005a47417220 */ /* 0x042fe20000410000 */
[----:B------:R-:W-:-:S03]  /*16c90*/  FADD.FTZ R71, -R71, R66 ;  /* 0x0000004247477221 */ /* 0x000fc60000010100 */
[----:B------:R-:W-:Y:S01]  /*16ca0*/  FFMA.FTZ R65, R64, R66, R65 ;  /* 0x0000004240417223 */ /* 0x000fe20000010041 */
[----:B------:R-:W-:Y:S01]  /*16cb0*/  FMUL.FTZ R71, R71, R71 ;  /* 0x0000004747477220 */ /* 0x000fe20000410000 */
[----:B---3--:R-:W-:Y:S02]  /*16cc0*/  FADD.FTZ R67, R94, R67 ;  /* 0x000000435e437221 */ /* 0x008fe40000010000 */
[----:B--2---:R-:W-:Y:S01]  /*16cd0*/  FMUL.FTZ R65, R100, R65 ;  /* 0x0000004164417220 */ /* 0x004fe20000410000 */
[----:B------:R-:W-:-:S04]  /*16ce0*/  FMUL.FTZ R71, R71, R64 ;  /* 0x0000004047477220 */ /* 0x000fc80000410000 */
[----:B------:R-:W1:Y:S01]  /*16cf0*/  SHFL.DOWN PT, R64, R65, 0x1, 0x1f ;  /* 0x08201f0041407f89 */ /* 0x000e6200000e0000 */
[----:B------:R-:W-:-:S04]  /*16d00*/  FMUL.FTZ R71, R71, R90 ;  /* 0x0000005a47477220 */ /* 0x000fc80000410000 */
[----:B------:R-:W-:-:S05]  /*16d10*/  FFMA.FTZ R67, R100, R71, R67 ;  /* 0x0000004764437223 */ /* 0x000fca0000010043 */
[----:B------:R-:W2:Y:S01]  /*16d20*/  SHFL.DOWN PT, R66, R67, 0x1, 0x1f ;  /* 0x08201f0043427f89 */ /* 0x000ea200000e0000 */
[----:B-1----:R-:W-:Y:S01]  /*16d30*/  FADD.FTZ R68, R65, -R64 ;  /* 0x8000004041447221 */ /* 0x002fe20000010000 */
[----:B------:R-:W-:-:S03]  /*16d40*/  FMUL.FTZ R71, R64, R151 ;  /* 0x0000009740477220 */ /* 0x000fc60000410000 */
[----:B------:R-:W-:Y:S01]  /*16d50*/  FMUL.FTZ R69, R68, R68 ;  /* 0x0000004444457220 */ /* 0x000fe20000410000 */
[----:B------:R-:W-:-:S03]  /*16d60*/  FFMA.FTZ R71, R98, R65, R71 ;  /* 0x0000004162477223 */ /* 0x000fc60000010047 */
[----:B------:R-:W-:Y:S01]  /*16d70*/  FMUL.FTZ R69, R98, R69 ;  /* 0x0000004562457220 */ /* 0x000fe20000410000 */
[C---:B----4-:R-:W-:Y:S01]  /*16d80*/  FMUL.FTZ R71, R96.reuse, R71 ;  /* 0x0000004760477220 */ /* 0x050fe20000410000 */
[----:B--2---:R-:W-:Y:S02]  /*16d90*/  FADD.FTZ R65, R67, R66 ;  /* 0x0000004243417221 */ /* 0x004fe40000010000 */
[----:B------:R-:W-:Y:S01]  /*16da0*/  FMUL.FTZ R69, R69, R151 ;  /* 0x0000009745457220 */ /* 0x000fe20000410000 */
[----:B------:R-:W1:Y:S01]  /*16db0*/  @!P1 LDC.64 R66, c[0x0][0x3c0] ;  /* 0x0000f000ff429b82 */ /* 0x000e620000000a00 */
[----:B------:R-:W2:Y:S02]  /*16dc0*/  SHFL.IDX PT, R153, R71, RZ, 0x1f ;  /* 0x00001fff47997589 */ /* 0x000ea400000e0000 */
[----:B------:R-:W-:-:S05]  /*16dd0*/  FFMA.FTZ R69, R96, R69, R65 ;  /* 0x0000004560457223 */ /* 0x000fca0000010041 */
[----:B------:R-:W3:Y:S01]  /*16de0*/  @!P1 LDC.64 R64, c[0x0][0x3c8] ;  /* 0x0000f200ff409b82 */ /* 0x000ee20000000a00 */
[----:B------:R-:W0:Y:S01]  /*16df0*/  SHFL.IDX PT, R69, R69, RZ, 0x1f ;  /* 0x00001fff45457589 */ /* 0x000e2200000e0000 */
[----:B--2---:R-:W-:-:S05]  /*16e00*/  FMUL.FTZ R68, R153, R153 ;  /* 0x0000009999447220 */ /* 0x004fca0000410000 */
[----:B------:R-:W-:Y:S02]  /*16e10*/  FSEL R151, R68, RZ, !P2 ;  /* 0x000000ff44977208 */ /* 0x000fe40005000000 */
[----:B------:R-:W-:Y:S01]  /*16e20*/  PLOP3.LUT P2, PT, PT, PT, UP3, 0x40, 0x4 ;  /* 0x000000000004781c */ /* 0x000fe20003f4e838 */
[----:B0-----:R-:W-:Y:S01]  /*16e30*/  FFMA.FTZ R68, R69, UR14, R70 ;  /* 0x0000000e45447c23 */ /* 0x001fe20008010046 */
[----:B------:R-:W-:Y:S02]  /*16e40*/  IMAD.U32 R69, RZ, RZ, UR10 ;  /* 0x0000000aff457e24 */ /* 0x000fe4000f8e00ff */
[----:B------:R-:W-:Y:S01]  /*16e50*/  FSEL R70, R153, RZ, P2 ;  /* 0x000000ff99467208 */ /* 0x000fe20001000000 */
[----:B------:R-:W-:Y:S01]  /*16e60*/  FADD.FTZ R68, R68, R151 ;  /* 0x0000009744447221 */ /* 0x000fe20000010000 */
[----:B------:R-:W-:Y:S01]  /*16e70*/  MOV R151, UR10 ;  /* 0x0000000a00977c02 */ /* 0x000fe20008000f00 */
[----:B---3--:R-:W-:Y:S02]  /*16e80*/  @!P1 IMAD.WIDE R64, R69, 0x4, R64 ;  /* 0x0000000445409825 */ /* 0x008fe400078e0240 */
[----:B------:R-:W0:Y:S02]  /*16e90*/  MUFU.RSQ R71, R68 ;  /* 0x0000004400477308 */ /* 0x000e240000001400 */
[----:B-1----:R-:W-:-:S05]  /*16ea0*/  @!P1 IMAD.WIDE R66, R151, 0x4, R66 ;  /* 0x0000000497429825 */ /* 0x002fca00078e0242 */
[----:B------:R1:W-:Y:S04]  /*16eb0*/  @!P1 STG.E desc[UR6][R66.64], R153 ;  /* 0x0000009942009986 */ /* 0x0003e8000c101906 */
[----:B0-----:R1:W-:Y:S01]  /*16ec0*/  @!P1 STG.E desc[UR6][R64.64], R71 ;  /* 0x0000004740009986 */ /* 0x0013e2000c101906 */
[----:B------:R-:W-:Y:S05]  /*16ed0*/  @!P4 BRA `(.L_x_524) ;  /* 0x0000000000c0c947 */ /* 0x000fea0003800000 */
[--C-:B------:R-:W-:Y:S01]  /*16ee0*/  FADD.FTZ R68, R121, -R70.reuse ;  /* 0x8000004679447221 */ /* 0x100fe20000010000 */
[--C-:B-1----:R-:W-:Y:S01]  /*16ef0*/  FADD.FTZ R66, R117, -R70.reuse ;  /* 0x8000004675427221 */ /* 0x102fe20000010000 */
[----:B------:R-:W-:Y:S01]  /*16f00*/  SHF.L.U32 R69, R61, 0x10, RZ ;  /* 0x000000103d457819 */ /* 0x000fe200000006ff */
[--C-:B------:R-:W-:Y:S01]  /*16f10*/  FADD.FTZ R90, R137, -R70.reuse ;  /* 0x80000046895a7221 */ /* 0x100fe20000010000 */
[----:B------:R-:W-:Y:S01]  /*16f20*/  SHF.L.U32 R153, R62, 0x10, RZ ;  /* 0x000000103e997819 */ /* 0x000fe200000006ff */
[----:B------:R-:W-:Y:S01]  /*16f30*/  FMUL.FTZ R68, R71, R68 ;  /* 0x0000004447447220 */ /* 0x000fe20000410000 */
[----:B------:R-:W-:Y:S02]  /*16f40*/  IMAD.U32 R151, R57, 0x10000, RZ ;  /* 0x0001000039977824 */ /* 0x000fe400078e00ff */
[C---:B------:R-:W-:Y:S01]  /*16f50*/  FMUL.FTZ R66, R71.reuse, R66 ;  /* 0x0000004247427220 */ /* 0x040fe20000410000 */
[----:B------:R-:W-:Y:S02]  /*16f60*/  IMAD.U32 R155, R58, 0x10000, RZ ;  /* 0x000100003a9b7824 */ /* 0x000fe400078e00ff */
[----:B------:R-:W-:Y:S01]  /*16f70*/  FMUL.FTZ R94, R71, R90 ;  /* 0x0000005a475e7220 */ /* 0x000fe20000410000 */
[----:B------:R-:W-:Y:S01]  /*16f80*/  SHF.L.U32 R157, R63, 0x10, RZ ;  /* 0x000000103f9d7819 */ /* 0x000fe200000006ff */
[----:B------:R-:W-:Y:S01]  /*16f90*/  FFMA.FTZ R90, R66, R69, R151 ;  /* 0x00000045425a7223 */ /* 0x000fe20000010097 */
[----:B------:R-:W-:Y:S01]  /*16fa0*/  FFMA.FTZ R155, R68, R153, R155 ;  /* 0x00000099449b7223 */ /* 0x000fe2000001009b */
[----:B------:R-:W-:Y:S01]  /*16fb0*/  FADD.FTZ R64, R97, -R70 ;  /* 0x8000004661407221 */ /* 0x000fe20000010000 */
[----:B------:R-:W0:Y:S01]  /*16fc0*/  LDC.64 R68, c[0x0][0x428] ;  /* 0x00010a00ff447b82 */ /* 0x000e220000000a00 */
[----:B------:R-:W-:Y:S01]  /*16fd0*/  IMAD.U32 R159, R59, 0x10000, RZ ;  /* 0x000100003b9f7824 */ /* 0x000fe200078e00ff */
[----:B------:R-:W-:Y:S01]  /*16fe0*/  SHF.L.U32 R65, R60, 0x10, RZ ;  /* 0x000000103c417819 */ /* 0x000fe200000006ff */
[----:B------:R-:W-:-:S02]  /*16ff0*/  IMAD.U32 R67, R56, 0x10000, RZ ;  /* 0x0001000038437824 */ /* 0x000fc400078e00ff */
[----:B------:R-:W-:Y:S01]  /*17000*/  FMUL.FTZ R64, R71, R64 ;  /* 0x0000004047407220 */ /* 0x000fe20000410000 */
[----:B------:R-:W-:Y:S01]  /*17010*/  FFMA.FTZ R98, R94, R157, R159 ;  /* 0x0000009d5e627223 */ /* 0x000fe2000001009f */
[--C-:B------:R-:W-:Y:S01]  /*17020*/  FADD.FTZ R94, R115, -R70.reuse ;  /* 0x80000046735e7221 */ /* 0x100fe20000010000 */
[--C-:B------:R-:W-:Y:S01]  /*17030*/  FADD.FTZ R66, R95, -R70.reuse ;  /* 0x800000465f427221 */ /* 0x100fe20000010000 */
[--C-:B------:R-:W-:Y:S01]  /*17040*/  FADD.FTZ R96, R119, -R70.reuse ;  /* 0x8000004677607221 */ /* 0x100fe20000010000 */
[----:B------:R-:W-:Y:S01]  /*17050*/  FADD.FTZ R100, R135, -R70 ;  /* 0x8000004687647221 */ /* 0x000fe20000010000 */
[----:B------:R-:W-:Y:S01]  /*17060*/  FFMA.FTZ R64, R64, R65, R67 ;  /* 0x0000004140407223 */ /* 0x000fe20000010043 */
[----:B------:R-:W-:Y:S01]  /*17070*/  SHF.L.U32 R151, R5, 0x10, RZ ;  /* 0x0000001005977819 */ /* 0x000fe200000006ff */
[----:B------:R-:W-:Y:S01]  /*17080*/  IMAD.U32 R153, R6, 0x10000, RZ ;  /* 0x0001000006997824 */ /* 0x000fe200078e00ff */
[----:B------:R-:W-:Y:S01]  /*17090*/  SHF.L.U32 R65, R3, 0x10, RZ ;  /* 0x0000001003417819 */ /* 0x000fe200000006ff */
[----:B------:R-:W-:Y:S01]  /*170a0*/  FMUL.FTZ R94, R71, R94 ;  /* 0x0000005e475e7220 */ /* 0x000fe20000410000 */
[----:B------:R-:W-:Y:S01]  /*170b0*/  SHF.L.U32 R157, R7, 0x10, RZ ;  /* 0x00000010079d7819 */ /* 0x000fe200000006ff */
[----:B------:R-:W-:Y:S01]  /*170c0*/  IMAD.U32 R67, R4, 0x10000, RZ ;  /* 0x0001000004437824 */ /* 0x000fe200078e00ff */
[----:B------:R-:W-:Y:S01]  /*170d0*/  SHF.L.U32 R161, R10, 0x10, RZ ;  /* 0x000000100aa17819 */ /* 0x000fe200000006ff */
[----:B------:R-:W-:-:S02]  /*170e0*/  IMAD.U32 R159, R8, 0x10000, RZ ;  /* 0x00010000089f7824 */ /* 0x000fc400078e00ff */
[----:B------:R-:W-:Y:S01]  /*170f0*/  FMUL.FTZ R100, R71, R100 ;  /* 0x0000006447647220 */ /* 0x000fe20000410000 */
[----:B------:R-:W-:Y:S02]  /*17100*/  IMAD.U32 R163, R11, 0x10000, RZ ;  /* 0x000100000ba37824 */ /* 0x000fe400078e00ff */
[C---:B------:R-:W-:Y:S01]  /*17110*/  FMUL.FTZ R96, R71.reuse, R96 ;  /* 0x0000006047607220 */ /* 0x040fe20000410000 */
[----:B------:R-:W-:Y:S01]  /*17120*/  FMUL.FTZ R66, R71, R66 ;  /* 0x0000004247427220 */ /* 0x000fe20000410000 */
[----:B------:R-:W-:Y:S01]  /*17130*/  FFMA.FTZ R153, R94, R151, R153 ;  /* 0x000000975e997223 */ /* 0x000fe20000010099 */
[----:B------:R-:W-:Y:S01]  /*17140*/  FFMA.FTZ R161, R100, R161, R163 ;  /* 0x000000a164a17223 */ /* 0x000fe200000100a3 */
[----:B------:R-:W-:Y:S01]  /*17150*/  FFMA.FTZ R96, R96, R157, R159 ;  /* 0x0000009d60607223 */ /* 0x000fe2000001009f */
[----:B------:R-:W-:Y:S01]  /*17160*/  FFMA.FTZ R151, R66, R65, R67 ;  /* 0x0000004142977223 */ /* 0x000fe20000010043 */
[----:B0-----:R-:W-:Y:S01]  /*17170*/  IMAD.WIDE.U32 R68, R88, 0x10, R68 ;  /* 0x0000001058447825 */ /* 0x001fe200078e0044 */
[----:B------:R-:W-:-:S02]  /*17180*/  F2FP.BF16.F32.PACK_AB R65, R153, R90 ;  /* 0x0000005a9941723e */ /* 0x000fc400000010ff */
[----:B------:R-:W-:Y:S02]  /*17190*/  F2FP.BF16.F32.PACK_AB R67, R161, R98 ;  /* 0x00000062a143723e */ /* 0x000fe400000010ff */
[----:B------:R-:W-:Y:S02]  /*171a0*/  F2FP.BF16.F32.PACK_AB R66, R96, R155 ;  /* 0x0000009b6042723e */ /* 0x000fe400000010ff */
[----:B------:R-:W-:Y:S02]  /*171b0*/  F2FP.BF16.F32.PACK_AB R64, R151, R64 ;  /* 0x000000409740723e */ /* 0x000fe400000010ff */
[----:B------:R-:W-:-:S03]  /*171c0*/  IADD3 R88, PT, PT, R88, 0x80, RZ ;  /* 0x0000008058587810 */ /* 0x000fc60007ffe0ff */
[----:B------:R0:W-:Y:S04]  /*171d0*/  STG.E.128 desc[UR6][R68.64], R64 ;  /* 0x0000004044007986 */ /* 0x0001e8000c101d06 */
.L_x_524:
[----:B------:R-:W-:Y:S05]  /*171e0*/  BSYNC.RECONVERGENT B0 ;  /* 0x0000000000007941 */ /* 0x000fea0003800200 */
.L_x_523:
[----:B------:R-:W-:Y:S01]  /*171f0*/  ISETP.GE.U32.AND P1, PT, R82, 0x100, PT ;  /* 0x000001005200780c */ /* 0x000fe20003f26070 */
[----:B------:R-:W-:-:S12]  /*17200*/  BSSY.RECONVERGENT B0, `(.L_x_525) ;  /* 0x0000032000007945 */ /* 0x000fd80003800200 */
[----:B------:R-:W-:Y:S05]  /*17210*/  @!P1 BRA `(.L_x_526) ;  /* 0x0000000000c09947 */ /* 0x000fea0003800000 */
[--C-:B0-----:R-:W-:Y:S01]  /*17220*/  FADD.FTZ R68, R123, -R70.reuse ;  /* 0x800000467b447221 */ /* 0x101fe20000010000 */
[--C-:B-1----:R-:W-:Y:S01]  /*17230*/  FADD.FTZ R66, R113, -R70.reuse ;  /* 0x8000004671427221 */ /* 0x102fe20000010000 */
[----:B------:R-:W-:Y:S01]  /*17240*/  IMAD.U32 R69, R53, 0x10000, RZ ;  /* 0x0001000035457824 */ /* 0x000fe200078e00ff */
[----:B------:R-:W-:Y:S01]  /*17250*/  SHF.L.U32 R151, R49, 0x10, RZ ;  /* 0x0000001031977819 */ /* 0x000fe200000006ff */
[--C-:B------:R-:W-:Y:S01]  /*17260*/  FADD.FTZ R90, R139, -R70.reuse ;  /* 0x800000468b5a7221 */ /* 0x100fe20000010000 */
[----:B------:R-:W-:Y:S01]  /*17270*/  SHF.L.U32 R155, R50, 0x10, RZ ;  /* 0x00000010329b7819 */ /* 0x000fe200000006ff */
[C---:B------:R-:W-:Y:S01]  /*17280*/  FMUL.FTZ R68, R71.reuse, R68 ;  /* 0x0000004447447220 */ /* 0x040fe20000410000 */
[----:B------:R-:W-:Y:S02]  /*17290*/  IMAD.U32 R153, R54, 0x10000, RZ ;  /* 0x0001000036997824 */ /* 0x000fe400078e00ff */
[C---:B------:R-:W-:Y:S01]  /*172a0*/  FMUL.FTZ R66, R71.reuse, R66 ;  /* 0x0000004247427220 */ /* 0x040fe20000410000 */
        /* <DEDUP_REMOVED lines=24> */
[C---:B------:R-:W-:Y:S01]  /*17430*/  FMUL.FTZ R100, R71.reuse, R100 ;  /* 0x0000006447647220 */ /* 0x040fe20000410000 */
        /* <DEDUP_REMOVED lines=9> */
[----:B------:R-:W-:Y:S01]  /*174d0*/  F2FP.BF16.F32.PACK_AB R67, R161, R98 ;  /* 0x00000062a143723e */ /* 0x000fe200000010ff */
[----:B------:R-:W-:Y:S01]  /*174e0*/  VIADD R88, R88, 0x80 ;  /* 0x0000008058587836 */ /* 0x000fe20000000000 */
[----:B------:R-:W-:Y:S02]  /*174f0*/  F2FP.BF16.F32.PACK_AB R66, R96, R155 ;  /* 0x0000009b6042723e */ /* 0x000fe400000010ff */
[----:B------:R-:W-:-:S05]  /*17500*/  F2FP.BF16.F32.PACK_AB R64, R151, R64 ;  /* 0x000000409740723e */ /* 0x000fca00000010ff */
[----:B------:R2:W-:Y:S02]  /*17510*/  STG.E.128 desc[UR6][R68.64], R64 ;  /* 0x0000004044007986 */ /* 0x0005e4000c101d06 */
.L_x_526:
[----:B------:R-:W-:Y:S05]  /*17520*/  BSYNC.RECONVERGENT B0 ;  /* 0x0000000000007941 */ /* 0x000fea0003800200 */
.L_x_525:
[----:B------:R-:W-:Y:S01]  /*17530*/  ISETP.GE.U32.AND P1, PT, R82, 0x180, PT ;  /* 0x000001805200780c */ /* 0x000fe20003f26070 */
[----:B------:R-:W-:-:S12]  /*17540*/  BSSY.RECONVERGENT B0, `(.L_x_527) ;  /* 0x0000032000007945 */ /* 0x000fd80003800200 */
[----:B------:R-:W-:Y:S05]  /*17550*/  @!P1 BRA `(.L_x_528) ;  /* 0x0000000000c09947 */ /* 0x000fea0003800000 */
[--C-:B0-2---:R-:W-:Y:S01]  /*17560*/  FADD.FTZ R68, R127, -R70.reuse ;  /* 0x800000467f447221 */ /* 0x105fe20000010000 */
        /* <DEDUP_REMOVED lines=47> */
.L_x_528:
[----:B------:R-:W-:Y:S05]  /*17860*/  BSYNC.RECONVERGENT B0 ;  /* 0x0000000000007941 */ /* 0x000fea0003800200 */
.L_x_527:
[----:B------:R-:W-:Y:S04]  /*17870*/  BSSY.RECONVERGENT B0, `(.L_x_529) ;  /* 0x0000031000007945 */ /* 0x000fe80003800200 */
[----:B------:R-:W-:Y:S05]  /*17880*/  @!P0 BRA `(.L_x_530) ;  /* 0x0000000000bc8947 */ /* 0x000fea0003800000 */
[----:B0-23--:R-:W0:Y:S01]  /*17890*/  LDC.64 R68, c[0x0][0x428] ;  /* 0x00010a00ff447b82 */ /* 0x00de220000000a00 */
[--C-:B-1----:R-:W-:Y:S01]  /*178a0*/  FADD.FTZ R64, R99, -R70.reuse ;  /* 0x8000004663407221 */ /* 0x102fe20000010000 */
[--C-:B------:R-:W-:Y:S01]  /*178b0*/  FADD.FTZ R90, R105, -R70.reuse ;  /* 0x80000046695a7221 */ /* 0x100fe20000010000 */
[--C-:B------:R-:W-:Y:S01]  /*178c0*/  FADD.FTZ R96, R131, -R70.reuse ;  /* 0x8000004683607221 */ /* 0x100fe20000010000 */
[--C-:B------:R-:W-:Y:S01]  /*178d0*/  FADD.FTZ R66, R101, -R70.reuse ;  /* 0x8000004665427221 */ /* 0x100fe20000010000 */
[--C-:B------:R-:W-:Y:S01]  /*178e0*/  FADD.FTZ R94, R103, -R70.reuse ;  /* 0x80000046675e7221 */ /* 0x100fe20000010000 */
[--C-:B------:R-:W-:Y:S01]  /*178f0*/  FADD.FTZ R98, R133, -R70.reuse ;  /* 0x8000004685627221 */ /* 0x100fe20000010000 */
[--C-:B------:R-:W-:Y:S01]  /*17900*/  FADD.FTZ R100, R147, -R70.reuse ;  /* 0x8000004693647221 */ /* 0x100fe20000010000 */
[----:B------:R-:W-:Y:S01]  /*17910*/  FADD.FTZ R70, R149, -R70 ;  /* 0x8000004695467221 */ /* 0x000fe20000010000 */
[----:B------:R-:W-:Y:S01]  /*17920*/  SHF.L.U32 R67, R32, 0x10, RZ ;  /* 0x0000001020437819 */ /* 0x000fe200000006ff */
[----:B------:R-:W-:Y:S01]  /*17930*/  IMAD.U32 R65, R36, 0x10000, RZ ;  /* 0x0001000024417824 */ /* 0x000fe200078e00ff */
[----:B------:R-:W-:Y:S01]  /*17940*/  SHF.L.U32 R153, R33, 0x10, RZ ;  /* 0x0000001021997819 */ /* 0x000fe200000006ff */
[----:B------:R-:W-:Y:S01]  /*17950*/  IMAD.U32 R151, R37, 0x10000, RZ ;  /* 0x0001000025977824 */ /* 0x000fe200078e00ff */
[----:B------:R-:W-:Y:S01]  /*17960*/  SHF.L.U32 R157, R34, 0x10, RZ ;  /* 0x00000010229d7819 */ /* 0x000fe200000006ff */
[----:B------:R-:W-:-:S02]  /*17970*/  IMAD.U32 R155, R38, 0x10000, RZ ;  /* 0x00010000269b7824 */ /* 0x000fc400078e00ff */
        /* <DEDUP_REMOVED lines=8> */
[----:B------:R-:W-:Y:S01]  /*17a00*/  FFMA.FTZ R64, R64, R65, R67 ;  /* 0x0000004140407223 */ /* 0x000fe20000010043 */
[----:B------:R-:W-:Y:S01]  /*17a10*/  FFMA.FTZ R90, R90, R151, R153 ;  /* 0x000000975a5a7223 */ /* 0x000fe20000010099 */
[----:B------:R-:W-:Y:S01]  /*17a20*/  FFMA.FTZ R96, R96, R155, R157 ;  /* 0x0000009b60607223 */ /* 0x000fe2000001009d */
[----:B------:R-:W-:Y:S01]  /*17a30*/  SHF.L.U32 R71, R30, 0x10, RZ ;  /* 0x000000101e477819 */ /* 0x000fe200000006ff */
[----:B------:R-:W-:Y:S01]  /*17a40*/  IMAD.U32 R151, R31, 0x10000, RZ ;  /* 0x000100001f977824 */ /* 0x000fe200078e00ff */
[----:B------:R-:W-:Y:S01]  /*17a50*/  SHF.L.U32 R157, R39, 0x10, RZ ;  /* 0x00000010279d7819 */ /* 0x000fe200000006ff */
[----:B------:R-:W-:Y:S01]  /*17a60*/  IMAD.U32 R65, R28, 0x10000, RZ ;  /* 0x000100001c417824 */ /* 0x000fe200078e00ff */
[----:B------:R-:W-:Y:S01]  /*17a70*/  SHF.L.U32 R161, R74, 0x10, RZ ;  /* 0x000000104aa17819 */ /* 0x000fe200000006ff */
[----:B------:R-:W-:Y:S01]  /*17a80*/  IMAD.U32 R153, R72, 0x10000, RZ ;  /* 0x0001000048997824 */ /* 0x000fe200078e00ff */
[----:B------:R-:W-:Y:S01]  /*17a90*/  SHF.L.U32 R155, R73, 0x10, RZ ;  /* 0x00000010499b7819 */ /* 0x000fe200000006ff */
[----:B------:R-:W-:Y:S01]  /*17aa0*/  IMAD.U32 R159, R35, 0x10000, RZ ;  /* 0x00010000239f7824 */ /* 0x000fe200078e00ff */
[----:B------:R-:W-:Y:S01]  /*17ab0*/  SHF.L.U32 R67, R29, 0x10, RZ ;  /* 0x000000101d437819 */ /* 0x000fe200000006ff */
[----:B------:R-:W-:-:S02]  /*17ac0*/  IMAD.U32 R163, R75, 0x10000, RZ ;  /* 0x000100004ba37824 */ /* 0x000fc400078e00ff */
[----:B------:R-:W-:Y:S01]  /*17ad0*/  FFMA.FTZ R151, R94, R71, R151 ;  /* 0x000000475e977223 */ /* 0x000fe20000010097 */
[----:B------:R-:W-:Y:S01]  /*17ae0*/  FFMA.FTZ R100, R100, R157, R159 ;  /* 0x0000009d64647223 */ /* 0x000fe2000001009f */
[----:B------:R-:W-:Y:S01]  /*17af0*/  FFMA.FTZ R153, R98, R153, R155 ;  /* 0x0000009962997223 */ /* 0x000fe2000001009b */
[----:B------:R-:W-:Y:S01]  /*17b00*/  FFMA.FTZ R161, R70, R161, R163 ;  /* 0x000000a146a17223 */ /* 0x000fe200000100a3 */
[----:B------:R-:W-:Y:S01]  /*17b10*/  FFMA.FTZ R71, R66, R65, R67 ;  /* 0x0000004142477223 */ /* 0x000fe20000010043 */
[----:B0-----:R-:W-:Y:S01]  /*17b20*/  IMAD.WIDE.U32 R68, R88, 0x10, R68 ;  /* 0x0000001058447825 */ /* 0x001fe200078e0044 */
[----:B------:R-:W-:Y:S02]  /*17b30*/  F2FP.BF16.F32.PACK_AB R65, R151, R90 ;  /* 0x0000005a9741723e */ /* 0x000fe400000010ff */
[----:B------:R-:W-:Y:S02]  /*17b40*/  F2FP.BF16.F32.PACK_AB R67, R161, R100 ;  /* 0x00000064a143723e */ /* 0x000fe400000010ff */
[----:B------:R-:W-:-:S02]  /*17b50*/  F2FP.BF16.F32.PACK_AB R66, R153, R96 ;  /* 0x000000609942723e */ /* 0x000fc400000010ff */
[----:B------:R-:W-:-:S05]  /*17b60*/  F2FP.BF16.F32.PACK_AB R64, R71, R64 ;  /* 0x000000404740723e */ /* 0x000fca00000010ff */
[----:B------:R4:W-:Y:S02]  /*17b70*/  STG.E.128 desc[UR6][R68.64], R64 ;  /* 0x0000004044007986 */ /* 0x0009e4000c101d06 */
.L_x_530:
[----:B------:R-:W-:Y:S05]  /*17b80*/  BSYNC.RECONVERGENT B0 ;  /* 0x0000000000007941 */ /* 0x000fea0003800200 */
.L_x_529:
[----:B------:R-:W-:Y:S02]  /*17b90*/  UIADD3 UR10, UPT, UPT, UR10, UR16, URZ ;  /* 0x000000100a0a7290 */ /* 0x000fe4000fffe0ff */
[----:B------:R-:W-:Y:S02]  /*17ba0*/  UPLOP3.LUT UP2, UPT, UPT, UPT, UP2, 0x40, 0x4 ;  /* 0x000000000004789c */ /* 0x000fe40003f4e820 */
[----:B------:R-:W-:-:S09]  /*17bb0*/  UISETP.GE.AND UP1, UPT, UR10, UR17, UPT ;  /* 0x000000110a00728c */ /* 0x000fd2000bf26270 */
[----:B------:R-:W-:Y:S05]  /*17bc0*/  BRA.U !UP1, `(.L_x_531) ;  /* 0xfffffe9109cc7547 */ /* 0x000fea000b83ffff */
[----:B------:R-:W-:Y:S05]  /*17bd0*/  EXIT ;  /* 0x000000000000794d */ /* 0x000fea0003800000 */
.L_x_532:
        /* <DEDUP_REMOVED lines=10> */
.L_x_27206:


//--------------------- .text._ZN10layer_norm13ln_fwd_kernelINS_13Kernel_traitsI13__nv_bfloat16S2_S2_S2_fjLj4096ELj1ELj1ELj4ELj16ENS_18Kernel_traits_baseILj4096ES2_S2_S2_S2_fjLj128EEEEELb1ELb0ELb0ELb1EEEvNS_9FwdParamsE --------------------------
	.section	.text._ZN10layer_norm13ln_fwd_kernelINS_13Kernel_traitsI13__nv_bfloat16S2_S2_S2_fjLj4096ELj1ELj1ELj4ELj16ENS_18Kernel_traits_baseILj4096ES2_S2_S2_S2_fjLj128EEEEELb1ELb0ELb0ELb1EEEvNS_9FwdParamsE,"ax",@progbits
	.align	128
        .global         _ZN10layer_norm13ln_fwd_kernelINS_13Kernel_traitsI13__nv_bfloat16S2_S2_S2_fjLj4096ELj1ELj1ELj4ELj16ENS_18Kernel_traits_baseILj4096ES2_S2_S2_S2_fjLj128EEEEELb1ELb0ELb0ELb1EEEvNS_9FwdParamsE
        .type           _ZN10layer_norm13ln_fwd_kernelINS_13Kernel_traitsI13__nv_bfloat16S2_S2_S2_fjLj4096ELj1ELj1ELj4ELj16ENS_18Kernel_traits_baseILj4096ES2_S2_S2_S2_fjLj128EEEEELb1ELb0ELb0ELb1EEEvNS_9FwdParamsE,@function
        .size           _ZN10layer_norm13ln_fwd_kernelINS_13Kernel_traitsI13__nv_bfloat16S2_S2_S2_fjLj4096ELj1ELj1ELj4ELj16ENS_18Kernel_traits_baseILj4096ES2_S2_S2_S2_fjLj128EEEEELb1ELb0ELb0ELb1EEEvNS_9FwdParamsE,(.L_x_27207 - _ZN10layer_norm13ln_fwd_kernelINS_13Kernel_traitsI13__nv_bfloat16S2_S2_S2_fjLj4096ELj1ELj1ELj4ELj16ENS_18Kernel_traits_baseILj4096ES2_S2_S2_S2_fjLj128EEEEELb1ELb0ELb0ELb1EEEvNS_9FwdParamsE)
        .other          _ZN10layer_norm13ln_fwd_kernelINS_13Kernel_traitsI13__nv_bfloat16S2_S2_S2_fjLj4096ELj1ELj1ELj4ELj16ENS_18Kernel_traits_baseILj4096ES2_S2_S2_S2_fjLj128EEEEELb1ELb0ELb0ELb1EEEvNS_9FwdParamsE,@"STO_CUDA_ENTRY STV_DEFAULT"
_ZN10layer_norm13ln_fwd_kernelINS_13Kernel_traitsI13__nv_bfloat16S2_S2_S2_fjLj4096ELj1ELj1ELj4ELj16ENS_18Kernel_traits_baseILj4096ES2_S2_S2_S2_fjLj128EEEEELb1ELb0ELb0ELb1EEEvNS_9FwdParamsE:
.text._ZN10layer_norm13ln_fwd_kernelINS_13Kernel_traitsI13__nv_bfloat16S2_S2_S2_fjLj4096ELj1ELj1ELj4ELj16ENS_18Kernel_traits_baseILj4096ES2_S2_S2_S2_fjLj128EEEEELb1ELb0ELb0ELb1EEEvNS_9FwdParamsE:
[----:B------:R-:W0:Y:S01]  /*0000*/  LDC R1, c[0x0][0x37c] ;  /* 0x0000df00ff017b82 */ /* 0x000e220000000800 */
[----:B------:R-:W1:Y:S01]  /*0010*/  LDCU.U8 UR4, c[0x0][0x464] ;  /* 0x00008c80ff0477ac */ /* 0x000e620008000000 */
[----:B------:R-:W2:Y:S06]  /*0020*/  S2R R0, SR_TID.X ;  /* 0x0000000000007919 */ /* 0x000eac0000002100 */
[----:B------:R-:W2:Y:S01]  /*0030*/  LDC.64 R22, c[0x0][0x3d0] ;  /* 0x0000f400ff167b82 */ /* 0x000ea20000000a00 */
[----:B0-----:R-:W-:Y:S01]  /*0040*/  VIADD R1, R1, 0xfffffff8 ;  /* 0xfffffff801017836 */ /* 0x001fe20000000000 */
[----:B------:R-:W0:Y:S01]  /*0050*/  LDCU.64 UR8, c[0x0][0x358] ;  /* 0x00006b00ff0877ac */ /* 0x000e220008000a00 */
[----:B------:R-:W3:Y:S05]  /*0060*/  LDCU.64 UR10, c[0x0][0x450] ;  /* 0x00008a00ff0a77ac */ /* 0x000eea0008000a00 */
[----:B------:R-:W4:Y:S01]  /*0070*/  LDC R68, c[0x0][0x458] ;  /* 0x00011600ff447b82 */ /* 0x000f220000000800 */
[----:B-1----:R-:W-:Y:S01]  /*0080*/  ISETP.NE.AND P1, PT, RZ, UR4, PT ;  /* 0x00000004ff007c0c */ /* 0x002fe2000bf25270 */
[----:B------:R-:W1:Y:S06]  /*0090*/  LDCU.64 UR4, c[0x0][0x438] ;  /* 0x00008700ff0477ac */ /* 0x000e6c0008000a00 */
[----:B------:R-:W4:Y:S01]  /*00a0*/  S2UR UR16, SR_CTAID.X ;  /* 0x00000000001079c3 */ /* 0x000f220000002500 */
[----:B---3--:R-:W-:Y:S01]  /*00b0*/  IMAD.U32 R2, RZ, RZ, UR10 ;  /* 0x0000000aff027e24 */ /* 0x008fe2000f8e00ff */
[----:B------:R-:W-:-:S06]  /*00c0*/  MOV R3, UR11 ;  /* 0x0000000b00037c02 */ /* 0x000fcc0008000f00 */
[----:B------:R-:W4:Y:S01]  /*00d0*/  LDC R69, c[0x0][0x45c] ;  /* 0x00011700ff457b82 */ /* 0x000f220000000800 */
[----:B--2---:R-:W-:Y:S01]  /*00e0*/  IMAD.WIDE.U32 R22, R0, 0x10, R22 ;  /* 0x0000001000167825 */ /* 0x004fe200078e0016 */
[----:B0-----:R-:W5:Y:S01]  /*00f0*/  @P1 LDG.E.64 R2, desc[UR8][R2.64] ;  /* 0x0000000802021981 */ /* 0x001f62000c1e1b00 */
[----:B-1----:R-:W-:Y:S01]  /*0100*/  ISETP.NE.U32.AND P0, PT, RZ, UR4, PT ;  /* 0x00000004ff007c0c */ /* 0x002fe2000bf05070 */
[----:B------:R-:W0:Y:S02]  /*0110*/  LDCU UR4, c[0x0][0x384] ;  /* 0x00007080ff0477ac */ /* 0x000e240008000800 */
[----:B------:R-:W5:Y:S01]  /*0120*/  LDG.E.128 R16, desc[UR8][R22.64] ;  /* 0x0000000816107981 */ /* 0x000f62000c1e1d00 */
[----:B------:R-:W-:-:S03]  /*0130*/  ISETP.NE.AND.EX P0, PT, RZ, UR5, PT, P0 ;  /* 0x00000005ff007c0c */ /* 0x000fc6000bf05300 */
[----:B------:R-:W5:Y:S04]  /*0140*/  LDG.E.128 R12, desc[UR8][R22.64+0x800] ;  /* 0x00080008160c7981 */ /* 0x000f68000c1e1d00 */
[----:B------:R-:W5:Y:S04]  /*0150*/  LDG.E.128 R8, desc[UR8][R22.64+0x1000] ;  /* 0x0010000816087981 */ /* 0x000f68000c1e1d00 */
[----:B------:R1:W5:Y:S02]  /*0160*/  LDG.E.128 R4, desc[UR8][R22.64+0x1800] ;  /* 0x0018000816047981 */ /* 0x000364000c1e1d00 */
[----:B------:R-:W2:Y:S02]  /*0170*/  @P0 LDC.64 R24, c[0x0][0x438] ;  /* 0x00010e00ff180b82 */ /* 0x000ea40000000a00 */
[----:B----4-:R3:W5:Y:S01]  /*0180*/  @P1 LDG.E.64 R20, desc[UR8][R68.64] ;  /* 0x0000000844141981 */ /* 0x010762000c1e1b00 */
[----:B0-----:R-:W-:-:S05]  /*0190*/  UISETP.GE.AND UP0, UPT, UR16, UR4, UPT ;  /* 0x000000041000728c */ /* 0x001fca000bf06270 */
[----:B-1----:R-:W0:Y:S01]  /*01a0*/  @P1 LDC R23, c[0x0][0x460] ;  /* 0x00011800ff171b82 */ /* 0x002e220000000800 */
[----:B------:R-:W-:Y:S01]  /*01b0*/  PLOP3.LUT P2, PT, PT, PT, UP0, 0x80, 0x8 ;  /* 0x000000000008781c */ /* 0x000fe20003f4f008 */
[----:B--2---:R-:W-:-:S05]  /*01c0*/  @P0 IMAD.WIDE.U32 R24, R0, 0x10, R24 ;  /* 0x0000001000180825 */ /* 0x004fca00078e0018 */
[----:B------:R3:W5:Y:S04]  /*01d0*/  @P0 LDG.E.128 R40, desc[UR8][R24.64] ;  /* 0x0000000818280981 */ /* 0x000768000c1e1d00 */
[----:B------:R3:W5:Y:S04]  /*01e0*/  @P0 LDG.E.128 R36, desc[UR8][R24.64+0x800] ;  /* 0x0008000818240981 */ /* 0x000768000c1e1d00 */
[----:B------:R3:W5:Y:S04]  /*01f0*/  @P0 LDG.E.128 R32, desc[UR8][R24.64+0x1000] ;  /* 0x0010000818200981 */ /* 0x000768000c1e1d00 */
[----:B------:R3:W5:Y:S01]  /*0200*/  @P0 LDG.E.128 R28, desc[UR8][R24.64+0x1800] ;  /* 0x00180008181c0981 */ /* 0x000762000c1e1d00 */
[----:B------:R-:W-:Y:S05]  /*0210*/  @P2 EXIT ;  /* 0x000000000000294d */ /* 0x000fea0003800000 */
[----:B---3--:R-:W1:Y:S01]  /*0220*/  LDC R24, c[0x0][0x360] ;  /* 0x0000d800ff187b82 */ /* 0x008e620000000800 */
[----:B0----5:R-:W-:Y:S01]  /*0230*/  @P1 IADD3 R68, P2, PT, R20, R23, RZ ;  /* 0x0000001714441210 */ /* 0x021fe20007f5e0ff */
[----:B------:R-:W0:Y:S01]  /*0240*/  LDCU.64 UR4, c[0x0][0x3e0] ;  /* 0x00007c00ff0477ac */ /* 0x000e220008000a00 */
[----:B------:R-:W-:Y:S02]  /*0250*/  @P1 R2UR UR10, R2 ;  /* 0x00000000020a12ca */ /* 0x000fe400000e0000 */
[----:B------:R-:W-:Y:S02]  /*0260*/  @!P0 CS2R R30, SRZ ;  /* 0x00000000001e8805 */ /* 0x000fe4000001ff00 */
[----:B------:R-:W-:Y:S01]  /*0270*/  @P1 R2UR UR11, R3 ;  /* 0x00000000030b12ca */ /* 0x000fe200000e0000 */
[----:B------:R-:W-:Y:S01]  /*0280*/  @P1 IMAD.X R69, RZ, RZ, R21, P2 ;  /* 0x000000ffff451224 */ /* 0x000fe200010e0615 */
[----:B------:R-:W-:Y:S01]  /*0290*/  @P0 MOV R85, R12 ;  /* 0x0000000c00550202 */ /* 0x000fe20000000f00 */
[----:B------:R-:W-:Y:S01]  /*02a0*/  @P0 IMAD.MOV.U32 R91, RZ, RZ, R16 ;  /* 0x000000ffff5b0224 */ /* 0x000fe200078e0010 */
[----:B------:R-:W-:Y:S01]  /*02b0*/  @!P0 CS2R R42, SRZ ;  /* 0x00000000002a8805 */ /* 0x000fe2000001ff00 */
[----:B------:R-:W-:Y:S01]  /*02c0*/  @P0 IMAD.MOV.U32 R87, RZ, RZ, R18 ;  /* 0x000000ffff570224 */ /* 0x000fe200078e0012 */
[----:B------:R-:W-:Y:S01]  /*02d0*/  SHF.R.U64 R25, R68, 0x2, R69 ;  /* 0x0000000244197819 */ /* 0x000fe20000001245 */
[----:B------:R-:W-:Y:S01]  /*02e0*/  @P0 IMAD.MOV.U32 R86, RZ, RZ, R19 ;  /* 0x000000ffff560224 */ /* 0x000fe200078e0013 */
[----:B------:R-:W-:Y:S01]  /*02f0*/  SHF.R.U32.HI R23, RZ, 0x2, R69 ;  /* 0x00000002ff177819 */ /* 0x000fe20000011645 */
[----:B------:R-:W-:Y:S01]  /*0300*/  @P0 IMAD.MOV.U32 R84, RZ, RZ, R13 ;  /* 0x000000ffff540224 */ /* 0x000fe200078e000d */
[----:B------:R-:W-:Y:S01]  /*0310*/  @!P0 CS2R R40, SRZ ;  /* 0x0000000000288805 */ /* 0x000fe2000001ff00 */
[C---:B------:R-:W-:Y:S01]  /*0320*/  IMAD.HI.U32 R2, R25.reuse, -0x2daee0ad, RZ ;  /* 0xd2511f5319027827 */ /* 0x040fe200078e00ff */
[----:B------:R-:W-:Y:S01]  /*0330*/  UIADD3 UR20, UPT, UPT, UR10, -0x61c88647, URZ ;  /* 0x9e3779b90a147890 */ /* 0x000fe2000fffe0ff */
[----:B------:R-:W-:Y:S01]  /*0340*/  @!P0 CS2R R38, SRZ ;  /* 0x0000000000268805 */ /* 0x000fe2000001ff00 */
[----:B------:R-:W-:Y:S01]  /*0350*/  UIADD3 UR21, UPT, UPT, UR11, -0x4498517b, URZ ;  /* 0xbb67ae850b157890 */ /* 0x000fe2000fffe0ff */
[----:B------:R-:W-:Y:S01]  /*0360*/  IMAD R22, R25, -0x2daee0ad, RZ ;  /* 0xd2511f5319167824 */ /* 0x000fe200078e02ff */
[----:B------:R-:W-:Y:S01]  /*0370*/  LOP3.LUT R2, R2, UR11, RZ, 0x3c, !PT ;  /* 0x0000000b02027c12 */ /* 0x000fe2000f8e3cff */
[----:B------:R-:W-:Y:S01]  /*0380*/  UIADD3 UR22, UPT, UPT, UR10, 0x3c6ef372, URZ ;  /* 0x3c6ef3720a167890 */ /* 0x000fe2000fffe0ff */
[----:B------:R-:W-:Y:S01]  /*0390*/  @P0 IMAD.MOV.U32 R82, RZ, RZ, R15 ;  /* 0x000000ffff520224 */ /* 0x000fe200078e000f */
[----:B------:R-:W-:Y:S01]  /*03a0*/  UIADD3 UR23, UPT, UPT, UR11, 0x76cf5d0a, URZ ;  /* 0x76cf5d0a0b177890 */ /* 0x000fe2000fffe0ff */
[----:B-1----:R-:W-:Y:S01]  /*03b0*/  IMAD R24, R24, UR16, R0 ;  /* 0x0000001018187c24 */ /* 0x002fe2000f8e0200 */
[----:B------:R-:W-:Y:S01]  /*03c0*/  UIADD3 UR25, UPT, UPT, UR11, 0x32370b8f, URZ ;  /* 0x32370b8f0b197890 */ /* 0x000fe2000fffe0ff */
[----:B------:R-:W-:Y:S01]  /*03d0*/  IMAD.HI.U32 R3, R2, -0x326172a9, RZ ;  /* 0xcd9e8d5702037827 */ /* 0x000fe200078e00ff */
[----:B------:R-:W-:Y:S01]  /*03e0*/  UIADD3 UR24, UPT, UPT, UR10, -0x255992d5, URZ ;  /* 0xdaa66d2b0a187890 */ /* 0x000fe2000fffe0ff */
[----:B------:R-:W-:Y:S01]  /*03f0*/  @!P0 CS2R R36, SRZ ;  /* 0x0000000000248805 */ /* 0x000fe2000001ff00 */
[----:B------:R-:W-:Y:S01]  /*0400*/  UIADD3 UR26, UPT, UPT, UR10, 0x78dde6e4, URZ ;  /* 0x78dde6e40a1a7890 */ /* 0x000fe2000fffe0ff */
[C---:B------:R-:W-:Y:S01]  /*0410*/  IMAD.HI.U32 R0, R24.reuse, -0x326172a9, RZ ;  /* 0xcd9e8d5718007827 */ /* 0x040fe200078e00ff */
[----:B------:R-:W-:Y:S01]  /*0420*/  UIADD3 UR27, UPT, UPT, UR11, -0x126145ec, URZ ;  /* 0xed9eba140b1b7890 */ /* 0x000fe2000fffe0ff */
[----:B------:R-:W-:Y:S01]  /*0430*/  @!P0 CS2R R34, SRZ ;  /* 0x0000000000228805 */ /* 0x000fe2000001ff00 */
[----:B------:R-:W-:Y:S01]  /*0440*/  UIADD3 UR29, UPT, UPT, UR11, -0x56f99767, URZ ;  /* 0xa90668990b1d7890 */ /* 0x000fe2000fffe0ff */
[----:B------:R-:W-:Y:S01]  /*0450*/  IMAD R20, R24, -0x326172a9, RZ ;  /* 0xcd9e8d5718147824 */ /* 0x000fe200078e02ff */
[----:B------:R-:W-:Y:S01]  /*0460*/  LOP3.LUT R0, R23, UR10, R0, 0x96, !PT ;  /* 0x0000000a17007c12 */ /* 0x000fe2000f8e9600 */
[----:B------:R-:W-:Y:S01]  /*0470*/  IMAD R27, R2, -0x326172a9, RZ ;  /* 0xcd9e8d57021b7824 */ /* 0x000fe200078e02ff */
[----:B------:R-:W-:Y:S01]  /*0480*/  UIADD3 UR28, UPT, UPT, UR10, 0x1715609d, URZ ;  /* 0x1715609d0a1c7890 */ /* 0x000fe2000fffe0ff */
[----:B------:R-:W-:Y:S01]  /*0490*/  @P0 IMAD.MOV.U32 R81, RZ, RZ, R8 ;  /* 0x000000ffff510224 */ /* 0x000fe200078e0008 */
[----:B------:R-:W-:Y:S01]  /*04a0*/  LOP3.LUT R3, R20, UR20, R3, 0x96, !PT ;  /* 0x0000001414037c12 */ /* 0x000fe2000f8e9603 */
[C---:B------:R-:W-:Y:S01]  /*04b0*/  IMAD.HI.U32 R21, R0.reuse, -0x2daee0ad, RZ ;  /* 0xd2511f5300157827 */ /* 0x040fe200078e00ff */
[----:B------:R-:W-:Y:S01]  /*04c0*/  UIADD3 UR30, UPT, UPT, UR10, -0x4ab325aa, URZ ;  /* 0xb54cda560a1e7890 */ /* 0x000fe2000fffe0ff */
[----:B------:R-:W-:Y:S01]  /*04d0*/  @!P0 CS2R R32, SRZ ;  /* 0x0000000000208805 */ /* 0x000fe2000001ff00 */
[----:B------:R-:W-:Y:S01]  /*04e0*/  UIADD3 UR31, UPT, UPT, UR11, 0x646e171e, URZ ;  /* 0x646e171e0b1f7890 */ /* 0x000fe2000fffe0ff */
[----:B------:R-:W-:Y:S01]  /*04f0*/  IMAD R45, R0, -0x2daee0ad, RZ ;  /* 0xd2511f53002d7824 */ /* 0x000fe200078e02ff */
[----:B------:R-:W-:Y:S01]  /*0500*/  LOP3.LUT R21, R22, UR21, R21, 0x96, !PT ;  /* 0x0000001516157c12 */ /* 0x000fe2000f8e9615 */
[----:B------:R-:W-:Y:S01]  /*0510*/  IMAD.HI.U32 R20, R3, -0x2daee0ad, RZ ;  /* 0xd2511f5303147827 */ /* 0x000fe200078e00ff */
[----:B------:R-:W-:Y:S01]  /*0520*/  UIADD3 UR33, UPT, UPT, UR11, 0x1fd5c5a3, URZ ;  /* 0x1fd5c5a30b217890 */ /* 0x000fe2000fffe0ff */
[----:B------:R-:W-:Y:S01]  /*0530*/  @!P0 CS2R R28, SRZ ;  /* 0x00000000001c8805 */ /* 0x000fe2000001ff00 */
[----:B------:R-:W-:Y:S01]  /*0540*/  UIADD3 UR32, UPT, UPT, UR10, 0x5384540f, URZ ;  /* 0x5384540f0a207890 */ /* 0x000fe2000fffe0ff */
[----:B------:R-:W-:Y:S01]  /*0550*/  IMAD.HI.U32 R0, R21, -0x326172a9, RZ ;  /* 0xcd9e8d5715007827 */ /* 0x000fe200078e00ff */
[----:B------:R-:W-:Y:S01]  /*0560*/  LOP3.LUT R20, R45, UR23, R20, 0x96, !PT ;  /* 0x000000172d147c12 */ /* 0x000fe2000f8e9614 */
[----:B------:R-:W-:Y:S01]  /*0570*/  UIADD3 UR34, UPT, UPT, UR10, -0xe443238, URZ ;  /* 0xf1bbcdc80a227890 */ /* 0x000fe2000fffe0ff */
[----:B------:R-:W-:Y:S01]  /*0580*/  @P0 MOV R90, R17 ;  /* 0x00000011005a0202 */ /* 0x000fe20000000f00 */
[----:B------:R-:W-:Y:S01]  /*0590*/  IMAD R22, R3, -0x2daee0ad, RZ ;  /* 0xd2511f5303167824 */ /* 0x000fe200078e02ff */
[----:B------:R-:W-:Y:S01]  /*05a0*/  LOP3.LUT R0, R27, UR22, R0, 0x96, !PT ;  /* 0x000000161b007c12 */ /* 0x000fe2000f8e9600 */
[----:B------:R-:W-:Y:S01]  /*05b0*/  IMAD R21, R21, -0x326172a9, RZ ;  /* 0xcd9e8d5715157824 */ /* 0x000fe200078e02ff */
[----:B------:R-:W-:Y:S01]  /*05c0*/  UIADD3 UR37, UPT, UPT, UR11, -0x695add53, URZ ;  /* 0x96a522ad0b257890 */ /* 0x000fe2000fffe0ff */
[----:B------:R-:W-:Y:S01]  /*05d0*/  IMAD.HI.U32 R2, R20, -0x326172a9, RZ ;  /* 0xcd9e8d5714027827 */ /* 0x000fe200078e00ff */
[----:B------:R-:W-:Y:S01]  /*05e0*/  UIADD3 UR35, UPT, UPT, UR11, -0x24c28bd8, URZ ;  /* 0xdb3d74280b237890 */ /* 0x000fe2000fffe0ff */
[----:B------:R-:W-:Y:S01]  /*05f0*/  @P0 MOV R83, R14 ;  /* 0x0000000e00530202 */ /* 0x000fe20000000f00 */
[----:B0-----:R-:W-:Y:S01]  /*0600*/  UISETP.NE.U32.AND UP0, UPT, UR4, URZ, UPT ;  /* 0x000000ff0400728c */ /* 0x001fe2000bf05070 */
[C---:B------:R-:W-:Y:S01]  /*0610*/  IMAD.HI.U32 R3, R0.reuse, -0x2daee0ad, RZ ;  /* 0xd2511f5300037827 */ /* 0x040fe200078e00ff */
[----:B------:R-:W-:Y:S01]  /*0620*/  LOP3.LUT R2, R21, UR24, R2, 0x96, !PT ;  /* 0x0000001815027c12 */ /* 0x000fe2000f8e9602 */
[----:B------:R-:W0:Y:S01]  /*0630*/  LDCU.U8 UR4, c[0x0][0x410] ;  /* 0x00008200ff0477ac */ /* 0x000e220008000000 */
[----:B------:R-:W-:Y:S01]  /*0640*/  @P0 MOV R80, R9 ;  /* 0x0000000900500202 */ /* 0x000fe20000000f00 */
[----:B------:R-:W-:Y:S01]  /*0650*/  IMAD R27, R0, -0x2daee0ad, RZ ;  /* 0xd2511f53001b7824 */ /* 0x000fe200078e02ff */
[----:B------:R-:W-:Y:S01]  /*0660*/  LOP3.LUT R3, R22, UR25, R3, 0x96, !PT ;  /* 0x0000001916037c12 */ /* 0x000fe2000f8e9603 */
[----:B------:R-:W-:Y:S01]  /*0670*/  IMAD R21, R20, -0x326172a9, RZ ;  /* 0xcd9e8d5714157824 */ /* 0x000fe200078e02ff */
[----:B------:R-:W-:Y:S01]  /*0680*/  UIADD3 UR36, UPT, UPT, UR10, -0x700cb87f, URZ ;  /* 0x8ff347810a247890 */ /* 0x000fe2000fffe0ff */
[C---:B------:R-:W-:Y:S01]  /*0690*/  IMAD.HI.U32 R22, R2.reuse, -0x2daee0ad, RZ ;  /* 0xd2511f5302167827 */ /* 0x040fe200078e00ff */
[----:B------:R-:W-:Y:S01]  /*06a0*/  @P0 MOV R77, R4 ;  /* 0x00000004004d0202 */ /* 0x000fe20000000f00 */
[----:B------:R-:W-:Y:S01]  /*06b0*/  UISETP.NE.AND.EX UP0, UPT, UR5, URZ, UPT, UP0 ;  /* 0x000000ff0500728c */ /* 0x000fe2000bf05300 */
[----:B------:R-:W-:Y:S01]  /*06c0*/  @!P0 MOV R90, R17 ;  /* 0x00000011005a8202 */ /* 0x000fe20000000f00 */
[----:B------:R-:W-:Y:S01]  /*06d0*/  IMAD.HI.U32 R0, R3, -0x326172a9, RZ ;  /* 0xcd9e8d5703007827 */ /* 0x000fe200078e00ff */
[----:B------:R-:W-:Y:S01]  /*06e0*/  LOP3.LUT R22, R27, UR27, R22, 0x96, !PT ;  /* 0x0000001b1b167c12 */ /* 0x000fe2000f8e9616 */
[----:B------:R-:W-:Y:S01]  /*06f0*/  UPLOP3.LUT UP2, UPT, UPT, UPT, UPT, 0x40, 0x4 ;  /* 0x000000000004789c */ /* 0x000fe20003f4e870 */
[----:B------:R-:W-:Y:S01]  /*0700*/  @!P0 MOV R83, R14 ;  /* 0x0000000e00538202 */ /* 0x000fe20000000f00 */
[----:B------:R-:W-:Y:S01]  /*0710*/  IMAD R20, R3, -0x326172a9, RZ ;  /* 0xcd9e8d5703147824 */ /* 0x000fe200078e02ff */
[----:B------:R-:W-:Y:S01]  /*0720*/  LOP3.LUT R0, R21, UR26, R0, 0x96, !PT ;  /* 0x0000001a15007c12 */ /* 0x000fe2000f8e9600 */
[----:B------:R-:W-:Y:S01]  /*0730*/  IMAD R21, R2, -0x2daee0ad, RZ ;  /* 0xd2511f5302157824 */ /* 0x000fe200078e02ff */
[----:B------:R-:W-:Y:S01]  /*0740*/  @!P0 MOV R80, R9 ;  /* 0x0000000900508202 */ /* 0x000fe20000000f00 */
[----:B------:R-:W-:Y:S01]  /*0750*/  IMAD.HI.U32 R3, R22, -0x326172a9, RZ ;  /* 0xcd9e8d5716037827 */ /* 0x000fe200078e00ff */
[----:B------:R-:W-:Y:S01]  /*0760*/  @!P0 MOV R77, R4 ;  /* 0x00000004004d8202 */ /* 0x000fe20000000f00 */
[----:B------:R-:W1:Y:S01]  /*0770*/  LDCU UR6, c[0x0][0x404] ;  /* 0x00008080ff0677ac */ /* 0x000e620008000800 */
[----:B------:R-:W-:Y:S01]  /*0780*/  LOP3.LUT R68, R68, 0x3, RZ, 0xc0, !PT ;  /* 0x0000000344447812 */ /* 0x000fe200078ec0ff */
[----:B------:R-:W-:Y:S01]  /*0790*/  IMAD.HI.U32 R2, R0, -0x2daee0ad, RZ ;  /* 0xd2511f5300027827 */ /* 0x000fe200078e00ff */
[----:B------:R-:W-:Y:S01]  /*07a0*/  LOP3.LUT R3, R20, UR28, R3, 0x96, !PT ;  /* 0x0000001c14037c12 */ /* 0x000fe2000f8e9603 */
[----:B------:R-:W2:Y:S01]  /*07b0*/  LDCU UR7, c[0x0][0x408] ;  /* 0x00008100ff0777ac */ /* 0x000ea20008000800 */
[----:B------:R-:W-:Y:S01]  /*07c0*/  PRMT R94, R90, 0x7632, R94 ;  /* 0x000076325a5e7816 */ /* 0x000fe2000000005e */
[----:B------:R-:W-:Y:S01]  /*07d0*/  IMAD R27, R0, -0x2daee0ad, RZ ;  /* 0xd2511f53001b7824 */ /* 0x000fe200078e02ff */
[----:B------:R-:W-:Y:S01]  /*07e0*/  LOP3.LUT R2, R21, UR29, R2, 0x96, !PT ;  /* 0x0000001d15027c12 */ /* 0x000fe2000f8e9602 */
[----:B------:R-:W-:Y:S01]  /*07f0*/  IMAD R21, R22, -0x326172a9, RZ ;  /* 0xcd9e8d5716157824 */ /* 0x000fe200078e02ff */
[----:B------:R-:W-:Y:S01]  /*0800*/  PRMT R104, R83, 0x7632, R104 ;  /* 0x0000763253687816 */ /* 0x000fe20000000068 */
[----:B------:R-:W-:Y:S01]  /*0810*/  IMAD.HI.U32 R20, R3, -0x2daee0ad, RZ ;  /* 0xd2511f5303147827 */ /* 0x000fe200078e00ff */
[----:B------:R-:W-:Y:S01]  /*0820*/  PRMT R110, R80, 0x7632, R110 ;  /* 0x00007632506e7816 */ /* 0x000fe2000000006e */
[----:B------:R-:W3:Y:S01]  /*0830*/  LDCU UR18, c[0x0][0x388] ;  /* 0x00007100ff1277ac */ /* 0x000ee20008000800 */
[----:B------:R-:W-:Y:S01]  /*0840*/  PRMT R119, R77, 0x7632, R119 ;  /* 0x000076324d777816 */ /* 0x000fe20000000077 */
[C---:B------:R-:W-:Y:S01]  /*0850*/  IMAD.HI.U32 R0, R2.reuse, -0x326172a9, RZ ;  /* 0xcd9e8d5702007827 */ /* 0x040fe200078e00ff */
[----:B------:R-:W-:Y:S01]  /*0860*/  LOP3.LUT R20, R27, UR31, R20, 0x96, !PT ;  /* 0x0000001f1b147c12 */ /* 0x000fe2000f8e9614 */
[----:B------:R-:W4:Y:S01]  /*0870*/  LDCU UR19, c[0x0][0x400] ;  /* 0x00008000ff1377ac */ /* 0x000f220008000800 */
[----:B------:R-:W-:Y:S01]  /*0880*/  PRMT R99, R43, 0x7632, R99 ;  /* 0x000076322b637816 */ /* 0x000fe20000000063 */
[----:B------:R-:W-:Y:S01]  /*0890*/  IMAD R22, R3, -0x2daee0ad, RZ ;  /* 0xd2511f5303167824 */ /* 0x000fe200078e02ff */
[----:B------:R-:W-:Y:S01]  /*08a0*/  LOP3.LUT R0, R21, UR30, R0, 0x96, !PT ;  /* 0x0000001e15007c12 */ /* 0x000fe2000f8e9600 */
[----:B------:R-:W-:Y:S01]  /*08b0*/  IMAD R21, R2, -0x326172a9, RZ ;  /* 0xcd9e8d5702157824 */ /* 0x000fe200078e02ff */
[----:B------:R-:W-:Y:S01]  /*08c0*/  PRMT R97, R42, 0x7632, R97 ;  /* 0x000076322a617816 */ /* 0x000fe20000000061 */
[----:B------:R-:W-:Y:S01]  /*08d0*/  IMAD.HI.U32 R2, R20, -0x326172a9, RZ ;  /* 0xcd9e8d5714027827 */ /* 0x000fe200078e00ff */
[----:B------:R-:W-:Y:S01]  /*08e0*/  PRMT R95, R41, 0x7632, R95 ;  /* 0x00007632295f7816 */ /* 0x000fe2000000005f */
[----:B------:R-:W1:Y:S01]  /*08f0*/  LDCU.64 UR12, c[0x0][0x3a0] ;  /* 0x00007400ff0c77ac */ /* 0x000e620008000a00 */
[----:B------:R-:W-:Y:S01]  /*0900*/  PRMT R93, R40, 0x7632, R93 ;  /* 0x00007632285d7816 */ /* 0x000fe2000000005d */
[C---:B------:R-:W-:Y:S01]  /*0910*/  IMAD.HI.U32 R3, R0.reuse, -0x2daee0ad, RZ ;  /* 0xd2511f5300037827 */ /* 0x040fe200078e00ff */
[----:B------:R-:W-:Y:S01]  /*0920*/  LOP3.LUT R2, R21, UR32, R2, 0x96, !PT ;  /* 0x0000002015027c12 */ /* 0x000fe2000f8e9602 */
[----:B------:R-:W1:Y:S01]  /*0930*/  LDCU.64 UR14, c[0x0][0x380] ;  /* 0x00007000ff0e77ac */ /* 0x000e620008000a00 */
        /* <DEDUP_REMOVED lines=14> */
[----:B------:R-:W-:Y:S01]  /*0a20*/  @P0 IMAD.MOV.U32 R79, RZ, RZ, R10 ;  /* 0x000000ffff4f0224 */ /* 0x000fe200078e000a */
[-C--:B------:R-:W-:Y:S01]  /*0a30*/  @P0 MOV R21, R7.reuse ;  /* 0x0000000700150202 */ /* 0x080fe20000000f00 */
[----:B------:R-:W-:Y:S01]  /*0a40*/  @P0 IMAD.MOV.U32 R78, RZ, RZ, R11 ;  /* 0x000000ffff4e0224 */ /* 0x000fe200078e000b */
[----:B------:R-:W-:Y:S01]  /*0a50*/  @!P0 MOV R21, R7 ;  /* 0x0000000700158202 */ /* 0x000fe20000000f00 */
[----:B------:R-:W-:Y:S01]  /*0a60*/  IMAD.HI.U32 R69, R0, -0x2daee0ad, RZ ;  /* 0xd2511f5300457827 */ /* 0x000fe200078e00ff */
[----:B------:R-:W-:Y:S02]  /*0a70*/  PRMT R116, R34, 0x7632, R116 ;  /* 0x0000763222747816 */ /* 0x000fe40000000074 */
[----:B------:R-:W-:Y:S01]  /*0a80*/  PRMT R125, R21, 0x7632, R125 ;  /* 0x00007632157d7816 */ /* 0x000fe2000000007d */
[----:B------:R-:W-:Y:S01]  /*0a90*/  @P0 IMAD.MOV.U32 R76, RZ, RZ, R5 ;  /* 0x000000ffff4c0224 */ /* 0x000fe200078e0005 */
[----:B------:R-:W-:Y:S01]  /*0aa0*/  LOP3.LUT R69, R2, UR37, R69, 0x96, !PT ;  /* 0x0000002502457c12 */ /* 0x000fe2000f8e9645 */
[----:B------:R-:W-:Y:S01]  /*0ab0*/  @P0 IMAD.MOV.U32 R22, RZ, RZ, R6 ;  /* 0x000000ffff160224 */ /* 0x000fe200078e0006 */
[----:B------:R-:W-:Y:S01]  /*0ac0*/  PRMT R2, R31, 0x7632, R2 ;  /* 0x000076321f027816 */ /* 0x000fe20000000002 */
[----:B------:R-:W-:Y:S01]  /*0ad0*/  IMAD R3, R3, -0x326172a9, RZ ;  /* 0xcd9e8d5703037824 */ /* 0x000fe200078e02ff */
[----:B------:R-:W-:Y:S01]  /*0ae0*/  PRMT R111, R33, 0x7632, R111 ;  /* 0x00007632216f7816 */ /* 0x000fe2000000006f */
[----:B------:R-:W-:Y:S01]  /*0af0*/  IMAD.HI.U32 R70, R27, -0x326172a9, RZ ;  /* 0xcd9e8d571b467827 */ /* 0x000fe200078e00ff */
[----:B------:R-:W-:Y:S01]  /*0b00*/  PRMT R109, R32, 0x7632, R109 ;  /* 0x00007632206d7816 */ /* 0x000fe2000000006d */
[----:B------:R0:W-:Y:S01]  /*0b10*/  STL.S16 [R1], R2 ;  /* 0x0000000201007387 */ /* 0x0001e20000100600 */
[----:B------:R-:W-:Y:S01]  /*0b20*/  PRMT R124, R30, 0x7632, R124 ;  /* 0x000076321e7c7816 */ /* 0x000fe2000000007c */
[----:B------:R-:W-:Y:S01]  /*0b30*/  @!P0 IMAD.MOV.U32 R91, RZ, RZ, R16 ;  /* 0x000000ffff5b8224 */ /* 0x000fe200078e0010 */
[----:B------:R-:W-:Y:S01]  /*0b40*/  LOP3.LUT R70, R3, UR36, R70, 0x96, !PT ;  /* 0x0000002403467c12 */ /* 0x000fe2000f8e9646 */
[----:B------:R-:W-:Y:S01]  /*0b50*/  @!P0 IMAD.MOV.U32 R87, RZ, RZ, R18 ;  /* 0x000000ffff578224 */ /* 0x000fe200078e0012 */
[----:B------:R-:W-:Y:S01]  /*0b60*/  PRMT R122, R29, 0x7632, R122 ;  /* 0x000076321d7a7816 */ /* 0x000fe2000000007a */
        /* <DEDUP_REMOVED lines=18> */
[----:B------:R-:W-:Y:S01]  /*0c90*/  IMAD.MOV.U32 R20, RZ, RZ, RZ ;  /* 0x000000ffff147224 */ /* 0x000fe200078e00ff */
[----:B------:R-:W-:Y:S01]  /*0ca0*/  PRMT R121, R76, 0x7632, R121 ;  /* 0x000076324c797816 */ /* 0x000fe20000000079 */
[----:B------:R-:W-:Y:S01]  /*0cb0*/  IMAD R72, R27, -0x326172a9, RZ ;  /* 0xcd9e8d571b487824 */ /* 0x000fe200078e02ff */
[----:B------:R-:W-:Y:S01]  /*0cc0*/  PRMT R123, R22, 0x7632, R123 ;  /* 0x00007632167b7816 */ /* 0x000fe2000000007b */
[----:B------:R-:W-:Y:S01]  /*0cd0*/  IMAD R60, R0, -0x2daee0ad, RZ ;  /* 0xd2511f53003c7824 */ /* 0x000fe200078e02ff */
[----:B01234-:R-:W-:-:S07]  /*0ce0*/  PRMT R120, R28, 0x7632, R120 ;  /* 0x000076321c787816 */ /* 0x01ffce0000000078 */
.L_x_732:
[----:B0-----:R-:W0:Y:S01]  /*0cf0*/  @UP0 LDCU.64 UR4, c[0x0][0x3e0] ;  /* 0x00007c00ff0407ac */ /* 0x001e220008000a00 */
[----:B------:R-:W1:Y:S01]  /*0d00*/  S2R R0, SR_TID.X ;  /* 0x0000000000007919 */ /* 0x000e620000002100 */
[----:B------:R-:W2:Y:S01]  /*0d10*/  LDC.64 R74, c[0x0][0x390] ;  /* 0x0000e400ff4a7b82 */ /* 0x000ea20000000a00 */
[----:B------:R-:W-:Y:S01]  /*0d20*/  PLOP3.LUT P0, PT, PT, PT, UP0, 0x80, 0x8 ;  /* 0x000000000008781c */ /* 0x000fe20003f0f008 */
[----:B0-----:R-:W-:-:S06]  /*0d30*/  @UP0 UIMAD.WIDE UR4, UR16, 0x2, UR4 ;  /* 0x00000002100408a5 */ /* 0x001fcc000f8e0204 */
[----:B------:R-:W-:Y:S01]  /*0d40*/  IMAD.U32 R2, RZ, RZ, UR4 ;  /* 0x00000004ff027e24 */ /* 0x000fe2000f8e00ff */
[----:B------:R-:W-:Y:S01]  /*0d50*/  UIMAD UR4, UR16, UR18, URZ ;  /* 0x00000012100472a4 */ /* 0x000fe2000f8e02ff */
[----:B------:R-:W-:-:S03]  /*0d60*/  MOV R3, UR5 ;  /* 0x0000000500037c02 */ /* 0x000fc60008000f00 */
[----:B------:R-:W-:Y:S02]  /*0d70*/  USHF.R.S32.HI UR5, URZ, 0x1f, UR4 ;  /* 0x0000001fff057899 */ /* 0x000fe40008011404 */
[----:B------:R-:W3:Y:S02]  /*0d80*/  @P0 LDG.E.U16 R2, desc[UR8][R2.64] ;  /* 0x0000000802020981 */ /* 0x000ee4000c1e1500 */
[----:B------:R-:W-:-:S06]  /*0d90*/  ULEA.HI UR5, UR5, UR4, URZ, 0x3 ;  /* 0x0000000405057291 */ /* 0x000fcc000f8f18ff */
[----:B------:R-:W-:-:S05]  /*0da0*/  IMAD.U32 R19, RZ, RZ, UR5 ;  /* 0x00000005ff137e24 */ /* 0x000fca000f8e00ff */
[----:B-1----:R-:W-:-:S05]  /*0db0*/  LEA.HI.SX32 R19, R19, R0, 0x1d ;  /* 0x0000000013137211 */ /* 0x002fca00078feaff */
[----:B--2---:R-:W-:-:S06]  /*0dc0*/  IMAD.WIDE.U32 R4, R19, 0x10, R74 ;  /* 0x0000001013047825 */ /* 0x004fcc00078e004a */
[----:B------:R-:W5:Y:S01]  /*0dd0*/  LDG.E.128 R4, desc[UR8][R4.64] ;  /* 0x0000000804047981 */ /* 0x000f62000c1e1d00 */
[----:B------:R-:W-:Y:S01]  /*0de0*/  PLOP3.LUT P0, PT, PT, PT, UP0, 0x80, 0x8 ;  /* 0x000000000008781c */ /* 0x000fe20003f0f008 */
[----:B------:R-:W-:Y:S01]  /*0df0*/  UISETP.NE.U32.AND UP1, UPT, UR12, URZ, UPT ;  /* 0x000000ff0c00728c */ /* 0x000fe2000bf25070 */
[----:B------:R-:W-:Y:S01]  /*0e00*/  IMAD.MOV.U32 R26, RZ, RZ, 0x2f800000 ;  /* 0x2f800000ff1a7424 */ /* 0x000fe200078e00ff */
[----:B------:R-:W-:Y:S02]  /*0e10*/  UMOV UR17, 0x3f800000 ;  /* 0x3f80000000117882 */ /* 0x000fe40000000000 */
[----:B------:R-:W-:-:S08]  /*0e20*/  UISETP.NE.AND.EX UP1, UPT, UR13, URZ, UPT, UP1 ;  /* 0x000000ff0d00728c */ /* 0x000fd0000bf25310 */
[----:B---3--:R-:W-:-:S13]  /*0e30*/  @P0 R2UR UR4, R2 ;  /* 0x00000000020402ca */ /* 0x008fda00000e0000 */
[----:B------:R-:W-:Y:S01]  /*0e40*/  @UP0 USHF.L.U32 UR17, UR4, 0x10, URZ ;  /* 0x0000001004110899 */ /* 0x000fe200080006ff */
[----:B------:R-:W-:Y:S11]  /*0e50*/  BRA.U !UP1, `(.L_x_533) ;  /* 0x00000029090c7547 */ /* 0x000ff6000b800000 */
[----:B------:R-:W0:Y:S01]  /*0e60*/  LDC.64 R2, c[0x0][0x3a0] ;  /* 0x0000e800ff027b82 */ /* 0x000e220000000a00 */
[----:B------:R-:W-:Y:S01]  /*0e70*/  ISETP.NE.AND P0, PT, R68, 0x1, PT ;  /* 0x000000014400780c */ /* 0x000fe20003f05270 */
[----:B------:R-:W-:Y:S02]  /*0e80*/  HFMA2 R12, -RZ, RZ, 0, 1.1920928955078125e-07 ;  /* 0x00000002ff0c7431 */ /* 0x000fe400000001ff */
[----:B------:R-:W-:Y:S02]  /*0e90*/  IMAD.MOV.U32 R13, RZ, RZ, R72 ;  /* 0x000000ffff0d7224 */ /* 0x000fe400078e0048 */
[----:B------:R-:W-:Y:S02]  /*0ea0*/  IMAD.MOV.U32 R0, RZ, RZ, R60 ;  /* 0x000000ffff007224 */ /* 0x000fe400078e003c */
[----:B0-----:R-:W-:-:S05]  /*0eb0*/  IMAD.WIDE.U32 R2, R19, 0x10, R2 ;  /* 0x0000001013027825 */ /* 0x001fca00078e0002 */
[----:B------:R0:W5:Y:S01]  /*0ec0*/  LDG.E.128 R8, desc[UR8][R2.64] ;  /* 0x0000000802087981 */ /* 0x000162000c1e1d00 */
[----:B------:R-:W-:Y:S05]  /*0ed0*/  @!P0 BRA `(.L_x_534) ;  /* 0x0000000400108947 */ /* 0x000fea0003800000 */
[----:B0-----:R-:W-:-:S04]  /*0ee0*/  MOV R3, 0x2 ;  /* 0x0000000200037802 */ /* 0x001fc80000000f00 */
[----:B------:R-:W-:-:S05]  /*0ef0*/  VIADDMNMX.U32 R0, R68, 0xfffffffe, R3, PT ;  /* 0xfffffffe44007846 */ /* 0x000fca0003800003 */
[----:B------:R-:W-:-:S04]  /*0f00*/  IMAD.SHL.U32 R0, R0, 0x4, RZ ;  /* 0x0000000400007824 */ /* 0x000fc800078e00ff */
[----:B------:R-:W0:Y:S02]  /*0f10*/  LDC R2, c[0x2][R0] ;  /* 0x0080000000027b82 */ /* 0x000e240000000800 */
[----:B0-----:R-:W-:-:S04]  /*0f20*/  SHF.R.S32.HI R3, RZ, 0x1f, R2 ;  /* 0x0000001fff037819 */ /* 0x001fc80000011402 */
.L_x_27042:
[----:B------:R-:W-:Y:S05]  /*0f30*/  BRX R2 -0xf40                                          (*"BRANCH_TARGETS .L_x_27043,.L_x_27044,.L_x_27045"*) ;  /* 0xfffffff002307949 */ /* 0x000fea000383ffff */
.L_x_27045:
[----:B------:R-:W-:Y:S01]  /*0f40*/  VIADD R12, R68, 0x1 ;  /* 0x00000001440c7836 */ /* 0x000fe20000000000 */
[----:B------:R-:W-:Y:S01]  /*0f50*/  MOV R0, R60 ;  /* 0x0000003c00007202 */ /* 0x000fe20000000f00 */
[----:B------:R-:W-:Y:S01]  /*0f60*/  IMAD.MOV.U32 R13, RZ, RZ, R70 ;  /* 0x000000ffff0d7224 */ /* 0x000fe200078e0046 */
[----:B------:R-:W-:Y:S06]  /*0f70*/  BRA `(.L_x_534) ;  /* 0x0000000000e87947 */ /* 0x000fec0003800000 */
.L_x_27043:
[----:B------:R-:W-:Y:S02]  /*0f80*/  HFMA2 R12, -RZ, RZ, 0, 1.78813934326171875e-07 ;  /* 0x00000003ff0c7431 */ /* 0x000fe400000001ff */
[----:B------:R-:W-:Y:S02]  /*0f90*/  IMAD.MOV.U32 R0, RZ, RZ, R60 ;  /* 0x000000ffff007224 */ /* 0x000fe400078e003c */
[----:B------:R-:W-:Y:S01]  /*0fa0*/  IMAD.MOV.U32 R13, RZ, RZ, R69 ;  /* 0x000000ffff0d7224 */ /* 0x000fe200078e0045 */
[----:B------:R-:W-:Y:S06]  /*0fb0*/  BRA `(.L_x_534) ;  /* 0x0000000000d87947 */ /* 0x000fec0003800000 */
.L_x_27044:
[----:B------:R-:W-:-:S04]  /*0fc0*/  VIADD R25, R25, 0x1 ;  /* 0x0000000119197836 */ /* 0x000fc80000000000 */
        /* <DEDUP_REMOVED lines=11> */
.L_x_535:
        /* <DEDUP_REMOVED lines=36> */
[----:B------:R-:W-:-:S04]  /*12c0*/  IMAD.WIDE.U32 R72, R72, -0x326172a9, RZ ;  /* 0xcd9e8d5748487825 */ /* 0x000fc800078e00ff */
[----:B------:R-:W-:Y:S01]  /*12d0*/  IMAD.WIDE.U32 R2, R2, -0x2daee0ad, RZ ;  /* 0xd2511f5302027825 */ /* 0x000fe200078e00ff */
[----:B------:R-:W-:-:S04]  /*12e0*/  LOP3.LUT R70, R70, UR36, R73, 0x96, !PT ;  /* 0x0000002446467c12 */ /* 0x000fc8000f8e9649 */
[----:B------:R-:W-:Y:S01]  /*12f0*/  LOP3.LUT R69, R12, UR37, R3, 0x96, !PT ;  /* 0x000000250c457c12 */ /* 0x000fe2000f8e9603 */
[----:B------:R-:W-:Y:S01]  /*1300*/  IMAD.MOV.U32 R12, RZ, RZ, RZ ;  /* 0x000000ffff0c7224 */ /* 0x000fe200078e00ff */
[----:B------:R-:W-:-:S07]  /*1310*/  MOV R0, R2 ;  /* 0x0000000200007202 */ /* 0x000fce0000000f00 */
.L_x_534:
[----:B0-----:R-:W-:Y:S01]  /*1320*/  I2FP.F32.U32 R3, R13 ;  /* 0x0000000d00037245 */ /* 0x001fe20000201000 */
[----:B------:R-:W-:Y:S01]  /*1330*/  UMOV UR5, UR7 ;  /* 0x0000000700057c82 */ /* 0x000fe20008000000 */
[----:B-----5:R-:W-:Y:S01]  /*1340*/  SHF.L.U32 R2, R4, 0x10, RZ ;  /* 0x0000001004027819 */ /* 0x020fe200000006ff */
[----:B------:R-:W-:Y:S01]  /*1350*/  UMOV UR4, UR6 ;  /* 0x0000000600047c82 */ /* 0x000fe20008000000 */
[----:B------:R-:W-:Y:S01]  /*1360*/  ISETP.NE.AND P1, PT, R12, 0x1, PT ;  /* 0x000000010c00780c */ /* 0x000fe20003f25270 */
[----:B------:R-:W-:Y:S01]  /*1370*/  FFMA.FTZ R3, R3, R26, 1.1641532182693481445e-10 ;  /* 0x2f00000003037423 */ /* 0x000fe2000001001a */
[----:B------:R-:W-:Y:S01]  /*1380*/  PRMT R4, R4, 0x7632, R4 ;  /* 0x0000763204047816 */ /* 0x000fe20000000004 */
[----:B------:R-:W-:Y:S01]  /*1390*/  FMUL.FTZ R2, R2, UR17 ;  /* 0x0000001102027c20 */ /* 0x000fe20008410000 */
[----:B------:R-:W-:Y:S01]  /*13a0*/  IMAD.MOV.U32 R14, RZ, RZ, 0x2 ;  /* 0x00000002ff0e7424 */ /* 0x000fe200078e00ff */
[----:B------:R-:W-:Y:S02]  /*13b0*/  MOV R13, R72 ;  /* 0x00000048000d7202 */ /* 0x000fe40000000f00 */
[----:B------:R-:W-:Y:S01]  /*13c0*/  FMUL.FTZ R2, R2, UR5 ;  /* 0x0000000502027c20 */ /* 0x000fe20008410000 */
[----:B------:R-:W-:Y:S01]  /*13d0*/  FSETP.GTU.FTZ.AND P0, PT, R3, UR4, PT ;  /* 0x0000000403007c0b */ /* 0x000fe2000bf1c000 */
[C---:B------:R-:W-:Y:S01]  /*13e0*/  IMAD.U32 R3, R8.reuse, 0x10000, RZ ;  /* 0x0001000008037824 */ /* 0x040fe200078e00ff */
[----:B------:R-:W-:-:S02]  /*13f0*/  PRMT R8, R8, 0x7632, R8 ;  /* 0x0000763208087816 */ /* 0x000fc40000000008 */
[----:B------:R-:W-:Y:S02]  /*1400*/  FSEL R2, R2, RZ, !P0 ;  /* 0x000000ff02027208 */ /* 0x000fe40004000000 */
[----:B------:R-:W-:-:S03]  /*1410*/  PLOP3.LUT P0, PT, P0, PT, PT, 0x8, 0x80 ;  /* 0x000000000080781c */ /* 0x000fc6000070e170 */
[----:B------:R-:W-:Y:S01]  /*1420*/  FADD.FTZ R3, R2, R3 ;  /* 0x0000000302037221 */ /* 0x000fe20000010000 */
[----:B------:R-:W-:-:S03]  /*1430*/  P2R R2, PR, RZ, 0x1 ;  /* 0x00000001ff027803 */ /* 0x000fc60000000000 */
[----:B------:R-:W-:Y:S01]  /*1440*/  IMAD.MOV.U32 R18, RZ, RZ, R3 ;  /* 0x000000ffff127224 */ /* 0x000fe200078e0003 */
[----:B------:R-:W-:Y:S06]  /*1450*/  @!P1 BRA `(.L_x_536) ;  /* 0x0000000000f89947 */ /* 0x000fec0003800000 */
        /* <DEDUP_REMOVED lines=8> */
.L_x_537:
[----:B------:R-:W-:-:S04]  /*14e0*/  IADD3 R25, PT, PT, R25, 0x1, RZ ;  /* 0x0000000119197810 */ /* 0x000fc80007ffe0ff */
        /* <DEDUP_REMOVED lines=11> */
.L_x_538:
        /* <DEDUP_REMOVED lines=39> */
[----:B------:R-:W-:Y:S02]  /*1810*/  HFMA2 R14, -RZ, RZ, 0, 0 ;  /* 0x00000000ff0e7431 */ /* 0x000fe400000001ff */
[----:B------:R-:W-:Y:S02]  /*1820*/  IMAD.MOV.U32 R13, RZ, RZ, R0 ;  /* 0x000000ffff0d7224 */ /* 0x000fe400078e0000 */
[----:B------:R-:W-:-:S07]  /*1830*/  IMAD.MOV.U32 R0, RZ, RZ, R12 ;  /* 0x000000ffff007224 */ /* 0x000fce00078e000c */
.L_x_536:
[----:B------:R-:W-:Y:S01]  /*1840*/  I2FP.F32.U32 R13, R13 ;  /* 0x0000000d000d7245 */ /* 0x000fe20000201000 */
[----:B------:R-:W-:Y:S01]  /*1850*/  IMAD.U32 R4, R4, 0x10000, RZ ;  /* 0x0001000004047824 */ /* 0x000fe200078e00ff */
[----:B------:R-:W-:Y:S02]  /*1860*/  ISETP.NE.AND P1, PT, R14, 0x1, PT ;  /* 0x000000010e00780c */ /* 0x000fe40003f25270 */
[----:B------:R-:W-:Y:S01]  /*1870*/  MOV R12, 0x2 ;  /* 0x00000002000c7802 */ /* 0x000fe20000000f00 */
[----:B------:R-:W-:Y:S01]  /*1880*/  FFMA.FTZ R13, R13, R26, 1.1641532182693481445e-10 ;  /* 0x2f0000000d0d7423 */ /* 0x000fe2000001001a */
[----:B------:R-:W-:-:S04]  /*1890*/  FMUL.FTZ R4, R4, UR17 ;  /* 0x0000001104047c20 */ /* 0x000fc80008410000 */
[----:B------:R-:W-:Y:S01]  /*18a0*/  FMUL.FTZ R4, R4, UR5 ;  /* 0x0000000504047c20 */ /* 0x000fe20008410000 */
[----:B------:R-:W-:Y:S01]  /*18b0*/  FSETP.GTU.FTZ.AND P0, PT, R13, UR4, PT ;  /* 0x000000040d007c0b */ /* 0x000fe2000bf1c000 */
[----:B------:R-:W-:Y:S02]  /*18c0*/  IMAD.U32 R13, R8, 0x10000, RZ ;  /* 0x00010000080d7824 */ /* 0x000fe400078e00ff */
[----:B------:R-:W-:Y:S01]  /*18d0*/  IMAD.MOV.U32 R8, RZ, RZ, R72 ;  /* 0x000000ffff087224 */ /* 0x000fe200078e0048 */
[----:B------:R-:W-:Y:S02]  /*18e0*/  FSEL R4, R4, RZ, !P0 ;  /* 0x000000ff04047208 */ /* 0x000fe40004000000 */
[----:B------:R-:W-:-:S03]  /*18f0*/  PLOP3.LUT P0, PT, P0, PT, PT, 0x8, 0x80 ;  /* 0x000000000080781c */ /* 0x000fc6000070e170 */
[----:B------:R-:W-:-:S04]  /*1900*/  FADD.FTZ R4, R4, R13 ;  /* 0x0000000d04047221 */ /* 0x000fc80000010000 */
[----:B------:R-:W-:Y:S01]  /*1910*/  IMAD.MOV.U32 R17, RZ, RZ, R4 ;  /* 0x000000ffff117224 */ /* 0x000fe200078e0004 */
        /* <DEDUP_REMOVED lines=9> */
.L_x_540:
[----:B------:R-:W-:-:S04]  /*19b0*/  VIADD R25, R25, 0x1 ;  /* 0x0000000119197836 */ /* 0x000fc80000000000 */
        /* <DEDUP_REMOVED lines=11> */
.L_x_541:
        /* <DEDUP_REMOVED lines=39> */
[----:B------:R-:W-:Y:S01]  /*1ce0*/  MOV R0, R12 ;  /* 0x0000000c00007202 */ /* 0x000fe20000000f00 */
[----:B------:R-:W-:Y:S01]  /*1cf0*/  IMAD.MOV.U32 R12, RZ, RZ, RZ ;  /* 0x000000ffff0c7224 */ /* 0x000fe200078e00ff */
[----:B------:R-:W-:-:S07]  /*1d00*/  LOP3.LUT R69, R14, UR37, R13, 0x96, !PT ;  /* 0x000000250e457c12 */ /* 0x000fce000f8e960d */
.L_x_539:
[----:B------:R-:W-:Y:S01]  /*1d10*/  I2FP.F32.U32 R13, R8 ;  /* 0x00000008000d7245 */ /* 0x000fe20000201000 */
[C---:B------:R-:W-:Y:S01]  /*1d20*/  IMAD.U32 R8, R5.reuse, 0x10000, RZ ;  /* 0x0001000005087824 */ /* 0x040fe200078e00ff */
[----:B------:R-:W-:Y:S01]  /*1d30*/  ISETP.NE.AND P2, PT, R12, 0x1, PT ;  /* 0x000000010c00780c */ /* 0x000fe20003f45270 */
[----:B------:R-:W-:Y:S01]  /*1d40*/  IMAD.MOV.U32 R14, RZ, RZ, 0x2 ;  /* 0x00000002ff0e7424 */ /* 0x000fe200078e00ff */
[----:B------:R-:W-:Y:S01]  /*1d50*/  PRMT R5, R5, 0x7632, R5 ;  /* 0x0000763205057816 */ /* 0x000fe20000000005 */
[----:B------:R-:W-:Y:S01]  /*1d60*/  FFMA.FTZ R13, R13, R26, 1.1641532182693481445e-10 ;  /* 0x2f0000000d0d7423 */ /* 0x000fe2000001001a */
[----:B------:R-:W-:-:S04]  /*1d70*/  FMUL.FTZ R8, R8, UR17 ;  /* 0x0000001108087c20 */ /* 0x000fc80008410000 */
[----:B------:R-:W-:Y:S01]  /*1d80*/  FMUL.FTZ R8, R8, UR5 ;  /* 0x0000000508087c20 */ /* 0x000fe20008410000 */
[----:B------:R-:W-:Y:S02]  /*1d90*/  FSETP.GTU.FTZ.AND P1, PT, R13, UR4, PT ;  /* 0x000000040d007c0b */ /* 0x000fe4000bf3c000 */
[C---:B------:R-:W-:Y:S02]  /*1da0*/  SHF.L.U32 R13, R9.reuse, 0x10, RZ ;  /* 0x00000010090d7819 */ /* 0x040fe400000006ff */
[----:B------:R-:W-:Y:S02]  /*1db0*/  FSEL R8, R8, RZ, !P1 ;  /* 0x000000ff08087208 */ /* 0x000fe40004800000 */
[----:B------:R-:W-:Y:S02]  /*1dc0*/  PLOP3.LUT P1, PT, P1, PT, PT, 0x8, 0x80 ;  /* 0x000000000080781c */ /* 0x000fe40000f2e170 */
[----:B------:R-:W-:Y:S01]  /*1dd0*/  PRMT R9, R9, 0x7632, R9 ;  /* 0x0000763209097816 */ /* 0x000fe20000000009 */
[----:B------:R-:W-:Y:S01]  /*1de0*/  FADD.FTZ R8, R8, R13 ;  /* 0x0000000d08087221 */ /* 0x000fe20000010000 */
[----:B------:R-:W-:-:S04]  /*1df0*/  IMAD.MOV.U32 R13, RZ, RZ, R72 ;  /* 0x000000ffff0d7224 */ /* 0x000fc800078e0048 */
        /* <DEDUP_REMOVED lines=10> */
.L_x_543:
        /* <DEDUP_REMOVED lines=12> */
.L_x_544:
        /* <DEDUP_REMOVED lines=39> */
[----:B------:R-:W-:Y:S01]  /*21d0*/  IMAD.MOV.U32 R14, RZ, RZ, RZ ;  /* 0x000000ffff0e7224 */ /* 0x000fe200078e00ff */
[----:B------:R-:W-:Y:S01]  /*21e0*/  MOV R13, R0 ;  /* 0x00000000000d7202 */ /* 0x000fe20000000f00 */
[----:B------:R-:W-:-:S07]  /*21f0*/  IMAD.MOV.U32 R0, RZ, RZ, R12 ;  /* 0x000000ffff007224 */ /* 0x000fce00078e000c */
.L_x_542:
[----:B------:R-:W-:Y:S01]  /*2200*/  I2FP.F32.U32 R13, R13 ;  /* 0x0000000d000d7245 */ /* 0x000fe20000201000 */
[----:B------:R-:W-:Y:S01]  /*2210*/  IMAD.U32 R12, R9, 0x10000, RZ ;  /* 0x00010000090c7824 */ /* 0x000fe200078e00ff */
[----:B------:R-:W-:Y:S01]  /*2220*/  SHF.L.U32 R5, R5, 0x10, RZ ;  /* 0x0000001005057819 */ /* 0x000fe200000006ff */
[----:B------:R-:W-:Y:S01]  /*2230*/  IMAD.MOV.U32 R27, RZ, RZ, 0x2 ;  /* 0x00000002ff1b7424 */ /* 0x000fe200078e00ff */
[----:B------:R-:W-:Y:S01]  /*2240*/  ISETP.NE.AND P3, PT, R14, 0x1, PT ;  /* 0x000000010e00780c */ /* 0x000fe20003f65270 */
[----:B------:R-:W-:Y:S01]  /*2250*/  FFMA.FTZ R13, R13, R26, 1.1641532182693481445e-10 ;  /* 0x2f0000000d0d7423 */ /* 0x000fe2000001001a */
[----:B------:R-:W-:Y:S01]  /*2260*/  MOV R9, R72 ;  /* 0x0000004800097202 */ /* 0x000fe20000000f00 */
[----:B------:R-:W-:-:S03]  /*2270*/  FMUL.FTZ R5, R5, UR17 ;  /* 0x0000001105057c20 */ /* 0x000fc60008410000 */
[----:B------:R-:W-:Y:S01]  /*2280*/  FSETP.GTU.FTZ.AND P2, PT, R13, UR4, PT ;  /* 0x000000040d007c0b */ /* 0x000fe2000bf5c000 */
[----:B------:R-:W-:-:S05]  /*2290*/  FMUL.FTZ R5, R5, UR5 ;  /* 0x0000000505057c20 */ /* 0x000fca0008410000 */
        /* <DEDUP_REMOVED lines=13> */
.L_x_546:
        /* <DEDUP_REMOVED lines=12> */
.L_x_547:
[----:B------:R-:W-:Y:S01]  /*2430*/  IMAD.WIDE.U32 R48, R24, -0x326172a9, RZ ;  /* 0xcd9e8d5718307825 */ /* 0x000fe200078e00ff */
[----:B------:R-:W-:-:S03]  /*2440*/  LOP3.LUT R12, R20, UR11, R45, 0x96, !PT ;  /* 0x0000000b140c7c12 */ /* 0x000fc6000f8e962d */
[----:B------:R-:W-:Y:S02]  /*2450*/  HFMA2 R27, -RZ, RZ, 0, 0 ;  /* 0x00000000ff1b7431 */ /* 0x000fe400000001ff */
        /* <DEDUP_REMOVED lines=38> */
[----:B------:R-:W-:-:S07]  /*26c0*/  LOP3.LUT R69, R44, UR37, R13, 0x96, !PT ;  /* 0x000000252c457c12 */ /* 0x000fce000f8e960d */
.L_x_545:
[----:B------:R-:W-:Y:S01]  /*26d0*/  I2FP.F32.U32 R9, R9 ;  /* 0x0000000900097245 */ /* 0x000fe20000201000 */
[----:B------:R-:W-:Y:S01]  /*26e0*/  IMAD.U32 R12, R6, 0x10000, RZ ;  /* 0x00010000060c7824 */ /* 0x000fe200078e00ff */
[----:B------:R-:W-:Y:S01]  /*26f0*/  ISETP.NE.AND P4, PT, R27, 0x1, PT ;  /* 0x000000011b00780c */ /* 0x000fe20003f85270 */
[----:B------:R-:W-:Y:S01]  /*2700*/  IMAD.U32 R14, R10, 0x10000, RZ ;  /* 0x000100000a0e7824 */ /* 0x000fe200078e00ff */
[----:B------:R-:W-:Y:S01]  /*2710*/  PRMT R6, R6, 0x7632, R6 ;  /* 0x0000763206067816 */ /* 0x000fe20000000006 */
[----:B------:R-:W-:Y:S01]  /*2720*/  FFMA.FTZ R9, R9, R26, 1.1641532182693481445e-10 ;  /* 0x2f00000009097423 */ /* 0x000fe2000001001a */
[----:B------:R-:W-:Y:S01]  /*2730*/  FMUL.FTZ R12, R12, UR17 ;  /* 0x000000110c0c7c20 */ /* 0x000fe20008410000 */
[----:B------:R-:W-:Y:S01]  /*2740*/  PRMT R10, R10, 0x7632, R10 ;  /* 0x000076320a0a7816 */ /* 0x000fe2000000000a */
[----:B------:R-:W-:Y:S02]  /*2750*/  IMAD.MOV.U32 R13, RZ, RZ, R72 ;  /* 0x000000ffff0d7224 */ /* 0x000fe400078e0048 */
[----:B------:R-:W-:Y:S01]  /*2760*/  FMUL.FTZ R12, R12, UR5 ;  /* 0x000000050c0c7c20 */ /* 0x000fe20008410000 */
[----:B------:R-:W-:-:S04]  /*2770*/  FSETP.GTU.FTZ.AND P3, PT, R9, UR4, PT ;  /* 0x0000000409007c0b */ /* 0x000fc8000bf7c000 */
[----:B------:R-:W-:Y:S02]  /*2780*/  FSEL R9, R12, RZ, !P3 ;  /* 0x000000ff0c097208 */ /* 0x000fe40005800000 */
[----:B------:R-:W-:Y:S02]  /*2790*/  PLOP3.LUT P3, PT, P3, PT, PT, 0x8, 0x80 ;  /* 0x000000000080781c */ /* 0x000fe40001f6e170 */
[----:B------:R-:W-:Y:S01]  /*27a0*/  MOV R12, 0x2 ;  /* 0x00000002000c7802 */ /* 0x000fe20000000f00 */
        /* <DEDUP_REMOVED lines=11> */
.L_x_549:
        /* <DEDUP_REMOVED lines=12> */
.L_x_550:
        /* <DEDUP_REMOVED lines=39> */
[----:B------:R-:W-:Y:S01]  /*2b90*/  IMAD.MOV.U32 R13, RZ, RZ, R0 ;  /* 0x000000ffff0d7224 */ /* 0x000fe200078e0000 */
[----:B------:R-:W-:Y:S01]  /*2ba0*/  MOV R0, R12 ;  /* 0x0000000c00007202 */ /* 0x000fe20000000f00 */
[----:B------:R-:W-:-:S07]  /*2bb0*/  IMAD.MOV.U32 R12, RZ, RZ, RZ ;  /* 0x000000ffff0c7224 */ /* 0x000fce00078e00ff */
.L_x_548:
[----:B------:R-:W-:Y:S01]  /*2bc0*/  I2FP.F32.U32 R13, R13 ;  /* 0x0000000d000d7245 */ /* 0x000fe20000201000 */
[----:B------:R-:W-:Y:S01]  /*2bd0*/  IMAD.U32 R6, R6, 0x10000, RZ ;  /* 0x0001000006067824 */ /* 0x000fe200078e00ff */
[----:B------:R-:W-:Y:S01]  /*2be0*/  ISETP.NE.AND P5, PT, R12, 0x1, PT ;  /* 0x000000010c00780c */ /* 0x000fe20003fa5270 */
[----:B------:R-:W-:Y:S02]  /*2bf0*/  IMAD.MOV.U32 R44, RZ, RZ, 0x2 ;  /* 0x00000002ff2c7424 */ /* 0x000fe400078e00ff */
[----:B------:R-:W-:Y:S01]  /*2c00*/  FFMA.FTZ R13, R13, R26, 1.1641532182693481445e-10 ;  /* 0x2f0000000d0d7423 */ /* 0x000fe2000001001a */
[----:B------:R-:W-:-:S04]  /*2c10*/  FMUL.FTZ R6, R6, UR17 ;  /* 0x0000001106067c20 */ /* 0x000fc80008410000 */
[----:B------:R-:W-:Y:S01]  /*2c20*/  FMUL.FTZ R6, R6, UR5 ;  /* 0x0000000506067c20 */ /* 0x000fe20008410000 */
[----:B------:R-:W-:Y:S02]  /*2c30*/  FSETP.GTU.FTZ.AND P4, PT, R13, UR4, PT ;  /* 0x000000040d007c0b */ /* 0x000fe4000bf9c000 */
[----:B------:R-:W-:Y:S01]  /*2c40*/  SHF.L.U32 R13, R10, 0x10, RZ ;  /* 0x000000100a0d7819 */ /* 0x000fe200000006ff */
[----:B------:R-:W-:Y:S01]  /*2c50*/  IMAD.MOV.U32 R10, RZ, RZ, R72 ;  /* 0x000000ffff0a7224 */ /* 0x000fe200078e0048 */
[----:B------:R-:W-:Y:S02]  /*2c60*/  FSEL R6, R6, RZ, !P4 ;  /* 0x000000ff06067208 */ /* 0x000fe40006000000 */
[----:B------:R-:W-:-:S03]  /*2c70*/  PLOP3.LUT P4, PT, P4, PT, PT, 0x8, 0x80 ;  /* 0x000000000080781c */ /* 0x000fc6000278e170 */
[----:B------:R-:W-:-:S05]  /*2c80*/  FADD.FTZ R6, R6, R13 ;  /* 0x0000000d06067221 */ /* 0x000fca0000010000 */
        /* <DEDUP_REMOVED lines=10> */
.L_x_552:
        /* <DEDUP_REMOVED lines=12> */
.L_x_553:
        /* <DEDUP_REMOVED lines=41> */
[----:B------:R-:W-:-:S07]  /*3080*/  IMAD.MOV.U32 R44, RZ, RZ, RZ ;  /* 0x000000ffff2c7224 */ /* 0x000fce00078e00ff */
.L_x_551:
[----:B------:R-:W-:Y:S01]  /*3090*/  I2FP.F32.U32 R27, R10 ;  /* 0x0000000a001b7245 */ /* 0x000fe20000201000 */
[----:B------:R-:W-:Y:S01]  /*30a0*/  IMAD.U32 R45, R11, 0x10000, RZ ;  /* 0x000100000b2d7824 */ /* 0x000fe200078e00ff */
[----:B------:R-:W-:Y:S01]  /*30b0*/  SHF.L.U32 R10, R7, 0x10, RZ ;  /* 0x00000010070a7819 */ /* 0x000fe200000006ff */
[----:B------:R-:W-:Y:S01]  /*30c0*/  IMAD.MOV.U32 R52, RZ, RZ, 0x2 ;  /* 0x00000002ff347424 */ /* 0x000fe200078e00ff */
[----:B------:R-:W-:Y:S01]  /*30d0*/  ISETP.NE.AND P6, PT, R44, 0x1, PT ;  /* 0x000000012c00780c */ /* 0x000fe20003fc5270 */
[----:B------:R-:W-:Y:S01]  /*30e0*/  FFMA.FTZ R27, R27, R26, 1.1641532182693481445e-10 ;  /* 0x2f0000001b1b7423 */ /* 0x000fe2000001001a */
[----:B------:R-:W-:Y:S01]  /*30f0*/  PRMT R50, R11, 0x7632, R50 ;  /* 0x000076320b327816 */ /* 0x000fe20000000032 */
[----:B------:R-:W-:Y:S01]  /*3100*/  FMUL.FTZ R10, R10, UR17 ;  /* 0x000000110a0a7c20 */ /* 0x000fe20008410000 */
[----:B------:R-:W-:Y:S02]  /*3110*/  MOV R11, R72 ;  /* 0x00000048000b7202 */ /* 0x000fe40000000f00 */
[----:B------:R-:W-:Y:S01]  /*3120*/  FSETP.GTU.FTZ.AND P5, PT, R27, UR4, PT ;  /* 0x000000041b007c0b */ /* 0x000fe2000bfbc000 */
[----:B------:R-:W-:Y:S01]  /*3130*/  FMUL.FTZ R10, R10, UR5 ;  /* 0x000000050a0a7c20 */ /* 0x000fe20008410000 */
[----:B------:R-:W-:-:S04]  /*3140*/  PRMT R27, R7, 0x7632, R27 ;  /* 0x00007632071b7816 */ /* 0x000fc8000000001b */
        /* <DEDUP_REMOVED lines=13> */
.L_x_555:
[----:B------:R-:W-:-:S04]  /*3220*/  IADD3 R25, PT, PT, R25, 0x1, RZ ;  /* 0x0000000119197810 */ /* 0x000fc80007ffe0ff */
[C---:B------:R-:W-:Y:S01]  /*3230*/  ISETP.NE.AND P6, PT, R25.reuse, RZ, PT ;  /* 0x000000ff1900720c */ /* 0x040fe20003fc5270 */
[----:B------:R-:W-:-:S12]  /*3240*/  IMAD.WIDE.U32 R44, R25, -0x2daee0ad, RZ ;  /* 0xd2511f53192c7825 */ /* 0x000fd800078e00ff */
[----:B------:R-:W-:Y:S05]  /*3250*/  @P6 BRA `(.L_x_556) ;  /* 0x0000000000286947 */ /* 0x000fea0003800000 */
[----:B------:R-:W-:Y:S01]  /*3260*/  VIADD R23, R23, 0x1 ;  /* 0x0000000117177836 */ /* 0x000fe20000000000 */
[----:B------:R-:W-:-:S04]  /*3270*/  P2R R10, PR, RZ, 0x1 ;  /* 0x00000001ff0a7803 */ /* 0x000fc80000000000 */
[----:B------:R-:W-:-:S13]  /*3280*/  ISETP.NE.AND P6, PT, R23, RZ, PT ;  /* 0x000000ff1700720c */ /* 0x000fda0003fc5270 */
[----:B------:R-:W-:Y:S01]  /*3290*/  @!P6 VIADD R24, R24, 0x1 ;  /* 0x000000011818e836 */ /* 0x000fe20000000000 */
[----:B------:R-:W-:Y:S01]  /*32a0*/  @!P6 IADD3 R11, PT, PT, R20, 0x1, RZ ;  /* 0x00000001140be810 */ /* 0x000fe20007ffe0ff */
[----:B------:R-:W-:-:S03]  /*32b0*/  @!P6 IMAD.MOV.U32 R23, RZ, RZ, RZ ;  /* 0x000000ffff17e224 */ /* 0x000fc600078e00ff */
[----:B------:R-:W-:-:S13]  /*32c0*/  ISETP.NE.AND P0, PT, R24, RZ, !P6 ;  /* 0x000000ff1800720c */ /* 0x000fda0007705270 */
[----:B------:R-:W-:Y:S01]  /*32d0*/  @P0 IMAD.MOV R11, RZ, RZ, R20 ;  /* 0x000000ffff0b0224 */ /* 0x000fe200078e0214 */
[----:B------:R-:W-:-:S04]  /*32e0*/  ISETP.NE.AND P0, PT, R10, RZ, PT ;  /* 0x000000ff0a00720c */ /* 0x000fc80003f05270 */
[----:B------:R-:W-:-:S09]  /*32f0*/  @!P6 MOV R20, R11 ;  /* 0x0000000b0014e202 */ /* 0x000fd20000000f00 */
.L_x_556:
        /* <DEDUP_REMOVED lines=40> */
[----:B------:R-:W-:Y:S02]  /*3580*/  IMAD.MOV.U32 R11, RZ, RZ, R0 ;  /* 0x000000ffff0b7224 */ /* 0x000fe400078e0000 */
[----:B------:R-:W-:-:S07]  /*3590*/  IMAD.MOV.U32 R0, RZ, RZ, R10 ;  /* 0x000000ffff007224 */ /* 0x000fce00078e000a */
.L_x_554:
[----:B------:R-:W-:Y:S01]  /*35a0*/  I2FP.F32.U32 R11, R11 ;  /* 0x0000000b000b7245 */ /* 0x000fe20000201000 */
[----:B------:R-:W-:Y:S01]  /*35b0*/  IMAD.U32 R27, R27, 0x10000, RZ ;  /* 0x000100001b1b7824 */ /* 0x000fe200078e00ff */
[----:B------:R-:W-:Y:S01]  /*35c0*/  F2FP.BF16.F32.PACK_AB R6, R6, R9 ;  /* 0x000000090606723e */ /* 0x000fe200000010ff */
[----:B------:R-:W-:Y:S01]  /*35d0*/  IMAD.U32 R50, R50, 0x10000, RZ ;  /* 0x0001000032327824 */ /* 0x000fe200078e00ff */
[----:B------:R-:W-:Y:S01]  /*35e0*/  F2FP.BF16.F32.PACK_AB R5, R5, R8 ;  /* 0x000000080505723e */ /* 0x000fe200000010ff */
[----:B------:R-:W-:Y:S01]  /*35f0*/  FFMA.FTZ R11, R11, R26, 1.1641532182693481445e-10 ;  /* 0x2f0000000b0b7423 */ /* 0x000fe2000001001a */
[----:B------:R-:W-:Y:S01]  /*3600*/  FMUL.FTZ R27, R27, UR17 ;  /* 0x000000111b1b7c20 */ /* 0x000fe20008410000 */
[----:B------:R-:W-:-:S03]  /*3610*/  F2FP.BF16.F32.PACK_AB R4, R4, R3 ;  /* 0x000000030404723e */ /* 0x000fc600000010ff */
[----:B------:R-:W-:Y:S01]  /*3620*/  FMUL.FTZ R27, R27, UR5 ;  /* 0x000000051b1b7c20 */ /* 0x000fe20008410000 */
[----:B------:R-:W-:-:S04]  /*3630*/  FSETP.GTU.FTZ.AND P6, PT, R11, UR4, PT ;  /* 0x000000040b007c0b */ /* 0x000fc8000bfdc000 */
[----:B------:R-:W-:Y:S02]  /*3640*/  FSEL R27, R27, RZ, !P6 ;  /* 0x000000ff1b1b7208 */ /* 0x000fe40007000000 */
[----:B------:R-:W-:-:S03]  /*3650*/  PLOP3.LUT P6, PT, P6, PT, PT, 0x8, 0x80 ;  /* 0x000000000080781c */ /* 0x000fc600037ce170 */
[----:B------:R-:W-:-:S05]  /*3660*/  FADD.FTZ R11, R27, R50 ;  /* 0x000000321b0b7221 */ /* 0x000fca0000010000 */
[----:B------:R-:W-:Y:S01]  /*3670*/  F2FP.BF16.F32.PACK_AB R7, R11, R7 ;  /* 0x000000070b07723e */ /* 0x000fe200000010ff */
[----:B------:R-:W-:Y:S06]  /*3680*/  BRA `(.L_x_557) ;  /* 0x00000024009c7947 */ /* 0x000fec0003800000 */
.L_x_533:
[----:B------:R-:W-:Y:S01]  /*3690*/  ISETP.NE.AND P0, PT, R68, 0x1, PT ;  /* 0x000000014400780c */ /* 0x000fe20003f05270 */
[----:B------:R-:W-:Y:S01]  /*36a0*/  IMAD.MOV.U32 R2, RZ, RZ, R72 ;  /* 0x000000ffff027224 */ /* 0x000fe200078e0048 */
[----:B------:R-:W-:Y:S01]  /*36b0*/  MOV R8, 0x2 ;  /* 0x0000000200087802 */ /* 0x000fe20000000f00 */
[----:B------:R-:W-:-:S10]  /*36c0*/  IMAD.MOV.U32 R0, RZ, RZ, R60 ;  /* 0x000000ffff007224 */ /* 0x000fd400078e003c */
[----:B------:R-:W-:Y:S05]  /*36d0*/  @!P0 BRA `(.L_x_558) ;  /* 0x0000000400008947 */ /* 0x000fea0003800000 */
[----:B------:R-:W-:-:S13]  /*36e0*/  ISETP.NE.AND P0, PT, R68, 0x3, PT ;  /* 0x000000034400780c */ /* 0x000fda0003f05270 */
[----:B------:R-:W-:Y:S05]  /*36f0*/  @!P0 BRA `(.L_x_559) ;  /* 0x0000000000208947 */ /* 0x000fea0003800000 */
[----:B------:R-:W-:-:S13]  /*3700*/  ISETP.NE.AND P0, PT, R68, 0x2, PT ;  /* 0x000000024400780c */ /* 0x000fda0003f05270 */
[----:B------:R-:W-:Y:S01]  /*3710*/  @!P0 MOV R8, 0x3 ;  /* 0x0000000300088802 */ /* 0x000fe20000000f00 */
[--C-:B------:R-:W-:Y:S01]  /*3720*/  @!P0 IMAD.MOV.U32 R0, RZ, RZ, R60.reuse ;  /* 0x000000ffff008224 */ /* 0x100fe200078e003c */
[----:B------:R-:W-:Y:S01]  /*3730*/  @P0 IADD3 R8, PT, PT, R68, 0x1, RZ ;  /* 0x0000000144080810 */ /* 0x000fe20007ffe0ff */
[----:B------:R-:W-:Y:S02]  /*3740*/  @!P0 IMAD.MOV.U32 R2, RZ, RZ, R69 ;  /* 0x000000ffff028224 */ /* 0x000fe400078e0045 */
[----:B------:R-:W-:Y:S02]  /*3750*/  @P0 IMAD.MOV.U32 R0, RZ, RZ, R60 ;  /* 0x000000ffff000224 */ /* 0x000fe400078e003c */
[----:B------:R-:W-:Y:S01]  /*3760*/  @P0 IMAD.MOV.U32 R2, RZ, RZ, R70 ;  /* 0x000000ffff020224 */ /* 0x000fe200078e0046 */
[----:B------:R-:W-:Y:S06]  /*3770*/  BRA `(.L_x_558) ;  /* 0x0000000000d87947 */ /* 0x000fec0003800000 */
.L_x_559:
        /* <DEDUP_REMOVED lines=12> */
.L_x_560:
        /* <DEDUP_REMOVED lines=40> */
[----:B------:R-:W-:Y:S02]  /*3ac0*/  HFMA2 R8, -RZ, RZ, 0, 0 ;  /* 0x00000000ff087431 */ /* 0x000fe400000001ff */
[----:B------:R-:W-:-:S07]  /*3ad0*/  IMAD.MOV.U32 R2, RZ, RZ, R60 ;  /* 0x000000ffff027224 */ /* 0x000fce00078e003c */
.L_x_558:
[----:B------:R-:W-:Y:S01]  /*3ae0*/  I2FP.F32.U32 R3, R2 ;  /* 0x0000000200037245 */ /* 0x000fe20000201000 */
[----:B-----5:R-:W-:Y:S01]  /*3af0*/  IMAD.U32 R2, R4, 0x10000, RZ ;  /* 0x0001000004027824 */ /* 0x020fe200078e00ff */
[----:B------:R-:W-:Y:S01]  /*3b00*/  ISETP.NE.AND P1, PT, R8, 0x1, PT ;  /* 0x000000010800780c */ /* 0x000fe20003f25270 */
[----:B------:R-:W-:Y:S01]  /*3b10*/  UMOV UR5, UR7 ;  /* 0x0000000700057c82 */ /* 0x000fe20008000000 */
[----:B------:R-:W-:Y:S01]  /*3b20*/  UMOV UR4, UR6 ;  /* 0x0000000600047c82 */ /* 0x000fe20008000000 */
[----:B------:R-:W-:Y:S01]  /*3b30*/  FFMA.FTZ R3, R3, R26, 1.1641532182693481445e-10 ;  /* 0x2f00000003037423 */ /* 0x000fe2000001001a */
[----:B------:R-:W-:Y:S01]  /*3b40*/  FMUL.FTZ R2, R2, UR17 ;  /* 0x0000001102027c20 */ /* 0x000fe20008410000 */
[----:B------:R-:W-:Y:S01]  /*3b50*/  PRMT R4, R4, 0x7632, R4 ;  /* 0x0000763204047816 */ /* 0x000fe20000000004 */
[----:B------:R-:W-:Y:S01]  /*3b60*/  IMAD.MOV.U32 R10, RZ, RZ, 0x2 ;  /* 0x00000002ff0a7424 */ /* 0x000fe200078e00ff */
[----:B------:R-:W-:Y:S01]  /*3b70*/  MOV R9, R72 ;  /* 0x0000004800097202 */ /* 0x000fe20000000f00 */
[----:B------:R-:W-:Y:S01]  /*3b80*/  FMUL.FTZ R2, R2, UR5 ;  /* 0x0000000502027c20 */ /* 0x000fe20008410000 */
[----:B------:R-:W-:-:S04]  /*3b90*/  FSETP.GTU.FTZ.AND P0, PT, R3, UR4, PT ;  /* 0x0000000403007c0b */ /* 0x000fc8000bf1c000 */
[----:B------:R-:W-:Y:S02]  /*3ba0*/  FSEL R3, R2, RZ, !P0 ;  /* 0x000000ff02037208 */ /* 0x000fe40004000000 */
[----:B------:R-:W-:-:S03]  /*3bb0*/  PLOP3.LUT P2, PT, P0, PT, PT, 0x8, 0x80 ;  /* 0x000000000080781c */ /* 0x000fc6000074e170 */
[----:B------:R-:W-:Y:S01]  /*3bc0*/  IMAD.MOV.U32 R18, RZ, RZ, R3 ;  /* 0x000000ffff127224 */ /* 0x000fe200078e0003 */
[----:B------:R-:W-:Y:S01]  /*3bd0*/  P2R R2, PR, RZ, 0x4 ;  /* 0x00000004ff027803 */ /* 0x000fe20000000000 */
        /* <DEDUP_REMOVED lines=9> */
.L_x_562:
        /* <DEDUP_REMOVED lines=12> */
.L_x_563:
        /* <DEDUP_REMOVED lines=42> */
.L_x_561:
        /* <DEDUP_REMOVED lines=8> */
[----:B------:R-:W-:Y:S02]  /*4050*/  MOV R9, R72 ;  /* 0x0000004800097202 */ /* 0x000fe40000000f00 */
[----:B------:R-:W-:Y:S02]  /*4060*/  FSEL R4, R4, RZ, !P1 ;  /* 0x000000ff04047208 */ /* 0x000fe40004800000 */
[----:B------:R-:W-:-:S03]  /*4070*/  PLOP3.LUT P0, PT, P1, PT, PT, 0x8, 0x80 ;  /* 0x000000000080781c */ /* 0x000fc60000f0e170 */
[----:B------:R-:W-:Y:S01]  /*4080*/  IMAD.MOV.U32 R17, RZ, RZ, R4 ;  /* 0x000000ffff117224 */ /* 0x000fe200078e0004 */
[----:B------:R-:W-:Y:S09]  /*4090*/  @!P2 BRA `(.L_x_564) ;  /* 0x0000000000f8a947 */ /* 0x000ff20003800000 */
        /* <DEDUP_REMOVED lines=8> */
.L_x_565:
        /* <DEDUP_REMOVED lines=12> */
.L_x_566:
        /* <DEDUP_REMOVED lines=40> */
[----:B------:R-:W-:Y:S02]  /*4460*/  IMAD.MOV.U32 R9, RZ, RZ, R0 ;  /* 0x000000ffff097224 */ /* 0x000fe400078e0000 */
[----:B------:R-:W-:-:S07]  /*4470*/  IMAD.MOV.U32 R0, RZ, RZ, R8 ;  /* 0x000000ffff007224 */ /* 0x000fce00078e0008 */
.L_x_564:
[----:B------:R-:W-:Y:S01]  /*4480*/  I2FP.F32.U32 R9, R9 ;  /* 0x0000000900097245 */ /* 0x000fe20000201000 */
[----:B------:R-:W-:Y:S01]  /*4490*/  IMAD.U32 R8, R5, 0x10000, RZ ;  /* 0x0001000005087824 */ /* 0x000fe200078e00ff */
[----:B------:R-:W-:Y:S01]  /*44a0*/  ISETP.NE.AND P3, PT, R11, 0x1, PT ;  /* 0x000000010b00780c */ /* 0x000fe20003f65270 */
[----:B------:R-:W-:Y:S01]  /*44b0*/  IMAD.MOV.U32 R10, RZ, RZ, 0x2 ;  /* 0x00000002ff0a7424 */ /* 0x000fe200078e00ff */
[----:B------:R-:W-:Y:S01]  /*44c0*/  PRMT R5, R5, 0x7632, R5 ;  /* 0x0000763205057816 */ /* 0x000fe20000000005 */
        /* <DEDUP_REMOVED lines=17> */
.L_x_568:
        /* <DEDUP_REMOVED lines=12> */
.L_x_569:
        /* <DEDUP_REMOVED lines=39> */
[----:B------:R-:W-:Y:S02]  /*4910*/  IMAD.MOV.U32 R0, RZ, RZ, R10 ;  /* 0x000000ffff007224 */ /* 0x000fe400078e000a */
[----:B------:R-:W-:Y:S01]  /*4920*/  HFMA2 R10, -RZ, RZ, 0, 0 ;  /* 0x00000000ff0a7431 */ /* 0x000fe200000001ff */
[----:B------:R-:W-:-:S07]  /*4930*/  LOP3.LUT R69, R12, UR37, R11, 0x96, !PT ;  /* 0x000000250c457c12 */ /* 0x000fce000f8e960b */
.L_x_567:
        /* <DEDUP_REMOVED lines=21> */
.L_x_571:
        /* <DEDUP_REMOVED lines=12> */
.L_x_572:
        /* <DEDUP_REMOVED lines=41> */
[----:B------:R-:W-:-:S07]  /*4de0*/  HFMA2 R12, -RZ, RZ, 0, 0 ;  /* 0x00000000ff0c7431 */ /* 0x000fce00000001ff */
.L_x_570:
[----:B------:R-:W-:Y:S01]  /*4df0*/  I2FP.F32.U32 R9, R9 ;  /* 0x0000000900097245 */ /* 0x000fe20000201000 */
[----:B------:R-:W-:Y:S01]  /*4e00*/  IMAD.U32 R10, R6, 0x10000, RZ ;  /* 0x00010000060a7824 */ /* 0x000fe200078e00ff */
[----:B------:R-:W-:Y:S02]  /*4e10*/  ISETP.NE.AND P5, PT, R12, 0x1, PT ;  /* 0x000000010c00780c */ /* 0x000fe40003fa5270 */
[----:B------:R-:W-:Y:S01]  /*4e20*/  PRMT R6, R6, 0x7632, R6 ;  /* 0x0000763206067816 */ /* 0x000fe20000000006 */
[----:B------:R-:W-:Y:S01]  /*4e30*/  FFMA.FTZ R9, R9, R26, 1.1641532182693481445e-10 ;  /* 0x2f00000009097423 */ /* 0x000fe2000001001a */
[----:B------:R-:W-:Y:S01]  /*4e40*/  FMUL.FTZ R10, R10, UR17 ;  /* 0x000000110a0a7c20 */ /* 0x000fe20008410000 */
[----:B------:R-:W-:-:S03]  /*4e50*/  MOV R11, R72 ;  /* 0x00000048000b7202 */ /* 0x000fc60000000f00 */
[----:B------:R-:W-:Y:S01]  /*4e60*/  FSETP.GTU.FTZ.AND P4, PT, R9, UR4, PT ;  /* 0x0000000409007c0b */ /* 0x000fe2000bf9c000 */
[----:B------:R-:W-:Y:S01]  /*4e70*/  FMUL.FTZ R9, R10, UR5 ;  /* 0x000000050a097c20 */ /* 0x000fe20008410000 */
[----:B------:R-:W-:Y:S02]  /*4e80*/  IMAD.MOV.U32 R10, RZ, RZ, 0x2 ;  /* 0x00000002ff0a7424 */ /* 0x000fe400078e00ff */
[----:B------:R-:W-:Y:S02]  /*4e90*/  PLOP3.LUT P3, PT, P4, PT, PT, 0x8, 0x80 ;  /* 0x000000000080781c */ /* 0x000fe4000276e170 */
[----:B------:R-:W-:-:S05]  /*4ea0*/  FSEL R9, R9, RZ, !P4 ;  /* 0x000000ff09097208 */ /* 0x000fca0006000000 */
        /* <DEDUP_REMOVED lines=10> */
.L_x_574:
        /* <DEDUP_REMOVED lines=12> */
.L_x_575:
        /* <DEDUP_REMOVED lines=40> */
[----:B------:R-:W-:Y:S02]  /*5290*/  IMAD.MOV.U32 R0, RZ, RZ, R10 ;  /* 0x000000ffff007224 */ /* 0x000fe400078e000a */
[----:B------:R-:W-:-:S07]  /*52a0*/  HFMA2 R10, -RZ, RZ, 0, 0 ;  /* 0x00000000ff0a7431 */ /* 0x000fce00000001ff */
.L_x_573:
        /* <DEDUP_REMOVED lines=21> */
.L_x_577:
[----:B------:R-:W-:-:S04]  /*5400*/  IADD3 R25, PT, PT, R25, 0x1, RZ ;  /* 0x0000000119197810 */ /* 0x000fc80007ffe0ff */
        /* <DEDUP_REMOVED lines=11> */
.L_x_578:
        /* <DEDUP_REMOVED lines=42> */
.L_x_576:
        /* <DEDUP_REMOVED lines=22> */
.L_x_580:
        /* <DEDUP_REMOVED lines=14> */
.L_x_581:
        /* <DEDUP_REMOVED lines=42> */
.L_x_579:
[----:B------:R-:W-:Y:S01]  /*5c40*/  I2FP.F32.U32 R11, R11 ;  /* 0x0000000b000b7245 */ /* 0x000fe20000201000 */
[----:B------:R-:W-:Y:S01]  /*5c50*/  IMAD.U32 R27, R27, 0x10000, RZ ;  /* 0x000100001b1b7824 */ /* 0x000fe200078e00ff */
[----:B------:R-:W-:Y:S02]  /*5c60*/  F2FP.BF16.F32.PACK_AB R6, R6, R9 ;  /* 0x000000090606723e */ /* 0x000fe400000010ff */
[----:B------:R-:W-:Y:S01]  /*5c70*/  F2FP.BF16.F32.PACK_AB R5, R5, R8 ;  /* 0x000000080505723e */ /* 0x000fe200000010ff */
[----:B------:R-:W-:Y:S01]  /*5c80*/  FFMA.FTZ R11, R11, R26, 1.1641532182693481445e-10 ;  /* 0x2f0000000b0b7423 */ /* 0x000fe2000001001a */
[----:B------:R-:W-:Y:S01]  /*5c90*/  FMUL.FTZ R27, R27, UR17 ;  /* 0x000000111b1b7c20 */ /* 0x000fe20008410000 */
[----:B------:R-:W-:-:S03]  /*5ca0*/  F2FP.BF16.F32.PACK_AB R4, R4, R3 ;  /* 0x000000030404723e */ /* 0x000fc600000010ff */
[----:B------:R-:W-:Y:S01]  /*5cb0*/  FMUL.FTZ R27, R27, UR5 ;  /* 0x000000051b1b7c20 */ /* 0x000fe20008410000 */
[----:B------:R-:W-:-:S04]  /*5cc0*/  FSETP.GTU.FTZ.AND P6, PT, R11, UR4, PT ;  /* 0x000000040b007c0b */ /* 0x000fc8000bfdc000 */
[----:B------:R-:W-:Y:S02]  /*5cd0*/  FSEL R11, R27, RZ, !P6 ;  /* 0x000000ff1b0b7208 */ /* 0x000fe40007000000 */
[----:B------:R-:W-:Y:S02]  /*5ce0*/  PLOP3.LUT P6, PT, P6, PT, PT, 0x8, 0x80 ;  /* 0x000000000080781c */ /* 0x000fe400037ce170 */
[----:B------:R-:W-:-:S11]  /*5cf0*/  F2FP.BF16.F32.PACK_AB R7, R11, R7 ;  /* 0x000000070b07723e */ /* 0x000fd600000010ff */
.L_x_557:
[----:B------:R-:W0:Y:S01]  /*5d00*/  LDC.64 R114, c[0x0][0x3a8] ;  /* 0x0000ea00ff727b82 */ /* 0x000e220000000a00 */
[----:B------:R-:W-:Y:S02]  /*5d10*/  SEL R10, RZ, 0x1000000, !P6 ;  /* 0x01000000ff0a7807 */ /* 0x000fe40007000000 */
[----:B------:R-:W-:Y:S02]  /*5d20*/  SEL R9, RZ, 0x10000, !P5 ;  /* 0x00010000ff097807 */ /* 0x000fe40006800000 */
[----:B------:R-:W-:Y:S02]  /*5d30*/  SEL R44, RZ, 0x100, !P4 ;  /* 0x00000100ff2c7807 */ /* 0x000fe40006000000 */
[----:B------:R-:W-:Y:S01]  /*5d40*/  ISETP.NE.AND P6, PT, R2, RZ, PT ;  /* 0x000000ff0200720c */ /* 0x000fe20003fc5270 */
[----:B------:R-:W1:Y:S01]  /*5d50*/  LDC.64 R88, c[0x0][0x3b0] ;  /* 0x0000ec00ff587b82 */ /* 0x000e620000000a00 */
[----:B------:R-:W-:Y:S02]  /*5d60*/  SEL R8, RZ, 0x1000000, !P2 ;  /* 0x01000000ff087807 */ /* 0x000fe40005000000 */
[----:B------:R-:W-:-:S02]  /*5d70*/  SEL R3, RZ, 0x10000, !P1 ;  /* 0x00010000ff037807 */ /* 0x000fc40004800000 */
[----:B------:R-:W-:Y:S02]  /*5d80*/  SEL R2, RZ, 0x100, !P0 ;  /* 0x00000100ff027807 */ /* 0x000fe40004000000 */
[----:B------:R-:W-:Y:S01]  /*5d90*/  LOP3.LUT R44, R44, R10, R9, 0xfe, !PT ;  /* 0x0000000a2c2c7212 */ /* 0x000fe200078efe09 */
[C---:B------:R-:W-:Y:S01]  /*5da0*/  VIADD R10, R19.reuse, 0x80 ;  /* 0x00000080130a7836 */ /* 0x040fe20000000000 */
[----:B------:R-:W-:Y:S02]  /*5db0*/  SEL R9, RZ, 0x1, !P3 ;  /* 0x00000001ff097807 */ /* 0x000fe40005800000 */
[----:B------:R-:W-:Y:S01]  /*5dc0*/  LOP3.LUT R2, R2, R8, R3, 0xfe, !PT ;  /* 0x0000000802027212 */ /* 0x000fe200078efe03 */
[----:B------:R-:W-:Y:S01]  /*5dd0*/  IMAD.WIDE.U32 R46, R10, 0x10, R74 ;  /* 0x000000100a2e7825 */ /* 0x000fe200078e004a */
[----:B------:R-:W-:Y:S02]  /*5de0*/  SEL R27, RZ, 0x1, !P6 ;  /* 0x00000001ff1b7807 */ /* 0x000fe40007000000 */
[----:B------:R-:W-:Y:S01]  /*5df0*/  LOP3.LUT R3, R44, R9, RZ, 0xfc, !PT ;  /* 0x000000092c037212 */ /* 0x000fe200078efcff */
[----:B0-----:R-:W-:Y:S01]  /*5e00*/  IMAD.WIDE.U32 R8, R19, 0x10, R114 ;  /* 0x0000001013087825 */ /* 0x001fe200078e0072 */
[----:B------:R-:W-:-:S04]  /*5e10*/  LOP3.LUT R2, R2, R27, RZ, 0xfc, !PT ;  /* 0x0000001b02027212 */ /* 0x000fc800078efcff */
[----:B------:R-:W-:Y:S01]  /*5e20*/  STG.E.128 desc[UR8][R8.64], R4 ;  /* 0x0000000408007986 */ /* 0x000fe2000c101d08 */
[----:B-1----:R-:W-:-:S05]  /*5e30*/  IMAD.WIDE.U32 R44, R19, 0x8, R88 ;  /* 0x00000008132c7825 */ /* 0x002fca00078e0058 */
[----:B------:R0:W-:Y:S04]  /*5e40*/  STG.E.64 desc[UR8][R44.64], R2 ;  /* 0x000000022c007986 */ /* 0x0001e8000c101b08 */
[----:B0-----:R-:W5:Y:S01]  /*5e50*/  LDG.E.128 R44, desc[UR8][R46.64] ;  /* 0x000000082e2c7981 */ /* 0x001f62000c1e1d00 */
[----:B------:R-:W-:Y:S05]  /*5e60*/  BRA.U !UP1, `(.L_x_582) ;  /* 0x0000002509d87547 */ /* 0x000fea000b800000 */
[----:B------:R-:W0:Y:S01]  /*5e70*/  LDC.64 R2, c[0x0][0x3a0] ;  /* 0x0000e800ff027b82 */ /* 0x000e220000000a00 */
[----:B------:R-:W-:Y:S01]  /*5e80*/  ISETP.NE.AND P0, PT, R52, 0x1, PT ;  /* 0x000000013400780c */ /* 0x000fe20003f05270 */
[----:B------:R-:W-:Y:S01]  /*5e90*/  IMAD.MOV.U32 R5, RZ, RZ, R72 ;  /* 0x000000ffff057224 */ /* 0x000fe200078e0048 */
[----:B------:R-:W-:Y:S01]  /*5ea0*/  MOV R4, 0x2 ;  /* 0x0000000200047802 */ /* 0x000fe20000000f00 */
[----:B------:R-:W-:Y:S02]  /*5eb0*/  IMAD.MOV.U32 R27, RZ, RZ, R0 ;  /* 0x000000ffff1b7224 */ /* 0x000fe400078e0000 */
[----:B0-----:R-:W-:-:S05]  /*5ec0*/  IMAD.WIDE.U32 R2, R10, 0x10, R2 ;  /* 0x000000100a027825 */ /* 0x001fca00078e0002 */
[----:B------:R0:W5:Y:S03]  /*5ed0*/  LDG.E.128 R48, desc[UR8][R2.64] ;  /* 0x0000000802307981 */ /* 0x000166000c1e1d00 */
        /* <DEDUP_REMOVED lines=11> */
.L_x_584:
[----:B------:R-:W-:-:S04]  /*5f90*/  IADD3 R25, PT, PT, R25, 0x1, RZ ;  /* 0x0000000119197810 */ /* 0x000fc80007ffe0ff */
[C---:B------:R-:W-:Y:S01]  /*5fa0*/  ISETP.NE.AND P0, PT, R25.reuse, RZ, PT ;  /* 0x000000ff1900720c */ /* 0x040fe20003f05270 */
[----:B------:R-:W-:-:S12]  /*5fb0*/  IMAD.WIDE.U32 R4, R25, -0x2daee0ad, RZ ;  /* 0xd2511f5319047825 */ /* 0x000fd800078e00ff */
[----:B------:R-:W-:Y:S05]  /*5fc0*/  @P0 BRA `(.L_x_585) ;  /* 0x0000000000200947 */ /* 0x000fea0003800000 */
[----:B------:R-:W-:-:S05]  /*5fd0*/  VIADD R23, R23, 0x1 ;  /* 0x0000000117177836 */ /* 0x000fca0000000000 */
[----:B------:R-:W-:-:S13]  /*5fe0*/  ISETP.NE.AND P0, PT, R23, RZ, PT ;  /* 0x000000ff1700720c */ /* 0x000fda0003f05270 */
[----:B------:R-:W-:Y:S01]  /*5ff0*/  @!P0 VIADD R24, R24, 0x1 ;  /* 0x0000000118188836 */ /* 0x000fe20000000000 */
[----:B0-----:R-:W-:Y:S01]  /*6000*/  @!P0 IADD3 R2, PT, PT, R20, 0x1, RZ ;  /* 0x0000000114028810 */ /* 0x001fe20007ffe0ff */
[----:B------:R-:W-:-:S03]  /*6010*/  @!P0 IMAD.MOV.U32 R23, RZ, RZ, RZ ;  /* 0x000000ffff178224 */ /* 0x000fc600078e00ff */
[----:B------:R-:W-:-:S13]  /*6020*/  ISETP.NE.AND P1, PT, R24, RZ, !P0 ;  /* 0x000000ff1800720c */ /* 0x000fda0004725270 */
[----:B------:R-:W-:-:S05]  /*6030*/  @P1 IMAD.MOV R2, RZ, RZ, R20 ;  /* 0x000000ffff021224 */ /* 0x000fca00078e0214 */
[----:B------:R-:W-:-:S07]  /*6040*/  @!P0 MOV R20, R2 ;  /* 0x0000000200148202 */ /* 0x000fce0000000f00 */
.L_x_585:
[----:B------:R-:W-:Y:S01]  /*6050*/  IMAD.WIDE.U32 R8, R24, -0x326172a9, RZ ;  /* 0xcd9e8d5718087825 */ /* 0x000fe200078e00ff */
[----:B0-----:R-:W-:-:S04]  /*6060*/  LOP3.LUT R2, R20, UR11, R5, 0x96, !PT ;  /* 0x0000000b14027c12 */ /* 0x001fc8000f8e9605 */
        /* <DEDUP_REMOVED lines=36> */
[----:B------:R-:W-:-:S03]  /*62b0*/  LOP3.LUT R70, R70, UR36, R73, 0x96, !PT ;  /* 0x0000002446467c12 */ /* 0x000fc6000f8e9649 */
[----:B------:R-:W-:Y:S01]  /*62c0*/  IMAD.MOV.U32 R27, RZ, RZ, R2 ;  /* 0x000000ffff1b7224 */ /* 0x000fe200078e0002 */
[----:B------:R-:W-:Y:S01]  /*62d0*/  LOP3.LUT R69, R4, UR37, R3, 0x96, !PT ;  /* 0x0000002504457c12 */ /* 0x000fe2000f8e9603 */
[----:B------:R-:W-:-:S07]  /*62e0*/  HFMA2 R4, -RZ, RZ, 0, 0 ;  /* 0x00000000ff047431 */ /* 0x000fce00000001ff */
.L_x_583:
[----:B0-----:R-:W-:Y:S01]  /*62f0*/  I2FP.F32.U32 R3, R5 ;  /* 0x0000000500037245 */ /* 0x001fe20000201000 */
[----:B-----5:R-:W-:Y:S01]  /*6300*/  IMAD.U32 R0, R44, 0x10000, RZ ;  /* 0x000100002c007824 */ /* 0x020fe200078e00ff */
[----:B------:R-:W-:Y:S01]  /*6310*/  ISETP.NE.AND P1, PT, R4, 0x1, PT ;  /* 0x000000010400780c */ /* 0x000fe20003f25270 */
[----:B------:R-:W-:Y:S01]  /*6320*/  IMAD.U32 R9, R48, 0x10000, RZ ;  /* 0x0001000030097824 */ /* 0x000fe200078e00ff */
[----:B------:R-:W-:Y:S01]  /*6330*/  PRMT R44, R44, 0x7632, R44 ;  /* 0x000076322c2c7816 */ /* 0x000fe2000000002c */
[----:B------:R-:W-:Y:S01]  /*6340*/  FFMA.FTZ R3, R3, R26, 1.1641532182693481445e-10 ;  /* 0x2f00000003037423 */ /* 0x000fe2000001001a */
[----:B------:R-:W-:Y:S01]  /*6350*/  FMUL.FTZ R0, R0, UR17 ;  /* 0x0000001100007c20 */ /* 0x000fe20008410000 */
[----:B------:R-:W-:Y:S02]  /*6360*/  PRMT R48, R48, 0x7632, R48 ;  /* 0x0000763230307816 */ /* 0x000fe40000000030 */
[----:B------:R-:W-:Y:S01]  /*6370*/  MOV R2, 0x2 ;  /* 0x0000000200027802 */ /* 0x000fe20000000f00 */
[----:B------:R-:W-:Y:S01]  /*6380*/  FMUL.FTZ R0, R0, UR5 ;  /* 0x0000000500007c20 */ /* 0x000fe20008410000 */
[----:B------:R-:W-:Y:S01]  /*6390*/  FSETP.GTU.FTZ.AND P0, PT, R3, UR4, PT ;  /* 0x0000000403007c0b */ /* 0x000fe2000bf1c000 */
[----:B------:R-:W-:-:S03]  /*63a0*/  IMAD.MOV.U32 R3, RZ, RZ, R72 ;  /* 0x000000ffff037224 */ /* 0x000fc600078e0048 */
[----:B------:R-:W-:Y:S02]  /*63b0*/  FSEL R0, R0, RZ, !P0 ;  /* 0x000000ff00007208 */ /* 0x000fe40004000000 */
[----:B------:R-:W-:-:S03]  /*63c0*/  PLOP3.LUT P0, PT, P0, PT, PT, 0x8, 0x80 ;  /* 0x000000000080781c */ /* 0x000fc6000070e170 */
[----:B------:R-:W-:Y:S01]  /*63d0*/  FADD.FTZ R9, R0, R9 ;  /* 0x0000000900097221 */ /* 0x000fe20000010000 */
        /* <DEDUP_REMOVED lines=10> */
.L_x_587:
        /* <DEDUP_REMOVED lines=12> */
.L_x_588:
        /* <DEDUP_REMOVED lines=42> */
.L_x_586:
        /* <DEDUP_REMOVED lines=8> */
[----:B------:R-:W-:-:S03]  /*6860*/  IMAD.U32 R3, R48, 0x10000, RZ ;  /* 0x0001000030037824 */ /* 0x000fc600078e00ff */
[----:B------:R-:W-:Y:S02]  /*6870*/  FSEL R8, R44, RZ, !P0 ;  /* 0x000000ff2c087208 */ /* 0x000fe40004000000 */
[----:B------:R-:W-:-:S03]  /*6880*/  PLOP3.LUT P0, PT, P0, PT, PT, 0x8, 0x80 ;  /* 0x000000000080781c */ /* 0x000fc6000070e170 */
[----:B------:R-:W-:Y:S01]  /*6890*/  FADD.FTZ R8, R8, R3 ;  /* 0x0000000308087221 */ /* 0x000fe20000010000 */
[----:B------:R-:W-:Y:S01]  /*68a0*/  IMAD.MOV.U32 R3, RZ, RZ, R72 ;  /* 0x000000ffff037224 */ /* 0x000fe200078e0048 */
        /* <DEDUP_REMOVED lines=9> */
.L_x_590:
        /* <DEDUP_REMOVED lines=12> */
.L_x_591:
        /* <DEDUP_REMOVED lines=42> */
.L_x_589:
[----:B------:R-:W-:Y:S01]  /*6ca0*/  I2FP.F32.U32 R3, R3 ;  /* 0x0000000300037245 */ /* 0x000fe20000201000 */
[----:B------:R-:W-:Y:S01]  /*6cb0*/  IMAD.U32 R2, R45, 0x10000, RZ ;  /* 0x000100002d027824 */ /* 0x000fe200078e00ff */
[----:B------:R-:W-:Y:S01]  /*6cc0*/  ISETP.NE.AND P2, PT, R4, 0x1, PT ;  /* 0x000000010400780c */ /* 0x000fe20003f45270 */
[----:B------:R-:W-:Y:S01]  /*6cd0*/  IMAD.U32 R7, R49, 0x10000, RZ ;  /* 0x0001000031077824 */ /* 0x000fe200078e00ff */
[----:B------:R-:W-:Y:S01]  /*6ce0*/  PRMT R6, R45, 0x7632, R6 ;  /* 0x000076322d067816 */ /* 0x000fe20000000006 */
[----:B------:R-:W-:Y:S01]  /*6cf0*/  FFMA.FTZ R3, R3, R26, 1.1641532182693481445e-10 ;  /* 0x2f00000003037423 */ /* 0x000fe2000001001a */
[----:B------:R-:W-:Y:S01]  /*6d00*/  FMUL.FTZ R2, R2, UR17 ;  /* 0x0000001102027c20 */ /* 0x000fe20008410000 */
[----:B------:R-:W-:-:S03]  /*6d10*/  PRMT R52, R49, 0x7632, R52 ;  /* 0x0000763231347816 */ /* 0x000fc60000000034 */
[----:B------:R-:W-:Y:S01]  /*6d20*/  FMUL.FTZ R2, R2, UR5 ;  /* 0x0000000502027c20 */ /* 0x000fe20008410000 */
[----:B------:R-:W-:Y:S01]  /*6d30*/  FSETP.GTU.FTZ.AND P1, PT, R3, UR4, PT ;  /* 0x0000000403007c0b */ /* 0x000fe2000bf3c000 */
        /* <DEDUP_REMOVED lines=14> */
.L_x_593:
        /* <DEDUP_REMOVED lines=12> */
.L_x_594:
        /* <DEDUP_REMOVED lines=42> */
.L_x_592:
        /* <DEDUP_REMOVED lines=22> */
.L_x_596:
        /* <DEDUP_REMOVED lines=12> */
.L_x_597:
        /* <DEDUP_REMOVED lines=42> */
.L_x_595:
        /* <DEDUP_REMOVED lines=24> */
.L_x_599:
        /* <DEDUP_REMOVED lines=12> */
.L_x_600:
        /* <DEDUP_REMOVED lines=42> */
.L_x_598:
[----:B------:R-:W-:Y:S01]  /*7b20*/  I2FP.F32.U32 R3, R3 ;  /* 0x0000000300037245 */ /* 0x000fe20000201000 */
[----:B------:R-:W-:Y:S01]  /*7b30*/  IMAD.U32 R46, R46, 0x10000, RZ ;  /* 0x000100002e2e7824 */ /* 0x000fe200078e00ff */
[----:B------:R-:W-:-:S03]  /*7b40*/  ISETP.NE.AND P5, PT, R2, 0x1, PT ;  /* 0x000000010200780c */ /* 0x000fc60003fa5270 */
[----:B------:R-:W-:Y:S01]  /*7b50*/  FFMA.FTZ R3, R3, R26, 1.1641532182693481445e-10 ;  /* 0x2f00000003037423 */ /* 0x000fe2000001001a */
[----:B------:R-:W-:-:S04]  /*7b60*/  FMUL.FTZ R46, R46, UR17 ;  /* 0x000000112e2e7c20 */ /* 0x000fc80008410000 */
[----:B------:R-:W-:Y:S01]  /*7b70*/  FMUL.FTZ R46, R46, UR5 ;  /* 0x000000052e2e7c20 */ /* 0x000fe20008410000 */
[----:B------:R-:W-:Y:S01]  /*7b80*/  FSETP.GTU.FTZ.AND P4, PT, R3, UR4, PT ;  /* 0x0000000403007c0b */ /* 0x000fe2000bf9c000 */
[----:B------:R-:W-:-:S03]  /*7b90*/  IMAD.U32 R3, R50, 0x10000, RZ ;  /* 0x0001000032037824 */ /* 0x000fc600078e00ff */
[----:B------:R-:W-:Y:S02]  /*7ba0*/  FSEL R4, R46, RZ, !P4 ;  /* 0x000000ff2e047208 */ /* 0x000fe40006000000 */
[----:B------:R-:W-:Y:S02]  /*7bb0*/  PLOP3.LUT P4, PT, P4, PT, PT, 0x8, 0x80 ;  /* 0x000000000080781c */ /* 0x000fe4000278e170 */
[----:B------:R-:W-:Y:S01]  /*7bc0*/  MOV R46, 0x2 ;  /* 0x00000002002e7802 */ /* 0x000fe20000000f00 */
        /* <DEDUP_REMOVED lines=11> */
.L_x_602:
        /* <DEDUP_REMOVED lines=12> */
.L_x_603:
        /* <DEDUP_REMOVED lines=42> */
.L_x_601:
[----:B------:R-:W-:Y:S01]  /*7fe0*/  I2FP.F32.U32 R3, R3 ;  /* 0x0000000300037245 */ /* 0x000fe20000201000 */
[----:B------:R-:W-:Y:S01]  /*7ff0*/  IMAD.U32 R2, R47, 0x10000, RZ ;  /* 0x000100002f027824 */ /* 0x000fe200078e00ff */
[----:B------:R-:W-:Y:S01]  /*8000*/  ISETP.NE.AND P6, PT, R46, 0x1, PT ;  /* 0x000000012e00780c */ /* 0x000fe20003fc5270 */
[C---:B------:R-:W-:Y:S01]  /*8010*/  IMAD.U32 R44, R51.reuse, 0x10000, RZ ;  /* 0x00010000332c7824 */ /* 0x040fe200078e00ff */
[----:B------:R-:W-:Y:S01]  /*8020*/  PRMT R52, R51, 0x7632, R52 ;  /* 0x0000763233347816 */ /* 0x000fe20000000034 */
[----:B------:R-:W-:Y:S01]  /*8030*/  FFMA.FTZ R3, R3, R26, 1.1641532182693481445e-10 ;  /* 0x2f00000003037423 */ /* 0x000fe2000001001a */
[----:B------:R-:W-:Y:S01]  /*8040*/  FMUL.FTZ R2, R2, UR17 ;  /* 0x0000001102027c20 */ /* 0x000fe20008410000 */
[----:B------:R-:W-:Y:S01]  /*8050*/  MOV R56, 0x2 ;  /* 0x0000000200387802 */ /* 0x000fe20000000f00 */
[----:B------:R-:W-:Y:S02]  /*8060*/  IMAD.MOV.U32 R45, RZ, RZ, R72 ;  /* 0x000000ffff2d7224 */ /* 0x000fe400078e0048 */
[----:B------:R-:W-:Y:S01]  /*8070*/  FMUL.FTZ R2, R2, UR5 ;  /* 0x0000000502027c20 */ /* 0x000fe20008410000 */
[----:B------:R-:W-:-:S04]  /*8080*/  FSETP.GTU.FTZ.AND P5, PT, R3, UR4, PT ;  /* 0x0000000403007c0b */ /* 0x000fc8000bfbc000 */
[----:B------:R-:W-:Y:S02]  /*8090*/  FSEL R3, R2, RZ, !P5 ;  /* 0x000000ff02037208 */ /* 0x000fe40006800000 */
[----:B------:R-:W-:Y:S02]  /*80a0*/  PRMT R2, R47, 0x7632, R2 ;  /* 0x000076322f027816 */ /* 0x000fe40000000002 */
[----:B------:R-:W-:Y:S01]  /*80b0*/  PLOP3.LUT P5, PT, P5, PT, PT, 0x8, 0x80 ;  /* 0x000000000080781c */ /* 0x000fe20002fae170 */
[----:B------:R-:W-:Y:S01]  /*80c0*/  FADD.FTZ R3, R3, R44 ;  /* 0x0000002c03037221 */ /* 0x000fe20000010000 */
[----:B------:R-:W-:Y:S11]  /*80d0*/  @!P6 BRA `(.L_x_604) ;  /* 0x000000040000e947 */ /* 0x000ff60003800000 */
        /* <DEDUP_REMOVED lines=8> */
.L_x_605:
        /* <DEDUP_REMOVED lines=14> */
.L_x_606:
        /* <DEDUP_REMOVED lines=42> */
.L_x_604:
[----:B------:R-:W-:Y:S01]  /*84e0*/  I2FP.F32.U32 R45, R45 ;  /* 0x0000002d002d7245 */ /* 0x000fe20000201000 */
[----:B------:R-:W-:Y:S01]  /*84f0*/  IMAD.U32 R2, R2, 0x10000, RZ ;  /* 0x0001000002027824 */ /* 0x000fe200078e00ff */
[----:B------:R-:W-:Y:S01]  /*8500*/  F2FP.BF16.F32.PACK_AB R46, R4, R5 ;  /* 0x00000005042e723e */ /* 0x000fe200000010ff */
[----:B------:R-:W-:Y:S01]  /*8510*/  IMAD.U32 R47, R52, 0x10000, RZ ;  /* 0x00010000342f7824 */ /* 0x000fe200078e00ff */
[----:B------:R-:W-:Y:S01]  /*8520*/  F2FP.BF16.F32.PACK_AB R44, R8, R9 ;  /* 0x00000009082c723e */ /* 0x000fe200000010ff */
[----:B------:R-:W-:Y:S01]  /*8530*/  FFMA.FTZ R45, R45, R26, 1.1641532182693481445e-10 ;  /* 0x2f0000002d2d7423 */ /* 0x000fe2000001001a */
[----:B------:R-:W-:-:S04]  /*8540*/  FMUL.FTZ R2, R2, UR17 ;  /* 0x0000001102027c20 */ /* 0x000fc80008410000 */
[----:B------:R-:W-:Y:S01]  /*8550*/  FMUL.FTZ R2, R2, UR5 ;  /* 0x0000000502027c20 */ /* 0x000fe20008410000 */
[----:B------:R-:W-:Y:S02]  /*8560*/  FSETP.GTU.FTZ.AND P6, PT, R45, UR4, PT ;  /* 0x000000042d007c0b */ /* 0x000fe4000bfdc000 */
[----:B------:R-:W-:Y:S02]  /*8570*/  F2FP.BF16.F32.PACK_AB R45, R6, R7 ;  /* 0x00000007062d723e */ /* 0x000fe400000010ff */
[----:B------:R-:W-:Y:S02]  /*8580*/  FSEL R2, R2, RZ, !P6 ;  /* 0x000000ff02027208 */ /* 0x000fe40007000000 */
[----:B------:R-:W-:-:S03]  /*8590*/  PLOP3.LUT P6, PT, P6, PT, PT, 0x8, 0x80 ;  /* 0x000000000080781c */ /* 0x000fc600037ce170 */
[----:B------:R-:W-:-:S05]  /*85a0*/  FADD.FTZ R2, R2, R47 ;  /* 0x0000002f02027221 */ /* 0x000fca0000010000 */
[----:B------:R-:W-:Y:S01]  /*85b0*/  F2FP.BF16.F32.PACK_AB R47, R2, R3 ;  /* 0x00000003022f723e */ /* 0x000fe200000010ff */
[----:B------:R-:W-:Y:S06]  /*85c0*/  BRA `(.L_x_607) ;  /* 0x0000002400787947 */ /* 0x000fec0003800000 */
.L_x_582:
        /* <DEDUP_REMOVED lines=15> */
.L_x_609:
        /* <DEDUP_REMOVED lines=12> */
.L_x_610:
        /* <DEDUP_REMOVED lines=42> */
.L_x_608:
[----:B------:R-:W-:Y:S01]  /*8a20*/  I2FP.F32.U32 R3, R2 ;  /* 0x0000000200037245 */ /* 0x000fe20000201000 */
[----:B-----5:R-:W-:Y:S01]  /*8a30*/  IMAD.U32 R0, R44, 0x10000, RZ ;  /* 0x000100002c007824 */ /* 0x020fe200078e00ff */
[----:B------:R-:W-:Y:S01]  /*8a40*/  ISETP.NE.AND P1, PT, R4, 0x1, PT ;  /* 0x000000010400780c */ /* 0x000fe20003f25270 */
[----:B------:R-:W-:Y:S01]  /*8a50*/  IMAD.MOV.U32 R2, RZ, RZ, 0x2 ;  /* 0x00000002ff027424 */ /* 0x000fe200078e00ff */
[----:B------:R-:W-:Y:S01]  /*8a60*/  PRMT R44, R44, 0x7632, R44 ;  /* 0x000076322c2c7816 */ /* 0x000fe2000000002c */
[----:B------:R-:W-:Y:S01]  /*8a70*/  FFMA.FTZ R3, R3, R26, 1.1641532182693481445e-10 ;  /* 0x2f00000003037423 */ /* 0x000fe2000001001a */
[----:B------:R-:W-:-:S04]  /*8a80*/  FMUL.FTZ R0, R0, UR17 ;  /* 0x0000001100007c20 */ /* 0x000fc80008410000 */
[----:B------:R-:W-:Y:S01]  /*8a90*/  FSETP.GTU.FTZ.AND P0, PT, R3, UR4, PT ;  /* 0x0000000403007c0b */ /* 0x000fe2000bf1c000 */
[----:B------:R-:W-:Y:S01]  /*8aa0*/  FMUL.FTZ R0, R0, UR5 ;  /* 0x0000000500007c20 */ /* 0x000fe20008410000 */
[----:B------:R-:W-:Y:S02]  /*8ab0*/  MOV R3, R72 ;  /* 0x0000004800037202 */ /* 0x000fe40000000f00 */
[----:B------:R-:W-:Y:S02]  /*8ac0*/  PLOP3.LUT P2, PT, P0, PT, PT, 0x8, 0x80 ;  /* 0x000000000080781c */ /* 0x000fe4000074e170 */
[----:B------:R-:W-:Y:S02]  /*8ad0*/  FSEL R9, R0, RZ, !P0 ;  /* 0x000000ff00097208 */ /* 0x000fe40004000000 */
[----:B------:R-:W-:Y:S01]  /*8ae0*/  P2R R0, PR, RZ, 0x4 ;  /* 0x00000004ff007803 */ /* 0x000fe20000000000 */
[----:B------:R-:W-:Y:S08]  /*8af0*/  @!P1 BRA `(.L_x_611) ;  /* 0x0000000000f89947 */ /* 0x000ff00003800000 */
        /* <DEDUP_REMOVED lines=8> */
.L_x_612:
        /* <DEDUP_REMOVED lines=12> */
.L_x_613:
        /* <DEDUP_REMOVED lines=38> */
[----:B------:R-:W-:Y:S02]  /*8ea0*/  LOP3.LUT R69, R4, UR37, R3, 0x96, !PT ;  /* 0x0000002504457c12 */ /* 0x000fe4000f8e9603 */
[----:B------:R-:W-:Y:S01]  /*8eb0*/  MOV R3, R27 ;  /* 0x0000001b00037202 */ /* 0x000fe20000000f00 */
[----:B------:R-:W-:Y:S02]  /*8ec0*/  IMAD.MOV.U32 R27, RZ, RZ, R2 ;  /* 0x000000ffff1b7224 */ /* 0x000fe400078e0002 */
[----:B------:R-:W-:-:S07]  /*8ed0*/  IMAD.MOV.U32 R2, RZ, RZ, RZ ;  /* 0x000000ffff027224 */ /* 0x000fce00078e00ff */
.L_x_611:
[----:B------:R-:W-:Y:S01]  /*8ee0*/  ISETP.NE.AND P2, PT, R2, 0x1, PT ;  /* 0x000000010200780c */ /* 0x000fe20003f45270 */
[----:B------:R-:W-:Y:S01]  /*8ef0*/  IMAD.MOV.U32 R4, RZ, RZ, 0x2 ;  /* 0x00000002ff047424 */ /* 0x000fe200078e00ff */
[----:B------:R-:W-:Y:S02]  /*8f00*/  I2FP.F32.U32 R3, R3 ;  /* 0x0000000300037245 */ /* 0x000fe40000201000 */
[----:B------:R-:W-:-:S03]  /*8f10*/  SHF.L.U32 R44, R44, 0x10, RZ ;  /* 0x000000102c2c7819 */ /* 0x000fc600000006ff */
[----:B------:R-:W-:Y:S02]  /*8f20*/  FFMA.FTZ R3, R3, R26, 1.1641532182693481445e-10 ;  /* 0x2f00000003037423 */ /* 0x000fe4000001001a */
[----:B------:R-:W-:-:S03]  /*8f30*/  FMUL.FTZ R44, R44, UR17 ;  /* 0x000000112c2c7c20 */ /* 0x000fc60008410000 */
[----:B------:R-:W-:Y:S01]  /*8f40*/  FSETP.GTU.FTZ.AND P1, PT, R3, UR4, PT ;  /* 0x0000000403007c0b */ /* 0x000fe2000bf3c000 */
[----:B------:R-:W-:Y:S01]  /*8f50*/  FMUL.FTZ R8, R44, UR5 ;  /* 0x000000052c087c20 */ /* 0x000fe20008410000 */
        /* <DEDUP_REMOVED lines=12> */
.L_x_615:
        /* <DEDUP_REMOVED lines=12> */
.L_x_616:
        /* <DEDUP_REMOVED lines=42> */
.L_x_614:
[----:B------:R-:W-:Y:S01]  /*9380*/  I2FP.F32.U32 R3, R3 ;  /* 0x0000000300037245 */ /* 0x000fe20000201000 */
[C---:B------:R-:W-:Y:S01]  /*9390*/  IMAD.U32 R2, R45.reuse, 0x10000, RZ ;  /* 0x000100002d027824 */ /* 0x040fe200078e00ff */
[----:B------:R-:W-:Y:S02]  /*93a0*/  ISETP.NE.AND P3, PT, R4, 0x1, PT ;  /* 0x000000010400780c */ /* 0x000fe40003f65270 */
[----:B------:R-:W-:Y:S01]  /*93b0*/  PRMT R6, R45, 0x7632, R6 ;  /* 0x000076322d067816 */ /* 0x000fe20000000006 */
[----:B------:R-:W-:Y:S01]  /*93c0*/  FFMA.FTZ R3, R3, R26, 1.1641532182693481445e-10 ;  /* 0x2f00000003037423 */ /* 0x000fe2000001001a */
[----:B------:R-:W-:-:S04]  /*93d0*/  FMUL.FTZ R2, R2, UR17 ;  /* 0x0000001102027c20 */ /* 0x000fc80008410000 */
[----:B------:R-:W-:Y:S01]  /*93e0*/  FMUL.FTZ R2, R2, UR5 ;  /* 0x0000000502027c20 */ /* 0x000fe20008410000 */
[----:B------:R-:W-:Y:S01]  /*93f0*/  FSETP.GTU.FTZ.AND P2, PT, R3, UR4, PT ;  /* 0x0000000403007c0b */ /* 0x000fe2000bf5c000 */
[----:B------:R-:W-:-:S03]  /*9400*/  IMAD.MOV.U32 R3, RZ, RZ, R72 ;  /* 0x000000ffff037224 */ /* 0x000fc600078e0048 */
[----:B------:R-:W-:Y:S01]  /*9410*/  FSEL R7, R2, RZ, !P2 ;  /* 0x000000ff02077208 */ /* 0x000fe20005000000 */
[----:B------:R-:W-:Y:S01]  /*9420*/  HFMA2 R2, -RZ, RZ, 0, 1.1920928955078125e-07 ;  /* 0x00000002ff027431 */ /* 0x000fe200000001ff */
[----:B------:R-:W-:Y:S01]  /*9430*/  PLOP3.LUT P1, PT, P2, PT, PT, 0x8, 0x80 ;  /* 0x000000000080781c */ /* 0x000fe2000172e170 */
[----:B------:R-:W-:-:S12]  /*9440*/  @!P3 BRA `(.L_x_617) ;  /* 0x0000000000f8b947 */ /* 0x000fd80003800000 */
        /* <DEDUP_REMOVED lines=8> */
.L_x_618:
        /* <DEDUP_REMOVED lines=12> */
.L_x_619:
        /* <DEDUP_REMOVED lines=42> */
.L_x_617:
[----:B------:R-:W-:Y:S01]  /*9830*/  ISETP.NE.AND P4, PT, R2, 0x1, PT ;  /* 0x000000010200780c */ /* 0x000fe20003f85270 */
[----:B------:R-:W-:Y:S01]  /*9840*/  IMAD.U32 R6, R6, 0x10000, RZ ;  /* 0x0001000006067824 */ /* 0x000fe200078e00ff */
[----:B------:R-:W-:Y:S01]  /*9850*/  I2FP.F32.U32 R3, R3 ;  /* 0x0000000300037245 */ /* 0x000fe20000201000 */
[----:B------:R-:W-:Y:S02]  /*9860*/  IMAD.MOV.U32 R4, RZ, RZ, 0x2 ;  /* 0x00000002ff047424 */ /* 0x000fe400078e00ff */
[----:B------:R-:W-:Y:S02]  /*9870*/  FMUL.FTZ R6, R6, UR17 ;  /* 0x0000001106067c20 */ /* 0x000fe40008410000 */
[----:B------:R-:W-:Y:S02]  /*9880*/  FFMA.FTZ R3, R3, R26, 1.1641532182693481445e-10 ;  /* 0x2f00000003037423 */ /* 0x000fe4000001001a */
[----:B------:R-:W-:-:S03]  /*9890*/  FMUL.FTZ R6, R6, UR5 ;  /* 0x0000000506067c20 */ /* 0x000fc60008410000 */
[----:B------:R-:W-:Y:S02]  /*98a0*/  FSETP.GTU.FTZ.AND P3, PT, R3, UR4, PT ;  /* 0x0000000403007c0b */ /* 0x000fe4000bf7c000 */
[----:B------:R-:W-:Y:S02]  /*98b0*/  MOV R3, R72 ;  /* 0x0000004800037202 */ /* 0x000fe40000000f00 */
[----:B------:R-:W-:Y:S02]  /*98c0*/  PLOP3.LUT P2, PT, P3, PT, PT, 0x8, 0x80 ;  /* 0x000000000080781c */ /* 0x000fe40001f4e170 */
[----:B------:R-:W-:Y:S01]  /*98d0*/  FSEL R6, R6, RZ, !P3 ;  /* 0x000000ff06067208 */ /* 0x000fe20005800000 */
[----:B------:R-:W-:Y:S10]  /*98e0*/  @!P4 BRA `(.L_x_620) ;  /* 0x0000000000f8c947 */ /* 0x000ff40003800000 */
        /* <DEDUP_REMOVED lines=8> */
.L_x_621:
        /* <DEDUP_REMOVED lines=12> */
.L_x_622:
        /* <DEDUP_REMOVED lines=42> */
.L_x_620:
[----:B------:R-:W-:Y:S02]  /*9cd0*/  I2FP.F32.U32 R3, R3 ;  /* 0x0000000300037245 */ /* 0x000fe40000201000 */
[----:B------:R-:W-:Y:S02]  /*9ce0*/  SHF.L.U32 R2, R46, 0x10, RZ ;  /* 0x000000102e027819 */ /* 0x000fe400000006ff */
[----:B------:R-:W-:Y:S01]  /*9cf0*/  ISETP.NE.AND P5, PT, R4, 0x1, PT ;  /* 0x000000010400780c */ /* 0x000fe20003fa5270 */
[----:B------:R-:W-:Y:S01]  /*9d00*/  FFMA.FTZ R3, R3, R26, 1.1641532182693481445e-10 ;  /* 0x2f00000003037423 */ /* 0x000fe2000001001a */
[----:B------:R-:W-:Y:S01]  /*9d10*/  PRMT R46, R46, 0x7632, R46 ;  /* 0x000076322e2e7816 */ /* 0x000fe2000000002e */
[----:B------:R-:W-:-:S03]  /*9d20*/  FMUL.FTZ R2, R2, UR17 ;  /* 0x0000001102027c20 */ /* 0x000fc60008410000 */
[----:B------:R-:W-:Y:S01]  /*9d30*/  FSETP.GTU.FTZ.AND P4, PT, R3, UR4, PT ;  /* 0x0000000403007c0b */ /* 0x000fe2000bf9c000 */
[----:B------:R-:W-:Y:S01]  /*9d40*/  FMUL.FTZ R2, R2, UR5 ;  /* 0x0000000502027c20 */ /* 0x000fe20008410000 */
[----:B------:R-:W-:Y:S02]  /*9d50*/  IMAD.MOV.U32 R3, RZ, RZ, R72 ;  /* 0x000000ffff037224 */ /* 0x000fe400078e0048 */
[----:B------:R-:W-:Y:S02]  /*9d60*/  PLOP3.LUT P3, PT, P4, PT, PT, 0x8, 0x80 ;  /* 0x000000000080781c */ /* 0x000fe4000276e170 */
[----:B------:R-:W-:Y:S01]  /*9d70*/  FSEL R5, R2, RZ, !P4 ;  /* 0x000000ff02057208 */ /* 0x000fe20006000000 */
[----:B------:R-:W-:Y:S01]  /*9d80*/  IMAD.MOV.U32 R2, RZ, RZ, 0x2 ;  /* 0x00000002ff027424 */ /* 0x000fe200078e00ff */
        /* <DEDUP_REMOVED lines=9> */
.L_x_624:
        /* <DEDUP_REMOVED lines=12> */
.L_x_625:
        /* <DEDUP_REMOVED lines=42> */
.L_x_623:
[----:B------:R-:W-:Y:S01]  /*a180*/  I2FP.F32.U32 R3, R3 ;  /* 0x0000000300037245 */ /* 0x000fe20000201000 */
[----:B------:R-:W-:Y:S01]  /*a190*/  IMAD.U32 R46, R46, 0x10000, RZ ;  /* 0x000100002e2e7824 */ /* 0x000fe200078e00ff */
[----:B------:R-:W-:-:S03]  /*a1a0*/  ISETP.NE.AND P5, PT, R2, 0x1, PT ;  /* 0x000000010200780c */ /* 0x000fc60003fa5270 */
[----:B------:R-:W-:Y:S01]  /*a1b0*/  FFMA.FTZ R3, R3, R26, 1.1641532182693481445e-10 ;  /* 0x2f00000003037423 */ /* 0x000fe2000001001a */
[----:B------:R-:W-:-:S04]  /*a1c0*/  FMUL.FTZ R46, R46, UR17 ;  /* 0x000000112e2e7c20 */ /* 0x000fc80008410000 */
[----:B------:R-:W-:Y:S01]  /*a1d0*/  FMUL.FTZ R4, R46, UR5 ;  /* 0x000000052e047c20 */ /* 0x000fe20008410000 */
[----:B------:R-:W-:Y:S01]  /*a1e0*/  FSETP.GTU.FTZ.AND P4, PT, R3, UR4, PT ;  /* 0x0000000403007c0b */ /* 0x000fe2000bf9c000 */
[----:B------:R-:W-:Y:S02]  /*a1f0*/  HFMA2 R46, -RZ, RZ, 0, 1.1920928955078125e-07 ;  /* 0x00000002ff2e7431 */ /* 0x000fe400000001ff */
[----:B------:R-:W-:Y:S01]  /*a200*/  IMAD.MOV.U32 R3, RZ, RZ, R72 ;  /* 0x000000ffff037224 */ /* 0x000fe200078e0048 */
[----:B------:R-:W-:Y:S02]  /*a210*/  FSEL R4, R4, RZ, !P4 ;  /* 0x000000ff04047208 */ /* 0x000fe40006000000 */
        /* <DEDUP_REMOVED lines=10> */
.L_x_627:
        /* <DEDUP_REMOVED lines=12> */
.L_x_628:
        /* <DEDUP_REMOVED lines=42> */
.L_x_626:
[----:B------:R-:W-:Y:S01]  /*a620*/  I2FP.F32.U32 R3, R3 ;  /* 0x0000000300037245 */ /* 0x000fe20000201000 */
[----:B------:R-:W-:Y:S01]  /*a630*/  IMAD.U32 R2, R47, 0x10000, RZ ;  /* 0x000100002f027824 */ /* 0x000fe200078e00ff */
[----:B------:R-:W-:Y:S01]  /*a640*/  ISETP.NE.AND P6, PT, R46, 0x1, PT ;  /* 0x000000012e00780c */ /* 0x000fe20003fc5270 */
[----:B------:R-:W-:Y:S01]  /*a650*/  IMAD.MOV.U32 R56, RZ, RZ, 0x2 ;  /* 0x00000002ff387424 */ /* 0x000fe200078e00ff */
[----:B------:R-:W-:Y:S01]  /*a660*/  MOV R45, R72 ;  /* 0x00000048002d7202 */ /* 0x000fe20000000f00 */
[----:B------:R-:W-:Y:S01]  /*a670*/  FFMA.FTZ R3, R3, R26, 1.1641532182693481445e-10 ;  /* 0x2f00000003037423 */ /* 0x000fe2000001001a */
[----:B------:R-:W-:-:S04]  /*a680*/  FMUL.FTZ R2, R2, UR17 ;  /* 0x0000001102027c20 */ /* 0x000fc80008410000 */
[----:B------:R-:W-:Y:S01]  /*a690*/  FMUL.FTZ R44, R2, UR5 ;  /* 0x00000005022c7c20 */ /* 0x000fe20008410000 */
[----:B------:R-:W-:Y:S02]  /*a6a0*/  FSETP.GTU.FTZ.AND P5, PT, R3, UR4, PT ;  /* 0x0000000403007c0b */ /* 0x000fe4000bfbc000 */
[----:B------:R-:W-:Y:S02]  /*a6b0*/  PRMT R2, R47, 0x7632, R2 ;  /* 0x000076322f027816 */ /* 0x000fe40000000002 */
[----:B------:R-:W-:Y:S02]  /*a6c0*/  FSEL R3, R44, RZ, !P5 ;  /* 0x000000ff2c037208 */ /* 0x000fe40006800000 */
[----:B------:R-:W-:Y:S01]  /*a6d0*/  PLOP3.LUT P5, PT, P5, PT, PT, 0x8, 0x80 ;  /* 0x000000000080781c */ /* 0x000fe20002fae170 */
[----:B------:R-:W-:-:S12]  /*a6e0*/  @!P6 BRA `(.L_x_629) ;  /* 0x000000040000e947 */ /* 0x000fd80003800000 */
        /* <DEDUP_REMOVED lines=8> */
.L_x_630:
[----:B------:R-:W-:-:S04]  /*a770*/  VIADD R25, R25, 0x1 ;  /* 0x0000000119197836 */ /* 0x000fc80000000000 */
        /* <DEDUP_REMOVED lines=13> */
.L_x_631:
        /* <DEDUP_REMOVED lines=41> */
[----:B------:R-:W-:-:S07]  /*aae0*/  IMAD.MOV.U32 R27, RZ, RZ, R44 ;  /* 0x000000ffff1b7224 */ /* 0x000fce00078e002c */
.L_x_629:
[----:B------:R-:W-:Y:S02]  /*aaf0*/  I2FP.F32.U32 R45, R45 ;  /* 0x0000002d002d7245 */ /* 0x000fe40000201000 */
[----:B------:R-:W-:Y:S02]  /*ab00*/  SHF.L.U32 R2, R2, 0x10, RZ ;  /* 0x0000001002027819 */ /* 0x000fe400000006ff */
[----:B------:R-:W-:Y:S01]  /*ab10*/  F2FP.BF16.F32.PACK_AB R46, R4, R5 ;  /* 0x00000005042e723e */ /* 0x000fe200000010ff */
[----:B------:R-:W-:Y:S01]  /*ab20*/  FFMA.FTZ R45, R45, R26, 1.1641532182693481445e-10 ;  /* 0x2f0000002d2d7423 */ /* 0x000fe2000001001a */
[----:B------:R-:W-:Y:S01]  /*ab30*/  F2FP.BF16.F32.PACK_AB R44, R8, R9 ;  /* 0x00000009082c723e */ /* 0x000fe200000010ff */
[----:B------:R-:W-:-:S03]  /*ab40*/  FMUL.FTZ R2, R2, UR17 ;  /* 0x0000001102027c20 */ /* 0x000fc60008410000 */
[----:B------:R-:W-:Y:S01]  /*ab50*/  FSETP.GTU.FTZ.AND P6, PT, R45, UR4, PT ;  /* 0x000000042d007c0b */ /* 0x000fe2000bfdc000 */
[----:B------:R-:W-:Y:S01]  /*ab60*/  FMUL.FTZ R2, R2, UR5 ;  /* 0x0000000502027c20 */ /* 0x000fe20008410000 */
[----:B------:R-:W-:-:S04]  /*ab70*/  F2FP.BF16.F32.PACK_AB R45, R6, R7 ;  /* 0x00000007062d723e */ /* 0x000fc800000010ff */
[----:B------:R-:W-:Y:S02]  /*ab80*/  FSEL R2, R2, RZ, !P6 ;  /* 0x000000ff02027208 */ /* 0x000fe40007000000 */
[----:B------:R-:W-:Y:S02]  /*ab90*/  PLOP3.LUT P6, PT, P6, PT, PT, 0x8, 0x80 ;  /* 0x000000000080781c */ /* 0x000fe400037ce170 */
[----:B------:R-:W-:-:S11]  /*aba0*/  F2FP.BF16.F32.PACK_AB R47, R2, R3 ;  /* 0x00000003022f723e */ /* 0x000fd600000010ff */
.L_x_607:
[----:B------:R-:W-:Y:S02]  /*abb0*/  SEL R52, RZ, 0x1000000, !P6 ;  /* 0x01000000ff347807 */ /* 0x000fe40007000000 */
[----:B------:R-:W-:Y:S02]  /*abc0*/  SEL R50, RZ, 0x10000, !P5 ;  /* 0x00010000ff327807 */ /* 0x000fe40006800000 */
[----:B------:R-:W-:Y:S02]  /*abd0*/  SEL R51, RZ, 0x100, !P4 ;  /* 0x00000100ff337807 */ /* 0x000fe40006000000 */
[----:B------:R-:W-:Y:S02]  /*abe0*/  ISETP.NE.AND P6, PT, R0, RZ, PT ;  /* 0x000000ff0000720c */ /* 0x000fe40003fc5270 */
[----:B------:R-:W-:Y:S02]  /*abf0*/  SEL R0, RZ, 0x1000000, !P2 ;  /* 0x01000000ff007807 */ /* 0x000fe40005000000 */
[----:B------:R-:W-:-:S02]  /*ac00*/  SEL R49, RZ, 0x10000, !P1 ;  /* 0x00010000ff317807 */ /* 0x000fc40004800000 */
[----:B------:R-:W-:Y:S02]  /*ac10*/  SEL R48, RZ, 0x100, !P0 ;  /* 0x00000100ff307807 */ /* 0x000fe40004000000 */
[----:B------:R-:W-:Y:S02]  /*ac20*/  LOP3.LUT R51, R51, R52, R50, 0xfe, !PT ;  /* 0x0000003433337212 */ /* 0x000fe400078efe32 */
[----:B------:R-:W-:Y:S02]  /*ac30*/  SEL R50, RZ, 0x1, !P3 ;  /* 0x00000001ff327807 */ /* 0x000fe40005800000 */
[----:B------:R-:W-:Y:S01]  /*ac40*/  LOP3.LUT R48, R48, R0, R49, 0xfe, !PT ;  /* 0x0000000030307212 */ /* 0x000fe200078efe31 */
[----:B------:R-:W-:Y:S01]  /*ac50*/  VIADD R0, R19, 0x100 ;  /* 0x0000010013007836 */ /* 0x000fe20000000000 */
[----:B------:R-:W-:Y:S02]  /*ac60*/  SEL R53, RZ, 0x1, !P6 ;  /* 0x00000001ff357807 */ /* 0x000fe40007000000 */
[----:B------:R-:W-:Y:S01]  /*ac70*/  LOP3.LUT R49, R51, R50, RZ, 0xfc, !PT ;  /* 0x0000003233317212 */ /* 0x000fe200078efcff */
[----:B------:R-:W-:Y:S01]  /*ac80*/  IMAD.WIDE.U32 R50, R10, 0x10, R114 ;  /* 0x000000100a327825 */ /* 0x000fe200078e0072 */
[----:B------:R-:W-:-:S03]  /*ac90*/  LOP3.LUT R48, R48, R53, RZ, 0xfc, !PT ;  /* 0x0000003530307212 */ /* 0x000fc600078efcff */
[----:B------:R-:W-:Y:S01]  /*aca0*/  IMAD.WIDE.U32 R52, R10, 0x8, R88 ;  /* 0x000000080a347825 */ /* 0x000fe200078e0058 */
[----:B------:R0:W-:Y:S03]  /*acb0*/  STG.E.128 desc[UR8][R50.64], R44 ;  /* 0x0000002c32007986 */ /* 0x0001e6000c101d08 */
[----:B------:R-:W-:Y:S01]  /*acc0*/  IMAD.WIDE.U32 R54, R0, 0x10, R74 ;  /* 0x0000001000367825 */ /* 0x000fe200078e004a */
[----:B------:R1:W-:Y:S04]  /*acd0*/  STG.E.64 desc[UR8][R52.64], R48 ;  /* 0x0000003034007986 */ /* 0x0003e8000c101b08 */
[----:B0-----:R1:W5:Y:S01]  /*ace0*/  LDG.E.128 R44, desc[UR8][R54.64] ;  /* 0x00000008362c7981 */ /* 0x001362000c1e1d00 */
[----:B------:R-:W-:Y:S05]  /*acf0*/  BRA.U !UP1, `(.L_x_632) ;  /* 0x0000002509f07547 */ /* 0x000fea000b800000 */
[----:B-1----:R-:W0:Y:S01]  /*ad00*/  LDC.64 R48, c[0x0][0x3a0] ;  /* 0x0000e800ff307b82 */ /* 0x002e220000000a00 */
[----:B------:R-:W-:Y:S01]  /*ad10*/  ISETP.NE.AND P0, PT, R56, 0x1, PT ;  /* 0x000000013800780c */ /* 0x000fe20003f05270 */
[----:B------:R-:W-:Y:S01]  /*ad20*/  IMAD.MOV.U32 R52, RZ, RZ, 0x2 ;  /* 0x00000002ff347424 */ /* 0x000fe200078e00ff */
[----:B------:R-:W-:Y:S01]  /*ad30*/  MOV R53, R72 ;  /* 0x0000004800357202 */ /* 0x000fe20000000f00 */
[----:B------:R-:W-:Y:S02]  /*ad40*/  IMAD.MOV.U32 R61, RZ, RZ, R27 ;  /* 0x000000ffff3d7224 */ /* 0x000fe400078e001b */
[----:B0-----:R-:W-:-:S06]  /*ad50*/  IMAD.WIDE.U32 R48, R0, 0x10, R48 ;  /* 0x0000001000307825 */ /* 0x001fcc00078e0030 */
[----:B------:R-:W5:Y:S02]  /*ad60*/  LDG.E.128 R48, desc[UR8][R48.64] ;  /* 0x0000000830307981 */ /* 0x000f64000c1e1d00 */
[----:B------:R-:W-:Y:S05]  /*ad70*/  @!P0 BRA `(.L_x_633) ;  /* 0x0000000400008947 */ /* 0x000fea0003800000 */
[----:B------:R-:W-:-:S13]  /*ad80*/  ISETP.NE.AND P0, PT, R56, 0x3, PT ;  /* 0x000000033800780c */ /* 0x000fda0003f05270 */
[----:B------:R-:W-:Y:S05]  /*ad90*/  @!P0 BRA `(.L_x_634) ;  /* 0x0000000000208947 */ /* 0x000fea0003800000 */
[----:B------:R-:W-:-:S13]  /*ada0*/  ISETP.NE.AND P0, PT, R56, 0x2, PT ;  /* 0x000000023800780c */ /* 0x000fda0003f05270 */
[----:B------:R-:W-:Y:S01]  /*adb0*/  @!P0 IMAD.MOV.U32 R52, RZ, RZ, 0x3 ;  /* 0x00000003ff348424 */ /* 0x000fe200078e00ff */
[-C--:B------:R-:W-:Y:S01]  /*adc0*/  @!P0 MOV R61, R27.reuse ;  /* 0x0000001b003d8202 */ /* 0x080fe20000000f00 */
[----:B------:R-:W-:Y:S01]  /*add0*/  @!P0 IMAD.MOV.U32 R53, RZ, RZ, R69 ;  /* 0x000000ffff358224 */ /* 0x000fe200078e0045 */
[----:B------:R-:W-:Y:S01]  /*ade0*/  @P0 MOV R61, R27 ;  /* 0x0000001b003d0202 */ /* 0x000fe20000000f00 */
[----:B------:R-:W-:Y:S02]  /*adf0*/  @P0 VIADD R52, R56, 0x1 ;  /* 0x0000000138340836 */ /* 0x000fe40000000000 */
[----:B------:R-:W-:Y:S01]  /*ae00*/  @P0 IMAD.MOV.U32 R53, RZ, RZ, R70 ;  /* 0x000000ffff350224 */ /* 0x000fe200078e0046 */
[----:B------:R-:W-:Y:S06]  /*ae10*/  BRA `(.L_x_633) ;  /* 0x0000000000d87947 */ /* 0x000fec0003800000 */
.L_x_634:
        /* <DEDUP_REMOVED lines=12> */
.L_x_635:
        /* <DEDUP_REMOVED lines=42> */
.L_x_633:
[----:B------:R-:W-:Y:S01]  /*b180*/  I2FP.F32.U32 R27, R53 ;  /* 0x00000035001b7245 */ /* 0x000fe20000201000 */
[----:B-----5:R-:W-:Y:S01]  /*b190*/  IMAD.U32 R54, R48, 0x10000, RZ ;  /* 0x0001000030367824 */ /* 0x020fe200078e00ff */
[----:B------:R-:W-:Y:S01]  /*b1a0*/  SHF.L.U32 R53, R44, 0x10, RZ ;  /* 0x000000102c357819 */ /* 0x000fe200000006ff */
[----:B------:R-:W-:Y:S01]  /*b1b0*/  IMAD.MOV.U32 R55, RZ, RZ, 0x2 ;  /* 0x00000002ff377424 */ /* 0x000fe200078e00ff */
[----:B------:R-:W-:Y:S01]  /*b1c0*/  ISETP.NE.AND P1, PT, R52, 0x1, PT ;  /* 0x000000013400780c */ /* 0x000fe20003f25270 */
[----:B------:R-:W-:Y:S01]  /*b1d0*/  FFMA.FTZ R27, R27, R26, 1.1641532182693481445e-10 ;  /* 0x2f0000001b1b7423 */ /* 0x000fe2000001001a */
[----:B------:R-:W-:Y:S01]  /*b1e0*/  PRMT R44, R44, 0x7632, R44 ;  /* 0x000076322c2c7816 */ /* 0x000fe2000000002c */
[----:B------:R-:W-:Y:S01]  /*b1f0*/  FMUL.FTZ R53, R53, UR17 ;  /* 0x0000001135357c20 */ /* 0x000fe20008410000 */
[----:B------:R-:W-:Y:S02]  /*b200*/  PRMT R48, R48, 0x7632, R48 ;  /* 0x0000763230307816 */ /* 0x000fe40000000030 */
[----:B------:R-:W-:Y:S01]  /*b210*/  FSETP.GTU.FTZ.AND P0, PT, R27, UR4, PT ;  /* 0x000000041b007c0b */ /* 0x000fe2000bf1c000 */
[----:B------:R-:W-:-:S05]  /*b220*/  FMUL.FTZ R53, R53, UR5 ;  /* 0x0000000535357c20 */ /* 0x000fca0008410000 */
[----:B------:R-:W-:Y:S02]  /*b230*/  FSEL R27, R53, RZ, !P0 ;  /* 0x000000ff351b7208 */ /* 0x000fe40004000000 */
[----:B------:R-:W-:Y:S02]  /*b240*/  PLOP3.LUT P0, PT, P0, PT, PT, 0x8, 0x80 ;  /* 0x000000000080781c */ /* 0x000fe4000070e170 */
[----:B------:R-:W-:Y:S01]  /*b250*/  MOV R53, R72 ;  /* 0x0000004800357202 */ /* 0x000fe20000000f00 */
[----:B------:R-:W-:Y:S01]  /*b260*/  FADD.FTZ R27, R27, R54 ;  /* 0x000000361b1b7221 */ /* 0x000fe20000010000 */
        /* <DEDUP_REMOVED lines=10> */
.L_x_637:
        /* <DEDUP_REMOVED lines=12> */
.L_x_638:
        /* <DEDUP_REMOVED lines=39> */
[----:B------:R-:W-:Y:S02]  /*b640*/  LOP3.LUT R69, R54, UR37, R53, 0x96, !PT ;  /* 0x0000002536457c12 */ /* 0x000fe4000f8e9635 */
[----:B------:R-:W-:Y:S01]  /*b650*/  MOV R53, R61 ;  /* 0x0000003d00357202 */ /* 0x000fe20000000f00 */
[----:B------:R-:W-:-:S07]  /*b660*/  IMAD.MOV.U32 R61, RZ, RZ, R52 ;  /* 0x000000ffff3d7224 */ /* 0x000fce00078e0034 */
.L_x_636:
[----:B------:R-:W-:Y:S01]  /*b670*/  I2FP.F32.U32 R53, R53 ;  /* 0x0000003500357245 */ /* 0x000fe20000201000 */
[----:B------:R-:W-:Y:S01]  /*b680*/  IMAD.MOV.U32 R54, RZ, RZ, 0x2 ;  /* 0x00000002ff367424 */ /* 0x000fe200078e00ff */
[----:B------:R-:W-:Y:S02]  /*b690*/  SHF.L.U32 R44, R44, 0x10, RZ ;  /* 0x000000102c2c7819 */ /* 0x000fe400000006ff */
[----:B------:R-:W-:Y:S01]  /*b6a0*/  ISETP.NE.AND P1, PT, R55, 0x1, PT ;  /* 0x000000013700780c */ /* 0x000fe20003f25270 */
[----:B------:R-:W-:Y:S02]  /*b6b0*/  FFMA.FTZ R53, R53, R26, 1.1641532182693481445e-10 ;  /* 0x2f00000035357423 */ /* 0x000fe4000001001a */
[----:B------:R-:W-:-:S03]  /*b6c0*/  FMUL.FTZ R44, R44, UR17 ;  /* 0x000000112c2c7c20 */ /* 0x000fc60008410000 */
[----:B------:R-:W-:Y:S01]  /*b6d0*/  FSETP.GTU.FTZ.AND P0, PT, R53, UR4, PT ;  /* 0x0000000435007c0b */ /* 0x000fe2000bf1c000 */
[----:B------:R-:W-:Y:S01]  /*b6e0*/  FMUL.FTZ R44, R44, UR5 ;  /* 0x000000052c2c7c20 */ /* 0x000fe20008410000 */
[----:B------:R-:W-:Y:S01]  /*b6f0*/  IMAD.U32 R53, R48, 0x10000, RZ ;  /* 0x0001000030357824 */ /* 0x000fe200078e00ff */
[----:B------:R-:W-:-:S03]  /*b700*/  MOV R48, R72 ;  /* 0x0000004800307202 */ /* 0x000fc60000000f00 */
        /* <DEDUP_REMOVED lines=13> */
.L_x_640:
        /* <DEDUP_REMOVED lines=12> */
.L_x_641:
        /* <DEDUP_REMOVED lines=42> */
.L_x_639:
[----:B------:R-:W-:Y:S01]  /*bb40*/  I2FP.F32.U32 R53, R48 ;  /* 0x0000003000357245 */ /* 0x000fe20000201000 */
[C---:B------:R-:W-:Y:S01]  /*bb50*/  IMAD.U32 R48, R45.reuse, 0x10000, RZ ;  /* 0x000100002d307824 */ /* 0x040fe200078e00ff */
[----:B------:R-:W-:Y:S01]  /*bb60*/  ISETP.NE.AND P2, PT, R54, 0x1, PT ;  /* 0x000000013600780c */ /* 0x000fe20003f45270 */
[----:B------:R-:W-:Y:S01]  /*bb70*/  IMAD.MOV.U32 R55, RZ, RZ, R72 ;  /* 0x000000ffff377224 */ /* 0x000fe200078e0048 */
[----:B------:R-:W-:Y:S01]  /*bb80*/  PRMT R45, R45, 0x7632, R45 ;  /* 0x000076322d2d7816 */ /* 0x000fe2000000002d */
[----:B------:R-:W-:Y:S01]  /*bb90*/  FFMA.FTZ R53, R53, R26, 1.1641532182693481445e-10 ;  /* 0x2f00000035357423 */ /* 0x000fe2000001001a */
[----:B------:R-:W-:Y:S01]  /*bba0*/  FMUL.FTZ R48, R48, UR17 ;  /* 0x0000001130307c20 */ /* 0x000fe20008410000 */
[----:B------:R-:W-:-:S03]  /*bbb0*/  MOV R56, 0x2 ;  /* 0x0000000200387802 */ /* 0x000fc60000000f00 */
[----:B------:R-:W-:Y:S01]  /*bbc0*/  FMUL.FTZ R48, R48, UR5 ;  /* 0x0000000530307c20 */ /* 0x000fe20008410000 */
[----:B------:R-:W-:Y:S01]  /*bbd0*/  FSETP.GTU.FTZ.AND P1, PT, R53, UR4, PT ;  /* 0x0000000435007c0b */ /* 0x000fe2000bf3c000 */
[C---:B------:R-:W-:Y:S01]  /*bbe0*/  IMAD.U32 R53, R49.reuse, 0x10000, RZ ;  /* 0x0001000031357824 */ /* 0x040fe200078e00ff */
[----:B------:R-:W-:Y:S02]  /*bbf0*/  PRMT R49, R49, 0x7632, R49 ;  /* 0x0000763231317816 */ /* 0x000fe40000000031 */
        /* <DEDUP_REMOVED lines=13> */
.L_x_643:
        /* <DEDUP_REMOVED lines=12> */
.L_x_644:
        /* <DEDUP_REMOVED lines=41> */
[----:B------:R-:W-:-:S07]  /*c020*/  MOV R61, R54 ;  /* 0x00000036003d7202 */ /* 0x000fce0000000f00 */
.L_x_642:
[----:B------:R-:W-:Y:S01]  /*c030*/  I2FP.F32.U32 R55, R55 ;  /* 0x0000003700377245 */ /* 0x000fe20000201000 */
[----:B------:R-:W-:Y:S01]  /*c040*/  IMAD.U32 R45, R45, 0x10000, RZ ;  /* 0x000100002d2d7824 */ /* 0x000fe200078e00ff */
[----:B------:R-:W-:Y:S01]  /*c050*/  ISETP.NE.AND P3, PT, R56, 0x1, PT ;  /* 0x000000013800780c */ /* 0x000fe20003f65270 */
[----:B------:R-:W-:Y:S01]  /*c060*/  IMAD.MOV.U32 R58, RZ, RZ, 0x2 ;  /* 0x00000002ff3a7424 */ /* 0x000fe200078e00ff */
[----:B------:R-:W-:Y:S01]  /*c070*/  SHF.L.U32 R54, R49, 0x10, RZ ;  /* 0x0000001031367819 */ /* 0x000fe200000006ff */
[----:B------:R-:W-:Y:S01]  /*c080*/  FFMA.FTZ R55, R55, R26, 1.1641532182693481445e-10 ;  /* 0x2f00000037377423 */ /* 0x000fe2000001001a */
[----:B------:R-:W-:Y:S01]  /*c090*/  FMUL.FTZ R45, R45, UR17 ;  /* 0x000000112d2d7c20 */ /* 0x000fe20008410000 */
[----:B------:R-:W-:-:S03]  /*c0a0*/  IMAD.MOV.U32 R49, RZ, RZ, R72 ;  /* 0x000000ffff317224 */ /* 0x000fc600078e0048 */
[----:B------:R-:W-:Y:S01]  /*c0b0*/  FMUL.FTZ R45, R45, UR5 ;  /* 0x000000052d2d7c20 */ /* 0x000fe20008410000 */
[----:B------:R-:W-:-:S04]  /*c0c0*/  FSETP.GTU.FTZ.AND P2, PT, R55, UR4, PT ;  /* 0x0000000437007c0b */ /* 0x000fc8000bf5c000 */
        /* <DEDUP_REMOVED lines=13> */
.L_x_646:
        /* <DEDUP_REMOVED lines=12> */
.L_x_647:
        /* <DEDUP_REMOVED lines=42> */
.L_x_645:
        /* <DEDUP_REMOVED lines=25> */
.L_x_649:
        /* <DEDUP_REMOVED lines=12> */
.L_x_650:
        /* <DEDUP_REMOVED lines=42> */
.L_x_648:
        /* <DEDUP_REMOVED lines=23> */
.L_x_652:
[----:B------:R-:W-:-:S04]  /*cb60*/  VIADD R25, R25, 0x1 ;  /* 0x0000000119197836 */ /* 0x000fc80000000000 */
        /* <DEDUP_REMOVED lines=11> */
.L_x_653:
        /* <DEDUP_REMOVED lines=41> */
[----:B------:R-:W-:-:S07]  /*ceb0*/  MOV R61, R58 ;  /* 0x0000003a003d7202 */ /* 0x000fce0000000f00 */
.L_x_651:
[----:B------:R-:W-:Y:S01]  /*cec0*/  I2FP.F32.U32 R59, R50 ;  /* 0x00000032003b7245 */ /* 0x000fe20000201000 */
[C---:B------:R-:W-:Y:S01]  /*ced0*/  IMAD.U32 R50, R47.reuse, 0x10000, RZ ;  /* 0x000100002f327824 */ /* 0x040fe200078e00ff */
[----:B------:R-:W-:Y:S01]  /*cee0*/  ISETP.NE.AND P6, PT, R62, 0x1, PT ;  /* 0x000000013e00780c */ /* 0x000fe20003fc5270 */
[----:B------:R-:W-:Y:S01]  /*cef0*/  IMAD.MOV.U32 R66, RZ, RZ, 0x2 ;  /* 0x00000002ff427424 */ /* 0x000fe200078e00ff */
[----:B------:R-:W-:Y:S01]  /*cf00*/  PRMT R58, R47, 0x7632, R58 ;  /* 0x000076322f3a7816 */ /* 0x000fe2000000003a */
[----:B------:R-:W-:Y:S01]  /*cf10*/  FFMA.FTZ R59, R59, R26, 1.1641532182693481445e-10 ;  /* 0x2f0000003b3b7423 */ /* 0x000fe2000001001a */
[----:B------:R-:W-:Y:S01]  /*cf20*/  FMUL.FTZ R50, R50, UR17 ;  /* 0x0000001132327c20 */ /* 0x000fe20008410000 */
[----:B------:R-:W-:-:S03]  /*cf30*/  PRMT R60, R51, 0x7632, R60 ;  /* 0x00007632333c7816 */ /* 0x000fc6000000003c */
        /* <DEDUP_REMOVED lines=17> */
.L_x_655:
        /* <DEDUP_REMOVED lines=14> */
.L_x_656:
        /* <DEDUP_REMOVED lines=42> */
.L_x_654:
[----:B------:R-:W-:Y:S01]  /*d3d0*/  I2FP.F32.U32 R51, R51 ;  /* 0x0000003300337245 */ /* 0x000fe20000201000 */
[----:B------:R-:W-:Y:S01]  /*d3e0*/  IMAD.U32 R63, R60, 0x10000, RZ ;  /* 0x000100003c3f7824 */ /* 0x000fe200078e00ff */
[----:B------:R-:W-:Y:S02]  /*d3f0*/  SHF.L.U32 R58, R58, 0x10, RZ ;  /* 0x000000103a3a7819 */ /* 0x000fe400000006ff */
[----:B------:R-:W-:Y:S01]  /*d400*/  F2FP.BF16.F32.PACK_AB R46, R46, R49 ;  /* 0x000000312e2e723e */ /* 0x000fe200000010ff */
[----:B------:R-:W-:Y:S01]  /*d410*/  FFMA.FTZ R51, R51, R26, 1.1641532182693481445e-10 ;  /* 0x2f00000033337423 */ /* 0x000fe2000001001a */
[----:B------:R-:W-:Y:S01]  /*d420*/  F2FP.BF16.F32.PACK_AB R45, R45, R48 ;  /* 0x000000302d2d723e */ /* 0x000fe200000010ff */
[----:B------:R-:W-:Y:S01]  /*d430*/  FMUL.FTZ R58, R58, UR17 ;  /* 0x000000113a3a7c20 */ /* 0x000fe20008410000 */
[----:B------:R-:W-:Y:S02]  /*d440*/  F2FP.BF16.F32.PACK_AB R44, R44, R27 ;  /* 0x0000001b2c2c723e */ /* 0x000fe400000010ff */
[----:B------:R-:W-:Y:S01]  /*d450*/  FSETP.GTU.FTZ.AND P6, PT, R51, UR4, PT ;  /* 0x0000000433007c0b */ /* 0x000fe2000bfdc000 */
[----:B------:R-:W-:-:S05]  /*d460*/  FMUL.FTZ R58, R58, UR5 ;  /* 0x000000053a3a7c20 */ /* 0x000fca0008410000 */
[----:B------:R-:W-:Y:S02]  /*d470*/  FSEL R58, R58, RZ, !P6 ;  /* 0x000000ff3a3a7208 */ /* 0x000fe40007000000 */
[----:B------:R-:W-:-:S03]  /*d480*/  PLOP3.LUT P6, PT, P6, PT, PT, 0x8, 0x80 ;  /* 0x000000000080781c */ /* 0x000fc600037ce170 */
[----:B------:R-:W-:-:S05]  /*d490*/  FADD.FTZ R58, R58, R63 ;  /* 0x0000003f3a3a7221 */ /* 0x000fca0000010000 */
[----:B------:R-:W-:Y:S01]  /*d4a0*/  F2FP.BF16.F32.PACK_AB R47, R58, R47 ;  /* 0x0000002f3a2f723e */ /* 0x000fe200000010ff */
[----:B------:R-:W-:Y:S06]  /*d4b0*/  BRA `(.L_x_657) ;  /* 0x0000002400907947 */ /* 0x000fec0003800000 */
.L_x_632:
[----:B------:R-:W-:Y:S01]  /*d4c0*/  ISETP.NE.AND P0, PT, R56, 0x1, PT ;  /* 0x000000013800780c */ /* 0x000fe20003f05270 */
[----:B------:R-:W-:Y:S01]  /*d4d0*/  IMAD.MOV.U32 R50, RZ, RZ, 0x2 ;  /* 0x00000002ff327424 */ /* 0x000fe200078e00ff */
[----:B-1----:R-:W-:Y:S01]  /*d4e0*/  MOV R48, R72 ;  /* 0x0000004800307202 */ /* 0x002fe20000000f00 */
[----:B------:R-:W-:-:S10]  /*d4f0*/  IMAD.MOV.U32 R61, RZ, RZ, R27 ;  /* 0x000000ffff3d7224 */ /* 0x000fd400078e001b */
        /* <DEDUP_REMOVED lines=11> */
.L_x_659:
        /* <DEDUP_REMOVED lines=12> */
.L_x_660:
        /* <DEDUP_REMOVED lines=42> */
.L_x_658:
[----:B------:R-:W-:Y:S01]  /*d910*/  I2FP.F32.U32 R27, R48 ;  /* 0x00000030001b7245 */ /* 0x000fe20000201000 */
[----:B------:R-:W-:Y:S01]  /*d920*/  IMAD.MOV.U32 R49, RZ, RZ, R72 ;  /* 0x000000ffff317224 */ /* 0x000fe200078e0048 */
[----:B------:R-:W-:Y:S02]  /*d930*/  ISETP.NE.AND P1, PT, R50, 0x1, PT ;  /* 0x000000013200780c */ /* 0x000fe40003f25270 */
[C---:B-----5:R-:W-:Y:S01]  /*d940*/  SHF.L.U32 R48, R44.reuse, 0x10, RZ ;  /* 0x000000102c307819 */ /* 0x060fe200000006ff */
[----:B------:R-:W-:Y:S01]  /*d950*/  FFMA.FTZ R27, R27, R26, 1.1641532182693481445e-10 ;  /* 0x2f0000001b1b7423 */ /* 0x000fe2000001001a */
[----:B------:R-:W-:-:S03]  /*d960*/  PRMT R44, R44, 0x7632, R44 ;  /* 0x000076322c2c7816 */ /* 0x000fc6000000002c */
[----:B------:R-:W-:Y:S01]  /*d970*/  FMUL.FTZ R48, R48, UR17 ;  /* 0x0000001130307c20 */ /* 0x000fe20008410000 */
[----:B------:R-:W-:-:S03]  /*d980*/  FSETP.GTU.FTZ.AND P0, PT, R27, UR4, PT ;  /* 0x000000041b007c0b */ /* 0x000fc6000bf1c000 */
[----:B------:R-:W-:Y:S01]  /*d990*/  FMUL.FTZ R27, R48, UR5 ;  /* 0x00000005301b7c20 */ /* 0x000fe20008410000 */
[----:B------:R-:W-:Y:S01]  /*d9a0*/  PLOP3.LUT P2, PT, P0, PT, PT, 0x8, 0x80 ;  /* 0x000000000080781c */ /* 0x000fe2000074e170 */
[----:B------:R-:W-:-:S03]  /*d9b0*/  IMAD.MOV.U32 R48, RZ, RZ, 0x2 ;  /* 0x00000002ff307424 */ /* 0x000fc600078e00ff */
[----:B------:R-:W-:Y:S02]  /*d9c0*/  FSEL R27, R27, RZ, !P0 ;  /* 0x000000ff1b1b7208 */ /* 0x000fe40004000000 */
[----:B------:R-:W-:Y:S01]  /*d9d0*/  P2R R57, PR, RZ, 0x4 ;  /* 0x00000004ff397803 */ /* 0x000fe20000000000 */
        /* <DEDUP_REMOVED lines=9> */
.L_x_662:
        /* <DEDUP_REMOVED lines=12> */
.L_x_663:
        /* <DEDUP_REMOVED lines=42> */
.L_x_661:
[----:B------:R-:W-:Y:S01]  /*ddd0*/  I2FP.F32.U32 R49, R49 ;  /* 0x0000003100317245 */ /* 0x000fe20000201000 */
[----:B------:R-:W-:Y:S01]  /*dde0*/  IMAD.U32 R44, R44, 0x10000, RZ ;  /* 0x000100002c2c7824 */ /* 0x000fe200078e00ff */
[----:B------:R-:W-:Y:S01]  /*ddf0*/  ISETP.NE.AND P2, PT, R48, 0x1, PT ;  /* 0x000000013000780c */ /* 0x000fe20003f45270 */
[----:B------:R-:W-:Y:S02]  /*de00*/  HFMA2 R50, -RZ, RZ, 0, 1.1920928955078125e-07 ;  /* 0x00000002ff327431 */ /* 0x000fe400000001ff */
[----:B------:R-:W-:Y:S01]  /*de10*/  FFMA.FTZ R49, R49, R26, 1.1641532182693481445e-10 ;  /* 0x2f00000031317423 */ /* 0x000fe2000001001a */
[----:B------:R-:W-:-:S04]  /*de20*/  FMUL.FTZ R44, R44, UR17 ;  /* 0x000000112c2c7c20 */ /* 0x000fc80008410000 */
[----:B------:R-:W-:Y:S01]  /*de30*/  FMUL.FTZ R44, R44, UR5 ;  /* 0x000000052c2c7c20 */ /* 0x000fe20008410000 */
[----:B------:R-:W-:Y:S01]  /*de40*/  FSETP.GTU.FTZ.AND P1, PT, R49, UR4, PT ;  /* 0x0000000431007c0b */ /* 0x000fe2000bf3c000 */
[----:B------:R-:W-:-:S03]  /*de50*/  IMAD.MOV.U32 R49, RZ, RZ, R72 ;  /* 0x000000ffff317224 */ /* 0x000fc600078e0048 */
[----:B------:R-:W-:Y:S02]  /*de60*/  FSEL R44, R44, RZ, !P1 ;  /* 0x000000ff2c2c7208 */ /* 0x000fe40004800000 */
[----:B------:R-:W-:-:S03]  /*de70*/  PLOP3.LUT P0, PT, P1, PT, PT, 0x8, 0x80 ;  /* 0x000000000080781c */ /* 0x000fc60000f0e170 */
[----:B------:R-:W-:Y:S01]  /*de80*/  IMAD.MOV.U32 R52, RZ, RZ, R44 ;  /* 0x000000ffff347224 */ /* 0x000fe200078e002c */
        /* <DEDUP_REMOVED lines=9> */
.L_x_665:
        /* <DEDUP_REMOVED lines=12> */
.L_x_666:
        /* <DEDUP_REMOVED lines=42> */
.L_x_664:
[----:B------:R-:W-:Y:S01]  /*e280*/  I2FP.F32.U32 R49, R49 ;  /* 0x0000003100317245 */ /* 0x000fe20000201000 */
[C---:B------:R-:W-:Y:S01]  /*e290*/  IMAD.U32 R48, R45.reuse, 0x10000, RZ ;  /* 0x000100002d307824 */ /* 0x040fe200078e00ff */
[----:B------:R-:W-:Y:S02]  /*e2a0*/  ISETP.NE.AND P3, PT, R50, 0x1, PT ;  /* 0x000000013200780c */ /* 0x000fe40003f65270 */
[----:B------:R-:W-:Y:S01]  /*e2b0*/  PRMT R45, R45, 0x7632, R45 ;  /* 0x000076322d2d7816 */ /* 0x000fe2000000002d */
[----:B------:R-:W-:Y:S01]  /*e2c0*/  FFMA.FTZ R49, R49, R26, 1.1641532182693481445e-10 ;  /* 0x2f00000031317423 */ /* 0x000fe2000001001a */
[----:B------:R-:W-:Y:S01]  /*e2d0*/  FMUL.FTZ R48, R48, UR17 ;  /* 0x0000001130307c20 */ /* 0x000fe20008410000 */
[----:B------:R-:W-:-:S03]  /*e2e0*/  MOV R51, 0x2 ;  /* 0x0000000200337802 */ /* 0x000fc60000000f00 */
        /* <DEDUP_REMOVED lines=15> */
.L_x_668:
        /* <DEDUP_REMOVED lines=12> */
.L_x_669:
        /* <DEDUP_REMOVED lines=42> */
.L_x_667:
        /* <DEDUP_REMOVED lines=21> */
.L_x_671:
        /* <DEDUP_REMOVED lines=12> */
.L_x_672:
        /* <DEDUP_REMOVED lines=41> */
[----:B------:R-:W-:-:S07]  /*ebe0*/  MOV R61, R50 ;  /* 0x00000032003d7202 */ /* 0x000fce0000000f00 */
.L_x_670:
[----:B------:R-:W-:Y:S01]  /*ebf0*/  I2FP.F32.U32 R49, R49 ;  /* 0x0000003100317245 */ /* 0x000fe20000201000 */
[C---:B------:R-:W-:Y:S01]  /*ec00*/  IMAD.U32 R50, R46.reuse, 0x10000, RZ ;  /* 0x000100002e327824 */ /* 0x040fe200078e00ff */
[----:B------:R-:W-:Y:S01]  /*ec10*/  ISETP.NE.AND P5, PT, R55, 0x1, PT ;  /* 0x000000013700780c */ /* 0x000fe20003fa5270 */
[----:B------:R-:W-:Y:S01]  /*ec20*/  IMAD.MOV.U32 R51, RZ, RZ, R72 ;  /* 0x000000ffff337224 */ /* 0x000fe200078e0048 */
[----:B------:R-:W-:Y:S01]  /*ec30*/  PRMT R46, R46, 0x7632, R46 ;  /* 0x000076322e2e7816 */ /* 0x000fe2000000002e */
[----:B------:R-:W-:Y:S01]  /*ec40*/  FFMA.FTZ R49, R49, R26, 1.1641532182693481445e-10 ;  /* 0x2f00000031317423 */ /* 0x000fe2000001001a */
[----:B------:R-:W-:-:S04]  /*ec50*/  FMUL.FTZ R50, R50, UR17 ;  /* 0x0000001132327c20 */ /* 0x000fc80008410000 */
[----:B------:R-:W-:Y:S01]  /*ec60*/  FSETP.GTU.FTZ.AND P4, PT, R49, UR4, PT ;  /* 0x0000000431007c0b */ /* 0x000fe2000bf9c000 */
[----:B------:R-:W-:Y:S01]  /*ec70*/  FMUL.FTZ R49, R50, UR5 ;  /* 0x0000000532317c20 */ /* 0x000fe20008410000 */
[----:B------:R-:W-:Y:S02]  /*ec80*/  MOV R50, 0x2 ;  /* 0x0000000200327802 */ /* 0x000fe40000000f00 */
[----:B------:R-:W-:Y:S02]  /*ec90*/  PLOP3.LUT P3, PT, P4, PT, PT, 0x8, 0x80 ;  /* 0x000000000080781c */ /* 0x000fe4000276e170 */
[----:B------:R-:W-:-:S05]  /*eca0*/  FSEL R49, R49, RZ, !P4 ;  /* 0x000000ff31317208 */ /* 0x000fca0006000000 */
        /* <DEDUP_REMOVED lines=10> */
.L_x_674:
        /* <DEDUP_REMOVED lines=12> */
.L_x_675:
        /* <DEDUP_REMOVED lines=42> */
.L_x_673:
        /* <DEDUP_REMOVED lines=21> */
.L_x_677:
        /* <DEDUP_REMOVED lines=12> */
.L_x_678:
        /* <DEDUP_REMOVED lines=42> */
.L_x_676:
        /* <DEDUP_REMOVED lines=22> */
.L_x_680:
[----:B------:R-:W-:-:S04]  /*f6c0*/  VIADD R25, R25, 0x1 ;  /* 0x0000000119197836 */ /* 0x000fc80000000000 */
        /* <DEDUP_REMOVED lines=13> */
.L_x_681:
        /* <DEDUP_REMOVED lines=42> */
.L_x_679:
        /* <DEDUP_REMOVED lines=12> */
.L_x_657:
        /* <DEDUP_REMOVED lines=9> */
[----:B------:R-:W-:Y:S02]  /*fb90*/  LOP3.LUT R48, R48, R50, R49, 0xfe, !PT ;  /* 0x0000003230307212 */ /* 0x000fe400078efe31 */
[----:B------:R-:W-:Y:S02]  /*fba0*/  SEL R63, RZ, 0x1, !P6 ;  /* 0x00000001ff3f7807 */ /* 0x000fe40007000000 */
[----:B------:R-:W-:-:S02]  /*fbb0*/  IADD3 R57, PT, PT, R19, 0x180, RZ ;  /* 0x0000018013397810 */ /* 0x000fc40007ffe0ff */
        /* <DEDUP_REMOVED lines=21> */
[----:B------:R-:W-:Y:S01]  /*fd10*/  @!P0 MOV R62, R69 ;  /* 0x00000045003e8202 */ /* 0x000fe20000000f00 */
[--C-:B------:R-:W-:Y:S01]  /*fd20*/  @!P0 IMAD.MOV.U32 R60, RZ, RZ, R61.reuse ;  /* 0x000000ffff3c8224 */ /* 0x100fe200078e003d */
[----:B------:R-:W-:Y:S01]  /*fd30*/  @P0 MOV R62, R70 ;  /* 0x00000046003e0202 */ /* 0x000fe20000000f00 */
[----:B------:R-:W-:Y:S02]  /*fd40*/  @P0 VIADD R64, R66, 0x1 ;  /* 0x0000000142400836 */ /* 0x000fe40000000000 */
[----:B------:R-:W-:Y:S01]  /*fd50*/  @P0 IMAD.MOV.U32 R60, RZ, RZ, R61 ;  /* 0x000000ffff3c0224 */ /* 0x000fe200078e003d */
[----:B------:R-:W-:Y:S06]  /*fd60*/  BRA `(.L_x_683) ;  /* 0x0000000000d87947 */ /* 0x000fec0003800000 */
.L_x_684:
        /* <DEDUP_REMOVED lines=12> */
.L_x_685:
        /* <DEDUP_REMOVED lines=41> */
[----:B------:R-:W-:-:S07]  /*100c0*/  MOV R62, R61 ;  /* 0x0000003d003e7202 */ /* 0x000fce0000000f00 */
.L_x_683:
[----:B------:R-:W-:Y:S01]  /*100d0*/  I2FP.F32.U32 R61, R62 ;  /* 0x0000003e003d7245 */ /* 0x000fe20000201000 */
[----:B-----5:R-:W-:Y:S01]  /*100e0*/  IMAD.U32 R62, R44, 0x10000, RZ ;  /* 0x000100002c3e7824 */ /* 0x020fe200078e00ff */
[----:B------:R-:W-:Y:S01]  /*100f0*/  ISETP.NE.AND P1, PT, R64, 0x1, PT ;  /* 0x000000014000780c */ /* 0x000fe20003f25270 */
[----:B------:R-:W-:Y:S01]  /*10100*/  IMAD.MOV.U32 R66, RZ, RZ, 0x2 ;  /* 0x00000002ff427424 */ /* 0x000fe200078e00ff */
[----:B------:R-:W-:Y:S01]  /*10110*/  SHF.L.U32 R63, R48, 0x10, RZ ;  /* 0x00000010303f7819 */ /* 0x000fe200000006ff */
[----:B------:R-:W-:Y:S01]  /*10120*/  FFMA.FTZ R61, R61, R26, 1.1641532182693481445e-10 ;  /* 0x2f0000003d3d7423 */ /* 0x000fe2000001001a */
[----:B------:R-:W-:Y:S01]  /*10130*/  FMUL.FTZ R62, R62, UR17 ;  /* 0x000000113e3e7c20 */ /* 0x000fe20008410000 */
[----:B------:R-:W-:Y:S01]  /*10140*/  PRMT R44, R44, 0x7632, R44 ;  /* 0x000076322c2c7816 */ /* 0x000fe2000000002c */
[----:B------:R-:W-:Y:S02]  /*10150*/  IMAD.MOV.U32 R65, RZ, RZ, R72 ;  /* 0x000000ffff417224 */ /* 0x000fe400078e0048 */
[----:B------:R-:W-:Y:S01]  /*10160*/  FMUL.FTZ R62, R62, UR5 ;  /* 0x000000053e3e7c20 */ /* 0x000fe20008410000 */
[----:B------:R-:W-:-:S04]  /*10170*/  FSETP.GTU.FTZ.AND P0, PT, R61, UR4, PT ;  /* 0x000000043d007c0b */ /* 0x000fc8000bf1c000 */
[----:B------:R-:W-:Y:S02]  /*10180*/  FSEL R62, R62, RZ, !P0 ;  /* 0x000000ff3e3e7208 */ /* 0x000fe40004000000 */
[----:B------:R-:W-:-:S03]  /*10190*/  PLOP3.LUT P0, PT, P0, PT, PT, 0x8, 0x80 ;  /* 0x000000000080781c */ /* 0x000fc6000070e170 */
[----:B------:R-:W-:Y:S01]  /*101a0*/  FADD.FTZ R63, R62, R63 ;  /* 0x0000003f3e3f7221 */ /* 0x000fe20000010000 */
[----:B------:R-:W-:Y:S02]  /*101b0*/  PRMT R62, R48, 0x7632, R62 ;  /* 0x00007632303e7816 */ /* 0x000fe4000000003e */
        /* <DEDUP_REMOVED lines=11> */
.L_x_687:
        /* <DEDUP_REMOVED lines=12> */
.L_x_688:
        /* <DEDUP_REMOVED lines=42> */
.L_x_686:
        /* <DEDUP_REMOVED lines=8> */
[----:B------:R-:W-:-:S04]  /*10650*/  IMAD.U32 R65, R62, 0x10000, RZ ;  /* 0x000100003e417824 */ /* 0x000fc800078e00ff */
[----:B------:R-:W-:Y:S02]  /*10660*/  FSEL R44, R44, RZ, !P0 ;  /* 0x000000ff2c2c7208 */ /* 0x000fe40004000000 */
[----:B------:R-:W-:-:S03]  /*10670*/  PLOP3.LUT P0, PT, P0, PT, PT, 0x8, 0x80 ;  /* 0x000000000080781c */ /* 0x000fc6000070e170 */
[----:B------:R-:W-:Y:S01]  /*10680*/  FADD.FTZ R44, R44, R65 ;  /* 0x000000412c2c7221 */ /* 0x000fe20000010000 */
[----:B------:R-:W-:-:S03]  /*10690*/  MOV R65, R72 ;  /* 0x0000004800417202 */ /* 0x000fc60000000f00 */
        /* <DEDUP_REMOVED lines=10> */
.L_x_690:
        /* <DEDUP_REMOVED lines=12> */
.L_x_691:
        /* <DEDUP_REMOVED lines=42> */
.L_x_689:
[----:B------:R-:W-:Y:S01]  /*10aa0*/  I2FP.F32.U32 R65, R65 ;  /* 0x0000004100417245 */ /* 0x000fe20000201000 */
[----:B------:R-:W-:Y:S01]  /*10ab0*/  IMAD.U32 R66, R45, 0x10000, RZ ;  /* 0x000100002d427824 */ /* 0x000fe200078e00ff */
[----:B------:R-:W-:Y:S01]  /*10ac0*/  ISETP.NE.AND P2, PT, R64, 0x1, PT ;  /* 0x000000014000780c */ /* 0x000fe20003f45270 */
[----:B------:R-:W-:Y:S01]  /*10ad0*/  IMAD.MOV.U32 R68, RZ, RZ, R72 ;  /* 0x000000ffff447224 */ /* 0x000fe200078e0048 */
[----:B------:R-:W-:Y:S01]  /*10ae0*/  PRMT R67, R49, 0x7632, R67 ;  /* 0x0000763231437816 */ /* 0x000fe20000000043 */
[----:B------:R-:W-:Y:S01]  /*10af0*/  FFMA.FTZ R65, R65, R26, 1.1641532182693481445e-10 ;  /* 0x2f00000041417423 */ /* 0x000fe2000001001a */
[----:B------:R-:W-:Y:S01]  /*10b00*/  FMUL.FTZ R66, R66, UR17 ;  /* 0x0000001142427c20 */ /* 0x000fe20008410000 */
[----:B------:R-:W-:-:S03]  /*10b10*/  PRMT R45, R45, 0x7632, R45 ;  /* 0x000076322d2d7816 */ /* 0x000fc6000000002d */
[----:B------:R-:W-:Y:S01]  /*10b20*/  FMUL.FTZ R66, R66, UR5 ;  /* 0x0000000542427c20 */ /* 0x000fe20008410000 */
[----:B------:R-:W-:Y:S01]  /*10b30*/  FSETP.GTU.FTZ.AND P1, PT, R65, UR4, PT ;  /* 0x0000000441007c0b */ /* 0x000fe2000bf3c000 */
[----:B------:R-:W-:-:S03]  /*10b40*/  IMAD.U32 R65, R49, 0x10000, RZ ;  /* 0x0001000031417824 */ /* 0x000fc600078e00ff */
[----:B------:R-:W-:Y:S02]  /*10b50*/  FSEL R66, R66, RZ, !P1 ;  /* 0x000000ff42427208 */ /* 0x000fe40004800000 */
[----:B------:R-:W-:-:S03]  /*10b60*/  PLOP3.LUT P1, PT, P1, PT, PT, 0x8, 0x80 ;  /* 0x000000000080781c */ /* 0x000fc60000f2e170 */
[----:B------:R-:W-:Y:S01]  /*10b70*/  FADD.FTZ R66, R66, R65 ;  /* 0x0000004142427221 */ /* 0x000fe20000010000 */
[----:B------:R-:W-:-:S03]  /*10b80*/  MOV R65, 0x2 ;  /* 0x0000000200417802 */ /* 0x000fc60000000f00 */
        /* <DEDUP_REMOVED lines=10> */
.L_x_693:
        /* <DEDUP_REMOVED lines=12> */
.L_x_694:
        /* <DEDUP_REMOVED lines=42> */
.L_x_692:
[----:B------:R-:W-:Y:S01]  /*10f90*/  I2FP.F32.U32 R71, R68 ;  /* 0x0000004400477245 */ /* 0x000fe20000201000 */
[----:B------:R-:W-:Y:S01]  /*10fa0*/  IMAD.U32 R45, R45, 0x10000, RZ ;  /* 0x000100002d2d7824 */ /* 0x000fe200078e00ff */
[----:B------:R-:W-:Y:S02]  /*10fb0*/  ISETP.NE.AND P3, PT, R65, 0x1, PT ;  /* 0x000000014100780c */ /* 0x000fe40003f65270 */
[----:B------:R-:W-:Y:S01]  /*10fc0*/  SHF.L.U32 R64, R67, 0x10, RZ ;  /* 0x0000001043407819 */ /* 0x000fe200000006ff */
[----:B------:R-:W-:Y:S01]  /*10fd0*/  FFMA.FTZ R71, R71, R26, 1.1641532182693481445e-10 ;  /* 0x2f00000047477423 */ /* 0x000fe2000001001a */
[----:B------:R-:W-:Y:S01]  /*10fe0*/  FMUL.FTZ R45, R45, UR17 ;  /* 0x000000112d2d7c20 */ /* 0x000fe20008410000 */
[----:B------:R-:W-:-:S03]  /*10ff0*/  IMAD.MOV.U32 R67, RZ, RZ, R72 ;  /* 0x000000ffff437224 */ /* 0x000fc600078e0048 */
[----:B------:R-:W-:Y:S01]  /*11000*/  FMUL.FTZ R45, R45, UR5 ;  /* 0x000000052d2d7c20 */ /* 0x000fe20008410000 */
[----:B------:R-:W-:Y:S01]  /*11010*/  FSETP.GTU.FTZ.AND P2, PT, R71, UR4, PT ;  /* 0x0000000447007c0b */ /* 0x000fe2000bf5c000 */
[----:B------:R-:W-:-:S03]  /*11020*/  IMAD.MOV.U32 R71, RZ, RZ, 0x2 ;  /* 0x00000002ff477424 */ /* 0x000fc600078e00ff */
        /* <DEDUP_REMOVED lines=13> */
.L_x_696:
        /* <DEDUP_REMOVED lines=12> */
.L_x_697:
        /* <DEDUP_REMOVED lines=42> */
.L_x_695:
[----:B------:R-:W-:Y:S01]  /*11460*/  I2FP.F32.U32 R65, R67 ;  /* 0x0000004300417245 */ /* 0x000fe20000201000 */
[----:B------:R-:W-:Y:S01]  /*11470*/  IMAD.U32 R68, R50, 0x10000, RZ ;  /* 0x0001000032447824 */ /* 0x000fe200078e00ff */
[C---:B------:R-:W-:Y:S02]  /*11480*/  SHF.L.U32 R67, R46.reuse, 0x10, RZ ;  /* 0x000000102e437819 */ /* 0x040fe400000006ff */
        /* <DEDUP_REMOVED lines=10> */
[----:B------:R-:W-:Y:S01]  /*11530*/  FADD.FTZ R67, R67, R68 ;  /* 0x0000004443437221 */ /* 0x000fe20000010000 */
[----:B------:R-:W-:-:S03]  /*11540*/  IMAD.MOV.U32 R68, RZ, RZ, 0x2 ;  /* 0x00000002ff447424 */ /* 0x000fc600078e00ff */
        /* <DEDUP_REMOVED lines=10> */
.L_x_699:
        /* <DEDUP_REMOVED lines=12> */
.L_x_700:
        /* <DEDUP_REMOVED lines=42> */
.L_x_698:
[----:B------:R-:W-:Y:S01]  /*11950*/  I2FP.F32.U32 R71, R73 ;  /* 0x0000004900477245 */ /* 0x000fe20000201000 */
[----:B------:R-:W-:Y:S01]  /*11960*/  IMAD.U32 R73, R46, 0x10000, RZ ;  /* 0x000100002e497824 */ /* 0x000fe200078e00ff */
[----:B------:R-:W-:Y:S01]  /*11970*/  ISETP.NE.AND P5, PT, R68, 0x1, PT ;  /* 0x000000014400780c */ /* 0x000fe20003fa5270 */
[----:B------:R-:W-:Y:S02]  /*11980*/  IMAD.U32 R65, R65, 0x10000, RZ ;  /* 0x0001000041417824 */ /* 0x000fe400078e00ff */
[----:B------:R-:W-:Y:S01]  /*11990*/  FFMA.FTZ R46, R71, R26, 1.1641532182693481445e-10 ;  /* 0x2f000000472e7423 */ /* 0x000fe2000001001a */
[----:B------:R-:W-:Y:S01]  /*119a0*/  FMUL.FTZ R73, R73, UR17 ;  /* 0x0000001149497c20 */ /* 0x000fe20008410000 */
[----:B------:R-:W-:-:S03]  /*119b0*/  MOV R71, 0x2 ;  /* 0x0000000200477802 */ /* 0x000fc60000000f00 */
[----:B------:R-:W-:Y:S01]  /*119c0*/  FMUL.FTZ R73, R73, UR5 ;  /* 0x0000000549497c20 */ /* 0x000fe20008410000 */
[----:B------:R-:W-:-:S04]  /*119d0*/  FSETP.GTU.FTZ.AND P4, PT, R46, UR4, PT ;  /* 0x000000042e007c0b */ /* 0x000fc8000bf9c000 */
[----:B------:R-:W-:Y:S01]  /*119e0*/  FSEL R46, R73, RZ, !P4 ;  /* 0x000000ff492e7208 */ /* 0x000fe20006000000 */
[----:B------:R-:W-:Y:S01]  /*119f0*/  IMAD.MOV.U32 R73, RZ, RZ, R72 ;  /* 0x000000ffff497224 */ /* 0x000fe200078e0048 */
        /* <DEDUP_REMOVED lines=12> */
.L_x_702:
        /* <DEDUP_REMOVED lines=12> */
.L_x_703:
        /* <DEDUP_REMOVED lines=42> */
.L_x_701:
[----:B------:R-:W-:Y:S01]  /*11e20*/  I2FP.F32.U32 R75, R73 ;  /* 0x00000049004b7245 */ /* 0x000fe20000201000 */
[----:B------:R-:W-:Y:S01]  /*11e30*/  IMAD.U32 R73, R47, 0x10000, RZ ;  /* 0x000100002f497824 */ /* 0x000fe200078e00ff */
[----:B------:R-:W-:Y:S02]  /*11e40*/  ISETP.NE.AND P6, PT, R71, 0x1, PT ;  /* 0x000000014700780c */ /* 0x000fe40003fc5270 */
[----:B------:R-:W-:Y:S01]  /*11e50*/  PRMT R88, R47, 0x7632, R88 ;  /* 0x000076322f587816 */ /* 0x000fe20000000058 */
[----:B------:R-:W-:Y:S01]  /*11e60*/  FFMA.FTZ R68, R75, R26, 1.1641532182693481445e-10 ;  /* 0x2f0000004b447423 */ /* 0x000fe2000001001a */
[----:B------:R-:W-:Y:S01]  /*11e70*/  FMUL.FTZ R73, R73, UR17 ;  /* 0x0000001149497c20 */ /* 0x000fe20008410000 */
[----:B------:R-:W-:-:S03]  /*11e80*/  PRMT R89, R51, 0x7632, R89 ;  /* 0x0000763233597816 */ /* 0x000fc60000000059 */
[----:B------:R-:W-:Y:S01]  /*11e90*/  FMUL.FTZ R73, R73, UR5 ;  /* 0x0000000549497c20 */ /* 0x000fe20008410000 */
[----:B------:R-:W-:Y:S02]  /*11ea0*/  FSETP.GTU.FTZ.AND P5, PT, R68, UR4, PT ;  /* 0x0000000444007c0b */ /* 0x000fe4000bfbc000 */
[----:B------:R-:W-:Y:S02]  /*11eb0*/  SHF.L.U32 R68, R51, 0x10, RZ ;  /* 0x0000001033447819 */ /* 0x000fe400000006ff */
[----:B------:R-:W-:Y:S02]  /*11ec0*/  FSEL R73, R73, RZ, !P5 ;  /* 0x000000ff49497208 */ /* 0x000fe40006800000 */
[----:B------:R-:W-:-:S03]  /*11ed0*/  PLOP3.LUT P5, PT, P5, PT, PT, 0x8, 0x80 ;  /* 0x000000000080781c */ /* 0x000fc60002fae170 */
[----:B------:R-:W-:Y:S01]  /*11ee0*/  FADD.FTZ R47, R73, R68 ;  /* 0x00000044492f7221 */ /* 0x000fe20000010000 */
[----:B------:R-:W-:Y:S02]  /*11ef0*/  IMAD.MOV.U32 R68, RZ, RZ, 0x2 ;  /* 0x00000002ff447424 */ /* 0x000fe400078e00ff */
[----:B------:R-:W-:Y:S02]  /*11f00*/  IMAD.MOV.U32 R73, RZ, RZ, R72 ;  /* 0x000000ffff497224 */ /* 0x000fe400078e0048 */
        /* <DEDUP_REMOVED lines=10> */
.L_x_705:
        /* <DEDUP_REMOVED lines=14> */
.L_x_706:
        /* <DEDUP_REMOVED lines=39> */
[----:B------:R-:W-:Y:S01]  /*12300*/  IMAD.MOV.U32 R60, RZ, RZ, R74 ;  /* 0x000000ffff3c7224 */ /* 0x000fe200078e004a */
[----:B------:R-:W-:Y:S01]  /*12310*/  LOP3.LUT R69, R68, UR37, R75, 0x96, !PT ;  /* 0x0000002544457c12 */ /* 0x000fe2000f8e964b */
[----:B------:R-:W-:-:S07]  /*12320*/  IMAD.MOV.U32 R68, RZ, RZ, RZ ;  /* 0x000000ffff447224 */ /* 0x000fce00078e00ff */
.L_x_704:
        /* <DEDUP_REMOVED lines=15> */
.L_x_682:
        /* <DEDUP_REMOVED lines=15> */
.L_x_709:
        /* <DEDUP_REMOVED lines=12> */
.L_x_710:
        /* <DEDUP_REMOVED lines=42> */
.L_x_708:
[----:B------:R-:W-:Y:S01]  /*12870*/  I2FP.F32.U32 R49, R48 ;  /* 0x0000003000317245 */ /* 0x000fe20000201000 */
[----:B------:R-:W-:Y:S01]  /*12880*/  IMAD.MOV.U32 R51, RZ, RZ, 0x2 ;  /* 0x00000002ff337424 */ /* 0x000fe200078e00ff */
[----:B------:R-:W-:Y:S02]  /*12890*/  ISETP.NE.AND P1, PT, R50, 0x1, PT ;  /* 0x000000013200780c */ /* 0x000fe40003f25270 */
[C---:B-----5:R-:W-:Y:S01]  /*128a0*/  SHF.L.U32 R48, R44.reuse, 0x10, RZ ;  /* 0x000000102c307819 */ /* 0x060fe200000006ff */
[----:B------:R-:W-:Y:S01]  /*128b0*/  FFMA.FTZ R49, R49, R26, 1.1641532182693481445e-10 ;  /* 0x2f00000031317423 */ /* 0x000fe2000001001a */
[----:B------:R-:W-:-:S03]  /*128c0*/  PRMT R44, R44, 0x7632, R44 ;  /* 0x000076322c2c7816 */ /* 0x000fc6000000002c */
[----:B------:R-:W-:Y:S01]  /*128d0*/  FMUL.FTZ R48, R48, UR17 ;  /* 0x0000001130307c20 */ /* 0x000fe20008410000 */
[----:B------:R-:W-:Y:S01]  /*128e0*/  FSETP.GTU.FTZ.AND P0, PT, R49, UR4, PT ;  /* 0x0000000431007c0b */ /* 0x000fe2000bf1c000 */
[----:B------:R-:W-:Y:S02]  /*128f0*/  IMAD.MOV.U32 R49, RZ, RZ, R72 ;  /* 0x000000ffff317224 */ /* 0x000fe400078e0048 */
[----:B------:R-:W-:Y:S01]  /*12900*/  FMUL.FTZ R48, R48, UR5 ;  /* 0x0000000530307c20 */ /* 0x000fe20008410000 */
[----:B------:R-:W-:-:S04]  /*12910*/  PLOP3.LUT P2, PT, P0, PT, PT, 0x8, 0x80 ;  /* 0x000000000080781c */ /* 0x000fc8000074e170 */
        /* <DEDUP_REMOVED lines=11> */
.L_x_712:
        /* <DEDUP_REMOVED lines=12> */
.L_x_713:
        /* <DEDUP_REMOVED lines=42> */
.L_x_711:
        /* <DEDUP_REMOVED lines=21> */
.L_x_715:
        /* <DEDUP_REMOVED lines=12> */
.L_x_716:
        /* <DEDUP_REMOVED lines=42> */
.L_x_714:
[----:B------:R-:W-:Y:S01]  /*131e0*/  I2FP.F32.U32 R49, R49 ;  /* 0x0000003100317245 */ /* 0x000fe20000201000 */
[----:B------:R-:W-:Y:S01]  /*131f0*/  IMAD.U32 R50, R45, 0x10000, RZ ;  /* 0x000100002d327824 */ /* 0x000fe200078e00ff */
        /* <DEDUP_REMOVED lines=9> */
[----:B------:R-:W-:Y:S01]  /*13290*/  FSEL R49, R49, RZ, !P2 ;  /* 0x000000ff31317208 */ /* 0x000fe20005000000 */
[----:B------:R-:W-:Y:S10]  /*132a0*/  @!P3 BRA `(.L_x_717) ;  /* 0x0000000000f8b947 */ /* 0x000ff40003800000 */
        /* <DEDUP_REMOVED lines=8> */
.L_x_718:
        /* <DEDUP_REMOVED lines=12> */
.L_x_719:
        /* <DEDUP_REMOVED lines=42> */
.L_x_717:
        /* <DEDUP_REMOVED lines=18> */
[----:B------:R-:W-:Y:S01]  /*137b0*/  @P3 VIADD R65, R50, 0x1 ;  /* 0x0000000132413836 */ /* 0x000fe20000000000 */
[----:B------:R-:W-:Y:S01]  /*137c0*/  @P3 MOV R51, R70 ;  /* 0x0000004600333202 */ /* 0x000fe20000000f00 */
[----:B------:R-:W-:Y:S06]  /*137d0*/  BRA `(.L_x_720) ;  /* 0x0000000000d87947 */ /* 0x000fec0003800000 */
.L_x_721:
[----:B------:R-:W-:-:S04]  /*137e0*/  VIADD R25, R25, 0x1 ;  /* 0x0000000119197836 */ /* 0x000fc80000000000 */
[C---:B------:R-:W-:Y:S01]  /*137f0*/  IMAD.WIDE.U32 R66, R25.reuse, -0x2daee0ad, RZ ;  /* 0xd2511f5319427825 */ /* 0x040fe200078e00ff */
[----:B------:R-:W-:-:S13]  /*13800*/  ISETP.NE.AND P3, PT, R25, RZ, PT ;  /* 0x000000ff1900720c */ /* 0x000fda0003f65270 */
[----:B------:R-:W-:Y:S05]  /*13810*/  @P3 BRA `(.L_x_722) ;  /* 0x0000000000203947 */ /* 0x000fea0003800000 */
[----:B------:R-:W-:-:S04]  /*13820*/  IADD3 R23, PT, PT, R23, 0x1, RZ ;  /* 0x0000000117177810 */ /* 0x000fc80007ffe0ff */
[----:B------:R-:W-:-:S13]  /*13830*/  ISETP.NE.AND P3, PT, R23, RZ, PT ;  /* 0x000000ff1700720c */ /* 0x000fda0003f65270 */
[----:B------:R-:W-:Y:S01]  /*13840*/  @!P3 VIADD R24, R24, 0x1 ;  /* 0x000000011818b836 */ /* 0x000fe20000000000 */
[----:B------:R-:W-:Y:S02]  /*13850*/  @!P3 IADD3 R50, PT, PT, R20, 0x1, RZ ;  /* 0x000000011432b810 */ /* 0x000fe40007ffe0ff */
[----:B------:R-:W-:Y:S02]  /*13860*/  @!P3 MOV R23, RZ ;  /* 0x000000ff0017b202 */ /* 0x000fe40000000f00 */
[----:B------:R-:W-:-:S13]  /*13870*/  ISETP.NE.AND P4, PT, R24, RZ, !P3 ;  /* 0x000000ff1800720c */ /* 0x000fda0005f85270 */
[----:B------:R-:W-:-:S04]  /*13880*/  @P4 IMAD.MOV R50, RZ, RZ, R20 ;  /* 0x000000ffff324224 */ /* 0x000fc800078e0214 */
[----:B------:R-:W-:-:S07]  /*13890*/  @!P3 IMAD.MOV.U32 R20, RZ, RZ, R50 ;  /* 0x000000ffff14b224 */ /* 0x000fce00078e0032 */
.L_x_722:
        /* <DEDUP_REMOVED lines=42> */
.L_x_720:
[----:B------:R-:W-:Y:S01]  /*13b40*/  ISETP.NE.AND P5, PT, R65, 0x1, PT ;  /* 0x000000014100780c */ /* 0x000fe20003fa5270 */
[C---:B------:R-:W-:Y:S01]  /*13b50*/  IMAD.U32 R50, R46.reuse, 0x10000, RZ ;  /* 0x000100002e327824 */ /* 0x040fe200078e00ff */
[----:B------:R-:W-:Y:S02]  /*13b60*/  I2FP.F32.U32 R51, R51 ;  /* 0x0000003300337245 */ /* 0x000fe40000201000 */
[----:B------:R-:W-:Y:S01]  /*13b70*/  PRMT R46, R46, 0x7632, R46 ;  /* 0x000076322e2e7816 */ /* 0x000fe2000000002e */
[----:B------:R-:W-:Y:S01]  /*13b80*/  FMUL.FTZ R50, R50, UR17 ;  /* 0x0000001132327c20 */ /* 0x000fe20008410000 */
[----:B------:R-:W-:Y:S01]  /*13b90*/  MOV R63, 0x2 ;  /* 0x00000002003f7802 */ /* 0x000fe20000000f00 */
[----:B------:R-:W-:Y:S02]  /*13ba0*/  FFMA.FTZ R51, R51, R26, 1.1641532182693481445e-10 ;  /* 0x2f00000033337423 */ /* 0x000fe4000001001a */
[----:B------:R-:W-:-:S03]  /*13bb0*/  FMUL.FTZ R50, R50, UR5 ;  /* 0x0000000532327c20 */ /* 0x000fc60008410000 */
[----:B------:R-:W-:Y:S01]  /*13bc0*/  FSETP.GTU.FTZ.AND P4, PT, R51, UR4, PT ;  /* 0x0000000433007c0b */ /* 0x000fe2000bf9c000 */
[----:B------:R-:W-:-:S03]  /*13bd0*/  IMAD.MOV.U32 R51, RZ, RZ, R72 ;  /* 0x000000ffff337224 */ /* 0x000fc600078e0048 */
        /* <DEDUP_REMOVED lines=8> */
[----:B------:R-:W-:Y:S01]  /*13c60*/  @P4 IADD3 R63, PT, PT, R65, 0x1, RZ ;  /* 0x00000001413f4810 */ /* 0x000fe20007ffe0ff */
[----:B------:R-:W-:Y:S01]  /*13c70*/  @P4 IMAD.MOV.U32 R51, RZ, RZ, R70 ;  /* 0x000000ffff334224 */ /* 0x000fe200078e0046 */
[----:B------:R-:W-:Y:S06]  /*13c80*/  BRA `(.L_x_723) ;  /* 0x0000000000d87947 */ /* 0x000fec0003800000 */
.L_x_724:
[----:B------:R-:W-:-:S04]  /*13c90*/  IADD3 R25, PT, PT, R25, 0x1, RZ ;  /* 0x0000000119197810 */ /* 0x000fc80007ffe0ff */
[C---:B------:R-:W-:Y:S01]  /*13ca0*/  ISETP.NE.AND P4, PT, R25.reuse, RZ, PT ;  /* 0x000000ff1900720c */ /* 0x040fe20003f85270 */
[----:B------:R-:W-:-:S12]  /*13cb0*/  IMAD.WIDE.U32 R68, R25, -0x2daee0ad, RZ ;  /* 0xd2511f5319447825 */ /* 0x000fd800078e00ff */
[----:B------:R-:W-:Y:S05]  /*13cc0*/  @P4 BRA `(.L_x_725) ;  /* 0x0000000000204947 */ /* 0x000fea0003800000 */
[----:B------:R-:W-:-:S05]  /*13cd0*/  VIADD R23, R23, 0x1 ;  /* 0x0000000117177836 */ /* 0x000fca0000000000 */
[----:B------:R-:W-:-:S13]  /*13ce0*/  ISETP.NE.AND P4, PT, R23, RZ, PT ;  /* 0x000000ff1700720c */ /* 0x000fda0003f85270 */
[----:B------:R-:W-:Y:S01]  /*13cf0*/  @!P4 IADD3 R24, PT, PT, R24, 0x1, RZ ;  /* 0x000000011818c810 */ /* 0x000fe20007ffe0ff */
[----:B------:R-:W-:Y:S02]  /*13d00*/  @!P4 VIADD R51, R20, 0x1 ;  /* 0x000000011433c836 */ /* 0x000fe40000000000 */
[----:B------:R-:W-:Y:S01]  /*13d10*/  @!P4 IMAD.MOV.U32 R23, RZ, RZ, RZ ;  /* 0x000000ffff17c224 */ /* 0x000fe200078e00ff */
[----:B------:R-:W-:-:S13]  /*13d20*/  ISETP.NE.AND P5, PT, R24, RZ, !P4 ;  /* 0x000000ff1800720c */ /* 0x000fda00067a5270 */
[----:B------:R-:W-:-:S04]  /*13d30*/  @P5 IADD3 R51, PT, PT, R20, RZ, RZ ;  /* 0x000000ff14335210 */ /* 0x000fc80007ffe0ff */
[----:B------:R-:W-:-:S07]  /*13d40*/  @!P4 MOV R20, R51 ;  /* 0x000000330014c202 */ /* 0x000fce0000000f00 */
.L_x_725:
        /* <DEDUP_REMOVED lines=42> */
.L_x_723:
        /* <DEDUP_REMOVED lines=8> */
[----:B------:R-:W-:-:S04]  /*14070*/  MOV R51, R72 ;  /* 0x0000004800337202 */ /* 0x000fc80000000f00 */
        /* <DEDUP_REMOVED lines=12> */
.L_x_727:
[----:B------:R-:W-:-:S04]  /*14140*/  IADD3 R25, PT, PT, R25, 0x1, RZ ;  /* 0x0000000119197810 */ /* 0x000fc80007ffe0ff */
[C---:B------:R-:W-:Y:S01]  /*14150*/  ISETP.NE.AND P5, PT, R25.reuse, RZ, PT ;  /* 0x000000ff1900720c */ /* 0x040fe20003fa5270 */
[----:B------:R-:W-:-:S12]  /*14160*/  IMAD.WIDE.U32 R66, R25, -0x2daee0ad, RZ ;  /* 0xd2511f5319427825 */ /* 0x000fd800078e00ff */
[----:B------:R-:W-:Y:S05]  /*14170*/  @P5 BRA `(.L_x_728) ;  /* 0x0000000000205947 */ /* 0x000fea0003800000 */
[----:B------:R-:W-:-:S05]  /*14180*/  VIADD R23, R23, 0x1 ;  /* 0x0000000117177836 */ /* 0x000fca0000000000 */
[----:B------:R-:W-:-:S13]  /*14190*/  ISETP.NE.AND P5, PT, R23, RZ, PT ;  /* 0x000000ff1700720c */ /* 0x000fda0003fa5270 */
[----:B------:R-:W-:Y:S01]  /*141a0*/  @!P5 IADD3 R24, PT, PT, R24, 0x1, RZ ;  /* 0x000000011818d810 */ /* 0x000fe20007ffe0ff */
[----:B------:R-:W-:Y:S01]  /*141b0*/  @!P5 VIADD R51, R20, 0x1 ;  /* 0x000000011433d836 */ /* 0x000fe20000000000 */
[----:B------:R-:W-:Y:S02]  /*141c0*/  @!P5 MOV R23, RZ ;  /* 0x000000ff0017d202 */ /* 0x000fe40000000f00 */
[----:B------:R-:W-:-:S13]  /*141d0*/  ISETP.NE.AND P6, PT, R24, RZ, !P5 ;  /* 0x000000ff1800720c */ /* 0x000fda0006fc5270 */
[----:B------:R-:W-:-:S05]  /*141e0*/  @P6 IADD3 R51, PT, PT, R20, RZ, RZ ;  /* 0x000000ff14336210 */ /* 0x000fca0007ffe0ff */
[----:B------:R-:W-:-:S07]  /*141f0*/  @!P5 IMAD.MOV.U32 R20, RZ, RZ, R51 ;  /* 0x000000ffff14d224 */ /* 0x000fce00078e0033 */
.L_x_728:
        /* <DEDUP_REMOVED lines=41> */
[----:B------:R-:W-:-:S07]  /*14490*/  MOV R60, R68 ;  /* 0x00000044003c7202 */ /* 0x000fce0000000f00 */
.L_x_726:
        /* <DEDUP_REMOVED lines=8> */
[----:B------:R-:W-:-:S04]  /*14520*/  PRMT R63, R47, 0x7632, R63 ;  /* 0x000076322f3f7816 */ /* 0x000fc8000000003f */
[----:B------:R-:W-:Y:S02]  /*14530*/  FSEL R47, R66, RZ, !P5 ;  /* 0x000000ff422f7208 */ /* 0x000fe40006800000 */
[----:B------:R-:W-:Y:S02]  /*14540*/  MOV R66, R72 ;  /* 0x0000004800427202 */ /* 0x000fe40000000f00 */
[----:B------:R-:W-:Y:S01]  /*14550*/  PLOP3.LUT P5, PT, P5, PT, PT, 0x8, 0x80 ;  /* 0x000000000080781c */ /* 0x000fe20002fae170 */
[----:B------:R-:W-:Y:S01]  /*14560*/  IMAD.MOV.U32 R51, RZ, RZ, R47 ;  /* 0x000000ffff337224 */ /* 0x000fe200078e002f */
[----:B------:R-:W-:Y:S11]  /*14570*/  @!P6 BRA `(.L_x_729) ;  /* 0x000000040000e947 */ /* 0x000ff60003800000 */
        /* <DEDUP_REMOVED lines=8> */
.L_x_730:
[----:B------:R-:W-:-:S04]  /*14600*/  IADD3 R25, PT, PT, R25, 0x1, RZ ;  /* 0x0000000119197810 */ /* 0x000fc80007ffe0ff */
[C---:B------:R-:W-:Y:S01]  /*14610*/  ISETP.NE.AND P6, PT, R25.reuse, RZ, PT ;  /* 0x000000ff1900720c */ /* 0x040fe20003fc5270 */
[----:B------:R-:W-:-:S12]  /*14620*/  IMAD.WIDE.U32 R66, R25, -0x2daee0ad, RZ ;  /* 0xd2511f5319427825 */ /* 0x000fd800078e00ff */
[----:B------:R-:W-:Y:S05]  /*14630*/  @P6 BRA `(.L_x_731) ;  /* 0x0000000000286947 */ /* 0x000fea0003800000 */
[----:B------:R-:W-:Y:S01]  /*14640*/  VIADD R23, R23, 0x1 ;  /* 0x0000000117177836 */ /* 0x000fe20000000000 */
[----:B------:R-:W-:-:S04]  /*14650*/  P2R R68, PR, RZ, 0x1 ;  /* 0x00000001ff447803 */ /* 0x000fc80000000000 */
[----:B------:R-:W-:-:S13]  /*14660*/  ISETP.NE.AND P6, PT, R23, RZ, PT ;  /* 0x000000ff1700720c */ /* 0x000fda0003fc5270 */
[----:B------:R-:W-:Y:S01]  /*14670*/  @!P6 IADD3 R24, PT, PT, R24, 0x1, RZ ;  /* 0x000000011818e810 */ /* 0x000fe20007ffe0ff */
[----:B------:R-:W-:Y:S02]  /*14680*/  @!P6 VIADD R69, R20, 0x1 ;  /* 0x000000011445e836 */ /* 0x000fe40000000000 */
[----:B------:R-:W-:Y:S01]  /*14690*/  @!P6 IMAD.MOV.U32 R23, RZ, RZ, RZ ;  /* 0x000000ffff17e224 */ /* 0x000fe200078e00ff */
[----:B------:R-:W-:-:S13]  /*146a0*/  ISETP.NE.AND P0, PT, R24, RZ, !P6 ;  /* 0x000000ff1800720c */ /* 0x000fda0007705270 */
[----:B------:R-:W-:Y:S02]  /*146b0*/  @P0 IADD3 R69, PT, PT, R20, RZ, RZ ;  /* 0x000000ff14450210 */ /* 0x000fe40007ffe0ff */
[----:B------:R-:W-:Y:S02]  /*146c0*/  ISETP.NE.AND P0, PT, R68, RZ, PT ;  /* 0x000000ff4400720c */ /* 0x000fe40003f05270 */
[----:B------:R-:W-:-:S11]  /*146d0*/  @!P6 MOV R20, R69 ;  /* 0x000000450014e202 */ /* 0x000fd60000000f00 */
.L_x_731:
        /* <DEDUP_REMOVED lines=42> */
.L_x_729:
[----:B------:R-:W-:Y:S02]  /*14980*/  I2FP.F32.U32 R67, R66 ;  /* 0x0000004200437245 */ /* 0x000fe40000201000 */
        /* <DEDUP_REMOVED lines=9> */
[----:B------:R-:W-:Y:S02]  /*14a20*/  PLOP3.LUT P6, PT, P6, PT, PT, 0x8, 0x80 ;  /* 0x000000000080781c */ /* 0x000fe400037ce170 */
[----:B------:R-:W-:-:S11]  /*14a30*/  F2FP.BF16.F32.PACK_AB R47, R26, R47 ;  /* 0x0000002f1a2f723e */ /* 0x000fd600000010ff */
.L_x_707:
[----:B------:R-:W-:Y:S01]  /*14a40*/  FADD.FTZ R66, RZ, R18 ;  /* 0x00000012ff427221 */ /* 0x000fe20000010000 */
[----:B------:R-:W-:Y:S01]  /*14a50*/  SEL R71, RZ, 0x1000000, !P6 ;  /* 0x01000000ff477807 */ /* 0x000fe20007000000 */
[----:B------:R-:W0:Y:S01]  /*14a60*/  S2UR UR5, SR_CgaCtaId ;  /* 0x00000000000579c3 */ /* 0x000e220000008800 */
[----:B------:R-:W-:Y:S01]  /*14a70*/  ISETP.NE.AND P6, PT, R61, RZ, PT ;  /* 0x000000ff3d00720c */ /* 0x000fe20003fc5270 */
[----:B------:R-:W-:Y:S01]  /*14a80*/  FADD.FTZ R61, R66, R17 ;  /* 0x00000011423d7221 */ /* 0x000fe20000010000 */
[----:B------:R-:W-:-:S03]  /*14a90*/  UMOV UR4, 0x400 ;  /* 0x0000040000047882 */ /* 0x000fc60000000000 */
[----:B------:R-:W-:-:S04]  /*14aa0*/  FADD.FTZ R66, R61, R16 ;  /* 0x000000103d427221 */ /* 0x000fc80000010000 */
[----:B------:R-:W-:-:S04]  /*14ab0*/  FADD.FTZ R61, R66, R15 ;  /* 0x0000000f423d7221 */ /* 0x000fc80000010000 */
[----:B------:R-:W-:-:S04]  /*14ac0*/  FADD.FTZ R66, R61, R14 ;  /* 0x0000000e3d427221 */ /* 0x000fc80000010000 */
        /* <DEDUP_REMOVED lines=39> */
[----:B------:R-:W-:-:S03]  /*14d40*/  SEL R75, RZ, 0x10000, !P5 ;  /* 0x00010000ff4b7807 */ /* 0x000fc60006800000 */
[----:B------:R-:W-:-:S04]  /*14d50*/  FMUL.FTZ R66, R66, 0.0009765625 ;  /* 0x3a80000042427820 */ /* 0x000fc80000410000 */
[C---:B------:R-:W-:Y:S01]  /*14d60*/  FADD.FTZ R61, -R66.reuse, R18 ;  /* 0x00000012423d7221 */ /* 0x040fe20000010100 */
[----:B------:R-:W-:-:S03]  /*14d70*/  FADD.FTZ R88, -R66, R17 ;  /* 0x0000001142587221 */ /* 0x000fc60000010100 */
[----:B------:R-:W-:Y:S01]  /*14d80*/  FFMA.FTZ R63, R61, R61, RZ ;  /* 0x0000003d3d3f7223 */ /* 0x000fe200000100ff */
        /* <DEDUP_REMOVED lines=60> */
[----:B------:R-:W-:Y:S02]  /*15150*/  FFMA.FTZ R88, R63, R63, R88 ;  /* 0x0000003f3f587223 */ /* 0x000fe40000010058 */
[----:B------:R-:W0:Y:S03]  /*15160*/  S2R R63, SR_TID.X ;  /* 0x00000000003f7919 */ /* 0x000e260000002100 */
[----:B------:R-:W1:Y:S02]  /*15170*/  SHFL.BFLY PT, R61, R88, 0x1, 0x1f ;  /* 0x0c201f00583d7f89 */ /* 0x000e6400000e0000 */
[----:B-1----:R-:W-:Y:S01]  /*15180*/  FADD.FTZ R73, R88, R61 ;  /* 0x0000003d58497221 */ /* 0x002fe20000010000 */
[----:B------:R-:W-:-:S04]  /*15190*/  SEL R88, RZ, 0x100, !P4 ;  /* 0x00000100ff587807 */ /* 0x000fc80006000000 */
[----:B------:R-:W1:Y:S01]  /*151a0*/  SHFL.BFLY PT, R74, R73, 0x2, 0x1f ;  /* 0x0c401f00494a7f89 */ /* 0x000e6200000e0000 */
[----:B------:R-:W-:Y:S02]  /*151b0*/  LOP3.LUT R71, R88, R71, R75, 0xfe, !PT ;  /* 0x0000004758477212 */ /* 0x000fe400078efe4b */
[----:B------:R-:W-:Y:S01]  /*151c0*/  SEL R88, RZ, 0x1, !P3 ;  /* 0x00000001ff587807 */ /* 0x000fe20005800000 */
[----:B-1----:R-:W-:Y:S01]  /*151d0*/  FADD.FTZ R89, R73, R74 ;  /* 0x0000004a49597221 */ /* 0x002fe20000010000 */
[----:B------:R-:W-:-:S04]  /*151e0*/  SEL R73, RZ, 0x10000, !P1 ;  /* 0x00010000ff497807 */ /* 0x000fc80004800000 */
[----:B------:R-:W1:Y:S02]  /*151f0*/  SHFL.BFLY PT, R74, R89, 0x4, 0x1f ;  /* 0x0c801f00594a7f89 */ /* 0x000e6400000e0000 */
[----:B-1----:R-:W-:Y:S01]  /*15200*/  FADD.FTZ R113, R89, R74 ;  /* 0x0000004a59717221 */ /* 0x002fe20000010000 */
[----:B0-----:R-:W-:Y:S02]  /*15210*/  LOP3.LUT R89, R63, 0x1f, RZ, 0xc0, !PT ;  /* 0x0000001f3f597812 */ /* 0x001fe400078ec0ff */
[----:B------:R-:W-:Y:S02]  /*15220*/  SEL R63, RZ, 0x1000000, !P2 ;  /* 0x01000000ff3f7807 */ /* 0x000fe40005000000 */
[----:B------:R-:W0:Y:S01]  /*15230*/  SHFL.BFLY PT, R74, R113, 0x8, 0x1f ;  /* 0x0d001f00714a7f89 */ /* 0x000e2200000e0000 */
[----:B------:R-:W-:Y:S02]  /*15240*/  ISETP.GT.U32.AND P1, PT, R89, 0x3, PT ;  /* 0x000000035900780c */ /* 0x000fe40003f24070 */
[----:B------:R-:W-:Y:S01]  /*15250*/  PLOP3.LUT P2, PT, PT, PT, UP3, 0x40, 0x4 ;  /* 0x000000000004781c */ /* 0x000fe20003f4e838 */
[----:B0-----:R-:W-:Y:S01]  /*15260*/  FADD.FTZ R67, R113, R74 ;  /* 0x0000004a71437221 */ /* 0x001fe20000010000 */
[----:B------:R-:W-:-:S02]  /*15270*/  SEL R74, RZ, 0x100, !P0 ;  /* 0x00000100ff4a7807 */ /* 0x000fc40004000000 */
[----:B------:R-:W-:Y:S02]  /*15280*/  ISETP.NE.AND P0, PT, R89, RZ, PT ;  /* 0x000000ff5900720c */ /* 0x000fe40003f05270 */
[----:B------:R-:W-:Y:S01]  /*15290*/  LOP3.LUT R63, R74, R63, R73, 0xfe, !PT ;  /* 0x0000003f4a3f7212 */ /* 0x000fe200078efe49 */
[----:B------:R-:W-:Y:S01]  /*152a0*/  IMAD.WIDE.U32 R74, R57, 0x10, R114 ;  /* 0x00000010394a7825 */ /* 0x000fe200078e0072 */
[----:B------:R-:W0:Y:S01]  /*152b0*/  SHFL.BFLY PT, R61, R67, 0x10, 0x1f ;  /* 0x0e001f00433d7f89 */ /* 0x000e2200000e0000 */
[----:B------:R-:W-:Y:S02]  /*152c0*/  SEL R73, RZ, 0x1, !P6 ;  /* 0x00000001ff497807 */ /* 0x000fe40007000000 */
[----:B------:R-:W-:Y:S01]  /*152d0*/  @!P1 LEA R89, R89, UR4, 0x3 ;  /* 0x0000000459599c11 */ /* 0x000fe2000f8e18ff */
[----:B------:R-:W1:Y:S01]  /*152e0*/  S2R R115, SR_TID.X ;  /* 0x0000000000737919 */ /* 0x000e620000002100 */
[----:B------:R2:W-:Y:S01]  /*152f0*/  STG.E.128 desc[UR8][R74.64], R44 ;  /* 0x0000002c4a007986 */ /* 0x0005e2000c101d08 */
[----:B0-----:R-:W-:Y:S01]  /*15300*/  FADD.FTZ R67, R67, R61 ;  /* 0x0000003d43437221 */ /* 0x001fe20000010000 */
[----:B--2---:R-:W0:Y:S01]  /*15310*/  LDC.64 R74, c[0x0][0x3b0] ;  /* 0x0000ec00ff4a7b82 */ /* 0x004e220000000a00 */
[----:B------:R-:W-:Y:S01]  /*15320*/  LOP3.LUT R44, R63, R73, RZ, 0xfc, !PT ;  /* 0x000000493f2c7212 */ /* 0x000fe200078efcff */
[----:B------:R-:W-:Y:S01]  /*15330*/  IMAD.MOV.U32 R73, RZ, RZ, RZ ;  /* 0x000000ffff497224 */ /* 0x000fe200078e00ff */
[----:B------:R-:W-:-:S02]  /*15340*/  LOP3.LUT R45, R71, R88, RZ, 0xfc, !PT ;  /* 0x00000058472d7212 */ /* 0x000fc400078efcff */
[----:B------:R-:W-:Y:S02]  /*15350*/  @!P1 MOV R73, 0x400 ;  /* 0x0000040000499802 */ /* 0x000fe40000000f00 */
[----:B-1----:R-:W-:-:S03]  /*15360*/  @!P0 SHF.R.U32.HI R63, RZ, 0x2, R115 ;  /* 0x00000002ff3f8819 */ /* 0x002fc60000011673 */
[----:B------:R-:W1:Y:S01]  /*15370*/  SHFL.DOWN PT, R114, R73, 0x2, 0x1f ;  /* 0x08401f0049727f89 */ /* 0x000e6200000e0000 */
[----:B------:R-:W-:-:S05]  /*15380*/  @!P0 LOP3.LUT R71, R63, 0x18, RZ, 0xc0, !PT ;  /* 0x000000183f478812 */ /* 0x000fca00078ec0ff */
[----:B------:R2:W-:Y:S01]  /*15390*/  @!P0 STS.64 [R71+UR4], R66 ;  /* 0x0000004247008988 */ /* 0x0005e20008000a04 */
[----:B------:R-:W-:Y:S01]  /*153a0*/  ISETP.NE.AND P0, PT, R115, RZ, PT ;  /* 0x000000ff7300720c */ /* 0x000fe20003f05270 */
[----:B0-----:R-:W-:Y:S01]  /*153b0*/  IMAD.WIDE.U32 R46, R57, 0x8, R74 ;  /* 0x00000008392e7825 */ /* 0x001fe200078e004a */
[----:B------:R-:W-:-:S04]  /*153c0*/  CS2R R74, SRZ ;  /* 0x00000000004a7805 */ /* 0x000fc8000001ff00 */
[----:B------:R0:W-:Y:S01]  /*153d0*/  STG.E.64 desc[UR8][R46.64], R44 ;  /* 0x0000002c2e007986 */ /* 0x0001e2000c101b08 */
[----:B--2---:R-:W-:Y:S01]  /*153e0*/  IMAD.U32 R71, RZ, RZ, UR16 ;  /* 0x00000010ff477e24 */ /* 0x004fe2000f8e00ff */
[----:B------:R-:W-:Y:S01]  /*153f0*/  BAR.SYNC.DEFER_BLOCKING 0x0 ;  /* 0x0000000000007b1d */ /* 0x000fe20000010000 */
[----:B-1----:R-:W-:-:S05]  /*15400*/  IMAD.IADD R63, R114, 0x1, R73 ;  /* 0x00000001723f7824 */ /* 0x002fca00078e0249 */
[----:B------:R-:W-:Y:S01]  /*15410*/  I2FP.F32.S32 R61, R63 ;  /* 0x0000003f003d7245 */ /* 0x000fe20000201400 */
[----:B------:R-:W-:Y:S01]  /*15420*/  SHFL.DOWN PT, R44, R63, 0x1, 0x1f ;  /* 0x08201f003f2c7f89 */ /* 0x000fe200000e0000 */
[----:B0-----:R-:W-:Y:S02]  /*15430*/  I2FP.F32.S32 R46, R114 ;  /* 0x00000072002e7245 */ /* 0x001fe40000201400 */
[----:B------:R-:W0:Y:S01]  /*15440*/  MUFU.RCP R45, R61 ;  /* 0x0000003d002d7308 */ /* 0x000e220000001000 */
[----:B------:R-:W-:Y:S01]  /*15450*/  I2FP.F32.U32 R47, R73 ;  /* 0x00000049002f7245 */ /* 0x000fe20000201000 */
[----:B------:R-:W-:Y:S01]  /*15460*/  IMAD.U32 R114, R93, 0x10000, RZ ;  /* 0x000100005d727824 */ /* 0x000fe200078e00ff */
[----:B------:R1:W2:Y:S01]  /*15470*/  @!P1 LDS.64 R74, [R89] ;  /* 0x00000000594a9984 */ /* 0x0002a20000000a00 */
[----:B------:R-:W-:Y:S01]  /*15480*/  PLOP3.LUT P1, PT, PT, PT, UP3, 0x40, 0x4 ;  /* 0x000000000004781c */ /* 0x000fe20003f2e838 */
[----:B-1----:R-:W-:Y:S02]  /*15490*/  IMAD.U32 R89, R39, 0x10000, RZ ;  /* 0x0001000027597824 */ /* 0x002fe400078e00ff */
[----:B--2---:R-:W1:Y:S04]  /*154a0*/  SHFL.DOWN PT, R113, R74, 0x2, 0x1f ;  /* 0x08401f004a717f89 */ /* 0x004e6800000e0000 */
[----:B------:R-:W2:Y:S01]  /*154b0*/  SHFL.DOWN PT, R88, R75, 0x2, 0x1f ;  /* 0x08401f004b587f89 */ /* 0x000ea200000e0000 */
[C---:B-1----:R-:W-:Y:S01]  /*154c0*/  FMUL.FTZ R66, R113.reuse, R46 ;  /* 0x0000002e71427220 */ /* 0x042fe20000410000 */
[----:B------:R-:W-:-:S03]  /*154d0*/  FADD.FTZ R113, -R113, R74 ;  /* 0x0000004a71717221 */ /* 0x000fc60000010100 */
[----:B------:R-:W-:Y:S01]  /*154e0*/  FFMA.FTZ R66, R47, R74, R66 ;  /* 0x0000004a2f427223 */ /* 0x000fe20000010042 */
[----:B------:R-:W-:Y:S01]  /*154f0*/  FMUL.FTZ R74, R113, R113 ;  /* 0x00000071714a7220 */ /* 0x000fe20000410000 */
[----:B--2---:R-:W-:Y:S02]  /*15500*/  FADD.FTZ R88, R88, R75 ;  /* 0x0000004b58587221 */ /* 0x004fe40000010000 */
[----:B0-----:R-:W-:Y:S01]  /*15510*/  FMUL.FTZ R66, R45, R66 ;  /* 0x000000422d427220 */ /* 0x001fe20000410000 */
[----:B------:R-:W-:Y:S01]  /*15520*/  FMUL.FTZ R67, R74, R47 ;  /* 0x0000002f4a437220 */ /* 0x000fe20000410000 */
[----:B------:R-:W-:-:S03]  /*15530*/  I2FP.F32.S32 R74, R44 ;  /* 0x0000002c004a7245 */ /* 0x000fc60000201400 */
[----:B------:R-:W0:Y:S01]  /*15540*/  SHFL.DOWN PT, R47, R66, 0x1, 0x1f ;  /* 0x08201f00422f7f89 */ /* 0x000e2200000e0000 */
[----:B------:R-:W-:Y:S02]  /*15550*/  FMUL.FTZ R46, R67, R46 ;  /* 0x0000002e432e7220 */ /* 0x000fe40000410000 */
[----:B------:R-:W1:Y:S02]  /*15560*/  LDC R67, c[0x0][0x448] ;  /* 0x00011200ff437b82 */ /* 0x000e640000000800 */
[----:B------:R-:W-:Y:S01]  /*15570*/  FFMA.FTZ R46, R45, R46, R88 ;  /* 0x0000002e2d2e7223 */ /* 0x000fe20000010058 */
[----:B------:R-:W-:-:S04]  /*15580*/  IADD3 R45, PT, PT, R63, R44, RZ ;  /* 0x0000002c3f2d7210 */ /* 0x000fc80007ffe0ff */
[----:B------:R-:W-:Y:S01]  /*15590*/  I2FP.F32.S32 R45, R45 ;  /* 0x0000002d002d7245 */ /* 0x000fe20000201400 */
[----:B------:R-:W2:Y:S05]  /*155a0*/  SHFL.DOWN PT, R63, R46, 0x1, 0x1f ;  /* 0x08201f002e3f7f89 */ /* 0x000eaa00000e0000 */
[----:B------:R-:W3:Y:S01]  /*155b0*/  MUFU.RCP R45, R45 ;  /* 0x0000002d002d7308 */ /* 0x000ee20000001000 */
[----:B0-----:R-:W-:Y:S01]  /*155c0*/  FADD.FTZ R44, R66, -R47 ;  /* 0x8000002f422c7221 */ /* 0x001fe20000010000 */
[----:B------:R-:W-:-:S03]  /*155d0*/  FMUL.FTZ R88, R47, R74 ;  /* 0x0000004a2f587220 */ /* 0x000fc60000410000 */
[----:B------:R-:W-:Y:S01]  /*155e0*/  FMUL.FTZ R44, R44, R44 ;  /* 0x0000002c2c2c7220 */ /* 0x000fe20000410000 */
[----:B------:R-:W-:-:S03]  /*155f0*/  FFMA.FTZ R88, R61, R66, R88 ;  /* 0x000000423d587223 */ /* 0x000fc60000010058 */
[----:B------:R-:W-:Y:S01]  /*15600*/  FMUL.FTZ R61, R61, R44 ;  /* 0x0000002c3d3d7220 */ /* 0x000fe20000410000 */
[----:B---3--:R-:W-:Y:S01]  /*15610*/  FMUL.FTZ R88, R45, R88 ;  /* 0x000000582d587220 */ /* 0x008fe20000410000 */
[----:B--2---:R-:W-:Y:S02]  /*15620*/  FADD.FTZ R44, R46, R63 ;  /* 0x0000003f2e2c7221 */ /* 0x004fe40000010000 */
[----:B------:R-:W-:Y:S02]  /*15630*/  FMUL.FTZ R61, R61, R74 ;  /* 0x0000004a3d3d7220 */ /* 0x000fe40000410000 */
[----:B------:R0:W2:Y:S02]  /*15640*/  SHFL.IDX PT, R46, R88, RZ, 0x1f ;  /* 0x00001fff582e7589 */ /* 0x0000a400000e0000 */
[----:B------:R-:W-:Y:S02]  /*15650*/  FFMA.FTZ R61, R45, R61, R44 ;  /* 0x0000003d2d3d7223 */ /* 0x000fe4000001002c */
[----:B------:R-:W3:Y:S03]  /*15660*/  @!P0 LDC.64 R44, c[0x0][0x3c0] ;  /* 0x0000f000ff2c8b82 */ /* 0x000ee60000000a00 */
[----:B------:R-:W1:Y:S01]  /*15670*/  SHFL.IDX PT, R74, R61, RZ, 0x1f ;  /* 0x00001fff3d4a7589 */ /* 0x000e6200000e0000 */
[----:B0-----:R-:W-:Y:S01]  /*15680*/  SHF.L.U32 R88, R92, 0x10, RZ ;  /* 0x000000105c587819 */ /* 0x001fe200000006ff */
[C---:B--2---:R-:W-:Y:S01]  /*15690*/  FMUL.FTZ R63, R46.reuse, R46 ;  /* 0x0000002e2e3f7220 */ /* 0x044fe20000410000 */
[----:B------:R-:W-:Y:S01]  /*156a0*/  FSEL R47, R46, RZ, P2 ;  /* 0x000000ff2e2f7208 */ /* 0x000fe20001000000 */
[----:B---3--:R-:W-:-:S03]  /*156b0*/  @!P0 IMAD.WIDE R44, R71, 0x4, R44 ;  /* 0x00000004472c8825 */ /* 0x008fc600078e022c */
[----:B------:R-:W-:Y:S01]  /*156c0*/  FSEL R66, R63, RZ, !P1 ;  /* 0x000000ff3f427208 */ /* 0x000fe20004800000 */
[C---:B------:R-:W-:Y:S01]  /*156d0*/  FADD.FTZ R17, -R47.reuse, R17 ;  /* 0x000000112f117221 */ /* 0x040fe20000010100 */
[----:B-1----:R-:W-:Y:S01]  /*156e0*/  FFMA.FTZ R63, R74, UR19, R67 ;  /* 0x000000134a3f7c23 */ /* 0x002fe20008010043 */
[C---:B------:R-:W-:Y:S01]  /*156f0*/  FADD.FTZ R15, -R47.reuse, R15 ;  /* 0x0000000f2f0f7221 */ /* 0x040fe20000010100 */
[C---:B------:R-:W-:Y:S01]  /*15700*/  FADD.FTZ R18, -R47.reuse, R18 ;  /* 0x000000122f127221 */ /* 0x040fe20000010100 */
[----:B------:R-:W-:Y:S01]  /*15710*/  FADD.FTZ R16, -R47, R16 ;  /* 0x000000102f107221 */ /* 0x000fe20000010100 */
[----:B------:R-:W-:Y:S01]  /*15720*/  FADD.FTZ R61, R63, R66 ;  /* 0x000000423f3d7221 */ /* 0x000fe20000010000 */
[C---:B------:R-:W-:Y:S01]  /*15730*/  FADD.FTZ R63, -R47.reuse, R52 ;  /* 0x000000342f3f7221 */ /* 0x040fe20000010100 */
[C---:B------:R-:W-:Y:S01]  /*15740*/  FADD.FTZ R66, -R47.reuse, R58 ;  /* 0x0000003a2f427221 */ /* 0x040fe20000010100 */
[C---:B------:R-:W-:Y:S01]  /*15750*/  FADD.FTZ R58, -R47.reuse, R48 ;  /* 0x000000302f3a7221 */ /* 0x040fe20000010100 */
[----:B------:R0:W1:Y:S01]  /*15760*/  MUFU.RSQ R52, R61 ;  /* 0x0000003d00347308 */ /* 0x0000620000001400 */
        /* <DEDUP_REMOVED lines=19> */
[C---:B0-----:R-:W-:Y:S01]  /*158a0*/  FADD.FTZ R61, -R47.reuse, R49 ;  /* 0x000000312f3d7221 */ /* 0x041fe20000010100 */
[C---:B------:R-:W-:Y:S01]  /*158b0*/  FADD.FTZ R64, -R47.reuse, R64 ;  /* 0x000000402f407221 */ /* 0x040fe20000010100 */
[C---:B------:R-:W-:Y:S01]  /*158c0*/  FADD.FTZ R50, -R47.reuse, R50 ;  /* 0x000000322f327221 */ /* 0x040fe20000010100 */
[C---:B------:R-:W-:Y:S01]  /*158d0*/  FADD.FTZ R65, -R47.reuse, R65 ;  /* 0x000000412f417221 */ /* 0x040fe20000010100 */
[C---:B------:R-:W-:Y:S01]  /*158e0*/  FADD.FTZ R51, -R47.reuse, R51 ;  /* 0x000000332f337221 */ /* 0x040fe20000010100 */
[----:B------:R-:W-:Y:S01]  /*158f0*/  FADD.FTZ R26, -R47, R26 ;  /* 0x0000001a2f1a7221 */ /* 0x000fe20000010100 */
[----:B------:R0:W-:Y:S01]  /*15900*/  @!P0 STG.E desc[UR8][R44.64], R46 ;  /* 0x0000002e2c008986 */ /* 0x0001e2000c101908 */
[----:B------:R-:W-:Y:S01]  /*15910*/  SHF.L.U32 R48, R94, 0x10, RZ ;  /* 0x000000105e307819 */ /* 0x000fe200000006ff */
[----:B-1----:R-:W-:Y:S01]  /*15920*/  FMUL.FTZ R17, R52, R17 ;  /* 0x0000001134117220 */ /* 0x002fe20000410000 */
[----:B------:R-:W-:Y:S01]  /*15930*/  SHF.L.U32 R67, R91, 0x10, RZ ;  /* 0x000000105b437819 */ /* 0x000fe200000006ff */
[----:B------:R-:W-:Y:S01]  /*15940*/  IMAD.U32 R47, R95, 0x10000, RZ ;  /* 0x000100005f2f7824 */ /* 0x000fe200078e00ff */
[----:B------:R-:W-:Y:S01]  /*15950*/  SHF.L.U32 R74, R90, 0x10, RZ ;  /* 0x000000105a4a7819 */ /* 0x000fe200000006ff */
[----:B------:R-:W-:-:S02]  /*15960*/  IMAD.U32 R71, R40, 0x10000, RZ ;  /* 0x0001000028477824 */ /* 0x000fc400078e00ff */
[C---:B------:R-:W-:Y:S01]  /*15970*/  FMUL.FTZ R18, R52.reuse, R18 ;  /* 0x0000001234127220 */ /* 0x040fe20000410000 */
[----:B------:R-:W-:Y:S02]  /*15980*/  IMAD.U32 R49, R41, 0x10000, RZ ;  /* 0x0001000029317824 */ /* 0x000fe400078e00ff */
[C---:B------:R-:W-:Y:S01]  /*15990*/  FMUL.FTZ R12, R52.reuse, R12 ;  /* 0x0000000c340c7220 */ /* 0x040fe20000410000 */
[C---:B------:R-:W-:Y:S01]  /*159a0*/  FMUL.FTZ R14, R52.reuse, R14 ;  /* 0x0000000e340e7220 */ /* 0x040fe20000410000 */
[C---:B------:R-:W-:Y:S01]  /*159b0*/  FMUL.FTZ R13, R52.reuse, R13 ;  /* 0x0000000d340d7220 */ /* 0x040fe20000410000 */
[C---:B0-----:R-:W-:Y:S01]  /*159c0*/  FMUL.FTZ R46, R52.reuse, R15 ;  /* 0x0000000f342e7220 */ /* 0x041fe20000410000 */
        /* <DEDUP_REMOVED lines=9> */
[----:B------:R-:W-:Y:S01]  /*15a60*/  IMAD.U32 R47, R42, 0x10000, RZ ;  /* 0x000100002a2f7824 */ /* 0x000fe200078e00ff */
[----:B------:R-:W-:Y:S01]  /*15a70*/  SHF.L.U32 R44, R98, 0x10, RZ ;  /* 0x00000010622c7819 */ /* 0x000fe200000006ff */
[----:B------:R-:W-:-:S02]  /*15a80*/  IMAD.U32 R74, R97, 0x10000, RZ ;  /* 0x00010000614a7824 */ /* 0x000fc400078e00ff */
[----:B------:R-:W-:Y:S01]  /*15a90*/  FMUL.FTZ R88, R52, R11 ;  /* 0x0000000b34587220 */ /* 0x000fe20000410000 */
[----:B------:R-:W-:Y:S02]  /*15aa0*/  IMAD.U32 R67, R99, 0x10000, RZ ;  /* 0x0001000063437824 */ /* 0x000fe400078e00ff */
[----:B------:R-:W-:Y:S01]  /*15ab0*/  FFMA.FTZ R71, R12, R46, R71 ;  /* 0x0000002e0c477223 */ /* 0x000fe20000010047 */
[----:B------:R-:W-:Y:S01]  /*15ac0*/  FFMA.FTZ R14, R14, R45, R47 ;  /* 0x0000002d0e0e7223 */ /* 0x000fe2000001002f */
[----:B------:R-:W-:Y:S01]  /*15ad0*/  FFMA.FTZ R11, R13, R48, R74 ;  /* 0x000000300d0b7223 */ /* 0x000fe2000001004a */
[----:B------:R-:W-:Y:S01]  /*15ae0*/  SHF.L.U32 R12, R85, 0x10, RZ ;  /* 0x00000010550c7819 */ /* 0x000fe200000006ff */
[----:B------:R-:W-:Y:S01]  /*15af0*/  FFMA.FTZ R67, R88, R44, R67 ;  /* 0x0000002c58437223 */ /* 0x000fe20000010043 */
[----:B------:R-:W-:Y:S01]  /*15b00*/  IMAD.U32 R48, R36, 0x10000, RZ ;  /* 0x0001000024307824 */ /* 0x000fe200078e00ff */
[----:B------:R-:W-:Y:S01]  /*15b10*/  SHF.L.U32 R47, R100, 0x10, RZ ;  /* 0x00000010642f7819 */ /* 0x000fe200000006ff */
[----:B------:R-:W-:Y:S01]  /*15b20*/  FMUL.FTZ R9, R52, R9 ;  /* 0x0000000934097220 */ /* 0x000fe20000410000 */
[----:B------:R-:W-:Y:S01]  /*15b30*/  SHF.L.U32 R45, R102, 0x10, RZ ;  /* 0x00000010662d7819 */ /* 0x000fe200000006ff */
[----:B------:R-:W-:Y:S01]  /*15b40*/  FMUL.FTZ R74, R52, R7 ;  /* 0x00000007344a7220 */ /* 0x000fe20000410000 */
[----:B------:R-:W-:-:S02]  /*15b50*/  IMAD.U32 R49, R101, 0x10000, RZ ;  /* 0x0001000065317824 */ /* 0x000fc400078e00ff */
[C---:B------:R-:W-:Y:S01]  /*15b60*/  FMUL.FTZ R8, R52.reuse, R8 ;  /* 0x0000000834087220 */ /* 0x040fe20000410000 */
[----:B------:R-:W-:Y:S02]  /*15b70*/  IMAD.U32 R44, R103, 0x10000, RZ ;  /* 0x00010000672c7824 */ /* 0x000fe400078e00ff */
[----:B------:R-:W-:Y:S01]  /*15b80*/  FMUL.FTZ R7, R52, R6 ;  /* 0x0000000634077220 */ /* 0x000fe20000410000 */
[----:B------:R-:W-:Y:S01]  /*15b90*/  FFMA.FTZ R12, R9, R12, R48 ;  /* 0x0000000c090c7223 */ /* 0x000fe20000010030 */
[----:B------:R-:W-:Y:S01]  /*15ba0*/  SHF.L.U32 R46, R84, 0x10, RZ ;  /* 0x00000010542e7819 */ /* 0x000fe200000006ff */
[----:B------:R-:W-:Y:S01]  /*15bb0*/  FFMA.FTZ R8, R8, R47, R49 ;  /* 0x0000002f08087223 */ /* 0x000fe20000010031 */
[----:B------:R-:W-:Y:S01]  /*15bc0*/  FFMA.FTZ R9, R7, R45, R44 ;  /* 0x0000002d07097223 */ /* 0x000fe2000001002c */
[----:B------:R-:W-:Y:S01]  /*15bd0*/  IMAD.U32 R13, R37, 0x10000, RZ ;  /* 0x00010000250d7824 */ /* 0x000fe200078e00ff */
[----:B------:R-:W-:Y:S01]  /*15be0*/  SHF.L.U32 R45, R104, 0x10, RZ ;  /* 0x00000010682d7819 */ /* 0x000fe200000006ff */
[----:B------:R-:W-:-:S02]  /*15bf0*/  IMAD.U32 R47, R105, 0x10000, RZ ;  /* 0x00010000692f7824 */ /* 0x000fc400078e00ff */
[----:B------:R-:W-:Y:S01]  /*15c00*/  FMUL.FTZ R4, R52, R4 ;  /* 0x0000000434047220 */ /* 0x000fe20000410000 */
[----:B------:R-:W-:Y:S01]  /*15c10*/  FFMA.FTZ R13, R74, R46, R13 ;  /* 0x0000002e4a0d7223 */ /* 0x000fe2000001000d */
[----:B------:R-:W-:Y:S01]  /*15c20*/  SHF.L.U32 R44, R83, 0x10, RZ ;  /* 0x00000010532c7819 */ /* 0x000fe200000006ff */
[----:B------:R-:W-:Y:S02]  /*15c30*/  IMAD.U32 R46, R38, 0x10000, RZ ;  /* 0x00010000262e7824 */ /* 0x000fe400078e00ff */
[----:B------:R-:W-:Y:S01]  /*15c40*/  FFMA.FTZ R74, R4, R45, R47 ;  /* 0x0000002d044a7223 */ /* 0x000fe2000001002f */
[----:B------:R-:W-:Y:S01]  /*15c50*/  SHF.L.U32 R6, R82, 0x10, RZ ;  /* 0x0000001052067819 */ /* 0x000fe200000006ff */
[----:B------:R-:W2:Y:S01]  /*15c60*/  LDL R47, [R1] ;  /* 0x00000000012f7983 */ /* 0x000ea20000100800 */
[----:B------:R-:W-:Y:S01]  /*15c70*/  SHF.L.U32 R7, R106, 0x10, RZ ;  /* 0x000000106a077819 */ /* 0x000fe200000006ff */
[C---:B------:R-:W-:Y:S01]  /*15c80*/  FMUL.FTZ R5, R52.reuse, R5 ;  /* 0x0000000534057220 */ /* 0x040fe20000410000 */
[----:B------:R-:W-:Y:S01]  /*15c90*/  FMUL.FTZ R48, R52, R3 ;  /* 0x0000000334307220 */ /* 0x000fe20000410000 */
[----:B------:R-:W-:-:S02]  /*15ca0*/  IMAD.U32 R88, R107, 0x10000, RZ ;  /* 0x000100006b587824 */ /* 0x000fc400078e00ff */
[----:B------:R-:W-:Y:S01]  /*15cb0*/  FMUL.FTZ R3, R52, R2 ;  /* 0x0000000234037220 */ /* 0x000fe20000410000 */
        /* <DEDUP_REMOVED lines=8> */
[----:B------:R-:W-:Y:S01]  /*15d40*/  IMAD.U32 R2, R111, 0x10000, RZ ;  /* 0x000100006f027824 */ /* 0x000fe200078e00ff */
[----:B------:R-:W-:Y:S01]  /*15d50*/  SHF.L.U32 R4, R80, 0x10, RZ ;  /* 0x0000001050047819 */ /* 0x000fe200000006ff */
[----:B------:R-:W-:Y:S01]  /*15d60*/  FMUL.FTZ R5, R52, R54 ;  /* 0x0000003634057220 */ /* 0x000fe20000410000 */
[----:B------:R-:W-:-:S02]  /*15d70*/  IMAD.U32 R44, R32, 0x10000, RZ ;  /* 0x00010000202c7824 */ /* 0x000fc400078e00ff */
[C---:B------:R-:W-:Y:S01]  /*15d80*/  FMUL.FTZ R27, R52.reuse, R27 ;  /* 0x0000001b341b7220 */ /* 0x040fe20000410000 */
[----:B------:R-:W-:Y:S02]  /*15d90*/  IMAD.U32 R73, R33, 0x10000, RZ ;  /* 0x0001000021497824 */ /* 0x000fe400078e00ff */
        /* <DEDUP_REMOVED lines=8> */
[----:B------:R-:W-:-:S02]  /*15e20*/  IMAD.U32 R114, R118, 0x10000, RZ ;  /* 0x0001000076727824 */ /* 0x000fc400078e00ff */
[C---:B------:R-:W-:Y:S01]  /*15e30*/  FMUL.FTZ R44, R52.reuse, R59 ;  /* 0x0000003b342c7220 */ /* 0x040fe20000410000 */
[----:B------:R-:W-:Y:S01]  /*15e40*/  FMUL.FTZ R7, R52, R66 ;  /* 0x0000004234077220 */ /* 0x000fe20000410000 */
[----:B------:R-:W0:Y:S02]  /*15e50*/  LDC.64 R48, c[0x0][0x428] ;  /* 0x00010a00ff307b82 */ /* 0x000e240000000a00 */
[----:B------:R-:W-:Y:S01]  /*15e60*/  FFMA.FTZ R115, R44, R2, R115 ;  /* 0x000000022c737223 */ /* 0x000fe20000010073 */
[----:B------:R-:W-:-:S05]  /*15e70*/  FFMA.FTZ R114, R7, R3, R114 ;  /* 0x0000000307727223 */ /* 0x000fca0000010072 */
[----:B------:R-:W1:Y:S01]  /*15e80*/  @!P0 LDC.64 R2, c[0x0][0x3c8] ;  /* 0x0000f200ff028b82 */ /* 0x000e620000000a00 */
[----:B------:R-:W-:Y:S01]  /*15e90*/  SHF.L.U32 R4, R112, 0x10, RZ ;  /* 0x0000001070047819 */ /* 0x000fe200000006ff */
[----:B------:R-:W-:Y:S02]  /*15ea0*/  IMAD.U32 R6, R116, 0x10000, RZ ;  /* 0x0001000074067824 */ /* 0x000fe400078e00ff */
[----:B------:R-:W-:Y:S01]  /*15eb0*/  FMUL.FTZ R55, R52, R55 ;  /* 0x0000003734377220 */ /* 0x000fe20000410000 */
[----:B------:R-:W-:Y:S01]  /*15ec0*/  SHF.L.U32 R113, R79, 0x10, RZ ;  /* 0x000000104f717819 */ /* 0x000fe200000006ff */
[----:B------:R-:W-:Y:S02]  /*15ed0*/  IMAD.U32 R5, R34, 0x10000, RZ ;  /* 0x0001000022057824 */ /* 0x000fe400078e00ff */
[----:B------:R-:W-:Y:S01]  /*15ee0*/  FMUL.FTZ R56, R52, R56 ;  /* 0x0000003834387220 */ /* 0x000fe20000410000 */
[----:B------:R-:W-:Y:S01]  /*15ef0*/  FFMA.FTZ R66, R55, R4, R6 ;  /* 0x0000000437427223 */ /* 0x000fe20000010006 */
[----:B------:R-:W-:Y:S01]  /*15f00*/  SHF.L.U32 R55, R77, 0x10, RZ ;  /* 0x000000104d377819 */ /* 0x000fe200000006ff */
[----:B------:R-:W-:-:S02]  /*15f10*/  IMAD.U32 R27, R28, 0x10000, RZ ;  /* 0x000100001c1b7824 */ /* 0x000fc400078e00ff */
[----:B------:R-:W-:Y:S01]  /*15f20*/  FFMA.FTZ R113, R56, R113, R5 ;  /* 0x0000007138717223 */ /* 0x000fe20000010005 */
[----:B------:R-:W-:Y:S01]  /*15f30*/  SHF.L.U32 R7, R119, 0x10, RZ ;  /* 0x0000001077077819 */ /* 0x000fe200000006ff */
[----:B------:R-:W-:Y:S01]  /*15f40*/  FMUL.FTZ R58, R52, R58 ;  /* 0x0000003a343a7220 */ /* 0x000fe20000410000 */
[----:B------:R-:W-:Y:S01]  /*15f50*/  SHF.L.U32 R6, R76, 0x10, RZ ;  /* 0x000000104c067819 */ /* 0x000fe200000006ff */
[----:B------:R-:W-:Y:S01]  /*15f60*/  IMAD.U32 R56, R120, 0x10000, RZ ;  /* 0x0001000078387824 */ /* 0x000fe200078e00ff */
[----:B------:R-:W-:Y:S01]  /*15f70*/  SHF.L.U32 R4, R121, 0x10, RZ ;  /* 0x0000001079047819 */ /* 0x000fe200000006ff */
[----:B------:R-:W-:Y:S02]  /*15f80*/  IMAD.U32 R5, R29, 0x10000, RZ ;  /* 0x000100001d057824 */ /* 0x000fe400078e00ff */
[C---:B------:R-:W-:Y:S01]  /*15f90*/  FMUL.FTZ R62, R52.reuse, R62 ;  /* 0x0000003e343e7220 */ /* 0x040fe20000410000 */
[----:B------:R-:W-:Y:S01]  /*15fa0*/  FMUL.FTZ R61, R52, R61 ;  /* 0x0000003d343d7220 */ /* 0x000fe20000410000 */
[----:B------:R-:W-:-:S02]  /*15fb0*/  IMAD.U32 R59, R122, 0x10000, RZ ;  /* 0x000100007a3b7824 */ /* 0x000fc400078e00ff */
[----:B------:R-:W-:Y:S01]  /*15fc0*/  FMUL.FTZ R64, R52, R64 ;  /* 0x0000004034407220 */ /* 0x000fe20000410000 */
        /* <DEDUP_REMOVED lines=10> */
[----:B------:R-:W-:Y:S01]  /*16070*/  MOV R4, UR16 ;  /* 0x0000001000047c02 */ /* 0x000fe20008000f00 */
        /* <DEDUP_REMOVED lines=8> */
[----:B-1----:R-:W-:Y:S01]  /*16100*/  @!P0 IMAD.WIDE R2, R4, 0x4, R2 ;  /* 0x0000000404028825 */ /* 0x002fe200078e0202 */
[----:B------:R-:W-:Y:S02]  /*16110*/  F2FP.BF16.F32.PACK_AB R7, R67, R71 ;  /* 0x000000474307723e */ /* 0x000fe400000010ff */
[----:B------:R-:W-:Y:S01]  /*16120*/  F2FP.BF16.F32.PACK_AB R6, R11, R14 ;  /* 0x0000000e0b06723e */ /* 0x000fe200000010ff */
[----:B0-----:R-:W-:Y:S01]  /*16130*/  IMAD.WIDE.U32 R44, R10, 0x10, R48 ;  /* 0x000000100a2c7825 */ /* 0x001fe200078e0030 */
[----:B------:R-:W-:-:S02]  /*16140*/  F2FP.BF16.F32.PACK_AB R4, R15, R16 ;  /* 0x000000100f04723e */ /* 0x000fc400000010ff */
[----:B------:R-:W-:Y:S02]  /*16150*/  F2FP.BF16.F32.PACK_AB R11, R88, R89 ;  /* 0x00000059580b723e */ /* 0x000fe400000010ff */
[----:B------:R-:W-:Y:S02]  /*16160*/  F2FP.BF16.F32.PACK_AB R10, R74, R75 ;  /* 0x0000004b4a0a723e */ /* 0x000fe400000010ff */
[----:B------:R-:W-:Y:S02]  /*16170*/  F2FP.BF16.F32.PACK_AB R9, R9, R13 ;  /* 0x0000000d0909723e */ /* 0x000fe400000010ff */
[----:B------:R-:W-:Y:S02]  /*16180*/  F2FP.BF16.F32.PACK_AB R8, R8, R12 ;  /* 0x0000000c0808723e */ /* 0x000fe400000010ff */
[----:B------:R-:W-:Y:S02]  /*16190*/  F2FP.BF16.F32.PACK_AB R15, R114, R115 ;  /* 0x00000073720f723e */ /* 0x000fe400000010ff */
[----:B------:R-:W-:-:S02]  /*161a0*/  F2FP.BF16.F32.PACK_AB R14, R66, R113 ;  /* 0x00000071420e723e */ /* 0x000fc400000010ff */
[----:B------:R-:W-:Y:S02]  /*161b0*/  F2FP.BF16.F32.PACK_AB R13, R63, R73 ;  /* 0x000000493f0d723e */ /* 0x000fe400000010ff */
[----:B------:R-:W-:Y:S01]  /*161c0*/  F2FP.BF16.F32.PACK_AB R12, R53, R54 ;  /* 0x00000036350c723e */ /* 0x000fe200000010ff */
[----:B------:R0:W-:Y:S01]  /*161d0*/  @!P0 STG.E desc[UR8][R2.64], R52 ;  /* 0x0000003402008986 */ /* 0x0001e2000c101908 */
[----:B------:R-:W-:Y:S01]  /*161e0*/  F2FP.BF16.F32.PACK_AB R16, R56, R55 ;  /* 0x000000373810723e */ /* 0x000fe200000010ff */
[----:B------:R-:W-:-:S04]  /*161f0*/  UIADD3 UR16, UPT, UPT, UR16, UR14, URZ ;  /* 0x0000000e10107290 */ /* 0x000fc8000fffe0ff */
[----:B------:R-:W-:Y:S02]  /*16200*/  UISETP.GE.AND UP1, UPT, UR16, UR15, UPT ;  /* 0x0000000f1000728c */ /* 0x000fe4000bf26270 */
[----:B------:R-:W-:Y:S01]  /*16210*/  UPLOP3.LUT UP2, UPT, UPT, UPT, UP2, 0x40, 0x4 ;  /* 0x000000000004789c */ /* 0x000fe20003f4e820 */
[----:B--2---:R-:W-:Y:S01]  /*16220*/  SHF.L.U32 R62, R47, 0x10, RZ ;  /* 0x000000102f3e7819 */ /* 0x004fe200000006ff */
[----:B------:R-:W-:-:S04]  /*16230*/  IMAD.WIDE.U32 R46, R0, 0x10, R48 ;  /* 0x00000010002e7825 */ /* 0x000fc800078e0030 */
[----:B------:R-:W-:Y:S01]  /*16240*/  FFMA.FTZ R62, R26, R5, R62 ;  /* 0x000000051a3e7223 */ /* 0x000fe2000001003e */
[--C-:B------:R-:W-:Y:S01]  /*16250*/  IMAD.WIDE.U32 R26, R19, 0x10, R48.reuse ;  /* 0x00000010131a7825 */ /* 0x100fe200078e0030 */
[----:B------:R-:W-:Y:S02]  /*16260*/  F2FP.BF16.F32.PACK_AB R5, R17, R18 ;  /* 0x000000121105723e */ /* 0x000fe400000010ff */
[----:B------:R-:W-:Y:S01]  /*16270*/  F2FP.BF16.F32.PACK_AB R18, R50, R51 ;  /* 0x000000333212723e */ /* 0x000fe200000010ff */
[----:B------:R-:W-:Y:S01]  /*16280*/  IMAD.WIDE.U32 R48, R57, 0x10, R48 ;  /* 0x0000001039307825 */ /* 0x000fe200078e0030 */
[----:B------:R-:W-:Y:S02]  /*16290*/  F2FP.BF16.F32.PACK_AB R19, R62, R61 ;  /* 0x0000003d3e13723e */ /* 0x000fe400000010ff */
[----:B------:R-:W-:Y:S01]  /*162a0*/  F2FP.BF16.F32.PACK_AB R17, R59, R58 ;  /* 0x0000003a3b11723e */ /* 0x000fe200000010ff */
[----:B------:R0:W-:Y:S04]  /*162b0*/  STG.E.128 desc[UR8][R26.64], R4 ;  /* 0x000000041a007986 */ /* 0x0001e8000c101d08 */
[----:B------:R0:W-:Y:S04]  /*162c0*/  STG.E.128 desc[UR8][R44.64], R8 ;  /* 0x000000082c007986 */ /* 0x0001e8000c101d08 */
[----:B------:R0:W-:Y:S04]  /*162d0*/  STG.E.128 desc[UR8][R46.64], R12 ;  /* 0x0000000c2e007986 */ /* 0x0001e8000c101d08 */
[----:B------:R0:W-:Y:S01]  /*162e0*/  STG.E.128 desc[UR8][R48.64], R16 ;  /* 0x0000001030007986 */ /* 0x0001e2000c101d08 */
[----:B------:R-:W-:Y:S05]  /*162f0*/  BRA.U !UP1, `(.L_x_732) ;  /* 0xfffffea9097c7547 */ /* 0x000fea000b83ffff */
[----:B------:R-:W-:Y:S05]  /*16300*/  EXIT ;  /* 0x000000000000794d */ /* 0x000fea0003800000 */
.L_x_733:
        /* <DEDUP_REMOVED lines=15> */
.L_x_27207:


//--------------------- .text._ZN10layer_norm13ln_fwd_kernelINS_13Kernel_traitsI13__nv_bfloat16S2_S2_S2_fjLj4096ELj1ELj1ELj4ELj16ENS_18Kernel_traits_baseILj4096ES2_S2_S2_S2_fjLj128EEEEELb1ELb0ELb1ELb0EEEvNS_9FwdParamsE --------------------------
	.section	.text._ZN10layer_norm13ln_fwd_kernelINS_13Kernel_traitsI13__nv_bfloat16S2_S2_S2_fjLj4096ELj1ELj1ELj4ELj16ENS_18Kernel_traits_baseILj4096ES2_S2_S2_S2_fjLj128EEEEELb1ELb0ELb1ELb0EEEvNS_9FwdParamsE,"ax",@progbits
	.align	128
        .global         _ZN10layer_norm13ln_fwd_kernelINS_13Kernel_traitsI13__nv_bfloat16S2_S2_S2_fjLj4096ELj1ELj1ELj4ELj16ENS_18Kernel_traits_baseILj4096ES2_S2_S2_S2_fjLj128EEEEELb1ELb0ELb1ELb0EEEvNS_9FwdParamsE
        .type           _ZN10layer_norm13ln_fwd_kernelINS_13Kernel_traitsI13__nv_bfloat16S2_S2_S2_fjLj4096ELj1ELj1ELj4ELj16ENS_18Kernel_traits_baseILj4096ES2_S2_S2_S2_fjLj128EEEEELb1ELb0ELb1ELb0EEEvNS_9FwdParamsE,@function
        .size           _ZN10layer_norm13ln_fwd_kernelINS_13Kernel_traitsI13__nv_bfloat16S2_S2_S2_fjLj4096ELj1ELj1ELj4ELj16ENS_18Kernel_traits_baseILj4096ES2_S2_S2_S2_fjLj128EEEEELb1ELb0ELb1ELb0EEEvNS_9FwdParamsE,(.L_x_27208 - _ZN10layer_norm13ln_fwd_kernelINS_13Kernel_traitsI13__nv_bfloat16S2_S2_S2_fjLj4096ELj1ELj1ELj4ELj16ENS_18Kernel_traits_baseILj4096ES2_S2_S2_S2_fjLj128EEEEELb1ELb0ELb1ELb0EEEvNS_9FwdParamsE)
        .other          _ZN10layer_norm13ln_fwd_kernelINS_13Kernel_traitsI13__nv_bfloat16S2_S2_S2_fjLj4096ELj1ELj1ELj4ELj16ENS_18Kernel_traits_baseILj4096ES2_S2_S2_S2_fjLj128EEEEELb1ELb0ELb1ELb0EEEvNS_9FwdParamsE,@"STO_CUDA_ENTRY STV_DEFAULT"
_ZN10layer_norm13ln_fwd_kernelINS_13Kernel_traitsI13__nv_bfloat16S2_S2_S2_fjLj4096ELj1ELj1ELj4ELj16ENS_18Kernel_traits_baseILj4096ES2_S2_S2_S2_fjLj128EEEEELb1ELb0ELb1ELb0EEEvNS_9FwdParamsE:
.text._ZN10layer_norm13ln_fwd_kernelINS_13Kernel_traitsI13__nv_bfloat16S2_S2_S2_fjLj4096ELj1ELj1ELj4ELj16ENS_18Kernel_traits_baseILj4096ES2_S2_S2_S2_fjLj128EEEEELb1ELb0ELb1ELb0EEEvNS_9FwdParamsE:
        /* <DEDUP_REMOVED lines=20> */
[C---:B----4-:R-:W-:Y:S02]  /*0140*/  LOP3.LUT R14, R7.reuse, 0x60, RZ, 0xc0, !PT ;  /* 0x00000060070e7812 */ /* 0x050fe400078ec0ff */
[----:B------:R-:W-:Y:S02]  /*0150*/  LEA.HI R0, R0, R11, RZ, 0x3 ;  /* 0x0000000b00007211 */ /* 0x000fe400078f18ff */
[----:B------:R-:W-:Y:S02]  /*0160*/  LOP3.LUT R15, R14, 0x1f, R7, 0xf8, !PT ;  /* 0x0000001f0e0f7812 */ /* 0x000fe400078ef807 */
[----:B------:R-:W-:Y:S02]  /*0170*/  SHF.R.S32.HI R16, RZ, 0x3, R0 ;  /* 0x00000003ff107819 */ /* 0x000fe40000011400 */
[----:B------:R-:W-:-:S02]  /*0180*/  LOP3.LUT R0, R7, 0x1f, RZ, 0xc0, !PT ;  /* 0x0000001f07007812 */ /* 0x000fc400078ec0ff */
[----:B--2---:R-:W-:Y:S02]  /*0190*/  @P0 R2UR UR14, R2 ;  /* 0x00000000020e02ca */ /* 0x004fe400000e0000 */
[----:B------:R-:W0:Y:S01]  /*01a0*/  LDC R2, c[0x0][0x360] ;  /* 0x0000d800ff027b82 */ /* 0x000e220000000800 */
        /* <DEDUP_REMOVED lines=12> */
[----:B------:R-:W-:Y:S01]  /*0270*/  UIADD3 UR31, UPT, UPT, UR15, 0x32370b8f, URZ ;  /* 0x32370b8f0f1f7890 */ /* 0x000fe2000fffe0ff */
[----:B0-----:R-:W-:Y:S01]  /*0280*/  IMAD R95, R2, UR22, R7 ;  /* 0x00000016025f7c24 */ /* 0x001fe2000f8e0207 */
        /* <DEDUP_REMOVED lines=29> */
[----:B---3--:R-:W-:-:S04]  /*0460*/  @P1 IMAD.WIDE.U32 R8, R15, 0x10, R8 ;  /* 0x000000100f081825 */ /* 0x008fc800078e0008 */
[----:B------:R-:W-:Y:S01]  /*0470*/  @P1 VIADD R15, R15, 0x80 ;  /* 0x000000800f0f1836 */ /* 0x000fe20000000000 */
[----:B------:R0:W5:Y:S03]  /*0480*/  @P1 LD.E.128 R52, desc[UR12][R8.64] ;  /* 0x0000000c08341980 */ /* 0x000166000c101d00 */
        /* <DEDUP_REMOVED lines=14> */
.L_x_735:
        /* <DEDUP_REMOVED lines=11> */
[----:B-1----:R-:W-:-:S04]  /*0620*/  @P1 IMAD.WIDE.U32 R6, R15, 0x10, R6 ;  /* 0x000000100f061825 */ /* 0x002fc800078e0006 */
[----:B------:R-:W-:Y:S01]  /*0630*/  @P1 VIADD R15, R15, 0x80 ;  /* 0x000000800f0f1836 */ /* 0x000fe20000000000 */
[----:B------:R0:W5:Y:S03]  /*0640*/  @P1 LDG.E.128 R56, desc[UR12][R6.64] ;  /* 0x0000000c06381981 */ /* 0x000166000c1e1d00 */
        /* <DEDUP_REMOVED lines=8> */
[----:B------:R-:W-:Y:S01]  /*06d0*/  CS2R R52, SRZ ;  /* 0x0000000000347805 */ /* 0x000fe2000001ff00 */
[----:B------:R-:W-:Y:S01]  /*06e0*/  IMAD.MOV.U32 R62, RZ, RZ, RZ ;  /* 0x000000ffff3e7224 */ /* 0x000fe200078e00ff */
[----:B------:R-:W-:Y:S02]  /*06f0*/  CS2R R60, SRZ ;  /* 0x00000000003c7805 */ /* 0x000fe4000001ff00 */
[----:B------:R-:W-:Y:S02]  /*0700*/  @P3 CS2R R38, SRZ ;  /* 0x0000000000263805 */ /* 0x000fe4000001ff00 */
[----:B------:R-:W-:-:S02]  /*0710*/  @P3 CS2R R36, SRZ ;  /* 0x0000000000243805 */ /* 0x000fc4000001ff00 */
[----:B------:R-:W-:Y:S01]  /*0720*/  @P0 MOV R63, RZ ;  /* 0x000000ff003f0202 */ /* 0x000fe20000000f00 */
[----:B------:R-:W-:Y:S02]  /*0730*/  @P1 IMAD.MOV.U32 R55, RZ, RZ, RZ ;  /* 0x000000ffff371224 */ /* 0x000fe400078e00ff */
[----:B0-----:R-:W-:-:S07]  /*0740*/  @P2 IMAD.MOV.U32 R47, RZ, RZ, RZ ;  /* 0x000000ffff2f2224 */ /* 0x001fce00078e00ff */
.L_x_736:
[----:B------:R-:W-:Y:S05]  /*0750*/  BSYNC.RECONVERGENT B0 ;  /* 0x0000000000007941 */ /* 0x000fea0003800200 */
.L_x_734:
[----:B------:R-:W0:Y:S02]  /*0760*/  LDCU UR4, c[0x0][0x384] ;  /* 0x00007080ff0477ac */ /* 0x000e240008000800 */
[----:B0-----:R-:W-:-:S06]  /*0770*/  UISETP.GE.AND UP0, UPT, UR22, UR4, UPT ;  /* 0x000000041600728c */ /* 0x001fcc000bf06270 */
[----:B------:R-:W-:-:S13]  /*0780*/  PLOP3.LUT P0, PT, PT, PT, UP0, 0x80, 0x8 ;  /* 0x000000000008781c */ /* 0x000fda0003f0f008 */
[----:B------:R-:W-:Y:S05]  /*0790*/  @P0 EXIT ;  /* 0x000000000000094d */ /* 0x000fea0003800000 */
[----:B------:R-:W-:Y:S01]  /*07a0*/  IMAD.HI.U32 R3, R95, -0x326172a9, RZ ;  /* 0xcd9e8d575f037827 */ /* 0x000fe200078e00ff */
[C---:B------:R-:W-:Y:S01]  /*07b0*/  LOP3.LUT R9, R16.reuse, 0x7f, RZ, 0xc0, !PT ;  /* 0x0000007f10097812 */ /* 0x040fe200078ec0ff */
[----:B------:R-:W-:Y:S01]  /*07c0*/  UPLOP3.LUT UP1, UPT, UPT, UPT, UPT, 0x40, 0x4 ;  /* 0x000000000004789c */ /* 0x000fe20003f2e870 */
[----:B------:R-:W-:Y:S01]  /*07d0*/  SHF.L.U32 R16, R16, 0x1, RZ ;  /* 0x0000000110107819 */ /* 0x000fe200000006ff */
[C---:B------:R-:W-:Y:S01]  /*07e0*/  IMAD.HI.U32 R2, R93.reuse, -0x2daee0ad, RZ ;  /* 0xd2511f535d027827 */ /* 0x040fe200078e00ff */
[----:B------:R-:W-:Y:S01]  /*07f0*/  LOP3.LUT R3, R92, UR14, R3, 0x96, !PT ;  /* 0x0000000e5c037c12 */ /* 0x000fe2000f8e9603 */
[----:B------:R-:W0:Y:S01]  /*0800*/  LDCU UR23, c[0x0][0x404] ;  /* 0x00008080ff1777ac */ /* 0x000e220008000800 */
[----:B------:R-:W-:Y:S01]  /*0810*/  LOP3.LUT R16, R16, 0xffffff00, RZ, 0xc0, !PT ;  /* 0xffffff0010107812 */ /* 0x000fe200078ec0ff */
[----:B------:R-:W-:Y:S01]  /*0820*/  IMAD R7, R93, -0x2daee0ad, RZ ;  /* 0xd2511f535d077824 */ /* 0x000fe200078e02ff */
[----:B------:R-:W-:Y:S01]  /*0830*/  LOP3.LUT R2, R2, UR15, RZ, 0x3c, !PT ;  /* 0x0000000f02027c12 */ /* 0x000fe2000f8e3cff */
[----:B------:R-:W-:Y:S01]  /*0840*/  IMAD.HI.U32 R6, R3, -0x2daee0ad, RZ ;  /* 0xd2511f5303067827 */ /* 0x000fe200078e00ff */
[----:B------:R-:W-:Y:S01]  /*0850*/  LOP3.LUT R88, R88, 0x3, RZ, 0xc0, !PT ;  /* 0x0000000358587812 */ /* 0x000fe200078ec0ff */
[----:B------:R-:W1:Y:S01]  /*0860*/  LDCU UR45, c[0x0][0x388] ;  /* 0x00007100ff2d77ac */ /* 0x000e620008000800 */
[----:B-----5:R-:W-:Y:S01]  /*0870*/  PRMT R87, R39, 0x7632, R87 ;  /* 0x0000763227577816 */ /* 0x020fe20000000057 */
[----:B------:R-:W-:Y:S01]  /*0880*/  IMAD R5, R95, -0x326172a9, RZ ;  /* 0xcd9e8d575f057824 */ /* 0x000fe200078e02ff */
[----:B------:R-:W-:Y:S01]  /*0890*/  LOP3.LUT R6, R7, UR27, R6, 0x96, !PT ;  /* 0x0000001b07067c12 */ /* 0x000fe2000f8e9606 */
[----:B------:R-:W-:Y:S01]  /*08a0*/  IMAD.HI.U32 R4, R2, -0x326172a9, RZ ;  /* 0xcd9e8d5702047827 */ /* 0x000fe200078e00ff */
[----:B------:R-:W-:Y:S01]  /*08b0*/  PRMT R86, R43, 0x7632, R86 ;  /* 0x000076322b567816 */ /* 0x000fe20000000056 */
[----:B------:R-:W2:Y:S01]  /*08c0*/  LDCU.U8 UR24, c[0x0][0x410] ;  /* 0x00008200ff1877ac */ /* 0x000ea20008000000 */
        /* <DEDUP_REMOVED lines=19> */
[----:B------:R-:W0:Y:S01]  /*0a00*/  LDCU.64 UR18, c[0x0][0x3a0] ;  /* 0x00007400ff1277ac */ /* 0x000e220008000a00 */
[----:B------:R-:W-:Y:S01]  /*0a10*/  PRMT R78, R51, 0x7632, R78 ;  /* 0x00007632334e7816 */ /* 0x000fe2000000004e */
[C---:B------:R-:W-:Y:S01]  /*0a20*/  IMAD.HI.U32 R4, R3.reuse, -0x326172a9, RZ ;  /* 0xcd9e8d5703047827 */ /* 0x040fe200078e00ff */
[----:B------:R-:W-:Y:S01]  /*0a30*/  LOP3.LUT R7, R8, UR31, R7, 0x96, !PT ;  /* 0x0000001f08077c12 */ /* 0x000fe2000f8e9607 */
[----:B------:R-:W0:Y:S01]  /*0a40*/  LDCU.128 UR8, c[0x0][0x3f0] ;  /* 0x00007e00ff0877ac */ /* 0x000e220008000c00 */
[----:B------:R-:W-:Y:S01]  /*0a50*/  PRMT R77, R46, 0x7632, R77 ;  /* 0x000076322e4d7816 */ /* 0x000fe2000000004d */
[----:B------:R-:W-:Y:S01]  /*0a60*/  IMAD R6, R3, -0x326172a9, RZ ;  /* 0xcd9e8d5703067824 */ /* 0x000fe200078e02ff */
[----:B------:R-:W-:Y:S01]  /*0a70*/  LOP3.LUT R4, R5, UR30, R4, 0x96, !PT ;  /* 0x0000001e05047c12 */ /* 0x000fe2000f8e9604 */
[----:B------:R-:W-:Y:S01]  /*0a80*/  IMAD.HI.U32 R3, R7, -0x326172a9, RZ ;  /* 0xcd9e8d5707037827 */ /* 0x000fe200078e00ff */
[----:B------:R-:W-:Y:S01]  /*0a90*/  PRMT R76, R50, 0x7632, R76 ;  /* 0x00007632324c7816 */ /* 0x000fe2000000004c */
[----:B------:R-:W0:Y:S01]  /*0aa0*/  LDCU.64 UR20, c[0x0][0x380] ;  /* 0x00007000ff1477ac */ /* 0x000e220008000a00 */
        /* <DEDUP_REMOVED lines=33> */
[----:B------:R-:W-:Y:S01]  /*0cc0*/  IMAD R7, R0, -0x20, R9 ;  /* 0xffffffe000077824 */ /* 0x000fe200078e0209 */
[----:B------:R-:W-:Y:S01]  /*0cd0*/  VIADDMNMX R9, R9, -R14, RZ, !PT ;  /* 0x8000000e09097246 */ /* 0x000fe200078001ff */
[----:B------:R-:W-:-:S04]  /*0ce0*/  IMAD.HI.U32 R4, R3, -0x326172a9, RZ ;  /* 0xcd9e8d5703047827 */ /* 0x000fc800078e00ff */
[----:B------:R-:W-:Y:S01]  /*0cf0*/  HFMA2 R14, -RZ, RZ, 0, 0 ;  /* 0x00000000ff0e7431 */ /* 0x000fe200000001ff */
[----:B------:R-:W-:Y:S02]  /*0d00*/  PRMT R21, R67, 0x7632, R21 ;  /* 0x0000763243157816 */ /* 0x000fe40000000015 */
[----:B------:R-:W-:Y:S01]  /*0d10*/  VIMNMX R9, PT, PT, R9, 0x20, PT ;  /* 0x0000002009097848 */ /* 0x000fe20003fe0100 */
[----:B------:R-:W-:Y:S01]  /*0d20*/  IMAD R3, R3, -0x326172a9, RZ ;  /* 0xcd9e8d5703037824 */ /* 0x000fe200078e02ff */
[----:B------:R-:W-:Y:S01]  /*0d30*/  LOP3.LUT R4, R5, UR38, R4, 0x96, !PT ;  /* 0x0000002605047c12 */ /* 0x000fe2000f8e9604 */
[----:B------:R-:W-:Y:S01]  /*0d40*/  IMAD R5, R2, -0x2daee0ad, RZ ;  /* 0xd2511f5302057824 */ /* 0x000fe200078e02ff */
[----:B------:R-:W-:Y:S01]  /*0d50*/  VIMNMX R7, PT, PT, RZ, R7, !PT ;  /* 0x00000007ff077248 */ /* 0x000fe20007fe0100 */
[----:B------:R-:W-:Y:S01]  /*0d60*/  IMAD R9, R9, 0x8, R16 ;  /* 0x0000000809097824 */ /* 0x000fe200078e0210 */
[----:B------:R-:W-:Y:S01]  /*0d70*/  PRMT R20, R62, 0x7632, R20 ;  /* 0x000076323e147816 */ /* 0x000fe20000000014 */
[----:B------:R-:W-:Y:S01]  /*0d80*/  IMAD.HI.U32 R0, R6, -0x326172a9, RZ ;  /* 0xcd9e8d5706007827 */ /* 0x000fe200078e00ff */
[----:B------:R-:W-:-:S02]  /*0d90*/  VIMNMX R7, PT, PT, R7, 0x20, PT ;  /* 0x0000002007077848 */ /* 0x000fc40003fe0100 */
[----:B------:R-:W-:Y:S01]  /*0da0*/  I2FP.F32.U32 R9, R9 ;  /* 0x0000000900097245 */ /* 0x000fe20000201000 */
[----:B------:R-:W-:Y:S01]  /*0db0*/  IMAD.HI.U32 R2, R4, -0x2daee0ad, RZ ;  /* 0xd2511f5304027827 */ /* 0x000fe200078e00ff */
[----:B------:R-:W-:Y:S02]  /*0dc0*/  LOP3.LUT R0, R3, UR40, R0, 0x96, !PT ;  /* 0x0000002803007c12 */ /* 0x000fe4000f8e9600 */
[----:B------:R0:W0:Y:S01]  /*0dd0*/  MUFU.RCP R22, R9 ;  /* 0x0000000900167308 */ /* 0x0000220000001000 */
[----:B------:R-:W-:Y:S01]  /*0de0*/  IMAD R6, R6, -0x326172a9, RZ ;  /* 0xcd9e8d5706067824 */ /* 0x000fe200078e02ff */
[----:B------:R-:W-:Y:S01]  /*0df0*/  LOP3.LUT R2, R5, UR41, R2, 0x96, !PT ;  /* 0x0000002905027c12 */ /* 0x000fe2000f8e9602 */
[----:B------:R-:W-:Y:S01]  /*0e00*/  IMAD R3, R4, -0x2daee0ad, RZ ;  /* 0xd2511f5304037824 */ /* 0x000fe200078e02ff */
[----:B------:R-:W-:Y:S01]  /*0e10*/  PRMT R19, R66, 0x7632, R19 ;  /* 0x0000763242137816 */ /* 0x000fe20000000013 */
[----:B------:R-:W-:Y:S01]  /*0e20*/  IMAD.HI.U32 R90, R0, -0x2daee0ad, RZ ;  /* 0xd2511f53005a7827 */ /* 0x000fe200078e00ff */
[----:B------:R-:W-:-:S02]  /*0e30*/  PRMT R18, R61, 0x7632, R18 ;  /* 0x000076323d127816 */ /* 0x000fc40000000012 */
[----:B------:R-:W-:Y:S01]  /*0e40*/  PRMT R17, R65, 0x7632, R17 ;  /* 0x0000763241117816 */ /* 0x000fe20000000011 */
[----:B------:R-:W-:Y:S01]  /*0e50*/  IMAD.HI.U32 R89, R2, -0x326172a9, RZ ;  /* 0xcd9e8d5702597827 */ /* 0x000fe200078e00ff */
[----:B------:R-:W-:Y:S02]  /*0e60*/  LOP3.LUT R90, R3, UR43, R90, 0x96, !PT ;  /* 0x0000002b035a7c12 */ /* 0x000fe4000f8e965a */
[----:B------:R-:W-:Y:S01]  /*0e70*/  PRMT R15, R64, 0x7632, R15 ;  /* 0x00007632400f7816 */ /* 0x000fe2000000000f */
[--C-:B------:R-:W-:Y:S01]  /*0e80*/  IMAD R91, R7, 0x8, R16.reuse ;  /* 0x00000008075b7824 */ /* 0x100fe200078e0210 */
[----:B------:R-:W-:Y:S01]  /*0e90*/  LOP3.LUT R89, R6, UR42, R89, 0x96, !PT ;  /* 0x0000002a06597c12 */ /* 0x000fe2000f8e9659 */
[----:B------:R-:W-:Y:S01]  /*0ea0*/  IMAD R102, R0, -0x2daee0ad, RZ ;  /* 0xd2511f5300667824 */ /* 0x000fe200078e02ff */
[----:B------:R-:W-:Y:S01]  /*0eb0*/  PRMT R16, R60, 0x7632, R16 ;  /* 0x000076323c107816 */ /* 0x000fe20000000010 */
[----:B01234-:R-:W-:-:S07]  /*0ec0*/  IMAD R12, R2, -0x326172a9, RZ ;  /* 0xcd9e8d57020c7824 */ /* 0x01ffce00078e02ff */
.L_x_1152:
[----:B------:R-:W-:-:S06]  /*0ed0*/  UIMAD.WIDE UR4, UR22, 0x4, UR8 ;  /* 0x00000004160478a5 */ /* 0x000fcc000f8e0208 */
[----:B01234-:R-:W-:Y:S02]  /*0ee0*/  IMAD.U32 R70, RZ, RZ, UR4 ;  /* 0x00000004ff467e24 */ /* 0x01ffe4000f8e00ff */
[----:B------:R-:W-:-:S05]  /*0ef0*/  IMAD.U32 R71, RZ, RZ, UR5 ;  /* 0x00000005ff477e24 */ /* 0x000fca000f8e00ff */
[----:B------:R-:W2:Y:S01]  /*0f00*/  LDG.E R70, desc[UR12][R70.64] ;  /* 0x0000000c46467981 */ /* 0x000ea2000c1e1900 */
[----:B------:R-:W-:-:S06]  /*0f10*/  UIMAD.WIDE UR4, UR22, 0x4, UR10 ;  /* 0x00000004160478a5 */ /* 0x000fcc000f8e020a */
[----:B------:R-:W-:Y:S01]  /*0f20*/  MOV R68, UR4 ;  /* 0x0000000400447c02 */ /* 0x000fe20008000f00 */
[----:B------:R-:W-:-:S05]  /*0f30*/  IMAD.U32 R69, RZ, RZ, UR5 ;  /* 0x00000005ff457e24 */ /* 0x000fca000f8e00ff */
        /* <DEDUP_REMOVED lines=20> */
[----:B-----5:R-:W-:Y:S06]  /*1080*/  @!P0 BRA `(.L_x_738) ;  /* 0x0000005800c48947 */ /* 0x020fec0003800000 */
[----:B------:R-:W-:-:S04]  /*1090*/  UISETP.NE.U32.AND UP0, UPT, UR18, URZ, UPT ;  /* 0x000000ff1200728c */ /* 0x000fc8000bf05070 */
[----:B------:R-:W-:Y:S01]  /*10a0*/  UISETP.NE.AND.EX UP0, UPT, UR19, URZ, UPT, UP0 ;  /* 0x000000ff1300728c */ /* 0x000fe2000bf05300 */
[----:B------:R-:W-:Y:S10]  /*10b0*/  BRA.U !UP2, `(.L_x_739) ;  /* 0x000000010a0c7547 */ /* 0x000ff4000b800000 */
[----:B------:R-:W0:Y:S02]  /*10c0*/  LDC.64 R32, c[0x0][0x390] ;  /* 0x0000e400ff207b82 */ /* 0x000e240000000a00 */
[----:B0-----:R-:W-:-:S06]  /*10d0*/  IMAD.WIDE.U32 R32, R98, 0x10, R32 ;  /* 0x0000001062207825 */ /* 0x001fcc00078e0020 */
[----:B------:R-:W5:Y:S02]  /*10e0*/  LDG.E.128 R32, desc[UR12][R32.64] ;  /* 0x0000000c20207981 */ /* 0x000f64000c1e1d00 */
.L_x_739:
[----:B------:R-:W-:Y:S05]  /*10f0*/  BRA.U !UP0, `(.L_x_740) ;  /* 0x0000002d08907547 */ /* 0x000fea000b800000 */
[----:B------:R-:W0:Y:S02]  /*1100*/  LDC.64 R68, c[0x0][0x3a0] ;  /* 0x0000e800ff447b82 */ /* 0x000e240000000a00 */
[----:B0-----:R-:W-:-:S06]  /*1110*/  IMAD.WIDE.U32 R68, R100, 0x10, R68 ;  /* 0x0000001064447825 */ /* 0x001fcc00078e0044 */
[----:B------:R-:W2:Y:S01]  /*1120*/  LDG.E.128 R68, desc[UR12][R68.64] ;  /* 0x0000000c44447981 */ /* 0x000ea2000c1e1d00 */
[----:B------:R-:W-:-:S13]  /*1130*/  ISETP.LT.AND P1, PT, RZ, UR44, PT ;  /* 0x0000002cff007c0c */ /* 0x000fda000bf21270 */
[----:B------:R-:W-:Y:S01]  /*1140*/  @!P1 IMAD.MOV.U32 R104, RZ, RZ, R88 ;  /* 0x000000ffff689224 */ /* 0x000fe200078e0058 */
[----:B------:R-:W-:Y:S01]  /*1150*/  @!P1 MOV R110, R102 ;  /* 0x00000066006e9202 */ /* 0x000fe20000000f00 */
[----:B--2---:R-:W-:Y:S01]  /*1160*/  @!P1 IMAD.U32 R13, R68, 0x10000, RZ ;  /* 0x00010000440d9824 */ /* 0x004fe200078e00ff */
[----:B------:R-:W-:Y:S06]  /*1170*/  @!P1 BRA `(.L_x_741) ;  /* 0x0000000400509947 */ /* 0x000fec0003800000 */
[----:B------:R-:W-:Y:S01]  /*1180*/  ISETP.NE.AND P2, PT, R88, 0x1, PT ;  /* 0x000000015800780c */ /* 0x000fe20003f45270 */
[----:B------:R-:W-:Y:S01]  /*1190*/  BSSY.RECONVERGENT B1, `(.L_x_742) ;  /* 0x0000047000017945 */ /* 0x000fe20003800200 */
[----:B------:R-:W-:Y:S01]  /*11a0*/  IMAD.MOV.U32 R104, RZ, RZ, 0x2 ;  /* 0x00000002ff687424 */ /* 0x000fe200078e00ff */
[----:B------:R-:W-:Y:S01]  /*11b0*/  MOV R10, R12 ;  /* 0x0000000c000a7202 */ /* 0x000fe20000000f00 */
[----:B------:R-:W-:-:S09]  /*11c0*/  IMAD.MOV.U32 R110, RZ, RZ, R102 ;  /* 0x000000ffff6e7224 */ /* 0x000fd200078e0066 */
        /* <DEDUP_REMOVED lines=11> */
.L_x_744:
        /* <DEDUP_REMOVED lines=13> */
.L_x_746:
[----:B------:R-:W-:Y:S05]  /*1350*/  BSYNC.RECONVERGENT B2 ;  /* 0x0000000000027941 */ /* 0x000fea0003800200 */
.L_x_745:
        /* <DEDUP_REMOVED lines=39> */
[----:B------:R-:W-:Y:S01]  /*15d0*/  MOV R110, R10 ;  /* 0x0000000a006e7202 */ /* 0x000fe20000000f00 */
[----:B------:R-:W-:Y:S01]  /*15e0*/  IMAD.MOV.U32 R10, RZ, RZ, R102 ;  /* 0x000000ffff0a7224 */ /* 0x000fe200078e0066 */
[----:B------:R-:W-:-:S07]  /*15f0*/  LOP3.LUT R90, R88, UR43, R11, 0x96, !PT ;  /* 0x0000002b585a7c12 */ /* 0x000fce000f8e960b */
.L_x_743:
[----:B------:R-:W-:Y:S05]  /*1600*/  BSYNC.RECONVERGENT B1 ;  /* 0x0000000000017941 */ /* 0x000fea0003800200 */
.L_x_742:
[----:B------:R-:W-:Y:S01]  /*1610*/  HFMA2 R13, -RZ, RZ, 0.1171875, 0 ;  /* 0x2f800000ff0d7431 */ /* 0x000fe200000001ff */
[----:B------:R-:W-:Y:S01]  /*1620*/  I2FP.F32.U32 R10, R10 ;  /* 0x0000000a000a7245 */ /* 0x000fe20000201000 */
[----:B-----5:R-:W-:Y:S02]  /*1630*/  IMAD.U32 R11, R32, 0x10000, RZ ;  /* 0x00010000200b7824 */ /* 0x020fe400078e00ff */
[----:B------:R-:W-:Y:S02]  /*1640*/  IMAD.U32 R88, R68, 0x10000, RZ ;  /* 0x0001000044587824 */ /* 0x000fe400078e00ff */
[----:B------:R-:W-:Y:S01]  /*1650*/  FMUL.FTZ R11, R11, UR17 ;  /* 0x000000110b0b7c20 */ /* 0x000fe20008410000 */
[----:B------:R-:W-:-:S03]  /*1660*/  FFMA.FTZ R10, R10, R13, 1.1641532182693481445e-10 ;  /* 0x2f0000000a0a7423 */ /* 0x000fc6000001000d */
[----:B------:R-:W-:Y:S02]  /*1670*/  FMUL.FTZ R11, R11, UR16 ;  /* 0x000000100b0b7c20 */ /* 0x000fe40008410000 */
[----:B------:R-:W-:-:S04]  /*1680*/  FSETP.GTU.FTZ.AND P2, PT, R10, UR23, PT ;  /* 0x000000170a007c0b */ /* 0x000fc8000bf5c000 */
[----:B------:R-:W-:Y:S02]  /*1690*/  FSEL R11, R11, RZ, !P2 ;  /* 0x000000ff0b0b7208 */ /* 0x000fe40005000000 */
[----:B------:R-:W-:-:S03]  /*16a0*/  SEL R10, RZ, 0x1, P2 ;  /* 0x00000001ff0a7807 */ /* 0x000fc60001000000 */
[----:B------:R-:W-:-:S07]  /*16b0*/  FADD.FTZ R13, R88, R11 ;  /* 0x0000000b580d7221 */ /* 0x000fce0000010000 */
.L_x_741:
[----:B------:R-:W-:Y:S01]  /*16c0*/  @!P1 PRMT R11, R68, 0x7632, R11 ;  /* 0x00007632440b9816 */ /* 0x000fe2000000000b */
[----:B------:R-:W-:Y:S01]  /*16d0*/  @!P1 IMAD.MOV.U32 R108, RZ, RZ, R110 ;  /* 0x000000ffff6c9224 */ /* 0x000fe200078e006e */
[----:B------:R-:W-:Y:S02]  /*16e0*/  F2FP.BF16.F32.PACK_AB R102, RZ, R13 ;  /* 0x0000000dff66723e */ /* 0x000fe400000010ff */
[----:B------:R-:W-:Y:S01]  /*16f0*/  @!P1 MOV R88, R104 ;  /* 0x0000006800589202 */ /* 0x000fe20000000f00 */
[----:B------:R-:W-:Y:S01]  /*1700*/  @!P1 IMAD.U32 R11, R11, 0x10000, RZ ;  /* 0x000100000b0b9824 */ /* 0x000fe200078e00ff */
[----:B------:R-:W-:Y:S06]  /*1710*/  @!P1 BRA `(.L_x_747) ;  /* 0x00000004005c9947 */ /* 0x000fec0003800000 */
[----:B------:R-:W-:Y:S01]  /*1720*/  ISETP.NE.AND P2, PT, R104, 0x1, PT ;  /* 0x000000016800780c */ /* 0x000fe20003f45270 */
[----:B------:R-:W-:Y:S01]  /*1730*/  BSSY.RECONVERGENT B1, `(.L_x_748) ;  /* 0x0000048000017945 */ /* 0x000fe20003800200 */
[----:B------:R-:W-:Y:S01]  /*1740*/  MOV R88, 0x2 ;  /* 0x0000000200587802 */ /* 0x000fe20000000f00 */
[----:B------:R-:W-:Y:S02]  /*1750*/  IMAD.MOV.U32 R9, RZ, RZ, R12 ;  /* 0x000000ffff097224 */ /* 0x000fe400078e000c */
[----:B------:R-:W-:-:S08]  /*1760*/  IMAD.MOV.U32 R108, RZ, RZ, R110 ;  /* 0x000000ffff6c7224 */ /* 0x000fd000078e006e */
        /* <DEDUP_REMOVED lines=11> */
.L_x_750:
        /* <DEDUP_REMOVED lines=13> */
.L_x_752:
[----:B------:R-:W-:Y:S05]  /*18f0*/  BSYNC.RECONVERGENT B2 ;  /* 0x0000000000027941 */ /* 0x000fea0003800200 */
.L_x_751:
        /* <DEDUP_REMOVED lines=43> */
.L_x_749:
[----:B------:R-:W-:Y:S05]  /*1bb0*/  BSYNC.RECONVERGENT B1 ;  /* 0x0000000000017941 */ /* 0x000fea0003800200 */
.L_x_748:
[----:B-----5:R-:W-:Y:S01]  /*1bc0*/  PRMT R11, R32, 0x7632, R11 ;  /* 0x00007632200b7816 */ /* 0x020fe2000000000b */
[----:B------:R-:W-:Y:S01]  /*1bd0*/  IMAD.MOV.U32 R104, RZ, RZ, 0x2f800000 ;  /* 0x2f800000ff687424 */ /* 0x000fe200078e00ff */
[----:B------:R-:W-:Y:S02]  /*1be0*/  I2FP.F32.U32 R9, R9 ;  /* 0x0000000900097245 */ /* 0x000fe40000201000 */
[----:B------:R-:W-:Y:S02]  /*1bf0*/  SHF.L.U32 R11, R11, 0x10, RZ ;  /* 0x000000100b0b7819 */ /* 0x000fe400000006ff */
[----:B------:R-:W-:Y:S01]  /*1c00*/  PRMT R68, R68, 0x7632, R68 ;  /* 0x0000763244447816 */ /* 0x000fe20000000044 */
[----:B------:R-:W-:Y:S02]  /*1c10*/  FFMA.FTZ R9, R9, R104, 1.1641532182693481445e-10 ;  /* 0x2f00000009097423 */ /* 0x000fe40000010068 */
[----:B------:R-:W-:Y:S02]  /*1c20*/  FMUL.FTZ R11, R11, UR17 ;  /* 0x000000110b0b7c20 */ /* 0x000fe40008410000 */
[----:B------:R-:W-:Y:S01]  /*1c30*/  IMAD.U32 R68, R68, 0x10000, RZ ;  /* 0x0001000044447824 */ /* 0x000fe200078e00ff */
[----:B------:R-:W-:Y:S01]  /*1c40*/  FSETP.GTU.FTZ.AND P2, PT, R9, UR23, PT ;  /* 0x0000001709007c0b */ /* 0x000fe2000bf5c000 */
[----:B------:R-:W-:-:S03]  /*1c50*/  FMUL.FTZ R11, R11, UR16 ;  /* 0x000000100b0b7c20 */ /* 0x000fc60008410000 */
[----:B------:R-:W-:Y:S02]  /*1c60*/  SEL R9, RZ, 0x1, P2 ;  /* 0x00000001ff097807 */ /* 0x000fe40001000000 */
[----:B------:R-:W-:-:S05]  /*1c70*/  FSEL R11, R11, RZ, !P2 ;  /* 0x000000ff0b0b7208 */ /* 0x000fca0005000000 */
[----:B------:R-:W-:-:S07]  /*1c80*/  FADD.FTZ R11, R68, R11 ;  /* 0x0000000b440b7221 */ /* 0x000fce0000010000 */
.L_x_747:
[----:B------:R-:W-:Y:S01]  /*1c90*/  F2FP.BF16.F32.PACK_AB R104, RZ, R11 ;  /* 0x0000000bff68723e */ /* 0x000fe200000010ff */
[----:B------:R-:W-:Y:S01]  /*1ca0*/  @!P1 IMAD.U32 R107, R69, 0x10000, RZ ;  /* 0x00010000456b9824 */ /* 0x000fe200078e00ff */
[----:B------:R-:W-:Y:S01]  /*1cb0*/  @!P1 MOV R110, R88 ;  /* 0x00000058006e9202 */ /* 0x000fe20000000f00 */
[----:B------:R-:W-:Y:S01]  /*1cc0*/  @!P1 IMAD.MOV.U32 R68, RZ, RZ, R108 ;  /* 0x000000ffff449224 */ /* 0x000fe200078e006c */
        /* <DEDUP_REMOVED lines=17> */
.L_x_756:
        /* <DEDUP_REMOVED lines=13> */
.L_x_758:
[----:B------:R-:W-:Y:S05]  /*1eb0*/  BSYNC.RECONVERGENT B2 ;  /* 0x0000000000027941 */ /* 0x000fea0003800200 */
.L_x_757:
        /* <DEDUP_REMOVED lines=42> */
[----:B------:R-:W-:-:S07]  /*2160*/  LOP3.LUT R90, R88, UR43, R107, 0x96, !PT ;  /* 0x0000002b585a7c12 */ /* 0x000fce000f8e966b */
.L_x_755:
[----:B------:R-:W-:Y:S05]  /*2170*/  BSYNC.RECONVERGENT B1 ;  /* 0x0000000000017941 */ /* 0x000fea0003800200 */
.L_x_754:
[----:B------:R-:W-:Y:S01]  /*2180*/  I2FP.F32.U32 R8, R8 ;  /* 0x0000000800087245 */ /* 0x000fe20000201000 */
[----:B------:R-:W-:Y:S01]  /*2190*/  IMAD.MOV.U32 R105, RZ, RZ, 0x2f800000 ;  /* 0x2f800000ff697424 */ /* 0x000fe200078e00ff */
[----:B------:R-:W-:Y:S01]  /*21a0*/  SHF.L.U32 R107, R69, 0x10, RZ ;  /* 0x00000010456b7819 */ /* 0x000fe200000006ff */
[----:B-----5:R-:W-:Y:S02]  /*21b0*/  IMAD.U32 R88, R33, 0x10000, RZ ;  /* 0x0001000021587824 */ /* 0x020fe400078e00ff */
[----:B------:R-:W-:Y:S02]  /*21c0*/  FFMA.FTZ R8, R8, R105, 1.1641532182693481445e-10 ;  /* 0x2f00000008087423 */ /* 0x000fe40000010069 */
[----:B------:R-:W-:-:S03]  /*21d0*/  FMUL.FTZ R88, R88, UR17 ;  /* 0x0000001158587c20 */ /* 0x000fc60008410000 */
[----:B------:R-:W-:Y:S01]  /*21e0*/  FSETP.GTU.FTZ.AND P2, PT, R8, UR23, PT ;  /* 0x0000001708007c0b */ /* 0x000fe2000bf5c000 */
[----:B------:R-:W-:-:S03]  /*21f0*/  FMUL.FTZ R88, R88, UR16 ;  /* 0x0000001058587c20 */ /* 0x000fc60008410000 */
[----:B------:R-:W-:Y:S02]  /*2200*/  SEL R8, RZ, 0x1, P2 ;  /* 0x00000001ff087807 */ /* 0x000fe40001000000 */
[----:B------:R-:W-:-:S05]  /*2210*/  FSEL R88, R88, RZ, !P2 ;  /* 0x000000ff58587208 */ /* 0x000fca0005000000 */
[----:B------:R-:W-:-:S07]  /*2220*/  FADD.FTZ R107, R107, R88 ;  /* 0x000000586b6b7221 */ /* 0x000fce0000010000 */
.L_x_753:
[----:B------:R-:W-:Y:S01]  /*2230*/  @!P1 PRMT R105, R69, 0x7632, R105 ;  /* 0x0000763245699816 */ /* 0x000fe20000000069 */
[----:B------:R-:W-:Y:S01]  /*2240*/  @!P1 IMAD.MOV.U32 R88, RZ, RZ, R110 ;  /* 0x000000ffff589224 */ /* 0x000fe200078e006e */
[----:B------:R-:W-:Y:S01]  /*2250*/  F2FP.BF16.F32.PACK_AB R106, RZ, R107 ;  /* 0x0000006bff6a723e */ /* 0x000fe200000010ff */
[----:B------:R-:W-:Y:S01]  /*2260*/  @!P1 IMAD.MOV.U32 R108, RZ, RZ, R68 ;  /* 0x000000ffff6c9224 */ /* 0x000fe200078e0044 */
[----:B------:R-:W-:Y:S01]  /*2270*/  @!P1 SHF.L.U32 R105, R105, 0x10, RZ ;  /* 0x0000001069699819 */ /* 0x000fe200000006ff */
        /* <DEDUP_REMOVED lines=17> */
.L_x_762:
        /* <DEDUP_REMOVED lines=13> */
.L_x_764:
[----:B------:R-:W-:Y:S05]  /*2460*/  BSYNC.RECONVERGENT B2 ;  /* 0x0000000000027941 */ /* 0x000fea0003800200 */
.L_x_763:
        /* <DEDUP_REMOVED lines=43> */
.L_x_761:
[----:B------:R-:W-:Y:S05]  /*2720*/  BSYNC.RECONVERGENT B1 ;  /* 0x0000000000017941 */ /* 0x000fea0003800200 */
.L_x_760:
[----:B------:R-:W-:Y:S01]  /*2730*/  HFMA2 R110, -RZ, RZ, 0.1171875, 0 ;  /* 0x2f800000ff6e7431 */ /* 0x000fe200000001ff */
[----:B-----5:R-:W-:Y:S02]  /*2740*/  PRMT R68, R33, 0x7632, R68 ;  /* 0x0000763221447816 */ /* 0x020fe40000000044 */
[----:B------:R-:W-:Y:S02]  /*2750*/  I2FP.F32.U32 R7, R7 ;  /* 0x0000000700077245 */ /* 0x000fe40000201000 */
[----:B------:R-:W-:Y:S01]  /*2760*/  PRMT R69, R69, 0x7632, R69 ;  /* 0x0000763245457816 */ /* 0x000fe20000000045 */
[----:B------:R-:W-:Y:S02]  /*2770*/  IMAD.U32 R68, R68, 0x10000, RZ ;  /* 0x0001000044447824 */ /* 0x000fe400078e00ff */
[----:B------:R-:W-:Y:S02]  /*2780*/  FFMA.FTZ R7, R7, R110, 1.1641532182693481445e-10 ;  /* 0x2f00000007077423 */ /* 0x000fe4000001006e */
[----:B------:R-:W-:Y:S01]  /*2790*/  FMUL.FTZ R68, R68, UR17 ;  /* 0x0000001144447c20 */ /* 0x000fe20008410000 */
[----:B------:R-:W-:-:S03]  /*27a0*/  IMAD.U32 R69, R69, 0x10000, RZ ;  /* 0x0001000045457824 */ /* 0x000fc600078e00ff */
[----:B------:R-:W-:Y:S01]  /*27b0*/  FMUL.FTZ R68, R68, UR16 ;  /* 0x0000001044447c20 */ /* 0x000fe20008410000 */
[----:B------:R-:W-:-:S04]  /*27c0*/  FSETP.GTU.FTZ.AND P2, PT, R7, UR23, PT ;  /* 0x0000001707007c0b */ /* 0x000fc8000bf5c000 */
[----:B------:R-:W-:Y:S02]  /*27d0*/  FSEL R68, R68, RZ, !P2 ;  /* 0x000000ff44447208 */ /* 0x000fe40005000000 */
[----:B------:R-:W-:-:S03]  /*27e0*/  SEL R7, RZ, 0x1, P2 ;  /* 0x00000001ff077807 */ /* 0x000fc60001000000 */
[----:B------:R-:W-:-:S07]  /*27f0*/  FADD.FTZ R105, R69, R68 ;  /* 0x0000004445697221 */ /* 0x000fce0000010000 */
.L_x_759:
[----:B------:R-:W-:Y:S01]  /*2800*/  F2FP.BF16.F32.PACK_AB R110, RZ, R105 ;  /* 0x00000069ff6e723e */ /* 0x000fe200000010ff */
[----:B------:R-:W-:Y:S01]  /*2810*/  @!P1 IMAD.MOV.U32 R68, RZ, RZ, R88 ;  /* 0x000000ffff449224 */ /* 0x000fe200078e0058 */
[----:B------:R-:W-:Y:S01]  /*2820*/  @!P1 SHF.L.U32 R123, R70, 0x10, RZ ;  /* 0x00000010467b9819 */ /* 0x000fe200000006ff */
[----:B------:R-:W-:Y:S01]  /*2830*/  @!P1 IMAD.MOV.U32 R114, RZ, RZ, R108 ;  /* 0x000000ffff729224 */ /* 0x000fe200078e006c */
        /* <DEDUP_REMOVED lines=17> */
.L_x_768:
        /* <DEDUP_REMOVED lines=13> */
.L_x_770:
[----:B------:R-:W-:Y:S05]  /*2a20*/  BSYNC.RECONVERGENT B2 ;  /* 0x0000000000027941 */ /* 0x000fea0003800200 */
.L_x_769:
        /* <DEDUP_REMOVED lines=43> */
.L_x_767:
[----:B------:R-:W-:Y:S05]  /*2ce0*/  BSYNC.RECONVERGENT B1 ;  /* 0x0000000000017941 */ /* 0x000fea0003800200 */
.L_x_766:
[----:B------:R-:W-:Y:S01]  /*2cf0*/  I2FP.F32.U32 R6, R6 ;  /* 0x0000000600067245 */ /* 0x000fe20000201000 */
[----:B------:R-:W-:Y:S01]  /*2d00*/  IMAD.MOV.U32 R121, RZ, RZ, 0x2f800000 ;  /* 0x2f800000ff797424 */ /* 0x000fe200078e00ff */
[----:B-----5:R-:W-:Y:S01]  /*2d10*/  SHF.L.U32 R69, R34, 0x10, RZ ;  /* 0x0000001022457819 */ /* 0x020fe200000006ff */
[----:B------:R-:W-:Y:S02]  /*2d20*/  IMAD.U32 R88, R70, 0x10000, RZ ;  /* 0x0001000046587824 */ /* 0x000fe400078e00ff */
[----:B------:R-:W-:Y:S02]  /*2d30*/  FFMA.FTZ R6, R6, R121, 1.1641532182693481445e-10 ;  /* 0x2f00000006067423 */ /* 0x000fe40000010079 */
[----:B------:R-:W-:-:S03]  /*2d40*/  FMUL.FTZ R69, R69, UR17 ;  /* 0x0000001145457c20 */ /* 0x000fc60008410000 */
[----:B------:R-:W-:Y:S01]  /*2d50*/  FSETP.GTU.FTZ.AND P2, PT, R6, UR23, PT ;  /* 0x0000001706007c0b */ /* 0x000fe2000bf5c000 */
[----:B------:R-:W-:-:S03]  /*2d60*/  FMUL.FTZ R69, R69, UR16 ;  /* 0x0000001045457c20 */ /* 0x000fc60008410000 */
[----:B------:R-:W-:Y:S02]  /*2d70*/  SEL R6, RZ, 0x1, P2 ;  /* 0x00000001ff067807 */ /* 0x000fe40001000000 */
[----:B------:R-:W-:-:S05]  /*2d80*/  FSEL R69, R69, RZ, !P2 ;  /* 0x000000ff45457208 */ /* 0x000fca0005000000 */
[----:B------:R-:W-:-:S07]  /*2d90*/  FADD.FTZ R123, R88, R69 ;  /* 0x00000045587b7221 */ /* 0x000fce0000010000 */
.L_x_765:
        /* <DEDUP_REMOVED lines=22> */
.L_x_774:
        /* <DEDUP_REMOVED lines=13> */
.L_x_776:
[----:B------:R-:W-:Y:S05]  /*2fd0*/  BSYNC.RECONVERGENT B2 ;  /* 0x0000000000027941 */ /* 0x000fea0003800200 */
.L_x_775:
        /* <DEDUP_REMOVED lines=42> */
[----:B------:R-:W-:-:S07]  /*3280*/  HFMA2 R69, -RZ, RZ, 0, 0 ;  /* 0x00000000ff457431 */ /* 0x000fce00000001ff */
.L_x_773:
[----:B------:R-:W-:Y:S05]  /*3290*/  BSYNC.RECONVERGENT B1 ;  /* 0x0000000000017941 */ /* 0x000fea0003800200 */
.L_x_772:
[----:B-----5:R-:W-:Y:S01]  /*32a0*/  PRMT R68, R34, 0x7632, R68 ;  /* 0x0000763222447816 */ /* 0x020fe20000000044 */
[----:B------:R-:W-:Y:S01]  /*32b0*/  IMAD.MOV.U32 R121, RZ, RZ, 0x2f800000 ;  /* 0x2f800000ff797424 */ /* 0x000fe200078e00ff */
[----:B------:R-:W-:Y:S02]  /*32c0*/  I2FP.F32.U32 R4, R4 ;  /* 0x0000000400047245 */ /* 0x000fe40000201000 */
[----:B------:R-:W-:Y:S01]  /*32d0*/  PRMT R70, R70, 0x7632, R70 ;  /* 0x0000763246467816 */ /* 0x000fe20000000046 */
[----:B------:R-:W-:Y:S02]  /*32e0*/  IMAD.U32 R68, R68, 0x10000, RZ ;  /* 0x0001000044447824 */ /* 0x000fe400078e00ff */
[----:B------:R-:W-:Y:S01]  /*32f0*/  FFMA.FTZ R4, R4, R121, 1.1641532182693481445e-10 ;  /* 0x2f00000004047423 */ /* 0x000fe20000010079 */
[----:B------:R-:W-:Y:S01]  /*3300*/  SHF.L.U32 R121, R70, 0x10, RZ ;  /* 0x0000001046797819 */ /* 0x000fe200000006ff */
[----:B------:R-:W-:-:S03]  /*3310*/  FMUL.FTZ R68, R68, UR17 ;  /* 0x0000001144447c20 */ /* 0x000fc60008410000 */
[----:B------:R-:W-:Y:S01]  /*3320*/  FSETP.GTU.FTZ.AND P2, PT, R4, UR23, PT ;  /* 0x0000001704007c0b */ /* 0x000fe2000bf5c000 */
[----:B------:R-:W-:-:S03]  /*3330*/  FMUL.FTZ R68, R68, UR16 ;  /* 0x0000001044447c20 */ /* 0x000fc60008410000 */
[----:B------:R-:W-:Y:S02]  /*3340*/  SEL R4, RZ, 0x1, P2 ;  /* 0x00000001ff047807 */ /* 0x000fe40001000000 */
[----:B------:R-:W-:-:S05]  /*3350*/  FSEL R68, R68, RZ, !P2 ;  /* 0x000000ff44447208 */ /* 0x000fca0005000000 */
[----:B------:R-:W-:-:S07]  /*3360*/  FADD.FTZ R121, R121, R68 ;  /* 0x0000004479797221 */ /* 0x000fce0000010000 */
.L_x_771:
        /* <DEDUP_REMOVED lines=21> */
.L_x_780:
        /* <DEDUP_REMOVED lines=13> */
.L_x_782:
[----:B------:R-:W-:Y:S05]  /*3590*/  BSYNC.RECONVERGENT B2 ;  /* 0x0000000000027941 */ /* 0x000fea0003800200 */
.L_x_781:
        /* <DEDUP_REMOVED lines=40> */
[----:B------:R-:W-:Y:S01]  /*3820*/  MOV R114, R68 ;  /* 0x0000004400727202 */ /* 0x000fe20000000f00 */
[----:B------:R-:W-:Y:S01]  /*3830*/  IMAD.MOV.U32 R68, RZ, RZ, RZ ;  /* 0x000000ffff447224 */ /* 0x000fe200078e00ff */
[----:B------:R-:W-:-:S07]  /*3840*/  LOP3.LUT R90, R88, UR43, R69, 0x96, !PT ;  /* 0x0000002b585a7c12 */ /* 0x000fce000f8e9645 */
.L_x_779:
[----:B------:R-:W-:Y:S05]  /*3850*/  BSYNC.RECONVERGENT B1 ;  /* 0x0000000000017941 */ /* 0x000fea0003800200 */
.L_x_778:
        /* <DEDUP_REMOVED lines=11> */
.L_x_777:
        /* <DEDUP_REMOVED lines=22> */
.L_x_786:
        /* <DEDUP_REMOVED lines=13> */
.L_x_788:
[----:B------:R-:W-:Y:S05]  /*3b40*/  BSYNC.RECONVERGENT B2 ;  /* 0x0000000000027941 */ /* 0x000fea0003800200 */
.L_x_787:
        /* <DEDUP_REMOVED lines=43> */
.L_x_785:
[----:B------:R-:W-:Y:S05]  /*3e00*/  BSYNC.RECONVERGENT B1 ;  /* 0x0000000000017941 */ /* 0x000fea0003800200 */
.L_x_784:
        /* <DEDUP_REMOVED lines=13> */
.L_x_783:
[----:B------:R-:W-:Y:S02]  /*3ee0*/  F2FP.BF16.F32.PACK_AB R71, RZ, R143 ;  /* 0x0000008fff47723e */ /* 0x000fe400000010ff */
[----:B------:R-:W-:Y:S02]  /*3ef0*/  PRMT R70, R112, 0x5410, R70 ;  /* 0x0000541070467816 */ /* 0x000fe40000000046 */
[----:B------:R-:W-:Y:S02]  /*3f00*/  PRMT R69, R106, 0x5410, R110 ;  /* 0x000054106a457816 */ /* 0x000fe4000000006e */
[----:B------:R-:W-:Y:S02]  /*3f10*/  PRMT R68, R102, 0x5410, R104 ;  /* 0x0000541066447816 */ /* 0x000fe40000000068 */
[----:B------:R-:W-:Y:S01]  /*3f20*/  PRMT R71, R108, 0x5410, R71 ;  /* 0x000054106c477816 */ /* 0x000fe20000000047 */
[----:B------:R-:W-:Y:S06]  /*3f30*/  BRA `(.L_x_789) ;  /* 0x0000002800ac7947 */ /* 0x000fec0003800000 */
.L_x_740:
[----:B------:R-:W-:Y:S01]  /*3f40*/  IMAD.MOV.U32 R13, RZ, RZ, RZ ;  /* 0x000000ffff0d7224 */ /* 0x000fe200078e00ff */
[----:B------:R-:W-:Y:S01]  /*3f50*/  MOV R68, R88 ;  /* 0x0000005800447202 */ /* 0x000fe20000000f00 */
[----:B------:R-:W-:Y:S01]  /*3f60*/  IMAD.MOV.U32 R116, RZ, RZ, R102 ;  /* 0x000000ffff747224 */ /* 0x000fe200078e0066 */
[----:B------:R-:W-:Y:S06]  /*3f70*/  BRA.U !UP2, `(.L_x_790) ;  /* 0x000000050a487547 */ /* 0x000fec000b800000 */
        /* <DEDUP_REMOVED lines=16> */
.L_x_793:
        /* <DEDUP_REMOVED lines=13> */
.L_x_795:
[----:B------:R-:W-:Y:S05]  /*4150*/  BSYNC.RECONVERGENT B2 ;  /* 0x0000000000027941 */ /* 0x000fea0003800200 */
.L_x_794:
        /* <DEDUP_REMOVED lines=42> */
.L_x_792:
[----:B------:R-:W-:Y:S05]  /*4400*/  BSYNC.RECONVERGENT B1 ;  /* 0x0000000000017941 */ /* 0x000fea0003800200 */
.L_x_791:
[----:B------:R-:W-:Y:S01]  /*4410*/  HFMA2 R11, -RZ, RZ, 0.1171875, 0 ;  /* 0x2f800000ff0b7431 */ /* 0x000fe200000001ff */
[----:B------:R-:W-:Y:S01]  /*4420*/  I2FP.F32.U32 R10, R10 ;  /* 0x0000000a000a7245 */ /* 0x000fe20000201000 */
[----:B-----5:R-:W-:-:S04]  /*4430*/  IMAD.U32 R13, R32, 0x10000, RZ ;  /* 0x00010000200d7824 */ /* 0x020fc800078e00ff */
[----:B------:R-:W-:Y:S01]  /*4440*/  FMUL.FTZ R13, R13, UR17 ;  /* 0x000000110d0d7c20 */ /* 0x000fe20008410000 */
[----:B------:R-:W-:-:S03]  /*4450*/  FFMA.FTZ R10, R10, R11, 1.1641532182693481445e-10 ;  /* 0x2f0000000a0a7423 */ /* 0x000fc6000001000b */
[----:B------:R-:W-:Y:S02]  /*4460*/  FMUL.FTZ R13, R13, UR16 ;  /* 0x000000100d0d7c20 */ /* 0x000fe40008410000 */
[----:B------:R-:W-:-:S04]  /*4470*/  FSETP.GTU.FTZ.AND P1, PT, R10, UR23, PT ;  /* 0x000000170a007c0b */ /* 0x000fc8000bf3c000 */
[----:B------:R-:W-:Y:S02]  /*4480*/  SEL R10, RZ, 0x1, P1 ;  /* 0x00000001ff0a7807 */ /* 0x000fe40000800000 */
[----:B------:R-:W-:-:S07]  /*4490*/  FSEL R13, R13, RZ, !P1 ;  /* 0x000000ff0d0d7208 */ /* 0x000fce0004800000 */
.L_x_790:
[----:B------:R-:W-:Y:S01]  /*44a0*/  F2FP.BF16.F32.PACK_AB R106, RZ, R13 ;  /* 0x0000000dff6a723e */ /* 0x000fe200000010ff */
[----:B------:R-:W-:Y:S01]  /*44b0*/  IMAD.MOV.U32 R11, RZ, RZ, RZ ;  /* 0x000000ffff0b7224 */ /* 0x000fe200078e00ff */
[----:B------:R-:W-:Y:S01]  /*44c0*/  MOV R69, R68 ;  /* 0x0000004400457202 */ /* 0x000fe20000000f00 */
[----:B------:R-:W-:Y:S06]  /*44d0*/  BRA.U !UP2, `(.L_x_796) ;  /* 0x000000050a447547 */ /* 0x000fec000b800000 */
[----:B------:R-:W-:Y:S01]  /*44e0*/  ISETP.NE.AND P1, PT, R68, 0x1, PT ;  /* 0x000000014400780c */ /* 0x000fe20003f25270 */
[----:B------:R-:W-:Y:S01]  /*44f0*/  BSSY.RECONVERGENT B1, `(.L_x_797) ;  /* 0x0000045000017945 */ /* 0x000fe20003800200 */
[----:B------:R-:W-:Y:S02]  /*4500*/  IMAD.MOV.U32 R69, RZ, RZ, 0x2 ;  /* 0x00000002ff457424 */ /* 0x000fe400078e00ff */
[----:B------:R-:W-:-:S09]  /*4510*/  IMAD.MOV.U32 R9, RZ, RZ, R12 ;  /* 0x000000ffff097224 */ /* 0x000fd200078e000c */
[----:B------:R-:W-:Y:S05]  /*4520*/  @!P1 BRA `(.L_x_798) ;  /* 0x0000000400049947 */ /* 0x000fea0003800000 */
        /* <DEDUP_REMOVED lines=8> */
.L_x_799:
        /* <DEDUP_REMOVED lines=13> */
.L_x_801:
[----:B------:R-:W-:Y:S05]  /*4680*/  BSYNC.RECONVERGENT B2 ;  /* 0x0000000000027941 */ /* 0x000fea0003800200 */
.L_x_800:
        /* <DEDUP_REMOVED lines=43> */
.L_x_798:
[----:B------:R-:W-:Y:S05]  /*4940*/  BSYNC.RECONVERGENT B1 ;  /* 0x0000000000017941 */ /* 0x000fea0003800200 */
.L_x_797:
[----:B------:R-:W-:Y:S01]  /*4950*/  HFMA2 R68, -RZ, RZ, 0.1171875, 0 ;  /* 0x2f800000ff447431 */ /* 0x000fe200000001ff */
[----:B-----5:R-:W-:Y:S02]  /*4960*/  PRMT R11, R32, 0x7632, R11 ;  /* 0x00007632200b7816 */ /* 0x020fe4000000000b */
[----:B------:R-:W-:-:S03]  /*4970*/  I2FP.F32.U32 R9, R9 ;  /* 0x0000000900097245 */ /* 0x000fc60000201000 */
[----:B------:R-:W-:Y:S02]  /*4980*/  IMAD.U32 R11, R11, 0x10000, RZ ;  /* 0x000100000b0b7824 */ /* 0x000fe400078e00ff */
[----:B------:R-:W-:Y:S02]  /*4990*/  FFMA.FTZ R9, R9, R68, 1.1641532182693481445e-10 ;  /* 0x2f00000009097423 */ /* 0x000fe40000010044 */
[----:B------:R-:W-:-:S04]  /*49a0*/  FMUL.FTZ R11, R11, UR17 ;  /* 0x000000110b0b7c20 */ /* 0x000fc80008410000 */
[----:B------:R-:W-:Y:S01]  /*49b0*/  FMUL.FTZ R11, R11, UR16 ;  /* 0x000000100b0b7c20 */ /* 0x000fe20008410000 */
[----:B------:R-:W-:-:S04]  /*49c0*/  FSETP.GTU.FTZ.AND P1, PT, R9, UR23, PT ;  /* 0x0000001709007c0b */ /* 0x000fc8000bf3c000 */
[----:B------:R-:W-:Y:S02]  /*49d0*/  SEL R9, RZ, 0x1, P1 ;  /* 0x00000001ff097807 */ /* 0x000fe40000800000 */
[----:B------:R-:W-:-:S07]  /*49e0*/  FSEL R11, R11, RZ, !P1 ;  /* 0x000000ff0b0b7208 */ /* 0x000fce0004800000 */
.L_x_796:
        /* <DEDUP_REMOVED lines=17> */
.L_x_805:
        /* <DEDUP_REMOVED lines=13> */
.L_x_807:
[----:B------:R-:W-:Y:S05]  /*4bd0*/  BSYNC.RECONVERGENT B2 ;  /* 0x0000000000027941 */ /* 0x000fea0003800200 */
.L_x_806:
        /* <DEDUP_REMOVED lines=43> */
.L_x_804:
[----:B------:R-:W-:Y:S05]  /*4e90*/  BSYNC.RECONVERGENT B1 ;  /* 0x0000000000017941 */ /* 0x000fea0003800200 */
.L_x_803:
        /* <DEDUP_REMOVED lines=9> */
.L_x_802:
        /* <DEDUP_REMOVED lines=17> */
.L_x_811:
        /* <DEDUP_REMOVED lines=13> */
.L_x_813:
[----:B------:R-:W-:Y:S05]  /*5110*/  BSYNC.RECONVERGENT B2 ;  /* 0x0000000000027941 */ /* 0x000fea0003800200 */
.L_x_812:
        /* <DEDUP_REMOVED lines=43> */
.L_x_810:
[----:B------:R-:W-:Y:S05]  /*53d0*/  BSYNC.RECONVERGENT B1 ;  /* 0x0000000000017941 */ /* 0x000fea0003800200 */
.L_x_809:
        /* <DEDUP_REMOVED lines=10> */
.L_x_808:
        /* <DEDUP_REMOVED lines=17> */
.L_x_817:
        /* <DEDUP_REMOVED lines=13> */
.L_x_819:
[----:B------:R-:W-:Y:S05]  /*5660*/  BSYNC.RECONVERGENT B2 ;  /* 0x0000000000027941 */ /* 0x000fea0003800200 */
.L_x_818:
        /* <DEDUP_REMOVED lines=43> */
.L_x_816:
[----:B------:R-:W-:Y:S05]  /*5920*/  BSYNC.RECONVERGENT B1 ;  /* 0x0000000000017941 */ /* 0x000fea0003800200 */
.L_x_815:
        /* <DEDUP_REMOVED lines=9> */
.L_x_814:
        /* <DEDUP_REMOVED lines=17> */
.L_x_823:
        /* <DEDUP_REMOVED lines=13> */
.L_x_825:
[----:B------:R-:W-:Y:S05]  /*5ba0*/  BSYNC.RECONVERGENT B2 ;  /* 0x0000000000027941 */ /* 0x000fea0003800200 */
.L_x_824:
        /* <DEDUP_REMOVED lines=43> */
.L_x_822:
[----:B------:R-:W-:Y:S05]  /*5e60*/  BSYNC.RECONVERGENT B1 ;  /* 0x0000000000017941 */ /* 0x000fea0003800200 */
.L_x_821:
        /* <DEDUP_REMOVED lines=10> */
.L_x_820:
        /* <DEDUP_REMOVED lines=17> */
.L_x_829:
        /* <DEDUP_REMOVED lines=13> */
.L_x_831:
[----:B------:R-:W-:Y:S05]  /*60f0*/  BSYNC.RECONVERGENT B2 ;  /* 0x0000000000027941 */ /* 0x000fea0003800200 */
.L_x_830:
        /* <DEDUP_REMOVED lines=43> */
.L_x_828:
[----:B------:R-:W-:Y:S05]  /*63b0*/  BSYNC.RECONVERGENT B1 ;  /* 0x0000000000017941 */ /* 0x000fea0003800200 */
.L_x_827:
        /* <DEDUP_REMOVED lines=9> */
.L_x_826:
        /* <DEDUP_REMOVED lines=17> */
.L_x_835:
        /* <DEDUP_REMOVED lines=13> */
.L_x_837:
[----:B------:R-:W-:Y:S05]  /*6630*/  BSYNC.RECONVERGENT B2 ;  /* 0x0000000000027941 */ /* 0x000fea0003800200 */
.L_x_836:
        /* <DEDUP_REMOVED lines=43> */
.L_x_834:
[----:B------:R-:W-:Y:S05]  /*68f0*/  BSYNC.RECONVERGENT B1 ;  /* 0x0000000000017941 */ /* 0x000fea0003800200 */
.L_x_833:
        /* <DEDUP_REMOVED lines=10> */
.L_x_832:
[----:B------:R-:W-:Y:S02]  /*69a0*/  F2FP.BF16.F32.PACK_AB R71, RZ, R143 ;  /* 0x0000008fff47723e */ /* 0x000fe400000010ff */
[----:B------:R-:W-:Y:S02]  /*69b0*/  PRMT R70, R112, 0x5410, R114 ;  /* 0x0000541070467816 */ /* 0x000fe40000000072 */
[----:B------:R-:W-:Y:S02]  /*69c0*/  PRMT R69, R108, 0x5410, R110 ;  /* 0x000054106c457816 */ /* 0x000fe4000000006e */
[----:B------:R-:W-:Y:S02]  /*69d0*/  PRMT R68, R106, 0x5410, R104 ;  /* 0x000054106a447816 */ /* 0x000fe40000000068 */
[----:B------:R-:W-:-:S07]  /*69e0*/  PRMT R71, R102, 0x5410, R71 ;  /* 0x0000541066477816 */ /* 0x000fce0000000047 */
.L_x_789:
[----:B------:R-:W0:Y:S01]  /*69f0*/  LDC.64 R152, c[0x0][0x3a8] ;  /* 0x0000ea00ff987b82 */ /* 0x000e220000000a00 */
[----:B------:R-:W-:Y:S02]  /*6a00*/  IMAD.MOV.U32 R102, RZ, RZ, R116 ;  /* 0x000000ffff667224 */ /* 0x000fe400078e0074 */
[----:B0-----:R-:W-:-:S05]  /*6a10*/  IMAD.WIDE.U32 R152, R100, 0x10, R152 ;  /* 0x0000001064987825 */ /* 0x001fca00078e0098 */
[----:B------:R0:W-:Y:S01]  /*6a20*/  STG.E.128 desc[UR12][R152.64], R68 ;  /* 0x0000004498007986 */ /* 0x0001e2000c101d0c */
[----:B------:R-:W-:Y:S05]  /*6a30*/  BRA.U !UP2, `(.L_x_838) ;  /* 0x000000010a507547 */ /* 0x000fea000b800000 */
[----:B0-----:R-:W-:Y:S01]  /*6a40*/  SHF.L.U32 R71, R2, 0x10, RZ ;  /* 0x0000001002477819 */ /* 0x001fe200000006ff */
[----:B------:R-:W0:Y:S01]  /*6a50*/  LDC.64 R68, c[0x0][0x3b0] ;  /* 0x0000ec00ff447b82 */ /* 0x000e220000000a00 */
[----:B------:R-:W-:Y:S02]  /*6a60*/  LOP3.LUT R70, R0, 0xffff, RZ, 0xc0, !PT ;  /* 0x0000ffff00467812 */ /* 0x000fe400078ec0ff */
[----:B------:R-:W-:Y:S02]  /*6a70*/  LOP3.LUT R153, R71, 0xff0000, RZ, 0xc0, !PT ;  /* 0x00ff000047997812 */ /* 0x000fe400078ec0ff */
[----:B------:R-:W-:Y:S02]  /*6a80*/  PRMT R71, R4, 0x7104, RZ ;  /* 0x0000710404477816 */ /* 0x000fe400000000ff */
[----:B------:R-:W-:Y:S02]  /*6a90*/  PRMT R104, R153, 0x4210, R70 ;  /* 0x0000421099687816 */ /* 0x000fe40000000046 */
[----:B------:R-:W-:-:S02]  /*6aa0*/  LOP3.LUT R154, R7, 0xff, RZ, 0xc0, !PT ;  /* 0x000000ff079a7812 */ /* 0x000fc400078ec0ff */
[----:B------:R-:W-:Y:S02]  /*6ab0*/  LOP3.LUT R152, R8, 0xff, RZ, 0xc0, !PT ;  /* 0x000000ff08987812 */ /* 0x000fe400078ec0ff */
[----:B------:R-:W-:Y:S01]  /*6ac0*/  LOP3.LUT R70, R9, 0xff, RZ, 0xc0, !PT ;  /* 0x000000ff09467812 */ /* 0x000fe200078ec0ff */
[----:B------:R-:W-:Y:S01]  /*6ad0*/  IMAD.WIDE.U32 R154, R154, 0x1000000, RZ ;  /* 0x010000009a9a7825 */ /* 0x000fe200078e00ff */
[----:B------:R-:W-:-:S03]  /*6ae0*/  LOP3.LUT R159, R104, 0xff00, R71, 0xf8, !PT ;  /* 0x0000ff00689f7812 */ /* 0x000fc600078ef847 */
[----:B------:R-:W-:Y:S01]  /*6af0*/  IMAD.WIDE.U32 R152, R152, 0x10000, RZ ;  /* 0x0001000098987825 */ /* 0x000fe200078e00ff */
[----:B------:R-:W-:-:S03]  /*6b00*/  LOP3.LUT R159, R159, 0xff, R6, 0xf8, !PT ;  /* 0x000000ff9f9f7812 */ /* 0x000fc600078ef806 */
[----:B------:R-:W-:Y:S01]  /*6b10*/  IMAD.WIDE.U32 R70, R70, 0x100, RZ ;  /* 0x0000010046467825 */ /* 0x000fe200078e00ff */
[----:B------:R-:W-:-:S03]  /*6b20*/  LOP3.LUT R153, R153, R159, R155, 0xfe, !PT ;  /* 0x0000009f99997212 */ /* 0x000fc600078efe9b */
[----:B0-----:R-:W-:Y:S01]  /*6b30*/  IMAD.WIDE.U32 R68, R98, 0x8, R68 ;  /* 0x0000000862447825 */ /* 0x001fe200078e0044 */
[----:B------:R-:W-:Y:S02]  /*6b40*/  LOP3.LUT R157, R70, R154, R152, 0xfe, !PT ;  /* 0x0000009a469d7212 */ /* 0x000fe400078efe98 */
[----:B------:R-:W-:Y:S02]  /*6b50*/  LOP3.LUT R71, R153, R71, RZ, 0xfc, !PT ;  /* 0x0000004799477212 */ /* 0x000fe400078efcff */
[----:B------:R-:W-:-:S05]  /*6b60*/  LOP3.LUT R70, R157, 0xff, R10, 0xf8, !PT ;  /* 0x000000ff9d467812 */ /* 0x000fca00078ef80a */
[----:B------:R1:W-:Y:S02]  /*6b70*/  STG.E.64 desc[UR12][R68.64], R70 ;  /* 0x0000004644007986 */ /* 0x0003e4000c101b0c */
.L_x_838:
[----:B------:R-:W-:Y:S02]  /*6b80*/  VIADD R100, R100, 0x80 ;  /* 0x0000008064647836 */ /* 0x000fe40000000000 */
[----:B------:R-:W-:-:S07]  /*6b90*/  VIADD R98, R98, 0x80 ;  /* 0x0000008062627836 */ /* 0x000fce0000000000 */
.L_x_738:
[----:B------:R-:W-:Y:S05]  /*6ba0*/  BSYNC.RECONVERGENT B0 ;  /* 0x0000000000007941 */ /* 0x000fea0003800200 */
.L_x_737:
[----:B------:R-:W-:Y:S01]  /*6bb0*/  ISETP.GE.U32.AND P1, PT, R94, 0x100, PT ;  /* 0x000001005e00780c */ /* 0x000fe20003f26070 */
[----:B------:R-:W-:-:S12]  /*6bc0*/  BSSY.RECONVERGENT B0, `(.L_x_839) ;  /* 0x00005b5000007945 */ /* 0x000fd80003800200 */
[----:B------:R-:W-:Y:S05]  /*6bd0*/  @!P1 BRA `(.L_x_840) ;  /* 0x0000005800cc9947 */ /* 0x000fea0003800000 */
[----:B------:R-:W-:-:S04]  /*6be0*/  UISETP.NE.U32.AND UP0, UPT, UR18, URZ, UPT ;  /* 0x000000ff1200728c */ /* 0x000fc8000bf05070 */
[----:B------:R-:W-:Y:S01]  /*6bf0*/  UISETP.NE.AND.EX UP0, UPT, UR19, URZ, UPT, UP0 ;  /* 0x000000ff1300728c */ /* 0x000fe2000bf05300 */
[----:B------:R-:W-:Y:S10]  /*6c00*/  BRA.U !UP2, `(.L_x_841) ;  /* 0x000000010a0c7547 */ /* 0x000ff4000b800000 */
[----:B-----5:R-:W2:Y:S02]  /*6c10*/  LDC.64 R32, c[0x0][0x390] ;  /* 0x0000e400ff207b82 */ /* 0x020ea40000000a00 */
[----:B--2---:R-:W-:-:S06]  /*6c20*/  IMAD.WIDE.U32 R32, R98, 0x10, R32 ;  /* 0x0000001062207825 */ /* 0x004fcc00078e0020 */
[----:B------:R-:W5:Y:S02]  /*6c30*/  LDG.E.128 R32, desc[UR12][R32.64] ;  /* 0x0000000c20207981 */ /* 0x000f64000c1e1d00 */
.L_x_841:
[----:B------:R-:W-:Y:S05]  /*6c40*/  BRA.U !UP0, `(.L_x_842) ;  /* 0x0000002d08947547 */ /* 0x000fea000b800000 */
[----:B01----:R-:W0:Y:S02]  /*6c50*/  LDC.64 R68, c[0x0][0x3a0] ;  /* 0x0000e800ff447b82 */ /* 0x003e240000000a00 */
[----:B0-----:R-:W-:-:S06]  /*6c60*/  IMAD.WIDE.U32 R68, R100, 0x10, R68 ;  /* 0x0000001064447825 */ /* 0x001fcc00078e0044 */
[----:B------:R-:W2:Y:S01]  /*6c70*/  LDG.E.128 R68, desc[UR12][R68.64] ;  /* 0x0000000c44447981 */ /* 0x000ea2000c1e1d00 */
[----:B------:R-:W-:-:S13]  /*6c80*/  ISETP.LT.AND P2, PT, RZ, UR44, PT ;  /* 0x0000002cff007c0c */ /* 0x000fda000bf41270 */
[----:B------:R-:W-:Y:S01]  /*6c90*/  @!P2 MOV R108, R88 ;  /* 0x00000058006ca202 */ /* 0x000fe20000000f00 */
[----:B------:R-:W-:Y:S02]  /*6ca0*/  @!P2 IMAD.MOV.U32 R104, RZ, RZ, R102 ;  /* 0x000000ffff68a224 */ /* 0x000fe400078e0066 */
[----:B--2---:R-:W-:Y:S01]  /*6cb0*/  @!P2 IMAD.U32 R5, R68, 0x10000, RZ ;  /* 0x000100004405a824 */ /* 0x004fe200078e00ff */
[----:B------:R-:W-:Y:S06]  /*6cc0*/  @!P2 BRA `(.L_x_843) ;  /* 0x000000040054a947 */ /* 0x000fec0003800000 */
        /* <DEDUP_REMOVED lines=16> */
.L_x_846:
        /* <DEDUP_REMOVED lines=13> */
.L_x_848:
[----:B------:R-:W-:Y:S05]  /*6ea0*/  BSYNC.RECONVERGENT B2 ;  /* 0x0000000000027941 */ /* 0x000fea0003800200 */
.L_x_847:
        /* <DEDUP_REMOVED lines=43> */
.L_x_845:
[----:B------:R-:W-:Y:S05]  /*7160*/  BSYNC.RECONVERGENT B1 ;  /* 0x0000000000017941 */ /* 0x000fea0003800200 */
.L_x_844:
        /* <DEDUP_REMOVED lines=11> */
.L_x_843:
        /* <DEDUP_REMOVED lines=22> */
.L_x_852:
        /* <DEDUP_REMOVED lines=13> */
.L_x_854:
[----:B------:R-:W-:Y:S05]  /*7450*/  BSYNC.RECONVERGENT B2 ;  /* 0x0000000000027941 */ /* 0x000fea0003800200 */
.L_x_853:
        /* <DEDUP_REMOVED lines=43> */
.L_x_851:
[----:B------:R-:W-:Y:S05]  /*7710*/  BSYNC.RECONVERGENT B1 ;  /* 0x0000000000017941 */ /* 0x000fea0003800200 */
.L_x_850:
        /* <DEDUP_REMOVED lines=13> */
.L_x_849:
        /* <DEDUP_REMOVED lines=21> */
.L_x_858:
        /* <DEDUP_REMOVED lines=13> */
.L_x_860:
[----:B------:R-:W-:Y:S05]  /*7a10*/  BSYNC.RECONVERGENT B2 ;  /* 0x0000000000027941 */ /* 0x000fea0003800200 */
.L_x_859:
        /* <DEDUP_REMOVED lines=43> */
.L_x_857:
[----:B------:R-:W-:Y:S05]  /*7cd0*/  BSYNC.RECONVERGENT B1 ;  /* 0x0000000000017941 */ /* 0x000fea0003800200 */
.L_x_856:
        /* <DEDUP_REMOVED lines=11> */
.L_x_855:
        /* <DEDUP_REMOVED lines=22> */
.L_x_864:
        /* <DEDUP_REMOVED lines=13> */
.L_x_866:
[----:B------:R-:W-:Y:S05]  /*7fc0*/  BSYNC.RECONVERGENT B2 ;  /* 0x0000000000027941 */ /* 0x000fea0003800200 */
.L_x_865:
        /* <DEDUP_REMOVED lines=43> */
.L_x_863:
[----:B------:R-:W-:Y:S05]  /*8280*/  BSYNC.RECONVERGENT B1 ;  /* 0x0000000000017941 */ /* 0x000fea0003800200 */
.L_x_862:
        /* <DEDUP_REMOVED lines=13> */
.L_x_861:
        /* <DEDUP_REMOVED lines=21> */
.L_x_870:
        /* <DEDUP_REMOVED lines=13> */
.L_x_872:
[----:B------:R-:W-:Y:S05]  /*8580*/  BSYNC.RECONVERGENT B2 ;  /* 0x0000000000027941 */ /* 0x000fea0003800200 */
.L_x_871:
        /* <DEDUP_REMOVED lines=40> */
[----:B------:R-:W-:Y:S02]  /*8810*/  IMAD.MOV.U32 R114, RZ, RZ, R68 ;  /* 0x000000ffff727224 */ /* 0x000fe400078e0044 */
[----:B------:R-:W-:Y:S01]  /*8820*/  HFMA2 R68, -RZ, RZ, 0, 0 ;  /* 0x00000000ff447431 */ /* 0x000fe200000001ff */
[----:B------:R-:W-:-:S07]  /*8830*/  LOP3.LUT R90, R88, UR43, R69, 0x96, !PT ;  /* 0x0000002b585a7c12 */ /* 0x000fce000f8e9645 */
.L_x_869:
[----:B------:R-:W-:Y:S05]  /*8840*/  BSYNC.RECONVERGENT B1 ;  /* 0x0000000000017941 */ /* 0x000fea0003800200 */
.L_x_868:
        /* <DEDUP_REMOVED lines=11> */
.L_x_867:
        /* <DEDUP_REMOVED lines=22> */
.L_x_876:
        /* <DEDUP_REMOVED lines=13> */
.L_x_878:
[----:B------:R-:W-:Y:S05]  /*8b30*/  BSYNC.RECONVERGENT B2 ;  /* 0x0000000000027941 */ /* 0x000fea0003800200 */
.L_x_877:
        /* <DEDUP_REMOVED lines=43> */
.L_x_875:
[----:B------:R-:W-:Y:S05]  /*8df0*/  BSYNC.RECONVERGENT B1 ;  /* 0x0000000000017941 */ /* 0x000fea0003800200 */
.L_x_874:
        /* <DEDUP_REMOVED lines=13> */
.L_x_873:
        /* <DEDUP_REMOVED lines=21> */
.L_x_882:
        /* <DEDUP_REMOVED lines=13> */
.L_x_884:
[----:B------:R-:W-:Y:S05]  /*90f0*/  BSYNC.RECONVERGENT B2 ;  /* 0x0000000000027941 */ /* 0x000fea0003800200 */
.L_x_883:
        /* <DEDUP_REMOVED lines=43> */
.L_x_881:
[----:B------:R-:W-:Y:S05]  /*93b0*/  BSYNC.RECONVERGENT B1 ;  /* 0x0000000000017941 */ /* 0x000fea0003800200 */
.L_x_880:
        /* <DEDUP_REMOVED lines=11> */
.L_x_879:
        /* <DEDUP_REMOVED lines=22> */
.L_x_888:
        /* <DEDUP_REMOVED lines=13> */
.L_x_890:
[----:B------:R-:W-:Y:S05]  /*96a0*/  BSYNC.RECONVERGENT B2 ;  /* 0x0000000000027941 */ /* 0x000fea0003800200 */
.L_x_889:
        /* <DEDUP_REMOVED lines=43> */
.L_x_887:
[----:B------:R-:W-:Y:S05]  /*9960*/  BSYNC.RECONVERGENT B1 ;  /* 0x0000000000017941 */ /* 0x000fea0003800200 */
.L_x_886:
        /* <DEDUP_REMOVED lines=13> */
.L_x_885:
[----:B------:R-:W-:Y:S02]  /*9a40*/  F2FP.BF16.F32.PACK_AB R71, RZ, R139 ;  /* 0x0000008bff47723e */ /* 0x000fe400000010ff */
[----:B------:R-:W-:Y:S02]  /*9a50*/  PRMT R70, R112, 0x5410, R70 ;  /* 0x0000541070467816 */ /* 0x000fe40000000046 */
[----:B------:R-:W-:Y:S02]  /*9a60*/  PRMT R69, R106, 0x5410, R110 ;  /* 0x000054106a457816 */ /* 0x000fe4000000006e */
[----:B------:R-:W-:Y:S02]  /*9a70*/  PRMT R68, R102, 0x5410, R104 ;  /* 0x0000541066447816 */ /* 0x000fe40000000068 */
[----:B------:R-:W-:Y:S01]  /*9a80*/  PRMT R71, R108, 0x5410, R71 ;  /* 0x000054106c477816 */ /* 0x000fe20000000047 */
[----:B------:R-:W-:Y:S06]  /*9a90*/  BRA `(.L_x_891) ;  /* 0x0000002800b07947 */ /* 0x000fec0003800000 */
.L_x_842:
[----:B------:R-:W-:Y:S01]  /*9aa0*/  IMAD.MOV.U32 R5, RZ, RZ, RZ ;  /* 0x000000ffff057224 */ /* 0x000fe200078e00ff */
[----:B------:R-:W-:Y:S01]  /*9ab0*/  MOV R116, R102 ;  /* 0x0000006600747202 */ /* 0x000fe20000000f00 */
[----:B01----:R-:W-:Y:S01]  /*9ac0*/  IMAD.MOV.U32 R68, RZ, RZ, R88 ;  /* 0x000000ffff447224 */ /* 0x003fe200078e0058 */
        /* <DEDUP_REMOVED lines=17> */
.L_x_895:
        /* <DEDUP_REMOVED lines=13> */
.L_x_897:
[----:B------:R-:W-:Y:S05]  /*9cb0*/  BSYNC.RECONVERGENT B2 ;  /* 0x0000000000027941 */ /* 0x000fea0003800200 */
.L_x_896:
        /* <DEDUP_REMOVED lines=43> */
.L_x_894:
[----:B------:R-:W-:Y:S05]  /*9f70*/  BSYNC.RECONVERGENT B1 ;  /* 0x0000000000017941 */ /* 0x000fea0003800200 */
.L_x_893:
        /* <DEDUP_REMOVED lines=9> */
.L_x_892:
        /* <DEDUP_REMOVED lines=17> */
.L_x_901:
        /* <DEDUP_REMOVED lines=13> */
.L_x_903:
[----:B------:R-:W-:Y:S05]  /*a1f0*/  BSYNC.RECONVERGENT B2 ;  /* 0x0000000000027941 */ /* 0x000fea0003800200 */
.L_x_902:
        /* <DEDUP_REMOVED lines=43> */
.L_x_900:
[----:B------:R-:W-:Y:S05]  /*a4b0*/  BSYNC.RECONVERGENT B1 ;  /* 0x0000000000017941 */ /* 0x000fea0003800200 */
.L_x_899:
[----:B------:R-:W-:Y:S01]  /*a4c0*/  HFMA2 R68, -RZ, RZ, 0.1171875, 0 ;  /* 0x2f800000ff447431 */ /* 0x000fe200000001ff */
[----:B-----5:R-:W-:Y:S02]  /*a4d0*/  PRMT R9, R32, 0x7632, R9 ;  /* 0x0000763220097816 */ /* 0x020fe40000000009 */
[----:B------:R-:W-:-:S03]  /*a4e0*/  I2FP.F32.U32 R3, R3 ;  /* 0x0000000300037245 */ /* 0x000fc60000201000 */
[----:B------:R-:W-:Y:S02]  /*a4f0*/  IMAD.U32 R9, R9, 0x10000, RZ ;  /* 0x0001000009097824 */ /* 0x000fe400078e00ff */
[----:B------:R-:W-:Y:S02]  /*a500*/  FFMA.FTZ R3, R3, R68, 1.1641532182693481445e-10 ;  /* 0x2f00000003037423 */ /* 0x000fe40000010044 */
[----:B------:R-:W-:-:S03]  /*a510*/  FMUL.FTZ R9, R9, UR17 ;  /* 0x0000001109097c20 */ /* 0x000fc60008410000 */
[----:B------:R-:W-:Y:S01]  /*a520*/  FSETP.GTU.FTZ.AND P2, PT, R3, UR23, PT ;  /* 0x0000001703007c0b */ /* 0x000fe2000bf5c000 */
[----:B------:R-:W-:-:S03]  /*a530*/  FMUL.FTZ R3, R9, UR16 ;  /* 0x0000001009037c20 */ /* 0x000fc60008410000 */
[----:B------:R-:W-:Y:S02]  /*a540*/  SEL R9, RZ, 0x1, P2 ;  /* 0x00000001ff097807 */ /* 0x000fe40001000000 */
[----:B------:R-:W-:-:S07]  /*a550*/  FSEL R3, R3, RZ, !P2 ;  /* 0x000000ff03037208 */ /* 0x000fce0005000000 */
.L_x_898:
        /* <DEDUP_REMOVED lines=17> */
.L_x_907:
        /* <DEDUP_REMOVED lines=13> */
.L_x_909:
[----:B------:R-:W-:Y:S05]  /*a740*/  BSYNC.RECONVERGENT B2 ;  /* 0x0000000000027941 */ /* 0x000fea0003800200 */
.L_x_908:
        /* <DEDUP_REMOVED lines=43> */
.L_x_906:
[----:B------:R-:W-:Y:S05]  /*aa00*/  BSYNC.RECONVERGENT B1 ;  /* 0x0000000000017941 */ /* 0x000fea0003800200 */
.L_x_905:
        /* <DEDUP_REMOVED lines=9> */
.L_x_904:
        /* <DEDUP_REMOVED lines=17> */
.L_x_913:
        /* <DEDUP_REMOVED lines=13> */
.L_x_915:
[----:B------:R-:W-:Y:S05]  /*ac80*/  BSYNC.RECONVERGENT B2 ;  /* 0x0000000000027941 */ /* 0x000fea0003800200 */
.L_x_914:
        /* <DEDUP_REMOVED lines=43> */
.L_x_912:
[----:B------:R-:W-:Y:S05]  /*af40*/  BSYNC.RECONVERGENT B1 ;  /* 0x0000000000017941 */ /* 0x000fea0003800200 */
.L_x_911:
        /* <DEDUP_REMOVED lines=10> */
.L_x_910:
        /* <DEDUP_REMOVED lines=17> */
.L_x_919:
        /* <DEDUP_REMOVED lines=13> */
.L_x_921:
[----:B------:R-:W-:Y:S05]  /*b1d0*/  BSYNC.RECONVERGENT B2 ;  /* 0x0000000000027941 */ /* 0x000fea0003800200 */
.L_x_920:
        /* <DEDUP_REMOVED lines=43> */
.L_x_918:
[----:B------:R-:W-:Y:S05]  /*b490*/  BSYNC.RECONVERGENT B1 ;  /* 0x0000000000017941 */ /* 0x000fea0003800200 */
.L_x_917:
        /* <DEDUP_REMOVED lines=9> */
.L_x_916:
        /* <DEDUP_REMOVED lines=17> */
.L_x_925:
        /* <DEDUP_REMOVED lines=13> */
.L_x_927:
[----:B------:R-:W-:Y:S05]  /*b710*/  BSYNC.RECONVERGENT B2 ;  /* 0x0000000000027941 */ /* 0x000fea0003800200 */
.L_x_926:
        /* <DEDUP_REMOVED lines=43> */
.L_x_924:
[----:B------:R-:W-:Y:S05]  /*b9d0*/  BSYNC.RECONVERGENT B1 ;  /* 0x0000000000017941 */ /* 0x000fea0003800200 */
.L_x_923:
        /* <DEDUP_REMOVED lines=10> */
.L_x_922:
        /* <DEDUP_REMOVED lines=17> */
.L_x_931:
        /* <DEDUP_REMOVED lines=13> */
.L_x_933:
[----:B------:R-:W-:Y:S05]  /*bc60*/  BSYNC.RECONVERGENT B2 ;  /* 0x0000000000027941 */ /* 0x000fea0003800200 */
.L_x_932:
        /* <DEDUP_REMOVED lines=43> */
.L_x_930:
[----:B------:R-:W-:Y:S05]  /*bf20*/  BSYNC.RECONVERGENT B1 ;  /* 0x0000000000017941 */ /* 0x000fea0003800200 */
.L_x_929:
        /* <DEDUP_REMOVED lines=9> */
.L_x_928:
        /* <DEDUP_REMOVED lines=17> */
.L_x_937:
        /* <DEDUP_REMOVED lines=13> */
.L_x_939:
[----:B------:R-:W-:Y:S05]  /*c1a0*/  BSYNC.RECONVERGENT B2 ;  /* 0x0000000000027941 */ /* 0x000fea0003800200 */
.L_x_938:
        /* <DEDUP_REMOVED lines=43> */
.L_x_936:
[----:B------:R-:W-:Y:S05]  /*c460*/  BSYNC.RECONVERGENT B1 ;  /* 0x0000000000017941 */ /* 0x000fea0003800200 */
.L_x_935:
        /* <DEDUP_REMOVED lines=10> */
.L_x_934:
[----:B------:R-:W-:Y:S02]  /*c510*/  F2FP.BF16.F32.PACK_AB R71, RZ, R139 ;  /* 0x0000008bff47723e */ /* 0x000fe400000010ff */
[----:B------:R-:W-:Y:S02]  /*c520*/  PRMT R70, R112, 0x5410, R114 ;  /* 0x0000541070467816 */ /* 0x000fe40000000072 */
[----:B------:R-:W-:Y:S02]  /*c530*/  PRMT R69, R108, 0x5410, R110 ;  /* 0x000054106c457816 */ /* 0x000fe4000000006e */
[----:B------:R-:W-:Y:S02]  /*c540*/  PRMT R68, R106, 0x5410, R104 ;  /* 0x000054106a447816 */ /* 0x000fe40000000068 */
[----:B------:R-:W-:-:S07]  /*c550*/  PRMT R71, R102, 0x5410, R71 ;  /* 0x0000541066477816 */ /* 0x000fce0000000047 */
.L_x_891:
        /* <DEDUP_REMOVED lines=25> */
.L_x_940:
[----:B------:R-:W-:Y:S02]  /*c6f0*/  VIADD R100, R100, 0x80 ;  /* 0x0000008064647836 */ /* 0x000fe40000000000 */
[----:B------:R-:W-:-:S07]  /*c700*/  VIADD R98, R98, 0x80 ;  /* 0x0000008062627836 */ /* 0x000fce0000000000 */
.L_x_840:
[----:B------:R-:W-:Y:S05]  /*c710*/  BSYNC.RECONVERGENT B0 ;  /* 0x0000000000007941 */ /* 0x000fea0003800200 */
.L_x_839:
        /* <DEDUP_REMOVED lines=9> */
.L_x_943:
        /* <DEDUP_REMOVED lines=25> */
.L_x_948:
        /* <DEDUP_REMOVED lines=13> */
.L_x_950:
[----:B------:R-:W-:Y:S05]  /*ca10*/  BSYNC.RECONVERGENT B2 ;  /* 0x0000000000027941 */ /* 0x000fea0003800200 */
.L_x_949:
        /* <DEDUP_REMOVED lines=43> */
.L_x_947:
[----:B------:R-:W-:Y:S05]  /*ccd0*/  BSYNC.RECONVERGENT B1 ;  /* 0x0000000000017941 */ /* 0x000fea0003800200 */
.L_x_946:
        /* <DEDUP_REMOVED lines=11> */
.L_x_945:
        /* <DEDUP_REMOVED lines=22> */
.L_x_954:
        /* <DEDUP_REMOVED lines=13> */
.L_x_956:
[----:B------:R-:W-:Y:S05]  /*cfc0*/  BSYNC.RECONVERGENT B2 ;  /* 0x0000000000027941 */ /* 0x000fea0003800200 */
.L_x_955:
        /* <DEDUP_REMOVED lines=43> */
.L_x_953:
[----:B------:R-:W-:Y:S05]  /*d280*/  BSYNC.RECONVERGENT B1 ;  /* 0x0000000000017941 */ /* 0x000fea0003800200 */
.L_x_952:
[----:B-----5:R-:W-:Y:S01]  /*d290*/  PRMT R68, R32, 0x7632, R68 ;  /* 0x0000763220447816 */ /* 0x020fe20000000044 */
[----:B------:R-:W-:Y:S01]  /*d2a0*/  IMAD.MOV.U32 R104, RZ, RZ, 0x2f800000 ;  /* 0x2f800000ff687424 */ /* 0x000fe200078e00ff */
[----:B------:R-:W-:-:S03]  /*d2b0*/  I2FP.F32.U32 R9, R9 ;  /* 0x0000000900097245 */ /* 0x000fc60000201000 */
[C---:B------:R-:W-:Y:S01]  /*d2c0*/  IMAD.U32 R99, R68.reuse, 0x10000, RZ ;  /* 0x0001000044637824 */ /* 0x040fe200078e00ff */
[----:B------:R-:W-:Y:S01]  /*d2d0*/  PRMT R68, R68, 0x7632, R68 ;  /* 0x0000763244447816 */ /* 0x000fe20000000044 */
[----:B------:R-:W-:Y:S02]  /*d2e0*/  FFMA.FTZ R9, R9, R104, 1.1641532182693481445e-10 ;  /* 0x2f00000009097423 */ /* 0x000fe40000010068 */
[----:B------:R-:W-:Y:S01]  /*d2f0*/  FMUL.FTZ R99, R99, UR17 ;  /* 0x0000001163637c20 */ /* 0x000fe20008410000 */
[----:B------:R-:W-:Y:S02]  /*d300*/  SHF.L.U32 R68, R68, 0x10, RZ ;  /* 0x0000001044447819 */ /* 0x000fe400000006ff */
[----:B------:R-:W-:Y:S01]  /*d310*/  FSETP.GTU.FTZ.AND P4, PT, R9, UR23, PT ;  /* 0x0000001709007c0b */ /* 0x000fe2000bf9c000 */
[----:B------:R-:W-:-:S03]  /*d320*/  FMUL.FTZ R99, R99, UR16 ;  /* 0x0000001063637c20 */ /* 0x000fc60008410000 */
[----:B------:R-:W-:Y:S02]  /*d330*/  SEL R9, RZ, 0x1, P4 ;  /* 0x00000001ff097807 */ /* 0x000fe40002000000 */
[----:B------:R-:W-:-:S05]  /*d340*/  FSEL R99, R99, RZ, !P4 ;  /* 0x000000ff63637208 */ /* 0x000fca0006000000 */
[----:B------:R-:W-:-:S07]  /*d350*/  FADD.FTZ R99, R68, R99 ;  /* 0x0000006344637221 */ /* 0x000fce0000010000 */
.L_x_951:
        /* <DEDUP_REMOVED lines=21> */
.L_x_960:
        /* <DEDUP_REMOVED lines=13> */
.L_x_962:
[----:B------:R-:W-:Y:S05]  /*d580*/  BSYNC.RECONVERGENT B2 ;  /* 0x0000000000027941 */ /* 0x000fea0003800200 */
.L_x_961:
        /* <DEDUP_REMOVED lines=42> */
.L_x_959:
[----:B------:R-:W-:Y:S05]  /*d830*/  BSYNC.RECONVERGENT B1 ;  /* 0x0000000000017941 */ /* 0x000fea0003800200 */
.L_x_958:
        /* <DEDUP_REMOVED lines=11> */
.L_x_957:
        /* <DEDUP_REMOVED lines=22> */
.L_x_966:
        /* <DEDUP_REMOVED lines=13> */
.L_x_968:
[----:B------:R-:W-:Y:S05]  /*db20*/  BSYNC.RECONVERGENT B2 ;  /* 0x0000000000027941 */ /* 0x000fea0003800200 */
.L_x_967:
        /* <DEDUP_REMOVED lines=43> */
.L_x_965:
[----:B------:R-:W-:Y:S05]  /*dde0*/  BSYNC.RECONVERGENT B1 ;  /* 0x0000000000017941 */ /* 0x000fea0003800200 */
.L_x_964:
        /* <DEDUP_REMOVED lines=13> */
.L_x_963:
        /* <DEDUP_REMOVED lines=21> */
.L_x_972:
        /* <DEDUP_REMOVED lines=13> */
.L_x_974:
[----:B------:R-:W-:Y:S05]  /*e0e0*/  BSYNC.RECONVERGENT B2 ;  /* 0x0000000000027941 */ /* 0x000fea0003800200 */
.L_x_973:
        /* <DEDUP_REMOVED lines=43> */
.L_x_971:
[----:B------:R-:W-:Y:S05]  /*e3a0*/  BSYNC.RECONVERGENT B1 ;  /* 0x0000000000017941 */ /* 0x000fea0003800200 */
.L_x_970:
        /* <DEDUP_REMOVED lines=11> */
.L_x_969:
        /* <DEDUP_REMOVED lines=22> */
.L_x_978:
        /* <DEDUP_REMOVED lines=13> */
.L_x_980:
[----:B------:R-:W-:Y:S05]  /*e690*/  BSYNC.RECONVERGENT B2 ;  /* 0x0000000000027941 */ /* 0x000fea0003800200 */
.L_x_979:
        /* <DEDUP_REMOVED lines=43> */
.L_x_977:
[----:B------:R-:W-:Y:S05]  /*e950*/  BSYNC.RECONVERGENT B1 ;  /* 0x0000000000017941 */ /* 0x000fea0003800200 */
.L_x_976:
        /* <DEDUP_REMOVED lines=13> */
.L_x_975:
        /* <DEDUP_REMOVED lines=21> */
.L_x_984:
        /* <DEDUP_REMOVED lines=13> */
.L_x_986:
[----:B------:R-:W-:Y:S05]  /*ec50*/  BSYNC.RECONVERGENT B2 ;  /* 0x0000000000027941 */ /* 0x000fea0003800200 */
.L_x_985:
        /* <DEDUP_REMOVED lines=43> */
.L_x_983:
[----:B------:R-:W-:Y:S05]  /*ef10*/  BSYNC.RECONVERGENT B1 ;  /* 0x0000000000017941 */ /* 0x000fea0003800200 */
.L_x_982:
        /* <DEDUP_REMOVED lines=11> */
.L_x_981:
        /* <DEDUP_REMOVED lines=22> */
.L_x_990:
        /* <DEDUP_REMOVED lines=13> */
.L_x_992:
[----:B------:R-:W-:Y:S05]  /*f200*/  BSYNC.RECONVERGENT B2 ;  /* 0x0000000000027941 */ /* 0x000fea0003800200 */
.L_x_991:
        /* <DEDUP_REMOVED lines=43> */
.L_x_989:
[----:B------:R-:W-:Y:S05]  /*f4c0*/  BSYNC.RECONVERGENT B1 ;  /* 0x0000000000017941 */ /* 0x000fea0003800200 */
.L_x_988:
        /* <DEDUP_REMOVED lines=13> */
.L_x_987:
[----:B------:R-:W-:Y:S02]  /*f5a0*/  F2FP.BF16.F32.PACK_AB R71, RZ, R147 ;  /* 0x00000093ff47723e */ /* 0x000fe400000010ff */
[----:B------:R-:W-:Y:S02]  /*f5b0*/  PRMT R70, R112, 0x5410, R70 ;  /* 0x0000541070467816 */ /* 0x000fe40000000046 */
[----:B------:R-:W-:Y:S02]  /*f5c0*/  PRMT R69, R106, 0x5410, R110 ;  /* 0x000054106a457816 */ /* 0x000fe4000000006e */
[----:B------:R-:W-:Y:S02]  /*f5d0*/  PRMT R68, R102, 0x5410, R104 ;  /* 0x0000541066447816 */ /* 0x000fe40000000068 */
[----:B------:R-:W-:Y:S01]  /*f5e0*/  PRMT R71, R108, 0x5410, R71 ;  /* 0x000054106c477816 */ /* 0x000fe20000000047 */
[----:B------:R-:W-:Y:S06]  /*f5f0*/  BRA `(.L_x_993) ;  /* 0x0000002800b07947 */ /* 0x000fec0003800000 */
.L_x_944:
[----:B------:R-:W-:Y:S01]  /*f600*/  MOV R97, RZ ;  /* 0x000000ff00617202 */ /* 0x000fe20000000f00 */
[----:B01----:R-:W-:Y:S02]  /*f610*/  IMAD.MOV.U32 R68, RZ, RZ, R88 ;  /* 0x000000ffff447224 */ /* 0x003fe400078e0058 */
[----:B------:R-:W-:Y:S01]  /*f620*/  IMAD.MOV.U32 R116, RZ, RZ, R102 ;  /* 0x000000ffff747224 */ /* 0x000fe200078e0066 */
[----:B------:R-:W-:Y:S06]  /*f630*/  BRA.U !UP2, `(.L_x_994) ;  /* 0x000000050a4c7547 */ /* 0x000fec000b800000 */
        /* <DEDUP_REMOVED lines=16> */
.L_x_997:
        /* <DEDUP_REMOVED lines=13> */
.L_x_999:
[----:B------:R-:W-:Y:S05]  /*f810*/  BSYNC.RECONVERGENT B2 ;  /* 0x0000000000027941 */ /* 0x000fea0003800200 */
.L_x_998:
        /* <DEDUP_REMOVED lines=43> */
.L_x_996:
[----:B------:R-:W-:Y:S05]  /*fad0*/  BSYNC.RECONVERGENT B1 ;  /* 0x0000000000017941 */ /* 0x000fea0003800200 */
.L_x_995:
[----:B------:R-:W-:Y:S01]  /*fae0*/  I2FP.F32.U32 R10, R10 ;  /* 0x0000000a000a7245 */ /* 0x000fe20000201000 */
[----:B------:R-:W-:Y:S01]  /*faf0*/  IMAD.MOV.U32 R69, RZ, RZ, 0x2f800000 ;  /* 0x2f800000ff457424 */ /* 0x000fe200078e00ff */
[----:B-----5:R-:W-:-:S03]  /*fb00*/  SHF.L.U32 R70, R32, 0x10, RZ ;  /* 0x0000001020467819 */ /* 0x020fc600000006ff */
[----:B------:R-:W-:Y:S02]  /*fb10*/  FFMA.FTZ R10, R10, R69, 1.1641532182693481445e-10 ;  /* 0x2f0000000a0a7423 */ /* 0x000fe40000010045 */
[----:B------:R-:W-:-:S03]  /*fb20*/  FMUL.FTZ R70, R70, UR17 ;  /* 0x0000001146467c20 */ /* 0x000fc60008410000 */
[----:B------:R-:W-:Y:S01]  /*fb30*/  FSETP.GTU.FTZ.AND P3, PT, R10, UR23, PT ;  /* 0x000000170a007c0b */ /* 0x000fe2000bf7c000 */
[----:B------:R-:W-:-:S03]  /*fb40*/  FMUL.FTZ R70, R70, UR16 ;  /* 0x0000001046467c20 */ /* 0x000fc60008410000 */
[----:B------:R-:W-:Y:S02]  /*fb50*/  SEL R10, RZ, 0x1, P3 ;  /* 0x00000001ff0a7807 */ /* 0x000fe40001800000 */
[----:B------:R-:W-:-:S07]  /*fb60*/  FSEL R97, R70, RZ, !P3 ;  /* 0x000000ff46617208 */ /* 0x000fce0005800000 */
.L_x_994:
[----:B------:R-:W-:Y:S01]  /*fb70*/  F2FP.BF16.F32.PACK_AB R106, RZ, R97 ;  /* 0x00000061ff6a723e */ /* 0x000fe200000010ff */
[----:B------:R-:W-:Y:S02]  /*fb80*/  IMAD.MOV.U32 R99, RZ, RZ, RZ ;  /* 0x000000ffff637224 */ /* 0x000fe400078e00ff */
[----:B------:R-:W-:Y:S01]  /*fb90*/  IMAD.MOV.U32 R69, RZ, RZ, R68 ;  /* 0x000000ffff457224 */ /* 0x000fe200078e0044 */
[----:B------:R-:W-:Y:S06]  /*fba0*/  BRA.U !UP2, `(.L_x_1000) ;  /* 0x000000050a447547 */ /* 0x000fec000b800000 */
[----:B------:R-:W-:Y:S01]  /*fbb0*/  ISETP.NE.AND P3, PT, R68, 0x1, PT ;  /* 0x000000014400780c */ /* 0x000fe20003f65270 */
[----:B------:R-:W-:Y:S01]  /*fbc0*/  BSSY.RECONVERGENT B1, `(.L_x_1001) ;  /* 0x0000045000017945 */ /* 0x000fe20003800200 */
[----:B------:R-:W-:Y:S02]  /*fbd0*/  HFMA2 R69, -RZ, RZ, 0, 1.1920928955078125e-07 ;  /* 0x00000002ff457431 */ /* 0x000fe400000001ff */
[----:B------:R-:W-:-:S09]  /*fbe0*/  IMAD.MOV.U32 R9, RZ, RZ, R12 ;  /* 0x000000ffff097224 */ /* 0x000fd200078e000c */
[----:B------:R-:W-:Y:S05]  /*fbf0*/  @!P3 BRA `(.L_x_1002) ;  /* 0x000000040004b947 */ /* 0x000fea0003800000 */
        /* <DEDUP_REMOVED lines=8> */
.L_x_1003:
        /* <DEDUP_REMOVED lines=13> */
.L_x_1005:
[----:B------:R-:W-:Y:S05]  /*fd50*/  BSYNC.RECONVERGENT B2 ;  /* 0x0000000000027941 */ /* 0x000fea0003800200 */
.L_x_1004:
        /* <DEDUP_REMOVED lines=43> */
.L_x_1002:
[----:B------:R-:W-:Y:S05]  /*10010*/  BSYNC.RECONVERGENT B1 ;  /* 0x0000000000017941 */ /* 0x000fea0003800200 */
.L_x_1001:
[----:B-----5:R-:W-:Y:S01]  /*10020*/  PRMT R68, R32, 0x7632, R68 ;  /* 0x0000763220447816 */ /* 0x020fe20000000044 */
[----:B------:R-:W-:Y:S01]  /*10030*/  IMAD.MOV.U32 R70, RZ, RZ, 0x2f800000 ;  /* 0x2f800000ff467424 */ /* 0x000fe200078e00ff */
[----:B------:R-:W-:Y:S02]  /*10040*/  I2FP.F32.U32 R9, R9 ;  /* 0x0000000900097245 */ /* 0x000fe40000201000 */
[----:B------:R-:W-:-:S03]  /*10050*/  SHF.L.U32 R68, R68, 0x10, RZ ;  /* 0x0000001044447819 */ /* 0x000fc600000006ff */
[----:B------:R-:W-:Y:S02]  /*10060*/  FFMA.FTZ R9, R9, R70, 1.1641532182693481445e-10 ;  /* 0x2f00000009097423 */ /* 0x000fe40000010046 */
[----:B------:R-:W-:-:S03]  /*10070*/  FMUL.FTZ R68, R68, UR17 ;  /* 0x0000001144447c20 */ /* 0x000fc60008410000 */
[----:B------:R-:W-:Y:S01]  /*10080*/  FSETP.GTU.FTZ.AND P3, PT, R9, UR23, PT ;  /* 0x0000001709007c0b */ /* 0x000fe2000bf7c000 */
[----:B------:R-:W-:-:S03]  /*10090*/  FMUL.FTZ R68, R68, UR16 ;  /* 0x0000001044447c20 */ /* 0x000fc60008410000 */
[----:B------:R-:W-:Y:S02]  /*100a0*/  SEL R9, RZ, 0x1, P3 ;  /* 0x00000001ff097807 */ /* 0x000fe40001800000 */
[----:B------:R-:W-:-:S07]  /*100b0*/  FSEL R99, R68, RZ, !P3 ;  /* 0x000000ff44637208 */ /* 0x000fce0005800000 */
.L_x_1000:
        /* <DEDUP_REMOVED lines=17> */
.L_x_1009:
        /* <DEDUP_REMOVED lines=13> */
.L_x_1011:
[----:B------:R-:W-:Y:S05]  /*102a0*/  BSYNC.RECONVERGENT B2 ;  /* 0x0000000000027941 */ /* 0x000fea0003800200 */
.L_x_1010:
        /* <DEDUP_REMOVED lines=43> */
.L_x_1008:
[----:B------:R-:W-:Y:S05]  /*10560*/  BSYNC.RECONVERGENT B1 ;  /* 0x0000000000017941 */ /* 0x000fea0003800200 */
.L_x_1007:
        /* <DEDUP_REMOVED lines=9> */
.L_x_1006:
        /* <DEDUP_REMOVED lines=17> */
.L_x_1015:
        /* <DEDUP_REMOVED lines=13> */
.L_x_1017:
[----:B------:R-:W-:Y:S05]  /*107e0*/  BSYNC.RECONVERGENT B2 ;  /* 0x0000000000027941 */ /* 0x000fea0003800200 */
.L_x_1016:
        /* <DEDUP_REMOVED lines=43> */
.L_x_1014:
[----:B------:R-:W-:Y:S05]  /*10aa0*/  BSYNC.RECONVERGENT B1 ;  /* 0x0000000000017941 */ /* 0x000fea0003800200 */
.L_x_1013:
        /* <DEDUP_REMOVED lines=10> */
.L_x_1012:
        /* <DEDUP_REMOVED lines=17> */
.L_x_1021:
        /* <DEDUP_REMOVED lines=13> */
.L_x_1023:
[----:B------:R-:W-:Y:S05]  /*10d30*/  BSYNC.RECONVERGENT B2 ;  /* 0x0000000000027941 */ /* 0x000fea0003800200 */
.L_x_1022:
        /* <DEDUP_REMOVED lines=43> */
.L_x_1020:
[----:B------:R-:W-:Y:S05]  /*10ff0*/  BSYNC.RECONVERGENT B1 ;  /* 0x0000000000017941 */ /* 0x000fea0003800200 */
.L_x_1019:
        /* <DEDUP_REMOVED lines=9> */
.L_x_1018:
        /* <DEDUP_REMOVED lines=17> */
.L_x_1027:
        /* <DEDUP_REMOVED lines=13> */
.L_x_1029:
[----:B------:R-:W-:Y:S05]  /*11270*/  BSYNC.RECONVERGENT B2 ;  /* 0x0000000000027941 */ /* 0x000fea0003800200 */
.L_x_1028:
        /* <DEDUP_REMOVED lines=43> */
.L_x_1026:
[----:B------:R-:W-:Y:S05]  /*11530*/  BSYNC.RECONVERGENT B1 ;  /* 0x0000000000017941 */ /* 0x000fea0003800200 */
.L_x_1025:
        /* <DEDUP_REMOVED lines=10> */
.L_x_1024:
        /* <DEDUP_REMOVED lines=17> */
.L_x_1033:
        /* <DEDUP_REMOVED lines=13> */
.L_x_1035:
[----:B------:R-:W-:Y:S05]  /*117c0*/  BSYNC.RECONVERGENT B2 ;  /* 0x0000000000027941 */ /* 0x000fea0003800200 */
.L_x_1034:
        /* <DEDUP_REMOVED lines=43> */
.L_x_1032:
[----:B------:R-:W-:Y:S05]  /*11a80*/  BSYNC.RECONVERGENT B1 ;  /* 0x0000000000017941 */ /* 0x000fea0003800200 */
.L_x_1031:
        /* <DEDUP_REMOVED lines=9> */
.L_x_1030:
        /* <DEDUP_REMOVED lines=17> */
.L_x_1039:
        /* <DEDUP_REMOVED lines=13> */
.L_x_1041:
[----:B------:R-:W-:Y:S05]  /*11d00*/  BSYNC.RECONVERGENT B2 ;  /* 0x0000000000027941 */ /* 0x000fea0003800200 */
.L_x_1040:
        /* <DEDUP_REMOVED lines=43> */
.L_x_1038:
[----:B------:R-:W-:Y:S05]  /*11fc0*/  BSYNC.RECONVERGENT B1 ;  /* 0x0000000000017941 */ /* 0x000fea0003800200 */
.L_x_1037:
        /* <DEDUP_REMOVED lines=10> */
.L_x_1036:
[----:B------:R-:W-:Y:S02]  /*12070*/  F2FP.BF16.F32.PACK_AB R71, RZ, R147 ;  /* 0x00000093ff47723e */ /* 0x000fe400000010ff */
[----:B------:R-:W-:Y:S02]  /*12080*/  PRMT R70, R112, 0x5410, R114 ;  /* 0x0000541070467816 */ /* 0x000fe40000000072 */
[----:B------:R-:W-:Y:S02]  /*12090*/  PRMT R69, R108, 0x5410, R110 ;  /* 0x000054106c457816 */ /* 0x000fe4000000006e */
[----:B------:R-:W-:Y:S02]  /*120a0*/  PRMT R68, R106, 0x5410, R104 ;  /* 0x000054106a447816 */ /* 0x000fe40000000068 */
[----:B------:R-:W-:-:S07]  /*120b0*/  PRMT R71, R102, 0x5410, R71 ;  /* 0x0000541066477816 */ /* 0x000fce0000000047 */
.L_x_993:
[----:B------:R-:W0:Y:S01]  /*120c0*/  LDC.64 R152, c[0x0][0x3a8] ;  /* 0x0000ea00ff987b82 */ /* 0x000e220000000a00 */
[----:B------:R-:W-:Y:S02]  /*120d0*/  IMAD.MOV.U32 R102, RZ, RZ, R116 ;  /* 0x000000ffff667224 */ /* 0x000fe400078e0074 */
[----:B0-----:R-:W-:-:S05]  /*120e0*/  IMAD.WIDE.U32 R152, R100, 0x10, R152 ;  /* 0x0000001064987825 */ /* 0x001fca00078e0098 */
[----:B------:R0:W-:Y:S01]  /*120f0*/  STG.E.128 desc[UR12][R152.64], R68 ;  /* 0x0000004498007986 */ /* 0x0001e2000c101d0c */
[----:B------:R-:W-:Y:S05]  /*12100*/  BRA.U !UP2, `(.L_x_1042) ;  /* 0x000000010a507547 */ /* 0x000fea000b800000 */
[----:B0-----:R-:W-:Y:S01]  /*12110*/  IMAD.U32 R71, R2, 0x10000, RZ ;  /* 0x0001000002477824 */ /* 0x001fe200078e00ff */
[----:B------:R-:W0:Y:S01]  /*12120*/  LDC.64 R68, c[0x0][0x3b0] ;  /* 0x0000ec00ff447b82 */ /* 0x000e220000000a00 */
[----:B------:R-:W-:Y:S02]  /*12130*/  LOP3.LUT R70, R0, 0xffff, RZ, 0xc0, !PT ;  /* 0x0000ffff00467812 */ /* 0x000fe400078ec0ff */
[----:B------:R-:W-:Y:S02]  /*12140*/  PRMT R153, R4, 0x7104, RZ ;  /* 0x0000710404997816 */ /* 0x000fe400000000ff */
[----:B------:R-:W-:Y:S02]  /*12150*/  LOP3.LUT R71, R71, 0xff0000, RZ, 0xc0, !PT ;  /* 0x00ff000047477812 */ /* 0x000fe400078ec0ff */
[----:B------:R-:W-:Y:S02]  /*12160*/  LOP3.LUT R154, R7, 0xff, RZ, 0xc0, !PT ;  /* 0x000000ff079a7812 */ /* 0x000fe400078ec0ff */
[----:B------:R-:W-:-:S02]  /*12170*/  PRMT R70, R71, 0x4210, R70 ;  /* 0x0000421047467816 */ /* 0x000fc40000000046 */
[----:B------:R-:W-:Y:S01]  /*12180*/  LOP3.LUT R152, R8, 0xff, RZ, 0xc0, !PT ;  /* 0x000000ff08987812 */ /* 0x000fe200078ec0ff */
[----:B------:R-:W-:Y:S01]  /*12190*/  IMAD.WIDE.U32 R154, R154, 0x1000000, RZ ;  /* 0x010000009a9a7825 */ /* 0x000fe200078e00ff */
[----:B------:R-:W-:Y:S02]  /*121a0*/  LOP3.LUT R71, R9, 0xff, RZ, 0xc0, !PT ;  /* 0x000000ff09477812 */ /* 0x000fe400078ec0ff */
[----:B------:R-:W-:Y:S01]  /*121b0*/  LOP3.LUT R157, R70, 0xff00, R153, 0xf8, !PT ;  /* 0x0000ff00469d7812 */ /* 0x000fe200078ef899 */
[----:B------:R-:W-:-:S03]  /*121c0*/  IMAD.WIDE.U32 R152, R152, 0x10000, RZ ;  /* 0x0001000098987825 */ /* 0x000fc600078e00ff */
[----:B------:R-:W-:Y:S01]  /*121d0*/  LOP3.LUT R157, R157, 0xff, R6, 0xf8, !PT ;  /* 0x000000ff9d9d7812 */ /* 0x000fe200078ef806 */
[----:B------:R-:W-:-:S03]  /*121e0*/  IMAD.WIDE.U32 R70, R71, 0x100, RZ ;  /* 0x0000010047467825 */ /* 0x000fc600078e00ff */
[----:B------:R-:W-:Y:S01]  /*121f0*/  LOP3.LUT R157, R153, R157, R155, 0xfe, !PT ;  /* 0x0000009d999d7212 */ /* 0x000fe200078efe9b */
[----:B0-----:R-:W-:Y:S01]  /*12200*/  IMAD.WIDE.U32 R68, R98, 0x8, R68 ;  /* 0x0000000862447825 */ /* 0x001fe200078e0044 */
[----:B------:R-:W-:Y:S02]  /*12210*/  LOP3.LUT R159, R70, R154, R152, 0xfe, !PT ;  /* 0x0000009a469f7212 */ /* 0x000fe400078efe98 */
[----:B------:R-:W-:Y:S02]  /*12220*/  LOP3.LUT R71, R157, R71, RZ, 0xfc, !PT ;  /* 0x000000479d477212 */ /* 0x000fe400078efcff */
[----:B------:R-:W-:-:S05]  /*12230*/  LOP3.LUT R70, R159, 0xff, R10, 0xf8, !PT ;  /* 0x000000ff9f467812 */ /* 0x000fca00078ef80a */
[----:B------:R1:W-:Y:S02]  /*12240*/  STG.E.64 desc[UR12][R68.64], R70 ;  /* 0x0000004644007986 */ /* 0x0003e4000c101b0c */
.L_x_1042:
[----:B------:R-:W-:Y:S01]  /*12250*/  IADD3 R100, PT, PT, R100, 0x80, RZ ;  /* 0x0000008064647810 */ /* 0x000fe20007ffe0ff */
[----:B------:R-:W-:-:S07]  /*12260*/  VIADD R98, R98, 0x80 ;  /* 0x0000008062627836 */ /* 0x000fce0000000000 */
.L_x_942:
[----:B------:R-:W-:Y:S05]  /*12270*/  BSYNC.RECONVERGENT B0 ;  /* 0x0000000000007941 */ /* 0x000fea0003800200 */
.L_x_941:
        /* <DEDUP_REMOVED lines=9> */
.L_x_1045:
[----:B------:R-:W-:Y:S05]  /*12310*/  BRA.U !UP0, `(.L_x_1046) ;  /* 0x0000002d088c7547 */ /* 0x000fea000b800000 */
[----:B01----:R-:W0:Y:S02]  /*12320*/  LDC.64 R68, c[0x0][0x3a0] ;  /* 0x0000e800ff447b82 */ /* 0x003e240000000a00 */
        /* <DEDUP_REMOVED lines=23> */
.L_x_1050:
        /* <DEDUP_REMOVED lines=13> */
.L_x_1052:
[----:B------:R-:W-:Y:S05]  /*12570*/  BSYNC.RECONVERGENT B2 ;  /* 0x0000000000027941 */ /* 0x000fea0003800200 */
.L_x_1051:
        /* <DEDUP_REMOVED lines=43> */
.L_x_1049:
[----:B------:R-:W-:Y:S05]  /*12830*/  BSYNC.RECONVERGENT B1 ;  /* 0x0000000000017941 */ /* 0x000fea0003800200 */
.L_x_1048:
        /* <DEDUP_REMOVED lines=11> */
.L_x_1047:
        /* <DEDUP_REMOVED lines=22> */
.L_x_1056:
        /* <DEDUP_REMOVED lines=13> */
.L_x_1058:
[----:B------:R-:W-:Y:S05]  /*12b20*/  BSYNC.RECONVERGENT B2 ;  /* 0x0000000000027941 */ /* 0x000fea0003800200 */
.L_x_1057:
        /* <DEDUP_REMOVED lines=42> */
.L_x_1055:
[----:B------:R-:W-:Y:S05]  /*12dd0*/  BSYNC.RECONVERGENT B1 ;  /* 0x0000000000017941 */ /* 0x000fea0003800200 */
.L_x_1054:
[----:B-----5:R-:W-:Y:S01]  /*12de0*/  PRMT R68, R32, 0x7632, R68 ;  /* 0x0000763220447816 */ /* 0x020fe20000000044 */
[----:B------:R-:W-:Y:S01]  /*12df0*/  IMAD.MOV.U32 R106, RZ, RZ, 0x2f800000 ;  /* 0x2f800000ff6a7424 */ /* 0x000fe200078e00ff */
[----:B------:R-:W-:Y:S02]  /*12e00*/  I2FP.F32.U32 R9, R9 ;  /* 0x0000000900097245 */ /* 0x000fe40000201000 */
[C---:B------:R-:W-:Y:S02]  /*12e10*/  SHF.L.U32 R103, R68.reuse, 0x10, RZ ;  /* 0x0000001044677819 */ /* 0x040fe400000006ff */
        /* <DEDUP_REMOVED lines=9> */
.L_x_1053:
        /* <DEDUP_REMOVED lines=21> */
.L_x_1062:
        /* <DEDUP_REMOVED lines=13> */
.L_x_1064:
[----:B------:R-:W-:Y:S05]  /*130d0*/  BSYNC.RECONVERGENT B2 ;  /* 0x0000000000027941 */ /* 0x000fea0003800200 */
.L_x_1063:
        /* <DEDUP_REMOVED lines=41> */
[----:B------:R-:W-:-:S07]  /*13370*/  LOP3.LUT R90, R88, UR43, R117, 0x96, !PT ;  /* 0x0000002b585a7c12 */ /* 0x000fce000f8e9675 */
.L_x_1061:
[----:B------:R-:W-:Y:S05]  /*13380*/  BSYNC.RECONVERGENT B1 ;  /* 0x0000000000017941 */ /* 0x000fea0003800200 */
.L_x_1060:
        /* <DEDUP_REMOVED lines=11> */
.L_x_1059:
        /* <DEDUP_REMOVED lines=22> */
.L_x_1068:
        /* <DEDUP_REMOVED lines=13> */
.L_x_1070:
[----:B------:R-:W-:Y:S05]  /*13670*/  BSYNC.RECONVERGENT B2 ;  /* 0x0000000000027941 */ /* 0x000fea0003800200 */
.L_x_1069:
        /* <DEDUP_REMOVED lines=43> */
.L_x_1067:
[----:B------:R-:W-:Y:S05]  /*13930*/  BSYNC.RECONVERGENT B1 ;  /* 0x0000000000017941 */ /* 0x000fea0003800200 */
.L_x_1066:
        /* <DEDUP_REMOVED lines=13> */
.L_x_1065:
        /* <DEDUP_REMOVED lines=21> */
.L_x_1074:
        /* <DEDUP_REMOVED lines=13> */
.L_x_1076:
[----:B------:R-:W-:Y:S05]  /*13c30*/  BSYNC.RECONVERGENT B2 ;  /* 0x0000000000027941 */ /* 0x000fea0003800200 */
.L_x_1075:
        /* <DEDUP_REMOVED lines=43> */
.L_x_1073:
[----:B------:R-:W-:Y:S05]  /*13ef0*/  BSYNC.RECONVERGENT B1 ;  /* 0x0000000000017941 */ /* 0x000fea0003800200 */
.L_x_1072:
        /* <DEDUP_REMOVED lines=11> */
.L_x_1071:
        /* <DEDUP_REMOVED lines=22> */
.L_x_1080:
        /* <DEDUP_REMOVED lines=13> */
.L_x_1082:
[----:B------:R-:W-:Y:S05]  /*141e0*/  BSYNC.RECONVERGENT B2 ;  /* 0x0000000000027941 */ /* 0x000fea0003800200 */
.L_x_1081:
        /* <DEDUP_REMOVED lines=43> */
.L_x_1079:
[----:B------:R-:W-:Y:S05]  /*144a0*/  BSYNC.RECONVERGENT B1 ;  /* 0x0000000000017941 */ /* 0x000fea0003800200 */
.L_x_1078:
        /* <DEDUP_REMOVED lines=13> */
.L_x_1077:
        /* <DEDUP_REMOVED lines=21> */
.L_x_1086:
        /* <DEDUP_REMOVED lines=13> */
.L_x_1088:
[----:B------:R-:W-:Y:S05]  /*147a0*/  BSYNC.RECONVERGENT B2 ;  /* 0x0000000000027941 */ /* 0x000fea0003800200 */
.L_x_1087:
        /* <DEDUP_REMOVED lines=43> */
.L_x_1085:
[----:B------:R-:W-:Y:S05]  /*14a60*/  BSYNC.RECONVERGENT B1 ;  /* 0x0000000000017941 */ /* 0x000fea0003800200 */
.L_x_1084:
        /* <DEDUP_REMOVED lines=11> */
.L_x_1083:
        /* <DEDUP_REMOVED lines=15> */
[----:B------:R-:W-:Y:S01]  /*14c10*/  @!P4 MOV R88, 0x3 ;  /* 0x000000030058c802 */ /* 0x000fe20000000f00 */
[----:B------:R-:W-:Y:S01]  /*14c20*/  @!P4 IMAD.MOV.U32 R102, RZ, RZ, R70 ;  /* 0x000000ffff66c224 */ /* 0x000fe200078e0046 */
[----:B------:R-:W-:Y:S01]  /*14c30*/  @!P4 MOV R0, R90 ;  /* 0x0000005a0000c202 */ /* 0x000fe20000000f00 */
[----:B------:R-:W-:Y:S01]  /*14c40*/  @P4 VIADD R88, R68, 0x1 ;  /* 0x0000000144584836 */ /* 0x000fe20000000000 */
[----:B------:R-:W-:Y:S01]  /*14c50*/  @P4 MOV R102, R70 ;  /* 0x0000004600664202 */ /* 0x000fe20000000f00 */
[----:B------:R-:W-:Y:S01]  /*14c60*/  @P4 IMAD.MOV.U32 R0, RZ, RZ, R89 ;  /* 0x000000ffff004224 */ /* 0x000fe200078e0059 */
[----:B------:R-:W-:Y:S06]  /*14c70*/  BRA `(.L_x_1091) ;  /* 0x0000000000e47947 */ /* 0x000fec0003800000 */
.L_x_1092:
[----:B------:R-:W-:Y:S01]  /*14c80*/  IADD3 R93, PT, PT, R93, 0x1, RZ ;  /* 0x000000015d5d7810 */ /* 0x000fe20007ffe0ff */
[----:B------:R-:W-:Y:S03]  /*14c90*/  BSSY.RECONVERGENT B2, `(.L_x_1093) ;  /* 0x000000c000027945 */ /* 0x000fe60003800200 */
        /* <DEDUP_REMOVED lines=11> */
.L_x_1094:
[----:B------:R-:W-:Y:S05]  /*14d50*/  BSYNC.RECONVERGENT B2 ;  /* 0x0000000000027941 */ /* 0x000fea0003800200 */
.L_x_1093:
        /* <DEDUP_REMOVED lines=41> */
[----:B------:R-:W-:Y:S01]  /*14ff0*/  HFMA2 R88, -RZ, RZ, 0, 0 ;  /* 0x00000000ff587431 */ /* 0x000fe200000001ff */
[----:B------:R-:W-:-:S07]  /*15000*/  MOV R102, R68 ;  /* 0x0000004400667202 */ /* 0x000fce0000000f00 */
.L_x_1091:
[----:B------:R-:W-:Y:S05]  /*15010*/  BSYNC.RECONVERGENT B1 ;  /* 0x0000000000017941 */ /* 0x000fea0003800200 */
.L_x_1090:
        /* <DEDUP_REMOVED lines=13> */
.L_x_1089:
[----:B------:R-:W-:Y:S02]  /*150f0*/  F2FP.BF16.F32.PACK_AB R71, RZ, R151 ;  /* 0x00000097ff47723e */ /* 0x000fe400000010ff */
[----:B------:R-:W-:Y:S02]  /*15100*/  PRMT R70, R114, 0x5410, R116 ;  /* 0x0000541072467816 */ /* 0x000fe40000000074 */
[----:B------:R-:W-:Y:S02]  /*15110*/  PRMT R69, R108, 0x5410, R112 ;  /* 0x000054106c457816 */ /* 0x000fe40000000070 */
[----:B------:R-:W-:Y:S02]  /*15120*/  PRMT R68, R104, 0x5410, R106 ;  /* 0x0000541068447816 */ /* 0x000fe4000000006a */
[----:B------:R-:W-:Y:S01]  /*15130*/  PRMT R71, R110, 0x5410, R71 ;  /* 0x000054106e477816 */ /* 0x000fe20000000047 */
[----:B------:R-:W-:Y:S06]  /*15140*/  BRA `(.L_x_1095) ;  /* 0x0000002800b47947 */ /* 0x000fec0003800000 */
.L_x_1046:
[----:B------:R-:W-:Y:S01]  /*15150*/  MOV R101, RZ ;  /* 0x000000ff00657202 */ /* 0x000fe20000000f00 */
[----:B01----:R-:W-:Y:S01]  /*15160*/  IMAD.MOV.U32 R68, RZ, RZ, R88 ;  /* 0x000000ffff447224 */ /* 0x003fe200078e0058 */
[----:B------:R-:W-:Y:S01]  /*15170*/  MOV R114, R102 ;  /* 0x0000006600727202 */ /* 0x000fe20000000f00 */
        /* <DEDUP_REMOVED lines=17> */
.L_x_1099:
        /* <DEDUP_REMOVED lines=13> */
.L_x_1101:
[----:B------:R-:W-:Y:S05]  /*15360*/  BSYNC.RECONVERGENT B2 ;  /* 0x0000000000027941 */ /* 0x000fea0003800200 */
.L_x_1100:
        /* <DEDUP_REMOVED lines=41> */
[----:B------:R-:W-:Y:S01]  /*15600*/  HFMA2 R68, -RZ, RZ, 0, 0 ;  /* 0x00000000ff447431 */ /* 0x000fe200000001ff */
[----:B------:R-:W-:-:S07]  /*15610*/  LOP3.LUT R90, R70, UR43, R69, 0x96, !PT ;  /* 0x0000002b465a7c12 */ /* 0x000fce000f8e9645 */
.L_x_1098:
[----:B------:R-:W-:Y:S05]  /*15620*/  BSYNC.RECONVERGENT B1 ;  /* 0x0000000000017941 */ /* 0x000fea0003800200 */
.L_x_1097:
        /* <DEDUP_REMOVED lines=9> */
.L_x_1096:
[----:B------:R-:W-:Y:S01]  /*156c0*/  F2FP.BF16.F32.PACK_AB R108, RZ, R101 ;  /* 0x00000065ff6c723e */ /* 0x000fe200000010ff */
[----:B------:R-:W-:Y:S01]  /*156d0*/  IMAD.MOV.U32 R103, RZ, RZ, RZ ;  /* 0x000000ffff677224 */ /* 0x000fe200078e00ff */
[----:B------:R-:W-:Y:S01]  /*156e0*/  MOV R69, R68 ;  /* 0x0000004400457202 */ /* 0x000fe20000000f00 */
[----:B------:R-:W-:Y:S06]  /*156f0*/  BRA.U !UP2, `(.L_x_1102) ;  /* 0x000000050a447547 */ /* 0x000fec000b800000 */
[----:B------:R-:W-:Y:S01]  /*15700*/  ISETP.NE.AND P4, PT, R68, 0x1, PT ;  /* 0x000000014400780c */ /* 0x000fe20003f85270 */
[----:B------:R-:W-:Y:S01]  /*15710*/  BSSY.RECONVERGENT B1, `(.L_x_1103) ;  /* 0x0000045000017945 */ /* 0x000fe20003800200 */
[----:B------:R-:W-:Y:S01]  /*15720*/  IMAD.MOV.U32 R69, RZ, RZ, 0x2 ;  /* 0x00000002ff457424 */ /* 0x000fe200078e00ff */
[----:B------:R-:W-:-:S10]  /*15730*/  MOV R9, R12 ;  /* 0x0000000c00097202 */ /* 0x000fd40000000f00 */
[----:B------:R-:W-:Y:S05]  /*15740*/  @!P4 BRA `(.L_x_1104) ;  /* 0x000000040004c947 */ /* 0x000fea0003800000 */
        /* <DEDUP_REMOVED lines=8> */
.L_x_1105:
[----:B------:R-:W-:Y:S01]  /*157d0*/  VIADD R93, R93, 0x1 ;  /* 0x000000015d5d7836 */ /* 0x000fe20000000000 */
[----:B------:R-:W-:Y:S03]  /*157e0*/  BSSY.RECONVERGENT B2, `(.L_x_1106) ;  /* 0x000000c000027945 */ /* 0x000fe60003800200 */
        /* <DEDUP_REMOVED lines=11> */
.L_x_1107:
[----:B------:R-:W-:Y:S05]  /*158a0*/  BSYNC.RECONVERGENT B2 ;  /* 0x0000000000027941 */ /* 0x000fea0003800200 */
.L_x_1106:
        /* <DEDUP_REMOVED lines=41> */
[----:B------:R-:W-:Y:S01]  /*15b40*/  IMAD.MOV.U32 R69, RZ, RZ, RZ ;  /* 0x000000ffff457224 */ /* 0x000fe200078e00ff */
[----:B------:R-:W-:-:S07]  /*15b50*/  MOV R114, R68 ;  /* 0x0000004400727202 */ /* 0x000fce0000000f00 */
.L_x_1104:
[----:B------:R-:W-:Y:S05]  /*15b60*/  BSYNC.RECONVERGENT B1 ;  /* 0x0000000000017941 */ /* 0x000fea0003800200 */
.L_x_1103:
        /* <DEDUP_REMOVED lines=10> */
.L_x_1102:
[----:B------:R-:W-:Y:S01]  /*15c10*/  F2FP.BF16.F32.PACK_AB R106, RZ, R103 ;  /* 0x00000067ff6a723e */ /* 0x000fe200000010ff */
[----:B------:R-:W-:Y:S01]  /*15c20*/  IMAD.MOV.U32 R68, RZ, RZ, R69 ;  /* 0x000000ffff447224 */ /* 0x000fe200078e0045 */
[----:B------:R-:W-:Y:S01]  /*15c30*/  MOV R117, RZ ;  /* 0x000000ff00757202 */ /* 0x000fe20000000f00 */
[----:B------:R-:W-:Y:S06]  /*15c40*/  BRA.U !UP2, `(.L_x_1108) ;  /* 0x000000050a407547 */ /* 0x000fec000b800000 */
[----:B------:R-:W-:Y:S01]  /*15c50*/  ISETP.NE.AND P4, PT, R69, 0x1, PT ;  /* 0x000000014500780c */ /* 0x000fe20003f85270 */
[----:B------:R-:W-:Y:S01]  /*15c60*/  BSSY.RECONVERGENT B1, `(.L_x_1109) ;  /* 0x0000045000017945 */ /* 0x000fe20003800200 */
[----:B------:R-:W-:Y:S01]  /*15c70*/  MOV R68, 0x2 ;  /* 0x0000000200447802 */ /* 0x000fe20000000f00 */
[----:B------:R-:W-:-:S10]  /*15c80*/  IMAD.MOV.U32 R8, RZ, RZ, R12 ;  /* 0x000000ffff087224 */ /* 0x000fd400078e000c */
[----:B------:R-:W-:Y:S05]  /*15c90*/  @!P4 BRA `(.L_x_1110) ;  /* 0x000000040004c947 */ /* 0x000fea0003800000 */
        /* <DEDUP_REMOVED lines=8> */
.L_x_1111:
        /* <DEDUP_REMOVED lines=13> */
.L_x_1113:
[----:B------:R-:W-:Y:S05]  /*15df0*/  BSYNC.RECONVERGENT B2 ;  /* 0x0000000000027941 */ /* 0x000fea0003800200 */
.L_x_1112:
        /* <DEDUP_REMOVED lines=40> */
[----:B------:R-:W-:Y:S02]  /*16080*/  HFMA2 R68, -RZ, RZ, 0, 0 ;  /* 0x00000000ff447431 */ /* 0x000fe400000001ff */
[----:B------:R-:W-:Y:S01]  /*16090*/  IMAD.MOV.U32 R12, RZ, RZ, R88 ;  /* 0x000000ffff0c7224 */ /* 0x000fe200078e0058 */
[----:B------:R-:W-:-:S07]  /*160a0*/  LOP3.LUT R90, R70, UR43, R69, 0x96, !PT ;  /* 0x0000002b465a7c12 */ /* 0x000fce000f8e9645 */
.L_x_1110:
[----:B------:R-:W-:Y:S05]  /*160b0*/  BSYNC.RECONVERGENT B1 ;  /* 0x0000000000017941 */ /* 0x000fea0003800200 */
.L_x_1109:
        /* <DEDUP_REMOVED lines=9> */
.L_x_1108:
        /* <DEDUP_REMOVED lines=17> */
.L_x_1117:
        /* <DEDUP_REMOVED lines=13> */
.L_x_1119:
[----:B------:R-:W-:Y:S05]  /*16330*/  BSYNC.RECONVERGENT B2 ;  /* 0x0000000000027941 */ /* 0x000fea0003800200 */
.L_x_1118:
        /* <DEDUP_REMOVED lines=43> */
.L_x_1116:
[----:B------:R-:W-:Y:S05]  /*165f0*/  BSYNC.RECONVERGENT B1 ;  /* 0x0000000000017941 */ /* 0x000fea0003800200 */
.L_x_1115:
        /* <DEDUP_REMOVED lines=10> */
.L_x_1114:
        /* <DEDUP_REMOVED lines=17> */
.L_x_1123:
        /* <DEDUP_REMOVED lines=13> */
.L_x_1125:
[----:B------:R-:W-:Y:S05]  /*16880*/  BSYNC.RECONVERGENT B2 ;  /* 0x0000000000027941 */ /* 0x000fea0003800200 */
.L_x_1124:
        /* <DEDUP_REMOVED lines=43> */
.L_x_1122:
[----:B------:R-:W-:Y:S05]  /*16b40*/  BSYNC.RECONVERGENT B1 ;  /* 0x0000000000017941 */ /* 0x000fea0003800200 */
.L_x_1121:
        /* <DEDUP_REMOVED lines=9> */
.L_x_1120:
        /* <DEDUP_REMOVED lines=17> */
.L_x_1129:
        /* <DEDUP_REMOVED lines=13> */
.L_x_1131:
[----:B------:R-:W-:Y:S05]  /*16dc0*/  BSYNC.RECONVERGENT B2 ;  /* 0x0000000000027941 */ /* 0x000fea0003800200 */
.L_x_1130:
        /* <DEDUP_REMOVED lines=43> */
.L_x_1128:
[----:B------:R-:W-:Y:S05]  /*17080*/  BSYNC.RECONVERGENT B1 ;  /* 0x0000000000017941 */ /* 0x000fea0003800200 */
.L_x_1127:
        /* <DEDUP_REMOVED lines=10> */
.L_x_1126:
        /* <DEDUP_REMOVED lines=17> */
.L_x_1135:
        /* <DEDUP_REMOVED lines=13> */
.L_x_1137:
[----:B------:R-:W-:Y:S05]  /*17310*/  BSYNC.RECONVERGENT B2 ;  /* 0x0000000000027941 */ /* 0x000fea0003800200 */
.L_x_1136:
        /* <DEDUP_REMOVED lines=43> */
.L_x_1134:
[----:B------:R-:W-:Y:S05]  /*175d0*/  BSYNC.RECONVERGENT B1 ;  /* 0x0000000000017941 */ /* 0x000fea0003800200 */
.L_x_1133:
        /* <DEDUP_REMOVED lines=9> */
.L_x_1132:
        /* <DEDUP_REMOVED lines=17> */
.L_x_1141:
        /* <DEDUP_REMOVED lines=13> */
.L_x_1143:
[----:B------:R-:W-:Y:S05]  /*17850*/  BSYNC.RECONVERGENT B2 ;  /* 0x0000000000027941 */ /* 0x000fea0003800200 */
.L_x_1142:
        /* <DEDUP_REMOVED lines=38> */
[----:B------:R-:W-:Y:S02]  /*17ac0*/  MOV R12, R88 ;  /* 0x00000058000c7202 */ /* 0x000fe40000000f00 */
[----:B------:R-:W-:Y:S01]  /*17ad0*/  LOP3.LUT R89, R150, UR42, R89, 0x96, !PT ;  /* 0x0000002a96597c12 */ /* 0x000fe2000f8e9659 */
[----:B------:R-:W-:Y:S01]  /*17ae0*/  IMAD.MOV.U32 R88, RZ, RZ, RZ ;  /* 0x000000ffff587224 */ /* 0x000fe200078e00ff */
[----:B------:R-:W-:Y:S02]  /*17af0*/  LOP3.LUT R90, R70, UR43, R69, 0x96, !PT ;  /* 0x0000002b465a7c12 */ /* 0x000fe4000f8e9645 */
[----:B------:R-:W-:-:S07]  /*17b00*/  MOV R114, R68 ;  /* 0x0000004400727202 */ /* 0x000fce0000000f00 */
.L_x_1140:
[----:B------:R-:W-:Y:S05]  /*17b10*/  BSYNC.RECONVERGENT B1 ;  /* 0x0000000000017941 */ /* 0x000fea0003800200 */
.L_x_1139:
        /* <DEDUP_REMOVED lines=10> */
.L_x_1138:
[----:B------:R-:W-:Y:S02]  /*17bc0*/  F2FP.BF16.F32.PACK_AB R71, RZ, R151 ;  /* 0x00000097ff47723e */ /* 0x000fe400000010ff */
[----:B------:R-:W-:Y:S02]  /*17bd0*/  MOV R102, R114 ;  /* 0x0000007200667202 */ /* 0x000fe40000000f00 */
[----:B------:R-:W-:Y:S02]  /*17be0*/  PRMT R70, R116, 0x5410, R118 ;  /* 0x0000541074467816 */ /* 0x000fe40000000076 */
[----:B------:R-:W-:Y:S02]  /*17bf0*/  PRMT R69, R112, 0x5410, R110 ;  /* 0x0000541070457816 */ /* 0x000fe4000000006e */
[----:B------:R-:W-:Y:S02]  /*17c00*/  PRMT R68, R108, 0x5410, R106 ;  /* 0x000054106c447816 */ /* 0x000fe4000000006a */
[----:B------:R-:W-:-:S07]  /*17c10*/  PRMT R71, R104, 0x5410, R71 ;  /* 0x0000541068477816 */ /* 0x000fce0000000047 */
.L_x_1095:
[----:B------:R-:W0:Y:S02]  /*17c20*/  LDC.64 R152, c[0x0][0x3a8] ;  /* 0x0000ea00ff987b82 */ /* 0x000e240000000a00 */
[----:B0-----:R-:W-:-:S05]  /*17c30*/  IMAD.WIDE.U32 R152, R100, 0x10, R152 ;  /* 0x0000001064987825 */ /* 0x001fca00078e0098 */
[----:B------:R2:W-:Y:S01]  /*17c40*/  STG.E.128 desc[UR12][R152.64], R68 ;  /* 0x0000004498007986 */ /* 0x0005e2000c101d0c */
[----:B------:R-:W-:Y:S05]  /*17c50*/  BRA.U !UP2, `(.L_x_1044) ;  /* 0x000000010a507547 */ /* 0x000fea000b800000 */
[----:B--2---:R-:W-:Y:S01]  /*17c60*/  IMAD.U32 R71, R2, 0x10000, RZ ;  /* 0x0001000002477824 */ /* 0x004fe200078e00ff */
        /* <DEDUP_REMOVED lines=19> */
.L_x_1044:
[----:B------:R-:W-:Y:S05]  /*17da0*/  BSYNC.RECONVERGENT B0 ;  /* 0x0000000000007941 */ /* 0x000fea0003800200 */
.L_x_1043:
        /* <DEDUP_REMOVED lines=127> */
[----:B------:R-:W-:-:S08]  /*185a0*/  ISETP.GT.U32.AND P5, PT, R70, 0x3, PT ;  /* 0x000000034600780c */ /* 0x000fd00003fa4070 */
[----:B------:R-:W-:-:S04]  /*185b0*/  @!P4 SHF.R.U32.HI R70, RZ, 0x2, R96 ;  /* 0x00000002ff46c819 */ /* 0x000fc80000011660 */
[----:B------:R-:W-:Y:S02]  /*185c0*/  @!P4 LOP3.LUT R98, R70, 0x18, RZ, 0xc0, !PT ;  /* 0x000000184662c812 */ /* 0x000fe400078ec0ff */
[----:B------:R-:W-:Y:S02]  /*185d0*/  CS2R R70, SRZ ;  /* 0x0000000000467805 */ /* 0x000fe4000001ff00 */
[----:B------:R-:W-:-:S04]  /*185e0*/  @!P5 SHF.L.U32 R104, R96, 0x3, RZ ;  /* 0x000000036068d819 */ /* 0x000fc800000006ff */
[----:B------:R-:W-:Y:S01]  /*185f0*/  @!P5 LOP3.LUT R104, R104, 0xf8, RZ, 0xc0, !PT ;  /* 0x000000f86868d812 */ /* 0x000fe200078ec0ff */
[----:B0-----:R-:W-:Y:S01]  /*18600*/  FADD.FTZ R69, R100, R155 ;  /* 0x0000009b64457221 */ /* 0x001fe20000010000 */
[----:B------:R-:W-:Y:S01]  /*18610*/  IMAD.MOV.U32 R100, RZ, RZ, RZ ;  /* 0x000000ffff647224 */ /* 0x000fe200078e00ff */
[----:B------:R-:W-:-:S03]  /*18620*/  @!P5 MOV R100, R91 ;  /* 0x0000005b0064d202 */ /* 0x000fc60000000f00 */
[----:B------:R0:W-:Y:S01]  /*18630*/  @!P4 STS.64 [R98+UR4], R68 ;  /* 0x000000446200c988 */ /* 0x0001e20008000a04 */
[----:B------:R-:W-:Y:S01]  /*18640*/  BAR.SYNC.DEFER_BLOCKING 0x0 ;  /* 0x0000000000007b1d */ /* 0x000fe20000010000 */
[----:B------:R-:W-:-:S05]  /*18650*/  ISETP.NE.AND P4, PT, RZ, UR24, PT ;  /* 0x00000018ff007c0c */ /* 0x000fca000bf85270 */
[----:B------:R-:W1:Y:S01]  /*18660*/  SHFL.DOWN PT, R153, R100, 0x2, 0x1f ;  /* 0x08401f0064997f89 */ /* 0x000e6200000e0000 */
[----:B0-----:R-:W-:-:S03]  /*18670*/  I2FP.F32.S32 R68, R100 ;  /* 0x0000006400447245 */ /* 0x001fc60000201400 */
[----:B------:R-:W-:Y:S01]  /*18680*/  @!P5 LDS.64 R70, [R104+UR4] ;  /* 0x000000046846d984 */ /* 0x000fe20008000a00 */
[----:B------:R-:W-:Y:S01]  /*18690*/  ISETP.NE.AND P5, PT, R96, RZ, PT ;  /* 0x000000ff6000720c */ /* 0x000fe20003fa5270 */
[----:B-1----:R-:W-:Y:S01]  /*186a0*/  IMAD.IADD R108, R153, 0x1, R100 ;  /* 0x00000001996c7824 */ /* 0x002fe200078e0264 */
[----:B------:R-:W-:-:S04]  /*186b0*/  I2FP.F32.S32 R98, R153 ;  /* 0x0000009900627245 */ /* 0x000fc80000201400 */
[----:B------:R-:W-:Y:S01]  /*186c0*/  I2FP.F32.S32 R110, R108 ;  /* 0x0000006c006e7245 */ /* 0x000fe20000201400 */
[----:B------:R-:W0:Y:S03]  /*186d0*/  SHFL.DOWN PT, R153, R108, 0x1, 0x1f ;  /* 0x08201f006c997f89 */ /* 0x000e2600000e0000 */
[----:B------:R-:W1:Y:S01]  /*186e0*/  MUFU.RCP R112, R110 ;  /* 0x0000006e00707308 */ /* 0x000e620000001000 */
[-C--:B0-----:R-:W-:Y:S01]  /*186f0*/  IADD3 R108, PT, PT, R108, R153.reuse, RZ ;  /* 0x000000996c6c7210 */ /* 0x081fe20007ffe0ff */
[----:B------:R-:W0:Y:S01]  /*18700*/  SHFL.DOWN PT, R155, R70, 0x2, 0x1f ;  /* 0x08401f00469b7f89 */ /* 0x000e2200000e0000 */
[----:B------:R-:W-:Y:S02]  /*18710*/  I2FP.F32.S32 R100, R153 ;  /* 0x0000009900647245 */ /* 0x000fe40000201400 */
[----:B------:R-:W-:Y:S01]  /*18720*/  I2FP.F32.S32 R108, R108 ;  /* 0x0000006c006c7245 */ /* 0x000fe20000201400 */
[----:B------:R-:W2:Y:S05]  /*18730*/  SHFL.DOWN PT, R106, R71, 0x2, 0x1f ;  /* 0x08401f00476a7f89 */ /* 0x000eaa00000e0000 */
[----:B------:R-:W3:Y:S01]  /*18740*/  MUFU.RCP R108, R108 ;  /* 0x0000006c006c7308 */ /* 0x000ee20000001000 */
[C---:B0-----:R-:W-:Y:S01]  /*18750*/  FMUL.FTZ R69, R155.reuse, R98 ;  /* 0x000000629b457220 */ /* 0x041fe20000410000 */
[----:B------:R-:W-:-:S03]  /*18760*/  FADD.FTZ R155, -R155, R70 ;  /* 0x000000469b9b7221 */ /* 0x000fc60000010100 */
[----:B------:R-:W-:Y:S01]  /*18770*/  FFMA.FTZ R69, R68, R70, R69 ;  /* 0x0000004644457223 */ /* 0x000fe20000010045 */
[----:B------:R-:W-:Y:S01]  /*18780*/  FMUL.FTZ R155, R155, R155 ;  /* 0x0000009b9b9b7220 */ /* 0x000fe20000410000 */
[----:B--2---:R-:W-:Y:S02]  /*18790*/  FADD.FTZ R71, R106, R71 ;  /* 0x000000476a477221 */ /* 0x004fe40000010000 */
[----:B-1----:R-:W-:Y:S01]  /*187a0*/  FMUL.FTZ R69, R112, R69 ;  /* 0x0000004570457220 */ /* 0x002fe20000410000 */
[----:B------:R-:W-:-:S04]  /*187b0*/  FMUL.FTZ R155, R155, R68 ;  /* 0x000000449b9b7220 */ /* 0x000fc80000410000 */
[----:B------:R-:W0:Y:S01]  /*187c0*/  SHFL.DOWN PT, R68, R69, 0x1, 0x1f ;  /* 0x08201f0045447f89 */ /* 0x000e2200000e0000 */
[----:B------:R-:W-:-:S04]  /*187d0*/  FMUL.FTZ R155, R155, R98 ;  /* 0x000000629b9b7220 */ /* 0x000fc80000410000 */
[----:B------:R-:W-:-:S05]  /*187e0*/  FFMA.FTZ R71, R112, R155, R71 ;  /* 0x0000009b70477223 */ /* 0x000fca0000010047 */
[----:B------:R-:W1:Y:S01]  /*187f0*/  SHFL.DOWN PT, R70, R71, 0x1, 0x1f ;  /* 0x08201f0047467f89 */ /* 0x000e6200000e0000 */
[----:B0-----:R-:W-:Y:S01]  /*18800*/  FADD.FTZ R98, R69, -R68 ;  /* 0x8000004445627221 */ /* 0x001fe20000010000 */
[----:B------:R-:W-:-:S03]  /*18810*/  FMUL.FTZ R155, R68, R100 ;  /* 0x00000064449b7220 */ /* 0x000fc60000410000 */
[----:B------:R-:W-:Y:S01]  /*18820*/  FMUL.FTZ R153, R98, R98 ;  /* 0x0000006262997220 */ /* 0x000fe20000410000 */
[----:B------:R-:W-:-:S03]  /*18830*/  FFMA.FTZ R155, R110, R69, R155 ;  /* 0x000000456e9b7223 */ /* 0x000fc6000001009b */
[----:B------:R-:W-:Y:S01]  /*18840*/  FMUL.FTZ R153, R110, R153 ;  /* 0x000000996e997220 */ /* 0x000fe20000410000 */
[C---:B---3--:R-:W-:Y:S01]  /*18850*/  FMUL.FTZ R155, R108.reuse, R155 ;  /* 0x0000009b6c9b7220 */ /* 0x048fe20000410000 */
[----:B-1----:R-:W-:Y:S02]  /*18860*/  FADD.FTZ R69, R71, R70 ;  /* 0x0000004647457221 */ /* 0x002fe40000010000 */
[----:B------:R-:W-:Y:S01]  /*18870*/  FMUL.FTZ R153, R153, R100 ;  /* 0x0000006499997220 */ /* 0x000fe20000410000 */
[----:B------:R-:W0:Y:S01]  /*18880*/  @!P5 LDC.64 R70, c[0x0][0x3c0] ;  /* 0x0000f000ff46db82 */ /* 0x000e220000000a00 */
[----:B------:R-:W1:Y:S02]  /*18890*/  SHFL.IDX PT, R159, R155, RZ, 0x1f ;  /* 0x00001fff9b9f7589 */ /* 0x000e6400000e0000 */
[----:B------:R-:W-:-:S05]  /*188a0*/  FFMA.FTZ R153, R108, R153, R69 ;  /* 0x000000996c997223 */ /* 0x000fca0000010045 */
[----:B------:R-:W2:Y:S01]  /*188b0*/  LDC R100, c[0x0][0x448] ;  /* 0x00011200ff647b82 */ /* 0x000ea20000000800 */
[----:B------:R-:W2:Y:S07]  /*188c0*/  SHFL.IDX PT, R153, R153, RZ, 0x1f ;  /* 0x00001fff99997589 */ /* 0x000eae00000e0000 */
[----:B------:R-:W3:Y:S01]  /*188d0*/  @!P5 LDC.64 R68, c[0x0][0x3c8] ;  /* 0x0000f200ff44db82 */ /* 0x000ee20000000a00 */
[----:B-1----:R-:W-:-:S05]  /*188e0*/  FMUL.FTZ R98, R159, R159 ;  /* 0x0000009f9f627220 */ /* 0x002fca0000410000 */
[----:B------:R-:W-:Y:S01]  /*188f0*/  FSEL R157, R98, RZ, P4 ;  /* 0x000000ff629d7208 */ /* 0x000fe20002000000 */
[----:B--2---:R-:W-:Y:S01]  /*18900*/  FFMA.FTZ R98, R153, UR25, R100 ;  /* 0x0000001999627c23 */ /* 0x004fe20008010064 */
[----:B------:R-:W-:-:S03]  /*18910*/  MOV R153, UR22 ;  /* 0x0000001600997c02 */ /* 0x000fc60008000f00 */
[----:B------:R-:W-:Y:S01]  /*18920*/  FADD.FTZ R98, R98, R157 ;  /* 0x0000009d62627221 */ /* 0x000fe20000010000 */
[----:B------:R-:W-:Y:S02]  /*18930*/  IMAD.U32 R157, RZ, RZ, UR22 ;  /* 0x00000016ff9d7e24 */ /* 0x000fe4000f8e00ff */
[----:B---3--:R-:W-:Y:S01]  /*18940*/  @!P5 IMAD.WIDE R68, R153, 0x4, R68 ;  /* 0x000000049944d825 */ /* 0x008fe200078e0244 */
[----:B------:R-:W1:Y:S03]  /*18950*/  MUFU.RSQ R155, R98 ;  /* 0x00000062009b7308 */ /* 0x000e660000001400 */
[----:B0-----:R-:W-:-:S05]  /*18960*/  @!P5 IMAD.WIDE R70, R157, 0x4, R70 ;  /* 0x000000049d46d825 */ /* 0x001fca00078e0246 */
[----:B------:R0:W-:Y:S04]  /*18970*/  @!P5 STG.E desc[UR12][R70.64], R159 ;  /* 0x0000009f4600d986 */ /* 0x0001e8000c10190c */
[----:B-1----:R0:W-:Y:S01]  /*18980*/  @!P5 STG.E desc[UR12][R68.64], R155 ;  /* 0x0000009b4400d986 */ /* 0x0021e2000c10190c */
[----:B------:R-:W-:Y:S05]  /*18990*/  BRA.U !UP0, `(.L_x_1144) ;  /* 0x0000000d08487547 */ /* 0x000fea000b800000 */
[----:B------:R-:W-:Y:S01]  /*189a0*/  UIADD3 UR4, UPT, UPT, UR6, -0x1, URZ ;  /* 0xffffffff06047890 */ /* 0x000fe2000fffe0ff */
[----:B------:R-:W-:Y:S01]  /*189b0*/  BSSY.RECONVERGENT B0, `(.L_x_1145) ;  /* 0x0000038000007945 */ /* 0x000fe20003800200 */
[----:B------:R-:W-:Y:S02]  /*189c0*/  FSEL R98, R159, RZ, !P4 ;  /* 0x000000ff9f627208 */ /* 0x000fe40006000000 */
[----:B------:R-:W-:-:S04]  /*189d0*/  UIMAD UR4, UR4, UR45, URZ ;  /* 0x0000002d040472a4 */ /* 0x000fc8000f8e02ff */
[----:B------:R-:W-:-:S04]  /*189e0*/  USHF.R.S32.HI UR5, URZ, 0x1f, UR4 ;  /* 0x0000001fff057899 */ /* 0x000fc80008011404 */
[----:B------:R-:W-:-:S06]  /*189f0*/  ULEA.HI UR5, UR5, UR4, URZ, 0x3 ;  /* 0x0000000405057291 */ /* 0x000fcc000f8f18ff */
[----:B------:R-:W-:-:S05]  /*18a00*/  IMAD.U32 R157, RZ, RZ, UR5 ;  /* 0x00000005ff9d7e24 */ /* 0x000fca000f8e00ff */
[----:B------:R-:W-:Y:S01]  /*18a10*/  LEA.HI.SX32 R157, R157, R96, 0x1d ;  /* 0x000000609d9d7211 */ /* 0x000fe200078feaff */
[----:B------:R-:W-:Y:S06]  /*18a20*/  @!P0 BRA `(.L_x_1146) ;  /* 0x0000000000c08947 */ /* 0x000fec0003800000 */
[--C-:B0-----:R-:W-:Y:S01]  /*18a30*/  FADD.FTZ R70, R107, -R98.reuse ;  /* 0x800000626b467221 */ /* 0x101fe20000010000 */
[----:B------:R-:W-:Y:S01]  /*18a40*/  SHF.L.U32 R153, R65, 0x10, RZ ;  /* 0x0000001041997819 */ /* 0x000fe200000006ff */
[--C-:B------:R-:W-:Y:S01]  /*18a50*/  FADD.FTZ R96, R123, -R98.reuse ;  /* 0x800000627b607221 */ /* 0x100fe20000010000 */
[----:B------:R-:W-:Y:S02]  /*18a60*/  IMAD.U32 R159, R61, 0x10000, RZ ;  /* 0x000100003d9f7824 */ /* 0x000fe400078e00ff */
[----:B------:R-:W-:Y:S01]  /*18a70*/  FMUL.FTZ R70, R155, R70 ;  /* 0x000000469b467220 */ /* 0x000fe20000410000 */
[--C-:B------:R-:W-:Y:S01]  /*18a80*/  FADD.FTZ R104, R145, -R98.reuse ;  /* 0x8000006291687221 */ /* 0x100fe20000010000 */
[----:B------:R-:W-:Y:S01]  /*18a90*/  FMUL.FTZ R100, R155, R96 ;  /* 0x000000609b647220 */ /* 0x000fe20000410000 */
[----:B------:R-:W-:Y:S01]  /*18aa0*/  SHF.L.U32 R161, R66, 0x10, RZ ;  /* 0x0000001042a17819 */ /* 0x000fe200000006ff */
[----:B------:R-:W-:Y:S01]  /*18ab0*/  FFMA.FTZ R96, R70, R153, R159 ;  /* 0x0000009946607223 */ /* 0x000fe2000001009f */
[----:B------:R-:W-:Y:S01]  /*18ac0*/  FADD.FTZ R68, R13, -R98 ;  /* 0x800000620d447221 */ /* 0x000fe20000010000 */
[----:B------:R-:W0:Y:S01]  /*18ad0*/  LDC.64 R152, c[0x0][0x428] ;  /* 0x00010a00ff987b82 */ /* 0x000e220000000a00 */
[----:B------:R-:W-:Y:S01]  /*18ae0*/  IMAD.U32 R163, R62, 0x10000, RZ ;  /* 0x000100003ea37824 */ /* 0x000fe200078e00ff */
[----:B------:R-:W-:Y:S01]  /*18af0*/  SHF.L.U32 R165, R67, 0x10, RZ ;  /* 0x0000001043a57819 */ /* 0x000fe200000006ff */
[----:B------:R-:W-:-:S02]  /*18b00*/  IMAD.U32 R106, R63, 0x10000, RZ ;  /* 0x000100003f6a7824 */ /* 0x000fc400078e00ff */
[C---:B------:R-:W-:Y:S01]  /*18b10*/  FMUL.FTZ R104, R155.reuse, R104 ;  /* 0x000000689b687220 */ /* 0x040fe20000410000 */
[----:B------:R-:W-:Y:S01]  /*18b20*/  SHF.L.U32 R69, R64, 0x10, RZ ;  /* 0x0000001040457819 */ /* 0x000fe200000006ff */
[----:B------:R-:W-:Y:S02]  /*18b30*/  IMAD.U32 R71, R60, 0x10000, RZ ;  /* 0x000100003c477824 */ /* 0x000fe400078e00ff */
[----:B------:R-:W-:Y:S01]  /*18b40*/  FMUL.FTZ R68, R155, R68 ;  /* 0x000000449b447220 */ /* 0x000fe20000410000 */
[----:B------:R-:W-:Y:S01]  /*18b50*/  FFMA.FTZ R163, R100, R161, R163 ;  /* 0x000000a164a37223 */ /* 0x000fe200000100a3 */
        /* <DEDUP_REMOVED lines=29> */
.L_x_1146:
[----:B------:R-:W-:Y:S05]  /*18d30*/  BSYNC.RECONVERGENT B0 ;  /* 0x0000000000007941 */ /* 0x000fea0003800200 */
.L_x_1145:
[----:B------:R-:W-:Y:S04]  /*18d40*/  BSSY.RECONVERGENT B0, `(.L_x_1147) ;  /* 0x0000032000007945 */ /* 0x000fe80003800200 */
[----:B------:R-:W-:Y:S05]  /*18d50*/  @!P1 BRA `(.L_x_1148) ;  /* 0x0000000000c09947 */ /* 0x000fea0003800000 */
[--C-:B01----:R-:W-:Y:S01]  /*18d60*/  FADD.FTZ R70, R109, -R98.reuse ;  /* 0x800000626d467221 */ /* 0x103fe20000010000 */
[----:B------:R-:W-:Y:S01]  /*18d70*/  IMAD.U32 R153, R57, 0x10000, RZ ;  /* 0x0001000039997824 */ /* 0x000fe200078e00ff */
[----:B------:R-:W-:Y:S01]  /*18d80*/  SHF.L.U32 R159, R53, 0x10, RZ ;  /* 0x00000010359f7819 */ /* 0x000fe200000006ff */
[--C-:B------:R-:W-:Y:S01]  /*18d90*/  FADD.FTZ R96, R125, -R98.reuse ;  /* 0x800000627d607221 */ /* 0x100fe20000010000 */
[----:B------:R-:W-:Y:S01]  /*18da0*/  FMUL.FTZ R70, R155, R70 ;  /* 0x000000469b467220 */ /* 0x000fe20000410000 */
[--C-:B------:R-:W-:Y:S01]  /*18db0*/  FADD.FTZ R104, R141, -R98.reuse ;  /* 0x800000628d687221 */ /* 0x100fe20000010000 */
[----:B------:R-:W-:Y:S01]  /*18dc0*/  SHF.L.U32 R163, R54, 0x10, RZ ;  /* 0x0000001036a37819 */ /* 0x000fe200000006ff */
[----:B------:R-:W-:Y:S01]  /*18dd0*/  FMUL.FTZ R100, R155, R96 ;  /* 0x000000609b647220 */ /* 0x000fe20000410000 */
        /* <DEDUP_REMOVED lines=40> */
.L_x_1148:
[----:B------:R-:W-:Y:S05]  /*19060*/  BSYNC.RECONVERGENT B0 ;  /* 0x0000000000007941 */ /* 0x000fea0003800200 */
.L_x_1147:
[----:B------:R-:W-:Y:S04]  /*19070*/  BSSY.RECONVERGENT B0, `(.L_x_1149) ;  /* 0x0000032000007945 */ /* 0x000fe80003800200 */
[----:B------:R-:W-:Y:S05]  /*19080*/  @!P2 BRA `(.L_x_1150) ;  /* 0x0000000000c0a947 */ /* 0x000fea0003800000 */
[--C-:B012---:R-:W-:Y:S01]  /*19090*/  FADD.FTZ R70, R113, -R98.reuse ;  /* 0x8000006271467221 */ /* 0x107fe20000010000 */
        /* <DEDUP_REMOVED lines=47> */
.L_x_1150:
[----:B------:R-:W-:Y:S05]  /*19390*/  BSYNC.RECONVERGENT B0 ;  /* 0x0000000000007941 */ /* 0x000fea0003800200 */
.L_x_1149:
[----:B------:R-:W-:Y:S04]  /*193a0*/  BSSY.RECONVERGENT B0, `(.L_x_1144) ;  /* 0x0000031000007945 */ /* 0x000fe80003800200 */
[----:B------:R-:W-:Y:S05]  /*193b0*/  @!P3 BRA `(.L_x_1151) ;  /* 0x0000000000bcb947 */ /* 0x000fea0003800000 */
[----:B-123--:R-:W1:Y:S01]  /*193c0*/  LDC.64 R152, c[0x0][0x428] ;  /* 0x00010a00ff987b82 */ /* 0x00ee620000000a00 */
[--C-:B------:R-:W-:Y:S01]  /*193d0*/  FADD.FTZ R104, R133, -R98.reuse ;  /* 0x8000006285687221 */ /* 0x100fe20000010000 */
[--C-:B0-----:R-:W-:Y:S01]  /*193e0*/  FADD.FTZ R68, R101, -R98.reuse ;  /* 0x8000006265447221 */ /* 0x101fe20000010000 */
[--C-:B------:R-:W-:Y:S01]  /*193f0*/  FADD.FTZ R96, R117, -R98.reuse ;  /* 0x8000006275607221 */ /* 0x100fe20000010000 */
[--C-:B------:R-:W-:Y:S01]  /*19400*/  FADD.FTZ R70, R103, -R98.reuse ;  /* 0x8000006267467221 */ /* 0x100fe20000010000 */
[--C-:B------:R-:W-:Y:S01]  /*19410*/  FADD.FTZ R100, R119, -R98.reuse ;  /* 0x8000006277647221 */ /* 0x100fe20000010000 */
[--C-:B------:R-:W-:Y:S01]  /*19420*/  FADD.FTZ R106, R135, -R98.reuse ;  /* 0x80000062876a7221 */ /* 0x100fe20000010000 */
[--C-:B------:R-:W-:Y:S01]  /*19430*/  FADD.FTZ R108, R149, -R98.reuse ;  /* 0x80000062956c7221 */ /* 0x100fe20000010000 */
[----:B------:R-:W-:Y:S01]  /*19440*/  SHF.L.U32 R165, R38, 0x10, RZ ;  /* 0x0000001026a57819 */ /* 0x000fe200000006ff */
[----:B------:R-:W-:Y:S01]  /*19450*/  FADD.FTZ R98, R151, -R98 ;  /* 0x8000006297627221 */ /* 0x000fe20000010000 */
[----:B------:R-:W-:Y:S01]  /*19460*/  SHF.L.U32 R71, R36, 0x10, RZ ;  /* 0x0000001024477819 */ /* 0x000fe200000006ff */
[----:B------:R-:W-:Y:S01]  /*19470*/  IMAD.U32 R163, R42, 0x10000, RZ ;  /* 0x000100002aa37824 */ /* 0x000fe200078e00ff */
[----:B------:R-:W-:Y:S01]  /*19480*/  SHF.L.U32 R161, R37, 0x10, RZ ;  /* 0x0000001025a17819 */ /* 0x000fe200000006ff */
[----:B------:R-:W-:Y:S01]  /*19490*/  FMUL.FTZ R104, R155, R104 ;  /* 0x000000689b687220 */ /* 0x000fe20000410000 */
[----:B------:R-:W-:-:S02]  /*194a0*/  IMAD.U32 R69, R40, 0x10000, RZ ;  /* 0x0001000028457824 */ /* 0x000fc400078e00ff */
[----:B------:R-:W-:Y:S01]  /*194b0*/  FMUL.FTZ R68, R155, R68 ;  /* 0x000000449b447220 */ /* 0x000fe20000410000 */
[----:B------:R-:W-:Y:S02]  /*194c0*/  IMAD.U32 R159, R41, 0x10000, RZ ;  /* 0x00010000299f7824 */ /* 0x000fe400078e00ff */
        /* <DEDUP_REMOVED lines=24> */
[----:B-1----:R-:W-:Y:S01]  /*19650*/  IMAD.WIDE.U32 R152, R157, 0x10, R152 ;  /* 0x000000109d987825 */ /* 0x002fe200078e0098 */
[----:B------:R-:W-:Y:S02]  /*19660*/  F2FP.BF16.F32.PACK_AB R69, R159, R96 ;  /* 0x000000609f45723e */ /* 0x000fe400000010ff */
[----:B------:R-:W-:Y:S02]  /*19670*/  F2FP.BF16.F32.PACK_AB R71, R165, R98 ;  /* 0x00000062a547723e */ /* 0x000fe400000010ff */
[----:B------:R-:W-:-:S02]  /*19680*/  F2FP.BF16.F32.PACK_AB R70, R161, R104 ;  /* 0x00000068a146723e */ /* 0x000fc400000010ff */
[----:B------:R-:W-:-:S05]  /*19690*/  F2FP.BF16.F32.PACK_AB R68, R155, R68 ;  /* 0x000000449b44723e */ /* 0x000fca00000010ff */
[----:B------:R4:W-:Y:S02]  /*196a0*/  STG.E.128 desc[UR12][R152.64], R68 ;  /* 0x0000004498007986 */ /* 0x0009e4000c101d0c */
.L_x_1151:
[----:B------:R-:W-:Y:S05]  /*196b0*/  BSYNC.RECONVERGENT B0 ;  /* 0x0000000000007941 */ /* 0x000fea0003800200 */
.L_x_1144:
[----:B------:R-:W-:Y:S02]  /*196c0*/  UIADD3 UR22, UPT, UPT, UR22, UR20, URZ ;  /* 0x0000001416167290 */ /* 0x000fe4000fffe0ff */
[----:B------:R-:W-:Y:S02]  /*196d0*/  UPLOP3.LUT UP1, UPT, UPT, UPT, UP1, 0x40, 0x4 ;  /* 0x000000000004789c */ /* 0x000fe40003f2e810 */
[----:B------:R-:W-:-:S09]  /*196e0*/  UISETP.GE.AND UP0, UPT, UR22, UR21, UPT ;  /* 0x000000151600728c */ /* 0x000fd2000bf06270 */
[----:B------:R-:W-:Y:S05]  /*196f0*/  BRA.U !UP0, `(.L_x_1152) ;  /* 0xfffffe7508f47547 */ /* 0x000fea000b83ffff */
[----:B------:R-:W-:Y:S05]  /*19700*/  EXIT ;  /* 0x000000000000794d */ /* 0x000fea0003800000 */
.L_x_1153:
        /* <DEDUP_REMOVED lines=15> */
.L_x_27208:


//--------------------- .text._ZN10layer_norm13ln_fwd_kernelINS_13Kernel_traitsI13__nv_bfloat16S2_S2_S2_fjLj4096ELj1ELj1ELj4ELj16ENS_18Kernel_traits_baseILj4096ES2_S2_S2_S2_fjLj128EEEEELb1ELb0ELb1ELb1EEEvNS_9FwdParamsE --------------------------
	.section	.text._ZN10layer_norm13ln_fwd_kernelINS_13Kernel_traitsI13__nv_bfloat16S2_S2_S2_fjLj4096ELj1ELj1ELj4ELj16ENS_18Kernel_traits_baseILj4096ES2_S2_S2_S2_fjLj128EEEEELb1ELb0ELb1ELb1EEEvNS_9FwdParamsE,"ax",@progbits
	.align	128
        .global         _ZN10layer_norm13ln_fwd_kernelINS_13Kernel_traitsI13__nv_bfloat16S2_S2_S2_fjLj4096ELj1ELj1ELj4ELj16ENS_18Kernel_traits_baseILj4096ES2_S2_S2_S2_fjLj128EEEEELb1ELb0ELb1ELb1EEEvNS_9FwdParamsE
        .type           _ZN10layer_norm13ln_fwd_kernelINS_13Kernel_traitsI13__nv_bfloat16S2_S2_S2_fjLj4096ELj1ELj1ELj4ELj16ENS_18Kernel_traits_baseILj4096ES2_S2_S2_S2_fjLj128EEEEELb1ELb0ELb1ELb1EEEvNS_9FwdParamsE,@function
        .size           _ZN10layer_norm13ln_fwd_kernelINS_13Kernel_traitsI13__nv_bfloat16S2_S2_S2_fjLj4096ELj1ELj1ELj4ELj16ENS_18Kernel_traits_baseILj4096ES2_S2_S2_S2_fjLj128EEEEELb1ELb0ELb1ELb1EEEvNS_9FwdParamsE,(.L_x_27209 - _ZN10layer_norm13ln_fwd_kernelINS_13Kernel_traitsI13__nv_bfloat16S2_S2_S2_fjLj4096ELj1ELj1ELj4ELj16ENS_18Kernel_traits_baseILj4096ES2_S2_S2_S2_fjLj128EEEEELb1ELb0ELb1ELb1EEEvNS_9FwdParamsE)
        .other          _ZN10layer_norm13ln_fwd_kernelINS_13Kernel_traitsI13__nv_bfloat16S2_S2_S2_fjLj4096ELj1ELj1ELj4ELj16ENS_18Kernel_traits_baseILj4096ES2_S2_S2_S2_fjLj128EEEEELb1ELb0ELb1ELb1EEEvNS_9FwdParamsE,@"STO_CUDA_ENTRY STV_DEFAULT"
_ZN10layer_norm13ln_fwd_kernelINS_13Kernel_traitsI13__nv_bfloat16S2_S2_S2_fjLj4096ELj1ELj1ELj4ELj16ENS_18Kernel_traits_baseILj4096ES2_S2_S2_S2_fjLj128EEEEELb1ELb0ELb1ELb1EEEvNS_9FwdParamsE:
.text._ZN10layer_norm13ln_fwd_kernelINS_13Kernel_traitsI13__nv_bfloat16S2_S2_S2_fjLj4096ELj1ELj1ELj4ELj16ENS_18Kernel_traits_baseILj4096ES2_S2_S2_S2_fjLj128EEEEELb1ELb0ELb1ELb1EEEvNS_9FwdParamsE:
[----:B------:R-:W-:Y:S01]  /*0000*/  LDC R1, c[0x0][0x37c] ;  /* 0x0000df00ff017b82 */ /* 0x000fe20000000800 */
[----:B------:R-:W0:Y:S01]  /*0010*/  LDCU.U8 UR4, c[0x0][0x464] ;  /* 0x00008c80ff0477ac */ /* 0x000e220008000000 */
[----:B------:R-:W1:Y:S06]  /*0020*/  S2R R0, SR_TID.X ;  /* 0x0000000000007919 */ /* 0x000e6c0000002100 */
[----:B------:R-:W1:Y:S01]  /*0030*/  LDC.64 R6, c[0x0][0x3d0] ;  /* 0x0000f400ff067b82 */ /* 0x000e620000000a00 */
[----:B------:R-:W2:Y:S01]  /*0040*/  LDCU.64 UR12, c[0x0][0x358] ;  /* 0x00006b00ff0c77ac */ /* 0x000ea20008000a00 */
[----:B------:R-:W3:Y:S06]  /*0050*/  LDCU.64 UR14, c[0x0][0x450] ;  /* 0x00008a00ff0e77ac */ /* 0x000eec0008000a00 */
[----:B------:R-:W4:Y:S01]  /*0060*/  LDC R99, c[0x0][0x458] ;  /* 0x00011600ff637b82 */ /* 0x000f220000000800 */
[----:B0-----:R-:W-:Y:S01]  /*0070*/  ISETP.NE.AND P1, PT, RZ, UR4, PT ;  /* 0x00000004ff007c0c */ /* 0x001fe2000bf25270 */
[----:B------:R-:W0:Y:S06]  /*0080*/  LDCU.64 UR4, c[0x0][0x438] ;  /* 0x00008700ff0477ac */ /* 0x000e2c0008000a00 */
[----:B------:R-:W0:Y:S01]  /*0090*/  S2UR UR7, SR_CTAID.X ;  /* 0x00000000000779c3 */ /* 0x000e220000002500 */
[----:B---3--:R-:W-:-:S07]  /*00a0*/  IMAD.U32 R2, RZ, RZ, UR14 ;  /* 0x0000000eff027e24 */ /* 0x008fce000f8e00ff */
[----:B------:R-:W3:Y:S01]  /*00b0*/  LDC R10, c[0x0][0x45c] ;  /* 0x00011700ff0a7b82 */ /* 0x000ee20000000800 */
[----:B------:R-:W-:Y:S02]  /*00c0*/  IMAD.U32 R3, RZ, RZ, UR15 ;  /* 0x0000000fff037e24 */ /* 0x000fe4000f8e00ff */
[----:B-1----:R-:W-:Y:S01]  /*00d0*/  IMAD.WIDE.U32 R6, R0, 0x10, R6 ;  /* 0x0000001000067825 */ /* 0x002fe200078e0006 */
[----:B----4-:R-:W-:-:S03]  /*00e0*/  @P1 MOV R4, R99 ;  /* 0x0000006300041202 */ /* 0x010fc60000000f00 */
[----:B--2---:R-:W5:Y:S01]  /*00f0*/  @P1 LDG.E.64 R2, desc[UR12][R2.64] ;  /* 0x0000000c02021981 */ /* 0x004f62000c1e1b00 */
[----:B0-----:R-:W-:Y:S01]  /*0100*/  ISETP.NE.U32.AND P0, PT, RZ, UR4, PT ;  /* 0x00000004ff007c0c */ /* 0x001fe2000bf05070 */
[----:B------:R-:W0:Y:S02]  /*0110*/  LDCU UR4, c[0x0][0x384] ;  /* 0x00007080ff0477ac */ /* 0x000e240008000800 */
[----:B------:R-:W5:Y:S01]  /*0120*/  LDG.E.128 R12, desc[UR12][R6.64] ;  /* 0x0000000c060c7981 */ /* 0x000f62000c1e1d00 */
[----:B------:R-:W-:-:S03]  /*0130*/  ISETP.NE.AND.EX P0, PT, RZ, UR5, PT, P0 ;  /* 0x00000005ff007c0c */ /* 0x000fc6000bf05300 */
[----:B------:R-:W5:Y:S04]  /*0140*/  LDG.E.128 R24, desc[UR12][R6.64+0x800] ;  /* 0x0008000c06187981 */ /* 0x000f68000c1e1d00 */
[----:B------:R-:W5:Y:S04]  /*0150*/  LDG.E.128 R16, desc[UR12][R6.64+0x1000] ;  /* 0x0010000c06107981 */ /* 0x000f68000c1e1d00 */
[----:B------:R1:W5:Y:S01]  /*0160*/  LDG.E.128 R20, desc[UR12][R6.64+0x1800] ;  /* 0x0018000c06147981 */ /* 0x000362000c1e1d00 */
[----:B---3--:R-:W-:Y:S01]  /*0170*/  @P1 IMAD.MOV.U32 R5, RZ, RZ, R10 ;  /* 0x000000ffff051224 */ /* 0x008fe200078e000a */
[----:B------:R-:W2:Y:S01]  /*0180*/  @P0 LDC.64 R8, c[0x0][0x438] ;  /* 0x00010e00ff080b82 */ /* 0x000ea20000000a00 */
[----:B0-----:R-:W-:-:S04]  /*0190*/  UISETP.GE.AND UP0, UPT, UR7, UR4, UPT ;  /* 0x000000040700728c */ /* 0x001fc8000bf06270 */
[----:B------:R-:W5:Y:S03]  /*01a0*/  @P1 LDG.E.64 R4, desc[UR12][R4.64] ;  /* 0x0000000c04041981 */ /* 0x000f66000c1e1b00 */
[----:B-1----:R-:W0:Y:S01]  /*01b0*/  @P1 LDC R7, c[0x0][0x460] ;  /* 0x00011800ff071b82 */ /* 0x002e220000000800 */
[----:B------:R-:W-:Y:S01]  /*01c0*/  PLOP3.LUT P2, PT, PT, PT, UP0, 0x80, 0x8 ;  /* 0x000000000008781c */ /* 0x000fe20003f4f008 */
[----:B--2---:R-:W-:-:S05]  /*01d0*/  @P0 IMAD.WIDE.U32 R8, R0, 0x10, R8 ;  /* 0x0000001000080825 */ /* 0x004fca00078e0008 */
[----:B------:R1:W5:Y:S04]  /*01e0*/  @P0 LDG.E.128 R44, desc[UR12][R8.64] ;  /* 0x0000000c082c0981 */ /* 0x000368000c1e1d00 */
[----:B------:R1:W5:Y:S04]  /*01f0*/  @P0 LDG.E.128 R40, desc[UR12][R8.64+0x800] ;  /* 0x0008000c08280981 */ /* 0x000368000c1e1d00 */
[----:B------:R1:W5:Y:S04]  /*0200*/  @P0 LDG.E.128 R36, desc[UR12][R8.64+0x1000] ;  /* 0x0010000c08240981 */ /* 0x000368000c1e1d00 */
[----:B------:R1:W5:Y:S01]  /*0210*/  @P0 LDG.E.128 R32, desc[UR12][R8.64+0x1800] ;  /* 0x0018000c08200981 */ /* 0x000362000c1e1d00 */
[----:B0-----:R-:W-:Y:S05]  /*0220*/  @P2 EXIT ;  /* 0x000000000000294d */ /* 0x001fea0003800000 */
[----:B-1----:R-:W0:Y:S01]  /*0230*/  LDC R9, c[0x0][0x360] ;  /* 0x0000d800ff097b82 */ /* 0x002e220000000800 */
[----:B-----5:R-:W-:Y:S01]  /*0240*/  @P1 IADD3 R99, P2, PT, R4, R7, RZ ;  /* 0x0000000704631210 */ /* 0x020fe20007f5e0ff */
[----:B------:R-:W1:Y:S01]  /*0250*/  LDCU.U8 UR4, c[0x0][0x410] ;  /* 0x00008200ff0477ac */ /* 0x000e620008000000 */
[----:B------:R-:W-:Y:S02]  /*0260*/  @P1 R2UR UR15, R3 ;  /* 0x00000000030f12ca */ /* 0x000fe400000e0000 */
[----:B------:R-:W-:Y:S02]  /*0270*/  @!P0 CS2R R46, SRZ ;  /* 0x00000000002e8805 */ /* 0x000fe4000001ff00 */
[----:B------:R-:W-:Y:S01]  /*0280*/  @P1 R2UR UR14, R2 ;  /* 0x00000000020e12ca */ /* 0x000fe200000e0000 */
[----:B------:R-:W-:Y:S01]  /*0290*/  @P1 IMAD.X R10, RZ, RZ, R5, P2 ;  /* 0x000000ffff0a1224 */ /* 0x000fe200010e0605 */
[----:B------:R-:W-:Y:S02]  /*02a0*/  @!P0 CS2R R44, SRZ ;  /* 0x00000000002c8805 */ /* 0x000fe4000001ff00 */
[----:B------:R-:W-:-:S02]  /*02b0*/  @!P0 CS2R R42, SRZ ;  /* 0x00000000002a8805 */ /* 0x000fc4000001ff00 */
[----:B------:R-:W-:Y:S02]  /*02c0*/  @!P0 CS2R R40, SRZ ;  /* 0x0000000000288805 */ /* 0x000fe4000001ff00 */
[----:B------:R-:W-:Y:S02]  /*02d0*/  @!P0 CS2R R38, SRZ ;  /* 0x0000000000268805 */ /* 0x000fe4000001ff00 */
[--C-:B------:R-:W-:Y:S02]  /*02e0*/  SHF.R.U64 R2, R99, 0x2, R10.reuse ;  /* 0x0000000263027819 */ /* 0x100fe4000000120a */
[----:B------:R-:W-:Y:S02]  /*02f0*/  @!P0 CS2R R36, SRZ ;  /* 0x0000000000248805 */ /* 0x000fe4000001ff00 */
[----:B------:R-:W-:Y:S02]  /*0300*/  SHF.R.U32.HI R4, RZ, 0x2, R10 ;  /* 0x00000002ff047819 */ /* 0x000fe4000001160a */
[----:B------:R-:W-:-:S02]  /*0310*/  @!P0 CS2R R34, SRZ ;  /* 0x0000000000228805 */ /* 0x000fc4000001ff00 */
[----:B------:R-:W-:Y:S01]  /*0320*/  @!P0 CS2R R32, SRZ ;  /* 0x0000000000208805 */ /* 0x000fe2000001ff00 */
[C---:B------:R-:W-:Y:S01]  /*0330*/  IMAD.HI.U32 R6, R2.reuse, -0x2daee0ad, RZ ;  /* 0xd2511f5302067827 */ /* 0x040fe200078e00ff */
[----:B------:R-:W-:Y:S01]  /*0340*/  UIADD3 UR26, UPT, UPT, UR15, -0x4498517b, URZ ;  /* 0xbb67ae850f1a7890 */ /* 0x000fe2000fffe0ff */
[----:B------:R-:W-:Y:S01]  /*0350*/  LOP3.LUT R99, R99, 0x3, RZ, 0xc0, !PT ;  /* 0x0000000363637812 */ /* 0x000fe200078ec0ff */
[----:B------:R-:W-:Y:S01]  /*0360*/  UIADD3 UR25, UPT, UPT, UR14, -0x61c88647, URZ ;  /* 0x9e3779b90e197890 */ /* 0x000fe2000fffe0ff */
[----:B------:R-:W-:Y:S01]  /*0370*/  IMAD R10, R2, -0x2daee0ad, RZ ;  /* 0xd2511f53020a7824 */ /* 0x000fe200078e02ff */
[----:B------:R-:W-:Y:S01]  /*0380*/  LOP3.LUT R6, R6, UR15, RZ, 0x3c, !PT ;  /* 0x0000000f06067c12 */ /* 0x000fe2000f8e3cff */
[----:B------:R-:W-:Y:S01]  /*0390*/  UIADD3 UR28, UPT, UPT, UR15, 0x76cf5d0a, URZ ;  /* 0x76cf5d0a0f1c7890 */ /* 0x000fe2000fffe0ff */
[----:B-1----:R-:W-:Y:S01]  /*03a0*/  ISETP.NE.AND P1, PT, RZ, UR4, PT ;  /* 0x00000004ff007c0c */ /* 0x002fe2000bf25270 */
[----:B0-----:R-:W-:Y:S01]  /*03b0*/  IMAD R3, R9, UR7, R0 ;  /* 0x0000000709037c24 */ /* 0x001fe2000f8e0200 */
[----:B------:R-:W-:Y:S01]  /*03c0*/  UIADD3 UR27, UPT, UPT, UR14, 0x3c6ef372, URZ ;  /* 0x3c6ef3720e1b7890 */ /* 0x000fe2000fffe0ff */
[----:B------:R-:W-:Y:S01]  /*03d0*/  IMAD.HI.U32 R7, R6, -0x326172a9, RZ ;  /* 0xcd9e8d5706077827 */ /* 0x000fe200078e00ff */
[----:B------:R-:W-:Y:S01]  /*03e0*/  UIADD3 UR29, UPT, UPT, UR14, -0x255992d5, URZ ;  /* 0xdaa66d2b0e1d7890 */ /* 0x000fe2000fffe0ff */
[----:B------:R-:W-:Y:S01]  /*03f0*/  PRMT R74, R47, 0x7632, R74 ;  /* 0x000076322f4a7816 */ /* 0x000fe2000000004a */
[----:B------:R-:W-:Y:S01]  /*0400*/  UIADD3 UR30, UPT, UPT, UR15, 0x32370b8f, URZ ;  /* 0x32370b8f0f1e7890 */ /* 0x000fe2000fffe0ff */
[C---:B------:R-:W-:Y:S01]  /*0410*/  IMAD.HI.U32 R5, R3.reuse, -0x326172a9, RZ ;  /* 0xcd9e8d5703057827 */ /* 0x040fe200078e00ff */
[----:B------:R-:W-:Y:S01]  /*0420*/  UIADD3 UR32, UPT, UPT, UR15, -0x126145ec, URZ ;  /* 0xed9eba140f207890 */ /* 0x000fe2000fffe0ff */
[----:B------:R-:W-:Y:S01]  /*0430*/  PRMT R75, R46, 0x7632, R75 ;  /* 0x000076322e4b7816 */ /* 0x000fe2000000004b */
[----:B------:R-:W-:Y:S01]  /*0440*/  UIADD3 UR31, UPT, UPT, UR14, 0x78dde6e4, URZ ;  /* 0x78dde6e40e1f7890 */ /* 0x000fe2000fffe0ff */
[----:B------:R-:W-:Y:S01]  /*0450*/  IMAD R8, R3, -0x326172a9, RZ ;  /* 0xcd9e8d5703087824 */ /* 0x000fe200078e02ff */
[----:B------:R-:W-:Y:S01]  /*0460*/  LOP3.LUT R5, R4, UR14, R5, 0x96, !PT ;  /* 0x0000000e04057c12 */ /* 0x000fe2000f8e9605 */
[----:B------:R-:W-:Y:S01]  /*0470*/  IMAD R6, R6, -0x326172a9, RZ ;  /* 0xcd9e8d5706067824 */ /* 0x000fe200078e02ff */
[----:B------:R-:W-:Y:S01]  /*0480*/  UIADD3 UR33, UPT, UPT, UR14, 0x1715609d, URZ ;  /* 0x1715609d0e217890 */ /* 0x000fe2000fffe0ff */
[----:B------:R-:W-:Y:S01]  /*0490*/  PRMT R76, R45, 0x7632, R76 ;  /* 0x000076322d4c7816 */ /* 0x000fe2000000004c */
[----:B------:R-:W-:Y:S01]  /*04a0*/  UIADD3 UR34, UPT, UPT, UR15, -0x56f99767, URZ ;  /* 0xa90668990f227890 */ /* 0x000fe2000fffe0ff */
[C---:B------:R-:W-:Y:S01]  /*04b0*/  IMAD.HI.U32 R9, R5.reuse, -0x2daee0ad, RZ ;  /* 0xd2511f5305097827 */ /* 0x040fe200078e00ff */
[----:B------:R-:W-:Y:S01]  /*04c0*/  LOP3.LUT R7, R8, UR25, R7, 0x96, !PT ;  /* 0x0000001908077c12 */ /* 0x000fe2000f8e9607 */
[----:B------:R-:W-:Y:S01]  /*04d0*/  UIADD3 UR36, UPT, UPT, UR15, 0x646e171e, URZ ;  /* 0x646e171e0f247890 */ /* 0x000fe2000fffe0ff */
[----:B------:R-:W-:Y:S01]  /*04e0*/  PRMT R77, R44, 0x7632, R77 ;  /* 0x000076322c4d7816 */ /* 0x000fe2000000004d */
[----:B------:R-:W-:Y:S01]  /*04f0*/  IMAD R11, R5, -0x2daee0ad, RZ ;  /* 0xd2511f53050b7824 */ /* 0x000fe200078e02ff */
[----:B------:R-:W-:Y:S01]  /*0500*/  LOP3.LUT R9, R10, UR26, R9, 0x96, !PT ;  /* 0x0000001a0a097c12 */ /* 0x000fe2000f8e9609 */
[----:B------:R-:W-:Y:S01]  /*0510*/  IMAD.HI.U32 R8, R7, -0x2daee0ad, RZ ;  /* 0xd2511f5307087827 */ /* 0x000fe200078e00ff */
[----:B------:R-:W-:Y:S01]  /*0520*/  UIADD3 UR35, UPT, UPT, UR14, -0x4ab325aa, URZ ;  /* 0xb54cda560e237890 */ /* 0x000fe2000fffe0ff */
[----:B------:R-:W-:Y:S01]  /*0530*/  PRMT R78, R43, 0x7632, R78 ;  /* 0x000076322b4e7816 */ /* 0x000fe2000000004e */
[----:B------:R-:W-:Y:S01]  /*0540*/  UIADD3 UR37, UPT, UPT, UR14, 0x5384540f, URZ ;  /* 0x5384540f0e257890 */ /* 0x000fe2000fffe0ff */
[----:B------:R-:W-:Y:S01]  /*0550*/  IMAD.HI.U32 R5, R9, -0x326172a9, RZ ;  /* 0xcd9e8d5709057827 */ /* 0x000fe200078e00ff */
        /* <DEDUP_REMOVED lines=8> */
[----:B------:R-:W-:Y:S01]  /*05e0*/  UIADD3 UR39, UPT, UPT, UR14, -0xe443238, URZ ;  /* 0xf1bbcdc80e277890 */ /* 0x000fe2000fffe0ff */
[----:B------:R-:W-:Y:S01]  /*05f0*/  IMAD R10, R7, -0x2daee0ad, RZ ;  /* 0xd2511f53070a7824 */ /* 0x000fe200078e02ff */
[----:B------:R-:W-:Y:S01]  /*0600*/  LOP3.LUT R6, R9, UR29, R6, 0x96, !PT ;  /* 0x0000001d09067c12 */ /* 0x000fe2000f8e9606 */
[----:B------:R-:W-:Y:S01]  /*0610*/  IMAD.HI.U32 R7, R5, -0x2daee0ad, RZ ;  /* 0xd2511f5305077827 */ /* 0x000fe200078e00ff */
[----:B------:R-:W-:Y:S01]  /*0620*/  UIADD3 UR41, UPT, UPT, UR14, -0x700cb87f, URZ ;  /* 0x8ff347810e297890 */ /* 0x000fe2000fffe0ff */
[----:B------:R-:W-:Y:S01]  /*0630*/  PRMT R81, R40, 0x7632, R81 ;  /* 0x0000763228517816 */ /* 0x000fe20000000051 */
[----:B------:R-:W-:Y:S01]  /*0640*/  UIADD3 UR42, UPT, UPT, UR15, -0x695add53, URZ ;  /* 0x96a522ad0f2a7890 */ /* 0x000fe2000fffe0ff */
[----:B------:R-:W-:Y:S01]  /*0650*/  IMAD.HI.U32 R9, R6, -0x2daee0ad, RZ ;  /* 0xd2511f5306097827 */ /* 0x000fe200078e00ff */
[----:B------:R-:W-:Y:S01]  /*0660*/  LOP3.LUT R7, R10, UR30, R7, 0x96, !PT ;  /* 0x0000001e0a077c12 */ /* 0x000fe2000f8e9607 */
[----:B------:R-:W-:Y:S01]  /*0670*/  UPLOP3.LUT UP1, UPT, UPT, UPT, UPT, 0x40, 0x4 ;  /* 0x000000000004789c */ /* 0x000fe20003f2e870 */
[----:B------:R-:W-:Y:S01]  /*0680*/  PRMT R82, R39, 0x7632, R82 ;  /* 0x0000763227527816 */ /* 0x000fe20000000052 */
[----:B------:R-:W-:Y:S01]  /*0690*/  IMAD R10, R5, -0x2daee0ad, RZ ;  /* 0xd2511f53050a7824 */ /* 0x000fe200078e02ff */
[----:B------:R-:W-:Y:S01]  /*06a0*/  PRMT R83, R38, 0x7632, R83 ;  /* 0x0000763226537816 */ /* 0x000fe20000000053 */
[----:B------:R-:W-:Y:S01]  /*06b0*/  IMAD R8, R8, -0x326172a9, RZ ;  /* 0xcd9e8d5708087824 */ /* 0x000fe200078e02ff */
[----:B------:R-:W-:Y:S01]  /*06c0*/  PRMT R84, R37, 0x7632, R84 ;  /* 0x0000763225547816 */ /* 0x000fe20000000054 */
[C---:B------:R-:W-:Y:S01]  /*06d0*/  IMAD.HI.U32 R5, R7.reuse, -0x326172a9, RZ ;  /* 0xcd9e8d5707057827 */ /* 0x040fe200078e00ff */
[----:B------:R-:W-:Y:S01]  /*06e0*/  LOP3.LUT R9, R10, UR32, R9, 0x96, !PT ;  /* 0x000000200a097c12 */ /* 0x000fe2000f8e9609 */
[----:B------:R-:W0:Y:S01]  /*06f0*/  LDCU UR23, c[0x0][0x404] ;  /* 0x00008080ff1777ac */ /* 0x000e220008000800 */
[----:B------:R-:W-:Y:S01]  /*0700*/  PRMT R85, R36, 0x7632, R85 ;  /* 0x0000763224557816 */ /* 0x000fe20000000055 */
[----:B------:R-:W-:Y:S01]  /*0710*/  IMAD R11, R6, -0x2daee0ad, RZ ;  /* 0xd2511f53060b7824 */ /* 0x000fe200078e02ff */
[----:B------:R-:W-:Y:S01]  /*0720*/  LOP3.LUT R5, R8, UR31, R5, 0x96, !PT ;  /* 0x0000001f08057c12 */ /* 0x000fe2000f8e9605 */
[----:B------:R-:W-:Y:S01]  /*0730*/  IMAD R8, R7, -0x326172a9, RZ ;  /* 0xcd9e8d5707087824 */ /* 0x000fe200078e02ff */
[----:B------:R-:W-:Y:S01]  /*0740*/  PRMT R86, R35, 0x7632, R86 ;  /* 0x0000763223567816 */ /* 0x000fe20000000056 */
[----:B------:R-:W-:Y:S01]  /*0750*/  IMAD.HI.U32 R7, R9, -0x326172a9, RZ ;  /* 0xcd9e8d5709077827 */ /* 0x000fe200078e00ff */
[----:B------:R-:W-:Y:S01]  /*0760*/  PRMT R87, R34, 0x7632, R87 ;  /* 0x0000763222577816 */ /* 0x000fe20000000057 */
[----:B------:R-:W1:Y:S01]  /*0770*/  LDCU UR22, c[0x0][0x388] ;  /* 0x00007100ff1677ac */ /* 0x000e620008000800 */
[----:B------:R-:W-:Y:S01]  /*0780*/  PRMT R88, R33, 0x7632, R88 ;  /* 0x0000763221587816 */ /* 0x000fe20000000058 */
[----:B------:R-:W-:Y:S01]  /*0790*/  IMAD.HI.U32 R6, R5, -0x2daee0ad, RZ ;  /* 0xd2511f5305067827 */ /* 0x000fe200078e00ff */
[----:B------:R-:W-:Y:S01]  /*07a0*/  LOP3.LUT R7, R8, UR33, R7, 0x96, !PT ;  /* 0x0000002108077c12 */ /* 0x000fe2000f8e9607 */
[----:B------:R-:W2:Y:S01]  /*07b0*/  LDCU UR24, c[0x0][0x400] ;  /* 0x00008000ff1877ac */ /* 0x000ea20008000800 */
[----:B------:R-:W-:Y:S01]  /*07c0*/  PRMT R89, R32, 0x7632, R89 ;  /* 0x0000763220597816 */ /* 0x000fe20000000059 */
[----:B------:R-:W-:Y:S01]  /*07d0*/  IMAD R8, R9, -0x326172a9, RZ ;  /* 0xcd9e8d5709087824 */ /* 0x000fe200078e02ff */
[----:B------:R-:W-:Y:S01]  /*07e0*/  LOP3.LUT R6, R11, UR34, R6, 0x96, !PT ;  /* 0x000000220b067c12 */ /* 0x000fe2000f8e9606 */
[----:B------:R-:W-:Y:S01]  /*07f0*/  IMAD R11, R5, -0x2daee0ad, RZ ;  /* 0xd2511f53050b7824 */ /* 0x000fe200078e02ff */
[----:B------:R-:W3:Y:S01]  /*0800*/  LDCU.64 UR16, c[0x0][0x408] ;  /* 0x00008100ff1077ac */ /* 0x000ee20008000a00 */
[----:B------:R-:W-:Y:S01]  /*0810*/  IMAD.HI.U32 R10, R7, -0x2daee0ad, RZ ;  /* 0xd2511f53070a7827 */ /* 0x000fe200078e00ff */
[----:B------:R-:W4:Y:S03]  /*0820*/  LDCU.128 UR8, c[0x0][0x3f0] ;  /* 0x00007e00ff0877ac */ /* 0x000f260008000c00 */
[----:B------:R-:W-:Y:S01]  /*0830*/  IMAD.HI.U32 R5, R6, -0x326172a9, RZ ;  /* 0xcd9e8d5706057827 */ /* 0x000fe200078e00ff */
[----:B------:R-:W-:-:S02]  /*0840*/  LOP3.LUT R10, R11, UR36, R10, 0x96, !PT ;  /* 0x000000240b0a7c12 */ /* 0x000fc4000f8e960a */
[----:B------:R-:W-:Y:S01]  /*0850*/  @P0 MOV R11, R26 ;  /* 0x0000001a000b0202 */ /* 0x000fe20000000f00 */
[----:B------:R-:W-:Y:S01]  /*0860*/  IMAD R9, R6, -0x326172a9, RZ ;  /* 0xcd9e8d5706097824 */ /* 0x000fe200078e02ff */
[----:B------:R-:W-:Y:S01]  /*0870*/  LOP3.LUT R5, R8, UR35, R5, 0x96, !PT ;  /* 0x0000002308057c12 */ /* 0x000fe2000f8e9605 */
[----:B------:R-:W-:Y:S01]  /*0880*/  IMAD.HI.U32 R6, R10, -0x326172a9, RZ ;  /* 0xcd9e8d570a067827 */ /* 0x000fe200078e00ff */
[----:B------:R-:W0:Y:S03]  /*0890*/  LDCU.64 UR18, c[0x0][0x3a0] ;  /* 0x00007400ff1277ac */ /* 0x000e260008000a00 */
[----:B------:R-:W-:Y:S01]  /*08a0*/  IMAD R8, R7, -0x2daee0ad, RZ ;  /* 0xd2511f5307087824 */ /* 0x000fe200078e02ff */
[----:B------:R-:W-:Y:S01]  /*08b0*/  LOP3.LUT R6, R9, UR37, R6, 0x96, !PT ;  /* 0x0000002509067c12 */ /* 0x000fe2000f8e9606 */
[C---:B------:R-:W-:Y:S01]  /*08c0*/  IMAD.HI.U32 R7, R5.reuse, -0x2daee0ad, RZ ;  /* 0xd2511f5305077827 */ /* 0x040fe200078e00ff */
[----:B------:R-:W0:Y:S03]  /*08d0*/  LDCU.64 UR20, c[0x0][0x380] ;  /* 0x00007000ff1477ac */ /* 0x000e260008000a00 */
[----:B------:R-:W-:Y:S01]  /*08e0*/  IMAD R9, R5, -0x2daee0ad, RZ ;  /* 0xd2511f5305097824 */ /* 0x000fe200078e02ff */
[----:B------:R-:W-:Y:S01]  /*08f0*/  LOP3.LUT R7, R8, UR38, R7, 0x96, !PT ;  /* 0x0000002608077c12 */ /* 0x000fe2000f8e9607 */
[----:B------:R-:W-:-:S04]  /*0900*/  IMAD.HI.U32 R8, R6, -0x2daee0ad, RZ ;  /* 0xd2511f5306087827 */ /* 0x000fc800078e00ff */
[----:B------:R-:W-:Y:S01]  /*0910*/  IMAD R10, R10, -0x326172a9, RZ ;  /* 0xcd9e8d570a0a7824 */ /* 0x000fe200078e02ff */
[----:B------:R-:W-:Y:S01]  /*0920*/  LOP3.LUT R104, R9, UR40, R8, 0x96, !PT ;  /* 0x0000002809687c12 */ /* 0x000fe2000f8e9608 */
[----:B------:R-:W-:-:S04]  /*0930*/  IMAD.HI.U32 R5, R7, -0x326172a9, RZ ;  /* 0xcd9e8d5707057827 */ /* 0x000fc800078e00ff */
[----:B------:R-:W-:Y:S01]  /*0940*/  IMAD R7, R7, -0x326172a9, RZ ;  /* 0xcd9e8d5707077824 */ /* 0x000fe200078e02ff */
[----:B------:R-:W-:Y:S01]  /*0950*/  LOP3.LUT R112, R10, UR39, R5, 0x96, !PT ;  /* 0x000000270a707c12 */ /* 0x000fe2000f8e9605 */
[----:B------:R-:W-:Y:S01]  /*0960*/  IMAD.HI.U32 R100, R104, -0x326172a9, RZ ;  /* 0xcd9e8d5768647827 */ /* 0x000fe200078e00ff */
[----:B------:R-:W-:-:S03]  /*0970*/  @P0 MOV R5, R12 ;  /* 0x0000000c00050202 */ /* 0x000fc60000000f00 */
[----:B------:R-:W-:Y:S01]  /*0980*/  IMAD R9, R6, -0x2daee0ad, RZ ;  /* 0xd2511f5306097824 */ /* 0x000fe200078e02ff */
[----:B------:R-:W-:Y:S01]  /*0990*/  LOP3.LUT R100, R7, UR41, R100, 0x96, !PT ;  /* 0x0000002907647c12 */ /* 0x000fe2000f8e9664 */
[----:B------:R-:W-:-:S04]  /*09a0*/  IMAD.HI.U32 R102, R112, -0x2daee0ad, RZ ;  /* 0xd2511f5370667827 */ /* 0x000fc800078e00ff */
[----:B------:R-:W-:Y:S01]  /*09b0*/  @P0 IMAD.MOV.U32 R7, RZ, RZ, R14 ;  /* 0x000000ffff070224 */ /* 0x000fe200078e000e */
[----:B------:R-:W-:Y:S01]  /*09c0*/  LOP3.LUT R102, R9, UR42, R102, 0x96, !PT ;  /* 0x0000002a09667c12 */ /* 0x000fe2000f8e9666 */
[----:B------:R-:W-:Y:S01]  /*09d0*/  @P0 IMAD.MOV.U32 R6, RZ, RZ, R13 ;  /* 0x000000ffff060224 */ /* 0x000fe200078e000d */
[----:B------:R-:W-:Y:S01]  /*09e0*/  @!P0 MOV R6, R13 ;  /* 0x0000000d00068202 */ /* 0x000fe20000000f00 */
[----:B------:R-:W-:Y:S01]  /*09f0*/  @!P0 IMAD.MOV.U32 R7, RZ, RZ, R14 ;  /* 0x000000ffff078224 */ /* 0x000fe200078e000e */
[----:B------:R-:W-:Y:S01]  /*0a00*/  @P0 MOV R14, R17 ;  /* 0x00000011000e0202 */ /* 0x000fe20000000f00 */
[----:B------:R-:W-:Y:S01]  /*0a10*/  @P0 IMAD.MOV.U32 R8, RZ, RZ, R15 ;  /* 0x000000ffff080224 */ /* 0x000fe200078e000f */
[----:B------:R-:W-:Y:S01]  /*0a20*/  @!P0 MOV R8, R15 ;  /* 0x0000000f00088202 */ /* 0x000fe20000000f00 */
[----:B------:R-:W-:Y:S01]  /*0a30*/  @P0 IMAD.MOV.U32 R13, RZ, RZ, R16 ;  /* 0x000000ffff0d0224 */ /* 0x000fe200078e0010 */
[----:B------:R-:W-:Y:S01]  /*0a40*/  @!P0 MOV R13, R16 ;  /* 0x00000010000d8202 */ /* 0x000fe20000000f00 */
[----:B------:R-:W-:Y:S01]  /*0a50*/  @!P0 IMAD.MOV.U32 R14, RZ, RZ, R17 ;  /* 0x000000ffff0e8224 */ /* 0x000fe200078e0011 */
[-C--:B------:R-:W-:Y:S01]  /*0a60*/  @P0 MOV R16, R19.reuse ;  /* 0x0000001300100202 */ /* 0x080fe20000000f00 */
[----:B------:R-:W-:Y:S01]  /*0a70*/  @P0 IMAD.MOV.U32 R15, RZ, RZ, R18 ;  /* 0x000000ffff0f0224 */ /* 0x000fe200078e0012 */
[----:B------:R-:W-:Y:S01]  /*0a80*/  @P0 MOV R9, R24 ;  /* 0x0000001800090202 */ /* 0x000fe20000000f00 */
[----:B------:R-:W-:Y:S01]  /*0a90*/  @P0 IMAD.MOV.U32 R17, RZ, RZ, R20 ;  /* 0x000000ffff110224 */ /* 0x000fe200078e0014 */
[----:B------:R-:W-:Y:S01]  /*0aa0*/  @!P0 MOV R16, R19 ;  /* 0x0000001300108202 */ /* 0x000fe20000000f00 */
[----:B------:R-:W-:Y:S01]  /*0ab0*/  @!P0 IMAD.MOV.U32 R5, RZ, RZ, R12 ;  /* 0x000000ffff058224 */ /* 0x000fe200078e000c */
[-C--:B------:R-:W-:Y:S01]  /*0ac0*/  @P0 MOV R19, R22.reuse ;  /* 0x0000001600130202 */ /* 0x080fe20000000f00 */
[----:B------:R-:W-:Y:S01]  /*0ad0*/  @!P0 IMAD.MOV.U32 R15, RZ, RZ, R18 ;  /* 0x000000ffff0f8224 */ /* 0x000fe200078e0012 */
[----:B------:R-:W-:Y:S01]  /*0ae0*/  @!P0 MOV R19, R22 ;  /* 0x0000001600138202 */ /* 0x000fe20000000f00 */
[----:B------:R-:W-:Y:S01]  /*0af0*/  @!P0 IMAD.MOV.U32 R17, RZ, RZ, R20 ;  /* 0x000000ffff118224 */ /* 0x000fe200078e0014 */
[----:B------:R-:W-:Y:S01]  /*0b00*/  PRMT R22, R8, 0x7632, R22 ;  /* 0x0000763208167816 */ /* 0x000fe20000000016 */
[----:B------:R-:W-:Y:S01]  /*0b10*/  @P0 IMAD.MOV.U32 R10, RZ, RZ, R25 ;  /* 0x000000ffff0a0224 */ /* 0x000fe200078e0019 */
[----:B------:R-:W-:Y:S01]  /*0b20*/  PRMT R30, R16, 0x7632, R30 ;  /* 0x00007632101e7816 */ /* 0x000fe2000000001e */
[----:B------:R-:W-:Y:S01]  /*0b30*/  @P0 IMAD.MOV.U32 R12, RZ, RZ, R27 ;  /* 0x000000ffff0c0224 */ /* 0x000fe200078e001b */
[----:B------:R-:W-:Y:S01]  /*0b40*/  PRMT R31, R15, 0x7632, R31 ;  /* 0x000076320f1f7816 */ /* 0x000fe2000000001f */
[----:B------:R-:W-:Y:S01]  /*0b50*/  @P0 IMAD.MOV.U32 R18, RZ, RZ, R21 ;  /* 0x000000ffff120224 */ /* 0x000fe200078e0015 */
[----:B------:R-:W-:Y:S01]  /*0b60*/  PRMT R68, R14, 0x7632, R68 ;  /* 0x000076320e447816 */ /* 0x000fe20000000044 */
[----:B------:R-:W-:Y:S01]  /*0b70*/  @P0 IMAD.MOV.U32 R20, RZ, RZ, R23 ;  /* 0x000000ffff140224 */ /* 0x000fe200078e0017 */
[----:B------:R-:W-:Y:S01]  /*0b80*/  PRMT R69, R13, 0x7632, R69 ;  /* 0x000076320d457816 */ /* 0x000fe20000000045 */
[--C-:B------:R-:W-:Y:S01]  /*0b90*/  @!P0 IMAD.MOV.U32 R9, RZ, RZ, R24.reuse ;  /* 0x000000ffff098224 */ /* 0x100fe200078e0018 */
[----:B------:R-:W-:Y:S01]  /*0ba0*/  PRMT R24, R6, 0x7632, R24 ;  /* 0x0000763206187816 */ /* 0x000fe20000000018 */
[--C-:B------:R-:W-:Y:S01]  /*0bb0*/  @!P0 IMAD.MOV.U32 R10, RZ, RZ, R25.reuse ;  /* 0x000000ffff0a8224 */ /* 0x100fe200078e0019 */
[----:B------:R-:W-:Y:S01]  /*0bc0*/  PRMT R25, R5, 0x7632, R25 ;  /* 0x0000763205197816 */ /* 0x000fe20000000019 */
[----:B------:R-:W-:Y:S01]  /*0bd0*/  @!P0 IMAD.MOV.U32 R11, RZ, RZ, R26 ;  /* 0x000000ffff0b8224 */ /* 0x000fe200078e001a */
[----:B------:R-:W-:Y:S01]  /*0be0*/  PRMT R29, R9, 0x7632, R29 ;  /* 0x00007632091d7816 */ /* 0x000fe2000000001d */
[----:B------:R-:W-:Y:S01]  /*0bf0*/  @!P0 IMAD.MOV.U32 R12, RZ, RZ, R27 ;  /* 0x000000ffff0c8224 */ /* 0x000fe200078e001b */
[----:B------:R-:W-:Y:S01]  /*0c00*/  PRMT R28, R10, 0x7632, R28 ;  /* 0x000076320a1c7816 */ /* 0x000fe2000000001c */
[----:B------:R-:W-:Y:S01]  /*0c10*/  @!P0 IMAD.MOV.U32 R18, RZ, RZ, R21 ;  /* 0x000000ffff128224 */ /* 0x000fe200078e0015 */
[----:B------:R-:W-:Y:S01]  /*0c20*/  PRMT R27, R11, 0x7632, R27 ;  /* 0x000076320b1b7816 */ /* 0x000fe2000000001b */
[--C-:B------:R-:W-:Y:S01]  /*0c30*/  @!P0 IMAD.MOV.U32 R20, RZ, RZ, R23.reuse ;  /* 0x000000ffff148224 */ /* 0x100fe200078e0017 */
[----:B------:R-:W-:Y:S01]  /*0c40*/  PRMT R23, R7, 0x7632, R23 ;  /* 0x0000763207177816 */ /* 0x000fe20000000017 */
[----:B------:R-:W-:Y:S01]  /*0c50*/  IMAD.MOV.U32 R21, RZ, RZ, RZ ;  /* 0x000000ffff157224 */ /* 0x000fe200078e00ff */
[----:B------:R-:W-:Y:S01]  /*0c60*/  PRMT R26, R12, 0x7632, R26 ;  /* 0x000076320c1a7816 */ /* 0x000fe2000000001a */
[----:B------:R-:W-:Y:S01]  /*0c70*/  IMAD R104, R104, -0x326172a9, RZ ;  /* 0xcd9e8d5768687824 */ /* 0x000fe200078e02ff */
[----:B------:R-:W-:Y:S01]  /*0c80*/  PRMT R70, R20, 0x7632, R70 ;  /* 0x0000763214467816 */ /* 0x000fe20000000046 */
[----:B------:R-:W-:Y:S01]  /*0c90*/  IMAD R112, R112, -0x2daee0ad, RZ ;  /* 0xd2511f5370707824 */ /* 0x000fe200078e02ff */
[----:B------:R-:W-:-:S02]  /*0ca0*/  PRMT R71, R19, 0x7632, R71 ;  /* 0x0000763213477816 */ /* 0x000fc40000000047 */
[----:B------:R-:W-:Y:S02]  /*0cb0*/  PRMT R72, R18, 0x7632, R72 ;  /* 0x0000763212487816 */ /* 0x000fe40000000048 */
[----:B01234-:R-:W-:-:S07]  /*0cc0*/  PRMT R73, R17, 0x7632, R73 ;  /* 0x0000763211497816 */ /* 0x01ffce0000000049 */
.L_x_1426:
[----:B------:R-:W-:-:S06]  /*0cd0*/  UIMAD.WIDE UR4, UR7, 0x4, UR8 ;  /* 0x00000004070478a5 */ /* 0x000fcc000f8e0208 */
[----:B0-----:R-:W-:Y:S01]  /*0ce0*/  MOV R60, UR4 ;  /* 0x00000004003c7c02 */ /* 0x001fe20008000f00 */
[----:B------:R-:W-:-:S05]  /*0cf0*/  IMAD.U32 R61, RZ, RZ, UR5 ;  /* 0x00000005ff3d7e24 */ /* 0x000fca000f8e00ff */
[----:B------:R-:W2:Y:S01]  /*0d00*/  LDG.E R60, desc[UR12][R60.64] ;  /* 0x0000000c3c3c7981 */ /* 0x000ea2000c1e1900 */
[----:B------:R-:W-:Y:S01]  /*0d10*/  UIMAD.WIDE UR4, UR7, 0x4, UR10 ;  /* 0x00000004070478a5 */ /* 0x000fe2000f8e020a */
[----:B------:R-:W-:Y:S01]  /*0d20*/  HFMA2 R58, -RZ, RZ, 0, 0 ;  /* 0x00000000ff3a7431 */ /* 0x000fe200000001ff */
[----:B--2---:R-:W-:-:S13]  /*0d30*/  ISETP.GE.AND P0, PT, R60, 0x1, PT ;  /* 0x000000013c00780c */ /* 0x004fda0003f06270 */
[----:B-1----:R-:W-:Y:S01]  /*0d40*/  @P0 VIADD R54, R60, 0xffffffff ;  /* 0xffffffff3c360836 */ /* 0x002fe20000000000 */
[----:B------:R-:W0:Y:S03]  /*0d50*/  @P0 LDC.64 R52, c[0x0][0x390] ;  /* 0x0000e400ff340b82 */ /* 0x000e260000000a00 */
[----:B------:R-:W-:-:S05]  /*0d60*/  @P0 IMAD R54, R54, UR22, RZ ;  /* 0x0000001636360c24 */ /* 0x000fca000f8e02ff */
[----:B------:R-:W-:-:S04]  /*0d70*/  @P0 SHF.R.S32.HI R55, RZ, 0x1f, R54 ;  /* 0x0000001fff370819 */ /* 0x000fc80000011436 */
[----:B------:R-:W-:Y:S01]  /*0d80*/  @P0 LEA.HI R57, R55, R54, RZ, 0x3 ;  /* 0x0000003637390211 */ /* 0x000fe200078f18ff */
[----:B------:R-:W-:Y:S02]  /*0d90*/  IMAD.U32 R54, RZ, RZ, UR4 ;  /* 0x00000004ff367e24 */ /* 0x000fe4000f8e00ff */
[----:B------:R-:W-:Y:S01]  /*0da0*/  IMAD.U32 R55, RZ, RZ, UR5 ;  /* 0x00000005ff377e24 */ /* 0x000fe2000f8e00ff */
[----:B------:R-:W-:-:S04]  /*0db0*/  @P0 LEA.HI.SX32 R58, R57, R0, 0x1d ;  /* 0x00000000393a0211 */ /* 0x000fc800078feaff */
[----:B------:R-:W2:Y:S01]  /*0dc0*/  LDG.E R54, desc[UR12][R54.64] ;  /* 0x0000000c36367981 */ /* 0x000ea2000c1e1900 */
[----:B0-----:R-:W-:-:S05]  /*0dd0*/  @P0 IMAD.WIDE.U32 R52, R58, 0x10, R52 ;  /* 0x000000103a340825 */ /* 0x001fca00078e0034 */
[----:B-----5:R-:W3:Y:S01]  /*0de0*/  @P0 LDG.E.128 R48, desc[UR12][R52.64] ;  /* 0x0000000c34300981 */ /* 0x020ee2000c1e1d00 */
[----:B------:R-:W-:Y:S02]  /*0df0*/  UIMAD UR4, UR7, UR22, URZ ;  /* 0x00000016070472a4 */ /* 0x000fe4000f8e02ff */
[----:B------:R-:W-:Y:S02]  /*0e00*/  UISETP.NE.U32.AND UP0, UPT, UR18, URZ, UPT ;  /* 0x000000ff1200728c */ /* 0x000fe4000bf05070 */
[----:B------:R-:W-:Y:S02]  /*0e10*/  USHF.R.S32.HI UR5, URZ, 0x1f, UR4 ;  /* 0x0000001fff057899 */ /* 0x000fe40008011404 */
[----:B------:R-:W-:Y:S02]  /*0e20*/  UISETP.NE.AND.EX UP0, UPT, UR19, URZ, UPT, UP0 ;  /* 0x000000ff1300728c */ /* 0x000fe4000bf05300 */
[----:B------:R-:W-:-:S06]  /*0e30*/  ULEA.HI UR5, UR5, UR4, URZ, 0x3 ;  /* 0x0000000405057291 */ /* 0x000fcc000f8f18ff */
[----:B------:R-:W-:-:S04]  /*0e40*/  MOV R155, UR5 ;  /* 0x00000005009b7c02 */ /* 0x000fc80008000f00 */
        /* <DEDUP_REMOVED lines=10> */
[----:B------:R-:W-:-:S13]  /*0ef0*/  ISETP.GT.AND P2, PT, R60, RZ, PT ;  /* 0x000000ff3c00720c */ /* 0x000fda0003f44270 */
[----:B------:R-:W-:Y:S02]  /*0f00*/  @!P2 IMAD.MOV.U32 R56, RZ, RZ, R99 ;  /* 0x000000ffff38a224 */ /* 0x000fe400078e0063 */
[----:B------:R-:W-:Y:S01]  /*0f10*/  @!P2 IMAD.MOV.U32 R97, RZ, RZ, R112 ;  /* 0x000000ffff61a224 */ /* 0x000fe200078e0070 */
[----:B--2---:R-:W-:Y:S01]  /*0f20*/  @!P2 SHF.L.U32 R61, R52, 0x10, RZ ;  /* 0x00000010343da819 */ /* 0x004fe200000006ff */
[----:B------:R-:W-:Y:S06]  /*0f30*/  @!P2 BRA `(.L_x_1155) ;  /* 0x000000040040a947 */ /* 0x000fec0003800000 */
[----:B------:R-:W-:Y:S01]  /*0f40*/  ISETP.NE.AND P3, PT, R99, 0x1, PT ;  /* 0x000000016300780c */ /* 0x000fe20003f65270 */
[----:B------:R-:W-:Y:S01]  /*0f50*/  IMAD.MOV.U32 R56, RZ, RZ, 0x2 ;  /* 0x00000002ff387424 */ /* 0x000fe200078e00ff */
[----:B------:R-:W-:Y:S01]  /*0f60*/  MOV R97, R112 ;  /* 0x0000007000617202 */ /* 0x000fe20000000f00 */
[----:B------:R-:W-:-:S10]  /*0f70*/  IMAD.MOV.U32 R57, RZ, RZ, R104 ;  /* 0x000000ffff397224 */ /* 0x000fd400078e0068 */
        /* <DEDUP_REMOVED lines=11> */
.L_x_1157:
        /* <DEDUP_REMOVED lines=12> */
.L_x_1158:
        /* <DEDUP_REMOVED lines=42> */
.L_x_1156:
[----:B------:R-:W-:Y:S01]  /*1390*/  I2FP.F32.U32 R57, R57 ;  /* 0x0000003900397245 */ /* 0x000fe20000201000 */
[----:B------:R-:W-:Y:S01]  /*13a0*/  IMAD.MOV.U32 R62, RZ, RZ, 0x2f800000 ;  /* 0x2f800000ff3e7424 */ /* 0x000fe200078e00ff */
[----:B------:R-:W-:-:S03]  /*13b0*/  SHF.L.U32 R59, R48, 0x10, RZ ;  /* 0x00000010303b7819 */ /* 0x000fc600000006ff */
[----:B------:R-:W-:Y:S01]  /*13c0*/  FFMA.FTZ R57, R57, R62, 1.1641532182693481445e-10 ;  /* 0x2f00000039397423 */ /* 0x000fe2000001003e */
[----:B------:R-:W-:Y:S02]  /*13d0*/  IMAD.U32 R62, R52, 0x10000, RZ ;  /* 0x00010000343e7824 */ /* 0x000fe400078e00ff */
[----:B------:R-:W-:Y:S02]  /*13e0*/  FMUL.FTZ R59, R59, UR17 ;  /* 0x000000113b3b7c20 */ /* 0x000fe40008410000 */
[----:B------:R-:W-:Y:S02]  /*13f0*/  FSETP.GTU.FTZ.AND P3, PT, R57, UR23, PT ;  /* 0x0000001739007c0b */ /* 0x000fe4000bf7c000 */
[----:B------:R-:W-:Y:S02]  /*1400*/  FMUL.FTZ R59, R59, UR16 ;  /* 0x000000103b3b7c20 */ /* 0x000fe40008410000 */
[----:B------:R-:W-:-:S03]  /*1410*/  SEL R90, RZ, 0x1, P3 ;  /* 0x00000001ff5a7807 */ /* 0x000fc60001800000 */
[----:B------:R-:W-:-:S05]  /*1420*/  FSEL R59, R59, RZ, !P3 ;  /* 0x000000ff3b3b7208 */ /* 0x000fca0005800000 */
[----:B------:R-:W-:-:S07]  /*1430*/  FADD.FTZ R61, R62, R59 ;  /* 0x0000003b3e3d7221 */ /* 0x000fce0000010000 */
.L_x_1155:
[----:B------:R-:W-:Y:S01]  /*1440*/  @!P2 PRMT R59, R52, 0x7632, R59 ;  /* 0x00007632343ba816 */ /* 0x000fe2000000003b */
[----:B------:R-:W-:Y:S01]  /*1450*/  @!P2 IMAD.MOV.U32 R57, RZ, RZ, R56 ;  /* 0x000000ffff39a224 */ /* 0x000fe200078e0038 */
[----:B------:R-:W-:Y:S02]  /*1460*/  F2FP.BF16.F32.PACK_AB R66, RZ, R61 ;  /* 0x0000003dff42723e */ /* 0x000fe400000010ff */
[----:B------:R-:W-:Y:S01]  /*1470*/  @!P2 MOV R99, R97 ;  /* 0x000000610063a202 */ /* 0x000fe20000000f00 */
[----:B------:R-:W-:Y:S01]  /*1480*/  @!P2 IMAD.U32 R59, R59, 0x10000, RZ ;  /* 0x000100003b3ba824 */ /* 0x000fe200078e00ff */
        /* <DEDUP_REMOVED lines=16> */
.L_x_1161:
        /* <DEDUP_REMOVED lines=12> */
.L_x_1162:
        /* <DEDUP_REMOVED lines=42> */
.L_x_1160:
[----:B------:R-:W-:Y:S01]  /*18f0*/  I2FP.F32.U32 R56, R59 ;  /* 0x0000003b00387245 */ /* 0x000fe20000201000 */
[----:B------:R-:W-:Y:S02]  /*1900*/  HFMA2 R59, -RZ, RZ, 0.1171875, 0 ;  /* 0x2f800000ff3b7431 */ /* 0x000fe400000001ff */
[----:B------:R-:W-:Y:S01]  /*1910*/  IMAD.U32 R65, R65, 0x10000, RZ ;  /* 0x0001000041417824 */ /* 0x000fe200078e00ff */
[----:B------:R-:W-:-:S03]  /*1920*/  PRMT R52, R52, 0x7632, R52 ;  /* 0x0000763234347816 */ /* 0x000fc60000000034 */
[----:B------:R-:W-:Y:S02]  /*1930*/  FMUL.FTZ R65, R65, UR17 ;  /* 0x0000001141417c20 */ /* 0x000fe40008410000 */
[----:B------:R-:W-:Y:S02]  /*1940*/  IMAD.U32 R52, R52, 0x10000, RZ ;  /* 0x0001000034347824 */ /* 0x000fe400078e00ff */
[----:B------:R-:W-:Y:S01]  /*1950*/  FMUL.FTZ R65, R65, UR16 ;  /* 0x0000001041417c20 */ /* 0x000fe20008410000 */
[----:B------:R-:W-:-:S05]  /*1960*/  FFMA.FTZ R56, R56, R59, 1.1641532182693481445e-10 ;  /* 0x2f00000038387423 */ /* 0x000fca000001003b */
[----:B------:R-:W-:-:S04]  /*1970*/  FSETP.GTU.FTZ.AND P3, PT, R56, UR23, PT ;  /* 0x0000001738007c0b */ /* 0x000fc8000bf7c000 */
[----:B------:R-:W-:Y:S02]  /*1980*/  FSEL R65, R65, RZ, !P3 ;  /* 0x000000ff41417208 */ /* 0x000fe40005800000 */
[----:B------:R-:W-:-:S03]  /*1990*/  SEL R91, RZ, 0x1, P3 ;  /* 0x00000001ff5b7807 */ /* 0x000fc60001800000 */
[----:B------:R-:W-:-:S07]  /*19a0*/  FADD.FTZ R59, R52, R65 ;  /* 0x00000041343b7221 */ /* 0x000fce0000010000 */
.L_x_1159:
[----:B------:R-:W-:Y:S01]  /*19b0*/  F2FP.BF16.F32.PACK_AB R106, RZ, R59 ;  /* 0x0000003bff6a723e */ /* 0x000fe200000010ff */
[----:B------:R-:W-:Y:S01]  /*19c0*/  @!P2 IMAD.MOV.U32 R56, RZ, RZ, R57 ;  /* 0x000000ffff38a224 */ /* 0x000fe200078e0039 */
[----:B------:R-:W-:Y:S01]  /*19d0*/  @!P2 SHF.L.U32 R65, R53, 0x10, RZ ;  /* 0x000000103541a819 */ /* 0x000fe200000006ff */
[----:B------:R-:W-:Y:S01]  /*19e0*/  @!P2 IMAD.MOV.U32 R52, RZ, RZ, R99 ;  /* 0x000000ffff34a224 */ /* 0x000fe200078e0063 */
[----:B------:R-:W-:Y:S06]  /*19f0*/  @!P2 BRA `(.L_x_1163) ;  /* 0x000000040040a947 */ /* 0x000fec0003800000 */
        /* <DEDUP_REMOVED lines=15> */
.L_x_1165:
        /* <DEDUP_REMOVED lines=12> */
.L_x_1166:
        /* <DEDUP_REMOVED lines=39> */
[----:B------:R-:W-:Y:S02]  /*1e20*/  IMAD.MOV.U32 R52, RZ, RZ, R56 ;  /* 0x000000ffff347224 */ /* 0x000fe400078e0038 */
[----:B------:R-:W-:Y:S01]  /*1e30*/  HFMA2 R56, -RZ, RZ, 0, 0 ;  /* 0x00000000ff387431 */ /* 0x000fe200000001ff */
[----:B------:R-:W-:-:S07]  /*1e40*/  LOP3.LUT R102, R102, UR42, R57, 0x96, !PT ;  /* 0x0000002a66667c12 */ /* 0x000fce000f8e9639 */
.L_x_1164:
[----:B------:R-:W-:Y:S01]  /*1e50*/  I2FP.F32.U32 R57, R62 ;  /* 0x0000003e00397245 */ /* 0x000fe20000201000 */
[----:B------:R-:W-:Y:S01]  /*1e60*/  IMAD.MOV.U32 R92, RZ, RZ, 0x2f800000 ;  /* 0x2f800000ff5c7424 */ /* 0x000fe200078e00ff */
[----:B------:R-:W-:Y:S01]  /*1e70*/  SHF.L.U32 R65, R53, 0x10, RZ ;  /* 0x0000001035417819 */ /* 0x000fe200000006ff */
        /* <DEDUP_REMOVED lines=8> */
.L_x_1163:
[----:B------:R-:W-:Y:S01]  /*1f00*/  @!P2 PRMT R63, R53, 0x7632, R63 ;  /* 0x00007632353fa816 */ /* 0x000fe2000000003f */
[----:B------:R-:W-:Y:S01]  /*1f10*/  @!P2 IMAD.MOV.U32 R57, RZ, RZ, R56 ;  /* 0x000000ffff39a224 */ /* 0x000fe200078e0038 */
[----:B------:R-:W-:Y:S01]  /*1f20*/  F2FP.BF16.F32.PACK_AB R108, RZ, R65 ;  /* 0x00000041ff6c723e */ /* 0x000fe200000010ff */
[----:B------:R-:W-:Y:S01]  /*1f30*/  @!P2 IMAD.MOV.U32 R62, RZ, RZ, R52 ;  /* 0x000000ffff3ea224 */ /* 0x000fe200078e0034 */
[----:B------:R-:W-:Y:S01]  /*1f40*/  @!P2 SHF.L.U32 R63, R63, 0x10, RZ ;  /* 0x000000103f3fa819 */ /* 0x000fe200000006ff */
        /* <DEDUP_REMOVED lines=16> */
.L_x_1169:
        /* <DEDUP_REMOVED lines=12> */
.L_x_1170:
        /* <DEDUP_REMOVED lines=31> */
[----:B------:R-:W-:Y:S01]  /*2300*/  IMAD.WIDE.U32 R102, R103, -0x2daee0ad, RZ ;  /* 0xd2511f5367667825 */ /* 0x000fe200078e00ff */
[----:B------:R-:W-:-:S03]  /*2310*/  MOV R63, R52 ;  /* 0x00000034003f7202 */ /* 0x000fc60000000f00 */
        /* <DEDUP_REMOVED lines=9> */
.L_x_1168:
[----:B------:R-:W-:Y:S01]  /*23b0*/  I2FP.F32.U32 R52, R63 ;  /* 0x0000003f00347245 */ /* 0x000fe20000201000 */
[----:B------:R-:W-:Y:S01]  /*23c0*/  IMAD.MOV.U32 R63, RZ, RZ, 0x2f800000 ;  /* 0x2f800000ff3f7424 */ /* 0x000fe200078e00ff */
[----:B------:R-:W-:Y:S02]  /*23d0*/  SHF.L.U32 R67, R67, 0x10, RZ ;  /* 0x0000001043437819 */ /* 0x000fe400000006ff */
[----:B------:R-:W-:Y:S01]  /*23e0*/  PRMT R53, R53, 0x7632, R53 ;  /* 0x0000763235357816 */ /* 0x000fe20000000035 */
[----:B------:R-:W-:Y:S02]  /*23f0*/  FFMA.FTZ R52, R52, R63, 1.1641532182693481445e-10 ;  /* 0x2f00000034347423 */ /* 0x000fe4000001003f */
[----:B------:R-:W-:-:S03]  /*2400*/  FMUL.FTZ R67, R67, UR17 ;  /* 0x0000001143437c20 */ /* 0x000fc60008410000 */
[----:B------:R-:W-:Y:S01]  /*2410*/  FSETP.GTU.FTZ.AND P3, PT, R52, UR23, PT ;  /* 0x0000001734007c0b */ /* 0x000fe2000bf7c000 */
[----:B------:R-:W-:Y:S01]  /*2420*/  FMUL.FTZ R67, R67, UR16 ;  /* 0x0000001043437c20 */ /* 0x000fe20008410000 */
[----:B------:R-:W-:Y:S02]  /*2430*/  IMAD.U32 R52, R53, 0x10000, RZ ;  /* 0x0001000035347824 */ /* 0x000fe400078e00ff */
[----:B------:R-:W-:Y:S02]  /*2440*/  SEL R93, RZ, 0x1, P3 ;  /* 0x00000001ff5d7807 */ /* 0x000fe40001800000 */
[----:B------:R-:W-:-:S05]  /*2450*/  FSEL R67, R67, RZ, !P3 ;  /* 0x000000ff43437208 */ /* 0x000fca0005800000 */
[----:B------:R-:W-:-:S07]  /*2460*/  FADD.FTZ R63, R52, R67 ;  /* 0x00000043343f7221 */ /* 0x000fce0000010000 */
.L_x_1167:
[----:B------:R-:W-:Y:S01]  /*2470*/  F2FP.BF16.F32.PACK_AB R109, RZ, R63 ;  /* 0x0000003fff6d723e */ /* 0x000fe200000010ff */
[----:B------:R-:W-:Y:S01]  /*2480*/  @!P2 IMAD.U32 R97, R54, 0x10000, RZ ;  /* 0x000100003661a824 */ /* 0x000fe200078e00ff */
[----:B------:R-:W-:Y:S01]  /*2490*/  @!P2 MOV R52, R57 ;  /* 0x000000390034a202 */ /* 0x000fe20000000f00 */
[----:B------:R-:W-:Y:S01]  /*24a0*/  @!P2 IMAD.MOV.U32 R99, RZ, RZ, R62 ;  /* 0x000000ffff63a224 */ /* 0x000fe200078e003e */
        /* <DEDUP_REMOVED lines=16> */
.L_x_1173:
        /* <DEDUP_REMOVED lines=12> */
.L_x_1174:
        /* <DEDUP_REMOVED lines=42> */
.L_x_1172:
[----:B------:R-:W-:Y:S01]  /*2910*/  HFMA2 R62, -RZ, RZ, 0.1171875, 0 ;  /* 0x2f800000ff3e7431 */ /* 0x000fe200000001ff */
[----:B------:R-:W-:Y:S01]  /*2920*/  I2FP.F32.U32 R53, R53 ;  /* 0x0000003500357245 */ /* 0x000fe20000201000 */
[----:B------:R-:W-:Y:S02]  /*2930*/  IMAD.U32 R56, R50, 0x10000, RZ ;  /* 0x0001000032387824 */ /* 0x000fe400078e00ff */
        /* <DEDUP_REMOVED lines=8> */
.L_x_1171:
[----:B------:R-:W-:Y:S01]  /*29c0*/  @!P2 PRMT R67, R54, 0x7632, R67 ;  /* 0x000076323643a816 */ /* 0x000fe20000000043 */
[----:B------:R-:W-:Y:S01]  /*29d0*/  @!P2 IMAD.MOV.U32 R62, RZ, RZ, R99 ;  /* 0x000000ffff3ea224 */ /* 0x000fe200078e0063 */
[----:B------:R-:W-:Y:S02]  /*29e0*/  F2FP.BF16.F32.PACK_AB R110, RZ, R97 ;  /* 0x00000061ff6e723e */ /* 0x000fe400000010ff */
[----:B------:R-:W-:Y:S01]  /*29f0*/  @!P2 MOV R53, R52 ;  /* 0x000000340035a202 */ /* 0x000fe20000000f00 */
[----:B------:R-:W-:Y:S01]  /*2a00*/  @!P2 IMAD.U32 R67, R67, 0x10000, RZ ;  /* 0x000100004343a824 */ /* 0x000fe200078e00ff */
        /* <DEDUP_REMOVED lines=16> */
.L_x_1177:
        /* <DEDUP_REMOVED lines=12> */
.L_x_1178:
        /* <DEDUP_REMOVED lines=42> */
.L_x_1176:
[----:B------:R-:W-:Y:S01]  /*2e70*/  I2FP.F32.U32 R52, R56 ;  /* 0x0000003800347245 */ /* 0x000fe20000201000 */
[----:B------:R-:W-:Y:S01]  /*2e80*/  IMAD.MOV.U32 R57, RZ, RZ, 0x2f800000 ;  /* 0x2f800000ff397424 */ /* 0x000fe200078e00ff */
        /* <DEDUP_REMOVED lines=10> */
.L_x_1175:
        /* <DEDUP_REMOVED lines=20> */
.L_x_1181:
        /* <DEDUP_REMOVED lines=12> */
.L_x_1182:
        /* <DEDUP_REMOVED lines=36> */
[----:B------:R-:W-:-:S04]  /*3370*/  IMAD.WIDE.U32 R104, R104, -0x326172a9, RZ ;  /* 0xcd9e8d5768687825 */ /* 0x000fc800078e00ff */
[----:B------:R-:W-:Y:S01]  /*3380*/  IMAD.WIDE.U32 R52, R52, -0x2daee0ad, RZ ;  /* 0xd2511f5334347825 */ /* 0x000fe200078e00ff */
[----:B------:R-:W-:-:S03]  /*3390*/  LOP3.LUT R100, R100, UR41, R105, 0x96, !PT ;  /* 0x0000002964647c12 */ /* 0x000fc6000f8e9669 */
[----:B------:R-:W-:Y:S01]  /*33a0*/  IMAD.MOV.U32 R111, RZ, RZ, R52 ;  /* 0x000000ffff6f7224 */ /* 0x000fe200078e0034 */
[----:B------:R-:W-:Y:S01]  /*33b0*/  LOP3.LUT R102, R102, UR42, R53, 0x96, !PT ;  /* 0x0000002a66667c12 */ /* 0x000fe2000f8e9635 */
[----:B------:R-:W-:-:S07]  /*33c0*/  IMAD.MOV.U32 R52, RZ, RZ, RZ ;  /* 0x000000ffff347224 */ /* 0x000fce00078e00ff */
.L_x_1180:
        /* <DEDUP_REMOVED lines=11> */
.L_x_1179:
        /* <DEDUP_REMOVED lines=21> */
.L_x_1185:
        /* <DEDUP_REMOVED lines=12> */
.L_x_1186:
        /* <DEDUP_REMOVED lines=40> */
[----:B------:R-:W-:Y:S01]  /*3910*/  IMAD.MOV.U32 R53, RZ, RZ, R111 ;  /* 0x000000ffff357224 */ /* 0x000fe200078e006f */
[----:B------:R-:W-:-:S07]  /*3920*/  MOV R62, R52 ;  /* 0x00000034003e7202 */ /* 0x000fce0000000f00 */
.L_x_1184:
        /* <DEDUP_REMOVED lines=12> */
.L_x_1183:
[----:B------:R-:W-:Y:S02]  /*39f0*/  F2FP.BF16.F32.PACK_AB R56, RZ, R105 ;  /* 0x00000069ff38723e */ /* 0x000fe400000010ff */
[----:B------:R-:W-:Y:S02]  /*3a00*/  PRMT R54, R110, 0x5410, R54 ;  /* 0x000054106e367816 */ /* 0x000fe40000000036 */
[----:B------:R-:W-:Y:S02]  /*3a10*/  PRMT R53, R108, 0x5410, R109 ;  /* 0x000054106c357816 */ /* 0x000fe4000000006d */
[----:B------:R-:W-:Y:S02]  /*3a20*/  PRMT R52, R66, 0x5410, R106 ;  /* 0x0000541042347816 */ /* 0x000fe4000000006a */
[----:B------:R-:W-:Y:S01]  /*3a30*/  PRMT R55, R112, 0x5410, R56 ;  /* 0x0000541070377816 */ /* 0x000fe20000000038 */
[----:B------:R-:W-:Y:S06]  /*3a40*/  BRA `(.L_x_1187) ;  /* 0x0000002400fc7947 */ /* 0x000fec0003800000 */
.L_x_1154:
[----:B------:R-:W-:Y:S01]  /*3a50*/  MOV R61, RZ ;  /* 0x000000ff003d7202 */ /* 0x000fe20000000f00 */
[----:B------:R-:W-:Y:S02]  /*3a60*/  IMAD.MOV.U32 R52, RZ, RZ, R99 ;  /* 0x000000ffff347224 */ /* 0x000fe400078e0063 */
[----:B------:R-:W-:Y:S01]  /*3a70*/  IMAD.MOV.U32 R62, RZ, RZ, R112 ;  /* 0x000000ffff3e7224 */ /* 0x000fe200078e0070 */
        /* <DEDUP_REMOVED lines=16> */
.L_x_1190:
        /* <DEDUP_REMOVED lines=12> */
.L_x_1191:
        /* <DEDUP_REMOVED lines=40> */
[----:B------:R-:W-:-:S07]  /*3ec0*/  LOP3.LUT R102, R102, UR42, R63, 0x96, !PT ;  /* 0x0000002a66667c12 */ /* 0x000fce000f8e963f */
.L_x_1189:
[----:B------:R-:W-:Y:S01]  /*3ed0*/  HFMA2 R54, -RZ, RZ, 0.1171875, 0 ;  /* 0x2f800000ff367431 */ /* 0x000fe200000001ff */
[----:B------:R-:W-:Y:S01]  /*3ee0*/  I2FP.F32.U32 R53, R53 ;  /* 0x0000003500357245 */ /* 0x000fe20000201000 */
[----:B------:R-:W-:-:S04]  /*3ef0*/  IMAD.U32 R55, R48, 0x10000, RZ ;  /* 0x0001000030377824 */ /* 0x000fc800078e00ff */
[----:B------:R-:W-:Y:S01]  /*3f00*/  FMUL.FTZ R55, R55, UR17 ;  /* 0x0000001137377c20 */ /* 0x000fe20008410000 */
[----:B------:R-:W-:-:S03]  /*3f10*/  FFMA.FTZ R53, R53, R54, 1.1641532182693481445e-10 ;  /* 0x2f00000035357423 */ /* 0x000fc60000010036 */
[----:B------:R-:W-:Y:S02]  /*3f20*/  FMUL.FTZ R55, R55, UR16 ;  /* 0x0000001037377c20 */ /* 0x000fe40008410000 */
[----:B------:R-:W-:-:S04]  /*3f30*/  FSETP.GTU.FTZ.AND P2, PT, R53, UR23, PT ;  /* 0x0000001735007c0b */ /* 0x000fc8000bf5c000 */
[----:B------:R-:W-:Y:S02]  /*3f40*/  SEL R90, RZ, 0x1, P2 ;  /* 0x00000001ff5a7807 */ /* 0x000fe40001000000 */
[----:B------:R-:W-:-:S07]  /*3f50*/  FSEL R61, R55, RZ, !P2 ;  /* 0x000000ff373d7208 */ /* 0x000fce0005000000 */
.L_x_1188:
[----:B------:R-:W-:Y:S01]  /*3f60*/  F2FP.BF16.F32.PACK_AB R106, RZ, R61 ;  /* 0x0000003dff6a723e */ /* 0x000fe200000010ff */
[----:B------:R-:W-:Y:S01]  /*3f70*/  IMAD.MOV.U32 R59, RZ, RZ, RZ ;  /* 0x000000ffff3b7224 */ /* 0x000fe200078e00ff */
[----:B------:R-:W-:Y:S01]  /*3f80*/  MOV R53, R52 ;  /* 0x0000003400357202 */ /* 0x000fe20000000f00 */
[----:B------:R-:W-:Y:S06]  /*3f90*/  @!P0 BRA `(.L_x_1192) ;  /* 0x00000004002c8947 */ /* 0x000fec0003800000 */
[----:B------:R-:W-:Y:S01]  /*3fa0*/  ISETP.NE.AND P2, PT, R52, 0x1, PT ;  /* 0x000000013400780c */ /* 0x000fe20003f45270 */
[----:B------:R-:W-:Y:S02]  /*3fb0*/  IMAD.MOV.U32 R53, RZ, RZ, 0x2 ;  /* 0x00000002ff357424 */ /* 0x000fe400078e00ff */
[----:B------:R-:W-:-:S10]  /*3fc0*/  IMAD.MOV.U32 R54, RZ, RZ, R104 ;  /* 0x000000ffff367224 */ /* 0x000fd400078e0068 */
        /* <DEDUP_REMOVED lines=9> */
.L_x_1194:
        /* <DEDUP_REMOVED lines=12> */
.L_x_1195:
        /* <DEDUP_REMOVED lines=42> */
.L_x_1193:
[----:B------:R-:W-:Y:S01]  /*43c0*/  I2FP.F32.U32 R52, R54 ;  /* 0x0000003600347245 */ /* 0x000fe20000201000 */
[----:B------:R-:W-:Y:S01]  /*43d0*/  IMAD.MOV.U32 R55, RZ, RZ, 0x2f800000 ;  /* 0x2f800000ff377424 */ /* 0x000fe200078e00ff */
[----:B------:R-:W-:-:S03]  /*43e0*/  SHF.L.U32 R65, R65, 0x10, RZ ;  /* 0x0000001041417819 */ /* 0x000fc600000006ff */
[----:B------:R-:W-:Y:S02]  /*43f0*/  FFMA.FTZ R52, R52, R55, 1.1641532182693481445e-10 ;  /* 0x2f00000034347423 */ /* 0x000fe40000010037 */
[----:B------:R-:W-:-:S03]  /*4400*/  FMUL.FTZ R65, R65, UR17 ;  /* 0x0000001141417c20 */ /* 0x000fc60008410000 */
[----:B------:R-:W-:Y:S01]  /*4410*/  FSETP.GTU.FTZ.AND P2, PT, R52, UR23, PT ;  /* 0x0000001734007c0b */ /* 0x000fe2000bf5c000 */
[----:B------:R-:W-:-:S03]  /*4420*/  FMUL.FTZ R65, R65, UR16 ;  /* 0x0000001041417c20 */ /* 0x000fc60008410000 */
[----:B------:R-:W-:Y:S02]  /*4430*/  SEL R91, RZ, 0x1, P2 ;  /* 0x00000001ff5b7807 */ /* 0x000fe40001000000 */
[----:B------:R-:W-:-:S07]  /*4440*/  FSEL R59, R65, RZ, !P2 ;  /* 0x000000ff413b7208 */ /* 0x000fce0005000000 */
.L_x_1192:
[----:B------:R-:W-:Y:S01]  /*4450*/  F2FP.BF16.F32.PACK_AB R66, RZ, R59 ;  /* 0x0000003bff42723e */ /* 0x000fe200000010ff */
[----:B------:R-:W-:Y:S02]  /*4460*/  IMAD.MOV.U32 R65, RZ, RZ, RZ ;  /* 0x000000ffff417224 */ /* 0x000fe400078e00ff */
[----:B------:R-:W-:Y:S01]  /*4470*/  IMAD.MOV.U32 R52, RZ, RZ, R53 ;  /* 0x000000ffff347224 */ /* 0x000fe200078e0035 */
[----:B------:R-:W-:Y:S06]  /*4480*/  @!P0 BRA `(.L_x_1196) ;  /* 0x00000004002c8947 */ /* 0x000fec0003800000 */
[----:B------:R-:W-:Y:S01]  /*4490*/  ISETP.NE.AND P2, PT, R53, 0x1, PT ;  /* 0x000000013500780c */ /* 0x000fe20003f45270 */
[----:B------:R-:W-:Y:S02]  /*44a0*/  HFMA2 R52, -RZ, RZ, 0, 1.1920928955078125e-07 ;  /* 0x00000002ff347431 */ /* 0x000fe400000001ff */
[----:B------:R-:W-:-:S10]  /*44b0*/  IMAD.MOV.U32 R54, RZ, RZ, R104 ;  /* 0x000000ffff367224 */ /* 0x000fd400078e0068 */
        /* <DEDUP_REMOVED lines=9> */
.L_x_1198:
        /* <DEDUP_REMOVED lines=12> */
.L_x_1199:
        /* <DEDUP_REMOVED lines=42> */
.L_x_1197:
[----:B------:R-:W-:Y:S01]  /*48b0*/  I2FP.F32.U32 R53, R54 ;  /* 0x0000003600357245 */ /* 0x000fe20000201000 */
[----:B------:R-:W-:Y:S02]  /*48c0*/  IMAD.MOV.U32 R54, RZ, RZ, 0x2f800000 ;  /* 0x2f800000ff367424 */ /* 0x000fe400078e00ff */
[----:B------:R-:W-:Y:S02]  /*48d0*/  IMAD.U32 R55, R49, 0x10000, RZ ;  /* 0x0001000031377824 */ /* 0x000fe400078e00ff */
[----:B------:R-:W-:Y:S02]  /*48e0*/  FFMA.FTZ R53, R53, R54, 1.1641532182693481445e-10 ;  /* 0x2f00000035357423 */ /* 0x000fe40000010036 */
[----:B------:R-:W-:-:S03]  /*48f0*/  FMUL.FTZ R55, R55, UR17 ;  /* 0x0000001137377c20 */ /* 0x000fc60008410000 */
[----:B------:R-:W-:Y:S01]  /*4900*/  FSETP.GTU.FTZ.AND P2, PT, R53, UR23, PT ;  /* 0x0000001735007c0b */ /* 0x000fe2000bf5c000 */
[----:B------:R-:W-:-:S03]  /*4910*/  FMUL.FTZ R55, R55, UR16 ;  /* 0x0000001037377c20 */ /* 0x000fc60008410000 */
[----:B------:R-:W-:Y:S02]  /*4920*/  SEL R92, RZ, 0x1, P2 ;  /* 0x00000001ff5c7807 */ /* 0x000fe40001000000 */
[----:B------:R-:W-:-:S07]  /*4930*/  FSEL R65, R55, RZ, !P2 ;  /* 0x000000ff37417208 */ /* 0x000fce0005000000 */
.L_x_1196:
[----:B------:R-:W-:Y:S01]  /*4940*/  F2FP.BF16.F32.PACK_AB R109, RZ, R65 ;  /* 0x00000041ff6d723e */ /* 0x000fe200000010ff */
[----:B------:R-:W-:Y:S01]  /*4950*/  IMAD.MOV.U32 R53, RZ, RZ, R52 ;  /* 0x000000ffff357224 */ /* 0x000fe200078e0034 */
[----:B------:R-:W-:Y:S01]  /*4960*/  MOV R63, RZ ;  /* 0x000000ff003f7202 */ /* 0x000fe20000000f00 */
[----:B------:R-:W-:Y:S06]  /*4970*/  @!P0 BRA `(.L_x_1200) ;  /* 0x00000004002c8947 */ /* 0x000fec0003800000 */
[----:B------:R-:W-:Y:S01]  /*4980*/  ISETP.NE.AND P2, PT, R52, 0x1, PT ;  /* 0x000000013400780c */ /* 0x000fe20003f45270 */
[----:B------:R-:W-:Y:S01]  /*4990*/  IMAD.MOV.U32 R53, RZ, RZ, 0x2 ;  /* 0x00000002ff357424 */ /* 0x000fe200078e00ff */
[----:B------:R-:W-:-:S11]  /*49a0*/  MOV R54, R104 ;  /* 0x0000006800367202 */ /* 0x000fd60000000f00 */
[----:B------:R-:W-:Y:S05]  /*49b0*/  @!P2 BRA `(.L_x_1201) ;  /* 0x0000000000f8a947 */ /* 0x000fea0003800000 */
        /* <DEDUP_REMOVED lines=8> */
.L_x_1202:
        /* <DEDUP_REMOVED lines=12> */
.L_x_1203:
        /* <DEDUP_REMOVED lines=42> */
.L_x_1201:
        /* <DEDUP_REMOVED lines=9> */
.L_x_1200:
        /* <DEDUP_REMOVED lines=16> */
.L_x_1206:
        /* <DEDUP_REMOVED lines=12> */
.L_x_1207:
        /* <DEDUP_REMOVED lines=38> */
[----:B------:R-:W-:Y:S02]  /*5250*/  LOP3.LUT R100, R100, UR41, R105, 0x96, !PT ;  /* 0x0000002964647c12 */ /* 0x000fe4000f8e9669 */
[----:B------:R-:W-:Y:S01]  /*5260*/  MOV R62, R52 ;  /* 0x00000034003e7202 */ /* 0x000fe20000000f00 */
[----:B------:R-:W-:Y:S01]  /*5270*/  IMAD.MOV.U32 R52, RZ, RZ, RZ ;  /* 0x000000ffff347224 */ /* 0x000fe200078e00ff */
[----:B------:R-:W-:-:S07]  /*5280*/  LOP3.LUT R102, R102, UR42, R53, 0x96, !PT ;  /* 0x0000002a66667c12 */ /* 0x000fce000f8e9635 */
.L_x_1205:
        /* <DEDUP_REMOVED lines=9> */
.L_x_1204:
        /* <DEDUP_REMOVED lines=16> */
.L_x_1210:
        /* <DEDUP_REMOVED lines=12> */
.L_x_1211:
        /* <DEDUP_REMOVED lines=42> */
.L_x_1209:
        /* <DEDUP_REMOVED lines=9> */
.L_x_1208:
        /* <DEDUP_REMOVED lines=16> */
.L_x_1214:
        /* <DEDUP_REMOVED lines=12> */
.L_x_1215:
        /* <DEDUP_REMOVED lines=42> */
.L_x_1213:
[----:B------:R-:W-:Y:S01]  /*5c70*/  I2FP.F32.U32 R53, R54 ;  /* 0x0000003600357245 */ /* 0x000fe20000201000 */
[----:B------:R-:W-:Y:S02]  /*5c80*/  HFMA2 R54, -RZ, RZ, 0.1171875, 0 ;  /* 0x2f800000ff367431 */ /* 0x000fe400000001ff */
[----:B------:R-:W-:-:S04]  /*5c90*/  IMAD.U32 R55, R51, 0x10000, RZ ;  /* 0x0001000033377824 */ /* 0x000fc800078e00ff */
[----:B------:R-:W-:-:S04]  /*5ca0*/  FMUL.FTZ R55, R55, UR17 ;  /* 0x0000001137377c20 */ /* 0x000fc80008410000 */
[----:B------:R-:W-:Y:S01]  /*5cb0*/  FMUL.FTZ R55, R55, UR16 ;  /* 0x0000001037377c20 */ /* 0x000fe20008410000 */
[----:B------:R-:W-:-:S05]  /*5cc0*/  FFMA.FTZ R53, R53, R54, 1.1641532182693481445e-10 ;  /* 0x2f00000035357423 */ /* 0x000fca0000010036 */
[----:B------:R-:W-:-:S04]  /*5cd0*/  FSETP.GTU.FTZ.AND P2, PT, R53, UR23, PT ;  /* 0x0000001735007c0b */ /* 0x000fc8000bf5c000 */
[----:B------:R-:W-:Y:S02]  /*5ce0*/  SEL R96, RZ, 0x1, P2 ;  /* 0x00000001ff607807 */ /* 0x000fe40001000000 */
[----:B------:R-:W-:-:S07]  /*5cf0*/  FSEL R107, R55, RZ, !P2 ;  /* 0x000000ff376b7208 */ /* 0x000fce0005000000 */
.L_x_1212:
        /* <DEDUP_REMOVED lines=16> */
.L_x_1218:
        /* <DEDUP_REMOVED lines=12> */
.L_x_1219:
        /* <DEDUP_REMOVED lines=42> */
.L_x_1217:
        /* <DEDUP_REMOVED lines=9> */
.L_x_1216:
[----:B------:R-:W-:Y:S02]  /*61f0*/  F2FP.BF16.F32.PACK_AB R56, RZ, R105 ;  /* 0x00000069ff38723e */ /* 0x000fe400000010ff */
[----:B------:R-:W-:Y:S02]  /*6200*/  PRMT R54, R110, 0x5410, R111 ;  /* 0x000054106e367816 */ /* 0x000fe4000000006f */
[----:B------:R-:W-:Y:S02]  /*6210*/  PRMT R53, R109, 0x5410, R108 ;  /* 0x000054106d357816 */ /* 0x000fe4000000006c */
[----:B------:R-:W-:Y:S02]  /*6220*/  PRMT R52, R106, 0x5410, R66 ;  /* 0x000054106a347816 */ /* 0x000fe40000000042 */
[----:B------:R-:W-:-:S07]  /*6230*/  PRMT R55, R112, 0x5410, R56 ;  /* 0x0000541070377816 */ /* 0x000fce0000000038 */
.L_x_1187:
[----:B------:R-:W0:Y:S01]  /*6240*/  LDC.64 R56, c[0x0][0x3a8] ;  /* 0x0000ea00ff387b82 */ /* 0x000e220000000a00 */
[C---:B------:R-:W-:Y:S02]  /*6250*/  VIADD R125, R155.reuse, 0x80 ;  /* 0x000000809b7d7836 */ /* 0x040fe40000000000 */
[----:B------:R-:W-:Y:S02]  /*6260*/  VIADD R129, R58, 0x80 ;  /* 0x000000803a817836 */ /* 0x000fe40000000000 */
[----:B0-----:R-:W-:-:S05]  /*6270*/  IMAD.WIDE.U32 R108, R155, 0x10, R56 ;  /* 0x000000109b6c7825 */ /* 0x001fca00078e0038 */
[----:B------:R0:W-:Y:S01]  /*6280*/  STG.E.128 desc[UR12][R108.64], R52 ;  /* 0x000000346c007986 */ /* 0x0001e2000c101d0c */
[----:B------:R-:W-:Y:S05]  /*6290*/  @!P0 BRA `(.L_x_1220) ;  /* 0x0000000000508947 */ /* 0x000fea0003800000 */
        /* <DEDUP_REMOVED lines=20> */
.L_x_1220:
[----:B------:R-:W-:Y:S05]  /*63e0*/  @!P0 BRA `(.L_x_1221) ;  /* 0x00000000000c8947 */ /* 0x000fea0003800000 */
[----:B------:R-:W2:Y:S02]  /*63f0*/  LDC.64 R48, c[0x0][0x390] ;  /* 0x0000e400ff307b82 */ /* 0x000ea40000000a00 */
[----:B--2---:R-:W-:-:S06]  /*6400*/  IMAD.WIDE.U32 R48, R129, 0x10, R48 ;  /* 0x0000001081307825 */ /* 0x004fcc00078e0030 */
[----:B------:R-:W5:Y:S02]  /*6410*/  LDG.E.128 R48, desc[UR12][R48.64] ;  /* 0x0000000c30307981 */ /* 0x000f64000c1e1d00 */
.L_x_1221:
[----:B-----5:R-:W-:Y:S02]  /*6420*/  PRMT R99, R50, 0x7632, R99 ;  /* 0x0000763232637816 */ /* 0x020fe40000000063 */
[----:B0-----:R-:W-:Y:S02]  /*6430*/  PRMT R108, R49, 0x7632, R108 ;  /* 0x00007632316c7816 */ /* 0x001fe4000000006c */
[----:B------:R-:W-:Y:S01]  /*6440*/  PRMT R106, R48, 0x7632, R106 ;  /* 0x00007632306a7816 */ /* 0x000fe2000000006a */
[----:B------:R-:W-:Y:S06]  /*6450*/  BRA.U !UP0, `(.L_x_1222) ;  /* 0x0000002d08047547 */ /* 0x000fec000b800000 */
[----:B-1----:R-:W0:Y:S02]  /*6460*/  LDC.64 R52, c[0x0][0x3a0] ;  /* 0x0000e800ff347b82 */ /* 0x002e240000000a00 */
        /* <DEDUP_REMOVED lines=22> */
.L_x_1225:
        /* <DEDUP_REMOVED lines=12> */
.L_x_1226:
        /* <DEDUP_REMOVED lines=42> */
.L_x_1224:
[----:B------:R-:W-:Y:S01]  /*6930*/  I2FP.F32.U32 R62, R64 ;  /* 0x00000040003e7245 */ /* 0x000fe20000201000 */
[----:B------:R-:W-:Y:S01]  /*6940*/  IMAD.MOV.U32 R99, RZ, RZ, 0x2f800000 ;  /* 0x2f800000ff637424 */ /* 0x000fe200078e00ff */
[----:B------:R-:W-:-:S03]  /*6950*/  SHF.L.U32 R64, R48, 0x10, RZ ;  /* 0x0000001030407819 */ /* 0x000fc600000006ff */
        /* <DEDUP_REMOVED lines=8> */
.L_x_1223:
        /* <DEDUP_REMOVED lines=21> */
.L_x_1229:
        /* <DEDUP_REMOVED lines=12> */
.L_x_1230:
        /* <DEDUP_REMOVED lines=43> */
.L_x_1228:
        /* <DEDUP_REMOVED lines=12> */
.L_x_1227:
        /* <DEDUP_REMOVED lines=20> */
.L_x_1233:
        /* <DEDUP_REMOVED lines=12> */
.L_x_1234:
        /* <DEDUP_REMOVED lines=43> */
.L_x_1232:
[----:B------:R-:W-:Y:S01]  /*7410*/  HFMA2 R99, -RZ, RZ, 0.1171875, 0 ;  /* 0x2f800000ff637431 */ /* 0x000fe200000001ff */
[----:B------:R-:W-:Y:S01]  /*7420*/  I2FP.F32.U32 R64, R92 ;  /* 0x0000005c00407245 */ /* 0x000fe20000201000 */
[----:B------:R-:W-:-:S04]  /*7430*/  IMAD.U32 R92, R49, 0x10000, RZ ;  /* 0x00010000315c7824 */ /* 0x000fc800078e00ff */
[----:B------:R-:W-:Y:S01]  /*7440*/  FMUL.FTZ R92, R92, UR17 ;  /* 0x000000115c5c7c20 */ /* 0x000fe20008410000 */
[----:B------:R-:W-:-:S03]  /*7450*/  FFMA.FTZ R64, R64, R99, 1.1641532182693481445e-10 ;  /* 0x2f00000040407423 */ /* 0x000fc60000010063 */
[----:B------:R-:W-:Y:S02]  /*7460*/  FMUL.FTZ R92, R92, UR16 ;  /* 0x000000105c5c7c20 */ /* 0x000fe40008410000 */
[----:B------:R-:W-:Y:S01]  /*7470*/  FSETP.GTU.FTZ.AND P3, PT, R64, UR23, PT ;  /* 0x0000001740007c0b */ /* 0x000fe2000bf7c000 */
[----:B------:R-:W-:-:S03]  /*7480*/  IMAD.U32 R64, R53, 0x10000, RZ ;  /* 0x0001000035407824 */ /* 0x000fc600078e00ff */
[----:B------:R-:W-:Y:S02]  /*7490*/  FSEL R115, R92, RZ, !P3 ;  /* 0x000000ff5c737208 */ /* 0x000fe40005800000 */
[----:B------:R-:W-:-:S03]  /*74a0*/  SEL R92, RZ, 0x1, P3 ;  /* 0x00000001ff5c7807 */ /* 0x000fc60001800000 */
[----:B------:R-:W-:-:S07]  /*74b0*/  FADD.FTZ R115, R64, R115 ;  /* 0x0000007340737221 */ /* 0x000fce0000010000 */
.L_x_1231:
        /* <DEDUP_REMOVED lines=21> */
.L_x_1237:
        /* <DEDUP_REMOVED lines=12> */
.L_x_1238:
        /* <DEDUP_REMOVED lines=42> */
.L_x_1236:
        /* <DEDUP_REMOVED lines=12> */
.L_x_1235:
        /* <DEDUP_REMOVED lines=20> */
.L_x_1241:
        /* <DEDUP_REMOVED lines=12> */
.L_x_1242:
        /* <DEDUP_REMOVED lines=43> */
.L_x_1240:
[----:B------:R-:W-:Y:S01]  /*7ee0*/  HFMA2 R64, -RZ, RZ, 0.1171875, 0 ;  /* 0x2f800000ff407431 */ /* 0x000fe200000001ff */
[----:B------:R-:W-:Y:S01]  /*7ef0*/  I2FP.F32.U32 R53, R53 ;  /* 0x0000003500357245 */ /* 0x000fe20000201000 */
[----:B------:R-:W-:-:S04]  /*7f00*/  IMAD.U32 R94, R50, 0x10000, RZ ;  /* 0x00010000325e7824 */ /* 0x000fc800078e00ff */
[----:B------:R-:W-:Y:S01]  /*7f10*/  FMUL.FTZ R94, R94, UR17 ;  /* 0x000000115e5e7c20 */ /* 0x000fe20008410000 */
[----:B------:R-:W-:-:S03]  /*7f20*/  FFMA.FTZ R53, R53, R64, 1.1641532182693481445e-10 ;  /* 0x2f00000035357423 */ /* 0x000fc60000010040 */
[----:B------:R-:W-:Y:S01]  /*7f30*/  FMUL.FTZ R94, R94, UR16 ;  /* 0x000000105e5e7c20 */ /* 0x000fe20008410000 */
[----:B------:R-:W-:Y:S01]  /*7f40*/  IMAD.U32 R64, R54, 0x10000, RZ ;  /* 0x0001000036407824 */ /* 0x000fe200078e00ff */
[----:B------:R-:W-:-:S04]  /*7f50*/  FSETP.GTU.FTZ.AND P3, PT, R53, UR23, PT ;  /* 0x0000001735007c0b */ /* 0x000fc8000bf7c000 */
[----:B------:R-:W-:Y:S02]  /*7f60*/  FSEL R119, R94, RZ, !P3 ;  /* 0x000000ff5e777208 */ /* 0x000fe40005800000 */
[----:B------:R-:W-:-:S03]  /*7f70*/  SEL R94, RZ, 0x1, P3 ;  /* 0x00000001ff5e7807 */ /* 0x000fc60001800000 */
[----:B------:R-:W-:-:S07]  /*7f80*/  FADD.FTZ R119, R64, R119 ;  /* 0x0000007740777221 */ /* 0x000fce0000010000 */
.L_x_1239:
        /* <DEDUP_REMOVED lines=21> */
.L_x_1245:
        /* <DEDUP_REMOVED lines=12> */
.L_x_1246:
        /* <DEDUP_REMOVED lines=43> */
.L_x_1244:
[----:B------:R-:W-:Y:S01]  /*8450*/  PRMT R54, R50, 0x7632, R54 ;  /* 0x0000763232367816 */ /* 0x000fe20000000036 */
        /* <DEDUP_REMOVED lines=12> */
.L_x_1243:
        /* <DEDUP_REMOVED lines=20> */
.L_x_1249:
        /* <DEDUP_REMOVED lines=12> */
.L_x_1250:
        /* <DEDUP_REMOVED lines=43> */
.L_x_1248:
[----:B------:R-:W-:Y:S01]  /*89d0*/  I2FP.F32.U32 R53, R96 ;  /* 0x0000006000357245 */ /* 0x000fe20000201000 */
[----:B------:R-:W-:Y:S02]  /*89e0*/  IMAD.MOV.U32 R64, RZ, RZ, 0x2f800000 ;  /* 0x2f800000ff407424 */ /* 0x000fe400078e00ff */
[----:B------:R-:W-:Y:S02]  /*89f0*/  IMAD.U32 R96, R51, 0x10000, RZ ;  /* 0x0001000033607824 */ /* 0x000fe400078e00ff */
[----:B------:R-:W-:Y:S01]  /*8a00*/  FFMA.FTZ R53, R53, R64, 1.1641532182693481445e-10 ;  /* 0x2f00000035357423 */ /* 0x000fe20000010040 */
[----:B------:R-:W-:Y:S01]  /*8a10*/  SHF.L.U32 R64, R55, 0x10, RZ ;  /* 0x0000001037407819 */ /* 0x000fe200000006ff */
[----:B------:R-:W-:-:S03]  /*8a20*/  FMUL.FTZ R96, R96, UR17 ;  /* 0x0000001160607c20 */ /* 0x000fc60008410000 */
[----:B------:R-:W-:Y:S01]  /*8a30*/  FSETP.GTU.FTZ.AND P3, PT, R53, UR23, PT ;  /* 0x0000001735007c0b */ /* 0x000fe2000bf7c000 */
[----:B------:R-:W-:-:S05]  /*8a40*/  FMUL.FTZ R96, R96, UR16 ;  /* 0x0000001060607c20 */ /* 0x000fca0008410000 */
[----:B------:R-:W-:Y:S02]  /*8a50*/  FSEL R123, R96, RZ, !P3 ;  /* 0x000000ff607b7208 */ /* 0x000fe40005800000 */
[----:B------:R-:W-:-:S03]  /*8a60*/  SEL R96, RZ, 0x1, P3 ;  /* 0x00000001ff607807 */ /* 0x000fc60001800000 */
[----:B------:R-:W-:-:S07]  /*8a70*/  FADD.FTZ R123, R64, R123 ;  /* 0x0000007b407b7221 */ /* 0x000fce0000010000 */
.L_x_1247:
        /* <DEDUP_REMOVED lines=21> */
.L_x_1253:
        /* <DEDUP_REMOVED lines=12> */
.L_x_1254:
        /* <DEDUP_REMOVED lines=43> */
.L_x_1252:
[----:B------:R-:W-:Y:S01]  /*8f40*/  HFMA2 R101, -RZ, RZ, 0.1171875, 0 ;  /* 0x2f800000ff657431 */ /* 0x000fe200000001ff */
[----:B------:R-:W-:Y:S02]  /*8f50*/  PRMT R55, R51, 0x7632, R55 ;  /* 0x0000763233377816 */ /* 0x000fe40000000037 */
[----:B------:R-:W-:-:S03]  /*8f60*/  I2FP.F32.U32 R52, R53 ;  /* 0x0000003500347245 */ /* 0x000fc60000201000 */
[C---:B------:R-:W-:Y:S01]  /*8f70*/  IMAD.U32 R53, R55.reuse, 0x10000, RZ ;  /* 0x0001000037357824 */ /* 0x040fe200078e00ff */
[----:B------:R-:W-:Y:S01]  /*8f80*/  PRMT R55, R55, 0x7632, R55 ;  /* 0x0000763237377816 */ /* 0x000fe20000000037 */
[----:B------:R-:W-:Y:S02]  /*8f90*/  FFMA.FTZ R52, R52, R101, 1.1641532182693481445e-10 ;  /* 0x2f00000034347423 */ /* 0x000fe40000010065 */
[----:B------:R-:W-:-:S04]  /*8fa0*/  FMUL.FTZ R53, R53, UR17 ;  /* 0x0000001135357c20 */ /* 0x000fc80008410000 */
[----:B------:R-:W-:Y:S01]  /*8fb0*/  FMUL.FTZ R53, R53, UR16 ;  /* 0x0000001035357c20 */ /* 0x000fe20008410000 */
[----:B------:R-:W-:Y:S01]  /*8fc0*/  FSETP.GTU.FTZ.AND P2, PT, R52, UR23, PT ;  /* 0x0000001734007c0b */ /* 0x000fe2000bf5c000 */
[----:B------:R-:W-:-:S03]  /*8fd0*/  IMAD.U32 R52, R55, 0x10000, RZ ;  /* 0x0001000037347824 */ /* 0x000fc600078e00ff */
[----:B------:R-:W-:Y:S02]  /*8fe0*/  FSEL R53, R53, RZ, !P2 ;  /* 0x000000ff35357208 */ /* 0x000fe40005000000 */
[----:B------:R-:W-:-:S03]  /*8ff0*/  SEL R98, RZ, 0x1, P2 ;  /* 0x00000001ff627807 */ /* 0x000fc60001000000 */
[----:B------:R-:W-:-:S07]  /*9000*/  FADD.FTZ R121, R52, R53 ;  /* 0x0000003534797221 */ /* 0x000fce0000010000 */
.L_x_1251:
[----:B------:R-:W-:Y:S02]  /*9010*/  F2FP.BF16.F32.PACK_AB R55, RZ, R121 ;  /* 0x00000079ff37723e */ /* 0x000fe400000010ff */
[----:B------:R-:W-:Y:S02]  /*9020*/  PRMT R54, R110, 0x5410, R54 ;  /* 0x000054106e367816 */ /* 0x000fe40000000036 */
[----:B------:R-:W-:Y:S02]  /*9030*/  PRMT R53, R106, 0x5410, R108 ;  /* 0x000054106a357816 */ /* 0x000fe4000000006c */
[----:B------:R-:W-:Y:S02]  /*9040*/  PRMT R52, R62, 0x5410, R66 ;  /* 0x000054103e347816 */ /* 0x000fe40000000042 */
[----:B------:R-:W-:Y:S01]  /*9050*/  PRMT R55, R114, 0x5410, R55 ;  /* 0x0000541072377816 */ /* 0x000fe20000000037 */
[----:B------:R-:W-:Y:S06]  /*9060*/  BRA `(.L_x_1255) ;  /* 0x0000002800247947 */ /* 0x000fec0003800000 */
.L_x_1222:
[----:B------:R-:W-:Y:S01]  /*9070*/  MOV R111, RZ ;  /* 0x000000ff006f7202 */ /* 0x000fe20000000f00 */
[----:B-1----:R-:W-:Y:S02]  /*9080*/  IMAD.MOV.U32 R52, RZ, RZ, R101 ;  /* 0x000000ffff347224 */ /* 0x002fe400078e0065 */
[----:B------:R-:W-:Y:S01]  /*9090*/  IMAD.MOV.U32 R64, RZ, RZ, R62 ;  /* 0x000000ffff407224 */ /* 0x000fe200078e003e */
[----:B------:R-:W-:Y:S06]  /*90a0*/  @!P0 BRA `(.L_x_1256) ;  /* 0x00000004003c8947 */ /* 0x000fec0003800000 */
[----:B------:R-:W-:Y:S01]  /*90b0*/  ISETP.NE.AND P2, PT, R101, 0x1, PT ;  /* 0x000000016500780c */ /* 0x000fe20003f45270 */
[----:B------:R-:W-:Y:S02]  /*90c0*/  HFMA2 R52, -RZ, RZ, 0, 1.1920928955078125e-07 ;  /* 0x00000002ff347431 */ /* 0x000fe400000001ff */
        /* <DEDUP_REMOVED lines=13> */
.L_x_1258:
        /* <DEDUP_REMOVED lines=12> */
.L_x_1259:
        /* <DEDUP_REMOVED lines=43> */
.L_x_1257:
        /* <DEDUP_REMOVED lines=9> */
.L_x_1256:
        /* <DEDUP_REMOVED lines=16> */
.L_x_1262:
        /* <DEDUP_REMOVED lines=12> */
.L_x_1263:
        /* <DEDUP_REMOVED lines=43> */
.L_x_1261:
        /* <DEDUP_REMOVED lines=9> */
.L_x_1260:
        /* <DEDUP_REMOVED lines=16> */
.L_x_1266:
        /* <DEDUP_REMOVED lines=12> */
.L_x_1267:
        /* <DEDUP_REMOVED lines=43> */
.L_x_1265:
        /* <DEDUP_REMOVED lines=9> */
.L_x_1264:
        /* <DEDUP_REMOVED lines=16> */
.L_x_1270:
        /* <DEDUP_REMOVED lines=12> */
.L_x_1271:
        /* <DEDUP_REMOVED lines=43> */
.L_x_1269:
        /* <DEDUP_REMOVED lines=9> */
.L_x_1268:
        /* <DEDUP_REMOVED lines=16> */
.L_x_1274:
        /* <DEDUP_REMOVED lines=12> */
.L_x_1275:
        /* <DEDUP_REMOVED lines=43> */
.L_x_1273:
        /* <DEDUP_REMOVED lines=9> */
.L_x_1272:
        /* <DEDUP_REMOVED lines=16> */
.L_x_1278:
        /* <DEDUP_REMOVED lines=12> */
.L_x_1279:
        /* <DEDUP_REMOVED lines=43> */
.L_x_1277:
        /* <DEDUP_REMOVED lines=9> */
.L_x_1276:
        /* <DEDUP_REMOVED lines=16> */
.L_x_1282:
        /* <DEDUP_REMOVED lines=12> */
.L_x_1283:
        /* <DEDUP_REMOVED lines=43> */
.L_x_1281:
        /* <DEDUP_REMOVED lines=9> */
.L_x_1280:
        /* <DEDUP_REMOVED lines=16> */
.L_x_1286:
        /* <DEDUP_REMOVED lines=12> */
.L_x_1287:
        /* <DEDUP_REMOVED lines=43> */
.L_x_1285:
[----:B------:R-:W-:Y:S01]  /*b810*/  I2FP.F32.U32 R52, R53 ;  /* 0x0000003500347245 */ /* 0x000fe20000201000 */
[----:B------:R-:W-:Y:S01]  /*b820*/  IMAD.MOV.U32 R55, RZ, RZ, 0x2f800000 ;  /* 0x2f800000ff377424 */ /* 0x000fe200078e00ff */
[----:B------:R-:W-:-:S03]  /*b830*/  PRMT R53, R51, 0x7632, R53 ;  /* 0x0000763233357816 */ /* 0x000fc60000000035 */
[----:B------:R-:W-:Y:S01]  /*b840*/  FFMA.FTZ R52, R52, R55, 1.1641532182693481445e-10 ;  /* 0x2f00000034347423 */ /* 0x000fe20000010037 */
[----:B------:R-:W-:-:S04]  /*b850*/  SHF.L.U32 R53, R53, 0x10, RZ ;  /* 0x0000001035357819 */ /* 0x000fc800000006ff */
[----:B------:R-:W-:Y:S01]  /*b860*/  FSETP.GTU.FTZ.AND P2, PT, R52, UR23, PT ;  /* 0x0000001734007c0b */ /* 0x000fe2000bf5c000 */
[----:B------:R-:W-:-:S03]  /*b870*/  FMUL.FTZ R53, R53, UR17 ;  /* 0x0000001135357c20 */ /* 0x000fc60008410000 */
[----:B------:R-:W-:Y:S01]  /*b880*/  SEL R98, RZ, 0x1, P2 ;  /* 0x00000001ff627807 */ /* 0x000fe20001000000 */
[----:B------:R-:W-:-:S05]  /*b890*/  FMUL.FTZ R53, R53, UR16 ;  /* 0x0000001035357c20 */ /* 0x000fca0008410000 */
[----:B------:R-:W-:-:S07]  /*b8a0*/  FSEL R121, R53, RZ, !P2 ;  /* 0x000000ff35797208 */ /* 0x000fce0005000000 */
.L_x_1284:
[----:B------:R-:W-:Y:S02]  /*b8b0*/  F2FP.BF16.F32.PACK_AB R55, RZ, R121 ;  /* 0x00000079ff37723e */ /* 0x000fe400000010ff */
[----:B------:R-:W-:Y:S02]  /*b8c0*/  PRMT R54, R110, 0x5410, R112 ;  /* 0x000054106e367816 */ /* 0x000fe40000000070 */
[----:B------:R-:W-:Y:S02]  /*b8d0*/  PRMT R53, R106, 0x5410, R108 ;  /* 0x000054106a357816 */ /* 0x000fe4000000006c */
[----:B------:R-:W-:Y:S02]  /*b8e0*/  PRMT R52, R66, 0x5410, R62 ;  /* 0x0000541042347816 */ /* 0x000fe4000000003e */
[----:B------:R-:W-:-:S07]  /*b8f0*/  PRMT R55, R114, 0x5410, R55 ;  /* 0x0000541072377816 */ /* 0x000fce0000000037 */
.L_x_1255:
[----:B------:R-:W-:-:S04]  /*b900*/  IMAD.WIDE.U32 R124, R125, 0x10, R56 ;  /* 0x000000107d7c7825 */ /* 0x000fc800078e0038 */
[----:B------:R-:W-:Y:S01]  /*b910*/  VIADD R145, R58, 0x100 ;  /* 0x000001003a917836 */ /* 0x000fe20000000000 */
[----:B------:R0:W-:Y:S01]  /*b920*/  STG.E.128 desc[UR12][R124.64], R52 ;  /* 0x000000347c007986 */ /* 0x0001e2000c101d0c */
[----:B------:R-:W-:Y:S05]  /*b930*/  @!P0 BRA `(.L_x_1288) ;  /* 0x0000000000508947 */ /* 0x000fea0003800000 */
        /* <DEDUP_REMOVED lines=20> */
.L_x_1288:
[----:B------:R-:W-:Y:S05]  /*ba80*/  @!P0 BRA `(.L_x_1289) ;  /* 0x00000000000c8947 */ /* 0x000fea0003800000 */
[----:B------:R-:W2:Y:S02]  /*ba90*/  LDC.64 R48, c[0x0][0x390] ;  /* 0x0000e400ff307b82 */ /* 0x000ea40000000a00 */
[----:B--2---:R-:W-:-:S06]  /*baa0*/  IMAD.WIDE.U32 R48, R145, 0x10, R48 ;  /* 0x0000001091307825 */ /* 0x004fcc00078e0030 */
[----:B------:R-:W5:Y:S02]  /*bab0*/  LDG.E.128 R48, desc[UR12][R48.64] ;  /* 0x0000000c30307981 */ /* 0x000f64000c1e1d00 */
.L_x_1289:
[----:B------:R-:W-:Y:S05]  /*bac0*/  BRA.U !UP0, `(.L_x_1290) ;  /* 0x0000002d080c7547 */ /* 0x000fea000b800000 */
[----:B01----:R-:W0:Y:S01]  /*bad0*/  LDC.64 R52, c[0x0][0x3a0] ;  /* 0x0000e800ff347b82 */ /* 0x003e220000000a00 */
[----:B------:R-:W-:-:S05]  /*bae0*/  IADD3 R55, PT, PT, R155, 0x100, RZ ;  /* 0x000001009b377810 */ /* 0x000fca0007ffe0ff */
        /* <DEDUP_REMOVED lines=22> */
.L_x_1293:
        /* <DEDUP_REMOVED lines=12> */
.L_x_1294:
        /* <DEDUP_REMOVED lines=42> */
.L_x_1292:
[----:B------:R-:W-:Y:S01]  /*bfb0*/  I2FP.F32.U32 R64, R66 ;  /* 0x0000004200407245 */ /* 0x000fe20000201000 */
[----:B------:R-:W-:Y:S01]  /*bfc0*/  IMAD.MOV.U32 R99, RZ, RZ, 0x2f800000 ;  /* 0x2f800000ff637424 */ /* 0x000fe200078e00ff */
[----:B-----5:R-:W-:-:S03]  /*bfd0*/  SHF.L.U32 R66, R48, 0x10, RZ ;  /* 0x0000001030427819 */ /* 0x020fc600000006ff */
        /* <DEDUP_REMOVED lines=8> */
.L_x_1291:
        /* <DEDUP_REMOVED lines=21> */
.L_x_1297:
        /* <DEDUP_REMOVED lines=12> */
.L_x_1298:
        /* <DEDUP_REMOVED lines=42> */
.L_x_1296:
[----:B------:R-:W-:Y:S01]  /*c510*/  HFMA2 R91, -RZ, RZ, 0.1171875, 0 ;  /* 0x2f800000ff5b7431 */ /* 0x000fe200000001ff */
[----:B-----5:R-:W-:Y:S02]  /*c520*/  PRMT R52, R48, 0x7632, R52 ;  /* 0x0000763230347816 */ /* 0x020fe40000000034 */
[----:B------:R-:W-:-:S03]  /*c530*/  I2FP.F32.U32 R62, R66 ;  /* 0x00000042003e7245 */ /* 0x000fc60000201000 */
[C---:B------:R-:W-:Y:S01]  /*c540*/  IMAD.U32 R66, R52.reuse, 0x10000, RZ ;  /* 0x0001000034427824 */ /* 0x040fe200078e00ff */
[----:B------:R-:W-:Y:S01]  /*c550*/  PRMT R52, R52, 0x7632, R52 ;  /* 0x0000763234347816 */ /* 0x000fe20000000034 */
[----:B------:R-:W-:Y:S02]  /*c560*/  FFMA.FTZ R62, R62, R91, 1.1641532182693481445e-10 ;  /* 0x2f0000003e3e7423 */ /* 0x000fe4000001005b */
[----:B------:R-:W-:Y:S02]  /*c570*/  FMUL.FTZ R66, R66, UR17 ;  /* 0x0000001142427c20 */ /* 0x000fe40008410000 */
[----:B------:R-:W-:Y:S02]  /*c580*/  IMAD.U32 R127, R52, 0x10000, RZ ;  /* 0x00010000347f7824 */ /* 0x000fe400078e00ff */
[----:B------:R-:W-:Y:S01]  /*c590*/  FMUL.FTZ R66, R66, UR16 ;  /* 0x0000001042427c20 */ /* 0x000fe20008410000 */
[----:B------:R-:W-:-:S04]  /*c5a0*/  FSETP.GTU.FTZ.AND P3, PT, R62, UR23, PT ;  /* 0x000000173e007c0b */ /* 0x000fc8000bf7c000 */
[----:B------:R-:W-:Y:S02]  /*c5b0*/  FSEL R66, R66, RZ, !P3 ;  /* 0x000000ff42427208 */ /* 0x000fe40005800000 */
[----:B------:R-:W-:-:S03]  /*c5c0*/  SEL R91, RZ, 0x1, P3 ;  /* 0x00000001ff5b7807 */ /* 0x000fc60001800000 */
[----:B------:R-:W-:-:S07]  /*c5d0*/  FADD.FTZ R127, R127, R66 ;  /* 0x000000427f7f7221 */ /* 0x000fce0000010000 */
.L_x_1295:
        /* <DEDUP_REMOVED lines=20> */
.L_x_1301:
        /* <DEDUP_REMOVED lines=12> */
.L_x_1302:
        /* <DEDUP_REMOVED lines=43> */
.L_x_1300:
        /* <DEDUP_REMOVED lines=11> */
.L_x_1299:
        /* <DEDUP_REMOVED lines=21> */
.L_x_1305:
        /* <DEDUP_REMOVED lines=12> */
.L_x_1306:
        /* <DEDUP_REMOVED lines=42> */
.L_x_1304:
[----:B------:R-:W-:Y:S01]  /*cff0*/  I2FP.F32.U32 R52, R93 ;  /* 0x0000005d00347245 */ /* 0x000fe20000201000 */
[----:B------:R-:W-:Y:S01]  /*d000*/  HFMA2 R93, -RZ, RZ, 0.1171875, 0 ;  /* 0x2f800000ff5d7431 */ /* 0x000fe200000001ff */
[----:B-----5:R-:W-:-:S05]  /*d010*/  PRMT R53, R49, 0x7632, R53 ;  /* 0x0000763231357816 */ /* 0x020fca0000000035 */
        /* <DEDUP_REMOVED lines=10> */
.L_x_1303:
        /* <DEDUP_REMOVED lines=20> */
.L_x_1309:
        /* <DEDUP_REMOVED lines=12> */
.L_x_1310:
        /* <DEDUP_REMOVED lines=43> */
.L_x_1308:
        /* <DEDUP_REMOVED lines=11> */
.L_x_1307:
        /* <DEDUP_REMOVED lines=21> */
.L_x_1313:
        /* <DEDUP_REMOVED lines=12> */
.L_x_1314:
        /* <DEDUP_REMOVED lines=43> */
.L_x_1312:
[----:B-----5:R-:W-:Y:S02]  /*dae0*/  PRMT R54, R50, 0x7632, R54 ;  /* 0x0000763232367816 */ /* 0x020fe40000000036 */
[----:B------:R-:W-:Y:S01]  /*daf0*/  I2FP.F32.U32 R52, R95 ;  /* 0x0000005f00347245 */ /* 0x000fe20000201000 */
[----:B------:R-:W-:Y:S02]  /*db00*/  IMAD.MOV.U32 R95, RZ, RZ, 0x2f800000 ;  /* 0x2f800000ff5f7424 */ /* 0x000fe400078e00ff */
[C---:B------:R-:W-:Y:S01]  /*db10*/  IMAD.U32 R62, R54.reuse, 0x10000, RZ ;  /* 0x00010000363e7824 */ /* 0x040fe200078e00ff */
[----:B------:R-:W-:Y:S01]  /*db20*/  PRMT R54, R54, 0x7632, R54 ;  /* 0x0000763236367816 */ /* 0x000fe20000000036 */
[----:B------:R-:W-:Y:S02]  /*db30*/  FFMA.FTZ R52, R52, R95, 1.1641532182693481445e-10 ;  /* 0x2f00000034347423 */ /* 0x000fe4000001005f */
[----:B------:R-:W-:Y:S01]  /*db40*/  FMUL.FTZ R62, R62, UR17 ;  /* 0x000000113e3e7c20 */ /* 0x000fe20008410000 */
[----:B------:R-:W-:-:S02]  /*db50*/  SHF.L.U32 R133, R54, 0x10, RZ ;  /* 0x0000001036857819 */ /* 0x000fc400000006ff */
[----:B------:R-:W-:Y:S01]  /*db60*/  FSETP.GTU.FTZ.AND P3, PT, R52, UR23, PT ;  /* 0x0000001734007c0b */ /* 0x000fe2000bf7c000 */
[----:B------:R-:W-:-:S03]  /*db70*/  FMUL.FTZ R62, R62, UR16 ;  /* 0x000000103e3e7c20 */ /* 0x000fc60008410000 */
[----:B------:R-:W-:Y:S02]  /*db80*/  SEL R95, RZ, 0x1, P3 ;  /* 0x00000001ff5f7807 */ /* 0x000fe40001800000 */
[----:B------:R-:W-:-:S05]  /*db90*/  FSEL R62, R62, RZ, !P3 ;  /* 0x000000ff3e3e7208 */ /* 0x000fca0005800000 */
[----:B------:R-:W-:-:S07]  /*dba0*/  FADD.FTZ R133, R133, R62 ;  /* 0x0000003e85857221 */ /* 0x000fce0000010000 */
.L_x_1311:
        /* <DEDUP_REMOVED lines=20> */
.L_x_1317:
        /* <DEDUP_REMOVED lines=12> */
.L_x_1318:
        /* <DEDUP_REMOVED lines=43> */
.L_x_1316:
[----:B------:R-:W-:Y:S01]  /*e060*/  I2FP.F32.U32 R53, R62 ;  /* 0x0000003e00357245 */ /* 0x000fe20000201000 */
[----:B------:R-:W-:Y:S02]  /*e070*/  HFMA2 R62, -RZ, RZ, 0.1171875, 0 ;  /* 0x2f800000ff3e7431 */ /* 0x000fe400000001ff */
[----:B-----5:R-:W-:-:S04]  /*e080*/  IMAD.U32 R96, R51, 0x10000, RZ ;  /* 0x0001000033607824 */ /* 0x020fc800078e00ff */
[----:B------:R-:W-:-:S04]  /*e090*/  FMUL.FTZ R96, R96, UR17 ;  /* 0x0000001160607c20 */ /* 0x000fc80008410000 */
[----:B------:R-:W-:Y:S01]  /*e0a0*/  FMUL.FTZ R96, R96, UR16 ;  /* 0x0000001060607c20 */ /* 0x000fe20008410000 */
[----:B------:R-:W-:Y:S01]  /*e0b0*/  FFMA.FTZ R53, R53, R62, 1.1641532182693481445e-10 ;  /* 0x2f00000035357423 */ /* 0x000fe2000001003e */
[----:B------:R-:W-:-:S04]  /*e0c0*/  IMAD.U32 R62, R55, 0x10000, RZ ;  /* 0x00010000373e7824 */ /* 0x000fc800078e00ff */
[----:B------:R-:W-:-:S04]  /*e0d0*/  FSETP.GTU.FTZ.AND P3, PT, R53, UR23, PT ;  /* 0x0000001735007c0b */ /* 0x000fc8000bf7c000 */
[----:B------:R-:W-:Y:S02]  /*e0e0*/  FSEL R139, R96, RZ, !P3 ;  /* 0x000000ff608b7208 */ /* 0x000fe40005800000 */
[----:B------:R-:W-:-:S03]  /*e0f0*/  SEL R96, RZ, 0x1, P3 ;  /* 0x00000001ff607807 */ /* 0x000fc60001800000 */
[----:B------:R-:W-:-:S07]  /*e100*/  FADD.FTZ R139, R62, R139 ;  /* 0x0000008b3e8b7221 */ /* 0x000fce0000010000 */
.L_x_1315:
        /* <DEDUP_REMOVED lines=21> */
.L_x_1321:
        /* <DEDUP_REMOVED lines=12> */
.L_x_1322:
        /* <DEDUP_REMOVED lines=43> */
.L_x_1320:
[----:B-----5:R-:W-:Y:S01]  /*e5d0*/  PRMT R55, R51, 0x7632, R55 ;  /* 0x0000763233377816 */ /* 0x020fe20000000037 */
[----:B------:R-:W-:Y:S01]  /*e5e0*/  IMAD.MOV.U32 R101, RZ, RZ, 0x2f800000 ;  /* 0x2f800000ff657424 */ /* 0x000fe200078e00ff */
[----:B------:R-:W-:Y:S02]  /*e5f0*/  I2FP.F32.U32 R52, R53 ;  /* 0x0000003500347245 */ /* 0x000fe40000201000 */
[C---:B------:R-:W-:Y:S02]  /*e600*/  SHF.L.U32 R53, R55.reuse, 0x10, RZ ;  /* 0x0000001037357819 */ /* 0x040fe400000006ff */
        /* <DEDUP_REMOVED lines=9> */
.L_x_1319:
[----:B------:R-:W-:Y:S02]  /*e6a0*/  F2FP.BF16.F32.PACK_AB R55, RZ, R137 ;  /* 0x00000089ff37723e */ /* 0x000fe400000010ff */
[----:B------:R-:W-:Y:S02]  /*e6b0*/  PRMT R54, R110, 0x5410, R54 ;  /* 0x000054106e367816 */ /* 0x000fe40000000036 */
[----:B------:R-:W-:Y:S02]  /*e6c0*/  PRMT R53, R106, 0x5410, R108 ;  /* 0x000054106a357816 */ /* 0x000fe4000000006c */
[----:B------:R-:W-:Y:S02]  /*e6d0*/  PRMT R52, R64, 0x5410, R66 ;  /* 0x0000541040347816 */ /* 0x000fe40000000042 */
[----:B------:R-:W-:Y:S01]  /*e6e0*/  PRMT R55, R112, 0x5410, R55 ;  /* 0x0000541070377816 */ /* 0x000fe20000000037 */
[----:B------:R-:W-:Y:S06]  /*e6f0*/  BRA `(.L_x_1323) ;  /* 0x0000002800307947 */ /* 0x000fec0003800000 */
.L_x_1290:
[----:B0-----:R-:W-:Y:S01]  /*e700*/  IMAD.MOV.U32 R125, RZ, RZ, RZ ;  /* 0x000000ffff7d7224 */ /* 0x001fe200078e00ff */
[----:B-1----:R-:W-:Y:S01]  /*e710*/  MOV R52, R99 ;  /* 0x0000006300347202 */ /* 0x002fe20000000f00 */
[----:B------:R-:W-:Y:S01]  /*e720*/  IMAD.MOV.U32 R62, RZ, RZ, R64 ;  /* 0x000000ffff3e7224 */ /* 0x000fe200078e0040 */
        /* <DEDUP_REMOVED lines=16> */
.L_x_1326:
        /* <DEDUP_REMOVED lines=12> */
.L_x_1327:
        /* <DEDUP_REMOVED lines=41> */
[----:B------:R-:W-:Y:S01]  /*eb80*/  LOP3.LUT R102, R102, UR42, R53, 0x96, !PT ;  /* 0x0000002a66667c12 */ /* 0x000fe2000f8e9635 */
[----:B------:R-:W-:-:S07]  /*eb90*/  IMAD.MOV.U32 R53, RZ, RZ, R64 ;  /* 0x000000ffff357224 */ /* 0x000fce00078e0040 */
.L_x_1325:
[----:B------:R-:W-:Y:S01]  /*eba0*/  I2FP.F32.U32 R53, R53 ;  /* 0x0000003500357245 */ /* 0x000fe20000201000 */
[----:B------:R-:W-:Y:S02]  /*ebb0*/  IMAD.MOV.U32 R54, RZ, RZ, 0x2f800000 ;  /* 0x2f800000ff367424 */ /* 0x000fe400078e00ff */
[----:B-----5:R-:W-:Y:S02]  /*ebc0*/  IMAD.U32 R55, R48, 0x10000, RZ ;  /* 0x0001000030377824 */ /* 0x020fe400078e00ff */
[----:B------:R-:W-:Y:S02]  /*ebd0*/  FFMA.FTZ R53, R53, R54, 1.1641532182693481445e-10 ;  /* 0x2f00000035357423 */ /* 0x000fe40000010036 */
[----:B------:R-:W-:-:S03]  /*ebe0*/  FMUL.FTZ R55, R55, UR17 ;  /* 0x0000001137377c20 */ /* 0x000fc60008410000 */
[----:B------:R-:W-:Y:S01]  /*ebf0*/  FSETP.GTU.FTZ.AND P2, PT, R53, UR23, PT ;  /* 0x0000001735007c0b */ /* 0x000fe2000bf5c000 */
[----:B------:R-:W-:-:S03]  /*ec00*/  FMUL.FTZ R55, R55, UR16 ;  /* 0x0000001037377c20 */ /* 0x000fc60008410000 */
[----:B------:R-:W-:Y:S02]  /*ec10*/  SEL R90, RZ, 0x1, P2 ;  /* 0x00000001ff5a7807 */ /* 0x000fe40001000000 */
[----:B------:R-:W-:-:S07]  /*ec20*/  FSEL R125, R55, RZ, !P2 ;  /* 0x000000ff377d7208 */ /* 0x000fce0005000000 */
.L_x_1324:
        /* <DEDUP_REMOVED lines=16> */
.L_x_1330:
        /* <DEDUP_REMOVED lines=12> */
.L_x_1331:
        /* <DEDUP_REMOVED lines=39> */
[----:B------:R-:W-:Y:S01]  /*f060*/  IMAD.MOV.U32 R54, RZ, RZ, R62 ;  /* 0x000000ffff367224 */ /* 0x000fe200078e003e */
[----:B------:R-:W-:Y:S01]  /*f070*/  LOP3.LUT R102, R102, UR42, R53, 0x96, !PT ;  /* 0x0000002a66667c12 */ /* 0x000fe2000f8e9635 */
[----:B------:R-:W-:Y:S02]  /*f080*/  HFMA2 R53, -RZ, RZ, 0, 0 ;  /* 0x00000000ff357431 */ /* 0x000fe400000001ff */
[----:B------:R-:W-:-:S07]  /*f090*/  IMAD.MOV.U32 R62, RZ, RZ, R52 ;  /* 0x000000ffff3e7224 */ /* 0x000fce00078e0034 */
.L_x_1329:
[----:B------:R-:W-:Y:S01]  /*f0a0*/  I2FP.F32.U32 R52, R54 ;  /* 0x0000003600347245 */ /* 0x000fe20000201000 */
[----:B------:R-:W-:Y:S01]  /*f0b0*/  IMAD.MOV.U32 R55, RZ, RZ, 0x2f800000 ;  /* 0x2f800000ff377424 */ /* 0x000fe200078e00ff */
[----:B-----5:R-:W-:-:S03]  /*f0c0*/  PRMT R54, R48, 0x7632, R54 ;  /* 0x0000763230367816 */ /* 0x020fc60000000036 */
[----:B------:R-:W-:Y:S02]  /*f0d0*/  FFMA.FTZ R52, R52, R55, 1.1641532182693481445e-10 ;  /* 0x2f00000034347423 */ /* 0x000fe40000010037 */
[----:B------:R-:W-:-:S03]  /*f0e0*/  IMAD.U32 R54, R54, 0x10000, RZ ;  /* 0x0001000036367824 */ /* 0x000fc600078e00ff */
[----:B------:R-:W-:Y:S01]  /*f0f0*/  FSETP.GTU.FTZ.AND P2, PT, R52, UR23, PT ;  /* 0x0000001734007c0b */ /* 0x000fe2000bf5c000 */
[----:B------:R-:W-:-:S03]  /*f100*/  FMUL.FTZ R54, R54, UR17 ;  /* 0x0000001136367c20 */ /* 0x000fc60008410000 */
[----:B------:R-:W-:Y:S01]  /*f110*/  SEL R91, RZ, 0x1, P2 ;  /* 0x00000001ff5b7807 */ /* 0x000fe20001000000 */
[----:B------:R-:W-:-:S05]  /*f120*/  FMUL.FTZ R54, R54, UR16 ;  /* 0x0000001036367c20 */ /* 0x000fca0008410000 */
[----:B------:R-:W-:-:S07]  /*f130*/  FSEL R127, R54, RZ, !P2 ;  /* 0x000000ff367f7208 */ /* 0x000fce0005000000 */
.L_x_1328:
        /* <DEDUP_REMOVED lines=16> */
.L_x_1334:
        /* <DEDUP_REMOVED lines=12> */
.L_x_1335:
        /* <DEDUP_REMOVED lines=41> */
[----:B------:R-:W-:Y:S02]  /*f590*/  IMAD.MOV.U32 R62, RZ, RZ, R52 ;  /* 0x000000ffff3e7224 */ /* 0x000fe400078e0034 */
[----:B------:R-:W-:-:S07]  /*f5a0*/  HFMA2 R52, -RZ, RZ, 0, 0 ;  /* 0x00000000ff347431 */ /* 0x000fce00000001ff */
.L_x_1333:
        /* <DEDUP_REMOVED lines=9> */
.L_x_1332:
        /* <DEDUP_REMOVED lines=16> */
.L_x_1338:
        /* <DEDUP_REMOVED lines=12> */
.L_x_1339:
        /* <DEDUP_REMOVED lines=43> */
.L_x_1337:
        /* <DEDUP_REMOVED lines=10> */
.L_x_1336:
        /* <DEDUP_REMOVED lines=16> */
.L_x_1342:
        /* <DEDUP_REMOVED lines=12> */
.L_x_1343:
        /* <DEDUP_REMOVED lines=43> */
.L_x_1341:
        /* <DEDUP_REMOVED lines=9> */
.L_x_1340:
        /* <DEDUP_REMOVED lines=16> */
.L_x_1346:
        /* <DEDUP_REMOVED lines=12> */
.L_x_1347:
        /* <DEDUP_REMOVED lines=43> */
.L_x_1345:
        /* <DEDUP_REMOVED lines=10> */
.L_x_1344:
        /* <DEDUP_REMOVED lines=16> */
.L_x_1350:
        /* <DEDUP_REMOVED lines=12> */
.L_x_1351:
        /* <DEDUP_REMOVED lines=43> */
.L_x_1349:
        /* <DEDUP_REMOVED lines=9> */
.L_x_1348:
        /* <DEDUP_REMOVED lines=16> */
.L_x_1354:
        /* <DEDUP_REMOVED lines=12> */
.L_x_1355:
        /* <DEDUP_REMOVED lines=28> */
[----:B------:R-:W-:Y:S02]  /*10de0*/  HFMA2 R99, -RZ, RZ, 0, 0 ;  /* 0x00000000ff637431 */ /* 0x000fe400000001ff */
        /* <DEDUP_REMOVED lines=14> */
.L_x_1353:
        /* <DEDUP_REMOVED lines=10> */
.L_x_1352:
[----:B------:R-:W-:Y:S02]  /*10f70*/  F2FP.BF16.F32.PACK_AB R55, RZ, R137 ;  /* 0x00000089ff37723e */ /* 0x000fe400000010ff */
[----:B------:R-:W-:Y:S02]  /*10f80*/  PRMT R54, R110, 0x5410, R112 ;  /* 0x000054106e367816 */ /* 0x000fe40000000070 */
[----:B------:R-:W-:Y:S02]  /*10f90*/  PRMT R53, R108, 0x5410, R106 ;  /* 0x000054106c357816 */ /* 0x000fe4000000006a */
[----:B------:R-:W-:Y:S02]  /*10fa0*/  PRMT R52, R66, 0x5410, R64 ;  /* 0x0000541042347816 */ /* 0x000fe40000000040 */
[----:B------:R-:W-:-:S07]  /*10fb0*/  PRMT R55, R114, 0x5410, R55 ;  /* 0x0000541072377816 */ /* 0x000fce0000000037 */
.L_x_1323:
[----:B------:R-:W-:Y:S01]  /*10fc0*/  IADD3 R141, PT, PT, R155, 0x100, RZ ;  /* 0x000001009b8d7810 */ /* 0x000fe20007ffe0ff */
[----:B------:R-:W-:-:S04]  /*10fd0*/  VIADD R58, R58, 0x180 ;  /* 0x000001803a3a7836 */ /* 0x000fc80000000000 */
[----:B------:R-:W-:-:S05]  /*10fe0*/  IMAD.WIDE.U32 R140, R141, 0x10, R56 ;  /* 0x000000108d8c7825 */ /* 0x000fca00078e0038 */
        /* <DEDUP_REMOVED lines=22> */
.L_x_1356:
[----:B------:R-:W-:Y:S05]  /*11150*/  @!P0 BRA `(.L_x_1357) ;  /* 0x00000000000c8947 */ /* 0x000fea0003800000 */
[----:B-----5:R-:W2:Y:S02]  /*11160*/  LDC.64 R48, c[0x0][0x390] ;  /* 0x0000e400ff307b82 */ /* 0x020ea40000000a00 */
[----:B--2---:R-:W-:-:S06]  /*11170*/  IMAD.WIDE.U32 R48, R58, 0x10, R48 ;  /* 0x000000103a307825 */ /* 0x004fcc00078e0030 */
[----:B------:R-:W5:Y:S02]  /*11180*/  LDG.E.128 R48, desc[UR12][R48.64] ;  /* 0x0000000c30307981 */ /* 0x000f64000c1e1d00 */
.L_x_1357:
[----:B------:R-:W-:Y:S01]  /*11190*/  IADD3 R155, PT, PT, R155, 0x180, RZ ;  /* 0x000001809b9b7810 */ /* 0x000fe20007ffe0ff */
[----:B------:R-:W-:Y:S06]  /*111a0*/  BRA.U !UP0, `(.L_x_1358) ;  /* 0x0000002d08087547 */ /* 0x000fec000b800000 */
[----:B01----:R-:W0:Y:S02]  /*111b0*/  LDC.64 R52, c[0x0][0x3a0] ;  /* 0x0000e800ff347b82 */ /* 0x003e240000000a00 */
        /* <DEDUP_REMOVED lines=22> */
.L_x_1361:
        /* <DEDUP_REMOVED lines=12> */
.L_x_1362:
        /* <DEDUP_REMOVED lines=42> */
.L_x_1360:
        /* <DEDUP_REMOVED lines=11> */
.L_x_1359:
        /* <DEDUP_REMOVED lines=21> */
.L_x_1365:
        /* <DEDUP_REMOVED lines=12> */
.L_x_1366:
        /* <DEDUP_REMOVED lines=42> */
.L_x_1364:
        /* <DEDUP_REMOVED lines=13> */
.L_x_1363:
        /* <DEDUP_REMOVED lines=20> */
.L_x_1369:
        /* <DEDUP_REMOVED lines=12> */
.L_x_1370:
        /* <DEDUP_REMOVED lines=42> */
.L_x_1368:
[----:B------:R-:W-:Y:S01]  /*12150*/  I2FP.F32.U32 R64, R64 ;  /* 0x0000004000407245 */ /* 0x000fe20000201000 */
[----:B------:R-:W-:Y:S02]  /*12160*/  IMAD.MOV.U32 R99, RZ, RZ, 0x2f800000 ;  /* 0x2f800000ff637424 */ /* 0x000fe400078e00ff */
[----:B-----5:R-:W-:Y:S02]  /*12170*/  IMAD.U32 R66, R49, 0x10000, RZ ;  /* 0x0001000031427824 */ /* 0x020fe400078e00ff */
[----:B------:R-:W-:Y:S02]  /*12180*/  FFMA.FTZ R64, R64, R99, 1.1641532182693481445e-10 ;  /* 0x2f00000040407423 */ /* 0x000fe40000010063 */
[----:B------:R-:W-:-:S03]  /*12190*/  FMUL.FTZ R66, R66, UR17 ;  /* 0x0000001142427c20 */ /* 0x000fc60008410000 */
[----:B------:R-:W-:Y:S01]  /*121a0*/  FSETP.GTU.FTZ.AND P3, PT, R64, UR23, PT ;  /* 0x0000001740007c0b */ /* 0x000fe2000bf7c000 */
[----:B------:R-:W-:Y:S01]  /*121b0*/  FMUL.FTZ R66, R66, UR16 ;  /* 0x0000001042427c20 */ /* 0x000fe20008410000 */
[----:B------:R-:W-:Y:S02]  /*121c0*/  SHF.L.U32 R64, R53, 0x10, RZ ;  /* 0x0000001035407819 */ /* 0x000fe400000006ff */
[----:B------:R-:W-:Y:S02]  /*121d0*/  SEL R92, RZ, 0x1, P3 ;  /* 0x00000001ff5c7807 */ /* 0x000fe40001800000 */
[----:B------:R-:W-:-:S05]  /*121e0*/  FSEL R145, R66, RZ, !P3 ;  /* 0x000000ff42917208 */ /* 0x000fca0005800000 */
[----:B------:R-:W-:-:S07]  /*121f0*/  FADD.FTZ R145, R64, R145 ;  /* 0x0000009140917221 */ /* 0x000fce0000010000 */
.L_x_1367:
        /* <DEDUP_REMOVED lines=21> */
.L_x_1373:
        /* <DEDUP_REMOVED lines=12> */
.L_x_1374:
        /* <DEDUP_REMOVED lines=43> */
.L_x_1372:
[----:B------:R-:W-:Y:S01]  /*126c0*/  HFMA2 R101, -RZ, RZ, 0.1171875, 0 ;  /* 0x2f800000ff657431 */ /* 0x000fe200000001ff */
[----:B-----5:R-:W-:Y:S02]  /*126d0*/  PRMT R53, R49, 0x7632, R53 ;  /* 0x0000763231357816 */ /* 0x020fe40000000035 */
[----:B------:R-:W-:-:S03]  /*126e0*/  I2FP.F32.U32 R52, R93 ;  /* 0x0000005d00347245 */ /* 0x000fc60000201000 */
[C---:B------:R-:W-:Y:S01]  /*126f0*/  IMAD.U32 R93, R53.reuse, 0x10000, RZ ;  /* 0x00010000355d7824 */ /* 0x040fe200078e00ff */
        /* <DEDUP_REMOVED lines=9> */
.L_x_1371:
        /* <DEDUP_REMOVED lines=20> */
.L_x_1377:
        /* <DEDUP_REMOVED lines=12> */
.L_x_1378:
        /* <DEDUP_REMOVED lines=41> */
[----:B------:R-:W-:Y:S01]  /*12c20*/  IMAD.MOV.U32 R52, RZ, RZ, RZ ;  /* 0x000000ffff347224 */ /* 0x000fe200078e00ff */
[----:B------:R-:W-:-:S07]  /*12c30*/  MOV R53, R66 ;  /* 0x0000004200357202 */ /* 0x000fce0000000f00 */
.L_x_1376:
[----:B------:R-:W-:Y:S01]  /*12c40*/  HFMA2 R66, -RZ, RZ, 0.1171875, 0 ;  /* 0x2f800000ff427431 */ /* 0x000fe200000001ff */
[----:B------:R-:W-:Y:S01]  /*12c50*/  I2FP.F32.U32 R53, R53 ;  /* 0x0000003500357245 */ /* 0x000fe20000201000 */
[----:B-----5:R-:W-:-:S04]  /*12c60*/  IMAD.U32 R94, R50, 0x10000, RZ ;  /* 0x00010000325e7824 */ /* 0x020fc800078e00ff */
[----:B------:R-:W-:Y:S01]  /*12c70*/  FMUL.FTZ R94, R94, UR17 ;  /* 0x000000115e5e7c20 */ /* 0x000fe20008410000 */
[----:B------:R-:W-:-:S03]  /*12c80*/  FFMA.FTZ R53, R53, R66, 1.1641532182693481445e-10 ;  /* 0x2f00000035357423 */ /* 0x000fc60000010042 */
[----:B------:R-:W-:Y:S01]  /*12c90*/  FMUL.FTZ R94, R94, UR16 ;  /* 0x000000105e5e7c20 */ /* 0x000fe20008410000 */
[----:B------:R-:W-:Y:S02]  /*12ca0*/  SHF.L.U32 R66, R54, 0x10, RZ ;  /* 0x0000001036427819 */ /* 0x000fe400000006ff */
[----:B------:R-:W-:-:S04]  /*12cb0*/  FSETP.GTU.FTZ.AND P3, PT, R53, UR23, PT ;  /* 0x0000001735007c0b */ /* 0x000fc8000bf7c000 */
[----:B------:R-:W-:Y:S02]  /*12cc0*/  FSEL R149, R94, RZ, !P3 ;  /* 0x000000ff5e957208 */ /* 0x000fe40005800000 */
[----:B------:R-:W-:-:S03]  /*12cd0*/  SEL R94, RZ, 0x1, P3 ;  /* 0x00000001ff5e7807 */ /* 0x000fc60001800000 */
[----:B------:R-:W-:-:S07]  /*12ce0*/  FADD.FTZ R149, R66, R149 ;  /* 0x0000009542957221 */ /* 0x000fce0000010000 */
.L_x_1375:
        /* <DEDUP_REMOVED lines=8> */
[----:B------:R-:W-:Y:S02]  /*12d70*/  MOV R53, 0x2 ;  /* 0x0000000200357802 */ /* 0x000fe40000000f00 */
[----:B------:R-:W-:-:S09]  /*12d80*/  MOV R66, R110 ;  /* 0x0000006e00427202 */ /* 0x000fd20000000f00 */
[----:B------:R-:W-:Y:S05]  /*12d90*/  @!P3 BRA `(.L_x_1380) ;  /* 0x000000040004b947 */ /* 0x000fea0003800000 */
[----:B------:R-:W-:-:S13]  /*12da0*/  ISETP.NE.AND P3, PT, R52, 0x3, PT ;  /* 0x000000033400780c */ /* 0x000fda0003f65270 */
[----:B------:R-:W-:Y:S05]  /*12db0*/  @!P3 BRA `(.L_x_1381) ;  /* 0x000000000020b947 */ /* 0x000fea0003800000 */
[----:B------:R-:W-:-:S13]  /*12dc0*/  ISETP.NE.AND P3, PT, R52, 0x2, PT ;  /* 0x000000023400780c */ /* 0x000fda0003f65270 */
[----:B------:R-:W-:Y:S01]  /*12dd0*/  @!P3 IMAD.MOV.U32 R53, RZ, RZ, 0x3 ;  /* 0x00000003ff35b424 */ /* 0x000fe200078e00ff */
[----:B------:R-:W-:Y:S01]  /*12de0*/  @!P3 MOV R66, R110 ;  /* 0x0000006e0042b202 */ /* 0x000fe20000000f00 */
[----:B------:R-:W-:Y:S01]  /*12df0*/  @!P3 IMAD.MOV.U32 R95, RZ, RZ, R102 ;  /* 0x000000ffff5fb224 */ /* 0x000fe200078e0066 */
[----:B------:R-:W-:Y:S01]  /*12e00*/  @P3 IADD3 R53, PT, PT, R52, 0x1, RZ ;  /* 0x0000000134353810 */ /* 0x000fe20007ffe0ff */
[----:B------:R-:W-:Y:S01]  /*12e10*/  @P3 IMAD.MOV.U32 R66, RZ, RZ, R110 ;  /* 0x000000ffff423224 */ /* 0x000fe200078e006e */
[----:B------:R-:W-:Y:S01]  /*12e20*/  @P3 MOV R95, R100 ;  /* 0x00000064005f3202 */ /* 0x000fe20000000f00 */
[----:B------:R-:W-:Y:S06]  /*12e30*/  BRA `(.L_x_1380) ;  /* 0x0000000000dc7947 */ /* 0x000fec0003800000 */
.L_x_1381:
        /* <DEDUP_REMOVED lines=12> */
.L_x_1382:
        /* <DEDUP_REMOVED lines=43> */
.L_x_1380:
[----:B------:R-:W-:Y:S01]  /*131b0*/  HFMA2 R99, -RZ, RZ, 0.1171875, 0 ;  /* 0x2f800000ff637431 */ /* 0x000fe200000001ff */
[----:B-----5:R-:W-:Y:S02]  /*131c0*/  PRMT R54, R50, 0x7632, R54 ;  /* 0x0000763232367816 */ /* 0x020fe40000000036 */
        /* <DEDUP_REMOVED lines=11> */
.L_x_1379:
[----:B------:R-:W-:Y:S01]  /*13280*/  F2FP.BF16.F32.PACK_AB R110, RZ, R151 ;  /* 0x00000097ff6e723e */ /* 0x000fe200000010ff */
[----:B------:R-:W-:Y:S01]  /*13290*/  @!P2 IMAD.U32 R153, R55, 0x10000, RZ ;  /* 0x000100003799a824 */ /* 0x000fe200078e00ff */
[----:B------:R-:W-:Y:S01]  /*132a0*/  @!P2 MOV R52, R53 ;  /* 0x000000350034a202 */ /* 0x000fe20000000f00 */
[----:B------:R-:W-:Y:S01]  /*132b0*/  @!P2 IMAD.MOV.U32 R54, RZ, RZ, R66 ;  /* 0x000000ffff36a224 */ /* 0x000fe200078e0042 */
        /* <DEDUP_REMOVED lines=16> */
.L_x_1385:
        /* <DEDUP_REMOVED lines=12> */
.L_x_1386:
        /* <DEDUP_REMOVED lines=43> */
.L_x_1384:
        /* <DEDUP_REMOVED lines=11> */
.L_x_1383:
        /* <DEDUP_REMOVED lines=21> */
.L_x_1389:
        /* <DEDUP_REMOVED lines=12> */
.L_x_1390:
        /* <DEDUP_REMOVED lines=43> */
.L_x_1388:
[----:B------:R-:W-:Y:S01]  /*13ca0*/  I2FP.F32.U32 R52, R53 ;  /* 0x0000003500347245 */ /* 0x000fe20000201000 */
[----:B------:R-:W-:Y:S01]  /*13cb0*/  HFMA2 R53, -RZ, RZ, 0.1171875, 0 ;  /* 0x2f800000ff357431 */ /* 0x000fe200000001ff */
[----:B-----5:R-:W-:Y:S02]  /*13cc0*/  PRMT R54, R51, 0x7632, R54 ;  /* 0x0000763233367816 */ /* 0x020fe40000000036 */
[----:B------:R-:W-:-:S03]  /*13cd0*/  PRMT R55, R55, 0x7632, R55 ;  /* 0x0000763237377816 */ /* 0x000fc60000000037 */
[----:B------:R-:W-:Y:S01]  /*13ce0*/  IMAD.U32 R54, R54, 0x10000, RZ ;  /* 0x0001000036367824 */ /* 0x000fe200078e00ff */
[----:B------:R-:W-:Y:S01]  /*13cf0*/  SHF.L.U32 R55, R55, 0x10, RZ ;  /* 0x0000001037377819 */ /* 0x000fe200000006ff */
[----:B------:R-:W-:Y:S02]  /*13d00*/  FFMA.FTZ R52, R52, R53, 1.1641532182693481445e-10 ;  /* 0x2f00000034347423 */ /* 0x000fe40000010035 */
[----:B------:R-:W-:-:S04]  /*13d10*/  FMUL.FTZ R54, R54, UR17 ;  /* 0x0000001136367c20 */ /* 0x000fc80008410000 */
[----:B------:R-:W-:Y:S01]  /*13d20*/  FMUL.FTZ R54, R54, UR16 ;  /* 0x0000001036367c20 */ /* 0x000fe20008410000 */
[----:B------:R-:W-:-:S04]  /*13d30*/  FSETP.GTU.FTZ.AND P2, PT, R52, UR23, PT ;  /* 0x0000001734007c0b */ /* 0x000fc8000bf5c000 */
[----:B------:R-:W-:Y:S02]  /*13d40*/  FSEL R54, R54, RZ, !P2 ;  /* 0x000000ff36367208 */ /* 0x000fe40005000000 */
[----:B------:R-:W-:-:S03]  /*13d50*/  SEL R98, RZ, 0x1, P2 ;  /* 0x00000001ff627807 */ /* 0x000fc60001000000 */
[----:B------:R-:W-:-:S07]  /*13d60*/  FADD.FTZ R101, R55, R54 ;  /* 0x0000003637657221 */ /* 0x000fce0000010000 */
.L_x_1387:
[----:B------:R-:W-:Y:S02]  /*13d70*/  F2FP.BF16.F32.PACK_AB R55, RZ, R101 ;  /* 0x00000065ff37723e */ /* 0x000fe400000010ff */
[----:B------:R-:W-:Y:S02]  /*13d80*/  PRMT R54, R108, 0x5410, R110 ;  /* 0x000054106c367816 */ /* 0x000fe4000000006e */
[----:B------:R-:W-:Y:S02]  /*13d90*/  PRMT R53, R64, 0x5410, R106 ;  /* 0x0000541040357816 */ /* 0x000fe4000000006a */
[----:B------:R-:W-:Y:S02]  /*13da0*/  PRMT R52, R60, 0x5410, R62 ;  /* 0x000054103c347816 */ /* 0x000fe4000000003e */
[----:B------:R-:W-:Y:S01]  /*13db0*/  PRMT R55, R66, 0x5410, R55 ;  /* 0x0000541042377816 */ /* 0x000fe20000000037 */
[----:B------:R-:W-:Y:S06]  /*13dc0*/  BRA `(.L_x_1391) ;  /* 0x0000002800307947 */ /* 0x000fec0003800000 */
.L_x_1358:
[----:B0-----:R-:W-:Y:S01]  /*13dd0*/  IMAD.MOV.U32 R141, RZ, RZ, RZ ;  /* 0x000000ffff8d7224 */ /* 0x001fe200078e00ff */
[----:B-1----:R-:W-:Y:S01]  /*13de0*/  MOV R52, R99 ;  /* 0x0000006300347202 */ /* 0x002fe20000000f00 */
[----:B------:R-:W-:Y:S01]  /*13df0*/  IMAD.MOV.U32 R112, RZ, RZ, R62 ;  /* 0x000000ffff707224 */ /* 0x000fe200078e003e */
[----:B------:R-:W-:Y:S06]  /*13e00*/  @!P0 BRA `(.L_x_1392) ;  /* 0x00000004003c8947 */ /* 0x000fec0003800000 */
[----:B------:R-:W-:Y:S01]  /*13e10*/  ISETP.NE.AND P2, PT, R99, 0x1, PT ;  /* 0x000000016300780c */ /* 0x000fe20003f45270 */
[----:B------:R-:W-:Y:S02]  /*13e20*/  HFMA2 R52, -RZ, RZ, 0, 1.1920928955078125e-07 ;  /* 0x00000002ff347431 */ /* 0x000fe400000001ff */
[----:B------:R-:W-:Y:S01]  /*13e30*/  IMAD.MOV.U32 R53, RZ, RZ, R104 ;  /* 0x000000ffff357224 */ /* 0x000fe200078e0068 */
        /* <DEDUP_REMOVED lines=12> */
.L_x_1394:
        /* <DEDUP_REMOVED lines=12> */
.L_x_1395:
        /* <DEDUP_REMOVED lines=43> */
.L_x_1393:
[----:B------:R-:W-:Y:S01]  /*14270*/  I2FP.F32.U32 R53, R53 ;  /* 0x0000003500357245 */ /* 0x000fe20000201000 */
[----:B-----5:R-:W-:Y:S01]  /*14280*/  IMAD.U32 R55, R48, 0x10000, RZ ;  /* 0x0001000030377824 */ /* 0x020fe200078e00ff */
[----:B------:R-:W-:-:S03]  /*14290*/  MOV R54, 0x2f800000 ;  /* 0x2f80000000367802 */ /* 0x000fc60000000f00 */
[----:B------:R-:W-:Y:S02]  /*142a0*/  FMUL.FTZ R55, R55, UR17 ;  /* 0x0000001137377c20 */ /* 0x000fe40008410000 */
[----:B------:R-:W-:Y:S02]  /*142b0*/  FFMA.FTZ R53, R53, R54, 1.1641532182693481445e-10 ;  /* 0x2f00000035357423 */ /* 0x000fe40000010036 */
[----:B------:R-:W-:-:S03]  /*142c0*/  FMUL.FTZ R55, R55, UR16 ;  /* 0x0000001037377c20 */ /* 0x000fc60008410000 */
[----:B------:R-:W-:-:S04]  /*142d0*/  FSETP.GTU.FTZ.AND P2, PT, R53, UR23, PT ;  /* 0x0000001735007c0b */ /* 0x000fc8000bf5c000 */
[----:B------:R-:W-:Y:S02]  /*142e0*/  SEL R90, RZ, 0x1, P2 ;  /* 0x00000001ff5a7807 */ /* 0x000fe40001000000 */
[----:B------:R-:W-:-:S07]  /*142f0*/  FSEL R141, R55, RZ, !P2 ;  /* 0x000000ff378d7208 */ /* 0x000fce0005000000 */
.L_x_1392:
[----:B------:R-:W-:Y:S01]  /*14300*/  HFMA2 R143, -RZ, RZ, 0, 0 ;  /* 0x00000000ff8f7431 */ /* 0x000fe200000001ff */
[----:B------:R-:W-:Y:S01]  /*14310*/  F2FP.BF16.F32.PACK_AB R64, RZ, R141 ;  /* 0x0000008dff40723e */ /* 0x000fe200000010ff */
[----:B------:R-:W-:Y:S01]  /*14320*/  IMAD.MOV.U32 R53, RZ, RZ, R52 ;  /* 0x000000ffff357224 */ /* 0x000fe200078e0034 */
[----:B------:R-:W-:Y:S06]  /*14330*/  @!P0 BRA `(.L_x_1396) ;  /* 0x0000000400348947 */ /* 0x000fec0003800000 */
[----:B------:R-:W-:Y:S01]  /*14340*/  ISETP.NE.AND P2, PT, R52, 0x1, PT ;  /* 0x000000013400780c */ /* 0x000fe20003f45270 */
[----:B------:R-:W-:Y:S01]  /*14350*/  IMAD.MOV.U32 R54, RZ, RZ, R104 ;  /* 0x000000ffff367224 */ /* 0x000fe200078e0068 */
[----:B------:R-:W-:-:S11]  /*14360*/  MOV R53, 0x2 ;  /* 0x0000000200357802 */ /* 0x000fd60000000f00 */
        /* <DEDUP_REMOVED lines=9> */
.L_x_1398:
        /* <DEDUP_REMOVED lines=12> */
.L_x_1399:
        /* <DEDUP_REMOVED lines=41> */
[----:B------:R-:W-:Y:S01]  /*14750*/  MOV R54, R112 ;  /* 0x0000007000367202 */ /* 0x000fe20000000f00 */
[----:B------:R-:W-:-:S07]  /*14760*/  IMAD.MOV.U32 R112, RZ, RZ, R52 ;  /* 0x000000ffff707224 */ /* 0x000fce00078e0034 */
.L_x_1397:
[----:B------:R-:W-:Y:S01]  /*14770*/  I2FP.F32.U32 R52, R54 ;  /* 0x0000003600347245 */ /* 0x000fe20000201000 */
[----:B------:R-:W-:Y:S01]  /*14780*/  IMAD.MOV.U32 R55, RZ, RZ, 0x2f800000 ;  /* 0x2f800000ff377424 */ /* 0x000fe200078e00ff */
[----:B-----5:R-:W-:-:S03]  /*14790*/  PRMT R54, R48, 0x7632, R54 ;  /* 0x0000763230367816 */ /* 0x020fc60000000036 */
[----:B------:R-:W-:Y:S01]  /*147a0*/  FFMA.FTZ R52, R52, R55, 1.1641532182693481445e-10 ;  /* 0x2f00000034347423 */ /* 0x000fe20000010037 */
[----:B------:R-:W-:-:S04]  /*147b0*/  SHF.L.U32 R54, R54, 0x10, RZ ;  /* 0x0000001036367819 */ /* 0x000fc800000006ff */
[----:B------:R-:W-:Y:S01]  /*147c0*/  FSETP.GTU.FTZ.AND P2, PT, R52, UR23, PT ;  /* 0x0000001734007c0b */ /* 0x000fe2000bf5c000 */
[----:B------:R-:W-:-:S03]  /*147d0*/  FMUL.FTZ R54, R54, UR17 ;  /* 0x0000001136367c20 */ /* 0x000fc60008410000 */
[----:B------:R-:W-:Y:S01]  /*147e0*/  SEL R91, RZ, 0x1, P2 ;  /* 0x00000001ff5b7807 */ /* 0x000fe20001000000 */
[----:B------:R-:W-:-:S05]  /*147f0*/  FMUL.FTZ R54, R54, UR16 ;  /* 0x0000001036367c20 */ /* 0x000fca0008410000 */
[----:B------:R-:W-:-:S07]  /*14800*/  FSEL R143, R54, RZ, !P2 ;  /* 0x000000ff368f7208 */ /* 0x000fce0005000000 */
.L_x_1396:
[----:B------:R-:W-:Y:S01]  /*14810*/  F2FP.BF16.F32.PACK_AB R62, RZ, R143 ;  /* 0x0000008fff3e723e */ /* 0x000fe200000010ff */
[----:B------:R-:W-:Y:S01]  /*14820*/  IMAD.MOV.U32 R145, RZ, RZ, RZ ;  /* 0x000000ffff917224 */ /* 0x000fe200078e00ff */
[----:B------:R-:W-:Y:S01]  /*14830*/  MOV R52, R53 ;  /* 0x0000003500347202 */ /* 0x000fe20000000f00 */
        /* <DEDUP_REMOVED lines=13> */
.L_x_1402:
        /* <DEDUP_REMOVED lines=12> */
.L_x_1403:
        /* <DEDUP_REMOVED lines=40> */
[----:B------:R-:W-:Y:S01]  /*14c50*/  MOV R112, R52 ;  /* 0x0000003400707202 */ /* 0x000fe20000000f00 */
[----:B------:R-:W-:Y:S01]  /*14c60*/  IMAD.MOV.U32 R52, RZ, RZ, RZ ;  /* 0x000000ffff347224 */ /* 0x000fe200078e00ff */
[----:B------:R-:W-:-:S07]  /*14c70*/  LOP3.LUT R102, R102, UR42, R53, 0x96, !PT ;  /* 0x0000002a66667c12 */ /* 0x000fce000f8e9635 */
.L_x_1401:
[----:B------:R-:W-:Y:S01]  /*14c80*/  I2FP.F32.U32 R53, R54 ;  /* 0x0000003600357245 */ /* 0x000fe20000201000 */
[----:B------:R-:W-:Y:S02]  /*14c90*/  HFMA2 R54, -RZ, RZ, 0.1171875, 0 ;  /* 0x2f800000ff367431 */ /* 0x000fe400000001ff */
[----:B-----5:R-:W-:-:S04]  /*14ca0*/  IMAD.U32 R55, R49, 0x10000, RZ ;  /* 0x0001000031377824 */ /* 0x020fc800078e00ff */
[----:B------:R-:W-:-:S04]  /*14cb0*/  FMUL.FTZ R55, R55, UR17 ;  /* 0x0000001137377c20 */ /* 0x000fc80008410000 */
[----:B------:R-:W-:Y:S01]  /*14cc0*/  FMUL.FTZ R55, R55, UR16 ;  /* 0x0000001037377c20 */ /* 0x000fe20008410000 */
[----:B------:R-:W-:-:S05]  /*14cd0*/  FFMA.FTZ R53, R53, R54, 1.1641532182693481445e-10 ;  /* 0x2f00000035357423 */ /* 0x000fca0000010036 */
[----:B------:R-:W-:-:S04]  /*14ce0*/  FSETP.GTU.FTZ.AND P2, PT, R53, UR23, PT ;  /* 0x0000001735007c0b */ /* 0x000fc8000bf5c000 */
[----:B------:R-:W-:Y:S02]  /*14cf0*/  SEL R92, RZ, 0x1, P2 ;  /* 0x00000001ff5c7807 */ /* 0x000fe40001000000 */
[----:B------:R-:W-:-:S07]  /*14d00*/  FSEL R145, R55, RZ, !P2 ;  /* 0x000000ff37917208 */ /* 0x000fce0005000000 */
.L_x_1400:
[----:B------:R-:W-:Y:S01]  /*14d10*/  F2FP.BF16.F32.PACK_AB R106, RZ, R145 ;  /* 0x00000091ff6a723e */ /* 0x000fe200000010ff */
[----:B------:R-:W-:Y:S01]  /*14d20*/  IMAD.MOV.U32 R53, RZ, RZ, R52 ;  /* 0x000000ffff357224 */ /* 0x000fe200078e0034 */
[----:B------:R-:W-:Y:S01]  /*14d30*/  MOV R147, RZ ;  /* 0x000000ff00937202 */ /* 0x000fe20000000f00 */
        /* <DEDUP_REMOVED lines=13> */
.L_x_1406:
        /* <DEDUP_REMOVED lines=12> */
.L_x_1407:
        /* <DEDUP_REMOVED lines=43> */
.L_x_1405:
        /* <DEDUP_REMOVED lines=10> */
.L_x_1404:
        /* <DEDUP_REMOVED lines=16> */
.L_x_1410:
        /* <DEDUP_REMOVED lines=12> */
.L_x_1411:
        /* <DEDUP_REMOVED lines=43> */
.L_x_1409:
        /* <DEDUP_REMOVED lines=9> */
.L_x_1408:
        /* <DEDUP_REMOVED lines=16> */
.L_x_1414:
        /* <DEDUP_REMOVED lines=12> */
.L_x_1415:
        /* <DEDUP_REMOVED lines=43> */
.L_x_1413:
        /* <DEDUP_REMOVED lines=10> */
.L_x_1412:
        /* <DEDUP_REMOVED lines=16> */
.L_x_1418:
        /* <DEDUP_REMOVED lines=12> */
.L_x_1419:
        /* <DEDUP_REMOVED lines=43> */
.L_x_1417:
        /* <DEDUP_REMOVED lines=9> */
.L_x_1416:
        /* <DEDUP_REMOVED lines=16> */
.L_x_1422:
        /* <DEDUP_REMOVED lines=12> */
.L_x_1423:
        /* <DEDUP_REMOVED lines=43> */
.L_x_1421:
        /* <DEDUP_REMOVED lines=10> */
.L_x_1420:
[----:B------:R-:W-:Y:S02]  /*16640*/  F2FP.BF16.F32.PACK_AB R55, RZ, R101 ;  /* 0x00000065ff37723e */ /* 0x000fe400000010ff */
[----:B------:R-:W-:Y:S02]  /*16650*/  PRMT R54, R110, 0x5410, R108 ;  /* 0x000054106e367816 */ /* 0x000fe4000000006c */
[----:B------:R-:W-:Y:S02]  /*16660*/  PRMT R53, R106, 0x5410, R66 ;  /* 0x000054106a357816 */ /* 0x000fe40000000042 */
[----:B------:R-:W-:Y:S02]  /*16670*/  PRMT R52, R64, 0x5410, R62 ;  /* 0x0000541040347816 */ /* 0x000fe4000000003e */
[----:B------:R-:W-:-:S07]  /*16680*/  PRMT R55, R60, 0x5410, R55 ;  /* 0x000054103c377816 */ /* 0x000fce0000000037 */
.L_x_1391:
[----:B------:R-:W-:Y:S01]  /*16690*/  FADD.FTZ R60, RZ, R61 ;  /* 0x0000003dff3c7221 */ /* 0x000fe20000010000 */
[----:B------:R-:W-:-:S04]  /*166a0*/  IMAD.WIDE.U32 R56, R155, 0x10, R56 ;  /* 0x000000109b387825 */ /* 0x000fc800078e0038 */
[----:B------:R-:W-:Y:S01]  /*166b0*/  FADD.FTZ R60, R60, R59 ;  /* 0x0000003b3c3c7221 */ /* 0x000fe20000010000 */
[----:B------:R0:W-:Y:S03]  /*166c0*/  STG.E.128 desc[UR12][R56.64], R52 ;  /* 0x0000003438007986 */ /* 0x0001e6000c101d0c */
        /* <DEDUP_REMOVED lines=29> */
[----:B------:R-:W-:Y:S01]  /*168a0*/  FADD.FTZ R60, R60, R101 ;  /* 0x000000653c3c7221 */ /* 0x000fe20000010000 */
[----:B0-----:R-:W-:Y:S06]  /*168b0*/  @!P0 BRA `(.L_x_1424) ;  /* 0x0000000000508947 */ /* 0x001fec0003800000 */
[----:B------:R-:W-:Y:S01]  /*168c0*/  IMAD.U32 R55, R96, 0x10000, RZ ;  /* 0x0001000060377824 */ /* 0x000fe200078e00ff */
        /* <DEDUP_REMOVED lines=19> */
.L_x_1424:
[----:B0-----:R-:W0:Y:S01]  /*16a00*/  SHFL.BFLY PT, R53, R60, 0x1, 0x1f ;  /* 0x0c201f003c357f89 */ /* 0x001e2200000e0000 */
[----:B------:R-:W1:Y:S01]  /*16a10*/  S2UR UR5, SR_CgaCtaId ;  /* 0x00000000000579c3 */ /* 0x000e620000008800 */
[----:B------:R-:W-:Y:S01]  /*16a20*/  UMOV UR4, 0x400 ;  /* 0x0000040000047882 */ /* 0x000fe20000000000 */
[----:B------:R-:W-:Y:S01]  /*16a30*/  MOV R157, UR7 ;  /* 0x00000007009d7c02 */ /* 0x000fe20008000f00 */
[----:B------:R-:W-:Y:S01]  /*16a40*/  UISETP.GE.AND UP0, UPT, UR6, 0x1, UPT ;  /* 0x000000010600788c */ /* 0x000fe2000bf06270 */
[----:B0-----:R-:W-:Y:S01]  /*16a50*/  FADD.FTZ R54, R60, R53 ;  /* 0x000000353c367221 */ /* 0x001fe20000010000 */
[----:B-1----:R-:W-:-:S04]  /*16a60*/  ULEA UR4, UR5, UR4, 0x18 ;  /* 0x0000000405047291 */ /* 0x002fc8000f8ec0ff */
[----:B------:R-:W0:Y:S01]  /*16a70*/  SHFL.BFLY PT, R53, R54, 0x2, 0x1f ;  /* 0x0c401f0036357f89 */ /* 0x000e2200000e0000 */
[----:B------:R-:W-:Y:S01]  /*16a80*/  @UP1 UIADD3 UR4, UPT, UPT, UR4, 0x20, URZ ;  /* 0x0000002004041890 */ /* 0x000fe2000fffe0ff */
        /* <DEDUP_REMOVED lines=90> */
[----:B------:R-:W-:-:S03]  /*17030*/  @!P2 MOV R57, 0x400 ;  /* 0x000004000039a802 */ /* 0x000fc60000000f00 */
[----:B------:R0:W-:Y:S01]  /*17040*/  @!P0 STS.64 [R56+UR4], R52 ;  /* 0x0000003438008988 */ /* 0x0001e20008000a04 */
[----:B------:R-:W-:Y:S01]  /*17050*/  BAR.SYNC.DEFER_BLOCKING 0x0 ;  /* 0x0000000000007b1d */ /* 0x000fe20000010000 */
[----:B------:R-:W-:-:S05]  /*17060*/  ISETP.NE.AND P0, PT, R0, RZ, PT ;  /* 0x000000ff0000720c */ /* 0x000fca0003f05270 */
[----:B------:R-:W1:Y:S01]  /*17070*/  SHFL.DOWN PT, R60, R57, 0x2, 0x1f ;  /* 0x08401f00393c7f89 */ /* 0x000e6200000e0000 */
[----:B0-----:R-:W-:-:S03]  /*17080*/  I2FP.F32.U32 R52, R57 ;  /* 0x0000003900347245 */ /* 0x001fc60000201000 */
[----:B------:R0:W-:Y:S01]  /*17090*/  @!P2 LDS.64 R54, [R58+UR4] ;  /* 0x000000043a36a984 */ /* 0x0001e20008000a00 */
[----:B-1----:R-:W-:Y:S01]  /*170a0*/  IMAD.IADD R64, R60, 0x1, R57 ;  /* 0x000000013c407824 */ /* 0x002fe200078e0239 */
[----:B------:R-:W-:Y:S01]  /*170b0*/  I2FP.F32.S32 R60, R60 ;  /* 0x0000003c003c7245 */ /* 0x000fe20000201400 */
[----:B0-----:R-:W0:Y:S03]  /*170c0*/  LDC R58, c[0x0][0x448] ;  /* 0x00011200ff3a7b82 */ /* 0x001e260000000800 */
[----:B------:R-:W-:Y:S01]  /*170d0*/  I2FP.F32.S32 R66, R64 ;  /* 0x0000004000427245 */ /* 0x000fe20000201400 */
[----:B------:R-:W1:Y:S03]  /*170e0*/  SHFL.DOWN PT, R155, R64, 0x1, 0x1f ;  /* 0x08201f00409b7f89 */ /* 0x000e6600000e0000 */
[----:B------:R-:W2:Y:S01]  /*170f0*/  MUFU.RCP R106, R66 ;  /* 0x00000042006a7308 */ /* 0x000ea20000001000 */
[-C--:B-1----:R-:W-:Y:S01]  /*17100*/  IADD3 R64, PT, PT, R64, R155.reuse, RZ ;  /* 0x0000009b40407210 */ /* 0x082fe20007ffe0ff */
[----:B------:R-:W1:Y:S01]  /*17110*/  SHFL.DOWN PT, R103, R54, 0x2, 0x1f ;  /* 0x08401f0036677f89 */ /* 0x000e6200000e0000 */
[----:B------:R-:W-:-:S02]  /*17120*/  I2FP.F32.S32 R155, R155 ;  /* 0x0000009b009b7245 */ /* 0x000fc40000201400 */
        /* <DEDUP_REMOVED lines=22> */
[----:B------:R-:W1:Y:S02]  /*17290*/  @!P0 LDC.64 R54, c[0x0][0x3c0] ;  /* 0x0000f000ff368b82 */ /* 0x000e640000000a00 */
[----:B------:R-:W2:Y:S01]  /*172a0*/  SHFL.IDX PT, R103, R103, RZ, 0x1f ;  /* 0x00001fff67677589 */ /* 0x000ea200000e0000 */
[----:B------:R-:W-:-:S05]  /*172b0*/  FFMA.FTZ R64, R64, R57, R53 ;  /* 0x0000003940407223 */ /* 0x000fca0000010035 */
[----:B------:R-:W0:Y:S01]  /*172c0*/  SHFL.IDX PT, R155, R64, RZ, 0x1f ;  /* 0x00001fff409b7589 */ /* 0x000e2200000e0000 */
[----:B------:R-:W3:Y:S01]  /*172d0*/  @!P0 LDC.64 R52, c[0x0][0x3c8] ;  /* 0x0000f200ff348b82 */ /* 0x000ee20000000a00 */
[----:B--2---:R-:W-:-:S05]  /*172e0*/  FMUL.FTZ R56, R103, R103 ;  /* 0x0000006767387220 */ /* 0x004fca0000410000 */
[----:B------:R-:W-:Y:S01]  /*172f0*/  FSEL R57, R56, RZ, P1 ;  /* 0x000000ff38397208 */ /* 0x000fe20000800000 */
[----:B0-----:R-:W-:Y:S01]  /*17300*/  FFMA.FTZ R56, R155, UR24, R58 ;  /* 0x000000189b387c23 */ /* 0x001fe2000801003a */
[----:B------:R-:W-:Y:S02]  /*17310*/  IMAD.U32 R155, RZ, RZ, UR7 ;  /* 0x00000007ff9b7e24 */ /* 0x000fe4000f8e00ff */
[----:B---3--:R-:W-:-:S04]  /*17320*/  @!P0 IMAD.WIDE R52, R157, 0x4, R52 ;  /* 0x000000049d348825 */ /* 0x008fc800078e0234 */
[----:B------:R-:W-:Y:S01]  /*17330*/  FADD.FTZ R57, R56, R57 ;  /* 0x0000003938397221 */ /* 0x000fe20000010000 */
[----:B-1----:R-:W-:-:S05]  /*17340*/  @!P0 IMAD.WIDE R54, R155, 0x4, R54 ;  /* 0x000000049b368825 */ /* 0x002fca00078e0236 */
[----:B------:R-:W0:Y:S01]  /*17350*/  MUFU.RSQ R57, R57 ;  /* 0x0000003900397308 */ /* 0x000e220000001400 */
[----:B------:R1:W-:Y:S04]  /*17360*/  @!P0 STG.E desc[UR12][R54.64], R103 ;  /* 0x0000006736008986 */ /* 0x0003e8000c10190c */
[----:B0-----:R1:W-:Y:S01]  /*17370*/  @!P0 STG.E desc[UR12][R52.64], R57 ;  /* 0x0000003934008986 */ /* 0x0013e2000c10190c */
[----:B------:R-:W-:Y:S05]  /*17380*/  BRA.U !UP0, `(.L_x_1425) ;  /* 0x0000000d080c7547 */ /* 0x000fea000b800000 */
[----:B-1----:R-:W-:Y:S01]  /*17390*/  FSEL R52, R103, RZ, !P1 ;  /* 0x000000ff67347208 */ /* 0x002fe20004800000 */
[----:B------:R-:W-:Y:S01]  /*173a0*/  IMAD.U32 R53, R5, 0x10000, RZ ;  /* 0x0001000005357824 */ /* 0x000fe200078e00ff */
[----:B------:R-:W-:Y:S01]  /*173b0*/  SHF.L.U32 R103, R44, 0x10, RZ ;  /* 0x000000102c677819 */ /* 0x000fe200000006ff */
[----:B------:R-:W-:Y:S02]  /*173c0*/  UIADD3 UR4, UPT, UPT, UR6, -0x1, URZ ;  /* 0xffffffff06047890 */ /* 0x000fe4000fffe0ff */
        /* <DEDUP_REMOVED lines=32> */
[----:B------:R-:W-:Y:S01]  /*175d0*/  FMUL.FTZ R52, R57, R54 ;  /* 0x0000003639347220 */ /* 0x000fe20000410000 */
        /* <DEDUP_REMOVED lines=35> */
[----:B------:R-:W-:Y:S01]  /*17810*/  FFMA.FTZ R57, R62, R115, R121 ;  /* 0x000000733e397223 */ /* 0x000fe20000010079 */
        /* <DEDUP_REMOVED lines=27> */
[----:B------:R-:W-:Y:S01]  /*179d0*/  SHF.L.U32 R122, R42, 0x10, RZ ;  /* 0x000000102a7a7819 */ /* 0x000fe200000006ff */
[----:B------:R-:W-:Y:S01]  /*179e0*/  FFMA.FTZ R118, R118, R115, R121 ;  /* 0x0000007376767223 */ /* 0x000fe20000010079 */
        /* <DEDUP_REMOVED lines=28> */
[----:B------:R-:W-:Y:S01]  /*17bb0*/  UIMAD UR4, UR4, UR22, URZ ;  /* 0x00000016040472a4 */ /* 0x000fe2000f8e02ff */
[----:B------:R-:W-:-:S02]  /*17bc0*/  IMAD.U32 R134, R31, 0x10000, RZ ;  /* 0x000100001f867824 */ /* 0x000fc400078e00ff */
[----:B------:R-:W-:Y:S01]  /*17bd0*/  FFMA.FTZ R128, R101, R128, R114 ;  /* 0x0000008065807223 */ /* 0x000fe20000010072 */
[----:B------:R-:W-:Y:S01]  /*17be0*/  FFMA.FTZ R97, R97, R130, R132 ;  /* 0x0000008261617223 */ /* 0x000fe20000010084 */
[----:B------:R-:W-:Y:S01]  /*17bf0*/  FFMA.FTZ R65, R65, R106, R108 ;  /* 0x0000006a41417223 */ /* 0x000fe2000001006c */
[----:B------:R-:W-:Y:S01]  /*17c00*/  FFMA.FTZ R130, R67, R134, R136 ;  /* 0x0000008643827223 */ /* 0x000fe20000010088 */
[----:B------:R-:W-:Y:S01]  /*17c10*/  SHF.L.U32 R101, R82, 0x10, RZ ;  /* 0x0000001052657819 */ /* 0x000fe200000006ff */
[----:B------:R-:W0:Y:S01]  /*17c20*/  LDC.64 R106, c[0x0][0x428] ;  /* 0x00010a00ff6a7b82 */ /* 0x000e220000000a00 */
[----:B------:R-:W-:Y:S01]  /*17c30*/  USHF.R.S32.HI UR5, URZ, 0x1f, UR4 ;  /* 0x0000001fff057899 */ /* 0x000fe20008011404 */
[----:B------:R-:W-:Y:S01]  /*17c40*/  IMAD.U32 R67, R30, 0x10000, RZ ;  /* 0x000100001e437824 */ /* 0x000fe200078e00ff */
[----:B------:R-:W-:Y:S01]  /*17c50*/  SHF.L.U32 R114, R32, 0x10, RZ ;  /* 0x0000001020727819 */ /* 0x000fe200000006ff */
[----:B------:R-:W-:Y:S01]  /*17c60*/  IMAD.U32 R110, R17, 0x10000, RZ ;  /* 0x00010000116e7824 */ /* 0x000fe200078e00ff */
[----:B------:R-:W-:Y:S01]  /*17c70*/  SHF.L.U32 R136, R89, 0x10, RZ ;  /* 0x0000001059887819 */ /* 0x000fe200000006ff */
[----:B------:R-:W-:Y:S01]  /*17c80*/  IMAD.U32 R134, R73, 0x10000, RZ ;  /* 0x0001000049867824 */ /* 0x000fe200078e00ff */
[----:B------:R-:W-:Y:S01]  /*17c90*/  ULEA.HI UR5, UR5, UR4, URZ, 0x3 ;  /* 0x0000000405057291 */ /* 0x000fe2000f8f18ff */
        /* <DEDUP_REMOVED lines=8> */
[----:B------:R-:W-:-:S02]  /*17d20*/  IMAD.U32 R67, R19, 0x10000, RZ ;  /* 0x0001000013437824 */ /* 0x000fc400078e00ff */
[----:B------:R-:W-:Y:S01]  /*17d30*/  FFMA.FTZ R127, R60, R61, R63 ;  /* 0x0000003d3c7f7223 */ /* 0x000fe2000001003f */
[----:B------:R-:W-:Y:S02]  /*17d40*/  IMAD.U32 R115, RZ, RZ, UR5 ;  /* 0x00000005ff737e24 */ /* 0x000fe4000f8e00ff */
[----:B------:R-:W-:Y:S01]  /*17d50*/  FFMA.FTZ R134, R59, R108, R110 ;  /* 0x0000006c3b867223 */ /* 0x000fe2000001006e */
[----:B------:R-:W-:Y:S01]  /*17d60*/  SHF.L.U32 R61, R87, 0x10, RZ ;  /* 0x00000010573d7819 */ /* 0x000fe200000006ff */
[----:B------:R-:W-:Y:S01]  /*17d70*/  FFMA.FTZ R129, R56, R67, R109 ;  /* 0x0000004338817223 */ /* 0x000fe2000001006d */
[----:B------:R-:W-:Y:S01]  /*17d80*/  IMAD.U32 R59, R71, 0x10000, RZ ;  /* 0x00010000473b7824 */ /* 0x000fe200078e00ff */
[----:B------:R-:W-:Y:S01]  /*17d90*/  SHF.L.U32 R56, R20, 0x10, RZ ;  /* 0x0000001014387819 */ /* 0x000fe200000006ff */
[----:B------:R-:W-:Y:S01]  /*17da0*/  IMAD.U32 R60, R35, 0x10000, RZ ;  /* 0x00010000233c7824 */ /* 0x000fe200078e00ff */
[----:B------:R-:W-:Y:S01]  /*17db0*/  LEA.HI.SX32 R115, R115, R0, 0x1d ;  /* 0x0000000073737211 */ /* 0x000fe200078feaff */
[----:B------:R-:W-:Y:S01]  /*17dc0*/  FFMA.FTZ R136, R58, R59, R61 ;  /* 0x0000003b3a887223 */ /* 0x000fe2000001003d */
[----:B------:R-:W-:Y:S01]  /*17dd0*/  SHF.L.U32 R59, R70, 0x10, RZ ;  /* 0x00000010463b7819 */ /* 0x000fe200000006ff */
[----:B------:R-:W-:Y:S01]  /*17de0*/  FFMA.FTZ R67, R55, R56, R60 ;  /* 0x0000003837437223 */ /* 0x000fe2000001003c */
[C---:B------:R-:W-:Y:S01]  /*17df0*/  IADD3 R111, PT, PT, R115.reuse, 0x80, RZ ;  /* 0x00000080736f7810 */ /* 0x040fe20007ffe0ff */
[----:B------:R-:W-:Y:S01]  /*17e00*/  IMAD.U32 R61, R86, 0x10000, RZ ;  /* 0x00010000563d7824 */ /* 0x000fe200078e00ff */
[C---:B------:R-:W-:Y:S01]  /*17e10*/  IADD3 R55, PT, PT, R115.reuse, 0x180, RZ ;  /* 0x0000018073377810 */ /* 0x040fe20007ffe0ff */
[C---:B------:R-:W-:Y:S01]  /*17e20*/  VIADD R109, R115.reuse, 0x100 ;  /* 0x00000100736d7836 */ /* 0x040fe20000000000 */
[----:B------:R-:W-:Y:S01]  /*17e30*/  F2FP.BF16.F32.PACK_AB R53, R62, R53 ;  /* 0x000000353e35723e */ /* 0x000fe200000010ff */
[----:B------:R-:W-:Y:S01]  /*17e40*/  FFMA.FTZ R138, R54, R59, R61 ;  /* 0x0000003b368a7223 */ /* 0x000fe2000001003d */
[----:B0-----:R-:W-:Y:S01]  /*17e50*/  IMAD.WIDE.U32 R114, R115, 0x10, R106 ;  /* 0x0000001073727825 */ /* 0x001fe200078e006a */
[----:B------:R-:W-:-:S02]  /*17e60*/  F2FP.BF16.F32.PACK_AB R54, R103, R66 ;  /* 0x000000426736723e */ /* 0x000fc400000010ff */
[----:B------:R-:W-:Y:S01]  /*17e70*/  F2FP.BF16.F32.PACK_AB R52, R57, R52 ;  /* 0x000000343934723e */ /* 0x000fe200000010ff */
[--C-:B------:R-:W-:Y:S01]  /*17e80*/  IMAD.WIDE.U32 R110, R111, 0x10, R106.reuse ;  /* 0x000000106f6e7825 */ /* 0x100fe200078e006a */
[----:B------:R-:W-:Y:S02]  /*17e90*/  F2FP.BF16.F32.PACK_AB R59, R125, R124 ;  /* 0x0000007c7d3b723e */ /* 0x000fe400000010ff */
[----:B------:R-:W-:Y:S01]  /*17ea0*/  F2FP.BF16.F32.PACK_AB R58, R122, R121 ;  /* 0x000000797a3a723e */ /* 0x000fe200000010ff */
[--C-:B------:R-:W-:Y:S01]  /*17eb0*/  IMAD.WIDE.U32 R108, R109, 0x10, R106.reuse ;  /* 0x000000106d6c7825 */ /* 0x100fe200078e006a */
[----:B------:R-:W-:Y:S02]  /*17ec0*/  F2FP.BF16.F32.PACK_AB R57, R120, R119 ;  /* 0x000000777839723e */ /* 0x000fe400000010ff */
[----:B------:R-:W-:Y:S01]  /*17ed0*/  F2FP.BF16.F32.PACK_AB R56, R118, R113 ;  /* 0x000000717638723e */ /* 0x000fe200000010ff */
[----:B------:R-:W-:Y:S01]  /*17ee0*/  IMAD.WIDE.U32 R106, R55, 0x10, R106 ;  /* 0x00000010376a7825 */ /* 0x000fe200078e006a */
[----:B------:R-:W-:-:S02]  /*17ef0*/  F2FP.BF16.F32.PACK_AB R55, R117, R116 ;  /* 0x000000747537723e */ /* 0x000fc400000010ff */
[----:B------:R-:W-:Y:S02]  /*17f00*/  F2FP.BF16.F32.PACK_AB R63, R132, R65 ;  /* 0x00000041843f723e */ /* 0x000fe400000010ff */
        /* <DEDUP_REMOVED lines=9> */
[----:B------:R-:W-:-:S05]  /*17fa0*/  F2FP.BF16.F32.PACK_AB R64, R101, R64 ;  /* 0x000000406540723e */ /* 0x000fca00000010ff */
[----:B------:R0:W-:Y:S02]  /*17fb0*/  STG.E.128 desc[UR12][R106.64], R64 ;  /* 0x000000406a007986 */ /* 0x0001e4000c101d0c */
.L_x_1425:
[----:B------:R-:W-:Y:S02]  /*17fc0*/  UIADD3 UR7, UPT, UPT, UR7, UR20, URZ ;  /* 0x0000001407077290 */ /* 0x000fe4000fffe0ff */
[----:B------:R-:W-:Y:S02]  /*17fd0*/  UPLOP3.LUT UP1, UPT, UPT, UPT, UP1, 0x40, 0x4 ;  /* 0x000000000004789c */ /* 0x000fe40003f2e810 */
[----:B------:R-:W-:-:S09]  /*17fe0*/  UISETP.GE.AND UP0, UPT, UR7, UR21, UPT ;  /* 0x000000150700728c */ /* 0x000fd2000bf06270 */
[----:B------:R-:W-:Y:S05]  /*17ff0*/  BRA.U !UP0, `(.L_x_1426) ;  /* 0xfffffe8d08347547 */ /* 0x000fea000b83ffff */
[----:B------:R-:W-:Y:S05]  /*18000*/  EXIT ;  /* 0x000000000000794d */ /* 0x000fea0003800000 */
.L_x_1427:
        /* <DEDUP_REMOVED lines=15> */
.L_x_27209:


//--------------------- .text._ZN10layer_norm13ln_fwd_kernelINS_13Kernel_traitsI13__nv_bfloat16S2_S2_S2_fjLj4096ELj1ELj1ELj4ELj16ENS_18Kernel_traits_baseILj4096ES2_S2_S2_S2_fjLj128EEEEELb1ELb1ELb0ELb0EEEvNS_9FwdParamsE --------------------------
	.section	.text._ZN10layer_norm13ln_fwd_kernelINS_13Kernel_traitsI13__nv_bfloat16S2_S2_S2_fjLj4096ELj1ELj1ELj4ELj16ENS_18Kernel_traits_baseILj4096ES2_S2_S2_S2_fjLj128EEEEELb1ELb1ELb0ELb0EEEvNS_9FwdParamsE,"ax",@progbits
	.align	128
        .global         _ZN10layer_norm13ln_fwd_kernelINS_13Kernel_traitsI13__nv_bfloat16S2_S2_S2_fjLj4096ELj1ELj1ELj4ELj16ENS_18Kernel_traits_baseILj4096ES2_S2_S2_S2_fjLj128EEEEELb1ELb1ELb0ELb0EEEvNS_9FwdParamsE
        .type           _ZN10layer_norm13ln_fwd_kernelINS_13Kernel_traitsI13__nv_bfloat16S2_S2_S2_fjLj4096ELj1ELj1ELj4ELj16ENS_18Kernel_traits_baseILj4096ES2_S2_S2_S2_fjLj128EEEEELb1ELb1ELb0ELb0EEEvNS_9FwdParamsE,@function
        .size           _ZN10layer_norm13ln_fwd_kernelINS_13Kernel_traitsI13__nv_bfloat16S2_S2_S2_fjLj4096ELj1ELj1ELj4ELj16ENS_18Kernel_traits_baseILj4096ES2_S2_S2_S2_fjLj128EEEEELb1ELb1ELb0ELb0EEEvNS_9FwdParamsE,(.L_x_27210 - _ZN10layer_norm13ln_fwd_kernelINS_13Kernel_traitsI13__nv_bfloat16S2_S2_S2_fjLj4096ELj1ELj1ELj4ELj16ENS_18Kernel_traits_baseILj4096ES2_S2_S2_S2_fjLj128EEEEELb1ELb1ELb0ELb0EEEvNS_9FwdParamsE)
        .other          _ZN10layer_norm13ln_fwd_kernelINS_13Kernel_traitsI13__nv_bfloat16S2_S2_S2_fjLj4096ELj1ELj1ELj4ELj16ENS_18Kernel_traits_baseILj4096ES2_S2_S2_S2_fjLj128EEEEELb1ELb1ELb0ELb0EEEvNS_9FwdParamsE,@"STO_CUDA_ENTRY STV_DEFAULT"
_ZN10layer_norm13ln_fwd_kernelINS_13Kernel_traitsI13__nv_bfloat16S2_S2_S2_fjLj4096ELj1ELj1ELj4ELj16ENS_18Kernel_traits_baseILj4096ES2_S2_S2_S2_fjLj128EEEEELb1ELb1ELb0ELb0EEEvNS_9FwdParamsE:
.text._ZN10layer_norm13ln_fwd_kernelINS_13Kernel_traitsI13__nv_bfloat16S2_S2_S2_fjLj4096ELj1ELj1ELj4ELj16ENS_18Kernel_traits_baseILj4096ES2_S2_S2_S2_fjLj128EEEEELb1ELb1ELb0ELb0EEEvNS_9FwdParamsE:
[----:B------:R-:W-:Y:S01]  /*0000*/  LDC R1, c[0x0][0x37c] ;  /* 0x0000df00ff017b82 */ /* 0x000fe20000000800 */
[----:B------:R-:W0:Y:S07]  /*0010*/  LDCU.U8 UR4, c[0x0][0x464] ;  /* 0x00008c80ff0477ac */ /* 0x000e2e0008000000 */
[----:B------:R-:W1:Y:S01]  /*0020*/  LDC R90, c[0x0][0x458] ;  /* 0x00011600ff5a7b82 */ /* 0x000e620000000800 */
[----:B------:R-:W2:Y:S01]  /*0030*/  LDCU.64 UR6, c[0x0][0x450] ;  /* 0x00008a00ff0677ac */ /* 0x000ea20008000a00 */
[----:B------:R-:W3:Y:S06]  /*0040*/  LDCU.64 UR8, c[0x0][0x358] ;  /* 0x00006b00ff0877ac */ /* 0x000eec0008000a00 */
[----:B------:R-:W1:Y:S01]  /*0050*/  LDC R91, c[0x0][0x45c] ;  /* 0x00011700ff5b7b82 */ /* 0x000e620000000800 */
[----:B------:R-:W4:Y:S01]  /*0060*/  LDCU.64 UR10, c[0x0][0x438] ;  /* 0x00008700ff0a77ac */ /* 0x000f220008000a00 */
[----:B------:R-:W5:Y:S01]  /*0070*/  LDCU UR5, c[0x0][0x388] ;  /* 0x00007100ff0577ac */ /* 0x000f620008000800 */
[----:B0-----:R-:W-:Y:S01]  /*0080*/  ISETP.NE.AND P0, PT, RZ, UR4, PT ;  /* 0x00000004ff007c0c */ /* 0x001fe2000bf05270 */
[----:B--2---:R-:W-:-:S02]  /*0090*/  IMAD.U32 R2, RZ, RZ, UR6 ;  /* 0x00000006ff027e24 */ /* 0x004fc4000f8e00ff */
[----:B------:R-:W-:-:S10]  /*00a0*/  IMAD.U32 R3, RZ, RZ, UR7 ;  /* 0x00000007ff037e24 */ /* 0x000fd4000f8e00ff */
[----:B---3--:R-:W2:Y:S01]  /*00b0*/  @P0 LDG.E.64 R2, desc[UR8][R2.64] ;  /* 0x0000000802020981 */ /* 0x008ea2000c1e1b00 */
[----:B------:R-:W0:Y:S03]  /*00c0*/  @P0 LDC R7, c[0x0][0x460] ;  /* 0x00011800ff070b82 */ /* 0x000e260000000800 */
[----:B-1----:R-:W0:Y:S01]  /*00d0*/  @P0 LDG.E.64 R4, desc[UR8][R90.64] ;  /* 0x000000085a040981 */ /* 0x002e22000c1e1b00 */
[----:B----4-:R-:W-:Y:S01]  /*00e0*/  UISETP.NE.U32.AND UP0, UPT, UR10, URZ, UPT ;  /* 0x000000ff0a00728c */ /* 0x010fe2000bf05070 */
[----:B------:R-:W-:Y:S01]  /*00f0*/  BSSY.RECONVERGENT B0, `(.L_x_1428) ;  /* 0x000007d000007945 */ /* 0x000fe20003800200 */
[----:B-----5:R-:W-:Y:S01]  /*0100*/  USHF.R.S32.HI UR4, URZ, 0x1f, UR5 ;  /* 0x0000001fff047899 */ /* 0x020fe20008011405 */
[----:B------:R-:W1:Y:S01]  /*0110*/  S2R R0, SR_TID.X ;  /* 0x0000000000007919 */ /* 0x000e620000002100 */
[----:B------:R-:W3:Y:S01]  /*0120*/  S2UR UR14, SR_CTAID.X ;  /* 0x00000000000e79c3 */ /* 0x000ee20000002500 */
[----:B------:R-:W-:-:S02]  /*0130*/  UISETP.NE.AND.EX UP0, UPT, UR11, URZ, UPT, UP0 ;  /* 0x000000ff0b00728c */ /* 0x000fc4000bf05300 */
[----:B------:R-:W-:-:S04]  /*0140*/  ULEA.HI UR4, UR4, UR5, URZ, 0x3 ;  /* 0x0000000504047291 */ /* 0x000fc8000f8f18ff */
[----:B------:R-:W-:Y:S01]  /*0150*/  USHF.R.S32.HI UR4, URZ, 0x3, UR4 ;  /* 0x00000003ff047899 */ /* 0x000fe20008011404 */
[----:B------:R-:W3:Y:S01]  /*0160*/  LDC R96, c[0x0][0x360] ;  /* 0x0000d800ff607b82 */ /* 0x000ee20000000800 */
[----:B--2---:R-:W-:Y:S02]  /*0170*/  @P0 R2UR UR6, R2 ;  /* 0x00000000020602ca */ /* 0x004fe400000e0000 */
[----:B------:R-:W-:Y:S02]  /*0180*/  @P0 R2UR UR7, R3 ;  /* 0x00000000030702ca */ /* 0x000fe400000e0000 */
[----:B0-----:R-:W-:Y:S02]  /*0190*/  @P0 IADD3 R90, P1, PT, R4, R7, RZ ;  /* 0x00000007045a0210 */ /* 0x001fe40007f3e0ff */
[----:B-1----:R-:W-:Y:S02]  /*01a0*/  MOV R3, R0 ;  /* 0x0000000000037202 */ /* 0x002fe40000000f00 */
[----:B------:R-:W-:Y:S01]  /*01b0*/  LOP3.LUT R2, R0, 0x60, RZ, 0xc0, !PT ;  /* 0x0000006000027812 */ /* 0x000fe200078ec0ff */
[----:B------:R-:W-:Y:S01]  /*01c0*/  @P0 IMAD.X R91, RZ, RZ, R5, P1 ;  /* 0x000000ffff5b0224 */ /* 0x000fe200008e0605 */
[----:B------:R-:W-:Y:S01]  /*01d0*/  LOP3.LUT R95, R3, 0x7f, RZ, 0x3c, !PT ;  /* 0x0000007f035f7812 */ /* 0x000fe200078e3cff */
[----:B---3--:R-:W-:-:S02]  /*01e0*/  IMAD R96, R96, UR14, R3 ;  /* 0x0000000e60607c24 */ /* 0x008fc4000f8e0203 */
[----:B------:R-:W-:Y:S01]  /*01f0*/  UIADD3 UR25, UPT, UPT, UR6, -0x61c88647, URZ ;  /* 0x9e3779b906197890 */ /* 0x000fe2000fffe0ff */
[--C-:B------:R-:W-:Y:S01]  /*0200*/  SHF.R.U64 R94, R90, 0x2, R91.reuse ;  /* 0x000000025a5e7819 */ /* 0x100fe2000000125b */
[----:B------:R-:W-:Y:S01]  /*0210*/  VIADD R95, R95, UR4 ;  /* 0x000000045f5f7c36 */ /* 0x000fe20008000000 */
        /* <DEDUP_REMOVED lines=33> */
[----:B------:R-:W-:-:S04]  /*0430*/  @P0 LOP3.LUT R3, R3, 0x80, RZ, 0xfc, !PT ;  /* 0x0000008003030812 */ /* 0x000fc800078efcff */
[----:B------:R0:W5:Y:S02]  /*0440*/  @P0 LDG.E.128 R68, desc[UR8][R8.64] ;  /* 0x0000000808440981 */ /* 0x000164000c1e1d00 */
[----:B------:R-:W2:Y:S01]  /*0450*/  @P2 LDC.64 R16, c[0x0][0x3d0] ;  /* 0x0000f400ff102b82 */ /* 0x000ea20000000a00 */
[----:B---3--:R-:W-:-:S05]  /*0460*/  @P1 IMAD.WIDE.U32 R10, R3, 0x10, R10 ;  /* 0x00000010030a1825 */ /* 0x008fca00078e000a */
[----:B------:R0:W5:Y:S02]  /*0470*/  @P1 LDG.E.128 R64, desc[UR8][R10.64] ;  /* 0x000000080a401981 */ /* 0x000164000c1e1d00 */
[----:B------:R-:W3:Y:S01]  /*0480*/  @P2 LDC.64 R18, c[0x0][0x438] ;  /* 0x00010e00ff122b82 */ /* 0x000ee20000000a00 */
[----:B----4-:R-:W-:-:S05]  /*0490*/  @P1 IMAD.WIDE.U32 R12, R3, 0x10, R12 ;  /* 0x00000010030c1825 */ /* 0x010fca00078e000c */
[----:B------:R0:W5:Y:S02]  /*04a0*/  @P1 LD.E.128 R60, desc[UR8][R12.64] ;  /* 0x000000080c3c1980 */ /* 0x000164000c101d00 */
[----:B------:R-:W4:Y:S01]  /*04b0*/  @P2 LDC.64 R20, c[0x0][0x3e8] ;  /* 0x0000fa00ff142b82 */ /* 0x000f220000000a00 */
[C---:B-1----:R-:W-:Y:S01]  /*04c0*/  @P1 IMAD.WIDE.U32 R14, R3.reuse, 0x10, R14 ;  /* 0x00000010030e1825 */ /* 0x042fe200078e000e */
[----:B------:R-:W-:-:S04]  /*04d0*/  @P1 IADD3 R3, PT, PT, R3, 0x80, RZ ;  /* 0x0000008003031810 */ /* 0x000fc80007ffe0ff */
[----:B------:R0:W5:Y:S01]  /*04e0*/  @P1 LDG.E.128 R56, desc[UR8][R14.64] ;  /* 0x000000080e381981 */ /* 0x000162000c1e1d00 */
[----:B--2---:R-:W-:-:S05]  /*04f0*/  @P2 IMAD.WIDE.U32 R16, R3, 0x10, R16 ;  /* 0x0000001003102825 */ /* 0x004fca00078e0010 */
[----:B------:R0:W5:Y:S01]  /*0500*/  @P2 LDG.E.128 R52, desc[UR8][R16.64] ;  /* 0x0000000810342981 */ /* 0x000162000c1e1d00 */
[----:B---3--:R-:W-:-:S05]  /*0510*/  @P2 IMAD.WIDE.U32 R18, R3, 0x10, R18 ;  /* 0x0000001003122825 */ /* 0x008fca00078e0012 */
[----:B------:R0:W5:Y:S01]  /*0520*/  @P2 LD.E.128 R48, desc[UR8][R18.64] ;  /* 0x0000000812302980 */ /* 0x000162000c101d00 */
[----:B----4-:R-:W-:-:S05]  /*0530*/  @P2 IMAD.WIDE.U32 R20, R3, 0x10, R20 ;  /* 0x0000001003142825 */ /* 0x010fca00078e0014 */
        /* <DEDUP_REMOVED lines=14> */
.L_x_1429:
        /* <DEDUP_REMOVED lines=24> */
[C---:B-1----:R-:W-:Y:S01]  /*07a0*/  @P2 IMAD.WIDE.U32 R18, R3.reuse, 0x10, R18 ;  /* 0x0000001003122825 */ /* 0x042fe200078e0012 */
[----:B------:R-:W-:-:S04]  /*07b0*/  @P2 IADD3 R3, PT, PT, R3, 0x80, RZ ;  /* 0x0000008003032810 */ /* 0x000fc80007ffe0ff */
[----:B------:R0:W5:Y:S01]  /*07c0*/  @P2 LDG.E.128 R44, desc[UR8][R18.64] ;  /* 0x00000008122c2981 */ /* 0x000162000c1e1d00 */
[----:B--2---:R-:W-:-:S05]  /*07d0*/  @P3 IMAD.WIDE.U32 R4, R3, 0x10, R20 ;  /* 0x0000001003043825 */ /* 0x004fca00078e0014 */
[----:B------:R0:W5:Y:S01]  /*07e0*/  @P3 LDG.E.128 R40, desc[UR8][R4.64] ;  /* 0x0000000804283981 */ /* 0x000162000c1e1d00 */
[----:B---3--:R-:W-:-:S05]  /*07f0*/  @P3 IMAD.WIDE.U32 R6, R3, 0x10, R22 ;  /* 0x0000001003063825 */ /* 0x008fca00078e0016 */
[----:B------:R0:W5:Y:S01]  /*0800*/  @P3 LDG.E.128 R32, desc[UR8][R6.64] ;  /* 0x0000000806203981 */ /* 0x000162000c1e1d00 */
[----:B------:R-:W-:Y:S02]  /*0810*/  HFMA2 R74, -RZ, RZ, 0, 0 ;  /* 0x00000000ff4a7431 */ /* 0x000fe400000001ff */
[----:B------:R-:W-:Y:S01]  /*0820*/  IMAD.MOV.U32 R50, RZ, RZ, RZ ;  /* 0x000000ffff327224 */ /* 0x000fe200078e00ff */
[----:B------:R-:W-:Y:S01]  /*0830*/  CS2R R48, SRZ ;  /* 0x0000000000307805 */ /* 0x000fe2000001ff00 */
[----:B------:R-:W-:Y:S01]  /*0840*/  IMAD.MOV.U32 R62, RZ, RZ, RZ ;  /* 0x000000ffff3e7224 */ /* 0x000fe200078e00ff */
[----:B------:R-:W-:Y:S02]  /*0850*/  CS2R R60, SRZ ;  /* 0x00000000003c7805 */ /* 0x000fe4000001ff00 */
[----:B------:R-:W-:Y:S02]  /*0860*/  CS2R R72, SRZ ;  /* 0x0000000000487805 */ /* 0x000fe4000001ff00 */
[----:B------:R-:W-:-:S02]  /*0870*/  @P3 CS2R R38, SRZ ;  /* 0x0000000000263805 */ /* 0x000fc4000001ff00 */
[----:B------:R-:W-:Y:S01]  /*0880*/  @P3 CS2R R36, SRZ ;  /* 0x0000000000243805 */ /* 0x000fe2000001ff00 */
[----:B------:R-:W-:Y:S01]  /*0890*/  @P0 IMAD.MOV.U32 R75, RZ, RZ, RZ ;  /* 0x000000ffff4b0224 */ /* 0x000fe200078e00ff */
[----:B------:R-:W-:Y:S01]  /*08a0*/  @P2 MOV R51, RZ ;  /* 0x000000ff00332202 */ /* 0x000fe20000000f00 */
[----:B0-----:R-:W-:-:S07]  /*08b0*/  @P1 IMAD.MOV.U32 R63, RZ, RZ, RZ ;  /* 0x000000ffff3f1224 */ /* 0x001fce00078e00ff */
.L_x_1430:
[----:B------:R-:W-:Y:S05]  /*08c0*/  BSYNC.RECONVERGENT B0 ;  /* 0x0000000000007941 */ /* 0x000fea0003800200 */
.L_x_1428:
[----:B------:R-:W0:Y:S02]  /*08d0*/  LDCU UR5, c[0x0][0x384] ;  /* 0x00007080ff0577ac */ /* 0x000e240008000800 */
[----:B0-----:R-:W-:-:S06]  /*08e0*/  UISETP.GE.AND UP0, UPT, UR14, UR5, UPT ;  /* 0x000000050e00728c */ /* 0x001fcc000bf06270 */
[----:B------:R-:W-:-:S13]  /*08f0*/  PLOP3.LUT P0, PT, PT, PT, UP0, 0x80, 0x8 ;  /* 0x000000000008781c */ /* 0x000fda0003f0f008 */
[----:B------:R-:W-:Y:S05]  /*0900*/  @P0 EXIT ;  /* 0x000000000000094d */ /* 0x000fea0003800000 */
[----:B------:R-:W-:Y:S01]  /*0910*/  IMAD.HI.U32 R3, R94, -0x2daee0ad, RZ ;  /* 0xd2511f535e037827 */ /* 0x000fe200078e00ff */
[----:B------:R-:W-:Y:S01]  /*0920*/  USHF.L.U32 UR5, UR4, 0x1, URZ ;  /* 0x0000000104057899 */ /* 0x000fe200080006ff */
[----:B------:R-:W-:Y:S01]  /*0930*/  LOP3.LUT R90, R90, 0x3, RZ, 0xc0, !PT ;  /* 0x000000035a5a7812 */ /* 0x000fe200078ec0ff */
[----:B------:R-:W0:Y:S01]  /*0940*/  LDCU.64 UR10, c[0x0][0x3e0] ;  /* 0x00007c00ff0a77ac */ /* 0x000e220008000a00 */
[C---:B------:R-:W-:Y:S01]  /*0950*/  IMAD.HI.U32 R4, R96.reuse, -0x326172a9, RZ ;  /* 0xcd9e8d5760047827 */ /* 0x040fe200078e00ff */
[----:B------:R-:W-:Y:S01]  /*0960*/  LOP3.LUT R3, R3, UR7, RZ, 0x3c, !PT ;  /* 0x0000000703037c12 */ /* 0x000fe2000f8e3cff */
[----:B------:R-:W-:Y:S02]  /*0970*/  ULOP3.LUT UR5, UR5, 0xffffff00, URZ, 0xc0, !UPT ;  /* 0xffffff0005057892 */ /* 0x000fe4000f8ec0ff */
[----:B------:R-:W-:Y:S01]  /*0980*/  IMAD R6, R96, -0x326172a9, RZ ;  /* 0xcd9e8d5760067824 */ /* 0x000fe200078e02ff */
[----:B------:R-:W-:Y:S01]  /*0990*/  LOP3.LUT R4, R93, UR6, R4, 0x96, !PT ;  /* 0x000000065d047c12 */ /* 0x000fe2000f8e9604 */
[----:B------:R-:W-:Y:S01]  /*09a0*/  IMAD.HI.U32 R5, R3, -0x326172a9, RZ ;  /* 0xcd9e8d5703057827 */ /* 0x000fe200078e00ff */
[----:B-----5:R-:W-:Y:S01]  /*09b0*/  PRMT R89, R51, 0x7632, R89 ;  /* 0x0000763233597816 */ /* 0x020fe20000000059 */
[----:B------:R-:W-:Y:S01]  /*09c0*/  UPLOP3.LUT UP2, UPT, UPT, UPT, UPT, 0x40, 0x4 ;  /* 0x000000000004789c */ /* 0x000fe20003f4e870 */
        /* <DEDUP_REMOVED lines=9> */
[----:B0-----:R-:W-:Y:S01]  /*0a60*/  UISETP.NE.U32.AND UP0, UPT, UR10, URZ, UPT ;  /* 0x000000ff0a00728c */ /* 0x001fe2000bf05070 */
[----:B------:R-:W-:Y:S02]  /*0a70*/  PRMT R85, R62, 0x7632, R85 ;  /* 0x000076323e557816 */ /* 0x000fe40000000055 */
[----:B------:R-:W-:Y:S01]  /*0a80*/  IMAD R6, R3, -0x326172a9, RZ ;  /* 0xcd9e8d5703067824 */ /* 0x000fe200078e02ff */
[----:B------:R-:W-:Y:S01]  /*0a90*/  LOP3.LUT R4, R9, UR12, R4, 0x96, !PT ;  /* 0x0000000c09047c12 */ /* 0x000fe2000f8e9604 */
[----:B------:R-:W-:Y:S01]  /*0aa0*/  IMAD.HI.U32 R3, R7, -0x326172a9, RZ ;  /* 0xcd9e8d5707037827 */ /* 0x000fe200078e00ff */
[----:B------:R-:W-:Y:S01]  /*0ab0*/  PRMT R84, R66, 0x7632, R84 ;  /* 0x0000763242547816 */ /* 0x000fe20000000054 */
        /* <DEDUP_REMOVED lines=10> */
[----:B------:R-:W-:Y:S01]  /*0b60*/  IMAD.HI.U32 R8, R3, -0x2daee0ad, RZ ;  /* 0xd2511f5303087827 */ /* 0x000fe200078e00ff */
[----:B------:R-:W-:Y:S01]  /*0b70*/  LOP3.LUT R5, R6, UR13, R5, 0x96, !PT ;  /* 0x0000000d06057c12 */ /* 0x000fe2000f8e9605 */
[----:B------:R-:W1:Y:S01]  /*0b80*/  LDCU.64 UR12, c[0x0][0x380] ;  /* 0x00007000ff0c77ac */ /* 0x000e620008000a00 */
        /* <DEDUP_REMOVED lines=34> */
[----:B------:R-:W-:Y:S01]  /*0db0*/  IMAD R6, R6, -0x326172a9, RZ ;  /* 0xcd9e8d5706067824 */ /* 0x000fe200078e02ff */
[----:B------:R-:W-:Y:S01]  /*0dc0*/  LOP3.LUT R3, R8, UR28, R3, 0x96, !PT ;  /* 0x0000001c08037c12 */ /* 0x000fe2000f8e9603 */
[----:B------:R-:W-:Y:S01]  /*0dd0*/  IMAD R8, R5, -0x2daee0ad, RZ ;  /* 0xd2511f5305087824 */ /* 0x000fe200078e02ff */
[----:B------:R-:W-:Y:S01]  /*0de0*/  PRMT R10, R57, 0x7632, R10 ;  /* 0x00007632390a7816 */ /* 0x000fe2000000000a */
[----:B------:R-:W-:-:S04]  /*0df0*/  IMAD.HI.U32 R5, R4, -0x326172a9, RZ ;  /* 0xcd9e8d5704057827 */ /* 0x000fc800078e00ff */
[C---:B------:R-:W-:Y:S01]  /*0e00*/  IMAD.HI.U32 R7, R3.reuse, -0x2daee0ad, RZ ;  /* 0xd2511f5303077827 */ /* 0x040fe200078e00ff */
[----:B------:R-:W-:Y:S01]  /*0e10*/  LOP3.LUT R5, R6, UR24, R5, 0x96, !PT ;  /* 0x0000001806057c12 */ /* 0x000fe2000f8e9605 */
[----:B------:R-:W-:Y:S02]  /*0e20*/  ULOP3.LUT UR24, UR4, 0x7f, URZ, 0xc0, !UPT ;  /* 0x0000007f04187892 */ /* 0x000fe4000f8ec0ff */
[----:B------:R-:W-:Y:S01]  /*0e30*/  IMAD R6, R3, -0x2daee0ad, RZ ;  /* 0xd2511f5303067824 */ /* 0x000fe200078e02ff */
[----:B------:R-:W-:Y:S01]  /*0e40*/  LOP3.LUT R7, R8, UR18, R7, 0x96, !PT ;  /* 0x0000001208077c12 */ /* 0x000fe2000f8e9607 */
[----:B------:R-:W-:Y:S01]  /*0e50*/  IMAD.HI.U32 R3, R5, -0x2daee0ad, RZ ;  /* 0xd2511f5305037827 */ /* 0x000fe200078e00ff */
[----:B------:R-:W-:-:S03]  /*0e60*/  PRMT R8, R56, 0x7632, R8 ;  /* 0x0000763238087816 */ /* 0x000fc60000000008 */
[----:B------:R-:W-:Y:S01]  /*0e70*/  IMAD.SHL.U32 R0, R0, 0x20, RZ ;  /* 0x0000002000007824 */ /* 0x000fe200078e00ff */
[----:B------:R-:W-:Y:S01]  /*0e80*/  LOP3.LUT R28, R6, UR29, R3, 0x96, !PT ;  /* 0x0000001d061c7c12 */ /* 0x000fe2000f8e9603 */
[----:B------:R-:W-:Y:S01]  /*0e90*/  IMAD.MOV R3, RZ, RZ, -R2 ;  /* 0x000000ffff037224 */ /* 0x000fe200078e0a02 */
[----:B------:R-:W-:Y:S01]  /*0ea0*/  PRMT R6, R70, 0x7632, R6 ;  /* 0x0000763246067816 */ /* 0x000fe20000000006 */
[----:B------:R-:W-:Y:S01]  /*0eb0*/  IMAD R9, R4, -0x326172a9, RZ ;  /* 0xcd9e8d5704097824 */ /* 0x000fe200078e02ff */
[----:B------:R-:W-:Y:S01]  /*0ec0*/  LOP3.LUT R2, R0, 0x3e0, RZ, 0xc0, !PT ;  /* 0x000003e000027812 */ /* 0x000fe200078ec0ff */
[----:B------:R-:W-:Y:S01]  /*0ed0*/  IMAD.HI.U32 R4, R7, -0x326172a9, RZ ;  /* 0xcd9e8d5707047827 */ /* 0x000fe200078e00ff */
[----:B------:R-:W-:Y:S02]  /*0ee0*/  VIADDMNMX R0, R3, UR24, RZ, !PT ;  /* 0x0000001803007c46 */ /* 0x000fe4000f8001ff */
[----:B------:R-:W-:Y:S01]  /*0ef0*/  IADD3 R2, PT, PT, RZ, -R2, RZ ;  /* 0x80000002ff027210 */ /* 0x000fe20007ffe0ff */
[----:B------:R-:W-:Y:S01]  /*0f00*/  IMAD R5, R5, -0x2daee0ad, RZ ;  /* 0xd2511f5305057824 */ /* 0x000fe200078e02ff */
[----:B------:R-:W-:Y:S01]  /*0f10*/  VIMNMX R0, PT, PT, R0, 0x20, PT ;  /* 0x0000002000007848 */ /* 0x000fe20003fe0100 */
[----:B------:R-:W-:Y:S01]  /*0f20*/  IMAD.HI.U32 R91, R28, -0x326172a9, RZ ;  /* 0xcd9e8d571c5b7827 */ /* 0x000fe200078e00ff */
[----:B------:R-:W-:-:S02]  /*0f30*/  LOP3.LUT R106, R9, UR19, R4, 0x96, !PT ;  /* 0x00000013096a7c12 */ /* 0x000fc4000f8e9604 */
[----:B------:R-:W-:Y:S01]  /*0f40*/  LEA R0, R0, UR5, 0x3 ;  /* 0x0000000500007c11 */ /* 0x000fe2000f8e18ff */
[----:B------:R-:W-:Y:S01]  /*0f50*/  IMAD R4, R7, -0x326172a9, RZ ;  /* 0xcd9e8d5707047824 */ /* 0x000fe200078e02ff */
[----:B------:R-:W-:Y:S01]  /*0f60*/  PRMT R7, R71, 0x7632, R7 ;  /* 0x0000763247077816 */ /* 0x000fe20000000007 */
[----:B------:R-:W-:Y:S01]  /*0f70*/  IMAD.HI.U32 R92, R106, -0x2daee0ad, RZ ;  /* 0xd2511f536a5c7827 */ /* 0x000fe200078e00ff */
[----:B------:R-:W-:Y:S02]  /*0f80*/  I2FP.F32.U32 R9, R0 ;  /* 0x0000000000097245 */ /* 0x000fe40000201000 */
[----:B------:R-:W-:Y:S01]  /*0f90*/  VIADDMNMX R0, R2, UR24, RZ, !PT ;  /* 0x0000001802007c46 */ /* 0x000fe2000f8001ff */
[----:B------:R-:W-:Y:S01]  /*0fa0*/  IMAD.MOV.U32 R3, RZ, RZ, RZ ;  /* 0x000000ffff037224 */ /* 0x000fe200078e00ff */
[----:B------:R-:W-:Y:S01]  /*0fb0*/  LOP3.LUT R92, R5, UR20, R92, 0x96, !PT ;  /* 0x00000014055c7c12 */ /* 0x000fe2000f8e965c */
[----:B------:R-:W-:Y:S01]  /*0fc0*/  IMAD R106, R106, -0x2daee0ad, RZ ;  /* 0xd2511f536a6a7824 */ /* 0x000fe200078e02ff */
[----:B------:R-:W0:Y:S01]  /*0fd0*/  MUFU.RCP R9, R9 ;  /* 0x0000000900097308 */ /* 0x000e220000001000 */
[----:B------:R-:W-:-:S02]  /*0fe0*/  VIMNMX R0, PT, PT, R0, 0x20, PT ;  /* 0x0000002000007848 */ /* 0x000fc40003fe0100 */
[----:B------:R-:W-:Y:S02]  /*0ff0*/  LOP3.LUT R91, R4, UR30, R91, 0x96, !PT ;  /* 0x0000001e045b7c12 */ /* 0x000fe4000f8e965b */
[----:B------:R-:W-:Y:S01]  /*1000*/  LEA R2, R0, UR5, 0x3 ;  /* 0x0000000500027c11 */ /* 0x000fe2000f8e18ff */
[----:B------:R-:W-:Y:S01]  /*1010*/  IMAD R0, R28, -0x326172a9, RZ ;  /* 0xcd9e8d571c007824 */ /* 0x000fe200078e02ff */
[----:B------:R-:W-:Y:S02]  /*1020*/  PRMT R5, R69, 0x7632, R5 ;  /* 0x0000763245057816 */ /* 0x000fe40000000005 */
[----:B-1234-:R-:W-:-:S07]  /*1030*/  PRMT R4, R68, 0x7632, R4 ;  /* 0x0000763244047816 */ /* 0x01efce0000000004 */
.L_x_1778:
[----:B-1----:R-:W1:Y:S01]  /*1040*/  @UP0 LDCU.64 UR4, c[0x0][0x3e0] ;  /* 0x00007c00ff0407ac */ /* 0x002e620008000a00 */
[----:B------:R-:W-:Y:S01]  /*1050*/  PLOP3.LUT P0, PT, PT, PT, UP0, 0x80, 0x8 ;  /* 0x000000000008781c */ /* 0x000fe20003f0f008 */
[----:B-1----:R-:W-:-:S06]  /*1060*/  @UP0 UIMAD.WIDE UR4, UR14, 0x2, UR4 ;  /* 0x000000020e0408a5 */ /* 0x002fcc000f8e0204 */
[----:B0-234-:R-:W-:Y:S01]  /*1070*/  IMAD.U32 R80, RZ, RZ, UR4 ;  /* 0x00000004ff507e24 */ /* 0x01dfe2000f8e00ff */
[----:B------:R-:W-:-:S05]  /*1080*/  MOV R81, UR5 ;  /* 0x0000000500517c02 */ /* 0x000fca0008000f00 */
[----:B------:R-:W2:Y:S01]  /*1090*/  @P0 LDG.E.U16 R80, desc[UR8][R80.64] ;  /* 0x0000000850500981 */ /* 0x000ea2000c1e1500 */
[----:B------:R-:W-:Y:S01]  /*10a0*/  PLOP3.LUT P0, PT, PT, PT, UP0, 0x80, 0x8 ;  /* 0x000000000008781c */ /* 0x000fe20003f0f008 */
[----:B------:R-:W-:Y:S01]  /*10b0*/  UIMAD UR4, UR14, UR21, URZ ;  /* 0x000000150e0472a4 */ /* 0x000fe2000f8e02ff */
[----:B------:R-:W-:Y:S01]  /*10c0*/  ISETP.GE.U32.AND P1, PT, R95, 0x80, PT ;  /* 0x000000805f00780c */ /* 0x000fe20003f26070 */
[----:B------:R-:W1:Y:S01]  /*10d0*/  S2R R100, SR_TID.X ;  /* 0x0000000000647919 */ /* 0x000e620000002100 */
[----:B------:R-:W-:Y:S01]  /*10e0*/  BSSY.RECONVERGENT B0, `(.L_x_1431) ;  /* 0x000062c000007945 */ /* 0x000fe20003800200 */
[----:B------:R-:W-:Y:S01]  /*10f0*/  USHF.R.S32.HI UR5, URZ, 0x1f, UR4 ;  /* 0x0000001fff057899 */ /* 0x000fe20008011404 */
[----:B------:R-:W-:-:S03]  /*1100*/  P2R R104, PR, RZ, 0x2 ;  /* 0x00000002ff687803 */ /* 0x000fc60000000000 */
[----:B------:R-:W-:-:S03]  /*1110*/  ULEA.HI UR5, UR5, UR4, URZ, 0x3 ;  /* 0x0000000405057291 */ /* 0x000fc6000f8f18ff */
[----:B------:R-:W-:-:S03]  /*1120*/  UMOV UR4, 0x3f800000 ;  /* 0x3f80000000047882 */ /* 0x000fc60000000000 */
[----:B------:R-:W-:-:S05]  /*1130*/  IMAD.U32 R83, RZ, RZ, UR5 ;  /* 0x00000005ff537e24 */ /* 0x000fca000f8e00ff */
[----:B-1----:R-:W-:-:S05]  /*1140*/  LEA.HI.SX32 R98, R83, R100, 0x1d ;  /* 0x0000006453627211 */ /* 0x002fca00078feaff */
[----:B------:R-:W-:Y:S01]  /*1150*/  IMAD.MOV.U32 R110, RZ, RZ, R98 ;  /* 0x000000ffff6e7224 */ /* 0x000fe200078e0062 */
[----:B--2---:R-:W-:-:S13]  /*1160*/  @P0 R2UR UR24, R80 ;  /* 0x00000000501802ca */ /* 0x004fda00000e0000 */
[----:B------:R-:W-:Y:S01]  /*1170*/  @UP0 USHF.L.U32 UR4, UR24, 0x10, URZ ;  /* 0x0000001018040899 */ /* 0x000fe200080006ff */
[----:B------:R-:W-:Y:S11]  /*1180*/  @!P1 BRA `(.L_x_1432) ;  /* 0x0000006000849947 */ /* 0x000ff60003800000 */
[----:B------:R-:W1:Y:S02]  /*1190*/  LDC.64 R80, c[0x0][0x390] ;  /* 0x0000e400ff507b82 */ /* 0x000e640000000a00 */
[----:B-1----:R-:W-:-:S06]  /*11a0*/  IMAD.WIDE.U32 R80, R98, 0x10, R80 ;  /* 0x0000001062507825 */ /* 0x002fcc00078e0050 */
[----:B------:R-:W5:Y:S01]  /*11b0*/  LDG.E.128 R80, desc[UR8][R80.64] ;  /* 0x0000000850507981 */ /* 0x000f62000c1e1d00 */
[----:B0-----:R-:W-:-:S04]  /*11c0*/  UISETP.NE.U32.AND UP1, UPT, UR10, URZ, UPT ;  /* 0x000000ff0a00728c */ /* 0x001fc8000bf25070 */
        /* <DEDUP_REMOVED lines=11> */
[----:B------:R-:W-:-:S04]  /*1280*/  MOV R109, 0x2 ;  /* 0x00000002006d7802 */ /* 0x000fc80000000f00 */
[----:B------:R-:W-:-:S05]  /*1290*/  VIADDMNMX.U32 R102, R90, 0xfffffffe, R109, PT ;  /* 0xfffffffe5a667846 */ /* 0x000fca000380006d */
[----:B------:R-:W-:-:S04]  /*12a0*/  IMAD.SHL.U32 R102, R102, 0x4, RZ ;  /* 0x0000000466667824 */ /* 0x000fc800078e00ff */
[----:B------:R-:W0:Y:S02]  /*12b0*/  LDC R108, c[0x2][R102] ;  /* 0x00800000666c7b82 */ /* 0x000e240000000800 */
[----:B0-----:R-:W-:-:S04]  /*12c0*/  SHF.R.S32.HI R109, RZ, 0x1f, R108 ;  /* 0x0000001fff6d7819 */ /* 0x001fc8000001146c */
.L_x_27046:
[----:B------:R-:W-:Y:S05]  /*12d0*/  BRX R108 -0x12e0                                       (*"BRANCH_TARGETS .L_x_27047,.L_x_27048,.L_x_27049"*) ;  /* 0xffffffec6c487949 */ /* 0x000fea000383ffff */
.L_x_27049:
[----:B------:R-:W-:Y:S01]  /*12e0*/  VIADD R109, R90, 0x1 ;  /* 0x000000015a6d7836 */ /* 0x000fe20000000000 */
[----:B------:R-:W-:Y:S01]  /*12f0*/  MOV R102, R106 ;  /* 0x0000006a00667202 */ /* 0x000fe20000000f00 */
[----:B------:R-:W-:Y:S01]  /*1300*/  IMAD.MOV.U32 R108, RZ, RZ, R91 ;  /* 0x000000ffff6c7224 */ /* 0x000fe200078e005b */
[----:B------:R-:W-:Y:S06]  /*1310*/  BRA `(.L_x_1435) ;  /* 0x0000000400247947 */ /* 0x000fec0003800000 */
.L_x_27047:
[----:B------:R-:W-:Y:S02]  /*1320*/  HFMA2 R109, -RZ, RZ, 0, 1.78813934326171875e-07 ;  /* 0x00000003ff6d7431 */ /* 0x000fe400000001ff */
[----:B------:R-:W-:Y:S02]  /*1330*/  IMAD.MOV.U32 R102, RZ, RZ, R106 ;  /* 0x000000ffff667224 */ /* 0x000fe400078e006a */
[----:B------:R-:W-:Y:S01]  /*1340*/  IMAD.MOV.U32 R108, RZ, RZ, R92 ;  /* 0x000000ffff6c7224 */ /* 0x000fe200078e005c */
[----:B------:R-:W-:Y:S06]  /*1350*/  BRA `(.L_x_1435) ;  /* 0x0000000400147947 */ /* 0x000fec0003800000 */
.L_x_27048:
        /* <DEDUP_REMOVED lines=13> */
.L_x_1437:
[----:B------:R-:W-:Y:S05]  /*1430*/  BSYNC.RECONVERGENT B2 ;  /* 0x0000000000027941 */ /* 0x000fea0003800200 */
.L_x_1436:
[----:B------:R-:W-:Y:S01]  /*1440*/  IMAD.WIDE.U32 R90, R96, -0x326172a9, RZ ;  /* 0xcd9e8d57605a7825 */ /* 0x000fe200078e00ff */
[----:B------:R-:W-:Y:S01]  /*1450*/  LOP3.LUT R108, R3, UR7, R125, 0x96, !PT ;  /* 0x00000007036c7c12 */ /* 0x000fe2000f8e967d */
[----:B------:R-:W-:Y:S02]  /*1460*/  UIADD3 UR5, UPT, UPT, UR6, -0x61c88647, URZ ;  /* 0x9e3779b906057890 */ /* 0x000fe4000fffe0ff */
[----:B------:R-:W-:Y:S01]  /*1470*/  UIADD3 UR24, UPT, UPT, UR7, -0x4498517b, URZ ;  /* 0xbb67ae8507187890 */ /* 0x000fe2000fffe0ff */
[----:B------:R-:W-:Y:S01]  /*1480*/  LOP3.LUT R110, R93, UR6, R91, 0x96, !PT ;  /* 0x000000065d6e7c12 */ /* 0x000fe2000f8e965b */
[----:B------:R-:W-:-:S04]  /*1490*/  IMAD.WIDE.U32 R108, R108, -0x326172a9, RZ ;  /* 0xcd9e8d576c6c7825 */ /* 0x000fc800078e00ff */
[----:B------:R-:W-:Y:S01]  /*14a0*/  IMAD.WIDE.U32 R110, R110, -0x2daee0ad, RZ ;  /* 0xd2511f536e6e7825 */ /* 0x000fe200078e00ff */
[----:B------:R-:W-:Y:S01]  /*14b0*/  LOP3.LUT R125, R90, UR5, R109, 0x96, !PT ;  /* 0x000000055a7d7c12 */ /* 0x000fe2000f8e966d */
[----:B------:R-:W-:-:S03]  /*14c0*/  UIADD3 UR5, UPT, UPT, UR6, 0x3c6ef372, URZ ;  /* 0x3c6ef37206057890 */ /* 0x000fc6000fffe0ff */
[----:B------:R-:W-:Y:S01]  /*14d0*/  LOP3.LUT R90, R124, UR24, R111, 0x96, !PT ;  /* 0x000000187c5a7c12 */ /* 0x000fe2000f8e966f */
[----:B------:R-:W-:Y:S01]  /*14e0*/  UIADD3 UR24, UPT, UPT, UR7, 0x76cf5d0a, URZ ;  /* 0x76cf5d0a07187890 */ /* 0x000fe2000fffe0ff */
[----:B------:R-:W-:-:S04]  /*14f0*/  IMAD.WIDE.U32 R124, R125, -0x2daee0ad, RZ ;  /* 0xd2511f537d7c7825 */ /* 0x000fc800078e00ff */
[----:B------:R-:W-:Y:S01]  /*1500*/  IMAD.WIDE.U32 R90, R90, -0x326172a9, RZ ;  /* 0xcd9e8d575a5a7825 */ /* 0x000fe200078e00ff */
[----:B------:R-:W-:Y:S01]  /*1510*/  LOP3.LUT R109, R110, UR24, R125, 0x96, !PT ;  /* 0x000000186e6d7c12 */ /* 0x000fe2000f8e967d */
[----:B------:R-:W-:-:S03]  /*1520*/  UIADD3 UR24, UPT, UPT, UR7, -0x126145ec, URZ ;  /* 0xed9eba1407187890 */ /* 0x000fc6000fffe0ff */
[----:B------:R-:W-:Y:S01]  /*1530*/  LOP3.LUT R110, R108, UR5, R91, 0x96, !PT ;  /* 0x000000056c6e7c12 */ /* 0x000fe2000f8e965b */
[----:B------:R-:W-:Y:S01]  /*1540*/  UIADD3 UR5, UPT, UPT, UR6, -0x255992d5, URZ ;  /* 0xdaa66d2b06057890 */ /* 0x000fe2000fffe0ff */
[----:B------:R-:W-:-:S04]  /*1550*/  IMAD.WIDE.U32 R108, R109, -0x326172a9, RZ ;  /* 0xcd9e8d576d6c7825 */ /* 0x000fc800078e00ff */
[----:B------:R-:W-:Y:S01]  /*1560*/  IMAD.WIDE.U32 R110, R110, -0x2daee0ad, RZ ;  /* 0xd2511f536e6e7825 */ /* 0x000fe200078e00ff */
[----:B------:R-:W-:Y:S01]  /*1570*/  LOP3.LUT R125, R90, UR5, R109, 0x96, !PT ;  /* 0x000000055a7d7c12 */ /* 0x000fe2000f8e966d */
[----:B------:R-:W-:-:S03]  /*1580*/  UIADD3 UR5, UPT, UPT, UR6, 0x78dde6e4, URZ ;  /* 0x78dde6e406057890 */ /* 0x000fc6000fffe0ff */
[----:B------:R-:W-:Y:S01]  /*1590*/  LOP3.LUT R90, R124, UR15, R111, 0x96, !PT ;  /* 0x0000000f7c5a7c12 */ /* 0x000fe2000f8e966f */
[----:B------:R-:W-:-:S04]  /*15a0*/  IMAD.WIDE.U32 R124, R125, -0x2daee0ad, RZ ;  /* 0xd2511f537d7c7825 */ /* 0x000fc800078e00ff */
[----:B------:R-:W-:Y:S01]  /*15b0*/  IMAD.WIDE.U32 R90, R90, -0x326172a9, RZ ;  /* 0xcd9e8d575a5a7825 */ /* 0x000fe200078e00ff */
[----:B------:R-:W-:-:S04]  /*15c0*/  LOP3.LUT R109, R110, UR24, R125, 0x96, !PT ;  /* 0x000000186e6d7c12 */ /* 0x000fc8000f8e967d */
[----:B------:R-:W-:Y:S01]  /*15d0*/  LOP3.LUT R110, R108, UR5, R91, 0x96, !PT ;  /* 0x000000056c6e7c12 */ /* 0x000fe2000f8e965b */
[----:B------:R-:W-:Y:S01]  /*15e0*/  UIADD3 UR5, UPT, UPT, UR6, 0x1715609d, URZ ;  /* 0x1715609d06057890 */ /* 0x000fe2000fffe0ff */
[----:B------:R-:W-:-:S04]  /*15f0*/  IMAD.WIDE.U32 R108, R109, -0x326172a9, RZ ;  /* 0xcd9e8d576d6c7825 */ /* 0x000fc800078e00ff */
[----:B------:R-:W-:Y:S01]  /*1600*/  IMAD.WIDE.U32 R110, R110, -0x2daee0ad, RZ ;  /* 0xd2511f536e6e7825 */ /* 0x000fe200078e00ff */
[----:B------:R-:W-:Y:S01]  /*1610*/  LOP3.LUT R125, R90, UR5, R109, 0x96, !PT ;  /* 0x000000055a7d7c12 */ /* 0x000fe2000f8e966d */
[----:B------:R-:W-:-:S03]  /*1620*/  UIADD3 UR5, UPT, UPT, UR6, -0x4ab325aa, URZ ;  /* 0xb54cda5606057890 */ /* 0x000fc6000fffe0ff */
        /* <DEDUP_REMOVED lines=13> */
[----:B------:R-:W-:Y:S01]  /*1700*/  LOP3.LUT R110, R110, UR5, R91, 0x96, !PT ;  /* 0x000000056e6e7c12 */ /* 0x000fe2000f8e965b */
[----:B------:R-:W-:-:S03]  /*1710*/  UIADD3 UR5, UPT, UPT, UR6, -0x700cb87f, URZ ;  /* 0x8ff3478106057890 */ /* 0x000fc6000fffe0ff */
[----:B------:R-:W-:Y:S01]  /*1720*/  LOP3.LUT R108, R108, UR19, R125, 0x96, !PT ;  /* 0x000000136c6c7c12 */ /* 0x000fe2000f8e967d */
[----:B------:R-:W-:-:S04]  /*1730*/  IMAD.WIDE.U32 R110, R110, -0x326172a9, RZ ;  /* 0xcd9e8d576e6e7825 */ /* 0x000fc800078e00ff */
[----:B------:R-:W-:Y:S01]  /*1740*/  IMAD.WIDE.U32 R108, R108, -0x2daee0ad, RZ ;  /* 0xd2511f536c6c7825 */ /* 0x000fe200078e00ff */
[----:B------:R-:W-:Y:S02]  /*1750*/  LOP3.LUT R91, R124, UR5, R111, 0x96, !PT ;  /* 0x000000057c5b7c12 */ /* 0x000fe4000f8e966f */
[----:B------:R-:W-:Y:S01]  /*1760*/  MOV R0, R110 ;  /* 0x0000006e00007202 */ /* 0x000fe20000000f00 */
[----:B------:R-:W-:Y:S01]  /*1770*/  IMAD.MOV.U32 R102, RZ, RZ, R108 ;  /* 0x000000ffff667224 */ /* 0x000fe200078e006c */
[----:B------:R-:W-:Y:S01]  /*1780*/  LOP3.LUT R92, R90, UR20, R109, 0x96, !PT ;  /* 0x000000145a5c7c12 */ /* 0x000fe2000f8e966d */
[----:B------:R-:W-:Y:S02]  /*1790*/  HFMA2 R109, -RZ, RZ, 0, 0 ;  /* 0x00000000ff6d7431 */ /* 0x000fe400000001ff */
[----:B------:R-:W-:-:S07]  /*17a0*/  IMAD.MOV.U32 R108, RZ, RZ, R106 ;  /* 0x000000ffff6c7224 */ /* 0x000fce00078e006a */
.L_x_1435:
[----:B------:R-:W-:Y:S05]  /*17b0*/  BSYNC.RECONVERGENT B1 ;  /* 0x0000000000017941 */ /* 0x000fea0003800200 */
.L_x_1434:
[----:B------:R-:W0:Y:S01]  /*17c0*/  LDC R112, c[0x0][0x408] ;  /* 0x00010200ff707b82 */ /* 0x000e220000000800 */
[----:B------:R-:W-:Y:S01]  /*17d0*/  I2FP.F32.U32 R111, R108 ;  /* 0x0000006c006f7245 */ /* 0x000fe20000201000 */
[----:B------:R-:W-:Y:S01]  /*17e0*/  IMAD.MOV.U32 R108, RZ, RZ, 0x2f800000 ;  /* 0x2f800000ff6c7424 */ /* 0x000fe200078e00ff */
[----:B------:R-:W-:Y:S01]  /*17f0*/  ISETP.NE.AND P1, PT, R109, 0x1, PT ;  /* 0x000000016d00780c */ /* 0x000fe20003f25270 */
[----:B-----5:R-:W-:Y:S01]  /*1800*/  IMAD.U32 R90, R80, 0x10000, RZ ;  /* 0x00010000505a7824 */ /* 0x020fe200078e00ff */
[----:B------:R-:W-:Y:S01]  /*1810*/  BSSY.RECONVERGENT B1, `(.L_x_1438) ;  /* 0x000005d000017945 */ /* 0x000fe20003800200 */
[----:B------:R-:W-:Y:S01]  /*1820*/  FFMA.FTZ R111, R111, R108, 1.1641532182693481445e-10 ;  /* 0x2f0000006f6f7423 */ /* 0x000fe2000001006c */
[----:B------:R-:W-:Y:S01]  /*1830*/  IMAD.U32 R106, R28, 0x10000, RZ ;  /* 0x000100001c6a7824 */ /* 0x000fe200078e00ff */
[----:B------:R-:W1:Y:S01]  /*1840*/  LDC R110, c[0x0][0x404] ;  /* 0x00010100ff6e7b82 */ /* 0x000e620000000800 */
[----:B------:R-:W-:Y:S01]  /*1850*/  FMUL.FTZ R125, R90, UR4 ;  /* 0x000000045a7d7c20 */ /* 0x000fe20008410000 */
[----:B------:R-:W-:Y:S01]  /*1860*/  SHF.L.U32 R90, R68, 0x10, RZ ;  /* 0x00000010445a7819 */ /* 0x000fe200000006ff */
[----:B------:R-:W-:Y:S01]  /*1870*/  IMAD.MOV.U32 R114, RZ, RZ, 0x2 ;  /* 0x00000002ff727424 */ /* 0x000fe200078e00ff */
[----:B------:R-:W-:Y:S01]  /*1880*/  PRMT R80, R80, 0x7632, R80 ;  /* 0x0000763250507816 */ /* 0x000fe20000000050 */
[----:B0-----:R-:W-:Y:S01]  /*1890*/  FMUL.FTZ R125, R125, R112 ;  /* 0x000000707d7d7220 */ /* 0x001fe20000410000 */
[----:B-1----:R-:W-:-:S04]  /*18a0*/  FSETP.GTU.FTZ.AND P0, PT, R111, R110, PT ;  /* 0x0000006e6f00720b */ /* 0x002fc80003f1c000 */
[----:B------:R-:W-:Y:S02]  /*18b0*/  FSEL R111, R125, RZ, !P0 ;  /* 0x000000ff7d6f7208 */ /* 0x000fe40004000000 */
[----:B------:R-:W-:-:S03]  /*18c0*/  PLOP3.LUT P0, PT, P0, PT, PT, 0x8, 0x80 ;  /* 0x000000000080781c */ /* 0x000fc6000070e170 */
[----:B------:R-:W-:Y:S01]  /*18d0*/  FFMA.FTZ R111, R111, R90, R106 ;  /* 0x0000005a6f6f7223 */ /* 0x000fe2000001006a */
        /* <DEDUP_REMOVED lines=11> */
.L_x_1440:
        /* <DEDUP_REMOVED lines=13> */
.L_x_1442:
[----:B------:R-:W-:Y:S05]  /*1a60*/  BSYNC.RECONVERGENT B2 ;  /* 0x0000000000027941 */ /* 0x000fea0003800200 */
.L_x_1441:
[----:B------:R-:W-:Y:S01]  /*1a70*/  IMAD.WIDE.U32 R90, R96, -0x326172a9, RZ ;  /* 0xcd9e8d57605a7825 */ /* 0x000fe200078e00ff */
[----:B------:R-:W-:Y:S01]  /*1a80*/  LOP3.LUT R124, R3, UR7, R129, 0x96, !PT ;  /* 0x00000007037c7c12 */ /* 0x000fe2000f8e9681 */
[----:B------:R-:W-:Y:S02]  /*1a90*/  UIADD3 UR5, UPT, UPT, UR6, -0x61c88647, URZ ;  /* 0x9e3779b906057890 */ /* 0x000fe4000fffe0ff */
[----:B------:R-:W-:Y:S01]  /*1aa0*/  HFMA2 R114, -RZ, RZ, 0, 0 ;  /* 0x00000000ff727431 */ /* 0x000fe200000001ff */
        /* <DEDUP_REMOVED lines=51> */
.L_x_1439:
[----:B------:R-:W-:Y:S05]  /*1de0*/  BSYNC.RECONVERGENT B1 ;  /* 0x0000000000017941 */ /* 0x000fea0003800200 */
.L_x_1438:
[----:B------:R-:W-:Y:S01]  /*1df0*/  I2FP.F32.U32 R109, R90 ;  /* 0x0000005a006d7245 */ /* 0x000fe20000201000 */
[----:B------:R-:W-:Y:S01]  /*1e00*/  IMAD.U32 R80, R80, 0x10000, RZ ;  /* 0x0001000050507824 */ /* 0x000fe200078e00ff */
[----:B------:R-:W-:Y:S01]  /*1e10*/  ISETP.NE.AND P1, PT, R114, 0x1, PT ;  /* 0x000000017200780c */ /* 0x000fe20003f25270 */
[----:B------:R-:W-:Y:S01]  /*1e20*/  BSSY.RECONVERGENT B1, `(.L_x_1443) ;  /* 0x000005b000017945 */ /* 0x000fe20003800200 */
[----:B------:R-:W-:Y:S01]  /*1e30*/  PRMT R90, R28, 0x7632, R90 ;  /* 0x000076321c5a7816 */ /* 0x000fe2000000005a */
[----:B------:R-:W-:Y:S01]  /*1e40*/  FFMA.FTZ R109, R109, R108, 1.1641532182693481445e-10 ;  /* 0x2f0000006d6d7423 */ /* 0x000fe2000001006c */
[----:B------:R-:W-:Y:S01]  /*1e50*/  FMUL.FTZ R125, R80, UR4 ;  /* 0x00000004507d7c20 */ /* 0x000fe20008410000 */
[----:B------:R-:W-:Y:S01]  /*1e60*/  IMAD.U32 R80, R4, 0x10000, RZ ;  /* 0x0001000004507824 */ /* 0x000fe200078e00ff */
[----:B------:R-:W-:Y:S01]  /*1e70*/  SHF.L.U32 R90, R90, 0x10, RZ ;  /* 0x000000105a5a7819 */ /* 0x000fe200000006ff */
[----:B------:R-:W-:Y:S02]  /*1e80*/  IMAD.MOV.U32 R116, RZ, RZ, 0x2 ;  /* 0x00000002ff747424 */ /* 0x000fe400078e00ff */
[----:B------:R-:W-:Y:S01]  /*1e90*/  FMUL.FTZ R125, R125, R112 ;  /* 0x000000707d7d7220 */ /* 0x000fe20000410000 */
[----:B------:R-:W-:-:S04]  /*1ea0*/  FSETP.GTU.FTZ.AND P0, PT, R109, R110, PT ;  /* 0x0000006e6d00720b */ /* 0x000fc80003f1c000 */
[----:B------:R-:W-:Y:S02]  /*1eb0*/  FSEL R109, R125, RZ, !P0 ;  /* 0x000000ff7d6d7208 */ /* 0x000fe40004000000 */
[----:B------:R-:W-:-:S03]  /*1ec0*/  PLOP3.LUT P0, PT, P0, PT, PT, 0x8, 0x80 ;  /* 0x000000000080781c */ /* 0x000fc6000070e170 */
[----:B------:R-:W-:Y:S01]  /*1ed0*/  FFMA.FTZ R109, R109, R80, R90 ;  /* 0x000000506d6d7223 */ /* 0x000fe2000001005a */
[----:B------:R-:W-:Y:S01]  /*1ee0*/  IMAD.MOV.U32 R80, RZ, RZ, R0 ;  /* 0x000000ffff507224 */ /* 0x000fe200078e0000 */
        /* <DEDUP_REMOVED lines=9> */
.L_x_1445:
        /* <DEDUP_REMOVED lines=13> */
.L_x_1447:
[----:B------:R-:W-:Y:S05]  /*2050*/  BSYNC.RECONVERGENT B2 ;  /* 0x0000000000027941 */ /* 0x000fea0003800200 */
.L_x_1446:
[----:B------:R-:W-:Y:S01]  /*2060*/  IMAD.WIDE.U32 R90, R96, -0x326172a9, RZ ;  /* 0xcd9e8d57605a7825 */ /* 0x000fe200078e00ff */
[----:B------:R-:W-:Y:S01]  /*2070*/  LOP3.LUT R124, R3, UR7, R129, 0x96, !PT ;  /* 0x00000007037c7c12 */ /* 0x000fe2000f8e9681 */
[----:B------:R-:W-:Y:S01]  /*2080*/  UIADD3 UR5, UPT, UPT, UR6, -0x61c88647, URZ ;  /* 0x9e3779b906057890 */ /* 0x000fe2000fffe0ff */
[----:B------:R-:W-:Y:S01]  /*2090*/  MOV R80, R102 ;  /* 0x0000006600507202 */ /* 0x000fe20000000f00 */
[----:B------:R-:W-:Y:S01]  /*20a0*/  UIADD3 UR24, UPT, UPT, UR7, -0x4498517b, URZ ;  /* 0xbb67ae8507187890 */ /* 0x000fe2000fffe0ff */
[----:B------:R-:W-:Y:S01]  /*20b0*/  LOP3.LUT R126, R93, UR6, R91, 0x96, !PT ;  /* 0x000000065d7e7c12 */ /* 0x000fe2000f8e965b */
[----:B------:R-:W-:-:S04]  /*20c0*/  IMAD.WIDE.U32 R124, R124, -0x326172a9, RZ ;  /* 0xcd9e8d577c7c7825 */ /* 0x000fc800078e00ff */
[----:B------:R-:W-:Y:S01]  /*20d0*/  IMAD.WIDE.U32 R126, R126, -0x2daee0ad, RZ ;  /* 0xd2511f537e7e7825 */ /* 0x000fe200078e00ff */
[----:B------:R-:W-:Y:S01]  /*20e0*/  LOP3.LUT R129, R90, UR5, R125, 0x96, !PT ;  /* 0x000000055a817c12 */ /* 0x000fe2000f8e967d */
[----:B------:R-:W-:Y:S02]  /*20f0*/  UIADD3 UR5, UPT, UPT, UR6, 0x3c6ef372, URZ ;  /* 0x3c6ef37206057890 */ /* 0x000fe4000fffe0ff */
[----:B------:R-:W-:Y:S01]  /*2100*/  IMAD.MOV.U32 R116, RZ, RZ, RZ ;  /* 0x000000ffff747224 */ /* 0x000fe200078e00ff */
        /* <DEDUP_REMOVED lines=40> */
[----:B------:R-:W-:-:S03]  /*2390*/  LOP3.LUT R91, R128, UR5, R127, 0x96, !PT ;  /* 0x00000005805b7c12 */ /* 0x000fc6000f8e967f */
[----:B------:R-:W-:Y:S01]  /*23a0*/  IMAD.MOV.U32 R0, RZ, RZ, R126 ;  /* 0x000000ffff007224 */ /* 0x000fe200078e007e */
[----:B------:R-:W-:Y:S01]  /*23b0*/  LOP3.LUT R92, R90, UR20, R125, 0x96, !PT ;  /* 0x000000145a5c7c12 */ /* 0x000fe2000f8e967d */
[----:B------:R-:W-:-:S07]  /*23c0*/  IMAD.MOV.U32 R102, RZ, RZ, R124 ;  /* 0x000000ffff667224 */ /* 0x000fce00078e007c */
.L_x_1444:
[----:B------:R-:W-:Y:S05]  /*23d0*/  BSYNC.RECONVERGENT B1 ;  /* 0x0000000000017941 */ /* 0x000fea0003800200 */
.L_x_1443:
[----:B------:R-:W-:Y:S01]  /*23e0*/  I2FP.F32.U32 R125, R80 ;  /* 0x00000050007d7245 */ /* 0x000fe20000201000 */
[----:B------:R-:W-:Y:S01]  /*23f0*/  IMAD.U32 R90, R29, 0x10000, RZ ;  /* 0x000100001d5a7824 */ /* 0x000fe200078e00ff */
[----:B------:R-:W-:Y:S01]  /*2400*/  SHF.L.U32 R80, R81, 0x10, RZ ;  /* 0x0000001051507819 */ /* 0x000fe200000006ff */
[----:B------:R-:W-:Y:S01]  /*2410*/  BSSY.RECONVERGENT B1, `(.L_x_1448) ;  /* 0x000005b000017945 */ /* 0x000fe20003800200 */
[----:B------:R-:W-:Y:S01]  /*2420*/  ISETP.NE.AND P2, PT, R116, 0x1, PT ;  /* 0x000000017400780c */ /* 0x000fe20003f45270 */
[----:B------:R-:W-:Y:S01]  /*2430*/  FFMA.FTZ R125, R125, R108, 1.1641532182693481445e-10 ;  /* 0x2f0000007d7d7423 */ /* 0x000fe2000001006c */
[----:B------:R-:W-:Y:S02]  /*2440*/  HFMA2 R118, -RZ, RZ, 0, 1.1920928955078125e-07 ;  /* 0x00000002ff767431 */ /* 0x000fe400000001ff */
[----:B------:R-:W-:Y:S01]  /*2450*/  FMUL.FTZ R127, R80, UR4 ;  /* 0x00000004507f7c20 */ /* 0x000fe20008410000 */
[----:B------:R-:W-:Y:S01]  /*2460*/  IMAD.U32 R80, R69, 0x10000, RZ ;  /* 0x0001000045507824 */ /* 0x000fe200078e00ff */
[----:B------:R-:W-:Y:S01]  /*2470*/  PRMT R114, R81, 0x7632, R114 ;  /* 0x0000763251727816 */ /* 0x000fe20000000072 */
[----:B------:R-:W-:-:S02]  /*2480*/  IMAD.MOV.U32 R81, RZ, RZ, R0 ;  /* 0x000000ffff517224 */ /* 0x000fc400078e0000 */
[----:B------:R-:W-:Y:S01]  /*2490*/  FMUL.FTZ R127, R127, R112 ;  /* 0x000000707f7f7220 */ /* 0x000fe20000410000 */
[----:B------:R-:W-:-:S04]  /*24a0*/  FSETP.GTU.FTZ.AND P1, PT, R125, R110, PT ;  /* 0x0000006e7d00720b */ /* 0x000fc80003f3c000 */
[----:B------:R-:W-:Y:S02]  /*24b0*/  FSEL R127, R127, RZ, !P1 ;  /* 0x000000ff7f7f7208 */ /* 0x000fe40004800000 */
[----:B------:R-:W-:-:S03]  /*24c0*/  PLOP3.LUT P1, PT, P1, PT, PT, 0x8, 0x80 ;  /* 0x000000000080781c */ /* 0x000fc60000f2e170 */
[----:B------:R-:W-:Y:S01]  /*24d0*/  FFMA.FTZ R127, R127, R80, R90 ;  /* 0x000000507f7f7223 */ /* 0x000fe2000001005a */
        /* <DEDUP_REMOVED lines=9> */
.L_x_1450:
        /* <DEDUP_REMOVED lines=13> */
.L_x_1452:
[----:B------:R-:W-:Y:S05]  /*2640*/  BSYNC.RECONVERGENT B2 ;  /* 0x0000000000027941 */ /* 0x000fea0003800200 */
.L_x_1451:
        /* <DEDUP_REMOVED lines=55> */
.L_x_1449:
[----:B------:R-:W-:Y:S05]  /*29c0*/  BSYNC.RECONVERGENT B1 ;  /* 0x0000000000017941 */ /* 0x000fea0003800200 */
.L_x_1448:
[----:B------:R-:W-:Y:S01]  /*29d0*/  I2FP.F32.U32 R81, R81 ;  /* 0x0000005100517245 */ /* 0x000fe20000201000 */
[----:B------:R-:W-:Y:S01]  /*29e0*/  IMAD.U32 R114, R114, 0x10000, RZ ;  /* 0x0001000072727824 */ /* 0x000fe200078e00ff */
        /* <DEDUP_REMOVED lines=9> */
[----:B------:R-:W-:Y:S01]  /*2a80*/  IMAD.U32 R90, R90, 0x10000, RZ ;  /* 0x000100005a5a7824 */ /* 0x000fe200078e00ff */
[----:B------:R-:W-:-:S02]  /*2a90*/  MOV R81, R0 ;  /* 0x0000000000517202 */ /* 0x000fc40000000f00 */
        /* <DEDUP_REMOVED lines=12> */
.L_x_1455:
        /* <DEDUP_REMOVED lines=13> */
.L_x_1457:
[----:B------:R-:W-:Y:S05]  /*2c30*/  BSYNC.RECONVERGENT B2 ;  /* 0x0000000000027941 */ /* 0x000fea0003800200 */
.L_x_1456:
        /* <DEDUP_REMOVED lines=55> */
.L_x_1454:
[----:B------:R-:W-:Y:S05]  /*2fb0*/  BSYNC.RECONVERGENT B1 ;  /* 0x0000000000017941 */ /* 0x000fea0003800200 */
.L_x_1453:
[----:B------:R-:W-:Y:S01]  /*2fc0*/  I2FP.F32.U32 R81, R81 ;  /* 0x0000005100517245 */ /* 0x000fe20000201000 */
[----:B------:R-:W-:Y:S01]  /*2fd0*/  IMAD.U32 R80, R82, 0x10000, RZ ;  /* 0x0001000052507824 */ /* 0x000fe200078e00ff */
[----:B------:R-:W-:Y:S01]  /*2fe0*/  ISETP.NE.AND P4, PT, R114, 0x1, PT ;  /* 0x000000017200780c */ /* 0x000fe20003f85270 */
[----:B------:R-:W-:Y:S01]  /*2ff0*/  BSSY.RECONVERGENT B1, `(.L_x_1458) ;  /* 0x000005b000017945 */ /* 0x000fe20003800200 */
[----:B------:R-:W-:Y:S01]  /*3000*/  SHF.L.U32 R90, R30, 0x10, RZ ;  /* 0x000000101e5a7819 */ /* 0x000fe200000006ff */
[----:B------:R-:W-:Y:S01]  /*3010*/  FFMA.FTZ R81, R81, R108, 1.1641532182693481445e-10 ;  /* 0x2f00000051517423 */ /* 0x000fe2000001006c */
[----:B------:R-:W-:Y:S01]  /*3020*/  FMUL.FTZ R129, R80, UR4 ;  /* 0x0000000450817c20 */ /* 0x000fe20008410000 */
[----:B------:R-:W-:Y:S01]  /*3030*/  IMAD.U32 R80, R70, 0x10000, RZ ;  /* 0x0001000046507824 */ /* 0x000fe200078e00ff */
[----:B------:R-:W-:Y:S02]  /*3040*/  PRMT R82, R82, 0x7632, R82 ;  /* 0x0000763252527816 */ /* 0x000fe40000000052 */
[----:B------:R-:W-:Y:S01]  /*3050*/  FMUL.FTZ R129, R129, R112 ;  /* 0x0000007081817220 */ /* 0x000fe20000410000 */
[----:B------:R-:W-:Y:S01]  /*3060*/  FSETP.GTU.FTZ.AND P3, PT, R81, R110, PT ;  /* 0x0000006e5100720b */ /* 0x000fe20003f7c000 */
[----:B------:R-:W-:-:S03]  /*3070*/  IMAD.MOV.U32 R81, RZ, RZ, R0 ;  /* 0x000000ffff517224 */ /* 0x000fc600078e0000 */
[----:B------:R-:W-:Y:S02]  /*3080*/  FSEL R129, R129, RZ, !P3 ;  /* 0x000000ff81817208 */ /* 0x000fe40005800000 */
[----:B------:R-:W-:-:S03]  /*3090*/  PLOP3.LUT P3, PT, P3, PT, PT, 0x8, 0x80 ;  /* 0x000000000080781c */ /* 0x000fc60001f6e170 */
[----:B------:R-:W-:Y:S01]  /*30a0*/  FFMA.FTZ R131, R129, R80, R90 ;  /* 0x0000005081837223 */ /* 0x000fe2000001005a */
        /* <DEDUP_REMOVED lines=10> */
.L_x_1460:
        /* <DEDUP_REMOVED lines=13> */
.L_x_1462:
[----:B------:R-:W-:Y:S05]  /*3220*/  BSYNC.RECONVERGENT B2 ;  /* 0x0000000000027941 */ /* 0x000fea0003800200 */
.L_x_1461:
        /* <DEDUP_REMOVED lines=55> */
.L_x_1459:
[----:B------:R-:W-:Y:S05]  /*35a0*/  BSYNC.RECONVERGENT B1 ;  /* 0x0000000000017941 */ /* 0x000fea0003800200 */
.L_x_1458:
        /* <DEDUP_REMOVED lines=8> */
[----:B------:R-:W-:Y:S02]  /*3630*/  PRMT R82, R30, 0x7632, R82 ;  /* 0x000076321e527816 */ /* 0x000fe40000000052 */
[----:B------:R-:W-:Y:S01]  /*3640*/  FSETP.GTU.FTZ.AND P4, PT, R81, R110, PT ;  /* 0x0000006e5100720b */ /* 0x000fe20003f9c000 */
[----:B------:R-:W-:Y:S01]  /*3650*/  FMUL.FTZ R129, R129, R112 ;  /* 0x0000007081817220 */ /* 0x000fe20000410000 */
[----:B------:R-:W-:-:S02]  /*3660*/  IMAD.MOV.U32 R81, RZ, RZ, R0 ;  /* 0x000000ffff517224 */ /* 0x000fc400078e0000 */
[----:B------:R-:W-:Y:S02]  /*3670*/  IMAD.U32 R82, R82, 0x10000, RZ ;  /* 0x0001000052527824 */ /* 0x000fe400078e00ff */
        /* <DEDUP_REMOVED lines=12> */
.L_x_1465:
        /* <DEDUP_REMOVED lines=13> */
.L_x_1467:
[----:B------:R-:W-:Y:S05]  /*3810*/  BSYNC.RECONVERGENT B2 ;  /* 0x0000000000027941 */ /* 0x000fea0003800200 */
.L_x_1466:
        /* <DEDUP_REMOVED lines=55> */
.L_x_1464:
[----:B------:R-:W-:Y:S05]  /*3b90*/  BSYNC.RECONVERGENT B1 ;  /* 0x0000000000017941 */ /* 0x000fea0003800200 */
.L_x_1463:
[----:B------:R-:W-:Y:S01]  /*3ba0*/  I2FP.F32.U32 R81, R81 ;  /* 0x0000005100517245 */ /* 0x000fe20000201000 */
[----:B------:R-:W-:Y:S01]  /*3bb0*/  IMAD.U32 R80, R83, 0x10000, RZ ;  /* 0x0001000053507824 */ /* 0x000fe200078e00ff */
[----:B------:R-:W-:Y:S01]  /*3bc0*/  ISETP.NE.AND P6, PT, R116, 0x1, PT ;  /* 0x000000017400780c */ /* 0x000fe20003fc5270 */
[----:B------:R-:W-:Y:S01]  /*3bd0*/  IMAD.U32 R82, R31, 0x10000, RZ ;  /* 0x000100001f527824 */ /* 0x000fe200078e00ff */
[----:B------:R-:W-:Y:S01]  /*3be0*/  BSSY.RECONVERGENT B1, `(.L_x_1468) ;  /* 0x000005c000017945 */ /* 0x000fe20003800200 */
[----:B------:R-:W-:Y:S01]  /*3bf0*/  FFMA.FTZ R81, R81, R108, 1.1641532182693481445e-10 ;  /* 0x2f00000051517423 */ /* 0x000fe2000001006c */
[----:B------:R-:W-:Y:S01]  /*3c00*/  FMUL.FTZ R145, R80, UR4 ;  /* 0x0000000450917c20 */ /* 0x000fe20008410000 */
[----:B------:R-:W-:Y:S01]  /*3c10*/  SHF.L.U32 R80, R71, 0x10, RZ ;  /* 0x0000001047507819 */ /* 0x000fe200000006ff */
[----:B------:R-:W-:Y:S01]  /*3c20*/  IMAD.MOV.U32 R90, RZ, RZ, 0x2 ;  /* 0x00000002ff5a7424 */ /* 0x000fe200078e00ff */
[----:B------:R-:W-:Y:S01]  /*3c30*/  PRMT R114, R83, 0x7632, R114 ;  /* 0x0000763253727816 */ /* 0x000fe20000000072 */
[----:B------:R-:W-:Y:S01]  /*3c40*/  FMUL.FTZ R145, R145, R112 ;  /* 0x0000007091917220 */ /* 0x000fe20000410000 */
[----:B------:R-:W-:-:S02]  /*3c50*/  FSETP.GTU.FTZ.AND P5, PT, R81, R110, PT ;  /* 0x0000006e5100720b */ /* 0x000fc40003fbc000 */
[----:B------:R-:W-:Y:S02]  /*3c60*/  MOV R81, R0 ;  /* 0x0000000000517202 */ /* 0x000fe40000000f00 */
        /* <DEDUP_REMOVED lines=12> */
.L_x_1470:
        /* <DEDUP_REMOVED lines=15> */
.L_x_1472:
[----:B------:R-:W-:Y:S05]  /*3e20*/  BSYNC.RECONVERGENT B2 ;  /* 0x0000000000027941 */ /* 0x000fea0003800200 */
.L_x_1471:
        /* <DEDUP_REMOVED lines=49> */
[----:B------:R-:W-:-:S03]  /*4140*/  MOV R0, R90 ;  /* 0x0000005a00007202 */ /* 0x000fc60000000f00 */
[----:B------:R-:W-:Y:S01]  /*4150*/  HFMA2 R90, -RZ, RZ, 0, 0 ;  /* 0x00000000ff5a7431 */ /* 0x000fe200000001ff */
[----:B------:R-:W-:Y:S02]  /*4160*/  LOP3.LUT R91, R146, UR5, R91, 0x96, !PT ;  /* 0x00000005925b7c12 */ /* 0x000fe4000f8e965b */
[----:B------:R-:W-:Y:S01]  /*4170*/  LOP3.LUT R92, R82, UR20, R81, 0x96, !PT ;  /* 0x00000014525c7c12 */ /* 0x000fe2000f8e9651 */
[----:B------:R-:W-:Y:S02]  /*4180*/  IMAD.MOV.U32 R81, RZ, RZ, R102 ;  /* 0x000000ffff517224 */ /* 0x000fe400078e0066 */
[----:B------:R-:W-:-:S07]  /*4190*/  IMAD.MOV.U32 R102, RZ, RZ, R80 ;  /* 0x000000ffff667224 */ /* 0x000fce00078e0050 */
.L_x_1469:
[----:B------:R-:W-:Y:S05]  /*41a0*/  BSYNC.RECONVERGENT B1 ;  /* 0x0000000000017941 */ /* 0x000fea0003800200 */
.L_x_1468:
[----:B------:R-:W-:Y:S01]  /*41b0*/  I2FP.F32.U32 R81, R81 ;  /* 0x0000005100517245 */ /* 0x000fe20000201000 */
[----:B------:R-:W-:Y:S01]  /*41c0*/  IMAD.U32 R114, R114, 0x10000, RZ ;  /* 0x0001000072727824 */ /* 0x000fe200078e00ff */
[----:B------:R-:W-:Y:S01]  /*41d0*/  PRMT R82, R31, 0x7632, R82 ;  /* 0x000076321f527816 */ /* 0x000fe20000000052 */
[----:B------:R-:W-:Y:S02]  /*41e0*/  IMAD.U32 R80, R7, 0x10000, RZ ;  /* 0x0001000007507824 */ /* 0x000fe400078e00ff */
[----:B------:R-:W-:Y:S01]  /*41f0*/  FMUL.FTZ R83, R114, UR4 ;  /* 0x0000000472537c20 */ /* 0x000fe20008410000 */
[----:B------:R-:W-:Y:S01]  /*4200*/  FFMA.FTZ R81, R81, R108, 1.1641532182693481445e-10 ;  /* 0x2f00000051517423 */ /* 0x000fe2000001006c */
[----:B------:R-:W-:Y:S02]  /*4210*/  SHF.L.U32 R82, R82, 0x10, RZ ;  /* 0x0000001052527819 */ /* 0x000fe400000006ff */
[----:B------:R-:W-:Y:S02]  /*4220*/  FMUL.FTZ R83, R83, R112 ;  /* 0x0000007053537220 */ /* 0x000fe40000410000 */
[----:B------:R-:W-:-:S02]  /*4230*/  FSETP.GTU.FTZ.AND P6, PT, R81, R110, PT ;  /* 0x0000006e5100720b */ /* 0x000fc40003fdc000 */
[----:B------:R-:W-:Y:S02]  /*4240*/  F2FP.BF16.F32.PACK_AB R81, R125, R127 ;  /* 0x0000007f7d51723e */ /* 0x000fe400000010ff */
[----:B------:R-:W-:Y:S02]  /*4250*/  FSEL R83, R83, RZ, !P6 ;  /* 0x000000ff53537208 */ /* 0x000fe40007000000 */
[----:B------:R-:W-:-:S03]  /*4260*/  PLOP3.LUT P6, PT, P6, PT, PT, 0x8, 0x80 ;  /* 0x000000000080781c */ /* 0x000fc600037ce170 */
[----:B------:R-:W-:Y:S01]  /*4270*/  FFMA.FTZ R147, R83, R80, R82 ;  /* 0x0000005053937223 */ /* 0x000fe20000010052 */
[----:B------:R-:W-:Y:S02]  /*4280*/  F2FP.BF16.F32.PACK_AB R82, R129, R131 ;  /* 0x000000838152723e */ /* 0x000fe400000010ff */
[----:B------:R-:W-:Y:S02]  /*4290*/  F2FP.BF16.F32.PACK_AB R80, R109, R111 ;  /* 0x0000006f6d50723e */ /* 0x000fe400000010ff */
[----:B------:R-:W-:Y:S01]  /*42a0*/  F2FP.BF16.F32.PACK_AB R83, R147, R145 ;  /* 0x000000919353723e */ /* 0x000fe200000010ff */
[----:B------:R-:W-:Y:S06]  /*42b0*/  BRA `(.L_x_1473) ;  /* 0x0000002c00e47947 */ /* 0x000fec0003800000 */
.L_x_1433:
        /* <DEDUP_REMOVED lines=16> */
.L_x_1476:
        /* <DEDUP_REMOVED lines=13> */
.L_x_1478:
[----:B------:R-:W-:Y:S05]  /*4490*/  BSYNC.RECONVERGENT B2 ;  /* 0x0000000000027941 */ /* 0x000fea0003800200 */
.L_x_1477:
        /* <DEDUP_REMOVED lines=52> */
[----:B------:R-:W-:Y:S01]  /*47e0*/  MOV R102, R108 ;  /* 0x0000006c00667202 */ /* 0x000fe20000000f00 */
[----:B------:R-:W-:Y:S01]  /*47f0*/  IMAD.MOV.U32 R108, RZ, RZ, R106 ;  /* 0x000000ffff6c7224 */ /* 0x000fe200078e006a */
[----:B------:R-:W-:-:S07]  /*4800*/  LOP3.LUT R92, R90, UR20, R109, 0x96, !PT ;  /* 0x000000145a5c7c12 */ /* 0x000fce000f8e966d */
.L_x_1475:
[----:B------:R-:W-:Y:S05]  /*4810*/  BSYNC.RECONVERGENT B1 ;  /* 0x0000000000017941 */ /* 0x000fea0003800200 */
.L_x_1474:
[----:B------:R-:W0:Y:S01]  /*4820*/  LDC R112, c[0x0][0x408] ;  /* 0x00010200ff707b82 */ /* 0x000e220000000800 */
[----:B------:R-:W-:Y:S01]  /*4830*/  I2FP.F32.U32 R109, R108 ;  /* 0x0000006c006d7245 */ /* 0x000fe20000201000 */
[----:B------:R-:W-:Y:S02]  /*4840*/  HFMA2 R108, -RZ, RZ, 0.1171875, 0 ;  /* 0x2f800000ff6c7431 */ /* 0x000fe400000001ff */
[----:B-----5:R-:W-:Y:S01]  /*4850*/  IMAD.U32 R90, R80, 0x10000, RZ ;  /* 0x00010000505a7824 */ /* 0x020fe200078e00ff */
[----:B------:R-:W-:Y:S01]  /*4860*/  ISETP.NE.AND P1, PT, R114, 0x1, PT ;  /* 0x000000017200780c */ /* 0x000fe20003f25270 */
[----:B------:R-:W-:Y:S01]  /*4870*/  BSSY.RECONVERGENT B1, `(.L_x_1479) ;  /* 0x000005c000017945 */ /* 0x000fe20003800200 */
[----:B------:R-:W-:Y:S02]  /*4880*/  HFMA2 R116, -RZ, RZ, 0, 1.1920928955078125e-07 ;  /* 0x00000002ff747431 */ /* 0x000fe400000001ff */
[----:B------:R-:W-:Y:S01]  /*4890*/  FMUL.FTZ R111, R90, UR4 ;  /* 0x000000045a6f7c20 */ /* 0x000fe20008410000 */
[----:B------:R-:W1:Y:S01]  /*48a0*/  LDC R110, c[0x0][0x404] ;  /* 0x00010100ff6e7b82 */ /* 0x000e620000000800 */
[----:B------:R-:W-:Y:S01]  /*48b0*/  IMAD.U32 R90, R68, 0x10000, RZ ;  /* 0x00010000445a7824 */ /* 0x000fe200078e00ff */
[----:B------:R-:W-:Y:S01]  /*48c0*/  PRMT R80, R80, 0x7632, R80 ;  /* 0x0000763250507816 */ /* 0x000fe20000000050 */
[----:B------:R-:W-:Y:S01]  /*48d0*/  FFMA.FTZ R109, R109, R108, 1.1641532182693481445e-10 ;  /* 0x2f0000006d6d7423 */ /* 0x000fe2000001006c */
[----:B0-----:R-:W-:-:S04]  /*48e0*/  FMUL.FTZ R111, R111, R112 ;  /* 0x000000706f6f7220 */ /* 0x001fc80000410000 */
[----:B-1----:R-:W-:-:S04]  /*48f0*/  FSETP.GTU.FTZ.AND P0, PT, R109, R110, PT ;  /* 0x0000006e6d00720b */ /* 0x002fc80003f1c000 */
[----:B------:R-:W-:Y:S02]  /*4900*/  FSEL R111, R111, RZ, !P0 ;  /* 0x000000ff6f6f7208 */ /* 0x000fe40004000000 */
[----:B------:R-:W-:-:S03]  /*4910*/  PLOP3.LUT P0, PT, P0, PT, PT, 0x8, 0x80 ;  /* 0x000000000080781c */ /* 0x000fc6000070e170 */
[----:B------:R-:W-:Y:S01]  /*4920*/  FMUL.FTZ R111, R111, R90 ;  /* 0x0000005a6f6f7220 */ /* 0x000fe20000410000 */
[----:B------:R-:W-:Y:S01]  /*4930*/  P2R R106, PR, RZ, 0x1 ;  /* 0x00000001ff6a7803 */ /* 0x000fe20000000000 */
[----:B------:R-:W-:Y:S01]  /*4940*/  IMAD.MOV.U32 R90, RZ, RZ, R0 ;  /* 0x000000ffff5a7224 */ /* 0x000fe200078e0000 */
        /* <DEDUP_REMOVED lines=9> */
.L_x_1481:
        /* <DEDUP_REMOVED lines=13> */
.L_x_1483:
[----:B------:R-:W-:Y:S05]  /*4ab0*/  BSYNC.RECONVERGENT B2 ;  /* 0x0000000000027941 */ /* 0x000fea0003800200 */
.L_x_1482:
        /* <DEDUP_REMOVED lines=55> */
.L_x_1480:
[----:B------:R-:W-:Y:S05]  /*4e30*/  BSYNC.RECONVERGENT B1 ;  /* 0x0000000000017941 */ /* 0x000fea0003800200 */
.L_x_1479:
[----:B------:R-:W-:Y:S01]  /*4e40*/  I2FP.F32.U32 R109, R90 ;  /* 0x0000005a006d7245 */ /* 0x000fe20000201000 */
[----:B------:R-:W-:Y:S01]  /*4e50*/  IMAD.U32 R80, R80, 0x10000, RZ ;  /* 0x0001000050507824 */ /* 0x000fe200078e00ff */
[----:B------:R-:W-:Y:S01]  /*4e60*/  ISETP.NE.AND P1, PT, R116, 0x1, PT ;  /* 0x000000017400780c */ /* 0x000fe20003f25270 */
[----:B------:R-:W-:Y:S01]  /*4e70*/  BSSY.RECONVERGENT B1, `(.L_x_1484) ;  /* 0x0000059000017945 */ /* 0x000fe20003800200 */
[----:B------:R-:W-:Y:S02]  /*4e80*/  IMAD.MOV.U32 R90, RZ, RZ, 0x2 ;  /* 0x00000002ff5a7424 */ /* 0x000fe400078e00ff */
[----:B------:R-:W-:Y:S01]  /*4e90*/  FFMA.FTZ R109, R109, R108, 1.1641532182693481445e-10 ;  /* 0x2f0000006d6d7423 */ /* 0x000fe2000001006c */
[----:B------:R-:W-:Y:S01]  /*4ea0*/  FMUL.FTZ R125, R80, UR4 ;  /* 0x00000004507d7c20 */ /* 0x000fe20008410000 */
[----:B------:R-:W-:-:S03]  /*4eb0*/  SHF.L.U32 R80, R4, 0x10, RZ ;  /* 0x0000001004507819 */ /* 0x000fc600000006ff */
[----:B------:R-:W-:Y:S01]  /*4ec0*/  FMUL.FTZ R125, R125, R112 ;  /* 0x000000707d7d7220 */ /* 0x000fe20000410000 */
[----:B------:R-:W-:-:S04]  /*4ed0*/  FSETP.GTU.FTZ.AND P0, PT, R109, R110, PT ;  /* 0x0000006e6d00720b */ /* 0x000fc80003f1c000 */
[----:B------:R-:W-:Y:S02]  /*4ee0*/  FSEL R109, R125, RZ, !P0 ;  /* 0x000000ff7d6d7208 */ /* 0x000fe40004000000 */
[----:B------:R-:W-:-:S03]  /*4ef0*/  PLOP3.LUT P0, PT, P0, PT, PT, 0x8, 0x80 ;  /* 0x000000000080781c */ /* 0x000fc6000070e170 */
[----:B------:R-:W-:Y:S01]  /*4f00*/  FMUL.FTZ R109, R109, R80 ;  /* 0x000000506d6d7220 */ /* 0x000fe20000410000 */
        /* <DEDUP_REMOVED lines=10> */
.L_x_1486:
        /* <DEDUP_REMOVED lines=13> */
.L_x_1488:
[----:B------:R-:W-:Y:S05]  /*5080*/  BSYNC.RECONVERGENT B2 ;  /* 0x0000000000027941 */ /* 0x000fea0003800200 */
.L_x_1487:
        /* <DEDUP_REMOVED lines=55> */
.L_x_1485:
[----:B------:R-:W-:Y:S05]  /*5400*/  BSYNC.RECONVERGENT B1 ;  /* 0x0000000000017941 */ /* 0x000fea0003800200 */
.L_x_1484:
        /* <DEDUP_REMOVED lines=8> */
[----:B------:R-:W-:Y:S01]  /*5490*/  IMAD.U32 R80, R69, 0x10000, RZ ;  /* 0x0001000045507824 */ /* 0x000fe200078e00ff */
[----:B------:R-:W-:Y:S02]  /*54a0*/  MOV R81, R0 ;  /* 0x0000000000517202 */ /* 0x000fe40000000f00 */
[----:B------:R-:W-:Y:S01]  /*54b0*/  FMUL.FTZ R127, R127, R112 ;  /* 0x000000707f7f7220 */ /* 0x000fe20000410000 */
[----:B------:R-:W-:-:S04]  /*54c0*/  FSETP.GTU.FTZ.AND P1, PT, R125, R110, PT ;  /* 0x0000006e7d00720b */ /* 0x000fc80003f3c000 */
[----:B------:R-:W-:Y:S02]  /*54d0*/  FSEL R127, R127, RZ, !P1 ;  /* 0x000000ff7f7f7208 */ /* 0x000fe40004800000 */
[----:B------:R-:W-:-:S03]  /*54e0*/  PLOP3.LUT P1, PT, P1, PT, PT, 0x8, 0x80 ;  /* 0x000000000080781c */ /* 0x000fc60000f2e170 */
[----:B------:R-:W-:Y:S01]  /*54f0*/  FMUL.FTZ R127, R127, R80 ;  /* 0x000000507f7f7220 */ /* 0x000fe20000410000 */
        /* <DEDUP_REMOVED lines=9> */
.L_x_1491:
        /* <DEDUP_REMOVED lines=13> */
.L_x_1493:
[----:B------:R-:W-:Y:S05]  /*5660*/  BSYNC.RECONVERGENT B2 ;  /* 0x0000000000027941 */ /* 0x000fea0003800200 */
.L_x_1492:
        /* <DEDUP_REMOVED lines=55> */
.L_x_1490:
[----:B------:R-:W-:Y:S05]  /*59e0*/  BSYNC.RECONVERGENT B1 ;  /* 0x0000000000017941 */ /* 0x000fea0003800200 */
.L_x_1489:
[----:B------:R-:W-:Y:S01]  /*59f0*/  I2FP.F32.U32 R81, R81 ;  /* 0x0000005100517245 */ /* 0x000fe20000201000 */
[----:B------:R-:W-:Y:S01]  /*5a00*/  IMAD.U32 R114, R114, 0x10000, RZ ;  /* 0x0001000072727824 */ /* 0x000fe200078e00ff */
[----:B------:R-:W-:Y:S01]  /*5a10*/  ISETP.NE.AND P3, PT, R116, 0x1, PT ;  /* 0x000000017400780c */ /* 0x000fe20003f65270 */
[----:B------:R-:W-:Y:S01]  /*5a20*/  IMAD.U32 R80, R5, 0x10000, RZ ;  /* 0x0001000005507824 */ /* 0x000fe200078e00ff */
[----:B------:R-:W-:Y:S01]  /*5a30*/  BSSY.RECONVERGENT B1, `(.L_x_1494) ;  /* 0x0000058000017945 */ /* 0x000fe20003800200 */
[----:B------:R-:W-:Y:S01]  /*5a40*/  FFMA.FTZ R81, R81, R108, 1.1641532182693481445e-10 ;  /* 0x2f00000051517423 */ /* 0x000fe2000001006c */
[----:B------:R-:W-:Y:S01]  /*5a50*/  FMUL.FTZ R125, R114, UR4 ;  /* 0x00000004727d7c20 */ /* 0x000fe20008410000 */
[----:B------:R-:W-:-:S03]  /*5a60*/  HFMA2 R90, -RZ, RZ, 0, 1.1920928955078125e-07 ;  /* 0x00000002ff5a7431 */ /* 0x000fc600000001ff */
[----:B------:R-:W-:Y:S01]  /*5a70*/  FMUL.FTZ R125, R125, R112 ;  /* 0x000000707d7d7220 */ /* 0x000fe20000410000 */
[----:B------:R-:W-:Y:S01]  /*5a80*/  FSETP.GTU.FTZ.AND P2, PT, R81, R110, PT ;  /* 0x0000006e5100720b */ /* 0x000fe20003f5c000 */
[----:B------:R-:W-:-:S03]  /*5a90*/  IMAD.MOV.U32 R81, RZ, RZ, R0 ;  /* 0x000000ffff517224 */ /* 0x000fc600078e0000 */
        /* <DEDUP_REMOVED lines=12> */
.L_x_1496:
        /* <DEDUP_REMOVED lines=13> */
.L_x_1498:
[----:B------:R-:W-:Y:S05]  /*5c30*/  BSYNC.RECONVERGENT B2 ;  /* 0x0000000000027941 */ /* 0x000fea0003800200 */
.L_x_1497:
        /* <DEDUP_REMOVED lines=55> */
.L_x_1495:
[----:B------:R-:W-:Y:S05]  /*5fb0*/  BSYNC.RECONVERGENT B1 ;  /* 0x0000000000017941 */ /* 0x000fea0003800200 */
.L_x_1494:
        /* <DEDUP_REMOVED lines=24> */
.L_x_1501:
        /* <DEDUP_REMOVED lines=13> */
.L_x_1503:
[----:B------:R-:W-:Y:S05]  /*6210*/  BSYNC.RECONVERGENT B2 ;  /* 0x0000000000027941 */ /* 0x000fea0003800200 */
.L_x_1502:
        /* <DEDUP_REMOVED lines=55> */
.L_x_1500:
[----:B------:R-:W-:Y:S05]  /*6590*/  BSYNC.RECONVERGENT B1 ;  /* 0x0000000000017941 */ /* 0x000fea0003800200 */
.L_x_1499:
[----:B------:R-:W-:Y:S01]  /*65a0*/  I2FP.F32.U32 R81, R81 ;  /* 0x0000005100517245 */ /* 0x000fe20000201000 */
[----:B------:R-:W-:Y:S01]  /*65b0*/  IMAD.U32 R80, R6, 0x10000, RZ ;  /* 0x0001000006507824 */ /* 0x000fe200078e00ff */
[----:B------:R-:W-:Y:S01]  /*65c0*/  SHF.L.U32 R82, R82, 0x10, RZ ;  /* 0x0000001052527819 */ /* 0x000fe200000006ff */
[----:B------:R-:W-:Y:S01]  /*65d0*/  BSSY.RECONVERGENT B1, `(.L_x_1504) ;  /* 0x0000059000017945 */ /* 0x000fe20003800200 */
[----:B------:R-:W-:Y:S01]  /*65e0*/  ISETP.NE.AND P5, PT, R114, 0x1, PT ;  /* 0x000000017200780c */ /* 0x000fe20003fa5270 */
[----:B------:R-:W-:Y:S02]  /*65f0*/  FFMA.FTZ R81, R81, R108, 1.1641532182693481445e-10 ;  /* 0x2f00000051517423 */ /* 0x000fe4000001006c */
[----:B------:R-:W-:Y:S01]  /*6600*/  FMUL.FTZ R129, R82, UR4 ;  /* 0x0000000452817c20 */ /* 0x000fe20008410000 */
[----:B------:R-:W-:Y:S02]  /*6610*/  IMAD.MOV.U32 R82, RZ, RZ, 0x2 ;  /* 0x00000002ff527424 */ /* 0x000fe400078e00ff */
[----:B------:R-:W-:Y:S01]  /*6620*/  FSETP.GTU.FTZ.AND P4, PT, R81, R110, PT ;  /* 0x0000006e5100720b */ /* 0x000fe20003f9c000 */
[----:B------:R-:W-:Y:S01]  /*6630*/  FMUL.FTZ R129, R129, R112 ;  /* 0x0000007081817220 */ /* 0x000fe20000410000 */
[----:B------:R-:W-:-:S04]  /*6640*/  MOV R81, R0 ;  /* 0x0000000000517202 */ /* 0x000fc80000000f00 */
        /* <DEDUP_REMOVED lines=12> */
.L_x_1506:
        /* <DEDUP_REMOVED lines=13> */
.L_x_1508:
[----:B------:R-:W-:Y:S05]  /*67e0*/  BSYNC.RECONVERGENT B2 ;  /* 0x0000000000027941 */ /* 0x000fea0003800200 */
.L_x_1507:
        /* <DEDUP_REMOVED lines=55> */
.L_x_1505:
[----:B------:R-:W-:Y:S05]  /*6b60*/  BSYNC.RECONVERGENT B1 ;  /* 0x0000000000017941 */ /* 0x000fea0003800200 */
.L_x_1504:
[----:B------:R-:W-:Y:S01]  /*6b70*/  I2FP.F32.U32 R81, R81 ;  /* 0x0000005100517245 */ /* 0x000fe20000201000 */
[C---:B------:R-:W-:Y:S01]  /*6b80*/  IMAD.U32 R80, R83.reuse, 0x10000, RZ ;  /* 0x0001000053507824 */ /* 0x040fe200078e00ff */
[----:B------:R-:W-:Y:S01]  /*6b90*/  ISETP.NE.AND P6, PT, R82, 0x1, PT ;  /* 0x000000015200780c */ /* 0x000fe20003fc5270 */
[----:B------:R-:W-:Y:S01]  /*6ba0*/  BSSY.RECONVERGENT B1, `(.L_x_1509) ;  /* 0x000005c000017945 */ /* 0x000fe20003800200 */
[----:B------:R-:W-:Y:S01]  /*6bb0*/  PRMT R114, R83, 0x7632, R114 ;  /* 0x0000763253727816 */ /* 0x000fe20000000072 */
[----:B------:R-:W-:Y:S01]  /*6bc0*/  FFMA.FTZ R81, R81, R108, 1.1641532182693481445e-10 ;  /* 0x2f00000051517423 */ /* 0x000fe2000001006c */
[----:B------:R-:W-:Y:S01]  /*6bd0*/  FMUL.FTZ R145, R80, UR4 ;  /* 0x0000000450917c20 */ /* 0x000fe20008410000 */
[----:B------:R-:W-:Y:S01]  /*6be0*/  IMAD.U32 R80, R71, 0x10000, RZ ;  /* 0x0001000047507824 */ /* 0x000fe200078e00ff */
[----:B------:R-:W-:Y:S02]  /*6bf0*/  MOV R90, 0x2 ;  /* 0x00000002005a7802 */ /* 0x000fe40000000f00 */
        /* <DEDUP_REMOVED lines=15> */
.L_x_1511:
[----:B------:R-:W-:Y:S01]  /*6cf0*/  IADD3 R94, PT, PT, R94, 0x1, RZ ;  /* 0x000000015e5e7810 */ /* 0x000fe20007ffe0ff */
[----:B------:R-:W-:Y:S03]  /*6d00*/  BSSY.RECONVERGENT B2, `(.L_x_1512) ;  /* 0x000000e000027945 */ /* 0x000fe60003800200 */
        /* <DEDUP_REMOVED lines=13> */
.L_x_1513:
[----:B------:R-:W-:Y:S05]  /*6de0*/  BSYNC.RECONVERGENT B2 ;  /* 0x0000000000027941 */ /* 0x000fea0003800200 */
.L_x_1512:
        /* <DEDUP_REMOVED lines=55> */
.L_x_1510:
[----:B------:R-:W-:Y:S05]  /*7160*/  BSYNC.RECONVERGENT B1 ;  /* 0x0000000000017941 */ /* 0x000fea0003800200 */
.L_x_1509:
[----:B------:R-:W-:Y:S01]  /*7170*/  I2FP.F32.U32 R81, R81 ;  /* 0x0000005100517245 */ /* 0x000fe20000201000 */
[----:B------:R-:W-:Y:S01]  /*7180*/  IMAD.U32 R114, R114, 0x10000, RZ ;  /* 0x0001000072727824 */ /* 0x000fe200078e00ff */
[----:B------:R-:W-:Y:S02]  /*7190*/  SHF.L.U32 R80, R7, 0x10, RZ ;  /* 0x0000001007507819 */ /* 0x000fe400000006ff */
        /* <DEDUP_REMOVED lines=8> */
[----:B------:R-:W-:Y:S01]  /*7220*/  FMUL.FTZ R147, R83, R80 ;  /* 0x0000005053937220 */ /* 0x000fe20000410000 */
[----:B------:R-:W-:-:S04]  /*7230*/  F2FP.BF16.F32.PACK_AB R80, R109, R111 ;  /* 0x0000006f6d50723e */ /* 0x000fc800000010ff */
[----:B------:R-:W-:-:S07]  /*7240*/  F2FP.BF16.F32.PACK_AB R83, R147, R145 ;  /* 0x000000919353723e */ /* 0x000fce00000010ff */
.L_x_1473:
        /* <DEDUP_REMOVED lines=21> */
.L_x_1432:
[----:B0-----:R-:W-:Y:S05]  /*73a0*/  BSYNC.RECONVERGENT B0 ;  /* 0x0000000000007941 */ /* 0x001fea0003800200 */
.L_x_1431:
[----:B------:R-:W-:Y:S01]  /*73b0*/  ISETP.GE.U32.AND P0, PT, R95, 0x100, PT ;  /* 0x000001005f00780c */ /* 0x000fe20003f06070 */
[----:B------:R-:W-:Y:S03]  /*73c0*/  BSSY.RECONVERGENT B0, `(.L_x_1514) ;  /* 0x0000620000007945 */ /* 0x000fe60003800200 */
[----:B------:R-:W-:-:S09]  /*73d0*/  P2R R102, PR, RZ, 0x1 ;  /* 0x00000001ff667803 */ /* 0x000fd20000000000 */
[----:B------:R-:W-:Y:S05]  /*73e0*/  @!P0 BRA `(.L_x_1515) ;  /* 0x0000006000748947 */ /* 0x000fea0003800000 */
[----:B------:R-:W-:Y:S01]  /*73f0*/  ISETP.NE.U32.AND P0, PT, RZ, UR10, PT ;  /* 0x0000000aff007c0c */ /* 0x000fe2000bf05070 */
[----:B--2---:R-:W0:Y:S03]  /*7400*/  LDC.64 R80, c[0x0][0x390] ;  /* 0x0000e400ff507b82 */ /* 0x004e260000000a00 */
[----:B------:R-:W-:-:S13]  /*7410*/  ISETP.NE.AND.EX P0, PT, RZ, UR11, PT, P0 ;  /* 0x0000000bff007c0c */ /* 0x000fda000bf05300 */
[----:B------:R-:W1:Y:S01]  /*7420*/  @P0 LDC.64 R120, c[0x0][0x3a0] ;  /* 0x0000e800ff780b82 */ /* 0x000e620000000a00 */
[----:B0-----:R-:W-:-:S06]  /*7430*/  IMAD.WIDE.U32 R80, R110, 0x10, R80 ;  /* 0x000000106e507825 */ /* 0x001fcc00078e0050 */
[----:B------:R-:W5:Y:S01]  /*7440*/  LDG.E.128 R80, desc[UR8][R80.64] ;  /* 0x0000000850507981 */ /* 0x000f62000c1e1d00 */
[----:B-1----:R-:W-:-:S05]  /*7450*/  @P0 IMAD.WIDE.U32 R120, R110, 0x10, R120 ;  /* 0x000000106e780825 */ /* 0x002fca00078e0078 */
[----:B------:R0:W5:Y:S01]  /*7460*/  @P0 LDG.E.128 R28, desc[UR8][R120.64] ;  /* 0x00000008781c0981 */ /* 0x000162000c1e1d00 */
[----:B------:R-:W-:Y:S05]  /*7470*/  @!P0 BRA `(.L_x_1516) ;  /* 0x0000003000188947 */ /* 0x000fea0003800000 */
        /* <DEDUP_REMOVED lines=16> */
.L_x_1519:
        /* <DEDUP_REMOVED lines=13> */
.L_x_1521:
[----:B------:R-:W-:Y:S05]  /*7650*/  BSYNC.RECONVERGENT B2 ;  /* 0x0000000000027941 */ /* 0x000fea0003800200 */
.L_x_1520:
[----:B------:R-:W-:Y:S01]  /*7660*/  IMAD.WIDE.U32 R90, R96, -0x326172a9, RZ ;  /* 0xcd9e8d57605a7825 */ /* 0x000fe200078e00ff */
[----:B0-----:R-:W-:Y:S01]  /*7670*/  LOP3.LUT R120, R3, UR7, R133, 0x96, !PT ;  /* 0x0000000703787c12 */ /* 0x001fe2000f8e9685 */
        /* <DEDUP_REMOVED lines=53> */
.L_x_1518:
[----:B------:R-:W-:Y:S05]  /*79d0*/  BSYNC.RECONVERGENT B1 ;  /* 0x0000000000017941 */ /* 0x000fea0003800200 */
.L_x_1517:
[----:B------:R-:W1:Y:S01]  /*79e0*/  LDC R116, c[0x0][0x408] ;  /* 0x00010200ff747b82 */ /* 0x000e620000000800 */
[----:B------:R-:W-:Y:S01]  /*79f0*/  I2FP.F32.U32 R105, R105 ;  /* 0x0000006900697245 */ /* 0x000fe20000201000 */
[----:B------:R-:W-:Y:S01]  /*7a00*/  IMAD.MOV.U32 R112, RZ, RZ, 0x2f800000 ;  /* 0x2f800000ff707424 */ /* 0x000fe200078e00ff */
[----:B-----5:R-:W-:Y:S01]  /*7a10*/  SHF.L.U32 R90, R80, 0x10, RZ ;  /* 0x00000010505a7819 */ /* 0x020fe200000006ff */
[----:B------:R-:W-:Y:S01]  /*7a20*/  IMAD.U32 R106, R28, 0x10000, RZ ;  /* 0x000100001c6a7824 */ /* 0x000fe200078e00ff */
[----:B------:R-:W-:Y:S01]  /*7a30*/  ISETP.NE.AND P1, PT, R118, 0x1, PT ;  /* 0x000000017600780c */ /* 0x000fe20003f25270 */
[----:B------:R-:W-:Y:S01]  /*7a40*/  FFMA.FTZ R105, R105, R112, 1.1641532182693481445e-10 ;  /* 0x2f00000069697423 */ /* 0x000fe20000010070 */
[----:B------:R-:W-:Y:S01]  /*7a50*/  BSSY.RECONVERGENT B1, `(.L_x_1522) ;  /* 0x000005b000017945 */ /* 0x000fe20003800200 */
[----:B------:R-:W2:Y:S01]  /*7a60*/  LDC R114, c[0x0][0x404] ;  /* 0x00010100ff727b82 */ /* 0x000ea20000000800 */
[----:B------:R-:W-:Y:S01]  /*7a70*/  FMUL.FTZ R107, R90, UR4 ;  /* 0x000000045a6b7c20 */ /* 0x000fe20008410000 */
[----:B------:R-:W-:-:S02]  /*7a80*/  IMAD.U32 R90, R56, 0x10000, RZ ;  /* 0x00010000385a7824 */ /* 0x000fc400078e00ff */
[----:B0-----:R-:W-:Y:S01]  /*7a90*/  HFMA2 R120, -RZ, RZ, 0, 1.1920928955078125e-07 ;  /* 0x00000002ff787431 */ /* 0x001fe200000001ff */
[----:B------:R-:W-:Y:S01]  /*7aa0*/  PRMT R80, R80, 0x7632, R80 ;  /* 0x0000763250507816 */ /* 0x000fe20000000050 */
[----:B-1----:R-:W-:Y:S01]  /*7ab0*/  FMUL.FTZ R107, R107, R116 ;  /* 0x000000746b6b7220 */ /* 0x002fe20000410000 */
[----:B--2---:R-:W-:-:S04]  /*7ac0*/  FSETP.GTU.FTZ.AND P0, PT, R105, R114, PT ;  /* 0x000000726900720b */ /* 0x004fc80003f1c000 */
[----:B------:R-:W-:Y:S02]  /*7ad0*/  FSEL R107, R107, RZ, !P0 ;  /* 0x000000ff6b6b7208 */ /* 0x000fe40004000000 */
[----:B------:R-:W-:-:S03]  /*7ae0*/  PLOP3.LUT P0, PT, P0, PT, PT, 0x8, 0x80 ;  /* 0x000000000080781c */ /* 0x000fc6000070e170 */
[----:B------:R-:W-:Y:S01]  /*7af0*/  FFMA.FTZ R107, R107, R90, R106 ;  /* 0x0000005a6b6b7223 */ /* 0x000fe2000001006a */
        /* <DEDUP_REMOVED lines=11> */
.L_x_1524:
        /* <DEDUP_REMOVED lines=13> */
.L_x_1526:
[----:B------:R-:W-:Y:S05]  /*7c80*/  BSYNC.RECONVERGENT B2 ;  /* 0x0000000000027941 */ /* 0x000fea0003800200 */
.L_x_1525:
        /* <DEDUP_REMOVED lines=55> */
.L_x_1523:
[----:B------:R-:W-:Y:S05]  /*8000*/  BSYNC.RECONVERGENT B1 ;  /* 0x0000000000017941 */ /* 0x000fea0003800200 */
.L_x_1522:
        /* <DEDUP_REMOVED lines=11> */
[----:B------:R-:W-:-:S03]  /*80c0*/  IMAD.U32 R90, R90, 0x10000, RZ ;  /* 0x000100005a5a7824 */ /* 0x000fc600078e00ff */
[----:B------:R-:W-:Y:S02]  /*80d0*/  FSEL R105, R121, RZ, !P0 ;  /* 0x000000ff79697208 */ /* 0x000fe40004000000 */
[----:B------:R-:W-:-:S03]  /*80e0*/  PLOP3.LUT P0, PT, P0, PT, PT, 0x8, 0x80 ;  /* 0x000000000080781c */ /* 0x000fc6000070e170 */
[----:B------:R-:W-:Y:S01]  /*80f0*/  FFMA.FTZ R105, R105, R80, R90 ;  /* 0x0000005069697223 */ /* 0x000fe2000001005a */
[----:B------:R-:W-:Y:S01]  /*8100*/  MOV R80, R0 ;  /* 0x0000000000507202 */ /* 0x000fe20000000f00 */
        /* <DEDUP_REMOVED lines=9> */
.L_x_1529:
        /* <DEDUP_REMOVED lines=13> */
.L_x_1531:
[----:B------:R-:W-:Y:S05]  /*8270*/  BSYNC.RECONVERGENT B2 ;  /* 0x0000000000027941 */ /* 0x000fea0003800200 */
.L_x_1530:
        /* <DEDUP_REMOVED lines=9> */
[----:B------:R-:W-:Y:S01]  /*8310*/  IMAD.MOV.U32 R80, RZ, RZ, R108 ;  /* 0x000000ffff507224 */ /* 0x000fe200078e006c */
        /* <DEDUP_REMOVED lines=42> */
[----:B------:R-:W-:Y:S01]  /*85c0*/  LOP3.LUT R91, R132, UR5, R123, 0x96, !PT ;  /* 0x00000005845b7c12 */ /* 0x000fe2000f8e967b */
[----:B------:R-:W-:Y:S01]  /*85d0*/  IMAD.MOV.U32 R108, RZ, RZ, R120 ;  /* 0x000000ffff6c7224 */ /* 0x000fe200078e0078 */
[----:B------:R-:W-:-:S07]  /*85e0*/  LOP3.LUT R92, R90, UR20, R121, 0x96, !PT ;  /* 0x000000145a5c7c12 */ /* 0x000fce000f8e9679 */
.L_x_1528:
[----:B------:R-:W-:Y:S05]  /*85f0*/  BSYNC.RECONVERGENT B1 ;  /* 0x0000000000017941 */ /* 0x000fea0003800200 */
.L_x_1527:
        /* <DEDUP_REMOVED lines=8> */
[----:B------:R-:W-:Y:S01]  /*8680*/  PRMT R118, R81, 0x7632, R118 ;  /* 0x0000763251767816 */ /* 0x000fe20000000076 */
[----:B------:R-:W-:Y:S02]  /*8690*/  IMAD.MOV.U32 R120, RZ, RZ, 0x2 ;  /* 0x00000002ff787424 */ /* 0x000fe400078e00ff */
[----:B------:R-:W-:Y:S01]  /*86a0*/  FMUL.FTZ R123, R123, R116 ;  /* 0x000000747b7b7220 */ /* 0x000fe20000410000 */
[----:B------:R-:W-:Y:S01]  /*86b0*/  FSETP.GTU.FTZ.AND P1, PT, R121, R114, PT ;  /* 0x000000727900720b */ /* 0x000fe20003f3c000 */
[----:B------:R-:W-:-:S03]  /*86c0*/  IMAD.MOV.U32 R81, RZ, RZ, R0 ;  /* 0x000000ffff517224 */ /* 0x000fc600078e0000 */
[----:B------:R-:W-:Y:S02]  /*86d0*/  FSEL R123, R123, RZ, !P1 ;  /* 0x000000ff7b7b7208 */ /* 0x000fe40004800000 */
[----:B------:R-:W-:-:S03]  /*86e0*/  PLOP3.LUT P1, PT, P1, PT, PT, 0x8, 0x80 ;  /* 0x000000000080781c */ /* 0x000fc60000f2e170 */
[----:B------:R-:W-:Y:S01]  /*86f0*/  FFMA.FTZ R123, R123, R80, R90 ;  /* 0x000000507b7b7223 */ /* 0x000fe2000001005a */
        /* <DEDUP_REMOVED lines=9> */
.L_x_1534:
        /* <DEDUP_REMOVED lines=13> */
.L_x_1536:
[----:B------:R-:W-:Y:S05]  /*8860*/  BSYNC.RECONVERGENT B2 ;  /* 0x0000000000027941 */ /* 0x000fea0003800200 */
.L_x_1535:
        /* <DEDUP_REMOVED lines=55> */
.L_x_1533:
[----:B------:R-:W-:Y:S05]  /*8be0*/  BSYNC.RECONVERGENT B1 ;  /* 0x0000000000017941 */ /* 0x000fea0003800200 */
.L_x_1532:
[----:B------:R-:W-:Y:S01]  /*8bf0*/  I2FP.F32.U32 R81, R81 ;  /* 0x0000005100517245 */ /* 0x000fe20000201000 */
[----:B------:R-:W-:Y:S01]  /*8c00*/  IMAD.U32 R80, R10, 0x10000, RZ ;  /* 0x000100000a507824 */ /* 0x000fe200078e00ff */
[----:B------:R-:W-:Y:S01]  /*8c10*/  SHF.L.U32 R118, R118, 0x10, RZ ;  /* 0x0000001076767819 */ /* 0x000fe200000006ff */
[----:B------:R-:W-:Y:S01]  /*8c20*/  BSSY.RECONVERGENT B1, `(.L_x_1537) ;  /* 0x000005b000017945 */ /* 0x000fe20003800200 */
[----:B------:R-:W-:Y:S01]  /*8c30*/  ISETP.NE.AND P3, PT, R120, 0x1, PT ;  /* 0x000000017800780c */ /* 0x000fe20003f65270 */
[----:B------:R-:W-:Y:S01]  /*8c40*/  FFMA.FTZ R81, R81, R112, 1.1641532182693481445e-10 ;  /* 0x2f00000051517423 */ /* 0x000fe20000010070 */
[----:B------:R-:W-:Y:S01]  /*8c50*/  PRMT R90, R29, 0x7632, R90 ;  /* 0x000076321d5a7816 */ /* 0x000fe2000000005a */
[----:B------:R-:W-:Y:S01]  /*8c60*/  FMUL.FTZ R121, R118, UR4 ;  /* 0x0000000476797c20 */ /* 0x000fe20008410000 */
[----:B------:R-:W-:Y:S02]  /*8c70*/  HFMA2 R118, -RZ, RZ, 0, 1.1920928955078125e-07 ;  /* 0x00000002ff767431 */ /* 0x000fe400000001ff */
[----:B------:R-:W-:Y:S01]  /*8c80*/  FSETP.GTU.FTZ.AND P2, PT, R81, R114, PT ;  /* 0x000000725100720b */ /* 0x000fe20003f5c000 */
[----:B------:R-:W-:Y:S01]  /*8c90*/  FMUL.FTZ R121, R121, R116 ;  /* 0x0000007479797220 */ /* 0x000fe20000410000 */
[----:B------:R-:W-:-:S02]  /*8ca0*/  IMAD.U32 R90, R90, 0x10000, RZ ;  /* 0x000100005a5a7824 */ /* 0x000fc400078e00ff */
[----:B------:R-:W-:Y:S02]  /*8cb0*/  IMAD.MOV.U32 R81, RZ, RZ, R0 ;  /* 0x000000ffff517224 */ /* 0x000fe400078e0000 */
        /* <DEDUP_REMOVED lines=12> */
.L_x_1539:
        /* <DEDUP_REMOVED lines=13> */
.L_x_1541:
[----:B------:R-:W-:Y:S05]  /*8e50*/  BSYNC.RECONVERGENT B2 ;  /* 0x0000000000027941 */ /* 0x000fea0003800200 */
.L_x_1540:
        /* <DEDUP_REMOVED lines=55> */
.L_x_1538:
[----:B------:R-:W-:Y:S05]  /*91d0*/  BSYNC.RECONVERGENT B1 ;  /* 0x0000000000017941 */ /* 0x000fea0003800200 */
.L_x_1537:
        /* <DEDUP_REMOVED lines=25> */
.L_x_1544:
        /* <DEDUP_REMOVED lines=13> */
.L_x_1546:
[----:B------:R-:W-:Y:S05]  /*9440*/  BSYNC.RECONVERGENT B2 ;  /* 0x0000000000027941 */ /* 0x000fea0003800200 */
.L_x_1545:
        /* <DEDUP_REMOVED lines=55> */
.L_x_1543:
[----:B------:R-:W-:Y:S05]  /*97c0*/  BSYNC.RECONVERGENT B1 ;  /* 0x0000000000017941 */ /* 0x000fea0003800200 */
.L_x_1542:
[----:B------:R-:W-:Y:S01]  /*97d0*/  I2FP.F32.U32 R81, R81 ;  /* 0x0000005100517245 */ /* 0x000fe20000201000 */
[----:B------:R-:W-:Y:S01]  /*97e0*/  IMAD.U32 R82, R82, 0x10000, RZ ;  /* 0x0001000052527824 */ /* 0x000fe200078e00ff */
[----:B------:R-:W-:Y:S01]  /*97f0*/  ISETP.NE.AND P5, PT, R120, 0x1, PT ;  /* 0x000000017800780c */ /* 0x000fe20003fa5270 */
[----:B------:R-:W-:Y:S01]  /*9800*/  IMAD.U32 R80, R11, 0x10000, RZ ;  /* 0x000100000b507824 */ /* 0x000fe200078e00ff */
[----:B------:R-:W-:Y:S01]  /*9810*/  PRMT R90, R30, 0x7632, R90 ;  /* 0x000076321e5a7816 */ /* 0x000fe2000000005a */
[----:B------:R-:W-:Y:S01]  /*9820*/  FFMA.FTZ R81, R81, R112, 1.1641532182693481445e-10 ;  /* 0x2f00000051517423 */ /* 0x000fe20000010070 */
[----:B------:R-:W-:Y:S01]  /*9830*/  FMUL.FTZ R135, R82, UR4 ;  /* 0x0000000452877c20 */ /* 0x000fe20008410000 */
[----:B------:R-:W-:Y:S01]  /*9840*/  BSSY.RECONVERGENT B1, `(.L_x_1547) ;  /* 0x0000057000017945 */ /* 0x000fe20003800200 */
[----:B------:R-:W-:Y:S01]  /*9850*/  SHF.L.U32 R90, R90, 0x10, RZ ;  /* 0x000000105a5a7819 */ /* 0x000fe200000006ff */
        /* <DEDUP_REMOVED lines=16> */
.L_x_1549:
        /* <DEDUP_REMOVED lines=13> */
.L_x_1551:
[----:B------:R-:W-:Y:S05]  /*9a30*/  BSYNC.RECONVERGENT B2 ;  /* 0x0000000000027941 */ /* 0x000fea0003800200 */
.L_x_1550:
        /* <DEDUP_REMOVED lines=55> */
.L_x_1548:
[----:B------:R-:W-:Y:S05]  /*9db0*/  BSYNC.RECONVERGENT B1 ;  /* 0x0000000000017941 */ /* 0x000fea0003800200 */
.L_x_1547:
        /* <DEDUP_REMOVED lines=9> */
[----:B------:R-:W-:-:S02]  /*9e50*/  PRMT R118, R83, 0x7632, R118 ;  /* 0x0000763253767816 */ /* 0x000fc40000000076 */
        /* <DEDUP_REMOVED lines=15> */
.L_x_1554:
        /* <DEDUP_REMOVED lines=15> */
.L_x_1556:
[----:B------:R-:W-:Y:S05]  /*a040*/  BSYNC.RECONVERGENT B2 ;  /* 0x0000000000027941 */ /* 0x000fea0003800200 */
.L_x_1555:
        /* <DEDUP_REMOVED lines=55> */
.L_x_1553:
[----:B------:R-:W-:Y:S05]  /*a3c0*/  BSYNC.RECONVERGENT B1 ;  /* 0x0000000000017941 */ /* 0x000fea0003800200 */
.L_x_1552:
[----:B------:R-:W-:Y:S01]  /*a3d0*/  I2FP.F32.U32 R81, R81 ;  /* 0x0000005100517245 */ /* 0x000fe20000201000 */
[----:B------:R-:W-:Y:S01]  /*a3e0*/  IMAD.U32 R118, R118, 0x10000, RZ ;  /* 0x0001000076767824 */ /* 0x000fe200078e00ff */
[----:B------:R-:W-:Y:S02]  /*a3f0*/  PRMT R82, R31, 0x7632, R82 ;  /* 0x000076321f527816 */ /* 0x000fe40000000052 */
[----:B------:R-:W-:Y:S01]  /*a400*/  SHF.L.U32 R80, R12, 0x10, RZ ;  /* 0x000000100c507819 */ /* 0x000fe200000006ff */
[----:B------:R-:W-:Y:S01]  /*a410*/  FMUL.FTZ R83, R118, UR4 ;  /* 0x0000000476537c20 */ /* 0x000fe20008410000 */
[----:B------:R-:W-:Y:S01]  /*a420*/  FFMA.FTZ R81, R81, R112, 1.1641532182693481445e-10 ;  /* 0x2f00000051517423 */ /* 0x000fe20000010070 */
[----:B------:R-:W-:Y:S02]  /*a430*/  IMAD.U32 R82, R82, 0x10000, RZ ;  /* 0x0001000052527824 */ /* 0x000fe400078e00ff */
        /* <DEDUP_REMOVED lines=10> */
.L_x_1516:
        /* <DEDUP_REMOVED lines=16> */
.L_x_1560:
        /* <DEDUP_REMOVED lines=13> */
.L_x_1562:
[----:B------:R-:W-:Y:S05]  /*a6b0*/  BSYNC.RECONVERGENT B2 ;  /* 0x0000000000027941 */ /* 0x000fea0003800200 */
.L_x_1561:
[----:B------:R-:W-:Y:S01]  /*a6c0*/  IMAD.WIDE.U32 R90, R96, -0x326172a9, RZ ;  /* 0xcd9e8d57605a7825 */ /* 0x000fe200078e00ff */
[----:B0-----:R-:W-:Y:S01]  /*a6d0*/  LOP3.LUT R120, R3, UR7, R133, 0x96, !PT ;  /* 0x0000000703787c12 */ /* 0x001fe2000f8e9685 */
[----:B------:R-:W-:Y:S02]  /*a6e0*/  UIADD3 UR5, UPT, UPT, UR6, -0x61c88647, URZ ;  /* 0x9e3779b906057890 */ /* 0x000fe4000fffe0ff */
[----:B------:R-:W-:Y:S01]  /*a6f0*/  HFMA2 R118, -RZ, RZ, 0, 0 ;  /* 0x00000000ff767431 */ /* 0x000fe200000001ff */
        /* <DEDUP_REMOVED lines=50> */
[----:B------:R-:W-:-:S07]  /*aa20*/  LOP3.LUT R92, R90, UR20, R121, 0x96, !PT ;  /* 0x000000145a5c7c12 */ /* 0x000fce000f8e9679 */
.L_x_1559:
[----:B------:R-:W-:Y:S05]  /*aa30*/  BSYNC.RECONVERGENT B1 ;  /* 0x0000000000017941 */ /* 0x000fea0003800200 */
.L_x_1558:
[----:B------:R-:W1:Y:S01]  /*aa40*/  LDC R116, c[0x0][0x408] ;  /* 0x00010200ff747b82 */ /* 0x000e620000000800 */
[----:B------:R-:W-:Y:S01]  /*aa50*/  I2FP.F32.U32 R105, R105 ;  /* 0x0000006900697245 */ /* 0x000fe20000201000 */
[----:B------:R-:W-:Y:S01]  /*aa60*/  IMAD.MOV.U32 R112, RZ, RZ, 0x2f800000 ;  /* 0x2f800000ff707424 */ /* 0x000fe200078e00ff */
[----:B------:R-:W-:Y:S01]  /*aa70*/  ISETP.NE.AND P1, PT, R118, 0x1, PT ;  /* 0x000000017600780c */ /* 0x000fe20003f25270 */
[C---:B-----5:R-:W-:Y:S01]  /*aa80*/  IMAD.U32 R90, R80.reuse, 0x10000, RZ ;  /* 0x00010000505a7824 */ /* 0x060fe200078e00ff */
[----:B------:R-:W-:Y:S01]  /*aa90*/  BSSY.RECONVERGENT B1, `(.L_x_1563) ;  /* 0x000005c000017945 */ /* 0x000fe20003800200 */
[----:B------:R-:W-:Y:S01]  /*aaa0*/  FFMA.FTZ R105, R105, R112, 1.1641532182693481445e-10 ;  /* 0x2f00000069697423 */ /* 0x000fe20000010070 */
[----:B------:R-:W-:Y:S01]  /*aab0*/  PRMT R80, R80, 0x7632, R80 ;  /* 0x0000763250507816 */ /* 0x000fe20000000050 */
[----:B------:R-:W2:Y:S01]  /*aac0*/  LDC R114, c[0x0][0x404] ;  /* 0x00010100ff727b82 */ /* 0x000ea20000000800 */
[----:B------:R-:W-:Y:S01]  /*aad0*/  FMUL.FTZ R107, R90, UR4 ;  /* 0x000000045a6b7c20 */ /* 0x000fe20008410000 */
[----:B------:R-:W-:Y:S01]  /*aae0*/  SHF.L.U32 R90, R56, 0x10, RZ ;  /* 0x00000010385a7819 */ /* 0x000fe200000006ff */
[----:B0-----:R-:W-:-:S02]  /*aaf0*/  IMAD.MOV.U32 R120, RZ, RZ, 0x2 ;  /* 0x00000002ff787424 */ /* 0x001fc400078e00ff */
[----:B-1----:R-:W-:Y:S01]  /*ab00*/  FMUL.FTZ R107, R107, R116 ;  /* 0x000000746b6b7220 */ /* 0x002fe20000410000 */
[----:B--2---:R-:W-:-:S04]  /*ab10*/  FSETP.GTU.FTZ.AND P0, PT, R105, R114, PT ;  /* 0x000000726900720b */ /* 0x004fc80003f1c000 */
        /* <DEDUP_REMOVED lines=14> */
.L_x_1565:
        /* <DEDUP_REMOVED lines=13> */
.L_x_1567:
[----:B------:R-:W-:Y:S05]  /*acd0*/  BSYNC.RECONVERGENT B2 ;  /* 0x0000000000027941 */ /* 0x000fea0003800200 */
.L_x_1566:
        /* <DEDUP_REMOVED lines=55> */
.L_x_1564:
[----:B------:R-:W-:Y:S05]  /*b050*/  BSYNC.RECONVERGENT B1 ;  /* 0x0000000000017941 */ /* 0x000fea0003800200 */
.L_x_1563:
[----:B------:R-:W-:Y:S01]  /*b060*/  I2FP.F32.U32 R105, R90 ;  /* 0x0000005a00697245 */ /* 0x000fe20000201000 */
[----:B------:R-:W-:Y:S01]  /*b070*/  BSSY.RECONVERGENT B1, `(.L_x_1568) ;  /* 0x000005b000017945 */ /* 0x000fe20003800200 */
[----:B------:R-:W-:Y:S01]  /*b080*/  SHF.L.U32 R80, R80, 0x10, RZ ;  /* 0x0000001050507819 */ /* 0x000fe200000006ff */
[----:B------:R-:W-:Y:S01]  /*b090*/  IMAD.MOV.U32 R90, RZ, RZ, 0x2 ;  /* 0x00000002ff5a7424 */ /* 0x000fe200078e00ff */
[----:B------:R-:W-:Y:S01]  /*b0a0*/  ISETP.NE.AND P1, PT, R120, 0x1, PT ;  /* 0x000000017800780c */ /* 0x000fe20003f25270 */
[----:B------:R-:W-:Y:S02]  /*b0b0*/  FFMA.FTZ R105, R105, R112, 1.1641532182693481445e-10 ;  /* 0x2f00000069697423 */ /* 0x000fe40000010070 */
[----:B------:R-:W-:Y:S01]  /*b0c0*/  FMUL.FTZ R121, R80, UR4 ;  /* 0x0000000450797c20 */ /* 0x000fe20008410000 */
[----:B------:R-:W-:Y:S02]  /*b0d0*/  IMAD.U32 R80, R8, 0x10000, RZ ;  /* 0x0001000008507824 */ /* 0x000fe400078e00ff */
[----:B------:R-:W-:Y:S01]  /*b0e0*/  FSETP.GTU.FTZ.AND P0, PT, R105, R114, PT ;  /* 0x000000726900720b */ /* 0x000fe20003f1c000 */
[----:B------:R-:W-:-:S05]  /*b0f0*/  FMUL.FTZ R121, R121, R116 ;  /* 0x0000007479797220 */ /* 0x000fca0000410000 */
[----:B------:R-:W-:Y:S02]  /*b100*/  FSEL R105, R121, RZ, !P0 ;  /* 0x000000ff79697208 */ /* 0x000fe40004000000 */
[----:B------:R-:W-:-:S03]  /*b110*/  PLOP3.LUT P0, PT, P0, PT, PT, 0x8, 0x80 ;  /* 0x000000000080781c */ /* 0x000fc6000070e170 */
[----:B------:R-:W-:Y:S01]  /*b120*/  FMUL.FTZ R105, R80, R105 ;  /* 0x0000006950697220 */ /* 0x000fe20000410000 */
        /* <DEDUP_REMOVED lines=10> */
.L_x_1570:
        /* <DEDUP_REMOVED lines=13> */
.L_x_1572:
[----:B------:R-:W-:Y:S05]  /*b2a0*/  BSYNC.RECONVERGENT B2 ;  /* 0x0000000000027941 */ /* 0x000fea0003800200 */
.L_x_1571:
        /* <DEDUP_REMOVED lines=55> */
.L_x_1569:
[----:B------:R-:W-:Y:S05]  /*b620*/  BSYNC.RECONVERGENT B1 ;  /* 0x0000000000017941 */ /* 0x000fea0003800200 */
.L_x_1568:
[----:B------:R-:W-:Y:S01]  /*b630*/  I2FP.F32.U32 R121, R80 ;  /* 0x0000005000797245 */ /* 0x000fe20000201000 */
[----:B------:R-:W-:Y:S01]  /*b640*/  IMAD.U32 R80, R81, 0x10000, RZ ;  /* 0x0001000051507824 */ /* 0x000fe200078e00ff */
[----:B------:R-:W-:Y:S01]  /*b650*/  ISETP.NE.AND P2, PT, R90, 0x1, PT ;  /* 0x000000015a00780c */ /* 0x000fe20003f45270 */
[----:B------:R-:W-:Y:S01]  /*b660*/  BSSY.RECONVERGENT B1, `(.L_x_1573) ;  /* 0x000005a000017945 */ /* 0x000fe20003800200 */
[----:B------:R-:W-:Y:S02]  /*b670*/  HFMA2 R120, -RZ, RZ, 0, 1.1920928955078125e-07 ;  /* 0x00000002ff787431 */ /* 0x000fe400000001ff */
[----:B------:R-:W-:Y:S01]  /*b680*/  FFMA.FTZ R121, R121, R112, 1.1641532182693481445e-10 ;  /* 0x2f00000079797423 */ /* 0x000fe20000010070 */
        /* <DEDUP_REMOVED lines=18> */
.L_x_1575:
        /* <DEDUP_REMOVED lines=13> */
.L_x_1577:
[----:B------:R-:W-:Y:S05]  /*b880*/  BSYNC.RECONVERGENT B2 ;  /* 0x0000000000027941 */ /* 0x000fea0003800200 */
.L_x_1576:
        /* <DEDUP_REMOVED lines=55> */
.L_x_1574:
[----:B------:R-:W-:Y:S05]  /*bc00*/  BSYNC.RECONVERGENT B1 ;  /* 0x0000000000017941 */ /* 0x000fea0003800200 */
.L_x_1573:
        /* <DEDUP_REMOVED lines=23> */
.L_x_1580:
        /* <DEDUP_REMOVED lines=13> */
.L_x_1582:
[----:B------:R-:W-:Y:S05]  /*be50*/  BSYNC.RECONVERGENT B2 ;  /* 0x0000000000027941 */ /* 0x000fea0003800200 */
.L_x_1581:
        /* <DEDUP_REMOVED lines=55> */
.L_x_1579:
[----:B------:R-:W-:Y:S05]  /*c1d0*/  BSYNC.RECONVERGENT B1 ;  /* 0x0000000000017941 */ /* 0x000fea0003800200 */
.L_x_1578:
        /* <DEDUP_REMOVED lines=8> */
[----:B------:R-:W-:Y:S02]  /*c260*/  IMAD.U32 R80, R58, 0x10000, RZ ;  /* 0x000100003a507824 */ /* 0x000fe400078e00ff */
        /* <DEDUP_REMOVED lines=15> */
.L_x_1585:
        /* <DEDUP_REMOVED lines=13> */
.L_x_1587:
[----:B------:R-:W-:Y:S05]  /*c430*/  BSYNC.RECONVERGENT B2 ;  /* 0x0000000000027941 */ /* 0x000fea0003800200 */
.L_x_1586:
        /* <DEDUP_REMOVED lines=55> */
.L_x_1584:
[----:B------:R-:W-:Y:S05]  /*c7b0*/  BSYNC.RECONVERGENT B1 ;  /* 0x0000000000017941 */ /* 0x000fea0003800200 */
.L_x_1583:
[----:B------:R-:W-:Y:S01]  /*c7c0*/  I2FP.F32.U32 R81, R81 ;  /* 0x0000005100517245 */ /* 0x000fe20000201000 */
[----:B------:R-:W-:Y:S01]  /*c7d0*/  IMAD.U32 R82, R82, 0x10000, RZ ;  /* 0x0001000052527824 */ /* 0x000fe200078e00ff */
[----:B------:R-:W-:Y:S01]  /*c7e0*/  ISETP.NE.AND P5, PT, R118, 0x1, PT ;  /* 0x000000017600780c */ /* 0x000fe20003fa5270 */
[----:B------:R-:W-:Y:S01]  /*c7f0*/  IMAD.U32 R80, R11, 0x10000, RZ ;  /* 0x000100000b507824 */ /* 0x000fe200078e00ff */
[----:B------:R-:W-:Y:S01]  /*c800*/  BSSY.RECONVERGENT B1, `(.L_x_1588) ;  /* 0x0000058000017945 */ /* 0x000fe20003800200 */
[----:B------:R-:W-:Y:S01]  /*c810*/  FFMA.FTZ R81, R81, R112, 1.1641532182693481445e-10 ;  /* 0x2f00000051517423 */ /* 0x000fe20000010070 */
[----:B------:R-:W-:Y:S01]  /*c820*/  FMUL.FTZ R135, R82, UR4 ;  /* 0x0000000452877c20 */ /* 0x000fe20008410000 */
[----:B------:R-:W-:-:S03]  /*c830*/  MOV R82, 0x2 ;  /* 0x0000000200527802 */ /* 0x000fc60000000f00 */
        /* <DEDUP_REMOVED lines=15> */
.L_x_1590:
        /* <DEDUP_REMOVED lines=13> */
.L_x_1592:
[----:B------:R-:W-:Y:S05]  /*ca00*/  BSYNC.RECONVERGENT B2 ;  /* 0x0000000000027941 */ /* 0x000fea0003800200 */
.L_x_1591:
        /* <DEDUP_REMOVED lines=55> */
.L_x_1589:
[----:B------:R-:W-:Y:S05]  /*cd80*/  BSYNC.RECONVERGENT B1 ;  /* 0x0000000000017941 */ /* 0x000fea0003800200 */
.L_x_1588:
        /* <DEDUP_REMOVED lines=24> */
.L_x_1595:
        /* <DEDUP_REMOVED lines=15> */
.L_x_1597:
[----:B------:R-:W-:Y:S05]  /*d000*/  BSYNC.RECONVERGENT B2 ;  /* 0x0000000000027941 */ /* 0x000fea0003800200 */
.L_x_1596:
        /* <DEDUP_REMOVED lines=55> */
.L_x_1594:
[----:B------:R-:W-:Y:S05]  /*d380*/  BSYNC.RECONVERGENT B1 ;  /* 0x0000000000017941 */ /* 0x000fea0003800200 */
.L_x_1593:
[----:B------:R-:W-:Y:S01]  /*d390*/  I2FP.F32.U32 R81, R81 ;  /* 0x0000005100517245 */ /* 0x000fe20000201000 */
[----:B------:R-:W-:Y:S01]  /*d3a0*/  IMAD.U32 R80, R12, 0x10000, RZ ;  /* 0x000100000c507824 */ /* 0x000fe200078e00ff */
[----:B------:R-:W-:Y:S02]  /*d3b0*/  SHF.L.U32 R118, R118, 0x10, RZ ;  /* 0x0000001076767819 */ /* 0x000fe400000006ff */
[----:B------:R-:W-:Y:S01]  /*d3c0*/  F2FP.BF16.F32.PACK_AB R82, R135, R133 ;  /* 0x000000858752723e */ /* 0x000fe200000010ff */
[----:B------:R-:W-:Y:S02]  /*d3d0*/  FFMA.FTZ R81, R81, R112, 1.1641532182693481445e-10 ;  /* 0x2f00000051517423 */ /* 0x000fe40000010070 */
[----:B------:R-:W-:-:S03]  /*d3e0*/  FMUL.FTZ R83, R118, UR4 ;  /* 0x0000000476537c20 */ /* 0x000fc60008410000 */
[----:B------:R-:W-:Y:S01]  /*d3f0*/  FSETP.GTU.FTZ.AND P6, PT, R81, R114, PT ;  /* 0x000000725100720b */ /* 0x000fe20003fdc000 */
[----:B------:R-:W-:Y:S01]  /*d400*/  FMUL.FTZ R83, R83, R116 ;  /* 0x0000007453537220 */ /* 0x000fe20000410000 */
[----:B------:R-:W-:-:S04]  /*d410*/  F2FP.BF16.F32.PACK_AB R81, R121, R123 ;  /* 0x0000007b7951723e */ /* 0x000fc800000010ff */
[----:B------:R-:W-:Y:S02]  /*d420*/  FSEL R83, R83, RZ, !P6 ;  /* 0x000000ff53537208 */ /* 0x000fe40007000000 */
[----:B------:R-:W-:-:S03]  /*d430*/  PLOP3.LUT P6, PT, P6, PT, PT, 0x8, 0x80 ;  /* 0x000000000080781c */ /* 0x000fc600037ce170 */
[----:B------:R-:W-:Y:S01]  /*d440*/  FMUL.FTZ R151, R80, R83 ;  /* 0x0000005350977220 */ /* 0x000fe20000410000 */
[----:B------:R-:W-:-:S04]  /*d450*/  F2FP.BF16.F32.PACK_AB R80, R105, R107 ;  /* 0x0000006b6950723e */ /* 0x000fc800000010ff */
[----:B------:R-:W-:-:S07]  /*d460*/  F2FP.BF16.F32.PACK_AB R83, R151, R149 ;  /* 0x000000959753723e */ /* 0x000fce00000010ff */
.L_x_1557:
        /* <DEDUP_REMOVED lines=18> */
[C---:B-1----:R-:W-:Y:S01]  /*d590*/  IMAD.WIDE.U32 R160, R110.reuse, 0x8, R160 ;  /* 0x000000086ea07825 */ /* 0x042fe200078e00a0 */
[----:B------:R-:W-:-:S04]  /*d5a0*/  IADD3 R110, PT, PT, R110, 0x80, RZ ;  /* 0x000000806e6e7810 */ /* 0x000fc80007ffe0ff */
[----:B------:R0:W-:Y:S03]  /*d5b0*/  STG.E.64 desc[UR8][R160.64], R164 ;  /* 0x000000a4a0007986 */ /* 0x0001e6000c101b08 */
.L_x_1515:
[----:B------:R-:W-:Y:S05]  /*d5c0*/  BSYNC.RECONVERGENT B0 ;  /* 0x0000000000007941 */ /* 0x000fea0003800200 */
.L_x_1514:
[----:B------:R-:W-:Y:S01]  /*d5d0*/  ISETP.GE.U32.AND P0, PT, R95, 0x180, PT ;  /* 0x000001805f00780c */ /* 0x000fe20003f06070 */
[----:B------:R-:W-:Y:S03]  /*d5e0*/  BSSY.RECONVERGENT B0, `(.L_x_1598) ;  /* 0x0000620000007945 */ /* 0x000fe60003800200 */
[----:B------:R-:W-:-:S09]  /*d5f0*/  P2R R108, PR, RZ, 0x1 ;  /* 0x00000001ff6c7803 */ /* 0x000fd20000000000 */
[----:B------:R-:W-:Y:S05]  /*d600*/  @!P0 BRA `(.L_x_1599) ;  /* 0x0000006000748947 */ /* 0x000fea0003800000 */
[----:B------:R-:W-:Y:S01]  /*d610*/  ISETP.NE.U32.AND P0, PT, RZ, UR10, PT ;  /* 0x0000000aff007c0c */ /* 0x000fe2000bf05070 */
[----:B0-2---:R-:W0:Y:S03]  /*d620*/  LDC.64 R80, c[0x0][0x390] ;  /* 0x0000e400ff507b82 */ /* 0x005e260000000a00 */
        /* <DEDUP_REMOVED lines=9> */
[----:B0-----:R-:W-:Y:S01]  /*d6c0*/  IMAD.MOV.U32 R117, RZ, RZ, 0x2 ;  /* 0x00000002ff757424 */ /* 0x001fe200078e00ff */
        /* <DEDUP_REMOVED lines=13> */
.L_x_1603:
        /* <DEDUP_REMOVED lines=13> */
.L_x_1605:
[----:B------:R-:W-:Y:S05]  /*d870*/  BSYNC.RECONVERGENT B2 ;  /* 0x0000000000027941 */ /* 0x000fea0003800200 */
.L_x_1604:
        /* <DEDUP_REMOVED lines=55> */
.L_x_1602:
[----:B------:R-:W-:Y:S05]  /*dbf0*/  BSYNC.RECONVERGENT B1 ;  /* 0x0000000000017941 */ /* 0x000fea0003800200 */
.L_x_1601:
[----:B------:R-:W0:Y:S01]  /*dc00*/  LDC R118, c[0x0][0x408] ;  /* 0x00010200ff767b82 */ /* 0x000e220000000800 */
[----:B------:R-:W-:Y:S01]  /*dc10*/  HFMA2 R114, -RZ, RZ, 0.1171875, 0 ;  /* 0x2f800000ff727431 */ /* 0x000fe200000001ff */
[----:B------:R-:W-:Y:S01]  /*dc20*/  I2FP.F32.U32 R101, R101 ;  /* 0x0000006500657245 */ /* 0x000fe20000201000 */
[----:B-----5:R-:W-:Y:S01]  /*dc30*/  IMAD.U32 R90, R80, 0x10000, RZ ;  /* 0x00010000505a7824 */ /* 0x020fe200078e00ff */
[----:B------:R-:W-:Y:S01]  /*dc40*/  ISETP.NE.AND P1, PT, R117, 0x1, PT ;  /* 0x000000017500780c */ /* 0x000fe20003f25270 */
[----:B------:R-:W-:Y:S01]  /*dc50*/  BSSY.RECONVERGENT B1, `(.L_x_1606) ;  /* 0x000005d000017945 */ /* 0x000fe20003800200 */
[----:B------:R-:W-:Y:S01]  /*dc60*/  SHF.L.U32 R106, R28, 0x10, RZ ;  /* 0x000000101c6a7819 */ /* 0x000fe200000006ff */
[----:B------:R-:W-:Y:S01]  /*dc70*/  FMUL.FTZ R103, R90, UR4 ;  /* 0x000000045a677c20 */ /* 0x000fe20008410000 */
[----:B------:R-:W1:Y:S01]  /*dc80*/  LDC R116, c[0x0][0x404] ;  /* 0x00010100ff747b82 */ /* 0x000e620000000800 */
[----:B------:R-:W-:Y:S01]  /*dc90*/  IMAD.U32 R90, R44, 0x10000, RZ ;  /* 0x000100002c5a7824 */ /* 0x000fe200078e00ff */
[----:B------:R-:W-:Y:S01]  /*dca0*/  PRMT R80, R80, 0x7632, R80 ;  /* 0x0000763250507816 */ /* 0x000fe20000000050 */
[----:B------:R-:W-:Y:S01]  /*dcb0*/  FFMA.FTZ R101, R101, R114, 1.1641532182693481445e-10 ;  /* 0x2f00000065657423 */ /* 0x000fe20000010072 */
[----:B------:R-:W-:-:S02]  /*dcc0*/  IMAD.MOV.U32 R119, RZ, RZ, 0x2 ;  /* 0x00000002ff777424 */ /* 0x000fc400078e00ff */
[----:B0-----:R-:W-:Y:S02]  /*dcd0*/  FMUL.FTZ R103, R103, R118 ;  /* 0x0000007667677220 */ /* 0x001fe40000410000 */
[----:B-1----:R-:W-:-:S04]  /*dce0*/  FSETP.GTU.FTZ.AND P0, PT, R101, R116, PT ;  /* 0x000000746500720b */ /* 0x002fc80003f1c000 */
        /* <DEDUP_REMOVED lines=14> */
.L_x_1608:
        /* <DEDUP_REMOVED lines=13> */
.L_x_1610:
[----:B------:R-:W-:Y:S05]  /*dea0*/  BSYNC.RECONVERGENT B2 ;  /* 0x0000000000027941 */ /* 0x000fea0003800200 */
.L_x_1609:
        /* <DEDUP_REMOVED lines=55> */
.L_x_1607:
[----:B------:R-:W-:Y:S05]  /*e220*/  BSYNC.RECONVERGENT B1 ;  /* 0x0000000000017941 */ /* 0x000fea0003800200 */
.L_x_1606:
[----:B------:R-:W-:Y:S01]  /*e230*/  I2FP.F32.U32 R101, R90 ;  /* 0x0000005a00657245 */ /* 0x000fe20000201000 */
[----:B------:R-:W-:Y:S01]  /*e240*/  BSSY.RECONVERGENT B1, `(.L_x_1611) ;  /* 0x000005d000017945 */ /* 0x000fe20003800200 */
[----:B------:R-:W-:Y:S01]  /*e250*/  SHF.L.U32 R80, R80, 0x10, RZ ;  /* 0x0000001050507819 */ /* 0x000fe200000006ff */
[----:B------:R-:W-:Y:S01]  /*e260*/  HFMA2 R120, -RZ, RZ, 0, 1.1920928955078125e-07 ;  /* 0x00000002ff787431 */ /* 0x000fe200000001ff */
[----:B------:R-:W-:Y:S01]  /*e270*/  ISETP.NE.AND P1, PT, R119, 0x1, PT ;  /* 0x000000017700780c */ /* 0x000fe20003f25270 */
[----:B------:R-:W-:Y:S01]  /*e280*/  FFMA.FTZ R101, R101, R114, 1.1641532182693481445e-10 ;  /* 0x2f00000065657423 */ /* 0x000fe20000010072 */
[----:B------:R-:W-:Y:S01]  /*e290*/  PRMT R90, R28, 0x7632, R90 ;  /* 0x000076321c5a7816 */ /* 0x000fe2000000005a */
[----:B------:R-:W-:Y:S01]  /*e2a0*/  FMUL.FTZ R117, R80, UR4 ;  /* 0x0000000450757c20 */ /* 0x000fe20008410000 */
[----:B------:R-:W-:Y:S02]  /*e2b0*/  IMAD.U32 R80, R13, 0x10000, RZ ;  /* 0x000100000d507824 */ /* 0x000fe400078e00ff */
[----:B------:R-:W-:Y:S01]  /*e2c0*/  FSETP.GTU.FTZ.AND P0, PT, R101, R116, PT ;  /* 0x000000746500720b */ /* 0x000fe20003f1c000 */
[----:B------:R-:W-:Y:S01]  /*e2d0*/  FMUL.FTZ R117, R117, R118 ;  /* 0x0000007675757220 */ /* 0x000fe20000410000 */
[----:B------:R-:W-:-:S04]  /*e2e0*/  IMAD.U32 R90, R90, 0x10000, RZ ;  /* 0x000100005a5a7824 */ /* 0x000fc800078e00ff */
        /* <DEDUP_REMOVED lines=13> */
.L_x_1613:
        /* <DEDUP_REMOVED lines=13> */
.L_x_1615:
[----:B------:R-:W-:Y:S05]  /*e490*/  BSYNC.RECONVERGENT B2 ;  /* 0x0000000000027941 */ /* 0x000fea0003800200 */
.L_x_1614:
        /* <DEDUP_REMOVED lines=15> */
[----:B------:R-:W-:Y:S02]  /*e590*/  UIADD3 UR24, UPT, UPT, UR7, -0x126145ec, URZ ;  /* 0xed9eba1407187890 */ /* 0x000fe4000fffe0ff */
[----:B------:R-:W-:Y:S01]  /*e5a0*/  IMAD.MOV.U32 R120, RZ, RZ, RZ ;  /* 0x000000ffff787224 */ /* 0x000fe200078e00ff */
        /* <DEDUP_REMOVED lines=37> */
[----:B------:R-:W-:-:S07]  /*e800*/  MOV R112, R136 ;  /* 0x0000008800707202 */ /* 0x000fce0000000f00 */
.L_x_1612:
[----:B------:R-:W-:Y:S05]  /*e810*/  BSYNC.RECONVERGENT B1 ;  /* 0x0000000000017941 */ /* 0x000fea0003800200 */
.L_x_1611:
        /* <DEDUP_REMOVED lines=8> */
[----:B------:R-:W-:Y:S02]  /*e8a0*/  IMAD.MOV.U32 R122, RZ, RZ, 0x2 ;  /* 0x00000002ff7a7424 */ /* 0x000fe400078e00ff */
[----:B------:R-:W-:Y:S01]  /*e8b0*/  FMUL.FTZ R119, R119, R118 ;  /* 0x0000007677777220 */ /* 0x000fe20000410000 */
[----:B------:R-:W-:-:S02]  /*e8c0*/  FSETP.GTU.FTZ.AND P1, PT, R117, R116, PT ;  /* 0x000000747500720b */ /* 0x000fc40003f3c000 */
[----:B------:R-:W-:Y:S02]  /*e8d0*/  PRMT R117, R81, 0x7632, R117 ;  /* 0x0000763251757816 */ /* 0x000fe40000000075 */
[----:B------:R-:W-:Y:S02]  /*e8e0*/  FSEL R119, R119, RZ, !P1 ;  /* 0x000000ff77777208 */ /* 0x000fe40004800000 */
[----:B------:R-:W-:Y:S02]  /*e8f0*/  PLOP3.LUT P1, PT, P1, PT, PT, 0x8, 0x80 ;  /* 0x000000000080781c */ /* 0x000fe40000f2e170 */
[----:B------:R-:W-:Y:S01]  /*e900*/  MOV R81, R0 ;  /* 0x0000000000517202 */ /* 0x000fe20000000f00 */
        /* <DEDUP_REMOVED lines=10> */
.L_x_1618:
        /* <DEDUP_REMOVED lines=13> */
.L_x_1620:
[----:B------:R-:W-:Y:S05]  /*ea80*/  BSYNC.RECONVERGENT B2 ;  /* 0x0000000000027941 */ /* 0x000fea0003800200 */
.L_x_1619:
        /* <DEDUP_REMOVED lines=55> */
.L_x_1617:
[----:B------:R-:W-:Y:S05]  /*ee00*/  BSYNC.RECONVERGENT B1 ;  /* 0x0000000000017941 */ /* 0x000fea0003800200 */
.L_x_1616:
        /* <DEDUP_REMOVED lines=25> */
.L_x_1623:
        /* <DEDUP_REMOVED lines=13> */
.L_x_1625:
[----:B------:R-:W-:Y:S05]  /*f070*/  BSYNC.RECONVERGENT B2 ;  /* 0x0000000000027941 */ /* 0x000fea0003800200 */
.L_x_1624:
        /* <DEDUP_REMOVED lines=55> */
.L_x_1622:
[----:B------:R-:W-:Y:S05]  /*f3f0*/  BSYNC.RECONVERGENT B1 ;  /* 0x0000000000017941 */ /* 0x000fea0003800200 */
.L_x_1621:
        /* <DEDUP_REMOVED lines=25> */
.L_x_1628:
        /* <DEDUP_REMOVED lines=13> */
.L_x_1630:
[----:B------:R-:W-:Y:S05]  /*f660*/  BSYNC.RECONVERGENT B2 ;  /* 0x0000000000027941 */ /* 0x000fea0003800200 */
.L_x_1629:
        /* <DEDUP_REMOVED lines=55> */
.L_x_1627:
[----:B------:R-:W-:Y:S05]  /*f9e0*/  BSYNC.RECONVERGENT B1 ;  /* 0x0000000000017941 */ /* 0x000fea0003800200 */
.L_x_1626:
        /* <DEDUP_REMOVED lines=25> */
.L_x_1633:
        /* <DEDUP_REMOVED lines=13> */
.L_x_1635:
[----:B------:R-:W-:Y:S05]  /*fc50*/  BSYNC.RECONVERGENT B2 ;  /* 0x0000000000027941 */ /* 0x000fea0003800200 */
.L_x_1634:
        /* <DEDUP_REMOVED lines=55> */
.L_x_1632:
[----:B------:R-:W-:Y:S05]  /*ffd0*/  BSYNC.RECONVERGENT B1 ;  /* 0x0000000000017941 */ /* 0x000fea0003800200 */
.L_x_1631:
        /* <DEDUP_REMOVED lines=25> */
.L_x_1638:
        /* <DEDUP_REMOVED lines=15> */
.L_x_1640:
[----:B------:R-:W-:Y:S05]  /*10260*/  BSYNC.RECONVERGENT B2 ;  /* 0x0000000000027941 */ /* 0x000fea0003800200 */
.L_x_1639:
        /* <DEDUP_REMOVED lines=55> */
.L_x_1637:
[----:B------:R-:W-:Y:S05]  /*105e0*/  BSYNC.RECONVERGENT B1 ;  /* 0x0000000000017941 */ /* 0x000fea0003800200 */
.L_x_1636:
[----:B------:R-:W-:Y:S01]  /*105f0*/  SHF.L.U32 R120, R120, 0x10, RZ ;  /* 0x0000001078787819 */ /* 0x000fe200000006ff */
[----:B------:R-:W-:Y:S01]  /*10600*/  IMAD.U32 R80, R16, 0x10000, RZ ;  /* 0x0001000010507824 */ /* 0x000fe200078e00ff */
[----:B------:R-:W-:Y:S02]  /*10610*/  I2FP.F32.U32 R81, R81 ;  /* 0x0000005100517245 */ /* 0x000fe40000201000 */
[----:B------:R-:W-:Y:S01]  /*10620*/  PRMT R82, R31, 0x7632, R82 ;  /* 0x000076321f527816 */ /* 0x000fe20000000052 */
[----:B------:R-:W-:Y:S02]  /*10630*/  FMUL.FTZ R83, R120, UR4 ;  /* 0x0000000478537c20 */ /* 0x000fe40008410000 */
[----:B------:R-:W-:Y:S02]  /*10640*/  FFMA.FTZ R81, R81, R114, 1.1641532182693481445e-10 ;  /* 0x2f00000051517423 */ /* 0x000fe40000010072 */
[----:B------:R-:W-:Y:S01]  /*10650*/  FMUL.FTZ R83, R83, R118 ;  /* 0x0000007653537220 */ /* 0x000fe20000410000 */
[----:B------:R-:W-:-:S02]  /*10660*/  IMAD.U32 R82, R82, 0x10000, RZ ;  /* 0x0001000052527824 */ /* 0x000fc400078e00ff */
[----:B------:R-:W-:Y:S02]  /*10670*/  FSETP.GTU.FTZ.AND P6, PT, R81, R116, PT ;  /* 0x000000745100720b */ /* 0x000fe40003fdc000 */
        /* <DEDUP_REMOVED lines=8> */
.L_x_1600:
[----:B------:R-:W-:Y:S01]  /*10700*/  ISETP.NE.AND P0, PT, R90, 0x1, PT ;  /* 0x000000015a00780c */ /* 0x000fe20003f05270 */
[----:B------:R-:W-:Y:S01]  /*10710*/  BSSY.RECONVERGENT B1, `(.L_x_1642) ;  /* 0x0000054000017945 */ /* 0x000fe20003800200 */
[----:B0-----:R-:W-:Y:S02]  /*10720*/  HFMA2 R117, -RZ, RZ, 0, 1.1920928955078125e-07 ;  /* 0x00000002ff757431 */ /* 0x001fe400000001ff */
        /* <DEDUP_REMOVED lines=13> */
.L_x_1644:
        /* <DEDUP_REMOVED lines=13> */
.L_x_1646:
[----:B------:R-:W-:Y:S05]  /*108d0*/  BSYNC.RECONVERGENT B2 ;  /* 0x0000000000027941 */ /* 0x000fea0003800200 */
.L_x_1645:
        /* <DEDUP_REMOVED lines=55> */
.L_x_1643:
[----:B------:R-:W-:Y:S05]  /*10c50*/  BSYNC.RECONVERGENT B1 ;  /* 0x0000000000017941 */ /* 0x000fea0003800200 */
.L_x_1642:
        /* <DEDUP_REMOVED lines=10> */
[----:B------:R-:W-:-:S02]  /*10d00*/  IMAD.U32 R90, R44, 0x10000, RZ ;  /* 0x000100002c5a7824 */ /* 0x000fc400078e00ff */
[----:B------:R-:W-:Y:S02]  /*10d10*/  IMAD.MOV.U32 R119, RZ, RZ, 0x2 ;  /* 0x00000002ff777424 */ /* 0x000fe400078e00ff */
[----:B0-----:R-:W-:Y:S01]  /*10d20*/  FMUL.FTZ R103, R103, R118 ;  /* 0x0000007667677220 */ /* 0x001fe20000410000 */
[----:B-1----:R-:W-:-:S04]  /*10d30*/  FSETP.GTU.FTZ.AND P0, PT, R101, R116, PT ;  /* 0x000000746500720b */ /* 0x002fc80003f1c000 */
[----:B------:R-:W-:Y:S02]  /*10d40*/  FSEL R103, R103, RZ, !P0 ;  /* 0x000000ff67677208 */ /* 0x000fe40004000000 */
[----:B------:R-:W-:-:S03]  /*10d50*/  PLOP3.LUT P0, PT, P0, PT, PT, 0x8, 0x80 ;  /* 0x000000000080781c */ /* 0x000fc6000070e170 */
[----:B------:R-:W-:Y:S01]  /*10d60*/  FMUL.FTZ R103, R90, R103 ;  /* 0x000000675a677220 */ /* 0x000fe20000410000 */
        /* <DEDUP_REMOVED lines=11> */
.L_x_1649:
        /* <DEDUP_REMOVED lines=13> */
.L_x_1651:
[----:B------:R-:W-:Y:S05]  /*10ef0*/  BSYNC.RECONVERGENT B2 ;  /* 0x0000000000027941 */ /* 0x000fea0003800200 */
.L_x_1650:
        /* <DEDUP_REMOVED lines=55> */
.L_x_1648:
[----:B------:R-:W-:Y:S05]  /*11270*/  BSYNC.RECONVERGENT B1 ;  /* 0x0000000000017941 */ /* 0x000fea0003800200 */
.L_x_1647:
[----:B------:R-:W-:Y:S01]  /*11280*/  I2FP.F32.U32 R101, R90 ;  /* 0x0000005a00657245 */ /* 0x000fe20000201000 */
[----:B------:R-:W-:Y:S01]  /*11290*/  IMAD.U32 R80, R80, 0x10000, RZ ;  /* 0x0001000050507824 */ /* 0x000fe200078e00ff */
[----:B------:R-:W-:Y:S01]  /*112a0*/  ISETP.NE.AND P1, PT, R119, 0x1, PT ;  /* 0x000000017700780c */ /* 0x000fe20003f25270 */
[----:B------:R-:W-:Y:S01]  /*112b0*/  BSSY.RECONVERGENT B1, `(.L_x_1652) ;  /* 0x0000059000017945 */ /* 0x000fe20003800200 */
[----:B------:R-:W-:Y:S02]  /*112c0*/  HFMA2 R90, -RZ, RZ, 0, 1.1920928955078125e-07 ;  /* 0x00000002ff5a7431 */ /* 0x000fe400000001ff */
[----:B------:R-:W-:Y:S01]  /*112d0*/  FFMA.FTZ R101, R101, R114, 1.1641532182693481445e-10 ;  /* 0x2f00000065657423 */ /* 0x000fe20000010072 */
[----:B------:R-:W-:Y:S01]  /*112e0*/  FMUL.FTZ R117, R80, UR4 ;  /* 0x0000000450757c20 */ /* 0x000fe20008410000 */
[----:B------:R-:W-:-:S03]  /*112f0*/  IMAD.U32 R80, R13, 0x10000, RZ ;  /* 0x000100000d507824 */ /* 0x000fc600078e00ff */
        /* <DEDUP_REMOVED lines=15> */
.L_x_1654:
        /* <DEDUP_REMOVED lines=13> */
.L_x_1656:
[----:B------:R-:W-:Y:S05]  /*114c0*/  BSYNC.RECONVERGENT B2 ;  /* 0x0000000000027941 */ /* 0x000fea0003800200 */
.L_x_1655:
        /* <DEDUP_REMOVED lines=55> */
.L_x_1653:
[----:B------:R-:W-:Y:S05]  /*11840*/  BSYNC.RECONVERGENT B1 ;  /* 0x0000000000017941 */ /* 0x000fea0003800200 */
.L_x_1652:
        /* <DEDUP_REMOVED lines=9> */
[----:B------:R-:W-:Y:S02]  /*118e0*/  FSETP.GTU.FTZ.AND P1, PT, R117, R116, PT ;  /* 0x000000747500720b */ /* 0x000fe40003f3c000 */
[----:B------:R-:W-:Y:S01]  /*118f0*/  PRMT R117, R81, 0x7632, R117 ;  /* 0x0000763251757816 */ /* 0x000fe20000000075 */
[----:B------:R-:W-:Y:S01]  /*11900*/  IMAD.MOV.U32 R81, RZ, RZ, R0 ;  /* 0x000000ffff517224 */ /* 0x000fe200078e0000 */
        /* <DEDUP_REMOVED lines=12> */
.L_x_1659:
        /* <DEDUP_REMOVED lines=13> */
.L_x_1661:
[----:B------:R-:W-:Y:S05]  /*11aa0*/  BSYNC.RECONVERGENT B2 ;  /* 0x0000000000027941 */ /* 0x000fea0003800200 */
.L_x_1660:
        /* <DEDUP_REMOVED lines=55> */
.L_x_1658:
[----:B------:R-:W-:Y:S05]  /*11e20*/  BSYNC.RECONVERGENT B1 ;  /* 0x0000000000017941 */ /* 0x000fea0003800200 */
.L_x_1657:
        /* <DEDUP_REMOVED lines=23> */
.L_x_1664:
        /* <DEDUP_REMOVED lines=13> */
.L_x_1666:
[----:B------:R-:W-:Y:S05]  /*12070*/  BSYNC.RECONVERGENT B2 ;  /* 0x0000000000027941 */ /* 0x000fea0003800200 */
.L_x_1665:
        /* <DEDUP_REMOVED lines=55> */
.L_x_1663:
[----:B------:R-:W-:Y:S05]  /*123f0*/  BSYNC.RECONVERGENT B1 ;  /* 0x0000000000017941 */ /* 0x000fea0003800200 */
.L_x_1662:
        /* <DEDUP_REMOVED lines=24> */
.L_x_1669:
        /* <DEDUP_REMOVED lines=13> */
.L_x_1671:
[----:B------:R-:W-:Y:S05]  /*12650*/  BSYNC.RECONVERGENT B2 ;  /* 0x0000000000027941 */ /* 0x000fea0003800200 */
.L_x_1670:
        /* <DEDUP_REMOVED lines=55> */
.L_x_1668:
[----:B------:R-:W-:Y:S05]  /*129d0*/  BSYNC.RECONVERGENT B1 ;  /* 0x0000000000017941 */ /* 0x000fea0003800200 */
.L_x_1667:
        /* <DEDUP_REMOVED lines=23> */
.L_x_1674:
        /* <DEDUP_REMOVED lines=13> */
.L_x_1676:
[----:B------:R-:W-:Y:S05]  /*12c20*/  BSYNC.RECONVERGENT B2 ;  /* 0x0000000000027941 */ /* 0x000fea0003800200 */
.L_x_1675:
        /* <DEDUP_REMOVED lines=55> */
.L_x_1673:
[----:B------:R-:W-:Y:S05]  /*12fa0*/  BSYNC.RECONVERGENT B1 ;  /* 0x0000000000017941 */ /* 0x000fea0003800200 */
.L_x_1672:
        /* <DEDUP_REMOVED lines=24> */
.L_x_1679:
        /* <DEDUP_REMOVED lines=15> */
.L_x_1681:
[----:B------:R-:W-:Y:S05]  /*13220*/  BSYNC.RECONVERGENT B2 ;  /* 0x0000000000027941 */ /* 0x000fea0003800200 */
.L_x_1680:
        /* <DEDUP_REMOVED lines=55> */
.L_x_1678:
[----:B------:R-:W-:Y:S05]  /*135a0*/  BSYNC.RECONVERGENT B1 ;  /* 0x0000000000017941 */ /* 0x000fea0003800200 */
.L_x_1677:
[----:B------:R-:W-:Y:S01]  /*135b0*/  I2FP.F32.U32 R81, R81 ;  /* 0x0000005100517245 */ /* 0x000fe20000201000 */
[----:B------:R-:W-:Y:S01]  /*135c0*/  IMAD.U32 R120, R120, 0x10000, RZ ;  /* 0x0001000078787824 */ /* 0x000fe200078e00ff */
[----:B------:R-:W-:Y:S01]  /*135d0*/  F2FP.BF16.F32.PACK_AB R82, R139, R137 ;  /* 0x000000898b52723e */ /* 0x000fe200000010ff */
[----:B------:R-:W-:Y:S02]  /*135e0*/  IMAD.U32 R80, R16, 0x10000, RZ ;  /* 0x0001000010507824 */ /* 0x000fe400078e00ff */
        /* <DEDUP_REMOVED lines=10> */
.L_x_1641:
        /* <DEDUP_REMOVED lines=15> */
[----:B------:R-:W-:-:S02]  /*13780*/  LOP3.LUT R164, R106, R114, RZ, 0xfc, !PT ;  /* 0x000000726aa47212 */ /* 0x000fc400078efcff */
[----:B------:R-:W-:Y:S02]  /*13790*/  MOV R106, R112 ;  /* 0x00000070006a7202 */ /* 0x000fe40000000f00 */
[----:B------:R3:W-:Y:S01]  /*137a0*/  STG.E.128 desc[UR8][R162.64], R80 ;  /* 0x00000050a2007986 */ /* 0x0007e2000c101d08 */
[----:B-1----:R-:W-:-:S04]  /*137b0*/  IMAD.WIDE.U32 R160, R110, 0x8, R160 ;  /* 0x000000086ea07825 */ /* 0x002fc800078e00a0 */
[----:B------:R-:W-:Y:S01]  /*137c0*/  VIADD R110, R110, 0x80 ;  /* 0x000000806e6e7836 */ /* 0x000fe20000000000 */
[----:B------:R3:W-:Y:S06]  /*137d0*/  STG.E.64 desc[UR8][R160.64], R164 ;  /* 0x000000a4a0007986 */ /* 0x0007ec000c101b08 */
.L_x_1599:
[----:B------:R-:W-:Y:S05]  /*137e0*/  BSYNC.RECONVERGENT B0 ;  /* 0x0000000000007941 */ /* 0x000fea0003800200 */
.L_x_1598:
[----:B------:R-:W-:Y:S01]  /*137f0*/  ISETP.GE.U32.AND P0, PT, R95, 0x200, PT ;  /* 0x000002005f00780c */ /* 0x000fe20003f06070 */
[----:B------:R-:W-:-:S12]  /*13800*/  BSSY.RECONVERGENT B0, `(.L_x_1682) ;  /* 0x000061f000007945 */ /* 0x000fd80003800200 */
[----:B------:R-:W-:Y:S05]  /*13810*/  @!P0 BRA `(.L_x_1683) ;  /* 0x0000006000748947 */ /* 0x000fea0003800000 */
[----:B------:R-:W-:Y:S01]  /*13820*/  ISETP.NE.U32.AND P1, PT, RZ, UR10, PT ;  /* 0x0000000aff007c0c */ /* 0x000fe2000bf25070 */
[----:B0-23--:R-:W0:Y:S03]  /*13830*/  LDC.64 R80, c[0x0][0x390] ;  /* 0x0000e400ff507b82 */ /* 0x00de260000000a00 */
        /* <DEDUP_REMOVED lines=23> */
.L_x_1687:
        /* <DEDUP_REMOVED lines=13> */
.L_x_1689:
[----:B------:R-:W-:Y:S05]  /*13a80*/  BSYNC.RECONVERGENT B2 ;  /* 0x0000000000027941 */ /* 0x000fea0003800200 */
.L_x_1688:
        /* <DEDUP_REMOVED lines=53> */
[----:B------:R-:W-:-:S07]  /*13de0*/  IMAD.MOV.U32 R113, RZ, RZ, RZ ;  /* 0x000000ffff717224 */ /* 0x000fce00078e00ff */
.L_x_1686:
[----:B------:R-:W-:Y:S05]  /*13df0*/  BSYNC.RECONVERGENT B1 ;  /* 0x0000000000017941 */ /* 0x000fea0003800200 */
.L_x_1685:
        /* <DEDUP_REMOVED lines=29> */
.L_x_1692:
        /* <DEDUP_REMOVED lines=13> */
.L_x_1694:
[----:B------:R-:W-:Y:S05]  /*140a0*/  BSYNC.RECONVERGENT B2 ;  /* 0x0000000000027941 */ /* 0x000fea0003800200 */
.L_x_1693:
        /* <DEDUP_REMOVED lines=55> */
.L_x_1691:
[----:B------:R-:W-:Y:S05]  /*14420*/  BSYNC.RECONVERGENT B1 ;  /* 0x0000000000017941 */ /* 0x000fea0003800200 */
.L_x_1690:
        /* <DEDUP_REMOVED lines=26> */
.L_x_1697:
        /* <DEDUP_REMOVED lines=13> */
.L_x_1699:
[----:B------:R-:W-:Y:S05]  /*146a0*/  BSYNC.RECONVERGENT B2 ;  /* 0x0000000000027941 */ /* 0x000fea0003800200 */
.L_x_1698:
        /* <DEDUP_REMOVED lines=55> */
.L_x_1696:
[----:B------:R-:W-:Y:S05]  /*14a20*/  BSYNC.RECONVERGENT B1 ;  /* 0x0000000000017941 */ /* 0x000fea0003800200 */
.L_x_1695:
        /* <DEDUP_REMOVED lines=13> */
[----:B------:R-:W-:Y:S02]  /*14b00*/  MOV R81, R0 ;  /* 0x0000000000517202 */ /* 0x000fe40000000f00 */
[----:B------:R-:W-:Y:S01]  /*14b10*/  PLOP3.LUT P1, PT, P1, PT, PT, 0x8, 0x80 ;  /* 0x000000000080781c */ /* 0x000fe20000f2e170 */
[----:B------:R-:W-:Y:S01]  /*14b20*/  FFMA.FTZ R115, R115, R80, R90 ;  /* 0x0000005073737223 */ /* 0x000fe2000001005a */
[----:B------:R-:W-:Y:S11]  /*14b30*/  @!P2 BRA `(.L_x_1701) ;  /* 0x000000040034a947 */ /* 0x000ff60003800000 */
        /* <DEDUP_REMOVED lines=8> */
.L_x_1702:
        /* <DEDUP_REMOVED lines=13> */
.L_x_1704:
[----:B------:R-:W-:Y:S05]  /*14c90*/  BSYNC.RECONVERGENT B2 ;  /* 0x0000000000027941 */ /* 0x000fea0003800200 */
.L_x_1703:
        /* <DEDUP_REMOVED lines=55> */
.L_x_1701:
[----:B------:R-:W-:Y:S05]  /*15010*/  BSYNC.RECONVERGENT B1 ;  /* 0x0000000000017941 */ /* 0x000fea0003800200 */
.L_x_1700:
        /* <DEDUP_REMOVED lines=25> */
.L_x_1707:
        /* <DEDUP_REMOVED lines=13> */
.L_x_1709:
[----:B------:R-:W-:Y:S05]  /*15280*/  BSYNC.RECONVERGENT B2 ;  /* 0x0000000000027941 */ /* 0x000fea0003800200 */
.L_x_1708:
        /* <DEDUP_REMOVED lines=55> */
.L_x_1706:
[----:B------:R-:W-:Y:S05]  /*15600*/  BSYNC.RECONVERGENT B1 ;  /* 0x0000000000017941 */ /* 0x000fea0003800200 */
.L_x_1705:
        /* <DEDUP_REMOVED lines=25> */
.L_x_1712:
        /* <DEDUP_REMOVED lines=13> */
.L_x_1714:
[----:B------:R-:W-:Y:S05]  /*15870*/  BSYNC.RECONVERGENT B2 ;  /* 0x0000000000027941 */ /* 0x000fea0003800200 */
.L_x_1713:
        /* <DEDUP_REMOVED lines=55> */
.L_x_1711:
[----:B------:R-:W-:Y:S05]  /*15bf0*/  BSYNC.RECONVERGENT B1 ;  /* 0x0000000000017941 */ /* 0x000fea0003800200 */
.L_x_1710:
        /* <DEDUP_REMOVED lines=25> */
.L_x_1717:
        /* <DEDUP_REMOVED lines=13> */
.L_x_1719:
[----:B------:R-:W-:Y:S05]  /*15e60*/  BSYNC.RECONVERGENT B2 ;  /* 0x0000000000027941 */ /* 0x000fea0003800200 */
.L_x_1718:
        /* <DEDUP_REMOVED lines=55> */
.L_x_1716:
[----:B------:R-:W-:Y:S05]  /*161e0*/  BSYNC.RECONVERGENT B1 ;  /* 0x0000000000017941 */ /* 0x000fea0003800200 */
.L_x_1715:
        /* <DEDUP_REMOVED lines=25> */
.L_x_1722:
        /* <DEDUP_REMOVED lines=15> */
.L_x_1724:
[----:B------:R-:W-:Y:S05]  /*16470*/  BSYNC.RECONVERGENT B2 ;  /* 0x0000000000027941 */ /* 0x000fea0003800200 */
.L_x_1723:
        /* <DEDUP_REMOVED lines=55> */
.L_x_1721:
[----:B------:R-:W-:Y:S05]  /*167f0*/  BSYNC.RECONVERGENT B1 ;  /* 0x0000000000017941 */ /* 0x000fea0003800200 */
.L_x_1720:
        /* <DEDUP_REMOVED lines=17> */
.L_x_1684:
        /* <DEDUP_REMOVED lines=16> */
.L_x_1728:
        /* <DEDUP_REMOVED lines=13> */
.L_x_1730:
[----:B------:R-:W-:Y:S05]  /*16ae0*/  BSYNC.RECONVERGENT B2 ;  /* 0x0000000000027941 */ /* 0x000fea0003800200 */
.L_x_1729:
        /* <DEDUP_REMOVED lines=53> */
[----:B------:R-:W-:-:S07]  /*16e40*/  IMAD.MOV.U32 R113, RZ, RZ, RZ ;  /* 0x000000ffff717224 */ /* 0x000fce00078e00ff */
.L_x_1727:
[----:B------:R-:W-:Y:S05]  /*16e50*/  BSYNC.RECONVERGENT B1 ;  /* 0x0000000000017941 */ /* 0x000fea0003800200 */
.L_x_1726:
[----:B------:R-:W0:Y:S01]  /*16e60*/  LDC R120, c[0x0][0x408] ;  /* 0x00010200ff787b82 */ /* 0x000e220000000800 */
[----:B------:R-:W-:Y:S01]  /*16e70*/  HFMA2 R116, -RZ, RZ, 0.1171875, 0 ;  /* 0x2f800000ff747431 */ /* 0x000fe200000001ff */
[----:B------:R-:W-:Y:S01]  /*16e80*/  I2FP.F32.U32 R97, R97 ;  /* 0x0000006100617245 */ /* 0x000fe20000201000 */
[C---:B-----5:R-:W-:Y:S01]  /*16e90*/  IMAD.U32 R90, R80.reuse, 0x10000, RZ ;  /* 0x00010000505a7824 */ /* 0x060fe200078e00ff */
[----:B------:R-:W-:Y:S01]  /*16ea0*/  ISETP.NE.AND P2, PT, R113, 0x1, PT ;  /* 0x000000017100780c */ /* 0x000fe20003f45270 */
[----:B------:R-:W-:Y:S01]  /*16eb0*/  BSSY.RECONVERGENT B1, `(.L_x_1731) ;  /* 0x000005c000017945 */ /* 0x000fe20003800200 */
[----:B------:R-:W-:Y:S01]  /*16ec0*/  PRMT R80, R80, 0x7632, R80 ;  /* 0x0000763250507816 */ /* 0x000fe20000000050 */
[----:B------:R-:W-:Y:S01]  /*16ed0*/  FMUL.FTZ R99, R90, UR4 ;  /* 0x000000045a637c20 */ /* 0x000fe20008410000 */
[----:B------:R-:W1:Y:S01]  /*16ee0*/  LDC R118, c[0x0][0x404] ;  /* 0x00010100ff767b82 */ /* 0x000e620000000800 */
[----:B------:R-:W-:Y:S01]  /*16ef0*/  SHF.L.U32 R90, R32, 0x10, RZ ;  /* 0x00000010205a7819 */ /* 0x000fe200000006ff */
[----:B------:R-:W-:-:S02]  /*16f00*/  IMAD.MOV.U32 R115, RZ, RZ, 0x2 ;  /* 0x00000002ff737424 */ /* 0x000fc400078e00ff */
[----:B------:R-:W-:Y:S01]  /*16f10*/  FFMA.FTZ R97, R97, R116, 1.1641532182693481445e-10 ;  /* 0x2f00000061617423 */ /* 0x000fe20000010074 */
[----:B0-----:R-:W-:-:S04]  /*16f20*/  FMUL.FTZ R99, R99, R120 ;  /* 0x0000007863637220 */ /* 0x001fc80000410000 */
        /* <DEDUP_REMOVED lines=15> */
.L_x_1733:
        /* <DEDUP_REMOVED lines=13> */
.L_x_1735:
[----:B------:R-:W-:Y:S05]  /*170f0*/  BSYNC.RECONVERGENT B2 ;  /* 0x0000000000027941 */ /* 0x000fea0003800200 */
.L_x_1734:
        /* <DEDUP_REMOVED lines=52> */
[----:B------:R-:W-:Y:S01]  /*17440*/  IMAD.MOV.U32 R90, RZ, RZ, R112 ;  /* 0x000000ffff5a7224 */ /* 0x000fe200078e0070 */
[----:B------:R-:W-:Y:S01]  /*17450*/  MOV R112, R114 ;  /* 0x0000007200707202 */ /* 0x000fe20000000f00 */
[----:B------:R-:W-:-:S07]  /*17460*/  IMAD.MOV.U32 R115, RZ, RZ, RZ ;  /* 0x000000ffff737224 */ /* 0x000fce00078e00ff */
.L_x_1732:
[----:B------:R-:W-:Y:S05]  /*17470*/  BSYNC.RECONVERGENT B1 ;  /* 0x0000000000017941 */ /* 0x000fea0003800200 */
.L_x_1731:
[----:B------:R-:W-:Y:S01]  /*17480*/  I2FP.F32.U32 R97, R90 ;  /* 0x0000005a00617245 */ /* 0x000fe20000201000 */
[----:B------:R-:W-:Y:S01]  /*17490*/  BSSY.RECONVERGENT B1, `(.L_x_1736) ;  /* 0x000005c000017945 */ /* 0x000fe20003800200 */
[----:B------:R-:W-:Y:S01]  /*174a0*/  SHF.L.U32 R80, R80, 0x10, RZ ;  /* 0x0000001050507819 */ /* 0x000fe200000006ff */
[----:B------:R-:W-:Y:S01]  /*174b0*/  HFMA2 R90, -RZ, RZ, 0, 1.1920928955078125e-07 ;  /* 0x00000002ff5a7431 */ /* 0x000fe200000001ff */
        /* <DEDUP_REMOVED lines=20> */
.L_x_1738:
        /* <DEDUP_REMOVED lines=13> */
.L_x_1740:
[----:B------:R-:W-:Y:S05]  /*176d0*/  BSYNC.RECONVERGENT B2 ;  /* 0x0000000000027941 */ /* 0x000fea0003800200 */
.L_x_1739:
        /* <DEDUP_REMOVED lines=55> */
.L_x_1737:
[----:B------:R-:W-:Y:S05]  /*17a50*/  BSYNC.RECONVERGENT B1 ;  /* 0x0000000000017941 */ /* 0x000fea0003800200 */
.L_x_1736:
        /* <DEDUP_REMOVED lines=10> */
[----:B------:R-:W-:Y:S02]  /*17b00*/  PRMT R113, R81, 0x7632, R113 ;  /* 0x0000763251717816 */ /* 0x000fe40000000071 */
[----:B------:R-:W-:Y:S02]  /*17b10*/  FSEL R115, R115, RZ, !P1 ;  /* 0x000000ff73737208 */ /* 0x000fe40004800000 */
[----:B------:R-:W-:Y:S02]  /*17b20*/  MOV R81, R0 ;  /* 0x0000000000517202 */ /* 0x000fe40000000f00 */
[----:B------:R-:W-:Y:S01]  /*17b30*/  PLOP3.LUT P1, PT, P1, PT, PT, 0x8, 0x80 ;  /* 0x000000000080781c */ /* 0x000fe20000f2e170 */
[----:B------:R-:W-:Y:S01]  /*17b40*/  FMUL.FTZ R115, R80, R115 ;  /* 0x0000007350737220 */ /* 0x000fe20000410000 */
[----:B------:R-:W-:Y:S11]  /*17b50*/  @!P2 BRA `(.L_x_1742) ;  /* 0x000000040034a947 */ /* 0x000ff60003800000 */
        /* <DEDUP_REMOVED lines=8> */
.L_x_1743:
        /* <DEDUP_REMOVED lines=13> */
.L_x_1745:
[----:B------:R-:W-:Y:S05]  /*17cb0*/  BSYNC.RECONVERGENT B2 ;  /* 0x0000000000027941 */ /* 0x000fea0003800200 */
.L_x_1744:
        /* <DEDUP_REMOVED lines=55> */
.L_x_1742:
[----:B------:R-:W-:Y:S05]  /*18030*/  BSYNC.RECONVERGENT B1 ;  /* 0x0000000000017941 */ /* 0x000fea0003800200 */
.L_x_1741:
[----:B------:R-:W-:Y:S01]  /*18040*/  I2FP.F32.U32 R81, R81 ;  /* 0x0000005100517245 */ /* 0x000fe20000201000 */
[----:B------:R-:W-:Y:S01]  /*18050*/  IMAD.U32 R80, R18, 0x10000, RZ ;  /* 0x0001000012507824 */ /* 0x000fe200078e00ff */
[----:B------:R-:W-:Y:S01]  /*18060*/  SHF.L.U32 R113, R113, 0x10, RZ ;  /* 0x0000001071717819 */ /* 0x000fe200000006ff */
[----:B------:R-:W-:Y:S01]  /*18070*/  BSSY.RECONVERGENT B1, `(.L_x_1746) ;  /* 0x0000059000017945 */ /* 0x000fe20003800200 */
[----:B------:R-:W-:Y:S01]  /*18080*/  ISETP.NE.AND P3, PT, R122, 0x1, PT ;  /* 0x000000017a00780c */ /* 0x000fe20003f65270 */
[----:B------:R-:W-:Y:S01]  /*18090*/  FFMA.FTZ R81, R81, R116, 1.1641532182693481445e-10 ;  /* 0x2f00000051517423 */ /* 0x000fe20000010074 */
[----:B------:R-:W-:Y:S02]  /*180a0*/  HFMA2 R90, -RZ, RZ, 0, 1.1920928955078125e-07 ;  /* 0x00000002ff5a7431 */ /* 0x000fe400000001ff */
[----:B------:R-:W-:Y:S02]  /*180b0*/  FMUL.FTZ R113, R113, UR4 ;  /* 0x0000000471717c20 */ /* 0x000fe40008410000 */
[----:B------:R-:W-:-:S02]  /*180c0*/  FSETP.GTU.FTZ.AND P2, PT, R81, R118, PT ;  /* 0x000000765100720b */ /* 0x000fc40003f5c000 */
[----:B------:R-:W-:Y:S01]  /*180d0*/  FMUL.FTZ R113, R113, R120 ;  /* 0x0000007871717220 */ /* 0x000fe20000410000 */
[----:B------:R-:W-:-:S04]  /*180e0*/  IMAD.MOV.U32 R81, RZ, RZ, R0 ;  /* 0x000000ffff517224 */ /* 0x000fc800078e0000 */
        /* <DEDUP_REMOVED lines=12> */
.L_x_1748:
        /* <DEDUP_REMOVED lines=13> */
.L_x_1750:
[----:B------:R-:W-:Y:S05]  /*18280*/  BSYNC.RECONVERGENT B2 ;  /* 0x0000000000027941 */ /* 0x000fea0003800200 */
.L_x_1749:
        /* <DEDUP_REMOVED lines=55> */
.L_x_1747:
[----:B------:R-:W-:Y:S05]  /*18600*/  BSYNC.RECONVERGENT B1 ;  /* 0x0000000000017941 */ /* 0x000fea0003800200 */
.L_x_1746:
        /* <DEDUP_REMOVED lines=10> */
[----:B------:R-:W-:-:S02]  /*186b0*/  FSETP.GTU.FTZ.AND P3, PT, R81, R118, PT ;  /* 0x000000765100720b */ /* 0x000fc40003f7c000 */
[----:B------:R-:W-:Y:S02]  /*186c0*/  MOV R81, R0 ;  /* 0x0000000000517202 */ /* 0x000fe40000000f00 */
        /* <DEDUP_REMOVED lines=12> */
.L_x_1753:
        /* <DEDUP_REMOVED lines=13> */
.L_x_1755:
[----:B------:R-:W-:Y:S05]  /*18860*/  BSYNC.RECONVERGENT B2 ;  /* 0x0000000000027941 */ /* 0x000fea0003800200 */
.L_x_1754:
        /* <DEDUP_REMOVED lines=55> */
.L_x_1752:
[----:B------:R-:W-:Y:S05]  /*18be0*/  BSYNC.RECONVERGENT B1 ;  /* 0x0000000000017941 */ /* 0x000fea0003800200 */
.L_x_1751:
[----:B------:R-:W-:Y:S01]  /*18bf0*/  I2FP.F32.U32 R81, R81 ;  /* 0x0000005100517245 */ /* 0x000fe20000201000 */
[----:B------:R-:W-:Y:S01]  /*18c00*/  IMAD.U32 R80, R19, 0x10000, RZ ;  /* 0x0001000013507824 */ /* 0x000fe200078e00ff */
[----:B------:R-:W-:Y:S01]  /*18c10*/  SHF.L.U32 R82, R82, 0x10, RZ ;  /* 0x0000001052527819 */ /* 0x000fe200000006ff */
[----:B------:R-:W-:Y:S01]  /*18c20*/  BSSY.RECONVERGENT B1, `(.L_x_1756) ;  /* 0x0000059000017945 */ /* 0x000fe20003800200 */
[----:B------:R-:W-:Y:S01]  /*18c30*/  ISETP.NE.AND P5, PT, R122, 0x1, PT ;  /* 0x000000017a00780c */ /* 0x000fe20003fa5270 */
[----:B------:R-:W-:Y:S02]  /*18c40*/  FFMA.FTZ R81, R81, R116, 1.1641532182693481445e-10 ;  /* 0x2f00000051517423 */ /* 0x000fe40000010074 */
[----:B------:R-:W-:Y:S01]  /*18c50*/  FMUL.FTZ R143, R82, UR4 ;  /* 0x00000004528f7c20 */ /* 0x000fe20008410000 */
[----:B------:R-:W-:Y:S02]  /*18c60*/  HFMA2 R82, -RZ, RZ, 0, 1.1920928955078125e-07 ;  /* 0x00000002ff527431 */ /* 0x000fe400000001ff */
[----:B------:R-:W-:Y:S01]  /*18c70*/  FSETP.GTU.FTZ.AND P4, PT, R81, R118, PT ;  /* 0x000000765100720b */ /* 0x000fe20003f9c000 */
        /* <DEDUP_REMOVED lines=14> */
.L_x_1758:
        /* <DEDUP_REMOVED lines=13> */
.L_x_1760:
[----:B------:R-:W-:Y:S05]  /*18e30*/  BSYNC.RECONVERGENT B2 ;  /* 0x0000000000027941 */ /* 0x000fea0003800200 */
.L_x_1759:
        /* <DEDUP_REMOVED lines=55> */
.L_x_1757:
[----:B------:R-:W-:Y:S05]  /*191b0*/  BSYNC.RECONVERGENT B1 ;  /* 0x0000000000017941 */ /* 0x000fea0003800200 */
.L_x_1756:
        /* <DEDUP_REMOVED lines=24> */
.L_x_1763:
        /* <DEDUP_REMOVED lines=15> */
.L_x_1765:
[----:B------:R-:W-:Y:S05]  /*19430*/  BSYNC.RECONVERGENT B2 ;  /* 0x0000000000027941 */ /* 0x000fea0003800200 */
.L_x_1764:
        /* <DEDUP_REMOVED lines=49> */
[----:B------:R-:W-:Y:S02]  /*19750*/  MOV R0, R90 ;  /* 0x0000005a00007202 */ /* 0x000fe40000000f00 */
[----:B------:R-:W-:Y:S01]  /*19760*/  LOP3.LUT R91, R158, UR5, R91, 0x96, !PT ;  /* 0x000000059e5b7c12 */ /* 0x000fe2000f8e965b */
[----:B------:R-:W-:Y:S01]  /*19770*/  IMAD.MOV.U32 R90, RZ, RZ, RZ ;  /* 0x000000ffff5a7224 */ /* 0x000fe200078e00ff */
[----:B------:R-:W-:Y:S01]  /*19780*/  LOP3.LUT R92, R82, UR20, R81, 0x96, !PT ;  /* 0x00000014525c7c12 */ /* 0x000fe2000f8e9651 */
[----:B------:R-:W-:Y:S01]  /*19790*/  IMAD.MOV.U32 R81, RZ, RZ, R112 ;  /* 0x000000ffff517224 */ /* 0x000fe200078e0070 */
[----:B------:R-:W-:-:S07]  /*197a0*/  MOV R112, R80 ;  /* 0x0000005000707202 */ /* 0x000fce0000000f00 */
.L_x_1762:
[----:B------:R-:W-:Y:S05]  /*197b0*/  BSYNC.RECONVERGENT B1 ;  /* 0x0000000000017941 */ /* 0x000fea0003800200 */
.L_x_1761:
        /* <DEDUP_REMOVED lines=14> */
.L_x_1725:
        /* <DEDUP_REMOVED lines=16> */
[----:B------:R-:W-:Y:S02]  /*199a0*/  LOP3.LUT R164, R106, R114, RZ, 0xfc, !PT ;  /* 0x000000726aa47212 */ /* 0x000fe400078efcff */
[----:B------:R4:W-:Y:S01]  /*199b0*/  STG.E.128 desc[UR8][R162.64], R80 ;  /* 0x00000050a2007986 */ /* 0x0009e2000c101d08 */
[----:B------:R-:W-:Y:S01]  /*199c0*/  MOV R106, R112 ;  /* 0x00000070006a7202 */ /* 0x000fe20000000f00 */
[----:B-1----:R-:W-:-:S05]  /*199d0*/  IMAD.WIDE.U32 R160, R110, 0x8, R160 ;  /* 0x000000086ea07825 */ /* 0x002fca00078e00a0 */
[----:B------:R4:W-:Y:S02]  /*199e0*/  STG.E.64 desc[UR8][R160.64], R164 ;  /* 0x000000a4a0007986 */ /* 0x0009e4000c101b08 */
.L_x_1683:
[----:B------:R-:W-:Y:S05]  /*199f0*/  BSYNC.RECONVERGENT B0 ;  /* 0x0000000000007941 */ /* 0x000fea0003800200 */
.L_x_1682:
[----:B0-234-:R-:W-:Y:S01]  /*19a00*/  FADD.FTZ R80, RZ, R111 ;  /* 0x0000006fff507221 */ /* 0x01dfe20000010000 */
[----:B------:R-:W-:Y:S01]  /*19a10*/  ISETP.NE.AND P4, PT, R104, RZ, PT ;  /* 0x000000ff6800720c */ /* 0x000fe20003f85270 */
[----:B------:R-:W-:Y:S01]  /*19a20*/  BSSY.RECONVERGENT B0, `(.L_x_1766) ;  /* 0x0000085000007945 */ /* 0x000fe20003800200 */
[----:B------:R-:W-:Y:S01]  /*19a30*/  ISETP.GT.U32.AND P3, PT, R95, 0xff, PT ;  /* 0x000000ff5f00780c */ /* 0x000fe20003f64070 */
[----:B------:R-:W-:Y:S01]  /*19a40*/  FADD.FTZ R80, R109, R80 ;  /* 0x000000506d507221 */ /* 0x000fe20000010000 */
[C---:B------:R-:W-:Y:S02]  /*19a50*/  ISETP.GT.U32.AND P2, PT, R95.reuse, 0x17f, PT ;  /* 0x0000017f5f00780c */ /* 0x040fe40003f44070 */
[----:B------:R-:W-:Y:S01]  /*19a60*/  ISETP.GT.U32.AND P1, PT, R95, 0x1ff, PT ;  /* 0x000001ff5f00780c */ /* 0x000fe20003f24070 */
        /* <DEDUP_REMOVED lines=41> */
[----:B------:R-:W-:-:S03]  /*19d00*/  IMAD.MOV.U32 R112, RZ, RZ, RZ ;  /* 0x000000ffff707224 */ /* 0x000fc600078e00ff */
        /* <DEDUP_REMOVED lines=86> */
.L_x_1767:
[----:B------:R-:W-:Y:S05]  /*1a270*/  BSYNC.RECONVERGENT B0 ;  /* 0x0000000000007941 */ /* 0x000fea0003800200 */
.L_x_1766:
[----:B------:R-:W-:Y:S01]  /*1a280*/  BAR.SYNC.DEFER_BLOCKING 0x0 ;  /* 0x0000000000007b1d */ /* 0x000fe20000010000 */
[----:B0-----:R-:W-:-:S05]  /*1a290*/  CS2R R80, SRZ ;  /* 0x0000000000507805 */ /* 0x001fca000001ff00 */
[----:B------:R-:W-:Y:S04]  /*1a2a0*/  BSSY.RECONVERGENT B0, `(.L_x_1768) ;  /* 0x000000a000007945 */ /* 0x000fe80003800200 */
[----:B------:R-:W-:Y:S05]  /*1a2b0*/  @P2 BRA `(.L_x_1769) ;  /* 0x0000000000202947 */ /* 0x000fea0003800000 */
[----:B------:R-:W0:Y:S01]  /*1a2c0*/  S2UR UR5, SR_CgaCtaId ;  /* 0x00000000000579c3 */ /* 0x000e220000008800 */
[----:B------:R-:W-:Y:S01]  /*1a2d0*/  UMOV UR4, 0x400 ;  /* 0x0000040000047882 */ /* 0x000fe20000000000 */
[----:B------:R-:W-:Y:S01]  /*1a2e0*/  SHF.L.U32 R80, R100, 0x3, RZ ;  /* 0x0000000364507819 */ /* 0x000fe200000006ff */
[----:B------:R-:W-:-:S03]  /*1a2f0*/  IMAD.MOV.U32 R112, RZ, RZ, R2 ;  /* 0x000000ffff707224 */ /* 0x000fc600078e0002 */
[----:B------:R-:W-:Y:S01]  /*1a300*/  LOP3.LUT R80, R80, 0xf8, RZ, 0xc0, !PT ;  /* 0x000000f850507812 */ /* 0x000fe200078ec0ff */
[----:B0-----:R-:W-:-:S04]  /*1a310*/  ULEA UR4, UR5, UR4, 0x18 ;  /* 0x0000000405047291 */ /* 0x001fc8000f8ec0ff */
[----:B------:R-:W-:-:S09]  /*1a320*/  @UP2 UIADD3 UR4, UPT, UPT, UR4, 0x20, URZ ;  /* 0x0000002004042890 */ /* 0x000fd2000fffe0ff */
[----:B------:R-:W0:Y:S03]  /*1a330*/  LDS.64 R80, [R80+UR4] ;  /* 0x0000000450507984 */ /* 0x000e260008000a00 */
.L_x_1769:
[----:B------:R-:W-:Y:S05]  /*1a340*/  BSYNC.RECONVERGENT B0 ;  /* 0x0000000000007941 */ /* 0x000fea0003800200 */
.L_x_1768:
[----:B------:R-:W1:Y:S01]  /*1a350*/  SHFL.DOWN PT, R83, R112, 0x2, 0x1f ;  /* 0x08401f0070537f89 */ /* 0x000e6200000e0000 */
[----:B------:R-:W-:Y:S01]  /*1a360*/  ISETP.NE.AND P2, PT, R100, RZ, PT ;  /* 0x000000ff6400720c */ /* 0x000fe20003f45270 */
[----:B------:R-:W-:Y:S01]  /*1a370*/  BSSY.RECONVERGENT B0, `(.L_x_1770) ;  /* 0x0000065000007945 */ /* 0x000fe20003800200 */
[----:B------:R-:W-:Y:S01]  /*1a380*/  ISETP.NE.AND P1, PT, RZ, UR22, PT ;  /* 0x00000016ff007c0c */ /* 0x000fe2000bf25270 */
[----:B0-----:R-:W0:Y:S04]  /*1a390*/  SHFL.DOWN PT, R161, R80, 0x2, 0x1f ;  /* 0x08401f0050a17f89 */ /* 0x001e2800000e0000 */
[----:B------:R-:W2:Y:S01]  /*1a3a0*/  SHFL.DOWN PT, R82, R81, 0x2, 0x1f ;  /* 0x08401f0051527f89 */ /* 0x000ea200000e0000 */
[----:B-1----:R-:W-:Y:S02]  /*1a3b0*/  IADD3 R104, PT, PT, R83, R112, RZ ;  /* 0x0000007053687210 */ /* 0x002fe40007ffe0ff */
[----:B------:R-:W-:-:S02]  /*1a3c0*/  I2FP.F32.S32 R116, R83 ;  /* 0x0000005300747245 */ /* 0x000fc40000201400 */
[----:B------:R-:W-:Y:S01]  /*1a3d0*/  I2FP.F32.S32 R110, R104 ;  /* 0x00000068006e7245 */ /* 0x000fe20000201400 */
[----:B------:R-:W1:Y:S01]  /*1a3e0*/  SHFL.DOWN PT, R165, R104, 0x1, 0x1f ;  /* 0x08201f0068a57f89 */ /* 0x000e6200000e0000 */
[----:B------:R-:W-:Y:S01]  /*1a3f0*/  I2FP.F32.S32 R83, R112 ;  /* 0x0000007000537245 */ /* 0x000fe20000201400 */
[C---:B0-----:R-:W-:Y:S01]  /*1a400*/  FMUL.FTZ R118, R161.reuse, R116 ;  /* 0x00000074a1767220 */ /* 0x041fe20000410000 */
[----:B------:R-:W0:Y:S01]  /*1a410*/  MUFU.RCP R114, R110 ;  /* 0x0000006e00727308 */ /* 0x000e220000001000 */
[----:B------:R-:W-:Y:S01]  /*1a420*/  FADD.FTZ R161, -R161, R80 ;  /* 0x00000050a1a17221 */ /* 0x000fe20000010100 */
[----:B--2---:R-:W-:Y:S01]  /*1a430*/  FADD.FTZ R81, R82, R81 ;  /* 0x0000005152517221 */ /* 0x004fe20000010000 */
[----:B------:R-:W-:Y:S02]  /*1a440*/  FFMA.FTZ R163, R83, R80, R118 ;  /* 0x0000005053a37223 */ /* 0x000fe40000010076 */
[----:B------:R-:W-:-:S04]  /*1a450*/  FMUL.FTZ R161, R161, R161 ;  /* 0x000000a1a1a17220 */ /* 0x000fc80000410000 */
[----:B------:R-:W-:-:S04]  /*1a460*/  FMUL.FTZ R161, R161, R83 ;  /* 0x00000053a1a17220 */ /* 0x000fc80000410000 */
[----:B------:R-:W-:Y:S01]  /*1a470*/  FMUL.FTZ R161, R161, R116 ;  /* 0x00000074a1a17220 */ /* 0x000fe20000410000 */
[----:B0-----:R-:W-:-:S03]  /*1a480*/  FMUL.FTZ R163, R114, R163 ;  /* 0x000000a372a37220 */ /* 0x001fc60000410000 */
[----:B------:R-:W-:Y:S01]  /*1a490*/  FFMA.FTZ R81, R114, R161, R81 ;  /* 0x000000a172517223 */ /* 0x000fe20000010051 */
[----:B-1----:R-:W-:Y:S01]  /*1a4a0*/  IMAD.IADD R104, R104, 0x1, R165 ;  /* 0x0000000168687824 */ /* 0x002fe200078e02a5 */
[----:B------:R-:W0:Y:S01]  /*1a4b0*/  SHFL.DOWN PT, R80, R163, 0x1, 0x1f ;  /* 0x08201f00a3507f89 */ /* 0x000e2200000e0000 */
[----:B------:R-:W-:-:S03]  /*1a4c0*/  I2FP.F32.S32 R165, R165 ;  /* 0x000000a500a57245 */ /* 0x000fc60000201400 */
[----:B------:R-:W-:Y:S01]  /*1a4d0*/  I2FP.F32.S32 R104, R104 ;  /* 0x0000006800687245 */ /* 0x000fe20000201400 */
[----:B------:R-:W1:Y:S05]  /*1a4e0*/  SHFL.DOWN PT, R82, R81, 0x1, 0x1f ;  /* 0x08201f0051527f89 */ /* 0x000e6a00000e0000 */
[----:B------:R-:W2:Y:S01]  /*1a4f0*/  MUFU.RCP R104, R104 ;  /* 0x0000006800687308 */ /* 0x000ea20000001000 */
[----:B0-----:R-:W-:Y:S01]  /*1a500*/  FADD.FTZ R83, R163, -R80 ;  /* 0x80000050a3537221 */ /* 0x001fe20000010000 */
[----:B------:R-:W-:-:S03]  /*1a510*/  FMUL.FTZ R161, R80, R165 ;  /* 0x000000a550a17220 */ /* 0x000fc60000410000 */
[----:B------:R-:W-:Y:S01]  /*1a520*/  FMUL.FTZ R83, R83, R83 ;  /* 0x0000005353537220 */ /* 0x000fe20000410000 */
[----:B------:R-:W-:-:S03]  /*1a530*/  FFMA.FTZ R161, R110, R163, R161 ;  /* 0x000000a36ea17223 */ /* 0x000fc600000100a1 */
[----:B------:R-:W-:Y:S01]  /*1a540*/  FMUL.FTZ R110, R110, R83 ;  /* 0x000000536e6e7220 */ /* 0x000fe20000410000 */
[----:B--2---:R-:W-:Y:S01]  /*1a550*/  FMUL.FTZ R161, R104, R161 ;  /* 0x000000a168a17220 */ /* 0x004fe20000410000 */
[----:B-1----:R-:W-:Y:S02]  /*1a560*/  FADD.FTZ R83, R81, R82 ;  /* 0x0000005251537221 */ /* 0x002fe40000010000 */
[----:B------:R-:W-:Y:S01]  /*1a570*/  FMUL.FTZ R110, R110, R165 ;  /* 0x000000a56e6e7220 */ /* 0x000fe20000410000 */
[----:B------:R-:W0:Y:S02]  /*1a580*/  @!P2 LDC.64 R80, c[0x0][0x3c8] ;  /* 0x0000f200ff50ab82 */ /* 0x000e240000000a00 */
[----:B------:R-:W1:Y:S01]  /*1a590*/  SHFL.IDX PT, R161, R161, RZ, 0x1f ;  /* 0x00001fffa1a17589 */ /* 0x000e6200000e0000 */
        /* <DEDUP_REMOVED lines=10> */
[----:B---3--:R-:W-:-:S03]  /*1a640*/  @!P2 IMAD.WIDE R82, R165, 0x4, R82 ;  /* 0x00000004a552a825 */ /* 0x008fc600078e0252 */
[----:B------:R-:W1:Y:S01]  /*1a650*/  MUFU.RSQ R163, R163 ;  /* 0x000000a300a37308 */ /* 0x000e620000001400 */
[----:B0-----:R-:W-:Y:S01]  /*1a660*/  @!P2 IMAD.WIDE R80, R100, 0x4, R80 ;  /* 0x000000046450a825 */ /* 0x001fe200078e0250 */
[----:B------:R0:W-:Y:S01]  /*1a670*/  @!P2 STG.E desc[UR8][R82.64], R161 ;  /* 0x000000a15200a986 */ /* 0x0001e2000c101908 */
[----:B------:R-:W-:-:S03]  /*1a680*/  FSEL R100, R161, RZ, !P1 ;  /* 0x000000ffa1647208 */ /* 0x000fc60004800000 */
[----:B-1----:R0:W-:Y:S01]  /*1a690*/  @!P2 STG.E desc[UR8][R80.64], R163 ;  /* 0x000000a35000a986 */ /* 0x0021e2000c101908 */
[----:B------:R-:W-:Y:S05]  /*1a6a0*/  @!P4 BRA `(.L_x_1771) ;  /* 0x0000000000c4c947 */ /* 0x000fea0003800000 */
        /* <DEDUP_REMOVED lines=9> */
[----:B------:R-:W-:Y:S01]  /*1a740*/  IMAD.U32 R114, R74, 0x10000, RZ ;  /* 0x000100004a727824 */ /* 0x000fe200078e00ff */
[----:B------:R-:W0:Y:S01]  /*1a750*/  LDC.64 R160, c[0x0][0x428] ;  /* 0x00010a00ffa07b82 */ /* 0x000e220000000a00 */
[----:B------:R-:W-:Y:S01]  /*1a760*/  FADD.FTZ R80, R111, -R100 ;  /* 0x800000646f507221 */ /* 0x000fe20000010000 */
[----:B------:R-:W-:Y:S01]  /*1a770*/  SHF.L.U32 R118, R79, 0x10, RZ ;  /* 0x000000104f767819 */ /* 0x000fe200000006ff */
[----:B------:R-:W-:-:S02]  /*1a780*/  IMAD.U32 R120, R75, 0x10000, RZ ;  /* 0x000100004b787824 */ /* 0x000fc400078e00ff */
[C---:B------:R-:W-:Y:S01]  /*1a790*/  FMUL.FTZ R116, R163.reuse, R116 ;  /* 0x00000074a3747220 */ /* 0x040fe20000410000 */
[----:B------:R-:W-:Y:S01]  /*1a7a0*/  SHF.L.U32 R81, R76, 0x10, RZ ;  /* 0x000000104c517819 */ /* 0x000fe200000006ff */
[----:B------:R-:W-:Y:S01]  /*1a7b0*/  FFMA.FTZ R114, R110, R112, R114 ;  /* 0x000000706e727223 */ /* 0x000fe20000010072 */
[----:B------:R-:W-:Y:S02]  /*1a7c0*/  IMAD.U32 R83, R72, 0x10000, RZ ;  /* 0x0001000048537824 */ /* 0x000fe400078e00ff */
[----:B------:R-:W-:Y:S01]  /*1a7d0*/  FMUL.FTZ R80, R163, R80 ;  /* 0x00000050a3507220 */ /* 0x000fe20000410000 */
[----:B------:R-:W-:Y:S01]  /*1a7e0*/  PRMT R112, R73, 0x7632, R112 ;  /* 0x0000763249707816 */ /* 0x000fe20000000070 */
        /* <DEDUP_REMOVED lines=29> */
.L_x_1771:
[----:B------:R-:W-:Y:S05]  /*1a9c0*/  BSYNC.RECONVERGENT B0 ;  /* 0x0000000000007941 */ /* 0x000fea0003800200 */
.L_x_1770:
[----:B------:R-:W-:Y:S01]  /*1a9d0*/  ISETP.NE.AND P1, PT, R102, RZ, PT ;  /* 0x000000ff6600720c */ /* 0x000fe20003f25270 */
[----:B------:R-:W-:-:S12]  /*1a9e0*/  BSSY.RECONVERGENT B0, `(.L_x_1772) ;  /* 0x0000036000007945 */ /* 0x000fd80003800200 */
[----:B------:R-:W-:Y:S05]  /*1a9f0*/  @!P1 BRA `(.L_x_1773) ;  /* 0x0000000000d09947 */ /* 0x000fea0003800000 */
[--C-:B01----:R-:W-:Y:S01]  /*1aa00*/  FADD.FTZ R80, R107, -R100.reuse ;  /* 0x800000646b507221 */ /* 0x103fe20000010000 */
[--C-:B------:R-:W-:Y:S01]  /*1aa10*/  FADD.FTZ R82, R123, -R100.reuse ;  /* 0x800000647b527221 */ /* 0x100fe20000010000 */
[----:B------:R-:W-:Y:S01]  /*1aa20*/  SHF.L.U32 R83, R60, 0x10, RZ ;  /* 0x000000103c537819 */ /* 0x000fe200000006ff */
[----:B------:R-:W-:Y:S01]  /*1aa30*/  IMAD.U32 R81, R64, 0x10000, RZ ;  /* 0x0001000040517824 */ /* 0x000fe200078e00ff */
[----:B------:R-:W-:Y:S01]  /*1aa40*/  SHF.L.U32 R165, R61, 0x10, RZ ;  /* 0x000000103da57819 */ /* 0x000fe200000006ff */
[----:B------:R-:W-:Y:S02]  /*1aa50*/  IMAD.U32 R161, R65, 0x10000, RZ ;  /* 0x0001000041a17824 */ /* 0x000fe400078e00ff */
[C---:B------:R-:W-:Y:S01]  /*1aa60*/  FMUL.FTZ R80, R163.reuse, R80 ;  /* 0x00000050a3507220 */ /* 0x040fe20000410000 */
[----:B------:R-:W-:Y:S01]  /*1aa70*/  FMUL.FTZ R82, R163, R82 ;  /* 0x00000052a3527220 */ /* 0x000fe20000410000 */
[--C-:B------:R-:W-:Y:S01]  /*1aa80*/  FADD.FTZ R102, R133, -R100.reuse ;  /* 0x8000006485667221 */ /* 0x100fe20000010000 */
[----:B------:R-:W-:Y:S01]  /*1aa90*/  FADD.FTZ R112, R149, -R100 ;  /* 0x8000006495707221 */ /* 0x000fe20000010000 */
[----:B------:R-:W-:Y:S01]  /*1aaa0*/  FFMA.FTZ R80, R80, R81, R83 ;  /* 0x0000005150507223 */ /* 0x000fe20000010053 */
[----:B------:R-:W-:Y:S01]  /*1aab0*/  FFMA.FTZ R81, R82, R161, R165 ;  /* 0x000000a152517223 */ /* 0x000fe200000100a5 */
[----:B------:R-:W-:Y:S01]  /*1aac0*/  SHF.L.U32 R110, R62, 0x10, RZ ;  /* 0x000000103e6e7819 */ /* 0x000fe200000006ff */
[----:B------:R-:W0:Y:S01]  /*1aad0*/  LDC.64 R160, c[0x0][0x428] ;  /* 0x00010a00ffa07b82 */ /* 0x000e220000000a00 */
[----:B------:R-:W-:Y:S01]  /*1aae0*/  IMAD.U32 R104, R66, 0x10000, RZ ;  /* 0x0001000042687824 */ /* 0x000fe200078e00ff */
[----:B------:R-:W-:Y:S01]  /*1aaf0*/  SHF.L.U32 R118, R63, 0x10, RZ ;  /* 0x000000103f767819 */ /* 0x000fe200000006ff */
[----:B------:R-:W-:Y:S01]  /*1ab00*/  FMUL.FTZ R102, R163, R102 ;  /* 0x00000066a3667220 */ /* 0x000fe20000410000 */
[----:B------:R-:W-:-:S02]  /*1ab10*/  IMAD.U32 R116, R67, 0x10000, RZ ;  /* 0x0001000043747824 */ /* 0x000fc400078e00ff */
[----:B------:R-:W-:Y:S01]  /*1ab20*/  FMUL.FTZ R114, R163, R112 ;  /* 0x00000070a3727220 */ /* 0x000fe20000410000 */
[----:B------:R-:W-:Y:S01]  /*1ab30*/  PRMT R83, R64, 0x7632, R83 ;  /* 0x0000763240537816 */ /* 0x000fe20000000053 */
[----:B------:R-:W-:Y:S01]  /*1ab40*/  FFMA.FTZ R112, R102, R104, R110 ;  /* 0x0000006866707223 */ /* 0x000fe2000001006e */
[----:B------:R-:W-:Y:S01]  /*1ab50*/  PRMT R165, R60, 0x7632, R165 ;  /* 0x000076323ca57816 */ /* 0x000fe200000000a5 */
[----:B------:R-:W-:Y:S01]  /*1ab60*/  FFMA.FTZ R120, R114, R116, R118 ;  /* 0x0000007472787223 */ /* 0x000fe20000010076 */
[----:B------:R-:W-:Y:S01]  /*1ab70*/  PRMT R104, R65, 0x7632, R104 ;  /* 0x0000763241687816 */ /* 0x000fe20000000068 */
[----:B------:R-:W-:Y:S01]  /*1ab80*/  FADD.FTZ R82, R105, -R100 ;  /* 0x8000006469527221 */ /* 0x000fe20000010000 */
[----:B------:R-:W-:Y:S01]  /*1ab90*/  PRMT R110, R61, 0x7632, R110 ;  /* 0x000076323d6e7816 */ /* 0x000fe2000000006e */
        /* <DEDUP_REMOVED lines=14> */
[----:B------:R-:W-:Y:S01]  /*1ac80*/  FMUL.FTZ R82, R163, R82 ;  /* 0x00000052a3527220 */ /* 0x000fe20000410000 */
[----:B------:R-:W-:Y:S01]  /*1ac90*/  FFMA.FTZ R122, R122, R124, R126 ;  /* 0x0000007c7a7a7223 */ /* 0x000fe2000001007e */
[----:B------:R-:W-:Y:S01]  /*1aca0*/  FFMA.FTZ R114, R114, R116, R118 ;  /* 0x0000007472727223 */ /* 0x000fe20000010076 */
[----:B------:R-:W-:Y:S01]  /*1acb0*/  FFMA.FTZ R102, R102, R104, R110 ;  /* 0x0000006866667223 */ /* 0x000fe2000001006e */
[----:B------:R-:W-:Y:S01]  /*1acc0*/  FFMA.FTZ R165, R82, R83, R165 ;  /* 0x0000005352a57223 */ /* 0x000fe200000100a5 */
[----:B0-----:R-:W-:Y:S01]  /*1acd0*/  IMAD.WIDE.U32 R160, R98, 0x10, R160 ;  /* 0x0000001062a07825 */ /* 0x001fe200078e00a0 */
[----:B------:R-:W-:Y:S02]  /*1ace0*/  F2FP.BF16.F32.PACK_AB R83, R122, R120 ;  /* 0x000000787a53723e */ /* 0x000fe400000010ff */
[----:B------:R-:W-:Y:S01]  /*1acf0*/  F2FP.BF16.F32.PACK_AB R82, R114, R112 ;  /* 0x000000707252723e */ /* 0x000fe200000010ff */
[----:B------:R-:W-:Y:S01]  /*1ad00*/  VIADD R98, R98, 0x80 ;  /* 0x0000008062627836 */ /* 0x000fe20000000000 */
[----:B------:R-:W-:-:S02]  /*1ad10*/  F2FP.BF16.F32.PACK_AB R81, R102, R81 ;  /* 0x000000516651723e */ /* 0x000fc400000010ff */
[----:B------:R-:W-:-:S05]  /*1ad20*/  F2FP.BF16.F32.PACK_AB R80, R165, R80 ;  /* 0x00000050a550723e */ /* 0x000fca00000010ff */
[----:B------:R2:W-:Y:S02]  /*1ad30*/  STG.E.128 desc[UR8][R160.64], R80 ;  /* 0x00000050a0007986 */ /* 0x0005e4000c101d08 */
.L_x_1773:
[----:B------:R-:W-:Y:S05]  /*1ad40*/  BSYNC.RECONVERGENT B0 ;  /* 0x0000000000007941 */ /* 0x000fea0003800200 */
.L_x_1772:
[----:B------:R-:W-:Y:S01]  /*1ad50*/  ISETP.NE.AND P1, PT, R108, RZ, PT ;  /* 0x000000ff6c00720c */ /* 0x000fe20003f25270 */
[----:B------:R-:W-:-:S12]  /*1ad60*/  BSSY.RECONVERGENT B0, `(.L_x_1774) ;  /* 0x0000038000007945 */ /* 0x000fd80003800200 */
[----:B------:R-:W-:Y:S05]  /*1ad70*/  @!P1 BRA `(.L_x_1775) ;  /* 0x0000000000d89947 */ /* 0x000fea0003800000 */
[--C-:B012---:R-:W-:Y:S01]  /*1ad80*/  FADD.FTZ R80, R103, -R100.reuse ;  /* 0x8000006467507221 */ /* 0x107fe20000010000 */
[--C-:B------:R-:W-:Y:S01]  /*1ad90*/  FADD.FTZ R82, R119, -R100.reuse ;  /* 0x8000006477527221 */ /* 0x100fe20000010000 */
[----:B------:R-:W-:Y:S01]  /*1ada0*/  SHF.L.U32 R81, R52, 0x10, RZ ;  /* 0x0000001034517819 */ /* 0x000fe200000006ff */
[----:B------:R-:W-:Y:S01]  /*1adb0*/  IMAD.U32 R83, R48, 0x10000, RZ ;  /* 0x0001000030537824 */ /* 0x000fe200078e00ff */
[----:B------:R-:W-:Y:S01]  /*1adc0*/  SHF.L.U32 R161, R53, 0x10, RZ ;  /* 0x0000001035a17819 */ /* 0x000fe200000006ff */
[----:B------:R-:W-:Y:S01]  /*1add0*/  FMUL.FTZ R80, R163, R80 ;  /* 0x00000050a3507220 */ /* 0x000fe20000410000 */
[----:B------:R-:W-:Y:S02]  /*1ade0*/  IMAD.U32 R165, R49, 0x10000, RZ ;  /* 0x0001000031a57824 */ /* 0x000fe400078e00ff */
[----:B------:R-:W-:Y:S01]  /*1adf0*/  FMUL.FTZ R82, R163, R82 ;  /* 0x00000052a3527220 */ /* 0x000fe20000410000 */
[--C-:B------:R-:W-:Y:S01]  /*1ae00*/  FADD.FTZ R102, R137, -R100.reuse ;  /* 0x8000006489667221 */ /* 0x100fe20000010000 */
[----:B------:R-:W-:Y:S01]  /*1ae10*/  FFMA.FTZ R80, R80, R81, R83 ;  /* 0x0000005150507223 */ /* 0x000fe20000010053 */
[----:B------:R-:W-:Y:S01]  /*1ae20*/  FADD.FTZ R110, R153, -R100 ;  /* 0x80000064996e7221 */ /* 0x000fe20000010000 */
[----:B------:R-:W-:Y:S01]  /*1ae30*/  FFMA.FTZ R81, R82, R161, R165 ;  /* 0x000000a152517223 */ /* 0x000fe200000100a5 */
[----:B------:R-:W-:Y:S01]  /*1ae40*/  SHF.L.U32 R104, R54, 0x10, RZ ;  /* 0x0000001036687819 */ /* 0x000fe200000006ff */
[----:B------:R-:W0:Y:S01]  /*1ae50*/  LDC.64 R160, c[0x0][0x428] ;  /* 0x00010a00ffa07b82 */ /* 0x000e220000000a00 */
[----:B------:R-:W-:Y:S01]  /*1ae60*/  SHF.L.U32 R114, R55, 0x10, RZ ;  /* 0x0000001037727819 */ /* 0x000fe200000006ff */
[----:B------:R-:W-:-:S02]  /*1ae70*/  IMAD.U32 R108, R50, 0x10000, RZ ;  /* 0x00010000326c7824 */ /* 0x000fc400078e00ff */
[----:B------:R-:W-:Y:S01]  /*1ae80*/  FMUL.FTZ R102, R163, R102 ;  /* 0x00000066a3667220 */ /* 0x000fe20000410000 */
[----:B------:R-:W-:Y:S02]  /*1ae90*/  IMAD.U32 R116, R51, 0x10000, RZ ;  /* 0x0001000033747824 */ /* 0x000fe400078e00ff */
        /* <DEDUP_REMOVED lines=8> */
[----:B------:R-:W-:Y:S01]  /*1af20*/  FADD.FTZ R102, R117, -R100 ;  /* 0x8000006475667221 */ /* 0x000fe20000010000 */
[----:B------:R-:W-:Y:S01]  /*1af30*/  PRMT R114, R54, 0x7632, R114 ;  /* 0x0000763236727816 */ /* 0x000fe20000000072 */
[----:B------:R-:W-:Y:S01]  /*1af40*/  FADD.FTZ R112, R139, -R100 ;  /* 0x800000648b707221 */ /* 0x000fe20000010000 */
[----:B------:R-:W-:Y:S01]  /*1af50*/  PRMT R116, R50, 0x7632, R116 ;  /* 0x0000763232747816 */ /* 0x000fe20000000074 */
        /* <DEDUP_REMOVED lines=19> */
[----:B------:R-:W-:-:S02]  /*1b090*/  F2FP.BF16.F32.PACK_AB R82, R112, R110 ;  /* 0x0000006e7052723e */ /* 0x000fc400000010ff */
[----:B------:R-:W-:Y:S02]  /*1b0a0*/  F2FP.BF16.F32.PACK_AB R81, R102, R81 ;  /* 0x000000516651723e */ /* 0x000fe400000010ff */
[----:B------:R-:W-:Y:S02]  /*1b0b0*/  F2FP.BF16.F32.PACK_AB R80, R165, R80 ;  /* 0x00000050a550723e */ /* 0x000fe400000010ff */
[----:B------:R-:W-:-:S03]  /*1b0c0*/  IADD3 R98, PT, PT, R98, 0x80, RZ ;  /* 0x0000008062627810 */ /* 0x000fc60007ffe0ff */
[----:B------:R3:W-:Y:S04]  /*1b0d0*/  STG.E.128 desc[UR8][R160.64], R80 ;  /* 0x00000050a0007986 */ /* 0x0007e8000c101d08 */
.L_x_1775:
[----:B------:R-:W-:Y:S05]  /*1b0e0*/  BSYNC.RECONVERGENT B0 ;  /* 0x0000000000007941 */ /* 0x000fea0003800200 */
.L_x_1774:
[----:B------:R-:W-:Y:S04]  /*1b0f0*/  BSSY.RECONVERGENT B0, `(.L_x_1776) ;  /* 0x0000039000007945 */ /* 0x000fe80003800200 */
[----:B------:R-:W-:Y:S05]  /*1b100*/  @!P0 BRA `(.L_x_1777) ;  /* 0x0000000000dc8947 */ /* 0x000fea0003800000 */
[--C-:B0123--:R-:W-:Y:S01]  /*1b110*/  FADD.FTZ R80, R99, -R100.reuse ;  /* 0x8000006463507221 */ /* 0x10ffe20000010000 */
        /* <DEDUP_REMOVED lines=8> */
[----:B------:R-:W-:Y:S02]  /*1b1a0*/  IMAD.U32 R83, R40, 0x10000, RZ ;  /* 0x0001000028537824 */ /* 0x000fe400078e00ff */
[----:B------:R-:W-:Y:S01]  /*1b1b0*/  FMUL.FTZ R100, R163, R80 ;  /* 0x00000050a3647220 */ /* 0x000fe20000410000 */
[----:B------:R-:W-:Y:S01]  /*1b1c0*/  SHF.L.U32 R104, R37, 0x10, RZ ;  /* 0x0000001025687819 */ /* 0x000fe200000006ff */
[----:B------:R-:W-:Y:S01]  /*1b1d0*/  IMAD.U32 R165, R41, 0x10000, RZ ;  /* 0x0001000029a57824 */ /* 0x000fe200078e00ff */
[----:B------:R-:W-:Y:S01]  /*1b1e0*/  SHF.L.U32 R114, R38, 0x10, RZ ;  /* 0x0000001026727819 */ /* 0x000fe200000006ff */
[----:B------:R-:W-:Y:S01]  /*1b1f0*/  FFMA.FTZ R100, R100, R83, R161 ;  /* 0x0000005364647223 */ /* 0x000fe200000100a1 */
[----:B------:R-:W-:Y:S01]  /*1b200*/  IMAD.U32 R112, R42, 0x10000, RZ ;  /* 0x000100002a707824 */ /* 0x000fe200078e00ff */
[----:B------:R-:W0:Y:S01]  /*1b210*/  LDC.64 R160, c[0x0][0x428] ;  /* 0x00010a00ffa07b82 */ /* 0x000e220000000a00 */
        /* <DEDUP_REMOVED lines=9> */
[----:B------:R-:W-:Y:S01]  /*1b2b0*/  PRMT R83, R40, 0x7632, R83 ;  /* 0x0000763228537816 */ /* 0x000fe20000000053 */
[----:B------:R-:W-:Y:S01]  /*1b2c0*/  IMAD.U32 R114, R43, 0x10000, RZ ;  /* 0x000100002b727824 */ /* 0x000fe200078e00ff */
[----:B------:R-:W-:-:S02]  /*1b2d0*/  PRMT R163, R36, 0x7632, R163 ;  /* 0x0000763224a37816 */ /* 0x000fc400000000a3 */
[----:B------:R-:W-:Y:S01]  /*1b2e0*/  PRMT R104, R41, 0x7632, R104 ;  /* 0x0000763229687816 */ /* 0x000fe20000000068 */
[----:B------:R-:W-:Y:S01]  /*1b2f0*/  IMAD.U32 R83, R83, 0x10000, RZ ;  /* 0x0001000053537824 */ /* 0x000fe200078e00ff */
[----:B------:R-:W-:Y:S02]  /*1b300*/  PRMT R108, R37, 0x7632, R108 ;  /* 0x00007632256c7816 */ /* 0x000fe4000000006c */
[----:B------:R-:W-:Y:S02]  /*1b310*/  PRMT R165, R42, 0x7632, R165 ;  /* 0x000076322aa57816 */ /* 0x000fe400000000a5 */
[----:B------:R-:W-:Y:S01]  /*1b320*/  PRMT R112, R38, 0x7632, R112 ;  /* 0x0000763226707816 */ /* 0x000fe20000000070 */
[----:B------:R-:W-:Y:S01]  /*1b330*/  IMAD.U32 R108, R108, 0x10000, RZ ;  /* 0x000100006c6c7824 */ /* 0x000fe200078e00ff */
[----:B------:R-:W-:Y:S01]  /*1b340*/  PRMT R122, R43, 0x7632, R122 ;  /* 0x000076322b7a7816 */ /* 0x000fe2000000007a */
[----:B------:R-:W-:Y:S01]  /*1b350*/  IMAD.U32 R165, R165, 0x10000, RZ ;  /* 0x00010000a5a57824 */ /* 0x000fe200078e00ff */
[C---:B------:R-:W-:Y:S01]  /*1b360*/  PRMT R124, R39.reuse, 0x7632, R124 ;  /* 0x00007632277c7816 */ /* 0x040fe2000000007c */
[----:B0-----:R-:W-:Y:S01]  /*1b370*/  IMAD.WIDE.U32 R160, R98, 0x10, R160 ;  /* 0x0000001062a07825 */ /* 0x001fe200078e00a0 */
[----:B------:R-:W-:-:S02]  /*1b380*/  SHF.L.U32 R116, R39, 0x10, RZ ;  /* 0x0000001027747819 */ /* 0x000fc400000006ff */
[----:B------:R-:W-:Y:S01]  /*1b390*/  SHF.L.U32 R104, R104, 0x10, RZ ;  /* 0x0000001068687819 */ /* 0x000fe200000006ff */
[----:B------:R-:W-:Y:S01]  /*1b3a0*/  IMAD.U32 R124, R124, 0x10000, RZ ;  /* 0x000100007c7c7824 */ /* 0x000fe200078e00ff */
[----:B------:R-:W-:Y:S01]  /*1b3b0*/  SHF.L.U32 R122, R122, 0x10, RZ ;  /* 0x000000107a7a7819 */ /* 0x000fe200000006ff */
[----:B------:R-:W-:Y:S01]  /*1b3c0*/  FFMA.FTZ R114, R118, R114, R116 ;  /* 0x0000007276727223 */ /* 0x000fe20000010074 */
        /* <DEDUP_REMOVED lines=9> */
[----:B------:R-:W-:-:S05]  /*1b460*/  F2FP.BF16.F32.PACK_AB R80, R163, R100 ;  /* 0x00000064a350723e */ /* 0x000fca00000010ff */
[----:B------:R4:W-:Y:S02]  /*1b470*/  STG.E.128 desc[UR8][R160.64], R80 ;  /* 0x00000050a0007986 */ /* 0x0009e4000c101d08 */
.L_x_1777:
[----:B------:R-:W-:Y:S05]  /*1b480*/  BSYNC.RECONVERGENT B0 ;  /* 0x0000000000007941 */ /* 0x000fea0003800200 */
.L_x_1776:
[----:B------:R-:W-:Y:S02]  /*1b490*/  UIADD3 UR14, UPT, UPT, UR14, UR12, URZ ;  /* 0x0000000c0e0e7290 */ /* 0x000fe4000fffe0ff */
[----:B------:R-:W-:Y:S02]  /*1b4a0*/  UPLOP3.LUT UP2, UPT, UPT, UPT, UP2, 0x40, 0x4 ;  /* 0x000000000004789c */ /* 0x000fe40003f4e820 */
[----:B------:R-:W-:-:S09]  /*1b4b0*/  UISETP.GE.AND UP1, UPT, UR14, UR13, UPT ;  /* 0x0000000d0e00728c */ /* 0x000fd2000bf26270 */
[----:B------:R-:W-:Y:S05]  /*1b4c0*/  BRA.U !UP1, `(.L_x_1778) ;  /* 0xfffffe5909dc7547 */ /* 0x000fea000b83ffff */
[----:B------:R-:W-:Y:S05]  /*1b4d0*/  EXIT ;  /* 0x000000000000794d */ /* 0x000fea0003800000 */
.L_x_1779:
        /* <DEDUP_REMOVED lines=10> */
.L_x_27210:


//--------------------- .text._ZN10layer_norm13ln_fwd_kernelINS_13Kernel_traitsI13__nv_bfloat16S2_S2_S2_fjLj4096ELj1ELj1ELj4ELj16ENS_18Kernel_traits_baseILj4096ES2_S2_S2_S2_fjLj128EEEEELb1ELb1ELb0ELb1EEEvNS_9FwdParamsE --------------------------
	.section	.text._ZN10layer_norm13ln_fwd_kernelINS_13Kernel_traitsI13__nv_bfloat16S2_S2_S2_fjLj4096ELj1ELj1ELj4ELj16ENS_18Kernel_traits_baseILj4096ES2_S2_S2_S2_fjLj128EEEEELb1ELb1ELb0ELb1EEEvNS_9FwdParamsE,"ax",@progbits
	.align	128
        .global         _ZN10layer_norm13ln_fwd_kernelINS_13Kernel_traitsI13__nv_bfloat16S2_S2_S2_fjLj4096ELj1ELj1ELj4ELj16ENS_18Kernel_traits_baseILj4096ES2_S2_S2_S2_fjLj128EEEEELb1ELb1ELb0ELb1EEEvNS_9FwdParamsE
        .type           _ZN10layer_norm13ln_fwd_kernelINS_13Kernel_traitsI13__nv_bfloat16S2_S2_S2_fjLj4096ELj1ELj1ELj4ELj16ENS_18Kernel_traits_baseILj4096ES2_S2_S2_S2_fjLj128EEEEELb1ELb1ELb0ELb1EEEvNS_9FwdParamsE,@function
        .size           _ZN10layer_norm13ln_fwd_kernelINS_13Kernel_traitsI13__nv_bfloat16S2_S2_S2_fjLj4096ELj1ELj1ELj4ELj16ENS_18Kernel_traits_baseILj4096ES2_S2_S2_S2_fjLj128EEEEELb1ELb1ELb0ELb1EEEvNS_9FwdParamsE,(.L_x_27211 - _ZN10layer_norm13ln_fwd_kernelINS_13Kernel_traitsI13__nv_bfloat16S2_S2_S2_fjLj4096ELj1ELj1ELj4ELj16ENS_18Kernel_traits_baseILj4096ES2_S2_S2_S2_fjLj128EEEEELb1ELb1ELb0ELb1EEEvNS_9FwdParamsE)
        .other          _ZN10layer_norm13ln_fwd_kernelINS_13Kernel_traitsI13__nv_bfloat16S2_S2_S2_fjLj4096ELj1ELj1ELj4ELj16ENS_18Kernel_traits_baseILj4096ES2_S2_S2_S2_fjLj128EEEEELb1ELb1ELb0ELb1EEEvNS_9FwdParamsE,@"STO_CUDA_ENTRY STV_DEFAULT"
_ZN10layer_norm13ln_fwd_kernelINS_13Kernel_traitsI13__nv_bfloat16S2_S2_S2_fjLj4096ELj1ELj1ELj4ELj16ENS_18Kernel_traits_baseILj4096ES2_S2_S2_S2_fjLj128EEEEELb1ELb1ELb0ELb1EEEvNS_9FwdParamsE:
.text._ZN10layer_norm13ln_fwd_kernelINS_13Kernel_traitsI13__nv_bfloat16S2_S2_S2_fjLj4096ELj1ELj1ELj4ELj16ENS_18Kernel_traits_baseILj4096ES2_S2_S2_S2_fjLj128EEEEELb1ELb1ELb0ELb1EEEvNS_9FwdParamsE:
[----:B------:R-:W-:Y:S01]  /*0000*/  LDC R1, c[0x0][0x37c] ;  /* 0x0000df00ff017b82 */ /* 0x000fe20000000800 */
[----:B------:R-:W0:Y:S01]  /*0010*/  LDCU.U8 UR4, c[0x0][0x464] ;  /* 0x00008c80ff0477ac */ /* 0x000e220008000000 */
[----:B------:R-:W1:Y:S06]  /*0020*/  S2R R61, SR_TID.X ;  /* 0x00000000003d7919 */ /* 0x000e6c0000002100 */
[----:B------:R-:W2:Y:S01]  /*0030*/  LDC R144, c[0x0][0x458] ;  /* 0x00011600ff907b82 */ /* 0x000ea20000000800 */
[----:B------:R-:W3:Y:S01]  /*0040*/  LDCU.64 UR8, c[0x0][0x450] ;  /* 0x00008a00ff0877ac */ /* 0x000ee20008000a00 */
[----:B------:R-:W4:Y:S06]  /*0050*/  LDCU.64 UR10, c[0x0][0x358] ;  /* 0x00006b00ff0a77ac */ /* 0x000f2c0008000a00 */
[----:B------:R-:W2:Y:S01]  /*0060*/  LDC R145, c[0x0][0x45c] ;  /* 0x00011700ff917b82 */ /* 0x000ea20000000800 */
[----:B0-----:R-:W-:Y:S01]  /*0070*/  ISETP.NE.AND P1, PT, RZ, UR4, PT ;  /* 0x00000004ff007c0c */ /* 0x001fe2000bf25270 */
[----:B------:R-:W0:Y:S06]  /*0080*/  LDCU.64 UR4, c[0x0][0x438] ;  /* 0x00008700ff0477ac */ /* 0x000e2c0008000a00 */
[----:B------:R-:W1:Y:S01]  /*0090*/  LDC.64 R58, c[0x0][0x3e8] ;  /* 0x0000fa00ff3a7b82 */ /* 0x000e620000000a00 */
[----:B---3--:R-:W-:-:S02]  /*00a0*/  IMAD.U32 R2, RZ, RZ, UR8 ;  /* 0x00000008ff027e24 */ /* 0x008fc4000f8e00ff */
[----:B------:R-:W-:-:S05]  /*00b0*/  IMAD.U32 R3, RZ, RZ, UR9 ;  /* 0x00000009ff037e24 */ /* 0x000fca000f8e00ff */
[----:B------:R-:W3:Y:S01]  /*00c0*/  LDC.64 R54, c[0x0][0x3d0] ;  /* 0x0000f400ff367b82 */ /* 0x000ee20000000a00 */
[----:B----4-:R-:W4:Y:S04]  /*00d0*/  @P1 LDG.E.64 R2, desc[UR10][R2.64] ;  /* 0x0000000a02021981 */ /* 0x010f28000c1e1b00 */
[----:B--2---:R-:W2:Y:S01]  /*00e0*/  @P1 LDG.E.64 R52, desc[UR10][R144.64] ;  /* 0x0000000a90341981 */ /* 0x004ea2000c1e1b00 */
[----:B0-----:R-:W-:Y:S02]  /*00f0*/  ISETP.NE.U32.AND P0, PT, RZ, UR4, PT ;  /* 0x00000004ff007c0c */ /* 0x001fe4000bf05070 */
[----:B------:R-:W0:Y:S01]  /*0100*/  S2UR UR16, SR_CTAID.X ;  /* 0x00000000001079c3 */ /* 0x000e220000002500 */
[----:B------:R-:W0:Y:S01]  /*0110*/  LDCU UR4, c[0x0][0x384] ;  /* 0x00007080ff0477ac */ /* 0x000e220008000800 */
[----:B------:R-:W-:-:S13]  /*0120*/  ISETP.NE.AND.EX P0, PT, RZ, UR5, PT, P0 ;  /* 0x00000005ff007c0c */ /* 0x000fda000bf05300 */
[----:B------:R-:W3:Y:S01]  /*0130*/  @P0 LDC.64 R56, c[0x0][0x438] ;  /* 0x00010e00ff380b82 */ /* 0x000ee20000000a00 */
[----:B-1----:R-:W-:-:S05]  /*0140*/  IMAD.WIDE.U32 R58, R61, 0x10, R58 ;  /* 0x000000103d3a7825 */ /* 0x002fca00078e003a */
[----:B------:R-:W5:Y:S04]  /*0150*/  LDG.E.128 R8, desc[UR10][R58.64] ;  /* 0x0000000a3a087981 */ /* 0x000f68000c1e1d00 */
[----:B------:R-:W5:Y:S04]  /*0160*/  LDG.E.128 R16, desc[UR10][R58.64+0x800] ;  /* 0x0008000a3a107981 */ /* 0x000f68000c1e1d00 */
[----:B------:R-:W5:Y:S04]  /*0170*/  LDG.E.128 R24, desc[UR10][R58.64+0x1000] ;  /* 0x0010000a3a187981 */ /* 0x000f68000c1e1d00 */
[----:B------:R-:W5:Y:S01]  /*0180*/  LDG.E.128 R48, desc[UR10][R58.64+0x1800] ;  /* 0x0018000a3a307981 */ /* 0x000f62000c1e1d00 */
[----:B---3--:R-:W-:-:S05]  /*0190*/  @P0 IMAD.WIDE.U32 R56, R61, 0x10, R56 ;  /* 0x000000103d380825 */ /* 0x008fca00078e0038 */
[----:B------:R-:W5:Y:S04]  /*01a0*/  @P0 LDG.E.128 R44, desc[UR10][R56.64] ;  /* 0x0000000a382c0981 */ /* 0x000f68000c1e1d00 */
[----:B------:R-:W5:Y:S04]  /*01b0*/  @P0 LDG.E.128 R40, desc[UR10][R56.64+0x800] ;  /* 0x0008000a38280981 */ /* 0x000f68000c1e1d00 */
[----:B------:R-:W5:Y:S04]  /*01c0*/  @P0 LDG.E.128 R36, desc[UR10][R56.64+0x1000] ;  /* 0x0010000a38240981 */ /* 0x000f68000c1e1d00 */
[----:B------:R-:W5:Y:S01]  /*01d0*/  @P0 LDG.E.128 R32, desc[UR10][R56.64+0x1800] ;  /* 0x0018000a38200981 */ /* 0x000f62000c1e1d00 */
[----:B------:R-:W-:-:S05]  /*01e0*/  IMAD.WIDE.U32 R54, R61, 0x10, R54 ;  /* 0x000000103d367825 */ /* 0x000fca00078e0036 */
[----:B------:R-:W5:Y:S04]  /*01f0*/  LDG.E.128 R4, desc[UR10][R54.64] ;  /* 0x0000000a36047981 */ /* 0x000f68000c1e1d00 */
[----:B------:R-:W5:Y:S04]  /*0200*/  LDG.E.128 R12, desc[UR10][R54.64+0x800] ;  /* 0x0008000a360c7981 */ /* 0x000f68000c1e1d00 */
[----:B------:R-:W5:Y:S04]  /*0210*/  LDG.E.128 R20, desc[UR10][R54.64+0x1000] ;  /* 0x0010000a36147981 */ /* 0x000f68000c1e1d00 */
[----:B------:R1:W5:Y:S01]  /*0220*/  LDG.E.128 R28, desc[UR10][R54.64+0x1800] ;  /* 0x0018000a361c7981 */ /* 0x000362000c1e1d00 */
[----:B------:R-:W3:Y:S01]  /*0230*/  LDC R0, c[0x0][0x360] ;  /* 0x0000d800ff007b82 */ /* 0x000ee20000000800 */
[----:B0-----:R-:W-:-:S07]  /*0240*/  UISETP.GE.AND UP0, UPT, UR16, UR4, UPT ;  /* 0x000000041000728c */ /* 0x001fce000bf06270 */
[----:B-1----:R-:W2:Y:S01]  /*0250*/  @P1 LDC R55, c[0x0][0x460] ;  /* 0x00011800ff371b82 */ /* 0x002ea20000000800 */
[----:B------:R-:W-:Y:S01]  /*0260*/  PLOP3.LUT P3, PT, PT, PT, UP0, 0x80, 0x8 ;  /* 0x000000000008781c */ /* 0x000fe20003f6f008 */
[----:B---3--:R-:W-:Y:S01]  /*0270*/  IMAD R0, R0, UR16, R61 ;  /* 0x0000001000007c24 */ /* 0x008fe2000f8e023d */
[----:B----4-:R-:W-:Y:S02]  /*0280*/  @P1 R2UR UR8, R2 ;  /* 0x00000000020812ca */ /* 0x010fe400000e0000 */
[----:B------:R-:W-:Y:S02]  /*0290*/  @P1 R2UR UR9, R3 ;  /* 0x00000000030912ca */ /* 0x000fe400000e0000 */
[----:B--2---:R-:W-:-:S04]  /*02a0*/  @P1 IADD3 R144, P2, PT, R52, R55, RZ ;  /* 0x0000003734901210 */ /* 0x004fc80007f5e0ff */
[----:B------:R-:W-:-:S03]  /*02b0*/  @P1 IADD3.X R145, PT, PT, RZ, R53, RZ, P2, !PT ;  /* 0x00000035ff911210 */ /* 0x000fc600017fe4ff */
[----:B------:R-:W-:Y:S06]  /*02c0*/  @P3 EXIT ;  /* 0x000000000000394d */ /* 0x000fec0003800000 */
[--C-:B------:R-:W-:Y:S01]  /*02d0*/  SHF.R.U64 R2, R144, 0x2, R145.reuse ;  /* 0x0000000290027819 */ /* 0x100fe20000001291 */
[----:B------:R-:W-:Y:S01]  /*02e0*/  IMAD.HI.U32 R52, R0, -0x326172a9, RZ ;  /* 0xcd9e8d5700347827 */ /* 0x000fe200078e00ff */
[----:B------:R-:W-:Y:S01]  /*02f0*/  SHF.R.U32.HI R3, RZ, 0x2, R145 ;  /* 0x00000002ff037819 */ /* 0x000fe20000011691 */
[----:B------:R-:W-:Y:S01]  /*0300*/  UIADD3 UR21, UPT, UPT, UR8, -0x61c88647, URZ ;  /* 0x9e3779b908157890 */ /* 0x000fe2000fffe0ff */
[----:B-----5:R-:W-:Y:S01]  /*0310*/  @!P0 CS2R R46, SRZ ;  /* 0x00000000002e8805 */ /* 0x020fe2000001ff00 */
[C---:B------:R-:W-:Y:S01]  /*0320*/  IMAD.HI.U32 R53, R2.reuse, -0x2daee0ad, RZ ;  /* 0xd2511f5302357827 */ /* 0x040fe200078e00ff */
[----:B------:R-:W-:Y:S01]  /*0330*/  LOP3.LUT R52, R3, UR8, R52, 0x96, !PT ;  /* 0x0000000803347c12 */ /* 0x000fe2000f8e9634 */
[----:B------:R-:W-:Y:S01]  /*0340*/  UIADD3 UR4, UPT, UPT, UR9, -0x4498517b, URZ ;  /* 0xbb67ae8509047890 */ /* 0x000fe2000fffe0ff */
[----:B------:R-:W-:Y:S01]  /*0350*/  @!P0 CS2R R44, SRZ ;  /* 0x00000000002c8805 */ /* 0x000fe2000001ff00 */
[----:B------:R-:W-:Y:S01]  /*0360*/  IMAD R57, R2, -0x2daee0ad, RZ ;  /* 0xd2511f5302397824 */ /* 0x000fe200078e02ff */
[----:B------:R-:W-:Y:S01]  /*0370*/  LOP3.LUT R53, R53, UR9, RZ, 0x3c, !PT ;  /* 0x0000000935357c12 */ /* 0x000fe2000f8e3cff */
[----:B------:R-:W-:Y:S01]  /*0380*/  IMAD.HI.U32 R56, R52, -0x2daee0ad, RZ ;  /* 0xd2511f5334387827 */ /* 0x000fe200078e00ff */
[----:B------:R-:W-:Y:S01]  /*0390*/  UIADD3 UR22, UPT, UPT, UR9, 0x76cf5d0a, URZ ;  /* 0x76cf5d0a09167890 */ /* 0x000fe2000fffe0ff */
[----:B------:R-:W-:Y:S01]  /*03a0*/  @!P0 CS2R R42, SRZ ;  /* 0x00000000002a8805 */ /* 0x000fe2000001ff00 */
[----:B------:R-:W-:Y:S01]  /*03b0*/  UIADD3 UR23, UPT, UPT, UR8, -0x255992d5, URZ ;  /* 0xdaa66d2b08177890 */ /* 0x000fe2000fffe0ff */
[----:B------:R-:W-:Y:S01]  /*03c0*/  IMAD R55, R0, -0x326172a9, RZ ;  /* 0xcd9e8d5700377824 */ /* 0x000fe200078e02ff */
[----:B------:R-:W-:Y:S01]  /*03d0*/  LOP3.LUT R56, R57, UR4, R56, 0x96, !PT ;  /* 0x0000000439387c12 */ /* 0x000fe2000f8e9638 */
[C---:B------:R-:W-:Y:S01]  /*03e0*/  IMAD.HI.U32 R54, R53.reuse, -0x326172a9, RZ ;  /* 0xcd9e8d5735367827 */ /* 0x040fe200078e00ff */
[----:B------:R-:W-:Y:S01]  /*03f0*/  UIADD3 UR4, UPT, UPT, UR8, 0x3c6ef372, URZ ;  /* 0x3c6ef37208047890 */ /* 0x000fe2000fffe0ff */
[----:B------:R-:W-:Y:S01]  /*0400*/  @!P0 CS2R R40, SRZ ;  /* 0x0000000000288805 */ /* 0x000fe2000001ff00 */
[----:B------:R-:W-:Y:S01]  /*0410*/  UIADD3 UR24, UPT, UPT, UR9, -0x126145ec, URZ ;  /* 0xed9eba1409187890 */ /* 0x000fe2000fffe0ff */
[----:B------:R-:W-:Y:S01]  /*0420*/  IMAD R58, R53, -0x326172a9, RZ ;  /* 0xcd9e8d57353a7824 */ /* 0x000fe200078e02ff */
[----:B------:R-:W-:Y:S01]  /*0430*/  LOP3.LUT R54, R55, UR21, R54, 0x96, !PT ;  /* 0x0000001537367c12 */ /* 0x000fe2000f8e9636 */
[----:B------:R-:W-:Y:S01]  /*0440*/  IMAD R55, R52, -0x2daee0ad, RZ ;  /* 0xd2511f5334377824 */ /* 0x000fe200078e02ff */
[----:B------:R-:W-:Y:S01]  /*0450*/  UIADD3 UR5, UPT, UPT, UR9, -0x56f99767, URZ ;  /* 0xa906689909057890 */ /* 0x000fe2000fffe0ff */
[----:B------:R-:W-:Y:S01]  /*0460*/  IMAD.HI.U32 R53, R56, -0x326172a9, RZ ;  /* 0xcd9e8d5738357827 */ /* 0x000fe200078e00ff */
[----:B------:R-:W-:Y:S01]  /*0470*/  UIADD3 UR25, UPT, UPT, UR9, 0x646e171e, URZ ;  /* 0x646e171e09197890 */ /* 0x000fe2000fffe0ff */
[----:B------:R-:W-:Y:S01]  /*0480*/  @!P0 CS2R R36, SRZ ;  /* 0x0000000000248805 */ /* 0x000fe2000001ff00 */
[----:B------:R-:W-:Y:S01]  /*0490*/  UIADD3 UR26, UPT, UPT, UR9, 0x1fd5c5a3, URZ ;  /* 0x1fd5c5a3091a7890 */ /* 0x000fe2000fffe0ff */
[----:B------:R-:W-:Y:S01]  /*04a0*/  IMAD.HI.U32 R52, R54, -0x2daee0ad, RZ ;  /* 0xd2511f5336347827 */ /* 0x000fe200078e00ff */
[----:B------:R-:W-:Y:S01]  /*04b0*/  LOP3.LUT R53, R58, UR4, R53, 0x96, !PT ;  /* 0x000000043a357c12 */ /* 0x000fe2000f8e9635 */
[----:B------:R-:W-:Y:S01]  /*04c0*/  UIADD3 UR4, UPT, UPT, UR9, 0x32370b8f, URZ ;  /* 0x32370b8f09047890 */ /* 0x000fe2000fffe0ff */
[-C--:B------:R-:W-:Y:S01]  /*04d0*/  @P0 MOV R69, R49.reuse ;  /* 0x0000003100450202 */ /* 0x080fe20000000f00 */
[----:B------:R-:W-:Y:S01]  /*04e0*/  IMAD R58, R54, -0x2daee0ad, RZ ;  /* 0xd2511f53363a7824 */ /* 0x000fe200078e02ff */
[----:B------:R-:W-:Y:S01]  /*04f0*/  LOP3.LUT R52, R55, UR22, R52, 0x96, !PT ;  /* 0x0000001637347c12 */ /* 0x000fe2000f8e9634 */
[----:B------:R-:W-:Y:S01]  /*0500*/  IMAD.HI.U32 R57, R53, -0x2daee0ad, RZ ;  /* 0xd2511f5335397827 */ /* 0x000fe200078e00ff */
[----:B------:R-:W-:Y:S01]  /*0510*/  UIADD3 UR27, UPT, UPT, UR8, -0xe443238, URZ ;  /* 0xf1bbcdc8081b7890 */ /* 0x000fe2000fffe0ff */
[----:B------:R-:W-:Y:S01]  /*0520*/  @!P0 MOV R69, R49 ;  /* 0x0000003100458202 */ /* 0x000fe20000000f00 */
[----:B------:R-:W-:Y:S01]  /*0530*/  UIADD3 UR28, UPT, UPT, UR9, -0x24c28bd8, URZ ;  /* 0xdb3d7428091c7890 */ /* 0x000fe2000fffe0ff */
[----:B------:R-:W-:Y:S01]  /*0540*/  IMAD R55, R56, -0x326172a9, RZ ;  /* 0xcd9e8d5738377824 */ /* 0x000fe200078e02ff */
[----:B------:R-:W-:Y:S01]  /*0550*/  LOP3.LUT R57, R58, UR4, R57, 0x96, !PT ;  /* 0x000000043a397c12 */ /* 0x000fe2000f8e9639 */
[----:B------:R-:W-:Y:S01]  /*0560*/  IMAD.HI.U32 R54, R52, -0x326172a9, RZ ;  /* 0xcd9e8d5734367827 */ /* 0x000fe200078e00ff */
[----:B------:R-:W-:-:S03]  /*0570*/  UIADD3 UR4, UPT, UPT, UR8, 0x78dde6e4, URZ ;  /* 0x78dde6e408047890 */ /* 0x000fc6000fffe0ff */
[----:B------:R-:W-:Y:S01]  /*0580*/  HFMA2 R106, -RZ, RZ, 0, 0 ;  /* 0x00000000ff6a7431 */ /* 0x000fe200000001ff */
[----:B------:R-:W-:Y:S01]  /*0590*/  UIADD3 UR29, UPT, UPT, UR8, -0x700cb87f, URZ ;  /* 0x8ff34781081d7890 */ /* 0x000fe2000fffe0ff */
[----:B------:R-:W-:Y:S01]  /*05a0*/  IMAD R56, R53, -0x2daee0ad, RZ ;  /* 0xd2511f5335387824 */ /* 0x000fe200078e02ff */
[----:B------:R-:W-:Y:S01]  /*05b0*/  LOP3.LUT R54, R55, UR23, R54, 0x96, !PT ;  /* 0x0000001737367c12 */ /* 0x000fe2000f8e9636 */
[----:B------:R-:W-:Y:S01]  /*05c0*/  IMAD R55, R52, -0x326172a9, RZ ;  /* 0xcd9e8d5734377824 */ /* 0x000fe200078e02ff */
[----:B------:R-:W-:Y:S01]  /*05d0*/  UIADD3 UR30, UPT, UPT, UR9, -0x695add53, URZ ;  /* 0x96a522ad091e7890 */ /* 0x000fe2000fffe0ff */
[----:B------:R-:W-:Y:S01]  /*05e0*/  IMAD.HI.U32 R52, R57, -0x326172a9, RZ ;  /* 0xcd9e8d5739347827 */ /* 0x000fe200078e00ff */
[----:B------:R-:W-:Y:S02]  /*05f0*/  LOP3.LUT R144, R144, 0x3, RZ, 0xc0, !PT ;  /* 0x0000000390907812 */ /* 0x000fe400078ec0ff */
[----:B------:R-:W-:Y:S02]  /*0600*/  @!P0 CS2R R38, SRZ ;  /* 0x0000000000268805 */ /* 0x000fe4000001ff00 */
[----:B------:R-:W-:Y:S01]  /*0610*/  PRMT R105, R7, 0x7632, R105 ;  /* 0x0000763207697816 */ /* 0x000fe20000000069 */
[----:B------:R-:W-:Y:S01]  /*0620*/  IMAD.HI.U32 R53, R54, -0x2daee0ad, RZ ;  /* 0xd2511f5336357827 */ /* 0x000fe200078e00ff */
[----:B------:R-:W-:Y:S01]  /*0630*/  LOP3.LUT R52, R55, UR4, R52, 0x96, !PT ;  /* 0x0000000437347c12 */ /* 0x000fe2000f8e9634 */
[----:B------:R-:W-:Y:S01]  /*0640*/  UIADD3 UR4, UPT, UPT, UR8, 0x1715609d, URZ ;  /* 0x1715609d08047890 */ /* 0x000fe2000fffe0ff */
[----:B------:R-:W-:Y:S01]  /*0650*/  PRMT R104, R6, 0x7632, R104 ;  /* 0x0000763206687816 */ /* 0x000fe20000000068 */
[----:B------:R-:W-:Y:S01]  /*0660*/  IMAD R57, R57, -0x326172a9, RZ ;  /* 0xcd9e8d5739397824 */ /* 0x000fe200078e02ff */
[----:B------:R-:W-:Y:S01]  /*0670*/  LOP3.LUT R53, R56, UR24, R53, 0x96, !PT ;  /* 0x0000001838357c12 */ /* 0x000fe2000f8e9635 */
[----:B------:R-:W-:Y:S01]  /*0680*/  IMAD R56, R54, -0x2daee0ad, RZ ;  /* 0xd2511f5336387824 */ /* 0x000fe200078e02ff */
[----:B------:R-:W-:Y:S01]  /*0690*/  PRMT R103, R5, 0x7632, R103 ;  /* 0x0000763205677816 */ /* 0x000fe20000000067 */
[----:B------:R-:W-:Y:S01]  /*06a0*/  IMAD.HI.U32 R55, R52, -0x2daee0ad, RZ ;  /* 0xd2511f5334377827 */ /* 0x000fe200078e00ff */
[----:B------:R-:W-:-:S02]  /*06b0*/  PRMT R102, R4, 0x7632, R102 ;  /* 0x0000763204667816 */ /* 0x000fc40000000066 */
[----:B------:R-:W-:Y:S02]  /*06c0*/  @!P0 CS2R R34, SRZ ;  /* 0x0000000000228805 */ /* 0x000fe4000001ff00 */
[----:B------:R-:W-:Y:S01]  /*06d0*/  PRMT R101, R11, 0x7632, R101 ;  /* 0x000076320b657816 */ /* 0x000fe20000000065 */
[C---:B------:R-:W-:Y:S01]  /*06e0*/  IMAD.HI.U32 R54, R53.reuse, -0x326172a9, RZ ;  /* 0xcd9e8d5735367827 */ /* 0x040fe200078e00ff */
[----:B------:R-:W-:Y:S01]  /*06f0*/  LOP3.LUT R55, R56, UR5, R55, 0x96, !PT ;  /* 0x0000000538377c12 */ /* 0x000fe2000f8e9637 */
[----:B------:R-:W-:Y:S01]  /*0700*/  UIADD3 UR5, UPT, UPT, UR8, -0x4ab325aa, URZ ;  /* 0xb54cda5608057890 */ /* 0x000fe2000fffe0ff */
[----:B------:R-:W-:Y:S01]  /*0710*/  PRMT R100, R10, 0x7632, R100 ;  /* 0x000076320a647816 */ /* 0x000fe20000000064 */
[----:B------:R-:W-:Y:S01]  /*0720*/  IMAD R56, R53, -0x326172a9, RZ ;  /* 0xcd9e8d5735387824 */ /* 0x000fe200078e02ff */
[----:B------:R-:W-:Y:S01]  /*0730*/  LOP3.LUT R54, R57, UR4, R54, 0x96, !PT ;  /* 0x0000000439367c12 */ /* 0x000fe2000f8e9636 */
[----:B------:R-:W-:Y:S01]  /*0740*/  IMAD R57, R52, -0x2daee0ad, RZ ;  /* 0xd2511f5334397824 */ /* 0x000fe200078e02ff */
[----:B------:R-:W-:Y:S01]  /*0750*/  UIADD3 UR4, UPT, UPT, UR8, 0x5384540f, URZ ;  /* 0x5384540f08047890 */ /* 0x000fe2000fffe0ff */
[----:B------:R-:W-:Y:S01]  /*0760*/  IMAD.HI.U32 R53, R55, -0x326172a9, RZ ;  /* 0xcd9e8d5737357827 */ /* 0x000fe200078e00ff */
[----:B------:R-:W-:-:S02]  /*0770*/  PRMT R99, R9, 0x7632, R99 ;  /* 0x0000763209637816 */ /* 0x000fc40000000063 */
[----:B------:R-:W-:Y:S02]  /*0780*/  @!P0 CS2R R32, SRZ ;  /* 0x0000000000208805 */ /* 0x000fe4000001ff00 */
[----:B------:R-:W-:Y:S01]  /*0790*/  PRMT R98, R8, 0x7632, R98 ;  /* 0x0000763208627816 */ /* 0x000fe20000000062 */
[----:B------:R-:W-:Y:S01]  /*07a0*/  IMAD.HI.U32 R52, R54, -0x2daee0ad, RZ ;  /* 0xd2511f5336347827 */ /* 0x000fe200078e00ff */
[----:B------:R-:W-:Y:S01]  /*07b0*/  LOP3.LUT R53, R56, UR5, R53, 0x96, !PT ;  /* 0x0000000538357c12 */ /* 0x000fe2000f8e9635 */
[----:B------:R-:W-:Y:S01]  /*07c0*/  UPLOP3.LUT UP2, UPT, UPT, UPT, UPT, 0x40, 0x4 ;  /* 0x000000000004789c */ /* 0x000fe20003f4e870 */
[----:B------:R-:W-:Y:S01]  /*07d0*/  PRMT R97, R15, 0x7632, R97 ;  /* 0x000076320f617816 */ /* 0x000fe20000000061 */
[----:B------:R-:W-:Y:S01]  /*07e0*/  IMAD R55, R55, -0x326172a9, RZ ;  /* 0xcd9e8d5737377824 */ /* 0x000fe200078e02ff */
[----:B------:R-:W-:Y:S01]  /*07f0*/  LOP3.LUT R52, R57, UR25, R52, 0x96, !PT ;  /* 0x0000001939347c12 */ /* 0x000fe2000f8e9634 */
[----:B------:R-:W-:Y:S01]  /*0800*/  IMAD R57, R54, -0x2daee0ad, RZ ;  /* 0xd2511f5336397824 */ /* 0x000fe200078e02ff */
[----:B------:R-:W-:Y:S01]  /*0810*/  PRMT R96, R14, 0x7632, R96 ;  /* 0x000076320e607816 */ /* 0x000fe20000000060 */
[----:B------:R-:W-:Y:S01]  /*0820*/  IMAD.HI.U32 R56, R53, -0x2daee0ad, RZ ;  /* 0xd2511f5335387827 */ /* 0x000fe200078e00ff */
[----:B------:R-:W-:Y:S01]  /*0830*/  PRMT R95, R13, 0x7632, R95 ;  /* 0x000076320d5f7816 */ /* 0x000fe2000000005f */
[----:B------:R-:W0:Y:S01]  /*0840*/  LDCU UR6, c[0x0][0x404] ;  /* 0x00008080ff0677ac */ /* 0x000e220008000800 */
[----:B------:R-:W-:Y:S01]  /*0850*/  PRMT R94, R12, 0x7632, R94 ;  /* 0x000076320c5e7816 */ /* 0x000fe2000000005e */
[C---:B------:R-:W-:Y:S01]  /*0860*/  IMAD.HI.U32 R54, R52.reuse, -0x326172a9, RZ ;  /* 0xcd9e8d5734367827 */ /* 0x040fe200078e00ff */
[----:B------:R-:W-:Y:S01]  /*0870*/  LOP3.LUT R56, R57, UR26, R56, 0x96, !PT ;  /* 0x0000001a39387c12 */ /* 0x000fe2000f8e9638 */
[----:B------:R-:W1:Y:S01]  /*0880*/  LDCU UR7, c[0x0][0x408] ;  /* 0x00008100ff0777ac */ /* 0x000e620008000800 */
[----:B------:R-:W-:Y:S01]  /*0890*/  PRMT R93, R19, 0x7632, R93 ;  /* 0x00007632135d7816 */ /* 0x000fe2000000005d */
[----:B------:R-:W-:Y:S01]  /*08a0*/  IMAD R58, R53, -0x2daee0ad, RZ ;  /* 0xd2511f53353a7824 */ /* 0x000fe200078e02ff */
[----:B------:R-:W-:Y:S01]  /*08b0*/  LOP3.LUT R54, R55, UR4, R54, 0x96, !PT ;  /* 0x0000000437367c12 */ /* 0x000fe2000f8e9636 */
[----:B------:R-:W2:Y:S01]  /*08c0*/  LDCU.64 UR4, c[0x0][0x3e0] ;  /* 0x00007c00ff0477ac */ /* 0x000ea20008000a00 */
        /* <DEDUP_REMOVED lines=8> */
[----:B------:R-:W4:Y:S01]  /*0950*/  LDCU.U8 UR19, c[0x0][0x410] ;  /* 0x00008200ff1377ac */ /* 0x000f220008000000 */
[----:B------:R-:W-:Y:S01]  /*0960*/  PRMT R89, R20, 0x7632, R89 ;  /* 0x0000763214597816 */ /* 0x000fe20000000059 */
[----:B------:R-:W-:Y:S01]  /*0970*/  @P0 IMAD.MOV.U32 R68, RZ, RZ, R48 ;  /* 0x000000ffff440224 */ /* 0x000fe200078e0030 */
[----:B------:R-:W-:Y:S01]  /*0980*/  LOP3.LUT R53, R58, UR28, R53, 0x96, !PT ;  /* 0x0000001c3a357c12 */ /* 0x000fe2000f8e9635 */
[----:B------:R-:W-:Y:S01]  /*0990*/  @P0 IMAD.MOV.U32 R70, RZ, RZ, R50 ;  /* 0x000000ffff460224 */ /* 0x000fe200078e0032 */
[----:B------:R-:W-:Y:S01]  /*09a0*/  PRMT R88, R27, 0x7632, R88 ;  /* 0x000076321b587816 */ /* 0x000fe20000000058 */
[----:B------:R-:W-:Y:S01]  /*09b0*/  @P0 IMAD.MOV.U32 R71, RZ, RZ, R51 ;  /* 0x000000ffff470224 */ /* 0x000fe200078e0033 */
[----:B------:R-:W-:Y:S01]  /*09c0*/  PRMT R87, R26, 0x7632, R87 ;  /* 0x000076321a577816 */ /* 0x000fe20000000057 */
[----:B------:R-:W-:Y:S01]  /*09d0*/  IMAD R56, R56, -0x326172a9, RZ ;  /* 0xcd9e8d5738387824 */ /* 0x000fe200078e02ff */
[----:B--2---:R-:W-:Y:S01]  /*09e0*/  UISETP.NE.U32.AND UP0, UPT, UR4, URZ, UPT ;  /* 0x000000ff0400728c */ /* 0x004fe2000bf05070 */
[----:B------:R-:W-:Y:S01]  /*09f0*/  IMAD R55, R54, -0x2daee0ad, RZ ;  /* 0xd2511f5336377824 */ /* 0x000fe200078e02ff */
[----:B------:R-:W-:Y:S01]  /*0a00*/  PRMT R86, R25, 0x7632, R86 ;  /* 0x0000763219567816 */ /* 0x000fe20000000056 */
[----:B------:R-:W-:Y:S01]  /*0a10*/  IMAD.HI.U32 R108, R52, -0x2daee0ad, RZ ;  /* 0xd2511f53346c7827 */ /* 0x000fe200078e00ff */
[----:B------:R-:W-:Y:S01]  /*0a20*/  PRMT R85, R24, 0x7632, R85 ;  /* 0x0000763218557816 */ /* 0x000fe20000000055 */
[----:B------:R-:W-:Y:S01]  /*0a30*/  UISETP.NE.AND.EX UP0, UPT, UR5, URZ, UPT, UP0 ;  /* 0x000000ff0500728c */ /* 0x000fe2000bf05300 */
[----:B------:R-:W-:Y:S01]  /*0a40*/  PRMT R82, R69, 0x7632, R82 ;  /* 0x0000763245527816 */ /* 0x000fe20000000052 */
[----:B------:R-:W-:Y:S01]  /*0a50*/  IMAD.HI.U32 R107, R53, -0x326172a9, RZ ;  /* 0xcd9e8d57356b7827 */ /* 0x000fe200078e00ff */
[----:B------:R-:W-:Y:S01]  /*0a60*/  LOP3.LUT R108, R55, UR30, R108, 0x96, !PT ;  /* 0x0000001e376c7c12 */ /* 0x000fe2000f8e966c */
[----:B------:R-:W2:Y:S01]  /*0a70*/  LDCU UR20, c[0x0][0x400] ;  /* 0x00008000ff1477ac */ /* 0x000ea20008000800 */
[----:B------:R-:W-:Y:S01]  /*0a80*/  PRMT R80, R47, 0x7632, R80 ;  /* 0x000076322f507816 */ /* 0x000fe20000000050 */
[----:B------:R-:W-:Y:S01]  /*0a90*/  @!P0 IMAD.MOV.U32 R68, RZ, RZ, R48 ;  /* 0x000000ffff448224 */ /* 0x000fe200078e0030 */
[----:B------:R-:W-:Y:S01]  /*0aa0*/  LOP3.LUT R107, R56, UR29, R107, 0x96, !PT ;  /* 0x0000001d386b7c12 */ /* 0x000fe2000f8e966b */
[----:B------:R-:W-:Y:S01]  /*0ab0*/  @!P0 IMAD.MOV.U32 R70, RZ, RZ, R50 ;  /* 0x000000ffff468224 */ /* 0x000fe200078e0032 */
[----:B------:R-:W-:Y:S01]  /*0ac0*/  PRMT R79, R46, 0x7632, R79 ;  /* 0x000076322e4f7816 */ /* 0x000fe2000000004f */
[----:B------:R-:W-:Y:S01]  /*0ad0*/  @!P0 IMAD.MOV.U32 R71, RZ, RZ, R51 ;  /* 0x000000ffff478224 */ /* 0x000fe200078e0033 */
[----:B------:R-:W-:Y:S01]  /*0ae0*/  PRMT R81, R68, 0x7632, R81 ;  /* 0x0000763244517816 */ /* 0x000fe20000000051 */
[----:B------:R-:W-:Y:S01]  /*0af0*/  IMAD R117, R52, -0x2daee0ad, RZ ;  /* 0xd2511f5334757824 */ /* 0x000fe200078e02ff */
[----:B------:R-:W-:Y:S01]  /*0b00*/  PRMT R83, R70, 0x7632, R83 ;  /* 0x0000763246537816 */ /* 0x000fe20000000053 */
[----:B------:R-:W-:Y:S01]  /*0b10*/  IMAD R110, R53, -0x326172a9, RZ ;  /* 0xcd9e8d57356e7824 */ /* 0x000fe200078e02ff */
[----:B------:R-:W-:Y:S01]  /*0b20*/  PRMT R84, R71, 0x7632, R84 ;  /* 0x0000763247547816 */ /* 0x000fe20000000054 */
[----:B------:R-:W0:Y:S01]  /*0b30*/  LDCU.64 UR14, c[0x0][0x3a0] ;  /* 0x00007400ff0e77ac */ /* 0x000e220008000a00 */
[----:B------:R-:W-:-:S02]  /*0b40*/  PRMT R78, R45, 0x7632, R78 ;  /* 0x000076322d4e7816 */ /* 0x000fc4000000004e */
[----:B------:R-:W-:Y:S01]  /*0b50*/  PRMT R77, R44, 0x7632, R77 ;  /* 0x000076322c4d7816 */ /* 0x000fe2000000004d */
[----:B------:R-:W0:Y:S01]  /*0b60*/  LDCU.64 UR12, c[0x0][0x380] ;  /* 0x00007000ff0c77ac */ /* 0x000e220008000a00 */
[----:B------:R-:W-:Y:S02]  /*0b70*/  PRMT R76, R43, 0x7632, R76 ;  /* 0x000076322b4c7816 */ /* 0x000fe4000000004c */
[----:B------:R-:W-:Y:S02]  /*0b80*/  PRMT R75, R42, 0x7632, R75 ;  /* 0x000076322a4b7816 */ /* 0x000fe4000000004b */
[----:B------:R-:W-:Y:S02]  /*0b90*/  PRMT R74, R41, 0x7632, R74 ;  /* 0x00007632294a7816 */ /* 0x000fe4000000004a */
[----:B------:R-:W-:Y:S02]  /*0ba0*/  PRMT R73, R40, 0x7632, R73 ;  /* 0x0000763228497816 */ /* 0x000fe40000000049 */
[----:B-1234-:R-:W-:-:S07]  /*0bb0*/  PRMT R72, R36, 0x7632, R72 ;  /* 0x0000763224487816 */ /* 0x01efce0000000048 */
.L_x_1983:
[----:B-1----:R-:W1:Y:S01]  /*0bc0*/  @UP0 LDCU.64 UR4, c[0x0][0x3e0] ;  /* 0x00007c00ff0407ac */ /* 0x002e620008000a00 */
[----:B------:R-:W2:Y:S01]  /*0bd0*/  S2R R65, SR_TID.X ;  /* 0x0000000000417919 */ /* 0x000ea20000002100 */
[----:B------:R-:W3:Y:S01]  /*0be0*/  LDC.64 R60, c[0x0][0x390] ;  /* 0x0000e400ff3c7b82 */ /* 0x000ee20000000a00 */
[----:B------:R-:W-:Y:S01]  /*0bf0*/  PLOP3.LUT P0, PT, PT, PT, UP0, 0x80, 0x8 ;  /* 0x000000000008781c */ /* 0x000fe20003f0f008 */
[----:B-1----:R-:W-:-:S06]  /*0c00*/  @UP0 UIMAD.WIDE UR4, UR16, 0x2, UR4 ;  /* 0x00000002100408a5 */ /* 0x002fcc000f8e0204 */
[----:B------:R-:W-:Y:S01]  /*0c10*/  IMAD.U32 R56, RZ, RZ, UR4 ;  /* 0x00000004ff387e24 */ /* 0x000fe2000f8e00ff */
[----:B------:R-:W-:Y:S01]  /*0c20*/  UIMAD UR4, UR16, UR18, URZ ;  /* 0x00000012100472a4 */ /* 0x000fe2000f8e02ff */
[----:B------:R-:W-:-:S03]  /*0c30*/  IMAD.U32 R57, RZ, RZ, UR5 ;  /* 0x00000005ff397e24 */ /* 0x000fc6000f8e00ff */
[----:B------:R-:W-:Y:S02]  /*0c40*/  USHF.R.S32.HI UR5, URZ, 0x1f, UR4 ;  /* 0x0000001fff057899 */ /* 0x000fe40008011404 */
[----:B------:R-:W4:Y:S02]  /*0c50*/  @P0 LDG.E.U16 R56, desc[UR10][R56.64] ;  /* 0x0000000a38380981 */ /* 0x000f24000c1e1500 */
[----:B------:R-:W-:-:S06]  /*0c60*/  ULEA.HI UR5, UR5, UR4, URZ, 0x3 ;  /* 0x0000000405057291 */ /* 0x000fcc000f8f18ff */
[----:B------:R-:W-:-:S04]  /*0c70*/  MOV R64, UR5 ;  /* 0x0000000500407c02 */ /* 0x000fc80008000f00 */
[----:B--2---:R-:W-:-:S05]  /*0c80*/  LEA.HI.SX32 R64, R64, R65, 0x1d ;  /* 0x0000004140407211 */ /* 0x004fca00078feaff */
[----:B---3--:R-:W-:-:S06]  /*0c90*/  IMAD.WIDE.U32 R52, R64, 0x10, R60 ;  /* 0x0000001040347825 */ /* 0x008fcc00078e003c */
[----:B------:R-:W5:Y:S01]  /*0ca0*/  LDG.E.128 R52, desc[UR10][R52.64] ;  /* 0x0000000a34347981 */ /* 0x000f62000c1e1d00 */
[----:B------:R-:W-:Y:S01]  /*0cb0*/  PLOP3.LUT P0, PT, PT, PT, UP0, 0x80, 0x8 ;  /* 0x000000000008781c */ /* 0x000fe20003f0f008 */
[----:B0-----:R-:W-:Y:S01]  /*0cc0*/  UISETP.NE.U32.AND UP1, UPT, UR14, URZ, UPT ;  /* 0x000000ff0e00728c */ /* 0x001fe2000bf25070 */
[----:B------:R-:W-:Y:S01]  /*0cd0*/  IMAD.MOV.U32 R118, RZ, RZ, 0x2f800000 ;  /* 0x2f800000ff767424 */ /* 0x000fe200078e00ff */
[----:B------:R-:W-:Y:S01]  /*0ce0*/  UMOV UR17, 0x3f800000 ;  /* 0x3f80000000117882 */ /* 0x000fe20000000000 */
[----:B------:R-:W-:Y:S02]  /*0cf0*/  UIADD3 UR31, UPT, UPT, UR8, 0x3c6ef372, URZ ;  /* 0x3c6ef372081f7890 */ /* 0x000fe4000fffe0ff */
[----:B------:R-:W-:Y:S02]  /*0d00*/  UISETP.NE.AND.EX UP1, UPT, UR15, URZ, UPT, UP1 ;  /* 0x000000ff0f00728c */ /* 0x000fe4000bf25310 */
[----:B------:R-:W-:Y:S02]  /*0d10*/  UIADD3 UR32, UPT, UPT, UR8, 0x78dde6e4, URZ ;  /* 0x78dde6e408207890 */ /* 0x000fe4000fffe0ff */
[----:B------:R-:W-:-:S02]  /*0d20*/  UIADD3 UR33, UPT, UPT, UR9, -0x56f99767, URZ ;  /* 0xa906689909217890 */ /* 0x000fc4000fffe0ff */
[----:B------:R-:W-:Y:S02]  /*0d30*/  UIADD3 UR34, UPT, UPT, UR8, 0x1715609d, URZ ;  /* 0x1715609d08227890 */ /* 0x000fe4000fffe0ff */
[----:B------:R-:W-:Y:S02]  /*0d40*/  UIADD3 UR35, UPT, UPT, UR9, 0x32370b8f, URZ ;  /* 0x32370b8f09237890 */ /* 0x000fe4000fffe0ff */
[----:B------:R-:W-:Y:S02]  /*0d50*/  UIADD3 UR36, UPT, UPT, UR8, 0x5384540f, URZ ;  /* 0x5384540f08247890 */ /* 0x000fe4000fffe0ff */
[----:B------:R-:W-:Y:S02]  /*0d60*/  UIADD3 UR37, UPT, UPT, UR8, -0x4ab325aa, URZ ;  /* 0xb54cda5608257890 */ /* 0x000fe4000fffe0ff */
[----:B------:R-:W-:Y:S01]  /*0d70*/  UIADD3 UR38, UPT, UPT, UR9, -0x4498517b, URZ ;  /* 0xbb67ae8509267890 */ /* 0x000fe2000fffe0ff */
[----:B----4-:R-:W-:-:S13]  /*0d80*/  @P0 R2UR UR4, R56 ;  /* 0x00000000380402ca */ /* 0x010fda00000e0000 */
[----:B------:R-:W-:Y:S01]  /*0d90*/  @UP0 USHF.L.U32 UR17, UR4, 0x10, URZ ;  /* 0x0000001004110899 */ /* 0x000fe200080006ff */
[----:B------:R-:W-:Y:S11]  /*0da0*/  BRA.U !UP1, `(.L_x_1780) ;  /* 0x0000002909207547 */ /* 0x000ff6000b800000 */
[----:B------:R-:W0:Y:S02]  /*0db0*/  LDC.64 R48, c[0x0][0x3a0] ;  /* 0x0000e800ff307b82 */ /* 0x000e240000000a00 */
[----:B0-----:R-:W-:-:S06]  /*0dc0*/  IMAD.WIDE.U32 R48, R64, 0x10, R48 ;  /* 0x0000001040307825 */ /* 0x001fcc00078e0030 */
[----:B------:R-:W5:Y:S01]  /*0dd0*/  LDG.E.128 R48, desc[UR10][R48.64] ;  /* 0x0000000a30307981 */ /* 0x000f62000c1e1d00 */
[----:B------:R-:W-:Y:S01]  /*0de0*/  ISETP.NE.AND P0, PT, R144, 0x1, PT ;  /* 0x000000019000780c */ /* 0x000fe20003f05270 */
[----:B------:R-:W-:Y:S01]  /*0df0*/  IMAD.MOV.U32 R56, RZ, RZ, 0x2 ;  /* 0x00000002ff387424 */ /* 0x000fe200078e00ff */
[----:B------:R-:W-:Y:S01]  /*0e00*/  MOV R57, R110 ;  /* 0x0000006e00397202 */ /* 0x000fe20000000f00 */
[----:B------:R-:W-:-:S10]  /*0e10*/  IMAD.MOV.U32 R128, RZ, RZ, R117 ;  /* 0x000000ffff807224 */ /* 0x000fd400078e0075 */
[----:B------:R-:W-:Y:S05]  /*0e20*/  @!P0 BRA `(.L_x_1781) ;  /* 0x00000004000c8947 */ /* 0x000fea0003800000 */
[----:B------:R-:W-:-:S05]  /*0e30*/  IMAD.MOV.U32 R57, RZ, RZ, 0x2 ;  /* 0x00000002ff397424 */ /* 0x000fca00078e00ff */
[----:B------:R-:W-:-:S04]  /*0e40*/  VIADDMNMX.U32 R56, R144, 0xfffffffe, R57, PT ;  /* 0xfffffffe90387846 */ /* 0x000fc80003800039 */
[----:B------:R-:W-:-:S04]  /*0e50*/  SHF.L.U32 R58, R56, 0x2, RZ ;  /* 0x00000002383a7819 */ /* 0x000fc800000006ff */
[----:B------:R-:W0:Y:S02]  /*0e60*/  LDC R56, c[0x2][R58] ;  /* 0x008000003a387b82 */ /* 0x000e240000000800 */
[----:B0-----:R-:W-:-:S04]  /*0e70*/  SHF.R.S32.HI R57, RZ, 0x1f, R56 ;  /* 0x0000001fff397819 */ /* 0x001fc80000011438 */
.L_x_27050:
[----:B------:R-:W-:Y:S05]  /*0e80*/  BRX R56 -0xe90                                         (*"BRANCH_TARGETS .L_x_27051,.L_x_27052,.L_x_27053"*) ;  /* 0xfffffff0385c7949 */ /* 0x000fea000383ffff */
.L_x_27053:
[----:B------:R-:W-:Y:S01]  /*0e90*/  VIADD R56, R144, 0x1 ;  /* 0x0000000190387836 */ /* 0x000fe20000000000 */
[----:B------:R-:W-:Y:S01]  /*0ea0*/  MOV R57, R107 ;  /* 0x0000006b00397202 */ /* 0x000fe20000000f00 */
[----:B------:R-:W-:Y:S01]  /*0eb0*/  IMAD.MOV.U32 R128, RZ, RZ, R117 ;  /* 0x000000ffff807224 */ /* 0x000fe200078e0075 */
[----:B------:R-:W-:Y:S06]  /*0ec0*/  BRA `(.L_x_1781) ;  /* 0x0000000000e47947 */ /* 0x000fec0003800000 */
.L_x_27051:
[----:B------:R-:W-:Y:S01]  /*0ed0*/  IMAD.MOV.U32 R128, RZ, RZ, R117 ;  /* 0x000000ffff807224 */ /* 0x000fe200078e0075 */
[----:B------:R-:W-:Y:S01]  /*0ee0*/  MOV R57, R108 ;  /* 0x0000006c00397202 */ /* 0x000fe20000000f00 */
[----:B------:R-:W-:Y:S01]  /*0ef0*/  IMAD.MOV.U32 R56, RZ, RZ, 0x3 ;  /* 0x00000003ff387424 */ /* 0x000fe200078e00ff */
[----:B------:R-:W-:Y:S06]  /*0f00*/  BRA `(.L_x_1781) ;  /* 0x0000000000d47947 */ /* 0x000fec0003800000 */
.L_x_27052:
        /* <DEDUP_REMOVED lines=12> */
.L_x_1782:
        /* <DEDUP_REMOVED lines=38> */
[----:B------:R-:W-:Y:S02]  /*1230*/  HFMA2 R56, -RZ, RZ, 0, 0 ;  /* 0x00000000ff387431 */ /* 0x000fe400000001ff */
[----:B------:R-:W-:Y:S01]  /*1240*/  IMAD.MOV.U32 R57, RZ, RZ, R117 ;  /* 0x000000ffff397224 */ /* 0x000fe200078e0075 */
[----:B------:R-:W-:-:S07]  /*1250*/  LOP3.LUT R108, R108, UR30, R129, 0x96, !PT ;  /* 0x0000001e6c6c7c12 */ /* 0x000fce000f8e9681 */
.L_x_1781:
[----:B------:R-:W-:Y:S01]  /*1260*/  I2FP.F32.U32 R57, R57 ;  /* 0x0000003900397245 */ /* 0x000fe20000201000 */
[----:B-----5:R-:W-:Y:S01]  /*1270*/  IMAD.U32 R58, R52, 0x10000, RZ ;  /* 0x00010000343a7824 */ /* 0x020fe200078e00ff */
[----:B------:R-:W-:Y:S01]  /*1280*/  ISETP.NE.AND P1, PT, R56, 0x1, PT ;  /* 0x000000013800780c */ /* 0x000fe20003f25270 */
[----:B------:R-:W-:Y:S01]  /*1290*/  UMOV UR5, UR7 ;  /* 0x0000000700057c82 */ /* 0x000fe20008000000 */
[----:B------:R-:W-:Y:S01]  /*12a0*/  UMOV UR4, UR6 ;  /* 0x0000000600047c82 */ /* 0x000fe20008000000 */
[----:B------:R-:W-:Y:S01]  /*12b0*/  FFMA.FTZ R57, R57, R118, 1.1641532182693481445e-10 ;  /* 0x2f00000039397423 */ /* 0x000fe20000010076 */
[----:B------:R-:W-:Y:S01]  /*12c0*/  FMUL.FTZ R58, R58, UR17 ;  /* 0x000000113a3a7c20 */ /* 0x000fe20008410000 */
[----:B------:R-:W-:Y:S01]  /*12d0*/  IMAD.U32 R67, R8, 0x10000, RZ ;  /* 0x0001000008437824 */ /* 0x000fe200078e00ff */
[----:B------:R-:W-:Y:S02]  /*12e0*/  PRMT R52, R52, 0x7632, R52 ;  /* 0x0000763234347816 */ /* 0x000fe40000000034 */
[----:B------:R-:W-:Y:S01]  /*12f0*/  FMUL.FTZ R58, R58, UR5 ;  /* 0x000000053a3a7c20 */ /* 0x000fe20008410000 */
[----:B------:R-:W-:-:S02]  /*1300*/  FSETP.GTU.FTZ.AND P0, PT, R57, UR4, PT ;  /* 0x0000000439007c0b */ /* 0x000fc4000bf1c000 */
[----:B------:R-:W-:Y:S02]  /*1310*/  SHF.L.U32 R57, R48, 0x10, RZ ;  /* 0x0000001030397819 */ /* 0x000fe400000006ff */
[----:B------:R-:W-:Y:S02]  /*1320*/  FSEL R58, R58, RZ, !P0 ;  /* 0x000000ff3a3a7208 */ /* 0x000fe40004000000 */
[----:B------:R-:W-:-:S03]  /*1330*/  PLOP3.LUT P0, PT, P0, PT, PT, 0x8, 0x80 ;  /* 0x000000000080781c */ /* 0x000fc6000070e170 */
[----:B------:R-:W-:Y:S01]  /*1340*/  FFMA.FTZ R67, R58, R67, R57 ;  /* 0x000000433a437223 */ /* 0x000fe20000010039 */
[----:B------:R-:W-:Y:S01]  /*1350*/  P2R R114, PR, RZ, 0x1 ;  /* 0x00000001ff727803 */ /* 0x000fe20000000000 */
[----:B------:R-:W-:Y:S02]  /*1360*/  IMAD.MOV.U32 R58, RZ, RZ, 0x2 ;  /* 0x00000002ff3a7424 */ /* 0x000fe400078e00ff */
        /* <DEDUP_REMOVED lines=10> */
.L_x_1784:
        /* <DEDUP_REMOVED lines=12> */
.L_x_1785:
        /* <DEDUP_REMOVED lines=42> */
.L_x_1783:
[----:B------:R-:W-:Y:S01]  /*1770*/  I2FP.F32.U32 R57, R57 ;  /* 0x0000003900397245 */ /* 0x000fe20000201000 */
[----:B------:R-:W-:Y:S01]  /*1780*/  IMAD.U32 R52, R52, 0x10000, RZ ;  /* 0x0001000034347824 */ /* 0x000fe200078e00ff */
[----:B------:R-:W-:Y:S02]  /*1790*/  ISETP.NE.AND P1, PT, R58, 0x1, PT ;  /* 0x000000013a00780c */ /* 0x000fe40003f25270 */
[----:B------:R-:W-:Y:S01]  /*17a0*/  PRMT R56, R48, 0x7632, R56 ;  /* 0x0000763230387816 */ /* 0x000fe20000000038 */
[----:B------:R-:W-:Y:S01]  /*17b0*/  FFMA.FTZ R57, R57, R118, 1.1641532182693481445e-10 ;  /* 0x2f00000039397423 */ /* 0x000fe20000010076 */
[----:B------:R-:W-:-:S03]  /*17c0*/  FMUL.FTZ R52, R52, UR17 ;  /* 0x0000001134347c20 */ /* 0x000fc60008410000 */
[----:B------:R-:W-:Y:S02]  /*17d0*/  IMAD.U32 R59, R56, 0x10000, RZ ;  /* 0x00010000383b7824 */ /* 0x000fe400078e00ff */
[----:B------:R-:W-:Y:S01]  /*17e0*/  FMUL.FTZ R52, R52, UR5 ;  /* 0x0000000534347c20 */ /* 0x000fe20008410000 */
[----:B------:R-:W-:Y:S01]  /*17f0*/  FSETP.GTU.FTZ.AND P0, PT, R57, UR4, PT ;  /* 0x0000000439007c0b */ /* 0x000fe2000bf1c000 */
[----:B------:R-:W-:Y:S01]  /*1800*/  IMAD.MOV.U32 R56, RZ, RZ, 0x2 ;  /* 0x00000002ff387424 */ /* 0x000fe200078e00ff */
[----:B------:R-:W-:Y:S02]  /*1810*/  SHF.L.U32 R57, R98, 0x10, RZ ;  /* 0x0000001062397819 */ /* 0x000fe400000006ff */
        /* <DEDUP_REMOVED lines=13> */
.L_x_1787:
        /* <DEDUP_REMOVED lines=12> */
.L_x_1788:
        /* <DEDUP_REMOVED lines=42> */
.L_x_1786:
[----:B------:R-:W-:Y:S01]  /*1c50*/  I2FP.F32.U32 R57, R52 ;  /* 0x0000003400397245 */ /* 0x000fe20000201000 */
[----:B------:R-:W-:Y:S01]  /*1c60*/  IMAD.U32 R111, R9, 0x10000, RZ ;  /* 0x00010000096f7824 */ /* 0x000fe200078e00ff */
[----:B------:R-:W-:Y:S02]  /*1c70*/  SHF.L.U32 R52, R53, 0x10, RZ ;  /* 0x0000001035347819 */ /* 0x000fe400000006ff */
[----:B------:R-:W-:Y:S01]  /*1c80*/  ISETP.NE.AND P2, PT, R56, 0x1, PT ;  /* 0x000000013800780c */ /* 0x000fe20003f45270 */
[----:B------:R-:W-:Y:S01]  /*1c90*/  FFMA.FTZ R57, R57, R118, 1.1641532182693481445e-10 ;  /* 0x2f00000039397423 */ /* 0x000fe20000010076 */
[----:B------:R-:W-:Y:S01]  /*1ca0*/  PRMT R112, R53, 0x7632, R112 ;  /* 0x0000763235707816 */ /* 0x000fe20000000070 */
[----:B------:R-:W-:Y:S01]  /*1cb0*/  FMUL.FTZ R52, R52, UR17 ;  /* 0x0000001134347c20 */ /* 0x000fe20008410000 */
[----:B------:R-:W-:Y:S02]  /*1cc0*/  IMAD.MOV.U32 R53, RZ, RZ, R110 ;  /* 0x000000ffff357224 */ /* 0x000fe400078e006e */
[----:B------:R-:W-:Y:S01]  /*1cd0*/  FSETP.GTU.FTZ.AND P1, PT, R57, UR4, PT ;  /* 0x0000000439007c0b */ /* 0x000fe2000bf3c000 */
[----:B------:R-:W-:Y:S01]  /*1ce0*/  FMUL.FTZ R52, R52, UR5 ;  /* 0x0000000534347c20 */ /* 0x000fe20008410000 */
[----:B------:R-:W-:-:S04]  /*1cf0*/  IMAD.U32 R57, R49, 0x10000, RZ ;  /* 0x0001000031397824 */ /* 0x000fc800078e00ff */
[----:B------:R-:W-:Y:S02]  /*1d00*/  FSEL R52, R52, RZ, !P1 ;  /* 0x000000ff34347208 */ /* 0x000fe40004800000 */
[----:B------:R-:W-:-:S03]  /*1d10*/  PLOP3.LUT P1, PT, P1, PT, PT, 0x8, 0x80 ;  /* 0x000000000080781c */ /* 0x000fc60000f2e170 */
[----:B------:R-:W-:Y:S01]  /*1d20*/  FFMA.FTZ R111, R52, R111, R57 ;  /* 0x0000006f346f7223 */ /* 0x000fe20000010039 */
        /* <DEDUP_REMOVED lines=10> */
.L_x_1790:
        /* <DEDUP_REMOVED lines=12> */
.L_x_1791:
        /* <DEDUP_REMOVED lines=43> */
.L_x_1789:
[----:B------:R-:W-:Y:S01]  /*2140*/  I2FP.F32.U32 R53, R53 ;  /* 0x0000003500357245 */ /* 0x000fe20000201000 */
[----:B------:R-:W-:Y:S01]  /*2150*/  IMAD.U32 R112, R112, 0x10000, RZ ;  /* 0x0001000070707824 */ /* 0x000fe200078e00ff */
[----:B------:R-:W-:Y:S02]  /*2160*/  ISETP.NE.AND P3, PT, R57, 0x1, PT ;  /* 0x000000013900780c */ /* 0x000fe40003f65270 */
[----:B------:R-:W-:Y:S01]  /*2170*/  PRMT R56, R49, 0x7632, R56 ;  /* 0x0000763231387816 */ /* 0x000fe20000000038 */
[----:B------:R-:W-:Y:S01]  /*2180*/  FFMA.FTZ R53, R53, R118, 1.1641532182693481445e-10 ;  /* 0x2f00000035357423 */ /* 0x000fe20000010076 */
[----:B------:R-:W-:Y:S01]  /*2190*/  FMUL.FTZ R112, R112, UR17 ;  /* 0x0000001170707c20 */ /* 0x000fe20008410000 */
[----:B------:R-:W-:Y:S02]  /*21a0*/  SHF.L.U32 R52, R99, 0x10, RZ ;  /* 0x0000001063347819 */ /* 0x000fe400000006ff */
[----:B------:R-:W-:Y:S02]  /*21b0*/  IMAD.U32 R56, R56, 0x10000, RZ ;  /* 0x0001000038387824 */ /* 0x000fe400078e00ff */
[----:B------:R-:W-:Y:S01]  /*21c0*/  FMUL.FTZ R112, R112, UR5 ;  /* 0x0000000570707c20 */ /* 0x000fe20008410000 */
[----:B------:R-:W-:-:S02]  /*21d0*/  FSETP.GTU.FTZ.AND P2, PT, R53, UR4, PT ;  /* 0x0000000435007c0b */ /* 0x000fc4000bf5c000 */
[----:B------:R-:W-:Y:S02]  /*21e0*/  MOV R53, R110 ;  /* 0x0000006e00357202 */ /* 0x000fe40000000f00 */
        /* <DEDUP_REMOVED lines=13> */
.L_x_1793:
        /* <DEDUP_REMOVED lines=12> */
.L_x_1794:
        /* <DEDUP_REMOVED lines=43> */
.L_x_1792:
[----:B------:R-:W-:Y:S01]  /*2630*/  I2FP.F32.U32 R53, R53 ;  /* 0x0000003500357245 */ /* 0x000fe20000201000 */
[----:B------:R-:W-:Y:S01]  /*2640*/  IMAD.U32 R52, R54, 0x10000, RZ ;  /* 0x0001000036347824 */ /* 0x000fe200078e00ff */
[----:B------:R-:W-:Y:S01]  /*2650*/  ISETP.NE.AND P4, PT, R56, 0x1, PT ;  /* 0x000000013800780c */ /* 0x000fe20003f85270 */
[----:B------:R-:W-:Y:S01]  /*2660*/  IMAD.U32 R113, R10, 0x10000, RZ ;  /* 0x000100000a717824 */ /* 0x000fe200078e00ff */
[----:B------:R-:W-:Y:S01]  /*2670*/  PRMT R54, R54, 0x7632, R54 ;  /* 0x0000763236367816 */ /* 0x000fe20000000036 */
[----:B------:R-:W-:Y:S01]  /*2680*/  FFMA.FTZ R53, R53, R118, 1.1641532182693481445e-10 ;  /* 0x2f00000035357423 */ /* 0x000fe20000010076 */
[----:B------:R-:W-:Y:S01]  /*2690*/  FMUL.FTZ R52, R52, UR17 ;  /* 0x0000001134347c20 */ /* 0x000fe20008410000 */
[----:B------:R-:W-:-:S03]  /*26a0*/  IMAD.MOV.U32 R58, RZ, RZ, 0x2 ;  /* 0x00000002ff3a7424 */ /* 0x000fc600078e00ff */
[----:B------:R-:W-:Y:S01]  /*26b0*/  FMUL.FTZ R52, R52, UR5 ;  /* 0x0000000534347c20 */ /* 0x000fe20008410000 */
[----:B------:R-:W-:Y:S02]  /*26c0*/  FSETP.GTU.FTZ.AND P3, PT, R53, UR4, PT ;  /* 0x0000000435007c0b */ /* 0x000fe4000bf7c000 */
[----:B------:R-:W-:Y:S02]  /*26d0*/  SHF.L.U32 R53, R50, 0x10, RZ ;  /* 0x0000001032357819 */ /* 0x000fe400000006ff */
        /* <DEDUP_REMOVED lines=13> */
.L_x_1796:
        /* <DEDUP_REMOVED lines=12> */
.L_x_1797:
        /* <DEDUP_REMOVED lines=43> */
.L_x_1795:
        /* <DEDUP_REMOVED lines=8> */
[----:B------:R-:W-:Y:S02]  /*2ba0*/  IMAD.U32 R53, R100, 0x10000, RZ ;  /* 0x0001000064357824 */ /* 0x000fe400078e00ff */
[----:B------:R-:W-:Y:S02]  /*2bb0*/  IMAD.U32 R57, R52, 0x10000, RZ ;  /* 0x0001000034397824 */ /* 0x000fe400078e00ff */
[----:B------:R-:W-:Y:S02]  /*2bc0*/  FSEL R54, R54, RZ, !P4 ;  /* 0x000000ff36367208 */ /* 0x000fe40006000000 */
[----:B------:R-:W-:-:S03]  /*2bd0*/  PLOP3.LUT P4, PT, P4, PT, PT, 0x8, 0x80 ;  /* 0x000000000080781c */ /* 0x000fc6000278e170 */
[----:B------:R-:W-:Y:S01]  /*2be0*/  FFMA.FTZ R112, R54, R53, R57 ;  /* 0x0000003536707223 */ /* 0x000fe20000010039 */
[----:B------:R-:W-:Y:S02]  /*2bf0*/  HFMA2 R54, -RZ, RZ, 0, 1.1920928955078125e-07 ;  /* 0x00000002ff367431 */ /* 0x000fe400000001ff */
        /* <DEDUP_REMOVED lines=10> */
.L_x_1799:
        /* <DEDUP_REMOVED lines=12> */
.L_x_1800:
        /* <DEDUP_REMOVED lines=43> */
.L_x_1798:
        /* <DEDUP_REMOVED lines=24> */
.L_x_1802:
        /* <DEDUP_REMOVED lines=14> */
.L_x_1803:
        /* <DEDUP_REMOVED lines=43> */
.L_x_1801:
[----:B------:R-:W-:Y:S01]  /*3520*/  I2FP.F32.U32 R53, R53 ;  /* 0x0000003500357245 */ /* 0x000fe20000201000 */
[----:B------:R-:W-:Y:S01]  /*3530*/  IMAD.U32 R62, R62, 0x10000, RZ ;  /* 0x000100003e3e7824 */ /* 0x000fe200078e00ff */
[----:B------:R-:W-:Y:S01]  /*3540*/  PRMT R52, R51, 0x7632, R52 ;  /* 0x0000763233347816 */ /* 0x000fe20000000034 */
[----:B------:R-:W-:Y:S01]  /*3550*/  IMAD.U32 R115, R101, 0x10000, RZ ;  /* 0x0001000065737824 */ /* 0x000fe200078e00ff */
[----:B------:R-:W-:Y:S01]  /*3560*/  F2FP.BF16.F32.PACK_AB R54, R112, R113 ;  /* 0x000000717036723e */ /* 0x000fe200000010ff */
[----:B------:R-:W-:Y:S01]  /*3570*/  FFMA.FTZ R53, R53, R118, 1.1641532182693481445e-10 ;  /* 0x2f00000035357423 */ /* 0x000fe20000010076 */
[----:B------:R-:W-:Y:S01]  /*3580*/  FMUL.FTZ R62, R62, UR17 ;  /* 0x000000113e3e7c20 */ /* 0x000fe20008410000 */
[----:B------:R-:W-:Y:S02]  /*3590*/  SHF.L.U32 R55, R52, 0x10, RZ ;  /* 0x0000001034377819 */ /* 0x000fe400000006ff */
[----:B------:R-:W-:Y:S01]  /*35a0*/  F2FP.BF16.F32.PACK_AB R52, R66, R67 ;  /* 0x000000434234723e */ /* 0x000fe200000010ff */
[----:B------:R-:W-:Y:S01]  /*35b0*/  FMUL.FTZ R62, R62, UR5 ;  /* 0x000000053e3e7c20 */ /* 0x000fe20008410000 */
[----:B------:R-:W-:-:S02]  /*35c0*/  FSETP.GTU.FTZ.AND P6, PT, R53, UR4, PT ;  /* 0x0000000435007c0b */ /* 0x000fc4000bfdc000 */
[----:B------:R-:W-:Y:S02]  /*35d0*/  F2FP.BF16.F32.PACK_AB R53, R109, R111 ;  /* 0x0000006f6d35723e */ /* 0x000fe400000010ff */
[----:B------:R-:W-:Y:S02]  /*35e0*/  FSEL R62, R62, RZ, !P6 ;  /* 0x000000ff3e3e7208 */ /* 0x000fe40007000000 */
[----:B------:R-:W-:-:S03]  /*35f0*/  PLOP3.LUT P6, PT, P6, PT, PT, 0x8, 0x80 ;  /* 0x000000000080781c */ /* 0x000fc600037ce170 */
[----:B------:R-:W-:-:S05]  /*3600*/  FFMA.FTZ R115, R62, R115, R55 ;  /* 0x000000733e737223 */ /* 0x000fca0000010037 */
[----:B------:R-:W-:Y:S01]  /*3610*/  F2FP.BF16.F32.PACK_AB R55, R115, R116 ;  /* 0x000000747337723e */ /* 0x000fe200000010ff */
[----:B------:R-:W-:Y:S06]  /*3620*/  BRA `(.L_x_1804) ;  /* 0x0000002400d07947 */ /* 0x000fec0003800000 */
.L_x_1780:
        /* <DEDUP_REMOVED lines=15> */
.L_x_1806:
        /* <DEDUP_REMOVED lines=12> */
.L_x_1807:
        /* <DEDUP_REMOVED lines=41> */
.L_x_1805:
        /* <DEDUP_REMOVED lines=10> */
[----:B------:R-:W-:Y:S01]  /*3b10*/  FSETP.GTU.FTZ.AND P0, PT, R57, UR4, PT ;  /* 0x0000000439007c0b */ /* 0x000fe2000bf1c000 */
[----:B------:R-:W-:-:S03]  /*3b20*/  IMAD.MOV.U32 R57, RZ, RZ, R110 ;  /* 0x000000ffff397224 */ /* 0x000fc600078e006e */
[----:B------:R-:W-:Y:S02]  /*3b30*/  FSEL R67, R56, RZ, !P0 ;  /* 0x000000ff38437208 */ /* 0x000fe40004000000 */
[----:B------:R-:W-:Y:S02]  /*3b40*/  PLOP3.LUT P0, PT, P0, PT, PT, 0x8, 0x80 ;  /* 0x000000000080781c */ /* 0x000fe4000070e170 */
[----:B------:R-:W-:Y:S01]  /*3b50*/  MOV R56, 0x2 ;  /* 0x0000000200387802 */ /* 0x000fe20000000f00 */
[----:B------:R-:W-:Y:S01]  /*3b60*/  FMUL.FTZ R67, R67, R58 ;  /* 0x0000003a43437220 */ /* 0x000fe20000410000 */
        /* <DEDUP_REMOVED lines=10> */
.L_x_1809:
        /* <DEDUP_REMOVED lines=12> */
.L_x_1810:
        /* <DEDUP_REMOVED lines=42> */
.L_x_1808:
        /* <DEDUP_REMOVED lines=22> */
.L_x_1812:
        /* <DEDUP_REMOVED lines=12> */
.L_x_1813:
        /* <DEDUP_REMOVED lines=42> */
.L_x_1811:
[----:B------:R-:W-:Y:S01]  /*4430*/  I2FP.F32.U32 R57, R52 ;  /* 0x0000003400397245 */ /* 0x000fe20000201000 */
[----:B------:R-:W-:Y:S01]  /*4440*/  IMAD.U32 R52, R53, 0x10000, RZ ;  /* 0x0001000035347824 */ /* 0x000fe200078e00ff */
[----:B------:R-:W-:Y:S01]  /*4450*/  ISETP.NE.AND P2, PT, R58, 0x1, PT ;  /* 0x000000013a00780c */ /* 0x000fe20003f45270 */
[----:B------:R-:W-:Y:S01]  /*4460*/  IMAD.U32 R56, R9, 0x10000, RZ ;  /* 0x0001000009387824 */ /* 0x000fe200078e00ff */
[----:B------:R-:W-:Y:S01]  /*4470*/  PRMT R112, R53, 0x7632, R112 ;  /* 0x0000763235707816 */ /* 0x000fe20000000070 */
[----:B------:R-:W-:Y:S01]  /*4480*/  FFMA.FTZ R57, R57, R118, 1.1641532182693481445e-10 ;  /* 0x2f00000039397423 */ /* 0x000fe20000010076 */
[----:B------:R-:W-:Y:S01]  /*4490*/  FMUL.FTZ R52, R52, UR17 ;  /* 0x0000001134347c20 */ /* 0x000fe20008410000 */
[----:B------:R-:W-:-:S03]  /*44a0*/  IMAD.MOV.U32 R53, RZ, RZ, R110 ;  /* 0x000000ffff357224 */ /* 0x000fc600078e006e */
[----:B------:R-:W-:Y:S01]  /*44b0*/  FMUL.FTZ R52, R52, UR5 ;  /* 0x0000000534347c20 */ /* 0x000fe20008410000 */
[----:B------:R-:W-:-:S04]  /*44c0*/  FSETP.GTU.FTZ.AND P1, PT, R57, UR4, PT ;  /* 0x0000000439007c0b */ /* 0x000fc8000bf3c000 */
[----:B------:R-:W-:Y:S02]  /*44d0*/  FSEL R111, R52, RZ, !P1 ;  /* 0x000000ff346f7208 */ /* 0x000fe40004800000 */
[----:B------:R-:W-:-:S03]  /*44e0*/  PLOP3.LUT P1, PT, P1, PT, PT, 0x8, 0x80 ;  /* 0x000000000080781c */ /* 0x000fc60000f2e170 */
[----:B------:R-:W-:Y:S01]  /*44f0*/  FMUL.FTZ R111, R111, R56 ;  /* 0x000000386f6f7220 */ /* 0x000fe20000410000 */
        /* <DEDUP_REMOVED lines=10> */
.L_x_1815:
        /* <DEDUP_REMOVED lines=12> */
.L_x_1816:
        /* <DEDUP_REMOVED lines=43> */
.L_x_1814:
[----:B------:R-:W-:Y:S01]  /*4910*/  I2FP.F32.U32 R53, R53 ;  /* 0x0000003500357245 */ /* 0x000fe20000201000 */
[----:B------:R-:W-:Y:S01]  /*4920*/  IMAD.U32 R112, R112, 0x10000, RZ ;  /* 0x0001000070707824 */ /* 0x000fe200078e00ff */
[----:B------:R-:W-:Y:S01]  /*4930*/  ISETP.NE.AND P3, PT, R56, 0x1, PT ;  /* 0x000000013800780c */ /* 0x000fe20003f65270 */
[----:B------:R-:W-:Y:S01]  /*4940*/  IMAD.MOV.U32 R57, RZ, RZ, 0x2 ;  /* 0x00000002ff397424 */ /* 0x000fe200078e00ff */
[----:B------:R-:W-:Y:S01]  /*4950*/  SHF.L.U32 R52, R99, 0x10, RZ ;  /* 0x0000001063347819 */ /* 0x000fe200000006ff */
[----:B------:R-:W-:Y:S01]  /*4960*/  FFMA.FTZ R53, R53, R118, 1.1641532182693481445e-10 ;  /* 0x2f00000035357423 */ /* 0x000fe20000010076 */
[----:B------:R-:W-:-:S04]  /*4970*/  FMUL.FTZ R112, R112, UR17 ;  /* 0x0000001170707c20 */ /* 0x000fc80008410000 */
[----:B------:R-:W-:Y:S01]  /*4980*/  FMUL.FTZ R112, R112, UR5 ;  /* 0x0000000570707c20 */ /* 0x000fe20008410000 */
[----:B------:R-:W-:Y:S01]  /*4990*/  FSETP.GTU.FTZ.AND P2, PT, R53, UR4, PT ;  /* 0x0000000435007c0b */ /* 0x000fe2000bf5c000 */
        /* <DEDUP_REMOVED lines=13> */
.L_x_1818:
        /* <DEDUP_REMOVED lines=12> */
.L_x_1819:
        /* <DEDUP_REMOVED lines=43> */
.L_x_1817:
[----:B------:R-:W-:Y:S01]  /*4de0*/  I2FP.F32.U32 R53, R53 ;  /* 0x0000003500357245 */ /* 0x000fe20000201000 */
[----:B------:R-:W-:Y:S01]  /*4df0*/  IMAD.U32 R56, R10, 0x10000, RZ ;  /* 0x000100000a387824 */ /* 0x000fe200078e00ff */
[C---:B------:R-:W-:Y:S02]  /*4e00*/  SHF.L.U32 R52, R54.reuse, 0x10, RZ ;  /* 0x0000001036347819 */ /* 0x040fe400000006ff */
[----:B------:R-:W-:Y:S01]  /*4e10*/  ISETP.NE.AND P4, PT, R57, 0x1, PT ;  /* 0x000000013900780c */ /* 0x000fe20003f85270 */
[----:B------:R-:W-:Y:S01]  /*4e20*/  FFMA.FTZ R53, R53, R118, 1.1641532182693481445e-10 ;  /* 0x2f00000035357423 */ /* 0x000fe20000010076 */
[----:B------:R-:W-:Y:S01]  /*4e30*/  PRMT R54, R54, 0x7632, R54 ;  /* 0x0000763236367816 */ /* 0x000fe20000000036 */
[----:B------:R-:W-:-:S03]  /*4e40*/  FMUL.FTZ R52, R52, UR17 ;  /* 0x0000001134347c20 */ /* 0x000fc60008410000 */
[----:B------:R-:W-:Y:S01]  /*4e50*/  FSETP.GTU.FTZ.AND P3, PT, R53, UR4, PT ;  /* 0x0000000435007c0b */ /* 0x000fe2000bf7c000 */
[----:B------:R-:W-:Y:S01]  /*4e60*/  FMUL.FTZ R52, R52, UR5 ;  /* 0x0000000534347c20 */ /* 0x000fe20008410000 */
[----:B------:R-:W-:-:S04]  /*4e70*/  MOV R53, R110 ;  /* 0x0000006e00357202 */ /* 0x000fc80000000f00 */
[----:B------:R-:W-:Y:S01]  /*4e80*/  FSEL R113, R52, RZ, !P3 ;  /* 0x000000ff34717208 */ /* 0x000fe20005800000 */
[----:B------:R-:W-:Y:S01]  /*4e90*/  IMAD.MOV.U32 R52, RZ, RZ, 0x2 ;  /* 0x00000002ff347424 */ /* 0x000fe200078e00ff */
        /* <DEDUP_REMOVED lines=11> */
.L_x_1821:
        /* <DEDUP_REMOVED lines=12> */
.L_x_1822:
        /* <DEDUP_REMOVED lines=43> */
.L_x_1820:
        /* <DEDUP_REMOVED lines=11> */
[----:B------:R-:W-:Y:S01]  /*5370*/  MOV R54, 0x2 ;  /* 0x0000000200367802 */ /* 0x000fe20000000f00 */
        /* <DEDUP_REMOVED lines=10> */
.L_x_1824:
        /* <DEDUP_REMOVED lines=12> */
.L_x_1825:
        /* <DEDUP_REMOVED lines=43> */
.L_x_1823:
        /* <DEDUP_REMOVED lines=9> */
[----:B------:R-:W-:Y:S02]  /*5820*/  SHF.L.U32 R53, R11, 0x10, RZ ;  /* 0x000000100b357819 */ /* 0x000fe400000006ff */
        /* <DEDUP_REMOVED lines=13> */
.L_x_1827:
        /* <DEDUP_REMOVED lines=14> */
.L_x_1828:
        /* <DEDUP_REMOVED lines=43> */
.L_x_1826:
[----:B------:R-:W-:Y:S01]  /*5c90*/  I2FP.F32.U32 R53, R53 ;  /* 0x0000003500357245 */ /* 0x000fe20000201000 */
[----:B------:R-:W-:Y:S01]  /*5ca0*/  IMAD.U32 R115, R101, 0x10000, RZ ;  /* 0x0001000065737824 */ /* 0x000fe200078e00ff */
        /* <DEDUP_REMOVED lines=9> */
[----:B------:R-:W-:-:S03]  /*5d40*/  PLOP3.LUT P6, PT, P6, PT, PT, 0x8, 0x80 ;  /* 0x000000000080781c */ /* 0x000fc600037ce170 */
[----:B------:R-:W-:-:S05]  /*5d50*/  FMUL.FTZ R115, R62, R115 ;  /* 0x000000733e737220 */ /* 0x000fca0000410000 */
[----:B------:R-:W-:-:S07]  /*5d60*/  F2FP.BF16.F32.PACK_AB R55, R115, R116 ;  /* 0x000000747337723e */ /* 0x000fce00000010ff */
.L_x_1804:
[----:B------:R-:W0:Y:S01]  /*5d70*/  LDC.64 R56, c[0x0][0x3a8] ;  /* 0x0000ea00ff387b82 */ /* 0x000e220000000a00 */
[----:B------:R-:W1:Y:S01]  /*5d80*/  @UP1 LDCU.64 UR40, c[0x0][0x3a0] ;  /* 0x00007400ff2817ac */ /* 0x000e620008000a00 */
[----:B------:R-:W-:Y:S02]  /*5d90*/  SEL R121, RZ, 0x1000000, !P6 ;  /* 0x01000000ff797807 */ /* 0x000fe40007000000 */
[----:B------:R-:W-:Y:S02]  /*5da0*/  SEL R117, RZ, 0x10000, !P5 ;  /* 0x00010000ff757807 */ /* 0x000fe40006800000 */
[----:B------:R-:W-:Y:S02]  /*5db0*/  SEL R120, RZ, 0x100, !P4 ;  /* 0x00000100ff787807 */ /* 0x000fe40006000000 */
[----:B------:R-:W2:Y:S01]  /*5dc0*/  LDC.64 R58, c[0x0][0x3b0] ;  /* 0x0000ec00ff3a7b82 */ /* 0x000ea20000000a00 */
[----:B------:R-:W-:Y:S02]  /*5dd0*/  SEL R62, RZ, 0x100, !P0 ;  /* 0x00000100ff3e7807 */ /* 0x000fe40004000000 */
[----:B------:R-:W-:-:S02]  /*5de0*/  PLOP3.LUT P0, PT, PT, PT, UP1, 0x80, 0x8 ;  /* 0x000000000008781c */ /* 0x000fc40003f0f018 */
[----:B------:R-:W-:Y:S02]  /*5df0*/  ISETP.NE.AND P6, PT, R114, RZ, PT ;  /* 0x000000ff7200720c */ /* 0x000fe40003fc5270 */
[----:B------:R-:W-:Y:S01]  /*5e00*/  LOP3.LUT R120, R120, R121, R117, 0xfe, !PT ;  /* 0x0000007978787212 */ /* 0x000fe200078efe75 */
[----:B------:R-:W-:Y:S01]  /*5e10*/  HFMA2 R121, -RZ, RZ, 0, 9.5367431640625e-07 ;  /* 0x00000010ff797431 */ /* 0x000fe200000001ff */
[----:B------:R-:W-:Y:S02]  /*5e20*/  SEL R114, RZ, 0x1000000, !P2 ;  /* 0x01000000ff727807 */ /* 0x000fe40005000000 */
[----:B------:R-:W-:Y:S02]  /*5e30*/  SEL R63, RZ, 0x10000, !P1 ;  /* 0x00010000ff3f7807 */ /* 0x000fe40004800000 */
[----:B------:R-:W-:Y:S02]  /*5e40*/  PLOP3.LUT P1, PT, PT, PT, UP1, 0x80, 0x8 ;  /* 0x000000000008781c */ /* 0x000fe40003f2f018 */
[----:B------:R-:W-:Y:S01]  /*5e50*/  LOP3.LUT R62, R62, R114, R63, 0xfe, !PT ;  /* 0x000000723e3e7212 */ /* 0x000fe200078efe3f */
[C---:B------:R-:W-:Y:S01]  /*5e60*/  VIADD R114, R64.reuse, 0x80 ;  /* 0x0000008040727836 */ /* 0x040fe20000000000 */
[----:B------:R-:W-:Y:S01]  /*5e70*/  SEL R63, RZ, 0x1, !P3 ;  /* 0x00000001ff3f7807 */ /* 0x000fe20005800000 */
[----:B0-----:R-:W-:Y:S01]  /*5e80*/  IMAD.WIDE.U32 R126, R64, 0x10, R56 ;  /* 0x00000010407e7825 */ /* 0x001fe200078e0038 */
[----:B------:R-:W-:-:S02]  /*5e90*/  SEL R117, RZ, 0x1, !P6 ;  /* 0x00000001ff757807 */ /* 0x000fc40007000000 */
[----:B------:R-:W-:Y:S01]  /*5ea0*/  LOP3.LUT R63, R120, R63, RZ, 0xfc, !PT ;  /* 0x0000003f783f7212 */ /* 0x000fe200078efcff */
[----:B-1----:R-:W-:Y:S01]  /*5eb0*/  @P0 IMAD.WIDE.U32 R120, R114, R121, UR40 ;  /* 0x0000002872780e25 */ /* 0x002fe2000f8e0079 */
[----:B------:R-:W-:Y:S01]  /*5ec0*/  LOP3.LUT R62, R62, R117, RZ, 0xfc, !PT ;  /* 0x000000753e3e7212 */ /* 0x000fe200078efcff */
[----:B------:R0:W-:Y:S02]  /*5ed0*/  STG.E.128 desc[UR10][R126.64], R52 ;  /* 0x000000347e007986 */ /* 0x0001e4000c101d0a */
[----:B--2---:R-:W-:-:S04]  /*5ee0*/  IMAD.WIDE.U32 R124, R64, 0x8, R58 ;  /* 0x00000008407c7825 */ /* 0x004fc800078e003a */
[----:B------:R-:W-:Y:S01]  /*5ef0*/  IMAD.WIDE.U32 R122, R114, 0x10, R60 ;  /* 0x00000010727a7825 */ /* 0x000fe200078e003c */
[----:B------:R1:W-:Y:S04]  /*5f00*/  STG.E.64 desc[UR10][R124.64], R62 ;  /* 0x0000003e7c007986 */ /* 0x0003e8000c101b0a */
[----:B------:R1:W5:Y:S04]  /*5f10*/  @P1 LDG.E.128 R48, desc[UR10][R120.64] ;  /* 0x0000000a78301981 */ /* 0x000368000c1e1d00 */
[----:B0-----:R1:W5:Y:S01]  /*5f20*/  LDG.E.128 R52, desc[UR10][R122.64] ;  /* 0x0000000a7a347981 */ /* 0x001362000c1e1d00 */
[----:B------:R-:W-:Y:S05]  /*5f30*/  BRA.U !UP1, `(.L_x_1829) ;  /* 0x00000029090c7547 */ /* 0x000fea000b800000 */
[----:B------:R-:W-:Y:S01]  /*5f40*/  ISETP.NE.AND P0, PT, R119, 0x1, PT ;  /* 0x000000017700780c */ /* 0x000fe20003f05270 */
[----:B-1----:R-:W-:Y:S01]  /*5f50*/  IMAD.MOV.U32 R121, RZ, RZ, 0x2 ;  /* 0x00000002ff797424 */ /* 0x002fe200078e00ff */
        /* <DEDUP_REMOVED lines=13> */
.L_x_1831:
        /* <DEDUP_REMOVED lines=12> */
.L_x_1832:
        /* <DEDUP_REMOVED lines=43> */
.L_x_1830:
[----:B------:R-:W-:Y:S01]  /*63a0*/  I2FP.F32.U32 R63, R62 ;  /* 0x0000003e003f7245 */ /* 0x000fe20000201000 */
[----:B-----5:R-:W-:Y:S01]  /*63b0*/  IMAD.U32 R119, R48, 0x10000, RZ ;  /* 0x0001000030777824 */ /* 0x020fe200078e00ff */
[C---:B------:R-:W-:Y:S01]  /*63c0*/  SHF.L.U32 R62, R52.reuse, 0x10, RZ ;  /* 0x00000010343e7819 */ /* 0x040fe200000006ff */
[----:B------:R-:W-:Y:S01]  /*63d0*/  HFMA2 R122, -RZ, RZ, 0, 1.1920928955078125e-07 ;  /* 0x00000002ff7a7431 */ /* 0x000fe200000001ff */
[----:B------:R-:W-:Y:S01]  /*63e0*/  ISETP.NE.AND P1, PT, R121, 0x1, PT ;  /* 0x000000017900780c */ /* 0x000fe20003f25270 */
[----:B------:R-:W-:Y:S01]  /*63f0*/  FFMA.FTZ R63, R63, R118, 1.1641532182693481445e-10 ;  /* 0x2f0000003f3f7423 */ /* 0x000fe20000010076 */
[----:B------:R-:W-:Y:S01]  /*6400*/  PRMT R52, R52, 0x7632, R52 ;  /* 0x0000763234347816 */ /* 0x000fe20000000034 */
[----:B------:R-:W-:-:S03]  /*6410*/  FMUL.FTZ R62, R62, UR17 ;  /* 0x000000113e3e7c20 */ /* 0x000fc60008410000 */
[----:B------:R-:W-:Y:S01]  /*6420*/  FSETP.GTU.FTZ.AND P0, PT, R63, UR4, PT ;  /* 0x000000043f007c0b */ /* 0x000fe2000bf1c000 */
[----:B------:R-:W-:Y:S01]  /*6430*/  FMUL.FTZ R62, R62, UR5 ;  /* 0x000000053e3e7c20 */ /* 0x000fe20008410000 */
        /* <DEDUP_REMOVED lines=15> */
.L_x_1834:
        /* <DEDUP_REMOVED lines=12> */
.L_x_1835:
        /* <DEDUP_REMOVED lines=43> */
.L_x_1833:
[----:B------:R-:W-:Y:S01]  /*68a0*/  I2FP.F32.U32 R63, R63 ;  /* 0x0000003f003f7245 */ /* 0x000fe20000201000 */
[----:B------:R-:W-:Y:S01]  /*68b0*/  IMAD.U32 R52, R52, 0x10000, RZ ;  /* 0x0001000034347824 */ /* 0x000fe200078e00ff */
[----:B------:R-:W-:Y:S02]  /*68c0*/  ISETP.NE.AND P1, PT, R122, 0x1, PT ;  /* 0x000000017a00780c */ /* 0x000fe40003f25270 */
[----:B------:R-:W-:Y:S01]  /*68d0*/  PRMT R62, R48, 0x7632, R62 ;  /* 0x00007632303e7816 */ /* 0x000fe2000000003e */
[----:B------:R-:W-:Y:S01]  /*68e0*/  FFMA.FTZ R63, R63, R118, 1.1641532182693481445e-10 ;  /* 0x2f0000003f3f7423 */ /* 0x000fe20000010076 */
[----:B------:R-:W-:Y:S01]  /*68f0*/  FMUL.FTZ R52, R52, UR17 ;  /* 0x0000001134347c20 */ /* 0x000fe20008410000 */
[----:B------:R-:W-:-:S03]  /*6900*/  SHF.L.U32 R119, R90, 0x10, RZ ;  /* 0x000000105a777819 */ /* 0x000fc600000006ff */
[----:B------:R-:W-:Y:S01]  /*6910*/  FMUL.FTZ R52, R52, UR5 ;  /* 0x0000000534347c20 */ /* 0x000fe20008410000 */
[----:B------:R-:W-:Y:S01]  /*6920*/  FSETP.GTU.FTZ.AND P0, PT, R63, UR4, PT ;  /* 0x000000043f007c0b */ /* 0x000fe2000bf1c000 */
[----:B------:R-:W-:Y:S02]  /*6930*/  IMAD.U32 R63, R62, 0x10000, RZ ;  /* 0x000100003e3f7824 */ /* 0x000fe400078e00ff */
[----:B------:R-:W-:Y:S01]  /*6940*/  IMAD.MOV.U32 R62, RZ, RZ, 0x2 ;  /* 0x00000002ff3e7424 */ /* 0x000fe200078e00ff */
        /* <DEDUP_REMOVED lines=13> */
.L_x_1837:
        /* <DEDUP_REMOVED lines=12> */
.L_x_1838:
        /* <DEDUP_REMOVED lines=43> */
.L_x_1836:
[----:B------:R-:W-:Y:S01]  /*6d90*/  I2FP.F32.U32 R63, R52 ;  /* 0x00000034003f7245 */ /* 0x000fe20000201000 */
[----:B------:R-:W-:Y:S01]  /*6da0*/  IMAD.U32 R52, R53, 0x10000, RZ ;  /* 0x0001000035347824 */ /* 0x000fe200078e00ff */
[----:B------:R-:W-:Y:S02]  /*6db0*/  ISETP.NE.AND P2, PT, R62, 0x1, PT ;  /* 0x000000013e00780c */ /* 0x000fe40003f45270 */
[----:B------:R-:W-:Y:S01]  /*6dc0*/  SHF.L.U32 R121, R49, 0x10, RZ ;  /* 0x0000001031797819 */ /* 0x000fe200000006ff */
[----:B------:R-:W-:Y:S01]  /*6dd0*/  FFMA.FTZ R63, R63, R118, 1.1641532182693481445e-10 ;  /* 0x2f0000003f3f7423 */ /* 0x000fe20000010076 */
[----:B------:R-:W-:-:S04]  /*6de0*/  FMUL.FTZ R52, R52, UR17 ;  /* 0x0000001134347c20 */ /* 0x000fc80008410000 */
[----:B------:R-:W-:Y:S01]  /*6df0*/  FMUL.FTZ R52, R52, UR5 ;  /* 0x0000000534347c20 */ /* 0x000fe20008410000 */
[----:B------:R-:W-:Y:S01]  /*6e00*/  FSETP.GTU.FTZ.AND P1, PT, R63, UR4, PT ;  /* 0x000000043f007c0b */ /* 0x000fe2000bf3c000 */
[----:B------:R-:W-:-:S03]  /*6e10*/  IMAD.U32 R63, R17, 0x10000, RZ ;  /* 0x00010000113f7824 */ /* 0x000fc600078e00ff */
[----:B------:R-:W-:Y:S02]  /*6e20*/  FSEL R52, R52, RZ, !P1 ;  /* 0x000000ff34347208 */ /* 0x000fe40004800000 */
[----:B------:R-:W-:-:S03]  /*6e30*/  PLOP3.LUT P1, PT, P1, PT, PT, 0x8, 0x80 ;  /* 0x000000000080781c */ /* 0x000fc60000f2e170 */
[--C-:B------:R-:W-:Y:S01]  /*6e40*/  FFMA.FTZ R122, R52, R63, R121.reuse ;  /* 0x0000003f347a7223 */ /* 0x100fe20000010079 */
[----:B------:R-:W-:Y:S01]  /*6e50*/  PRMT R121, R53, 0x7632, R121 ;  /* 0x0000763235797816 */ /* 0x000fe20000000079 */
        /* <DEDUP_REMOVED lines=11> */
.L_x_1840:
        /* <DEDUP_REMOVED lines=12> */
.L_x_1841:
        /* <DEDUP_REMOVED lines=43> */
.L_x_1839:
[----:B------:R-:W-:Y:S01]  /*7280*/  I2FP.F32.U32 R53, R53 ;  /* 0x0000003500357245 */ /* 0x000fe20000201000 */
[----:B------:R-:W-:Y:S01]  /*7290*/  IMAD.U32 R52, R91, 0x10000, RZ ;  /* 0x000100005b347824 */ /* 0x000fe200078e00ff */
        /* <DEDUP_REMOVED lines=8> */
[----:B------:R-:W-:Y:S02]  /*7320*/  IMAD.MOV.U32 R53, RZ, RZ, R110 ;  /* 0x000000ffff357224 */ /* 0x000fe400078e006e */
        /* <DEDUP_REMOVED lines=13> */
.L_x_1843:
        /* <DEDUP_REMOVED lines=12> */
.L_x_1844:
        /* <DEDUP_REMOVED lines=43> */
.L_x_1842:
[----:B------:R-:W-:Y:S01]  /*7770*/  I2FP.F32.U32 R53, R53 ;  /* 0x0000003500357245 */ /* 0x000fe20000201000 */
[----:B------:R-:W-:Y:S01]  /*7780*/  IMAD.U32 R52, R54, 0x10000, RZ ;  /* 0x0001000036347824 */ /* 0x000fe200078e00ff */
[----:B------:R-:W-:Y:S01]  /*7790*/  ISETP.NE.AND P4, PT, R62, 0x1, PT ;  /* 0x000000013e00780c */ /* 0x000fe20003f85270 */
[----:B------:R-:W-:Y:S01]  /*77a0*/  IMAD.U32 R63, R50, 0x10000, RZ ;  /* 0x00010000323f7824 */ /* 0x000fe200078e00ff */
        /* <DEDUP_REMOVED lines=8> */
[----:B------:R-:W-:Y:S01]  /*7830*/  FFMA.FTZ R124, R52, R53, R63 ;  /* 0x00000035347c7223 */ /* 0x000fe2000001003f */
[----:B------:R-:W-:Y:S01]  /*7840*/  IMAD.MOV.U32 R63, RZ, RZ, 0x2 ;  /* 0x00000002ff3f7424 */ /* 0x000fe200078e00ff */
[----:B------:R-:W-:Y:S01]  /*7850*/  MOV R53, R110 ;  /* 0x0000006e00357202 */ /* 0x000fe20000000f00 */
[----:B------:R-:W-:Y:S07]  /*7860*/  @!P4 BRA `(.L_x_1845) ;  /* 0x0000000000fcc947 */ /* 0x000fee0003800000 */
        /* <DEDUP_REMOVED lines=8> */
.L_x_1846:
        /* <DEDUP_REMOVED lines=12> */
.L_x_1847:
        /* <DEDUP_REMOVED lines=43> */
.L_x_1845:
        /* <DEDUP_REMOVED lines=24> */
.L_x_1849:
        /* <DEDUP_REMOVED lines=12> */
.L_x_1850:
        /* <DEDUP_REMOVED lines=43> */
.L_x_1848:
[----:B------:R-:W-:Y:S01]  /*8150*/  I2FP.F32.U32 R53, R53 ;  /* 0x0000003500357245 */ /* 0x000fe20000201000 */
[----:B------:R-:W-:Y:S01]  /*8160*/  IMAD.U32 R127, R19, 0x10000, RZ ;  /* 0x00010000137f7824 */ /* 0x000fe200078e00ff */
[----:B------:R-:W-:Y:S01]  /*8170*/  SHF.L.U32 R52, R55, 0x10, RZ ;  /* 0x0000001037347819 */ /* 0x000fe200000006ff */
        /* <DEDUP_REMOVED lines=21> */
.L_x_1852:
        /* <DEDUP_REMOVED lines=14> */
.L_x_1853:
        /* <DEDUP_REMOVED lines=43> */
.L_x_1851:
[----:B------:R-:W-:Y:S01]  /*8660*/  I2FP.F32.U32 R53, R53 ;  /* 0x0000003500357245 */ /* 0x000fe20000201000 */
[----:B------:R-:W-:Y:S01]  /*8670*/  IMAD.U32 R126, R126, 0x10000, RZ ;  /* 0x000100007e7e7824 */ /* 0x000fe200078e00ff */
[----:B------:R-:W-:Y:S02]  /*8680*/  PRMT R52, R51, 0x7632, R52 ;  /* 0x0000763233347816 */ /* 0x000fe40000000034 */
[----:B------:R-:W-:Y:S01]  /*8690*/  SHF.L.U32 R55, R93, 0x10, RZ ;  /* 0x000000105d377819 */ /* 0x000fe200000006ff */
[----:B------:R-:W-:Y:S01]  /*86a0*/  FFMA.FTZ R53, R53, R118, 1.1641532182693481445e-10 ;  /* 0x2f00000035357423 */ /* 0x000fe20000010076 */
[----:B------:R-:W-:Y:S01]  /*86b0*/  FMUL.FTZ R126, R126, UR17 ;  /* 0x000000117e7e7c20 */ /* 0x000fe20008410000 */
[----:B------:R-:W-:Y:S01]  /*86c0*/  IMAD.U32 R63, R52, 0x10000, RZ ;  /* 0x00010000343f7824 */ /* 0x000fe200078e00ff */
[----:B------:R-:W-:Y:S02]  /*86d0*/  F2FP.BF16.F32.PACK_AB R54, R123, R124 ;  /* 0x0000007c7b36723e */ /* 0x000fe400000010ff */
[----:B------:R-:W-:Y:S01]  /*86e0*/  FMUL.FTZ R126, R126, UR5 ;  /* 0x000000057e7e7c20 */ /* 0x000fe20008410000 */
[----:B------:R-:W-:-:S02]  /*86f0*/  FSETP.GTU.FTZ.AND P6, PT, R53, UR4, PT ;  /* 0x0000000435007c0b */ /* 0x000fc4000bfdc000 */
[----:B------:R-:W-:Y:S02]  /*8700*/  F2FP.BF16.F32.PACK_AB R53, R121, R122 ;  /* 0x0000007a7935723e */ /* 0x000fe400000010ff */
[----:B------:R-:W-:Y:S02]  /*8710*/  FSEL R126, R126, RZ, !P6 ;  /* 0x000000ff7e7e7208 */ /* 0x000fe40007000000 */
[----:B------:R-:W-:Y:S02]  /*8720*/  PLOP3.LUT P6, PT, P6, PT, PT, 0x8, 0x80 ;  /* 0x000000000080781c */ /* 0x000fe400037ce170 */
[----:B------:R-:W-:Y:S01]  /*8730*/  F2FP.BF16.F32.PACK_AB R52, R119, R120 ;  /* 0x000000787734723e */ /* 0x000fe200000010ff */
[----:B------:R-:W-:-:S05]  /*8740*/  FFMA.FTZ R126, R126, R55, R63 ;  /* 0x000000377e7e7223 */ /* 0x000fca000001003f */
[----:B------:R-:W-:Y:S01]  /*8750*/  F2FP.BF16.F32.PACK_AB R55, R126, R127 ;  /* 0x0000007f7e37723e */ /* 0x000fe200000010ff */
[----:B------:R-:W-:Y:S06]  /*8760*/  BRA `(.L_x_1854) ;  /* 0x0000002400d87947 */ /* 0x000fec0003800000 */
.L_x_1829:
        /* <DEDUP_REMOVED lines=15> */
.L_x_1856:
        /* <DEDUP_REMOVED lines=12> */
.L_x_1857:
        /* <DEDUP_REMOVED lines=39> */
[----:B------:R-:W-:Y:S01]  /*8b90*/  MOV R110, R122 ;  /* 0x0000007a006e7202 */ /* 0x000fe20000000f00 */
[----:B------:R-:W-:Y:S01]  /*8ba0*/  IMAD.MOV.U32 R117, RZ, RZ, R62 ;  /* 0x000000ffff757224 */ /* 0x000fe200078e003e */
[----:B------:R-:W-:Y:S01]  /*8bb0*/  LOP3.LUT R108, R120, UR30, R63, 0x96, !PT ;  /* 0x0000001e786c7c12 */ /* 0x000fe2000f8e963f */
[----:B------:R-:W-:-:S07]  /*8bc0*/  IMAD.MOV.U32 R62, RZ, RZ, R128 ;  /* 0x000000ffff3e7224 */ /* 0x000fce00078e0080 */
.L_x_1855:
[----:B------:R-:W-:Y:S01]  /*8bd0*/  I2FP.F32.U32 R63, R62 ;  /* 0x0000003e003f7245 */ /* 0x000fe20000201000 */
[C---:B-----5:R-:W-:Y:S01]  /*8be0*/  IMAD.U32 R62, R52.reuse, 0x10000, RZ ;  /* 0x00010000343e7824 */ /* 0x060fe200078e00ff */
[----:B------:R-:W-:Y:S02]  /*8bf0*/  ISETP.NE.AND P1, PT, R121, 0x1, PT ;  /* 0x000000017900780c */ /* 0x000fe40003f25270 */
[----:B------:R-:W-:Y:S01]  /*8c00*/  PRMT R52, R52, 0x7632, R52 ;  /* 0x0000763234347816 */ /* 0x000fe20000000034 */
        /* <DEDUP_REMOVED lines=20> */
.L_x_1859:
        /* <DEDUP_REMOVED lines=12> */
.L_x_1860:
        /* <DEDUP_REMOVED lines=43> */
.L_x_1858:
        /* <DEDUP_REMOVED lines=8> */
[----:B------:R-:W-:-:S04]  /*9140*/  FSETP.GTU.FTZ.AND P0, PT, R63, UR4, PT ;  /* 0x000000043f007c0b */ /* 0x000fc8000bf1c000 */
        /* <DEDUP_REMOVED lines=13> */
.L_x_1862:
        /* <DEDUP_REMOVED lines=12> */
.L_x_1863:
        /* <DEDUP_REMOVED lines=41> */
[----:B------:R-:W-:Y:S01]  /*9570*/  LOP3.LUT R108, R122, UR30, R63, 0x96, !PT ;  /* 0x0000001e7a6c7c12 */ /* 0x000fe2000f8e963f */
[----:B------:R-:W-:-:S07]  /*9580*/  IMAD.MOV.U32 R117, RZ, RZ, R62 ;  /* 0x000000ffff757224 */ /* 0x000fce00078e003e */
.L_x_1861:
[----:B------:R-:W-:Y:S01]  /*9590*/  I2FP.F32.U32 R63, R52 ;  /* 0x00000034003f7245 */ /* 0x000fe20000201000 */
[----:B------:R-:W-:Y:S01]  /*95a0*/  IMAD.MOV.U32 R62, RZ, RZ, 0x2 ;  /* 0x00000002ff3e7424 */ /* 0x000fe200078e00ff */
[----:B------:R-:W-:Y:S02]  /*95b0*/  SHF.L.U32 R52, R53, 0x10, RZ ;  /* 0x0000001035347819 */ /* 0x000fe400000006ff */
[----:B------:R-:W-:Y:S01]  /*95c0*/  ISETP.NE.AND P2, PT, R123, 0x1, PT ;  /* 0x000000017b00780c */ /* 0x000fe20003f45270 */
[----:B------:R-:W-:Y:S01]  /*95d0*/  FFMA.FTZ R63, R63, R118, 1.1641532182693481445e-10 ;  /* 0x2f0000003f3f7423 */ /* 0x000fe20000010076 */
[----:B------:R-:W-:Y:S01]  /*95e0*/  PRMT R121, R53, 0x7632, R121 ;  /* 0x0000763235797816 */ /* 0x000fe20000000079 */
[----:B------:R-:W-:Y:S01]  /*95f0*/  FMUL.FTZ R52, R52, UR17 ;  /* 0x0000001134347c20 */ /* 0x000fe20008410000 */
[----:B------:R-:W-:Y:S02]  /*9600*/  MOV R53, R110 ;  /* 0x0000006e00357202 */ /* 0x000fe40000000f00 */
[----:B------:R-:W-:Y:S01]  /*9610*/  FSETP.GTU.FTZ.AND P1, PT, R63, UR4, PT ;  /* 0x000000043f007c0b */ /* 0x000fe2000bf3c000 */
[----:B------:R-:W-:Y:S01]  /*9620*/  FMUL.FTZ R52, R52, UR5 ;  /* 0x0000000534347c20 */ /* 0x000fe20008410000 */
[----:B------:R-:W-:-:S04]  /*9630*/  IMAD.U32 R63, R17, 0x10000, RZ ;  /* 0x00010000113f7824 */ /* 0x000fc800078e00ff */
        /* <DEDUP_REMOVED lines=12> */
.L_x_1865:
        /* <DEDUP_REMOVED lines=12> */
.L_x_1866:
        /* <DEDUP_REMOVED lines=43> */
.L_x_1864:
[----:B------:R-:W-:Y:S01]  /*9a70*/  I2FP.F32.U32 R53, R53 ;  /* 0x0000003500357245 */ /* 0x000fe20000201000 */
[----:B------:R-:W-:Y:S01]  /*9a80*/  IMAD.U32 R121, R121, 0x10000, RZ ;  /* 0x0001000079797824 */ /* 0x000fe200078e00ff */
[----:B------:R-:W-:Y:S01]  /*9a90*/  ISETP.NE.AND P3, PT, R62, 0x1, PT ;  /* 0x000000013e00780c */ /* 0x000fe20003f65270 */
[----:B------:R-:W-:Y:S01]  /*9aa0*/  IMAD.U32 R52, R91, 0x10000, RZ ;  /* 0x000100005b347824 */ /* 0x000fe200078e00ff */
[----:B------:R-:W-:Y:S01]  /*9ab0*/  MOV R63, 0x2 ;  /* 0x00000002003f7802 */ /* 0x000fe20000000f00 */
        /* <DEDUP_REMOVED lines=17> */
.L_x_1868:
        /* <DEDUP_REMOVED lines=12> */
.L_x_1869:
        /* <DEDUP_REMOVED lines=43> */
.L_x_1867:
[----:B------:R-:W-:Y:S01]  /*9f40*/  I2FP.F32.U32 R53, R53 ;  /* 0x0000003500357245 */ /* 0x000fe20000201000 */
[C---:B------:R-:W-:Y:S01]  /*9f50*/  IMAD.U32 R52, R54.reuse, 0x10000, RZ ;  /* 0x0001000036347824 */ /* 0x040fe200078e00ff */
[----:B------:R-:W-:Y:S02]  /*9f60*/  ISETP.NE.AND P4, PT, R63, 0x1, PT ;  /* 0x000000013f00780c */ /* 0x000fe40003f85270 */
[----:B------:R-:W-:Y:S01]  /*9f70*/  PRMT R54, R54, 0x7632, R54 ;  /* 0x0000763236367816 */ /* 0x000fe20000000036 */
[----:B------:R-:W-:Y:S01]  /*9f80*/  FFMA.FTZ R53, R53, R118, 1.1641532182693481445e-10 ;  /* 0x2f00000035357423 */ /* 0x000fe20000010076 */
[----:B------:R-:W-:-:S04]  /*9f90*/  FMUL.FTZ R52, R52, UR17 ;  /* 0x0000001134347c20 */ /* 0x000fc80008410000 */
[----:B------:R-:W-:Y:S01]  /*9fa0*/  FMUL.FTZ R52, R52, UR5 ;  /* 0x0000000534347c20 */ /* 0x000fe20008410000 */
[----:B------:R-:W-:Y:S02]  /*9fb0*/  FSETP.GTU.FTZ.AND P3, PT, R53, UR4, PT ;  /* 0x0000000435007c0b */ /* 0x000fe4000bf7c000 */
[----:B------:R-:W-:Y:S02]  /*9fc0*/  SHF.L.U32 R53, R18, 0x10, RZ ;  /* 0x0000001012357819 */ /* 0x000fe400000006ff */
[----:B------:R-:W-:Y:S01]  /*9fd0*/  FSEL R124, R52, RZ, !P3 ;  /* 0x000000ff347c7208 */ /* 0x000fe20005800000 */
[----:B------:R-:W-:Y:S01]  /*9fe0*/  IMAD.MOV.U32 R52, RZ, RZ, 0x2 ;  /* 0x00000002ff347424 */ /* 0x000fe200078e00ff */
        /* <DEDUP_REMOVED lines=12> */
.L_x_1871:
        /* <DEDUP_REMOVED lines=12> */
.L_x_1872:
        /* <DEDUP_REMOVED lines=43> */
.L_x_1870:
[----:B------:R-:W-:Y:S01]  /*a420*/  I2FP.F32.U32 R53, R53 ;  /* 0x0000003500357245 */ /* 0x000fe20000201000 */
[----:B------:R-:W-:Y:S01]  /*a430*/  IMAD.U32 R123, R92, 0x10000, RZ ;  /* 0x000100005c7b7824 */ /* 0x000fe200078e00ff */
[----:B------:R-:W-:Y:S01]  /*a440*/  SHF.L.U32 R54, R54, 0x10, RZ ;  /* 0x0000001036367819 */ /* 0x000fe200000006ff */
[----:B------:R-:W-:Y:S01]  /*a450*/  IMAD.MOV.U32 R62, RZ, RZ, 0x2 ;  /* 0x00000002ff3e7424 */ /* 0x000fe200078e00ff */
        /* <DEDUP_REMOVED lines=18> */
.L_x_1874:
        /* <DEDUP_REMOVED lines=12> */
.L_x_1875:
        /* <DEDUP_REMOVED lines=43> */
.L_x_1873:
[----:B------:R-:W-:Y:S01]  /*a8f0*/  I2FP.F32.U32 R53, R53 ;  /* 0x0000003500357245 */ /* 0x000fe20000201000 */
[----:B------:R-:W-:Y:S01]  /*a900*/  IMAD.U32 R52, R55, 0x10000, RZ ;  /* 0x0001000037347824 */ /* 0x000fe200078e00ff */
[----:B------:R-:W-:Y:S01]  /*a910*/  ISETP.NE.AND P6, PT, R62, 0x1, PT ;  /* 0x000000013e00780c */ /* 0x000fe20003fc5270 */
[----:B------:R-:W-:Y:S01]  /*a920*/  IMAD.U32 R54, R19, 0x10000, RZ ;  /* 0x0001000013367824 */ /* 0x000fe200078e00ff */
        /* <DEDUP_REMOVED lines=19> */
.L_x_1877:
        /* <DEDUP_REMOVED lines=14> */
.L_x_1878:
        /* <DEDUP_REMOVED lines=43> */
.L_x_1876:
[----:B------:R-:W-:Y:S01]  /*adf0*/  I2FP.F32.U32 R53, R53 ;  /* 0x0000003500357245 */ /* 0x000fe20000201000 */
[----:B------:R-:W-:Y:S01]  /*ae00*/  IMAD.U32 R126, R126, 0x10000, RZ ;  /* 0x000100007e7e7824 */ /* 0x000fe200078e00ff */
[----:B------:R-:W-:Y:S02]  /*ae10*/  SHF.L.U32 R55, R93, 0x10, RZ ;  /* 0x000000105d377819 */ /* 0x000fe400000006ff */
[----:B------:R-:W-:Y:S01]  /*ae20*/  F2FP.BF16.F32.PACK_AB R54, R123, R124 ;  /* 0x0000007c7b36723e */ /* 0x000fe200000010ff */
[----:B------:R-:W-:Y:S01]  /*ae30*/  FFMA.FTZ R53, R53, R118, 1.1641532182693481445e-10 ;  /* 0x2f00000035357423 */ /* 0x000fe20000010076 */
[----:B------:R-:W-:Y:S01]  /*ae40*/  FMUL.FTZ R126, R126, UR17 ;  /* 0x000000117e7e7c20 */ /* 0x000fe20008410000 */
[----:B------:R-:W-:-:S03]  /*ae50*/  F2FP.BF16.F32.PACK_AB R52, R119, R120 ;  /* 0x000000787734723e */ /* 0x000fc600000010ff */
[----:B------:R-:W-:Y:S01]  /*ae60*/  FMUL.FTZ R126, R126, UR5 ;  /* 0x000000057e7e7c20 */ /* 0x000fe20008410000 */
[----:B------:R-:W-:Y:S02]  /*ae70*/  FSETP.GTU.FTZ.AND P6, PT, R53, UR4, PT ;  /* 0x0000000435007c0b */ /* 0x000fe4000bfdc000 */
[----:B------:R-:W-:Y:S02]  /*ae80*/  F2FP.BF16.F32.PACK_AB R53, R121, R122 ;  /* 0x0000007a7935723e */ /* 0x000fe400000010ff */
[----:B------:R-:W-:Y:S02]  /*ae90*/  FSEL R126, R126, RZ, !P6 ;  /* 0x000000ff7e7e7208 */ /* 0x000fe40007000000 */
[----:B------:R-:W-:-:S03]  /*aea0*/  PLOP3.LUT P6, PT, P6, PT, PT, 0x8, 0x80 ;  /* 0x000000000080781c */ /* 0x000fc600037ce170 */
[----:B------:R-:W-:-:S05]  /*aeb0*/  FMUL.FTZ R126, R55, R126 ;  /* 0x0000007e377e7220 */ /* 0x000fca0000410000 */
[----:B------:R-:W-:-:S07]  /*aec0*/  F2FP.BF16.F32.PACK_AB R55, R126, R127 ;  /* 0x0000007f7e37723e */ /* 0x000fce00000010ff */
.L_x_1854:
[----:B------:R-:W0:Y:S01]  /*aed0*/  @UP1 LDCU.64 UR40, c[0x0][0x3a0] ;  /* 0x00007400ff2817ac */ /* 0x000e220008000a00 */
[----:B------:R-:W-:Y:S01]  /*aee0*/  SEL R62, RZ, 0x100, !P0 ;  /* 0x00000100ff3e7807 */ /* 0x000fe20004000000 */
[C---:B------:R-:W-:Y:S01]  /*aef0*/  IMAD.WIDE.U32 R134, R114.reuse, 0x10, R56 ;  /* 0x0000001072867825 */ /* 0x040fe200078e0038 */
[----:B------:R-:W-:Y:S02]  /*af00*/  PLOP3.LUT P0, PT, PT, PT, UP1, 0x80, 0x8 ;  /* 0x000000000008781c */ /* 0x000fe40003f0f018 */
[----:B------:R-:W-:Y:S01]  /*af10*/  SEL R130, RZ, 0x1000000, !P6 ;  /* 0x01000000ff827807 */ /* 0x000fe20007000000 */
[----:B------:R-:W-:Y:S01]  /*af20*/  IMAD.WIDE.U32 R132, R114, 0x8, R58 ;  /* 0x0000000872847825 */ /* 0x000fe200078e003a */
[----:B------:R-:W-:Y:S01]  /*af30*/  ISETP.NE.AND P6, PT, R125, RZ, PT ;  /* 0x000000ff7d00720c */ /* 0x000fe20003fc5270 */
[----:B------:R1:W-:Y:S01]  /*af40*/  STG.E.128 desc[UR10][R134.64], R52 ;  /* 0x0000003486007986 */ /* 0x0003e2000c101d0a */
[----:B------:R-:W-:Y:S02]  /*af50*/  SEL R129, RZ, 0x10000, !P5 ;  /* 0x00010000ff817807 */ /* 0x000fe40006800000 */
[----:B------:R-:W-:-:S02]  /*af60*/  SEL R128, RZ, 0x100, !P4 ;  /* 0x00000100ff807807 */ /* 0x000fc40006000000 */
[----:B------:R-:W-:Y:S02]  /*af70*/  SEL R125, RZ, 0x1000000, !P2 ;  /* 0x01000000ff7d7807 */ /* 0x000fe40005000000 */
[----:B------:R-:W-:Y:S02]  /*af80*/  SEL R63, RZ, 0x10000, !P1 ;  /* 0x00010000ff3f7807 */ /* 0x000fe40004800000 */
[----:B------:R-:W-:Y:S02]  /*af90*/  PLOP3.LUT P1, PT, PT, PT, UP1, 0x80, 0x8 ;  /* 0x000000000008781c */ /* 0x000fe40003f2f018 */
[----:B------:R-:W-:Y:S01]  /*afa0*/  LOP3.LUT R128, R128, R130, R129, 0xfe, !PT ;  /* 0x0000008280807212 */ /* 0x000fe200078efe81 */
[----:B------:R-:W-:Y:S01]  /*afb0*/  IMAD.MOV.U32 R130, RZ, RZ, 0x10 ;  /* 0x00000010ff827424 */ /* 0x000fe200078e00ff */
[----:B------:R-:W-:Y:S01]  /*afc0*/  LOP3.LUT R62, R62, R125, R63, 0xfe, !PT ;  /* 0x0000007d3e3e7212 */ /* 0x000fe200078efe3f */
[----:B------:R-:W-:Y:S01]  /*afd0*/  VIADD R125, R64, 0x100 ;  /* 0x00000100407d7836 */ /* 0x000fe20000000000 */
[----:B------:R-:W-:-:S02]  /*afe0*/  SEL R63, RZ, 0x1, !P3 ;  /* 0x00000001ff3f7807 */ /* 0x000fc40005800000 */
[----:B------:R-:W-:Y:S02]  /*aff0*/  SEL R129, RZ, 0x1, !P6 ;  /* 0x00000001ff817807 */ /* 0x000fe40007000000 */
[----:B------:R-:W-:Y:S02]  /*b000*/  LOP3.LUT R63, R128, R63, RZ, 0xfc, !PT ;  /* 0x0000003f803f7212 */ /* 0x000fe400078efcff */
[----:B------:R-:W-:Y:S01]  /*b010*/  LOP3.LUT R62, R62, R129, RZ, 0xfc, !PT ;  /* 0x000000813e3e7212 */ /* 0x000fe200078efcff */
[----:B0-----:R-:W-:-:S04]  /*b020*/  @P0 IMAD.WIDE.U32 R128, R125, R130, UR40 ;  /* 0x000000287d800e25 */ /* 0x001fc8000f8e0082 */
[----:B------:R-:W-:Y:S01]  /*b030*/  IMAD.WIDE.U32 R130, R125, 0x10, R60 ;  /* 0x000000107d827825 */ /* 0x000fe200078e003c */
[----:B------:R0:W-:Y:S04]  /*b040*/  STG.E.64 desc[UR10][R132.64], R62 ;  /* 0x0000003e84007986 */ /* 0x0001e8000c101b0a */
[----:B------:R0:W5:Y:S04]  /*b050*/  @P1 LDG.E.128 R48, desc[UR10][R128.64] ;  /* 0x0000000a80301981 */ /* 0x000168000c1e1d00 */
[----:B-1----:R0:W5:Y:S01]  /*b060*/  LDG.E.128 R52, desc[UR10][R130.64] ;  /* 0x0000000a82347981 */ /* 0x002162000c1e1d00 */
[----:B------:R-:W-:Y:S05]  /*b070*/  BRA.U !UP1, `(.L_x_1879) ;  /* 0x00000029090c7547 */ /* 0x000fea000b800000 */
[----:B------:R-:W-:Y:S01]  /*b080*/  ISETP.NE.AND P0, PT, R136, 0x1, PT ;  /* 0x000000018800780c */ /* 0x000fe20003f05270 */
[----:B0-----:R-:W-:Y:S02]  /*b090*/  HFMA2 R128, -RZ, RZ, 0, 1.1920928955078125e-07 ;  /* 0x00000002ff807431 */ /* 0x001fe400000001ff */
[----:B------:R-:W-:Y:S02]  /*b0a0*/  IMAD.MOV.U32 R62, RZ, RZ, R110 ;  /* 0x000000ffff3e7224 */ /* 0x000fe400078e006e */
[----:B------:R-:W-:-:S08]  /*b0b0*/  IMAD.MOV.U32 R137, RZ, RZ, R117 ;  /* 0x000000ffff897224 */ /* 0x000fd000078e0075 */
        /* <DEDUP_REMOVED lines=11> */
.L_x_1881:
        /* <DEDUP_REMOVED lines=12> */
.L_x_1882:
        /* <DEDUP_REMOVED lines=43> */
.L_x_1880:
[----:B------:R-:W-:Y:S01]  /*b4e0*/  I2FP.F32.U32 R63, R62 ;  /* 0x0000003e003f7245 */ /* 0x000fe20000201000 */
[----:B-----5:R-:W-:Y:S01]  /*b4f0*/  IMAD.U32 R62, R52, 0x10000, RZ ;  /* 0x00010000343e7824 */ /* 0x020fe200078e00ff */
[----:B------:R-:W-:Y:S01]  /*b500*/  ISETP.NE.AND P1, PT, R128, 0x1, PT ;  /* 0x000000018000780c */ /* 0x000fe20003f25270 */
[----:B------:R-:W-:Y:S01]  /*b510*/  IMAD.MOV.U32 R130, RZ, RZ, 0x2 ;  /* 0x00000002ff827424 */ /* 0x000fe200078e00ff */
[----:B------:R-:W-:Y:S01]  /*b520*/  SHF.L.U32 R129, R24, 0x10, RZ ;  /* 0x0000001018817819 */ /* 0x000fe200000006ff */
        /* <DEDUP_REMOVED lines=20> */
.L_x_1884:
        /* <DEDUP_REMOVED lines=12> */
.L_x_1885:
        /* <DEDUP_REMOVED lines=43> */
.L_x_1883:
[----:B------:R-:W-:Y:S01]  /*b9e0*/  I2FP.F32.U32 R63, R63 ;  /* 0x0000003f003f7245 */ /* 0x000fe20000201000 */
[----:B------:R-:W-:Y:S01]  /*b9f0*/  IMAD.U32 R52, R52, 0x10000, RZ ;  /* 0x0001000034347824 */ /* 0x000fe200078e00ff */
[----:B------:R-:W-:Y:S02]  /*ba00*/  ISETP.NE.AND P1, PT, R130, 0x1, PT ;  /* 0x000000018200780c */ /* 0x000fe40003f25270 */
[----:B------:R-:W-:Y:S01]  /*ba10*/  PRMT R62, R48, 0x7632, R62 ;  /* 0x00007632303e7816 */ /* 0x000fe2000000003e */
[----:B------:R-:W-:Y:S01]  /*ba20*/  FFMA.FTZ R63, R63, R118, 1.1641532182693481445e-10 ;  /* 0x2f0000003f3f7423 */ /* 0x000fe20000010076 */
[----:B------:R-:W-:Y:S02]  /*ba30*/  FMUL.FTZ R52, R52, UR17 ;  /* 0x0000001134347c20 */ /* 0x000fe40008410000 */
[----:B------:R-:W-:Y:S01]  /*ba40*/  SHF.L.U32 R131, R62, 0x10, RZ ;  /* 0x000000103e837819 */ /* 0x000fe200000006ff */
[----:B------:R-:W-:Y:S02]  /*ba50*/  IMAD.MOV.U32 R62, RZ, RZ, 0x2 ;  /* 0x00000002ff3e7424 */ /* 0x000fe400078e00ff */
[----:B------:R-:W-:Y:S01]  /*ba60*/  FMUL.FTZ R52, R52, UR5 ;  /* 0x0000000534347c20 */ /* 0x000fe20008410000 */
[----:B------:R-:W-:Y:S01]  /*ba70*/  FSETP.GTU.FTZ.AND P0, PT, R63, UR4, PT ;  /* 0x000000043f007c0b */ /* 0x000fe2000bf1c000 */
[----:B------:R-:W-:-:S03]  /*ba80*/  IMAD.U32 R63, R85, 0x10000, RZ ;  /* 0x00010000553f7824 */ /* 0x000fc600078e00ff */
        /* <DEDUP_REMOVED lines=13> */
.L_x_1887:
        /* <DEDUP_REMOVED lines=12> */
.L_x_1888:
        /* <DEDUP_REMOVED lines=43> */
.L_x_1886:
[----:B------:R-:W-:Y:S01]  /*bed0*/  I2FP.F32.U32 R63, R52 ;  /* 0x00000034003f7245 */ /* 0x000fe20000201000 */
[----:B------:R-:W-:Y:S01]  /*bee0*/  IMAD.U32 R131, R25, 0x10000, RZ ;  /* 0x0001000019837824 */ /* 0x000fe200078e00ff */
[----:B------:R-:W-:Y:S01]  /*bef0*/  SHF.L.U32 R52, R53, 0x10, RZ ;  /* 0x0000001035347819 */ /* 0x000fe200000006ff */
[----:B------:R-:W-:Y:S01]  /*bf00*/  HFMA2 R132, -RZ, RZ, 0, 1.1920928955078125e-07 ;  /* 0x00000002ff847431 */ /* 0x000fe200000001ff */
        /* <DEDUP_REMOVED lines=20> */
.L_x_1890:
        /* <DEDUP_REMOVED lines=12> */
.L_x_1891:
        /* <DEDUP_REMOVED lines=43> */
.L_x_1889:
[----:B------:R-:W-:Y:S01]  /*c3c0*/  I2FP.F32.U32 R53, R53 ;  /* 0x0000003500357245 */ /* 0x000fe20000201000 */
[----:B------:R-:W-:Y:S01]  /*c3d0*/  IMAD.U32 R130, R130, 0x10000, RZ ;  /* 0x0001000082827824 */ /* 0x000fe200078e00ff */
[----:B------:R-:W-:Y:S01]  /*c3e0*/  ISETP.NE.AND P3, PT, R132, 0x1, PT ;  /* 0x000000018400780c */ /* 0x000fe20003f65270 */
[----:B------:R-:W-:Y:S01]  /*c3f0*/  IMAD.MOV.U32 R62, RZ, RZ, 0x2 ;  /* 0x00000002ff3e7424 */ /* 0x000fe200078e00ff */
[----:B------:R-:W-:Y:S01]  /*c400*/  PRMT R52, R49, 0x7632, R52 ;  /* 0x0000763231347816 */ /* 0x000fe20000000034 */
[----:B------:R-:W-:Y:S01]  /*c410*/  FFMA.FTZ R53, R53, R118, 1.1641532182693481445e-10 ;  /* 0x2f00000035357423 */ /* 0x000fe20000010076 */
[----:B------:R-:W-:-:S03]  /*c420*/  FMUL.FTZ R130, R130, UR17 ;  /* 0x0000001182827c20 */ /* 0x000fc60008410000 */
[----:B------:R-:W-:Y:S02]  /*c430*/  IMAD.U32 R63, R52, 0x10000, RZ ;  /* 0x00010000343f7824 */ /* 0x000fe400078e00ff */
        /* <DEDUP_REMOVED lines=16> */
.L_x_1893:
        /* <DEDUP_REMOVED lines=12> */
.L_x_1894:
        /* <DEDUP_REMOVED lines=43> */
.L_x_1892:
        /* <DEDUP_REMOVED lines=24> */
.L_x_1896:
        /* <DEDUP_REMOVED lines=12> */
.L_x_1897:
        /* <DEDUP_REMOVED lines=43> */
.L_x_1895:
        /* <DEDUP_REMOVED lines=24> */
.L_x_1899:
        /* <DEDUP_REMOVED lines=12> */
.L_x_1900:
        /* <DEDUP_REMOVED lines=43> */
.L_x_1898:
        /* <DEDUP_REMOVED lines=24> */
.L_x_1902:
        /* <DEDUP_REMOVED lines=14> */
.L_x_1903:
        /* <DEDUP_REMOVED lines=43> */
.L_x_1901:
        /* <DEDUP_REMOVED lines=17> */
.L_x_1879:
[----:B------:R-:W-:Y:S01]  /*d8b0*/  ISETP.NE.AND P0, PT, R136, 0x1, PT ;  /* 0x000000018800780c */ /* 0x000fe20003f05270 */
[----:B0-----:R-:W-:Y:S01]  /*d8c0*/  IMAD.MOV.U32 R130, RZ, RZ, 0x2 ;  /* 0x00000002ff827424 */ /* 0x001fe200078e00ff */
        /* <DEDUP_REMOVED lines=13> */
.L_x_1906:
        /* <DEDUP_REMOVED lines=12> */
.L_x_1907:
        /* <DEDUP_REMOVED lines=40> */
[----:B------:R-:W-:Y:S01]  /*dce0*/  IMAD.MOV.U32 R62, RZ, RZ, R117 ;  /* 0x000000ffff3e7224 */ /* 0x000fe200078e0075 */
[----:B------:R-:W-:Y:S01]  /*dcf0*/  LOP3.LUT R108, R128, UR30, R63, 0x96, !PT ;  /* 0x0000001e806c7c12 */ /* 0x000fe2000f8e963f */
[----:B------:R-:W-:-:S07]  /*dd00*/  IMAD.MOV.U32 R130, RZ, RZ, RZ ;  /* 0x000000ffff827224 */ /* 0x000fce00078e00ff */
.L_x_1905:
[----:B------:R-:W-:Y:S01]  /*dd10*/  I2FP.F32.U32 R63, R62 ;  /* 0x0000003e003f7245 */ /* 0x000fe20000201000 */
[----:B------:R-:W-:Y:S01]  /*dd20*/  IMAD.U32 R128, R24, 0x10000, RZ ;  /* 0x0001000018807824 */ /* 0x000fe200078e00ff */
[----:B-----5:R-:W-:Y:S02]  /*dd30*/  SHF.L.U32 R62, R52, 0x10, RZ ;  /* 0x00000010343e7819 */ /* 0x020fe400000006ff */
        /* <DEDUP_REMOVED lines=21> */
.L_x_1909:
        /* <DEDUP_REMOVED lines=12> */
.L_x_1910:
        /* <DEDUP_REMOVED lines=43> */
.L_x_1908:
        /* <DEDUP_REMOVED lines=22> */
.L_x_1912:
        /* <DEDUP_REMOVED lines=12> */
.L_x_1913:
        /* <DEDUP_REMOVED lines=43> */
.L_x_1911:
[----:B------:R-:W-:Y:S01]  /*e6d0*/  I2FP.F32.U32 R63, R52 ;  /* 0x00000034003f7245 */ /* 0x000fe20000201000 */
[----:B------:R-:W-:Y:S01]  /*e6e0*/  IMAD.U32 R52, R53, 0x10000, RZ ;  /* 0x0001000035347824 */ /* 0x000fe200078e00ff */
[----:B------:R-:W-:Y:S02]  /*e6f0*/  ISETP.NE.AND P2, PT, R132, 0x1, PT ;  /* 0x000000018400780c */ /* 0x000fe40003f45270 */
[----:B------:R-:W-:Y:S01]  /*e700*/  SHF.L.U32 R62, R25, 0x10, RZ ;  /* 0x00000010193e7819 */ /* 0x000fe200000006ff */
[----:B------:R-:W-:Y:S01]  /*e710*/  FFMA.FTZ R63, R63, R118, 1.1641532182693481445e-10 ;  /* 0x2f0000003f3f7423 */ /* 0x000fe20000010076 */
[----:B------:R-:W-:Y:S01]  /*e720*/  FMUL.FTZ R52, R52, UR17 ;  /* 0x0000001134347c20 */ /* 0x000fe20008410000 */
[----:B------:R-:W-:Y:S01]  /*e730*/  PRMT R130, R53, 0x7632, R130 ;  /* 0x0000763235827816 */ /* 0x000fe20000000082 */
[----:B------:R-:W-:Y:S02]  /*e740*/  IMAD.MOV.U32 R53, RZ, RZ, R110 ;  /* 0x000000ffff357224 */ /* 0x000fe400078e006e */
[----:B------:R-:W-:Y:S01]  /*e750*/  FMUL.FTZ R52, R52, UR5 ;  /* 0x0000000534347c20 */ /* 0x000fe20008410000 */
[----:B------:R-:W-:-:S04]  /*e760*/  FSETP.GTU.FTZ.AND P1, PT, R63, UR4, PT ;  /* 0x000000043f007c0b */ /* 0x000fc8000bf3c000 */
        /* <DEDUP_REMOVED lines=13> */
.L_x_1915:
        /* <DEDUP_REMOVED lines=12> */
.L_x_1916:
        /* <DEDUP_REMOVED lines=43> */
.L_x_1914:
        /* <DEDUP_REMOVED lines=22> */
.L_x_1918:
        /* <DEDUP_REMOVED lines=12> */
.L_x_1919:
        /* <DEDUP_REMOVED lines=43> */
.L_x_1917:
        /* <DEDUP_REMOVED lines=8> */
[----:B------:R-:W-:Y:S01]  /*f100*/  FSETP.GTU.FTZ.AND P3, PT, R53, UR4, PT ;  /* 0x0000000435007c0b */ /* 0x000fe2000bf7c000 */
[----:B------:R-:W-:-:S03]  /*f110*/  IMAD.MOV.U32 R53, RZ, RZ, R110 ;  /* 0x000000ffff357224 */ /* 0x000fc600078e006e */
[----:B------:R-:W-:Y:S02]  /*f120*/  FSEL R133, R52, RZ, !P3 ;  /* 0x000000ff34857208 */ /* 0x000fe40005800000 */
[----:B------:R-:W-:Y:S02]  /*f130*/  PLOP3.LUT P3, PT, P3, PT, PT, 0x8, 0x80 ;  /* 0x000000000080781c */ /* 0x000fe40001f6e170 */
[----:B------:R-:W-:Y:S01]  /*f140*/  MOV R52, 0x2 ;  /* 0x0000000200347802 */ /* 0x000fe20000000f00 */
        /* <DEDUP_REMOVED lines=10> */
.L_x_1921:
        /* <DEDUP_REMOVED lines=12> */
.L_x_1922:
        /* <DEDUP_REMOVED lines=43> */
.L_x_1920:
[----:B------:R-:W-:Y:S01]  /*f560*/  I2FP.F32.U32 R53, R53 ;  /* 0x0000003500357245 */ /* 0x000fe20000201000 */
[----:B------:R-:W-:Y:S01]  /*f570*/  IMAD.U32 R54, R54, 0x10000, RZ ;  /* 0x0001000036367824 */ /* 0x000fe200078e00ff */
[----:B------:R-:W-:-:S03]  /*f580*/  ISETP.NE.AND P5, PT, R52, 0x1, PT ;  /* 0x000000013400780c */ /* 0x000fc60003fa5270 */
        /* <DEDUP_REMOVED lines=19> */
.L_x_1924:
        /* <DEDUP_REMOVED lines=12> */
.L_x_1925:
        /* <DEDUP_REMOVED lines=43> */
.L_x_1923:
[----:B------:R-:W-:Y:S01]  /*fa30*/  I2FP.F32.U32 R53, R53 ;  /* 0x0000003500357245 */ /* 0x000fe20000201000 */
[----:B------:R-:W-:Y:S01]  /*fa40*/  IMAD.MOV.U32 R144, RZ, RZ, 0x2 ;  /* 0x00000002ff907424 */ /* 0x000fe200078e00ff */
[----:B------:R-:W-:Y:S02]  /*fa50*/  SHF.L.U32 R52, R55, 0x10, RZ ;  /* 0x0000001037347819 */ /* 0x000fe400000006ff */
        /* <DEDUP_REMOVED lines=20> */
.L_x_1927:
        /* <DEDUP_REMOVED lines=14> */
.L_x_1928:
        /* <DEDUP_REMOVED lines=43> */
.L_x_1926:
        /* <DEDUP_REMOVED lines=12> */
[----:B------:R-:W-:-:S05]  /*fff0*/  FMUL.FTZ R135, R135, R138 ;  /* 0x0000008a87877220 */ /* 0x000fca0000410000 */
[----:B------:R-:W-:-:S07]  /*10000*/  F2FP.BF16.F32.PACK_AB R55, R135, R136 ;  /* 0x000000888737723e */ /* 0x000fce00000010ff */
.L_x_1904:
        /* <DEDUP_REMOVED lines=15> */
[----:B------:R-:W-:Y:S02]  /*10100*/  LOP3.LUT R62, R62, R117, R63, 0xfe, !PT ;  /* 0x000000753e3e7212 */ /* 0x000fe400078efe3f */
[----:B------:R-:W-:-:S02]  /*10110*/  SEL R63, RZ, 0x1, !P3 ;  /* 0x00000001ff3f7807 */ /* 0x000fc40005800000 */
[----:B------:R-:W-:Y:S02]  /*10120*/  SEL R117, RZ, 0x1, !P6 ;  /* 0x00000001ff757807 */ /* 0x000fe40007000000 */
[----:B------:R-:W-:Y:S02]  /*10130*/  IADD3 R134, PT, PT, R64, 0x180, RZ ;  /* 0x0000018040867810 */ /* 0x000fe40007ffe0ff */
        /* <DEDUP_REMOVED lines=23> */
.L_x_1931:
        /* <DEDUP_REMOVED lines=12> */
.L_x_1932:
        /* <DEDUP_REMOVED lines=43> */
.L_x_1930:
[----:B------:R-:W-:Y:S01]  /*10620*/  I2FP.F32.U32 R61, R60 ;  /* 0x0000003c003d7245 */ /* 0x000fe20000201000 */
[----:B-----5:R-:W-:Y:S01]  /*10630*/  IMAD.U32 R60, R52, 0x10000, RZ ;  /* 0x00010000343c7824 */ /* 0x020fe200078e00ff */
[----:B------:R-:W-:Y:S02]  /*10640*/  ISETP.NE.AND P1, PT, R62, 0x1, PT ;  /* 0x000000013e00780c */ /* 0x000fe40003f25270 */
        /* <DEDUP_REMOVED lines=22> */
.L_x_1934:
        /* <DEDUP_REMOVED lines=12> */
.L_x_1935:
        /* <DEDUP_REMOVED lines=43> */
.L_x_1933:
        /* <DEDUP_REMOVED lines=10> */
[----:B------:R-:W-:Y:S02]  /*10bc0*/  HFMA2 R60, -RZ, RZ, 0, 1.1920928955078125e-07 ;  /* 0x00000002ff3c7431 */ /* 0x000fe400000001ff */
        /* <DEDUP_REMOVED lines=13> */
.L_x_1937:
        /* <DEDUP_REMOVED lines=12> */
.L_x_1938:
        /* <DEDUP_REMOVED lines=43> */
.L_x_1936:
[----:B------:R-:W-:Y:S01]  /*11010*/  I2FP.F32.U32 R61, R52 ;  /* 0x00000034003d7245 */ /* 0x000fe20000201000 */
[----:B------:R-:W-:Y:S01]  /*11020*/  IMAD.U32 R52, R53, 0x10000, RZ ;  /* 0x0001000035347824 */ /* 0x000fe200078e00ff */
[----:B------:R-:W-:Y:S01]  /*11030*/  ISETP.NE.AND P2, PT, R60, 0x1, PT ;  /* 0x000000013c00780c */ /* 0x000fe20003f45270 */
[----:B------:R-:W-:Y:S01]  /*11040*/  IMAD.MOV.U32 R62, RZ, RZ, 0x2 ;  /* 0x00000002ff3e7424 */ /* 0x000fe200078e00ff */
[----:B------:R-:W-:Y:S01]  /*11050*/  SHF.L.U32 R139, R69, 0x10, RZ ;  /* 0x00000010458b7819 */ /* 0x000fe200000006ff */
[----:B------:R-:W-:Y:S01]  /*11060*/  FFMA.FTZ R61, R61, R118, 1.1641532182693481445e-10 ;  /* 0x2f0000003d3d7423 */ /* 0x000fe20000010076 */
[----:B------:R-:W-:Y:S01]  /*11070*/  FMUL.FTZ R52, R52, UR17 ;  /* 0x0000001134347c20 */ /* 0x000fe20008410000 */
[----:B------:R-:W-:Y:S02]  /*11080*/  PRMT R142, R53, 0x7632, R142 ;  /* 0x00007632358e7816 */ /* 0x000fe4000000008e */
[----:B------:R-:W-:Y:S01]  /*11090*/  MOV R53, R110 ;  /* 0x0000006e00357202 */ /* 0x000fe20000000f00 */
[----:B------:R-:W-:Y:S01]  /*110a0*/  FMUL.FTZ R52, R52, UR5 ;  /* 0x0000000534347c20 */ /* 0x000fe20008410000 */
[----:B------:R-:W-:Y:S01]  /*110b0*/  FSETP.GTU.FTZ.AND P1, PT, R61, UR4, PT ;  /* 0x000000043d007c0b */ /* 0x000fe2000bf3c000 */
[----:B------:R-:W-:-:S03]  /*110c0*/  IMAD.U32 R61, R49, 0x10000, RZ ;  /* 0x00010000313d7824 */ /* 0x000fc600078e00ff */
        /* <DEDUP_REMOVED lines=12> */
.L_x_1940:
        /* <DEDUP_REMOVED lines=12> */
.L_x_1941:
        /* <DEDUP_REMOVED lines=43> */
.L_x_1939:
[----:B------:R-:W-:Y:S01]  /*11500*/  I2FP.F32.U32 R53, R53 ;  /* 0x0000003500357245 */ /* 0x000fe20000201000 */
[----:B------:R-:W-:Y:S01]  /*11510*/  IMAD.U32 R142, R142, 0x10000, RZ ;  /* 0x000100008e8e7824 */ /* 0x000fe200078e00ff */
[----:B------:R-:W-:Y:S01]  /*11520*/  ISETP.NE.AND P3, PT, R62, 0x1, PT ;  /* 0x000000013e00780c */ /* 0x000fe20003f65270 */
[----:B------:R-:W-:Y:S01]  /*11530*/  IMAD.MOV.U32 R60, RZ, RZ, 0x2 ;  /* 0x00000002ff3c7424 */ /* 0x000fe200078e00ff */
[----:B------:R-:W-:Y:S01]  /*11540*/  PRMT R52, R49, 0x7632, R52 ;  /* 0x0000763231347816 */ /* 0x000fe20000000034 */
[----:B------:R-:W-:Y:S01]  /*11550*/  FFMA.FTZ R53, R53, R118, 1.1641532182693481445e-10 ;  /* 0x2f00000035357423 */ /* 0x000fe20000010076 */
[----:B------:R-:W-:Y:S02]  /*11560*/  FMUL.FTZ R142, R142, UR17 ;  /* 0x000000118e8e7c20 */ /* 0x000fe40008410000 */
[----:B------:R-:W-:Y:S02]  /*11570*/  SHF.L.U32 R61, R52, 0x10, RZ ;  /* 0x00000010343d7819 */ /* 0x000fe400000006ff */
        /* <DEDUP_REMOVED lines=16> */
.L_x_1943:
        /* <DEDUP_REMOVED lines=12> */
.L_x_1944:
        /* <DEDUP_REMOVED lines=43> */
.L_x_1942:
        /* <DEDUP_REMOVED lines=24> */
.L_x_1946:
        /* <DEDUP_REMOVED lines=12> */
.L_x_1947:
        /* <DEDUP_REMOVED lines=43> */
.L_x_1945:
        /* <DEDUP_REMOVED lines=9> */
[----:B------:R-:W-:-:S03]  /*11f70*/  IMAD.U32 R53, R52, 0x10000, RZ ;  /* 0x0001000034357824 */ /* 0x000fc600078e00ff */
        /* <DEDUP_REMOVED lines=14> */
.L_x_1949:
        /* <DEDUP_REMOVED lines=12> */
.L_x_1950:
        /* <DEDUP_REMOVED lines=43> */
.L_x_1948:
        /* <DEDUP_REMOVED lines=24> */
.L_x_1952:
        /* <DEDUP_REMOVED lines=14> */
.L_x_1953:
        /* <DEDUP_REMOVED lines=43> */
.L_x_1951:
[----:B------:R-:W-:Y:S01]  /*128e0*/  I2FP.F32.U32 R53, R53 ;  /* 0x0000003500357245 */ /* 0x000fe20000201000 */
[----:B------:R-:W-:Y:S01]  /*128f0*/  IMAD.U32 R55, R84, 0x10000, RZ ;  /* 0x0001000054377824 */ /* 0x000fe200078e00ff */
[----:B------:R-:W-:Y:S02]  /*12900*/  SHF.L.U32 R146, R146, 0x10, RZ ;  /* 0x0000001092927819 */ /* 0x000fe400000006ff */
[----:B------:R-:W-:Y:S01]  /*12910*/  PRMT R52, R51, 0x7632, R52 ;  /* 0x0000763233347816 */ /* 0x000fe20000000034 */
[----:B------:R-:W-:Y:S01]  /*12920*/  FFMA.FTZ R53, R53, R118, 1.1641532182693481445e-10 ;  /* 0x2f00000035357423 */ /* 0x000fe20000010076 */
[----:B------:R-:W-:Y:S01]  /*12930*/  F2FP.BF16.F32.PACK_AB R54, R141, R142 ;  /* 0x0000008e8d36723e */ /* 0x000fe200000010ff */
[----:B------:R-:W-:Y:S01]  /*12940*/  FMUL.FTZ R146, R146, UR17 ;  /* 0x0000001192927c20 */ /* 0x000fe20008410000 */
[----:B------:R-:W-:Y:S02]  /*12950*/  SHF.L.U32 R61, R52, 0x10, RZ ;  /* 0x00000010343d7819 */ /* 0x000fe400000006ff */
[----:B------:R-:W-:Y:S01]  /*12960*/  FSETP.GTU.FTZ.AND P6, PT, R53, UR4, PT ;  /* 0x0000000435007c0b */ /* 0x000fe2000bfdc000 */
[----:B------:R-:W-:Y:S01]  /*12970*/  FMUL.FTZ R146, R146, UR5 ;  /* 0x0000000592927c20 */ /* 0x000fe20008410000 */
[----:B------:R-:W-:-:S02]  /*12980*/  F2FP.BF16.F32.PACK_AB R53, R140, R139 ;  /* 0x0000008b8c35723e */ /* 0x000fc400000010ff */
[----:B------:R-:W-:Y:S02]  /*12990*/  F2FP.BF16.F32.PACK_AB R52, R137, R138 ;  /* 0x0000008a8934723e */ /* 0x000fe400000010ff */
[----:B------:R-:W-:Y:S02]  /*129a0*/  FSEL R146, R146, RZ, !P6 ;  /* 0x000000ff92927208 */ /* 0x000fe40007000000 */
[----:B------:R-:W-:-:S03]  /*129b0*/  PLOP3.LUT P6, PT, P6, PT, PT, 0x8, 0x80 ;  /* 0x000000000080781c */ /* 0x000fc600037ce170 */
[----:B------:R-:W-:-:S05]  /*129c0*/  FFMA.FTZ R118, R146, R55, R61 ;  /* 0x0000003792767223 */ /* 0x000fca000001003d */
[----:B------:R-:W-:Y:S01]  /*129d0*/  F2FP.BF16.F32.PACK_AB R55, R118, R143 ;  /* 0x0000008f7637723e */ /* 0x000fe200000010ff */
[----:B------:R-:W-:Y:S06]  /*129e0*/  BRA `(.L_x_1954) ;  /* 0x0000002400d87947 */ /* 0x000fec0003800000 */
.L_x_1929:
        /* <DEDUP_REMOVED lines=15> */
.L_x_1956:
        /* <DEDUP_REMOVED lines=12> */
.L_x_1957:
        /* <DEDUP_REMOVED lines=43> */
.L_x_1955:
[----:B------:R-:W-:Y:S01]  /*12e50*/  I2FP.F32.U32 R61, R60 ;  /* 0x0000003c003d7245 */ /* 0x000fe20000201000 */
[----:B-----5:R-:W-:Y:S01]  /*12e60*/  IMAD.U32 R60, R52, 0x10000, RZ ;  /* 0x00010000343c7824 */ /* 0x020fe200078e00ff */
        /* <DEDUP_REMOVED lines=22> */
.L_x_1959:
        /* <DEDUP_REMOVED lines=12> */
.L_x_1960:
        /* <DEDUP_REMOVED lines=43> */
.L_x_1958:
[----:B------:R-:W-:Y:S01]  /*13340*/  I2FP.F32.U32 R61, R61 ;  /* 0x0000003d003d7245 */ /* 0x000fe20000201000 */
[----:B------:R-:W-:Y:S01]  /*13350*/  IMAD.U32 R137, R81, 0x10000, RZ ;  /* 0x0001000051897824 */ /* 0x000fe200078e00ff */
[----:B------:R-:W-:Y:S01]  /*13360*/  SHF.L.U32 R52, R52, 0x10, RZ ;  /* 0x0000001034347819 */ /* 0x000fe200000006ff */
[----:B------:R-:W-:Y:S01]  /*13370*/  HFMA2 R62, -RZ, RZ, 0, 1.1920928955078125e-07 ;  /* 0x00000002ff3e7431 */ /* 0x000fe200000001ff */
[----:B------:R-:W-:Y:S01]  /*13380*/  ISETP.NE.AND P1, PT, R60, 0x1, PT ;  /* 0x000000013c00780c */ /* 0x000fe20003f25270 */
[----:B------:R-:W-:Y:S02]  /*13390*/  FFMA.FTZ R61, R61, R118, 1.1641532182693481445e-10 ;  /* 0x2f0000003d3d7423 */ /* 0x000fe40000010076 */
[----:B------:R-:W-:-:S03]  /*133a0*/  FMUL.FTZ R52, R52, UR17 ;  /* 0x0000001134347c20 */ /* 0x000fc60008410000 */
[----:B------:R-:W-:Y:S01]  /*133b0*/  FSETP.GTU.FTZ.AND P0, PT, R61, UR4, PT ;  /* 0x000000043d007c0b */ /* 0x000fe2000bf1c000 */
[----:B------:R-:W-:-:S05]  /*133c0*/  FMUL.FTZ R52, R52, UR5 ;  /* 0x0000000534347c20 */ /* 0x000fca0008410000 */
        /* <DEDUP_REMOVED lines=13> */
.L_x_1962:
        /* <DEDUP_REMOVED lines=12> */
.L_x_1963:
        /* <DEDUP_REMOVED lines=43> */
.L_x_1961:
[----:B------:R-:W-:Y:S01]  /*13810*/  I2FP.F32.U32 R61, R52 ;  /* 0x00000034003d7245 */ /* 0x000fe20000201000 */
[----:B------:R-:W-:Y:S01]  /*13820*/  IMAD.U32 R52, R53, 0x10000, RZ ;  /* 0x0001000035347824 */ /* 0x000fe200078e00ff */
[----:B------:R-:W-:Y:S02]  /*13830*/  ISETP.NE.AND P2, PT, R62, 0x1, PT ;  /* 0x000000013e00780c */ /* 0x000fe40003f45270 */
[----:B------:R-:W-:Y:S01]  /*13840*/  SHF.L.U32 R60, R69, 0x10, RZ ;  /* 0x00000010453c7819 */ /* 0x000fe200000006ff */
[----:B------:R-:W-:Y:S01]  /*13850*/  FFMA.FTZ R61, R61, R118, 1.1641532182693481445e-10 ;  /* 0x2f0000003d3d7423 */ /* 0x000fe20000010076 */
[----:B------:R-:W-:Y:S01]  /*13860*/  FMUL.FTZ R52, R52, UR17 ;  /* 0x0000001134347c20 */ /* 0x000fe20008410000 */
[----:B------:R-:W-:Y:S02]  /*13870*/  PRMT R142, R53, 0x7632, R142 ;  /* 0x00007632358e7816 */ /* 0x000fe4000000008e */
[----:B------:R-:W-:Y:S01]  /*13880*/  MOV R53, R110 ;  /* 0x0000006e00357202 */ /* 0x000fe20000000f00 */
        /* <DEDUP_REMOVED lines=15> */
.L_x_1965:
        /* <DEDUP_REMOVED lines=12> */
.L_x_1966:
        /* <DEDUP_REMOVED lines=43> */
.L_x_1964:
[----:B------:R-:W-:Y:S01]  /*13cf0*/  I2FP.F32.U32 R53, R53 ;  /* 0x0000003500357245 */ /* 0x000fe20000201000 */
[----:B------:R-:W-:Y:S01]  /*13d00*/  HFMA2 R60, -RZ, RZ, 0, 1.1920928955078125e-07 ;  /* 0x00000002ff3c7431 */ /* 0x000fe200000001ff */
        /* <DEDUP_REMOVED lines=20> */
.L_x_1968:
        /* <DEDUP_REMOVED lines=12> */
.L_x_1969:
        /* <DEDUP_REMOVED lines=43> */
.L_x_1967:
[----:B------:R-:W-:Y:S01]  /*141c0*/  I2FP.F32.U32 R53, R53 ;  /* 0x0000003500357245 */ /* 0x000fe20000201000 */
[----:B------:R-:W-:Y:S01]  /*141d0*/  IMAD.U32 R52, R54, 0x10000, RZ ;  /* 0x0001000036347824 */ /* 0x000fe200078e00ff */
        /* <DEDUP_REMOVED lines=21> */
.L_x_1971:
        /* <DEDUP_REMOVED lines=12> */
.L_x_1972:
        /* <DEDUP_REMOVED lines=43> */
.L_x_1970:
        /* <DEDUP_REMOVED lines=8> */
[----:B------:R-:W-:Y:S01]  /*14720*/  FMUL.FTZ R54, R54, UR5 ;  /* 0x0000000536367c20 */ /* 0x000fe20008410000 */
        /* <DEDUP_REMOVED lines=13> */
.L_x_1974:
        /* <DEDUP_REMOVED lines=12> */
.L_x_1975:
        /* <DEDUP_REMOVED lines=43> */
.L_x_1973:
[----:B------:R-:W-:Y:S01]  /*14b70*/  I2FP.F32.U32 R53, R53 ;  /* 0x0000003500357245 */ /* 0x000fe20000201000 */
[----:B------:R-:W-:Y:S01]  /*14b80*/  IMAD.U32 R52, R55, 0x10000, RZ ;  /* 0x0001000037347824 */ /* 0x000fe200078e00ff */
[----:B------:R-:W-:Y:S01]  /*14b90*/  ISETP.NE.AND P6, PT, R60, 0x1, PT ;  /* 0x000000013c00780c */ /* 0x000fe20003fc5270 */
[----:B------:R-:W-:Y:S01]  /*14ba0*/  IMAD.MOV.U32 R144, RZ, RZ, 0x2 ;  /* 0x00000002ff907424 */ /* 0x000fe200078e00ff */
[----:B------:R-:W-:Y:S01]  /*14bb0*/  SHF.L.U32 R54, R71, 0x10, RZ ;  /* 0x0000001047367819 */ /* 0x000fe200000006ff */
[----:B------:R-:W-:Y:S01]  /*14bc0*/  FFMA.FTZ R53, R53, R118, 1.1641532182693481445e-10 ;  /* 0x2f00000035357423 */ /* 0x000fe20000010076 */
[----:B------:R-:W-:Y:S01]  /*14bd0*/  FMUL.FTZ R52, R52, UR17 ;  /* 0x0000001134347c20 */ /* 0x000fe20008410000 */
[----:B------:R-:W-:-:S03]  /*14be0*/  PRMT R146, R55, 0x7632, R146 ;  /* 0x0000763237927816 */ /* 0x000fc60000000092 */
[----:B------:R-:W-:Y:S01]  /*14bf0*/  FMUL.FTZ R52, R52, UR5 ;  /* 0x0000000534347c20 */ /* 0x000fe20008410000 */
[----:B------:R-:W-:-:S04]  /*14c00*/  FSETP.GTU.FTZ.AND P5, PT, R53, UR4, PT ;  /* 0x0000000435007c0b */ /* 0x000fc8000bfbc000 */
        /* <DEDUP_REMOVED lines=13> */
.L_x_1977:
[----:B------:R-:W-:-:S04]  /*14ce0*/  VIADD R2, R2, 0x1 ;  /* 0x0000000102027836 */ /* 0x000fc80000000000 */
        /* <DEDUP_REMOVED lines=13> */
.L_x_1978:
        /* <DEDUP_REMOVED lines=41> */
[----:B------:R-:W-:Y:S02]  /*15050*/  LOP3.LUT R108, R62, UR30, R55, 0x96, !PT ;  /* 0x0000001e3e6c7c12 */ /* 0x000fe4000f8e9637 */
[----:B------:R-:W-:-:S07]  /*15060*/  MOV R117, R54 ;  /* 0x0000003600757202 */ /* 0x000fce0000000f00 */
.L_x_1976:
        /* <DEDUP_REMOVED lines=14> */
.L_x_1954:
[----:B------:R-:W-:Y:S01]  /*15150*/  FADD.FTZ R61, RZ, R67 ;  /* 0x00000043ff3d7221 */ /* 0x000fe20000010000 */
[----:B------:R-:W-:Y:S01]  /*15160*/  SEL R62, RZ, 0x1000000, !P6 ;  /* 0x01000000ff3e7807 */ /* 0x000fe20007000000 */
[----:B------:R-:W-:Y:S01]  /*15170*/  IMAD.WIDE.U32 R56, R134, 0x10, R56 ;  /* 0x0000001086387825 */ /* 0x000fe200078e0038 */
[----:B------:R-:W-:-:S03]  /*15180*/  ISETP.NE.AND P6, PT, R145, RZ, PT ;  /* 0x000000ff9100720c */ /* 0x000fc60003fc5270 */
[----:B------:R-:W-:Y:S01]  /*15190*/  FADD.FTZ R60, R61, R66 ;  /* 0x000000423d3c7221 */ /* 0x000fe20000010000 */
[----:B------:R-:W-:Y:S01]  /*151a0*/  SEL R152, RZ, 0x10000, !P5 ;  /* 0x00010000ff987807 */ /* 0x000fe20006800000 */
[----:B------:R-:W-:Y:S01]  /*151b0*/  IMAD.WIDE.U32 R58, R134, 0x8, R58 ;  /* 0x00000008863a7825 */ /* 0x000fe200078e003a */
[----:B------:R-:W-:-:S03]  /*151c0*/  SEL R149, RZ, 0x100, !P4 ;  /* 0x00000100ff957807 */ /* 0x000fc60006000000 */
[----:B------:R-:W-:Y:S01]  /*151d0*/  FADD.FTZ R60, R60, R111 ;  /* 0x0000006f3c3c7221 */ /* 0x000fe20000010000 */
[----:B------:R-:W-:Y:S01]  /*151e0*/  STG.E.128 desc[UR10][R56.64], R52 ;  /* 0x0000003438007986 */ /* 0x000fe2000c101d0a */
[----:B------:R-:W-:Y:S01]  /*151f0*/  BSSY.RECONVERGENT B0, `(.L_x_1979) ;  /* 0x0000086000007945 */ /* 0x000fe20003800200 */
[----:B------:R-:W-:Y:S01]  /*15200*/  LOP3.LUT R152, R149, R62, R152, 0xfe, !PT ;  /* 0x0000003e95987212 */ /* 0x000fe200078efe98 */
[----:B------:R-:W-:Y:S01]  /*15210*/  FADD.FTZ R60, R60, R109 ;  /* 0x0000006d3c3c7221 */ /* 0x000fe20000010000 */
[----:B------:R-:W-:-:S03]  /*15220*/  SEL R62, RZ, 0x1, !P6 ;  /* 0x00000001ff3e7807 */ /* 0x000fc60007000000 */
        /* <DEDUP_REMOVED lines=48> */
[----:B------:R-:W-:-:S03]  /*15530*/  SEL R150, RZ, 0x10000, !P1 ;  /* 0x00010000ff967807 */ /* 0x000fc60004800000 */
        /* <DEDUP_REMOVED lines=57> */
[----:B0-----:R-:W-:Y:S01]  /*158d0*/  FADD.FTZ R146, R61, R146 ;  /* 0x000000923d927221 */ /* 0x001fe20000010000 */
[----:B------:R-:W-:-:S04]  /*158e0*/  SEL R61, RZ, 0x100, !P0 ;  /* 0x00000100ff3d7807 */ /* 0x000fc80004000000 */
[----:B------:R-:W0:Y:S01]  /*158f0*/  SHFL.BFLY PT, R63, R146, 0x2, 0x1f ;  /* 0x0c401f00923f7f89 */ /* 0x000e2200000e0000 */
[----:B------:R-:W-:Y:S02]  /*15900*/  LOP3.LUT R61, R61, R147, R150, 0xfe, !PT ;  /* 0x000000933d3d7212 */ /* 0x000fe400078efe96 */
[----:B------:R-:W-:Y:S02]  /*15910*/  SEL R147, RZ, 0x1, !P3 ;  /* 0x00000001ff937807 */ /* 0x000fe40005800000 */
[----:B------:R-:W-:Y:S01]  /*15920*/  LOP3.LUT R62, R61, R62, RZ, 0xfc, !PT ;  /* 0x0000003e3d3e7212 */ /* 0x000fe200078efcff */
[----:B0-----:R-:W-:-:S05]  /*15930*/  FADD.FTZ R63, R146, R63 ;  /* 0x0000003f923f7221 */ /* 0x001fca0000010000 */
[----:B------:R-:W0:Y:S02]  /*15940*/  SHFL.BFLY PT, R148, R63, 0x4, 0x1f ;  /* 0x0c801f003f947f89 */ /* 0x000e2400000e0000 */
[----:B0-----:R-:W-:Y:S01]  /*15950*/  FADD.FTZ R148, R63, R148 ;  /* 0x000000943f947221 */ /* 0x001fe20000010000 */
[----:B------:R-:W-:-:S04]  /*15960*/  LOP3.LUT R63, R152, R147, RZ, 0xfc, !PT ;  /* 0x00000093983f7212 */ /* 0x000fc800078efcff */
[----:B------:R-:W0:Y:S04]  /*15970*/  SHFL.BFLY PT, R145, R148, 0x8, 0x1f ;  /* 0x0d001f0094917f89 */ /* 0x000e2800000e0000 */
[----:B------:R-:W-:Y:S01]  /*15980*/  STG.E.64 desc[UR10][R58.64], R62 ;  /* 0x0000003e3a007986 */ /* 0x000fe2000c101b0a */
[----:B0-----:R-:W-:Y:S01]  /*15990*/  FADD.FTZ R146, R148, R145 ;  /* 0x0000009194927221 */ /* 0x001fe20000010000 */
[----:B------:R-:W-:-:S04]  /*159a0*/  LOP3.LUT P0, R145, R65, 0x1f, RZ, 0xc0, !PT ;  /* 0x0000001f41917812 */ /* 0x000fc8000780c0ff */
[----:B------:R-:W0:Y:S02]  /*159b0*/  SHFL.BFLY PT, R61, R146, 0x10, 0x1f ;  /* 0x0e001f00923d7f89 */ /* 0x000e2400000e0000 */
        /* <DEDUP_REMOVED lines=9> */
.L_x_1980:
[----:B------:R-:W-:Y:S05]  /*15a50*/  BSYNC.RECONVERGENT B0 ;  /* 0x0000000000007941 */ /* 0x000fea0003800200 */
.L_x_1979:
[----:B------:R-:W-:Y:S01]  /*15a60*/  BAR.SYNC.DEFER_BLOCKING 0x0 ;  /* 0x0000000000007b1d */ /* 0x000fe20000010000 */
[----:B------:R-:W-:Y:S01]  /*15a70*/  ISETP.GT.U32.AND P0, PT, R145, 0x3, PT ;  /* 0x000000039100780c */ /* 0x000fe20003f04070 */
[----:B------:R-:W-:Y:S01]  /*15a80*/  HFMA2 R54, -RZ, RZ, 0, 0 ;  /* 0x00000000ff367431 */ /* 0x000fe200000001ff */
[----:B0-----:R-:W-:-:S03]  /*15a90*/  CS2R R52, SRZ ;  /* 0x0000000000347805 */ /* 0x001fc6000001ff00 */
[----:B------:R-:W-:Y:S08]  /*15aa0*/  BSSY.RECONVERGENT B0, `(.L_x_1981) ;  /* 0x000000a000007945 */ /* 0x000ff00003800200 */
[----:B------:R-:W-:Y:S05]  /*15ab0*/  @P0 BRA `(.L_x_1982) ;  /* 0x0000000000200947 */ /* 0x000fea0003800000 */
[----:B------:R-:W0:Y:S01]  /*15ac0*/  S2UR UR5, SR_CgaCtaId ;  /* 0x00000000000579c3 */ /* 0x000e220000008800 */
[----:B------:R-:W-:Y:S01]  /*15ad0*/  UMOV UR4, 0x400 ;  /* 0x0000040000047882 */ /* 0x000fe20000000000 */
[----:B------:R-:W-:Y:S01]  /*15ae0*/  IMAD.SHL.U32 R52, R65, 0x8, RZ ;  /* 0x0000000841347824 */ /* 0x000fe200078e00ff */
[----:B------:R-:W-:-:S04]  /*15af0*/  MOV R54, 0x400 ;  /* 0x0000040000367802 */ /* 0x000fc80000000f00 */
[----:B------:R-:W-:Y:S01]  /*15b00*/  LOP3.LUT R52, R52, 0xf8, RZ, 0xc0, !PT ;  /* 0x000000f834347812 */ /* 0x000fe200078ec0ff */
[----:B0-----:R-:W-:-:S04]  /*15b10*/  ULEA UR4, UR5, UR4, 0x18 ;  /* 0x0000000405047291 */ /* 0x001fc8000f8ec0ff */
[----:B------:R-:W-:-:S09]  /*15b20*/  @UP2 UIADD3 UR4, UPT, UPT, UR4, 0x20, URZ ;  /* 0x0000002004042890 */ /* 0x000fd2000fffe0ff */
[----:B------:R-:W0:Y:S03]  /*15b30*/  LDS.64 R52, [R52+UR4] ;  /* 0x0000000434347984 */ /* 0x000e260008000a00 */
.L_x_1982:
[----:B------:R-:W-:Y:S05]  /*15b40*/  BSYNC.RECONVERGENT B0 ;  /* 0x0000000000007941 */ /* 0x000fea0003800200 */
.L_x_1981:
[----:B------:R-:W1:Y:S01]  /*15b50*/  SHFL.DOWN PT, R55, R54, 0x2, 0x1f ;  /* 0x08401f0036377f89 */ /* 0x000e6200000e0000 */
[----:B------:R-:W-:Y:S01]  /*15b60*/  ISETP.NE.AND P0, PT, R65, RZ, PT ;  /* 0x000000ff4100720c */ /* 0x000fe20003f05270 */
[----:B------:R-:W-:Y:S01]  /*15b70*/  IMAD.U32 R65, R78, 0x10000, RZ ;  /* 0x000100004e417824 */ /* 0x000fe200078e00ff */
[----:B------:R-:W-:Y:S01]  /*15b80*/  ISETP.NE.AND P1, PT, RZ, UR19, PT ;  /* 0x00000013ff007c0c */ /* 0x000fe2000bf25270 */
[----:B0-----:R-:W0:Y:S01]  /*15b90*/  SHFL.DOWN PT, R57, R52, 0x2, 0x1f ;  /* 0x08401f0034397f89 */ /* 0x001e2200000e0000 */
[----:B------:R-:W-:Y:S01]  /*15ba0*/  MOV R145, UR16 ;  /* 0x0000001000917c02 */ /* 0x000fe20008000f00 */
[----:B------:R-:W-:Y:S02]  /*15bb0*/  UPLOP3.LUT UP2, UPT, UPT, UPT, UP2, 0x40, 0x4 ;  /* 0x000000000004789c */ /* 0x000fe40003f4e820 */
[----:B------:R-:W2:Y:S01]  /*15bc0*/  SHFL.DOWN PT, R56, R53, 0x2, 0x1f ;  /* 0x08401f0035387f89 */ /* 0x000ea200000e0000 */
[----:B-1----:R-:W-:Y:S01]  /*15bd0*/  IMAD.IADD R58, R55, 0x1, R54 ;  /* 0x00000001373a7824 */ /* 0x002fe200078e0236 */
[----:B------:R-:W-:-:S02]  /*15be0*/  I2FP.F32.S32 R62, R55 ;  /* 0x00000037003e7245 */ /* 0x000fc40000201400 */
[----:B------:R-:W-:Y:S02]  /*15bf0*/  I2FP.F32.U32 R55, R54 ;  /* 0x0000003600377245 */ /* 0x000fe40000201000 */
        /* <DEDUP_REMOVED lines=12> */
[----:B------:R-:W-:Y:S01]  /*15cc0*/  IMAD.U32 R61, RZ, RZ, UR16 ;  /* 0x00000010ff3d7e24 */ /* 0x000fe2000f8e00ff */
[----:B------:R-:W-:Y:S01]  /*15cd0*/  UIADD3 UR16, UPT, UPT, UR16, UR12, URZ ;  /* 0x0000000c10107290 */ /* 0x000fe2000fffe0ff */
[-C--:B-1----:R-:W-:Y:S01]  /*15ce0*/  IADD3 R58, PT, PT, R58, R63.reuse, RZ ;  /* 0x0000003f3a3a7210 */ /* 0x082fe20007ffe0ff */
[----:B------:R-:W0:Y:S01]  /*15cf0*/  SHFL.DOWN PT, R55, R52, 0x1, 0x1f ;  /* 0x08201f0034377f89 */ /* 0x000e2200000e0000 */
[----:B------:R-:W-:Y:S01]  /*15d00*/  I2FP.F32.S32 R63, R63 ;  /* 0x0000003f003f7245 */ /* 0x000fe20000201400 */
[----:B------:R-:W-:Y:S01]  /*15d10*/  UISETP.GE.AND UP1, UPT, UR16, UR13, UPT ;  /* 0x0000000d1000728c */ /* 0x000fe2000bf26270 */
[----:B------:R-:W-:Y:S01]  /*15d20*/  I2FP.F32.S32 R58, R58 ;  /* 0x0000003a003a7245 */ /* 0x000fe20000201400 */
[----:B------:R-:W1:Y:S05]  /*15d30*/  SHFL.DOWN PT, R54, R53, 0x1, 0x1f ;  /* 0x08201f0035367f89 */ /* 0x000e6a00000e0000 */
[----:B------:R-:W2:Y:S01]  /*15d40*/  MUFU.RCP R58, R58 ;  /* 0x0000003a003a7308 */ /* 0x000ea20000001000 */
[----:B0-----:R-:W-:Y:S01]  /*15d50*/  FADD.FTZ R56, R52, -R55 ;  /* 0x8000003734387221 */ /* 0x001fe20000010000 */
[----:B------:R-:W-:-:S03]  /*15d60*/  FMUL.FTZ R60, R55, R63 ;  /* 0x0000003f373c7220 */ /* 0x000fc60000410000 */
[----:B------:R-:W-:Y:S01]  /*15d70*/  FMUL.FTZ R56, R56, R56 ;  /* 0x0000003838387220 */ /* 0x000fe20000410000 */
[----:B------:R-:W-:Y:S01]  /*15d80*/  FFMA.FTZ R55, R59, R52, R60 ;  /* 0x000000343b377223 */ /* 0x000fe2000001003c */
[----:B-1----:R-:W-:Y:S02]  /*15d90*/  FADD.FTZ R53, R53, R54 ;  /* 0x0000003635357221 */ /* 0x002fe40000010000 */
[----:B------:R-:W-:Y:S01]  /*15da0*/  FMUL.FTZ R56, R59, R56 ;  /* 0x000000383b387220 */ /* 0x000fe20000410000 */
[----:B--2---:R-:W-:-:S03]  /*15db0*/  FMUL.FTZ R55, R58, R55 ;  /* 0x000000373a377220 */ /* 0x004fc60000410000 */
[----:B------:R-:W-:-:S03]  /*15dc0*/  FMUL.FTZ R56, R56, R63 ;  /* 0x0000003f38387220 */ /* 0x000fc60000410000 */
[----:B------:R-:W0:Y:S01]  /*15dd0*/  SHFL.IDX PT, R55, R55, RZ, 0x1f ;  /* 0x00001fff37377589 */ /* 0x000e2200000e0000 */
[----:B------:R-:W-:Y:S02]  /*15de0*/  FFMA.FTZ R54, R58, R56, R53 ;  /* 0x000000383a367223 */ /* 0x000fe40000010035 */
[----:B------:R-:W1:Y:S03]  /*15df0*/  LDC R58, c[0x0][0x448] ;  /* 0x00011200ff3a7b82 */ /* 0x000e660000000800 */
[----:B------:R2:W1:Y:S05]  /*15e00*/  SHFL.IDX PT, R59, R54, RZ, 0x1f ;  /* 0x00001fff363b7589 */ /* 0x00046a00000e0000 */
[----:B------:R-:W3:Y:S01]  /*15e10*/  @!P0 LDC.64 R52, c[0x0][0x3c0] ;  /* 0x0000f000ff348b82 */ /* 0x000ee20000000a00 */
[----:B--2---:R-:W-:-:S02]  /*15e20*/  IMAD.U32 R54, R77, 0x10000, RZ ;  /* 0x000100004d367824 */ /* 0x004fc400078e00ff */
[----:B0-----:R-:W-:-:S05]  /*15e30*/  FMUL.FTZ R56, R55, R55 ;  /* 0x0000003737387220 */ /* 0x001fca0000410000 */
[----:B------:R-:W-:Y:S01]  /*15e40*/  FSEL R57, R56, RZ, P1 ;  /* 0x000000ff38397208 */ /* 0x000fe20000800000 */
[----:B-1----:R-:W-:Y:S01]  /*15e50*/  FFMA.FTZ R56, R59, UR20, R58 ;  /* 0x000000143b387c23 */ /* 0x002fe2000801003a */
[----:B------:R-:W-:Y:S01]  /*15e60*/  FSEL R58, R55, RZ, !P1 ;  /* 0x000000ff373a7208 */ /* 0x000fe20004800000 */
[----:B------:R-:W-:Y:S02]  /*15e70*/  IMAD.U32 R59, R44, 0x10000, RZ ;  /* 0x000100002c3b7824 */ /* 0x000fe400078e00ff */
[----:B---3--:R-:W-:-:S04]  /*15e80*/  @!P0 IMAD.WIDE R52, R61, 0x4, R52 ;  /* 0x000000043d348825 */ /* 0x008fc800078e0234 */
[----:B------:R-:W-:Y:S01]  /*15e90*/  FADD.FTZ R61, R56, R57 ;  /* 0x00000039383d7221 */ /* 0x000fe20000010000 */
[C---:B------:R-:W-:Y:S01]  /*15ea0*/  FADD.FTZ R146, -R58.reuse, R66 ;  /* 0x000000423a927221 */ /* 0x040fe20000010100 */
[C---:B------:R-:W-:Y:S01]  /*15eb0*/  FADD.FTZ R66, -R58.reuse, R109 ;  /* 0x0000006d3a427221 */ /* 0x040fe20000010100 */
[----:B------:R-:W-:Y:S01]  /*15ec0*/  FADD.FTZ R60, -R58, R67 ;  /* 0x000000433a3c7221 */ /* 0x000fe20000010100 */
[----:B------:R0:W1:Y:S01]  /*15ed0*/  MUFU.RSQ R109, R61 ;  /* 0x0000003d006d7308 */ /* 0x0000620000001400 */
[----:B------:R-:W-:Y:S01]  /*15ee0*/  SHF.L.U32 R57, R102, 0x10, RZ ;  /* 0x0000001066397819 */ /* 0x000fe200000006ff */
[----:B------:R-:W-:Y:S01]  /*15ef0*/  FADD.FTZ R62, -R58, R111 ;  /* 0x0000006f3a3e7221 */ /* 0x000fe20000010100 */
[----:B------:R-:W-:Y:S01]  /*15f00*/  SHF.L.U32 R56, R4, 0x10, RZ ;  /* 0x0000001004387819 */ /* 0x000fe200000006ff */
        /* <DEDUP_REMOVED lines=10> */
[C---:B------:R-:W-:Y:S01]  /*15fb0*/  FADD.FTZ R124, -R58.reuse, R124 ;  /* 0x0000007c3a7c7221 */ /* 0x040fe20000010100 */
[C---:B------:R-:W-:Y:S01]  /*15fc0*/  FADD.FTZ R156, -R58.reuse, R123 ;  /* 0x0000007b3a9c7221 */ /* 0x040fe20000010100 */
[C---:B------:R-:W-:Y:S01]  /*15fd0*/  FADD.FTZ R158, -R58.reuse, R127 ;  /* 0x0000007f3a9e7221 */ /* 0x040fe20000010100 */
[C---:B-1----:R-:W-:Y:S01]  /*15fe0*/  FMUL.FTZ R63, R109.reuse, R146 ;  /* 0x000000926d3f7220 */ /* 0x042fe20000410000 */
[----:B------:R-:W-:Y:S01]  /*15ff0*/  FMUL.FTZ R60, R109, R60 ;  /* 0x0000003c6d3c7220 */ /* 0x000fe20000410000 */
[C---:B------:R-:W-:Y:S01]  /*16000*/  FADD.FTZ R126, -R58.reuse, R126 ;  /* 0x0000007e3a7e7221 */ /* 0x040fe20000010100 */
[C---:B------:R-:W-:Y:S01]  /*16010*/  FADD.FTZ R160, -R58.reuse, R129 ;  /* 0x000000813aa07221 */ /* 0x040fe20000010100 */
[----:B------:R-:W-:Y:S01]  /*16020*/  FFMA.FTZ R57, R63, R57, R54 ;  /* 0x000000393f397223 */ /* 0x000fe20000010036 */
        /* <DEDUP_REMOVED lines=13> */
[----:B------:R-:W-:Y:S01]  /*16100*/  FFMA.FTZ R56, R60, R56, R59 ;  /* 0x000000383c387223 */ /* 0x000fe2000001003b */
[----:B------:R-:W-:Y:S01]  /*16110*/  SHF.L.U32 R54, R5, 0x10, RZ ;  /* 0x0000001005367819 */ /* 0x000fe200000006ff */
[----:B------:R-:W-:Y:S01]  /*16120*/  IMAD.U32 R58, R45, 0x10000, RZ ;  /* 0x000100002d3a7824 */ /* 0x000fe200078e00ff */
[----:B------:R-:W-:Y:S01]  /*16130*/  SHF.L.U32 R63, R103, 0x10, RZ ;  /* 0x00000010673f7819 */ /* 0x000fe200000006ff */
[C---:B------:R-:W-:Y:S01]  /*16140*/  FMUL.FTZ R59, R109.reuse, R62 ;  /* 0x0000003e6d3b7220 */ /* 0x040fe20000410000 */
[----:B------:R-:W-:Y:S01]  /*16150*/  SHF.L.U32 R67, R6, 0x10, RZ ;  /* 0x0000001006437819 */ /* 0x000fe200000006ff */
[C---:B------:R-:W-:Y:S01]  /*16160*/  FMUL.FTZ R66, R109.reuse, R66 ;  /* 0x000000426d427220 */ /* 0x040fe20000410000 */
[----:B------:R-:W-:Y:S01]  /*16170*/  IMAD.U32 R111, R46, 0x10000, RZ ;  /* 0x000100002e6f7824 */ /* 0x000fe200078e00ff */
[----:B------:R-:W-:Y:S01]  /*16180*/  SHF.L.U32 R113, R104, 0x10, RZ ;  /* 0x0000001068717819 */ /* 0x000fe200000006ff */
[----:B------:R-:W-:Y:S01]  /*16190*/  FMUL.FTZ R148, R109, R148 ;  /* 0x000000946d947220 */ /* 0x000fe20000410000 */
[----:B------:R-:W-:-:S02]  /*161a0*/  IMAD.U32 R115, R79, 0x10000, RZ ;  /* 0x000100004f737824 */ /* 0x000fc400078e00ff */
[----:B------:R-:W-:Y:S01]  /*161b0*/  FMUL.FTZ R112, R109, R112 ;  /* 0x000000706d707220 */ /* 0x000fe20000410000 */
[----:B------:R0:W-:Y:S01]  /*161c0*/  @!P0 STG.E desc[UR10][R52.64], R55 ;  /* 0x0000003734008986 */ /* 0x0001e2000c10190a */
[----:B------:R-:W-:Y:S01]  /*161d0*/  FFMA.FTZ R59, R59, R54, R58 ;  /* 0x000000363b3b7223 */ /* 0x000fe2000001003a */
[----:B------:R-:W-:Y:S01]  /*161e0*/  FFMA.FTZ R58, R66, R63, R65 ;  /* 0x0000003f423a7223 */ /* 0x000fe20000010041 */
[----:B------:R-:W-:Y:S01]  /*161f0*/  FFMA.FTZ R65, R148, R67, R111 ;  /* 0x0000004394417223 */ /* 0x000fe2000001006f */
[----:B------:R-:W-:Y:S01]  /*16200*/  SHF.L.U32 R63, R105, 0x10, RZ ;  /* 0x00000010693f7819 */ /* 0x000fe200000006ff */
[C---:B------:R-:W-:Y:S01]  /*16210*/  FMUL.FTZ R116, R109.reuse, R116 ;  /* 0x000000746d747220 */ /* 0x040fe20000410000 */
[----:B------:R-:W-:Y:S01]  /*16220*/  FFMA.FTZ R54, R112, R113, R115 ;  /* 0x0000007170367223 */ /* 0x000fe20000010073 */
[----:B------:R-:W-:Y:S01]  /*16230*/  IMAD.U32 R67, R80, 0x10000, RZ ;  /* 0x0001000050437824 */ /* 0x000fe200078e00ff */
[----:B------:R-:W-:Y:S01]  /*16240*/  SHF.L.U32 R111, R12, 0x10, RZ ;  /* 0x000000100c6f7819 */ /* 0x000fe200000006ff */
[----:B------:R-:W-:Y:S01]  /*16250*/  FMUL.FTZ R150, R109, R150 ;  /* 0x000000966d967220 */ /* 0x000fe20000410000 */
[----:B------:R-:W-:-:S02]  /*16260*/  IMAD.U32 R113, R40, 0x10000, RZ ;  /* 0x0001000028717824 */ /* 0x000fc400078e00ff */
[----:B------:R-:W-:Y:S01]  /*16270*/  FMUL.FTZ R120, R109, R120 ;  /* 0x000000786d787220 */ /* 0x000fe20000410000 */
[----:B0-----:R-:W-:Y:S01]  /*16280*/  SHF.L.U32 R53, R7, 0x10, RZ ;  /* 0x0000001007357819 */ /* 0x001fe200000006ff */
[----:B------:R-:W-:Y:S01]  /*16290*/  IMAD.U32 R55, R47, 0x10000, RZ ;  /* 0x000100002f377824 */ /* 0x000fe200078e00ff */
[----:B------:R-:W-:Y:S01]  /*162a0*/  SHF.L.U32 R115, R94, 0x10, RZ ;  /* 0x000000105e737819 */ /* 0x000fe200000006ff */
[----:B------:R-:W-:Y:S02]  /*162b0*/  IMAD.U32 R119, R73, 0x10000, RZ ;  /* 0x0001000049777824 */ /* 0x000fe400078e00ff */
[----:B------:R-:W-:Y:S01]  /*162c0*/  FMUL.FTZ R60, R109, R154 ;  /* 0x0000009a6d3c7220 */ /* 0x000fe20000410000 */
[----:B------:R-:W-:Y:S01]  /*162d0*/  FFMA.FTZ R146, R116, R53, R55 ;  /* 0x0000003574927223 */ /* 0x000fe20000010037 */
[----:B------:R-:W-:Y:S01]  /*162e0*/  FFMA.FTZ R55, R150, R63, R67 ;  /* 0x0000003f96377223 */ /* 0x000fe20000010043 */
[----:B------:R-:W-:Y:S01]  /*162f0*/  FFMA.FTZ R63, R120, R111, R113 ;  /* 0x0000006f783f7223 */ /* 0x000fe20000010071 */
[----:B------:R-:W-:Y:S01]  /*16300*/  SHF.L.U32 R52, R13, 0x10, RZ ;  /* 0x000000100d347819 */ /* 0x000fe200000006ff */
[----:B------:R-:W-:Y:S01]  /*16310*/  IMAD.U32 R62, R41, 0x10000, RZ ;  /* 0x00010000293e7824 */ /* 0x000fe200078e00ff */
[----:B------:R-:W-:Y:S01]  /*16320*/  SHF.L.U32 R53, R95, 0x10, RZ ;  /* 0x000000105f357819 */ /* 0x000fe200000006ff */
[----:B------:R-:W-:Y:S01]  /*16330*/  FMUL.FTZ R111, R109, R122 ;  /* 0x0000007a6d6f7220 */ /* 0x000fe20000410000 */
[----:B------:R-:W-:-:S02]  /*16340*/  IMAD.U32 R67, R74, 0x10000, RZ ;  /* 0x000100004a437824 */ /* 0x000fc400078e00ff */
[----:B------:R-:W-:Y:S01]  /*16350*/  FMUL.FTZ R152, R109, R152 ;  /* 0x000000986d987220 */ /* 0x000fe20000410000 */
[----:B------:R-:W-:Y:S01]  /*16360*/  FFMA.FTZ R60, R60, R115, R119 ;  /* 0x000000733c3c7223 */ /* 0x000fe20000010077 */
[----:B------:R-:W-:Y:S01]  /*16370*/  SHF.L.U32 R113, R96, 0x10, RZ ;  /* 0x0000001060717819 */ /* 0x000fe200000006ff */
[----:B------:R-:W-:Y:S01]  /*16380*/  IMAD.U32 R115, R75, 0x10000, RZ ;  /* 0x000100004b737824 */ /* 0x000fe200078e00ff */
[----:B------:R-:W-:Y:S01]  /*16390*/  SHF.L.U32 R66, R14, 0x10, RZ ;  /* 0x000000100e427819 */ /* 0x000fe200000006ff */
[C---:B------:R-:W-:Y:S01]  /*163a0*/  FMUL.FTZ R116, R109.reuse, R156 ;  /* 0x0000009c6d747220 */ /* 0x040fe20000410000 */
[----:B------:R-:W-:Y:S02]  /*163b0*/  IMAD.U32 R112, R42, 0x10000, RZ ;  /* 0x000100002a707824 */ /* 0x000fe400078e00ff */
[----:B------:R-:W-:Y:S01]  /*163c0*/  FMUL.FTZ R123, R109, R124 ;  /* 0x0000007c6d7b7220 */ /* 0x000fe20000410000 */
[----:B------:R-:W-:Y:S01]  /*163d0*/  FFMA.FTZ R111, R111, R52, R62 ;  /* 0x000000346f6f7223 */ /* 0x000fe2000001003e */
[----:B------:R-:W-:Y:S01]  /*163e0*/  FFMA.FTZ R62, R152, R53, R67 ;  /* 0x00000035983e7223 */ /* 0x000fe20000010043 */
[----:B------:R-:W-:Y:S01]  /*163f0*/  PRMT R120, R22, 0x7632, R120 ;  /* 0x0000763216787816 */ /* 0x000fe20000000078 */
[----:B------:R-:W-:Y:S01]  /*16400*/  FFMA.FTZ R116, R116, R113, R115 ;  /* 0x0000007174747223 */ /* 0x000fe20000010073 */
[----:B------:R-:W-:Y:S01]  /*16410*/  PRMT R148, R38, 0x7632, R148 ;  /* 0x0000763226947816 */ /* 0x000fe20000000094 */
[----:B------:R-:W-:Y:S01]  /*16420*/  IMAD.U32 R67, R43, 0x10000, RZ ;  /* 0x000100002b437824 */ /* 0x000fe200078e00ff */
[----:B------:R-:W-:Y:S01]  /*16430*/  SHF.L.U32 R53, R15, 0x10, RZ ;  /* 0x000000100f357819 */ /* 0x000fe200000006ff */
[----:B------:R-:W-:Y:S01]  /*16440*/  FMUL.FTZ R122, R109, R158 ;  /* 0x0000009e6d7a7220 */ /* 0x000fe20000410000 */
[----:B------:R-:W-:Y:S01]  /*16450*/  SHF.L.U32 R127, R97, 0x10, RZ ;  /* 0x00000010617f7819 */ /* 0x000fe200000006ff */
[----:B------:R-:W-:Y:S01]  /*16460*/  FFMA.FTZ R123, R123, R66, R112 ;  /* 0x000000427b7b7223 */ /* 0x000fe20000010070 */
[----:B------:R-:W-:Y:S01]  /*16470*/  IMAD.U32 R113, R76, 0x10000, RZ ;  /* 0x000100004c717824 */ /* 0x000fe200078e00ff */
[----:B------:R-:W-:Y:S01]  /*16480*/  SHF.L.U32 R121, R89, 0x10, RZ ;  /* 0x0000001059797819 */ /* 0x000fe200000006ff */
[----:B------:R-:W-:Y:S01]  /*16490*/  FMUL.FTZ R126, R109, R126 ;  /* 0x0000007e6d7e7220 */ /* 0x000fe20000410000 */
[----:B------:R-:W-:-:S02]  /*164a0*/  IMAD.U32 R129, R72, 0x10000, RZ ;  /* 0x0001000048817824 */ /* 0x000fc400078e00ff */
[----:B------:R-:W-:Y:S01]  /*164b0*/  FMUL.FTZ R66, R109, R162 ;  /* 0x000000a26d427220 */ /* 0x000fe20000410000 */
[----:B------:R-:W-:Y:S01]  /*164c0*/  PRMT R52, R21, 0x7632, R52 ;  /* 0x0000763215347816 */ /* 0x000fe20000000034 */
[----:B------:R-:W-:Y:S01]  /*164d0*/  IMAD.U32 R148, R148, 0x10000, RZ ;  /* 0x0001000094947824 */ /* 0x000fe200078e00ff */
[----:B------:R-:W-:Y:S01]  /*164e0*/  PRMT R112, R37, 0x7632, R112 ;  /* 0x0000763225707816 */ /* 0x000fe20000000070 */
[----:B------:R-:W-:Y:S01]  /*164f0*/  FMUL.FTZ R131, R109, R132 ;  /* 0x000000846d837220 */ /* 0x000fe20000410000 */
[----:B------:R-:W-:Y:S01]  /*16500*/  SHF.L.U32 R120, R120, 0x10, RZ ;  /* 0x0000001078787819 */ /* 0x000fe200000006ff */
[----:B------:R-:W-:Y:S01]  /*16510*/  FFMA.FTZ R122, R122, R53, R67 ;  /* 0x000000357a7a7223 */ /* 0x000fe20000010043 */
[----:B------:R-:W-:Y:S01]  /*16520*/  FFMA.FTZ R127, R126, R127, R113 ;  /* 0x0000007f7e7f7223 */ /* 0x000fe20000010071 */
[----:B------:R-:W-:Y:S01]  /*16530*/  SHF.L.U32 R53, R21, 0x10, RZ ;  /* 0x0000001015357819 */ /* 0x000fe200000006ff */
[----:B------:R-:W-:Y:S01]  /*16540*/  FFMA.FTZ R66, R66, R121, R129 ;  /* 0x0000007942427223 */ /* 0x000fe20000010081 */
[----:B------:R-:W-:Y:S01]  /*16550*/  IMAD.U32 R113, R37, 0x10000, RZ ;  /* 0x0001000025717824 */ /* 0x000fe200078e00ff */
[----:B------:R-:W-:Y:S01]  /*16560*/  SHF.L.U32 R52, R52, 0x10, RZ ;  /* 0x0000001034347819 */ /* 0x000fe200000006ff */
[----:B------:R-:W-:Y:S01]  /*16570*/  FMUL.FTZ R124, R109, R128 ;  /* 0x000000806d7c7220 */ /* 0x000fe20000410000 */
[----:B------:R-:W-:-:S02]  /*16580*/  IMAD.U32 R112, R112, 0x10000, RZ ;  /* 0x0001000070707824 */ /* 0x000fc400078e00ff */
[----:B------:R-:W-:Y:S01]  /*16590*/  FMUL.FTZ R129, R109, R130 ;  /* 0x000000826d817220 */ /* 0x000fe20000410000 */
[----:B------:R-:W-:Y:S01]  /*165a0*/  FFMA.FTZ R131, R131, R120, R148 ;  /* 0x0000007883837223 */ /* 0x000fe20000010094 */
[----:B------:R-:W-:Y:S01]  /*165b0*/  PRMT R120, R28, 0x7632, R120 ;  /* 0x000076321c787816 */ /* 0x000fe20000000078 */
[----:B------:R-:W-:Y:S01]  /*165c0*/  FFMA.FTZ R124, R124, R53, R113 ;  /* 0x000000357c7c7223 */ /* 0x000fe20000010071 */
[----:B------:R-:W-:Y:S01]  /*165d0*/  PRMT R132, R32, 0x7632, R132 ;  /* 0x0000763220847816 */ /* 0x000fe20000000084 */
[--C-:B------:R-:W-:Y:S01]  /*165e0*/  FFMA.FTZ R129, R129, R52, R112.reuse ;  /* 0x0000003481817223 */ /* 0x100fe20000010070 */
[----:B------:R-:W-:Y:S01]  /*165f0*/  SHF.L.U32 R53, R23, 0x10, RZ ;  /* 0x0000001017357819 */ /* 0x000fe200000006ff */
[C---:B------:R-:W-:Y:S01]  /*16600*/  IMAD.U32 R113, R39.reuse, 0x10000, RZ ;  /* 0x0001000027717824 */ /* 0x040fe200078e00ff */
[----:B------:R-:W-:Y:S01]  /*16610*/  PRMT R112, R39, 0x7632, R112 ;  /* 0x0000763227707816 */ /* 0x000fe20000000070 */
[----:B------:R-:W-:Y:S01]  /*16620*/  FMUL.FTZ R130, R109, R136 ;  /* 0x000000886d827220 */ /* 0x000fe20000410000 */
[----:B------:R-:W-:Y:S01]  /*16630*/  SHF.L.U32 R120, R120, 0x10, RZ ;  /* 0x0000001078787819 */ /* 0x000fe200000006ff */
[----:B------:R-:W-:Y:S01]  /*16640*/  IMAD.U32 R132, R132, 0x10000, RZ ;  /* 0x0001000084847824 */ /* 0x000fe200078e00ff */
[----:B------:R-:W-:Y:S01]  /*16650*/  PRMT R52, R23, 0x7632, R52 ;  /* 0x0000763217347816 */ /* 0x000fe20000000034 */
[----:B------:R-:W-:Y:S01]  /*16660*/  FMUL.FTZ R133, R109, R137 ;  /* 0x000000896d857220 */ /* 0x000fe20000410000 */
[----:B------:R-:W-:Y:S01]  /*16670*/  FFMA.FTZ R130, R130, R53, R113 ;  /* 0x0000003582827223 */ /* 0x000fe20000010071 */
[----:B------:R-:W-:Y:S01]  /*16680*/  IMAD.U32 R112, R112, 0x10000, RZ ;  /* 0x0001000070707824 */ /* 0x000fe200078e00ff */
[----:B------:R-:W-:Y:S01]  /*16690*/  SHF.L.U32 R52, R52, 0x10, RZ ;  /* 0x0000001034347819 */ /* 0x000fe200000006ff */
[----:B------:R-:W-:Y:S01]  /*166a0*/  FFMA.FTZ R133, R133, R120, R132 ;  /* 0x0000007885857223 */ /* 0x000fe20000010084 */
[----:B------:R-:W-:Y:S01]  /*166b0*/  SHF.L.U32 R53, R29, 0x10, RZ ;  /* 0x000000101d357819 */ /* 0x000fe200000006ff */
[----:B------:R-:W-:-:S02]  /*166c0*/  IMAD.U32 R113, R33, 0x10000, RZ ;  /* 0x0001000021717824 */ /* 0x000fc400078e00ff */
[C---:B------:R-:W-:Y:S01]  /*166d0*/  FMUL.FTZ R135, R109.reuse, R135 ;  /* 0x000000876d877220 */ /* 0x040fe20000410000 */
[C---:B------:R-:W-:Y:S01]  /*166e0*/  FMUL.FTZ R132, R109.reuse, R139 ;  /* 0x0000008b6d847220 */ /* 0x040fe20000410000 */
[----:B------:R-:W-:Y:S01]  /*166f0*/  SHF.L.U32 R115, R20, 0x10, RZ ;  /* 0x0000001014737819 */ /* 0x000fe200000006ff */
[----:B------:R-:W-:Y:S02]  /*16700*/  IMAD.U32 R119, R36, 0x10000, RZ ;  /* 0x0001000024777824 */ /* 0x000fe400078e00ff */
[----:B------:R-:W-:Y:S01]  /*16710*/  FMUL.FTZ R160, R109, R160 ;  /* 0x000000a06da07220 */ /* 0x000fe20000410000 */
[----:B------:R-:W-:Y:S01]  /*16720*/  FFMA.FTZ R137, R135, R52, R112 ;  /* 0x0000003487897223 */ /* 0x000fe20000010070 */
[----:B------:R-:W-:Y:S01]  /*16730*/  FFMA.FTZ R132, R132, R53, R113 ;  /* 0x0000003584847223 */ /* 0x000fe20000010071 */
[----:B------:R-:W-:Y:S01]  /*16740*/  FMUL.FTZ R126, R109, R164 ;  /* 0x000000a46d7e7220 */ /* 0x000fe20000410000 */
[----:B------:R-:W0:Y:S01]  /*16750*/  @!P0 LDC.64 R112, c[0x0][0x3c8] ;  /* 0x0000f200ff708b82 */ /* 0x000e220000000a00 */
[----:B------:R-:W-:Y:S01]  /*16760*/  FFMA.FTZ R67, R160, R115, R119 ;  /* 0x00000073a0437223 */ /* 0x000fe20000010077 */
[----:B------:R-:W-:Y:S01]  /*16770*/  SHF.L.U32 R115, R22, 0x10, RZ ;  /* 0x0000001016737819 */ /* 0x000fe200000006ff */
[----:B------:R-:W-:Y:S01]  /*16780*/  IMAD.U32 R119, R38, 0x10000, RZ ;  /* 0x0001000026777824 */ /* 0x000fe200078e00ff */
[----:B------:R-:W-:Y:S01]  /*16790*/  PRMT R120, R29, 0x7632, R120 ;  /* 0x000076321d787816 */ /* 0x000fe20000000078 */
[----:B------:R-:W-:Y:S01]  /*167a0*/  FMUL.FTZ R128, R109, R138 ;  /* 0x0000008a6d807220 */ /* 0x000fe20000410000 */
[----:B------:R-:W-:Y:S01]  /*167b0*/  PRMT R136, R33, 0x7632, R136 ;  /* 0x0000763221887816 */ /* 0x000fe20000000088 */
[----:B------:R-:W-:Y:S01]  /*167c0*/  FFMA.FTZ R126, R126, R115, R119 ;  /* 0x000000737e7e7223 */ /* 0x000fe20000010077 */
[----:B------:R-:W1:Y:S01]  /*167d0*/  LDC.64 R52, c[0x0][0x428] ;  /* 0x00010a00ff347b82 */ /* 0x000e620000000a00 */
[----:B------:R-:W-:Y:S01]  /*167e0*/  SHF.L.U32 R115, R28, 0x10, RZ ;  /* 0x000000101c737819 */ /* 0x000fe200000006ff */
[----:B------:R-:W-:Y:S01]  /*167f0*/  IMAD.U32 R119, R32, 0x10000, RZ ;  /* 0x0001000020777824 */ /* 0x000fe200078e00ff */
[----:B------:R-:W-:Y:S01]  /*16800*/  SHF.L.U32 R120, R120, 0x10, RZ ;  /* 0x0000001078787819 */ /* 0x000fe200000006ff */
[----:B------:R-:W-:-:S02]  /*16810*/  IMAD.U32 R136, R136, 0x10000, RZ ;  /* 0x0001000088887824 */ /* 0x000fc400078e00ff */
[C---:B------:R-:W-:Y:S01]  /*16820*/  FMUL.FTZ R61, R109.reuse, R61 ;  /* 0x0000003d6d3d7220 */ /* 0x040fe20000410000 */
[----:B------:R-:W-:Y:S01]  /*16830*/  FFMA.FTZ R128, R128, R115, R119 ;  /* 0x0000007380807223 */ /* 0x000fe20000010077 */
[----:B------:R-:W-:Y:S01]  /*16840*/  PRMT R141, R30, 0x7632, R141 ;  /* 0x000076321e8d7816 */ /* 0x000fe2000000008d */
[----:B------:R-:W-:Y:S01]  /*16850*/  FMUL.FTZ R143, R109, R143 ;  /* 0x0000008f6d8f7220 */ /* 0x000fe20000410000 */
[----:B------:R-:W-:Y:S01]  /*16860*/  PRMT R119, R34, 0x7632, R119 ;  /* 0x0000763222777816 */ /* 0x000fe20000000077 */
[----:B------:R-:W-:Y:S01]  /*16870*/  FFMA.FTZ R139, R61, R120, R136 ;  /* 0x000000783d8b7223 */ /* 0x000fe20000010088 */
[C---:B------:R-:W-:Y:S01]  /*16880*/  PRMT R121, R31.reuse, 0x7632, R121 ;  /* 0x000076321f797816 */ /* 0x040fe20000000079 */
[----:B------:R-:W-:Y:S01]  /*16890*/  IMAD.U32 R120, R31, 0x10000, RZ ;  /* 0x000100001f787824 */ /* 0x000fe200078e00ff */
[C---:B------:R-:W-:Y:S01]  /*168a0*/  PRMT R135, R35.reuse, 0x7632, R135 ;  /* 0x0000763223877816 */ /* 0x040fe20000000087 */
[----:B------:R-:W-:Y:S01]  /*168b0*/  IMAD.U32 R61, R30, 0x10000, RZ ;  /* 0x000100001e3d7824 */ /* 0x000fe200078e00ff */
[----:B------:R-:W-:Y:S01]  /*168c0*/  SHF.L.U32 R138, R35, 0x10, RZ ;  /* 0x00000010238a7819 */ /* 0x000fe200000006ff */
[----:B------:R-:W-:Y:S01]  /*168d0*/  IMAD.U32 R141, R141, 0x10000, RZ ;  /* 0x000100008d8d7824 */ /* 0x000fe200078e00ff */
[----:B------:R-:W-:Y:S01]  /*168e0*/  SHF.L.U32 R115, R34, 0x10, RZ ;  /* 0x0000001022737819 */ /* 0x000fe200000006ff */
[----:B------:R-:W-:Y:S01]  /*168f0*/  IMAD.U32 R121, R121, 0x10000, RZ ;  /* 0x0001000079797824 */ /* 0x000fe200078e00ff */
[----:B------:R-:W-:Y:S01]  /*16900*/  SHF.L.U32 R119, R119, 0x10, RZ ;  /* 0x0000001077777819 */ /* 0x000fe200000006ff */
[----:B------:R-:W-:Y:S01]  /*16910*/  FMUL.FTZ R136, R109, R142 ;  /* 0x0000008e6d887220 */ /* 0x000fe20000410000 */
[----:B------:R-:W-:Y:S01]  /*16920*/  SHF.L.U32 R135, R135, 0x10, RZ ;  /* 0x0000001087877819 */ /* 0x000fe200000006ff */
[C---:B------:R-:W-:Y:S01]  /*16930*/  FMUL.FTZ R140, R109.reuse, R140 ;  /* 0x0000008c6d8c7220 */ /* 0x040fe20000410000 */
[----:B------:R-:W-:Y:S01]  /*16940*/  FMUL.FTZ R118, R109, R118 ;  /* 0x000000766d767220 */ /* 0x000fe20000410000 */
[----:B------:R-:W-:Y:S01]  /*16950*/  FFMA.FTZ R138, R143, R120, R138 ;  /* 0x000000788f8a7223 */ /* 0x000fe2000001008a */
[----:B------:R-:W-:Y:S01]  /*16960*/  FFMA.FTZ R136, R136, R61, R115 ;  /* 0x0000003d88887223 */ /* 0x000fe20000010073 */
[----:B------:R-:W-:Y:S01]  /*16970*/  FFMA.FTZ R141, R140, R141, R119 ;  /* 0x0000008d8c8d7223 */ /* 0x000fe20000010077 */
[----:B------:R-:W-:Y:S01]  /*16980*/  FFMA.FTZ R143, R118, R121, R135 ;  /* 0x00000079768f7223 */ /* 0x000fe20000010087 */
[----:B0-----:R-:W-:Y:S01]  /*16990*/  @!P0 IMAD.WIDE R112, R145, 0x4, R112 ;  /* 0x0000000491708825 */ /* 0x001fe200078e0270 */
[----:B------:R-:W-:-:S02]  /*169a0*/  F2FP.BF16.F32.PACK_AB R55, R55, R146 ;  /* 0x000000923737723e */ /* 0x000fc400000010ff */
[----:B------:R-:W-:Y:S01]  /*169b0*/  F2FP.BF16.F32.PACK_AB R54, R54, R65 ;  /* 0x000000413636723e */ /* 0x000fe200000010ff */
[--C-:B-1----:R-:W-:Y:S01]  /*169c0*/  IMAD.WIDE.U32 R118, R64, 0x10, R52.reuse ;  /* 0x0000001040767825 */ /* 0x102fe200078e0034 */
[----:B------:R-:W-:Y:S01]  /*169d0*/  F2FP.BF16.F32.PACK_AB R61, R129, R124 ;  /* 0x0000007c813d723e */ /* 0x000fe200000010ff */
[----:B------:R1:W-:Y:S01]  /*169e0*/  @!P0 STG.E desc[UR10][R112.64], R109 ;  /* 0x0000006d70008986 */ /* 0x0003e2000c10190a */
[----:B------:R-:W-:Y:S01]  /*169f0*/  F2FP.BF16.F32.PACK_AB R65, R139, R132 ;  /* 0x000000848b41723e */ /* 0x000fe200000010ff */
[----:B------:R-:W-:Y:S01]  /*16a00*/  IMAD.WIDE.U32 R114, R114, 0x10, R52 ;  /* 0x0000001072727825 */ /* 0x000fe200078e0034 */
[----:B------:R-:W-:-:S03]  /*16a10*/  F2FP.BF16.F32.PACK_AB R64, R133, R128 ;  /* 0x000000808540723e */ /* 0x000fc600000010ff */
[----:B------:R-:W-:-:S04]  /*16a20*/  IMAD.WIDE.U32 R120, R125, 0x10, R52 ;  /* 0x000000107d787825 */ /* 0x000fc800078e0034 */
[----:B------:R-:W-:Y:S01]  /*16a30*/  IMAD.WIDE.U32 R134, R134, 0x10, R52 ;  /* 0x0000001086867825 */ /* 0x000fe200078e0034 */
[----:B------:R-:W-:Y:S02]  /*16a40*/  F2FP.BF16.F32.PACK_AB R53, R58, R59 ;  /* 0x0000003b3a35723e */ /* 0x000fe400000010ff */
[----:B------:R-:W-:Y:S02]  /*16a50*/  F2FP.BF16.F32.PACK_AB R52, R57, R56 ;  /* 0x000000383934723e */ /* 0x000fe400000010ff */
[----:B------:R-:W-:Y:S02]  /*16a60*/  F2FP.BF16.F32.PACK_AB R59, R127, R122 ;  /* 0x0000007a7f3b723e */ /* 0x000fe400000010ff */
[----:B------:R-:W-:Y:S01]  /*16a70*/  F2FP.BF16.F32.PACK_AB R58, R116, R123 ;  /* 0x0000007b743a723e */ /* 0x000fe200000010ff */
[----:B------:R1:W-:Y:S01]  /*16a80*/  STG.E.128 desc[UR10][R118.64], R52 ;  /* 0x0000003476007986 */ /* 0x0003e2000c101d0a */
[----:B------:R-:W-:Y:S02]  /*16a90*/  F2FP.BF16.F32.PACK_AB R57, R62, R111 ;  /* 0x0000006f3e39723e */ /* 0x000fe400000010ff */
[----:B------:R-:W-:-:S02]  /*16aa0*/  F2FP.BF16.F32.PACK_AB R56, R60, R63 ;  /* 0x0000003f3c38723e */ /* 0x000fc400000010ff */
[----:B------:R-:W-:Y:S02]  /*16ab0*/  F2FP.BF16.F32.PACK_AB R63, R137, R130 ;  /* 0x00000082893f723e */ /* 0x000fe400000010ff */
[----:B------:R-:W-:Y:S01]  /*16ac0*/  F2FP.BF16.F32.PACK_AB R62, R131, R126 ;  /* 0x0000007e833e723e */ /* 0x000fe200000010ff */
[----:B------:R1:W-:Y:S01]  /*16ad0*/  STG.E.128 desc[UR10][R114.64], R56 ;  /* 0x0000003872007986 */ /* 0x0003e2000c101d0a */
[----:B------:R-:W-:Y:S02]  /*16ae0*/  F2FP.BF16.F32.PACK_AB R60, R66, R67 ;  /* 0x00000043423c723e */ /* 0x000fe400000010ff */
[----:B------:R-:W-:Y:S02]  /*16af0*/  F2FP.BF16.F32.PACK_AB R67, R143, R138 ;  /* 0x0000008a8f43723e */ /* 0x000fe400000010ff */
[----:B------:R-:W-:Y:S01]  /*16b00*/  F2FP.BF16.F32.PACK_AB R66, R141, R136 ;  /* 0x000000888d42723e */ /* 0x000fe200000010ff */
[----:B------:R1:W-:Y:S04]  /*16b10*/  STG.E.128 desc[UR10][R120.64], R60 ;  /* 0x0000003c78007986 */ /* 0x0003e8000c101d0a */
[----:B------:R1:W-:Y:S01]  /*16b20*/  STG.E.128 desc[UR10][R134.64], R64 ;  /* 0x0000004086007986 */ /* 0x0003e2000c101d0a */
[----:B------:R-:W-:Y:S05]  /*16b30*/  BRA.U !UP1, `(.L_x_1983) ;  /* 0xfffffea109207547 */ /* 0x000fea000b83ffff */
[----:B------:R-:W-:Y:S05]  /*16b40*/  EXIT ;  /* 0x000000000000794d */ /* 0x000fea0003800000 */
.L_x_1984:
        /* <DEDUP_REMOVED lines=11> */
.L_x_27211:


//--------------------- .text._ZN10layer_norm13ln_fwd_kernelINS_13Kernel_traitsI13__nv_bfloat16S2_S2_S2_fjLj4096ELj1ELj1ELj4ELj16ENS_18Kernel_traits_baseILj4096ES2_S2_S2_S2_fjLj128EEEEELb1ELb1ELb1ELb0EEEvNS_9FwdParamsE --------------------------
	.section	.text._ZN10layer_norm13ln_fwd_kernelINS_13Kernel_traitsI13__nv_bfloat16S2_S2_S2_fjLj4096ELj1ELj1ELj4ELj16ENS_18Kernel_traits_baseILj4096ES2_S2_S2_S2_fjLj128EEEEELb1ELb1ELb1ELb0EEEvNS_9FwdParamsE,"ax",@progbits
	.align	128
        .global         _ZN10layer_norm13ln_fwd_kernelINS_13Kernel_traitsI13__nv_bfloat16S2_S2_S2_fjLj4096ELj1ELj1ELj4ELj16ENS_18Kernel_traits_baseILj4096ES2_S2_S2_S2_fjLj128EEEEELb1ELb1ELb1ELb0EEEvNS_9FwdParamsE
        .type           _ZN10layer_norm13ln_fwd_kernelINS_13Kernel_traitsI13__nv_bfloat16S2_S2_S2_fjLj4096ELj1ELj1ELj4ELj16ENS_18Kernel_traits_baseILj4096ES2_S2_S2_S2_fjLj128EEEEELb1ELb1ELb1ELb0EEEvNS_9FwdParamsE,@function
        .size           _ZN10layer_norm13ln_fwd_kernelINS_13Kernel_traitsI13__nv_bfloat16S2_S2_S2_fjLj4096ELj1ELj1ELj4ELj16ENS_18Kernel_traits_baseILj4096ES2_S2_S2_S2_fjLj128EEEEELb1ELb1ELb1ELb0EEEvNS_9FwdParamsE,(.L_x_27212 - _ZN10layer_norm13ln_fwd_kernelINS_13Kernel_traitsI13__nv_bfloat16S2_S2_S2_fjLj4096ELj1ELj1ELj4ELj16ENS_18Kernel_traits_baseILj4096ES2_S2_S2_S2_fjLj128EEEEELb1ELb1ELb1ELb0EEEvNS_9FwdParamsE)
        .other          _ZN10layer_norm13ln_fwd_kernelINS_13Kernel_traitsI13__nv_bfloat16S2_S2_S2_fjLj4096ELj1ELj1ELj4ELj16ENS_18Kernel_traits_baseILj4096ES2_S2_S2_S2_fjLj128EEEEELb1ELb1ELb1ELb0EEEvNS_9FwdParamsE,@"STO_CUDA_ENTRY STV_DEFAULT"
_ZN10layer_norm13ln_fwd_kernelINS_13Kernel_traitsI13__nv_bfloat16S2_S2_S2_fjLj4096ELj1ELj1ELj4ELj16ENS_18Kernel_traits_baseILj4096ES2_S2_S2_S2_fjLj128EEEEELb1ELb1ELb1ELb0EEEvNS_9FwdParamsE:
.text._ZN10layer_norm13ln_fwd_kernelINS_13Kernel_traitsI13__nv_bfloat16S2_S2_S2_fjLj4096ELj1ELj1ELj4ELj16ENS_18Kernel_traits_baseILj4096ES2_S2_S2_S2_fjLj128EEEEELb1ELb1ELb1ELb0EEEvNS_9FwdParamsE:
[----:B------:R-:W-:Y:S01]  /*0000*/  LDC R1, c[0x0][0x37c] ;  /* 0x0000df00ff017b82 */ /* 0x000fe20000000800 */
[----:B------:R-:W0:Y:S07]  /*0010*/  LDCU.U8 UR4, c[0x0][0x464] ;  /* 0x00008c80ff0477ac */ /* 0x000e2e0008000000 */
[----:B------:R-:W1:Y:S01]  /*0020*/  LDC R160, c[0x0][0x458] ;  /* 0x00011600ffa07b82 */ /* 0x000e620000000800 */
[----:B------:R-:W2:Y:S01]  /*0030*/  LDCU.64 UR12, c[0x0][0x450] ;  /* 0x00008a00ff0c77ac */ /* 0x000ea20008000a00 */
[----:B------:R-:W3:Y:S06]  /*0040*/  LDCU.64 UR14, c[0x0][0x358] ;  /* 0x00006b00ff0e77ac */ /* 0x000eec0008000a00 */
[----:B------:R-:W4:Y:S01]  /*0050*/  LDC R161, c[0x0][0x45c] ;  /* 0x00011700ffa17b82 */ /* 0x000f220000000800 */
[----:B------:R-:W5:Y:S01]  /*0060*/  LDCU.64 UR6, c[0x0][0x438] ;  /* 0x00008700ff0677ac */ /* 0x000f620008000a00 */
[----:B------:R-:W5:Y:S01]  /*0070*/  LDCU UR5, c[0x0][0x388] ;  /* 0x00007100ff0577ac */ /* 0x000f620008000800 */
[----:B0-----:R-:W-:Y:S01]  /*0080*/  ISETP.NE.AND P0, PT, RZ, UR4, PT ;  /* 0x00000004ff007c0c */ /* 0x001fe2000bf05270 */
[----:B--2---:R-:W-:-:S02]  /*0090*/  IMAD.U32 R2, RZ, RZ, UR12 ;  /* 0x0000000cff027e24 */ /* 0x004fc4000f8e00ff */
[----:B------:R-:W-:-:S10]  /*00a0*/  IMAD.U32 R3, RZ, RZ, UR13 ;  /* 0x0000000dff037e24 */ /* 0x000fd4000f8e00ff */
[----:B-1----:R-:W-:Y:S01]  /*00b0*/  @P0 MOV R4, R160 ;  /* 0x000000a000040202 */ /* 0x002fe20000000f00 */
[----:B---3--:R-:W2:Y:S01]  /*00c0*/  @P0 LDG.E.64 R2, desc[UR14][R2.64] ;  /* 0x0000000e02020981 */ /* 0x008ea2000c1e1b00 */
[----:B----4-:R-:W-:Y:S01]  /*00d0*/  @P0 IMAD.MOV.U32 R5, RZ, RZ, R161 ;  /* 0x000000ffff050224 */ /* 0x010fe200078e00a1 */
[----:B------:R-:W0:Y:S05]  /*00e0*/  @P0 LDC R7, c[0x0][0x460] ;  /* 0x00011800ff070b82 */ /* 0x000e2a0000000800 */
[----:B------:R-:W0:Y:S01]  /*00f0*/  @P0 LDG.E.64 R4, desc[UR14][R4.64] ;  /* 0x0000000e04040981 */ /* 0x000e22000c1e1b00 */
[----:B-----5:R-:W-:Y:S01]  /*0100*/  UISETP.NE.U32.AND UP0, UPT, UR6, URZ, UPT ;  /* 0x000000ff0600728c */ /* 0x020fe2000bf05070 */
[----:B------:R-:W-:Y:S01]  /*0110*/  BSSY.RECONVERGENT B0, `(.L_x_1985) ;  /* 0x000007d000007945 */ /* 0x000fe20003800200 */
[----:B------:R-:W1:Y:S01]  /*0120*/  LDC R0, c[0x0][0x360] ;  /* 0x0000d800ff007b82 */ /* 0x000e620000000800 */
[----:B------:R-:W3:Y:S01]  /*0130*/  S2R R44, SR_TID.X ;  /* 0x00000000002c7919 */ /* 0x000ee20000002100 */
[----:B------:R-:W-:-:S02]  /*0140*/  UISETP.NE.AND.EX UP0, UPT, UR7, URZ, UPT, UP0 ;  /* 0x000000ff0700728c */ /* 0x000fc4000bf05300 */
[----:B------:R-:W-:-:S04]  /*0150*/  USHF.R.S32.HI UR4, URZ, 0x1f, UR5 ;  /* 0x0000001fff047899 */ /* 0x000fc80008011405 */
[----:B------:R-:W1:Y:S01]  /*0160*/  S2UR UR7, SR_CTAID.X ;  /* 0x00000000000779c3 */ /* 0x000e620000002500 */
[----:B------:R-:W-:-:S04]  /*0170*/  ULEA.HI UR4, UR4, UR5, URZ, 0x3 ;  /* 0x0000000504047291 */ /* 0x000fc8000f8f18ff */
[----:B------:R-:W-:Y:S01]  /*0180*/  USHF.R.S32.HI UR4, URZ, 0x3, UR4 ;  /* 0x00000003ff047899 */ /* 0x000fe20008011404 */
[----:B---3--:R-:W-:-:S04]  /*0190*/  IMAD.MOV.U32 R27, RZ, RZ, R44 ;  /* 0x000000ffff1b7224 */ /* 0x008fc800078e002c */
[----:B-1----:R-:W-:Y:S01]  /*01a0*/  IMAD R0, R0, UR7, R27 ;  /* 0x0000000700007c24 */ /* 0x002fe2000f8e021b */
[----:B--2---:R-:W-:Y:S02]  /*01b0*/  @P0 R2UR UR12, R2 ;  /* 0x00000000020c02ca */ /* 0x004fe400000e0000 */
[----:B------:R-:W-:Y:S02]  /*01c0*/  @P0 R2UR UR13, R3 ;  /* 0x00000000030d02ca */ /* 0x000fe400000e0000 */
[----:B------:R-:W-:Y:S02]  /*01d0*/  LOP3.LUT R2, R27, 0x7f, RZ, 0x3c, !PT ;  /* 0x0000007f1b027812 */ /* 0x000fe400078e3cff */
[----:B0-----:R-:W-:-:S03]  /*01e0*/  @P0 IADD3 R160, P1, PT, R4, R7, RZ ;  /* 0x0000000704a00210 */ /* 0x001fc60007f3e0ff */
[----:B------:R-:W-:Y:S01]  /*01f0*/  VIADD R2, R2, UR4 ;  /* 0x0000000402027c36 */ /* 0x000fe20008000000 */
[----:B------:R-:W-:Y:S02]  /*0200*/  @P0 IADD3.X R161, PT, PT, RZ, R5, RZ, P1, !PT ;  /* 0x00000005ffa10210 */ /* 0x000fe40000ffe4ff */
[----:B------:R-:W-:Y:S01]  /*0210*/  LOP3.LUT R5, R44, 0x60, RZ, 0xc0, !PT ;  /* 0x000000602c057812 */ /* 0x000fe200078ec0ff */
[----:B------:R-:W-:Y:S01]  /*0220*/  UIADD3 UR26, UPT, UPT, UR12, -0x61c88647, URZ ;  /* 0x9e3779b90c1a7890 */ /* 0x000fe2000fffe0ff */
[--C-:B------:R-:W-:Y:S01]  /*0230*/  SHF.R.U64 R3, R160, 0x2, R161.reuse ;  /* 0x00000002a0037819 */ /* 0x100fe200000012a1 */
[----:B------:R-:W-:Y:S01]  /*0240*/  UIADD3 UR27, UPT, UPT, UR13, -0x4498517b, URZ ;  /* 0xbb67ae850d1b7890 */ /* 0x000fe2000fffe0ff */
[----:B------:R-:W-:Y:S01]  /*0250*/  SHF.R.U32.HI R4, RZ, 0x2, R161 ;  /* 0x00000002ff047819 */ /* 0x000fe200000116a1 */
[----:B------:R-:W-:Y:S02]  /*0260*/  UIADD3 UR28, UPT, UPT, UR12, 0x3c6ef372, URZ ;  /* 0x3c6ef3720c1c7890 */ /* 0x000fe4000fffe0ff */
[----:B------:R-:W-:-:S02]  /*0270*/  UIADD3 UR8, UPT, UPT, UR13, 0x76cf5d0a, URZ ;  /* 0x76cf5d0a0d087890 */ /* 0x000fc4000fffe0ff */
[----:B------:R-:W-:Y:S02]  /*0280*/  UIADD3 UR9, UPT, UPT, UR12, -0x255992d5, URZ ;  /* 0xdaa66d2b0c097890 */ /* 0x000fe4000fffe0ff */
[----:B------:R-:W-:Y:S02]  /*0290*/  UIADD3 UR10, UPT, UPT, UR13, 0x32370b8f, URZ ;  /* 0x32370b8f0d0a7890 */ /* 0x000fe4000fffe0ff */
[----:B------:R-:W-:Y:S02]  /*02a0*/  UIADD3 UR11, UPT, UPT, UR12, 0x78dde6e4, URZ ;  /* 0x78dde6e40c0b7890 */ /* 0x000fe4000fffe0ff */
[----:B------:R-:W-:Y:S02]  /*02b0*/  UIADD3 UR16, UPT, UPT, UR13, -0x126145ec, URZ ;  /* 0xed9eba140d107890 */ /* 0x000fe4000fffe0ff */
[----:B------:R-:W-:Y:S02]  /*02c0*/  UIADD3 UR17, UPT, UPT, UR12, 0x1715609d, URZ ;  /* 0x1715609d0c117890 */ /* 0x000fe4000fffe0ff */
[----:B------:R-:W-:-:S02]  /*02d0*/  UIADD3 UR18, UPT, UPT, UR13, -0x56f99767, URZ ;  /* 0xa90668990d127890 */ /* 0x000fc4000fffe0ff */
[----:B------:R-:W-:Y:S02]  /*02e0*/  UIADD3 UR19, UPT, UPT, UR12, -0x4ab325aa, URZ ;  /* 0xb54cda560c137890 */ /* 0x000fe4000fffe0ff */
[----:B------:R-:W-:Y:S02]  /*02f0*/  UIADD3 UR20, UPT, UPT, UR13, 0x646e171e, URZ ;  /* 0x646e171e0d147890 */ /* 0x000fe4000fffe0ff */
[----:B------:R-:W-:Y:S02]  /*0300*/  UIADD3 UR21, UPT, UPT, UR12, 0x5384540f, URZ ;  /* 0x5384540f0c157890 */ /* 0x000fe4000fffe0ff */
[----:B------:R-:W-:Y:S02]  /*0310*/  UIADD3 UR22, UPT, UPT, UR13, 0x1fd5c5a3, URZ ;  /* 0x1fd5c5a30d167890 */ /* 0x000fe4000fffe0ff */
[----:B------:R-:W-:Y:S02]  /*0320*/  UIADD3 UR6, UPT, UPT, UR12, -0xe443238, URZ ;  /* 0xf1bbcdc80c067890 */ /* 0x000fe4000fffe0ff */
[----:B------:R-:W-:-:S02]  /*0330*/  UIADD3 UR23, UPT, UPT, UR13, -0x24c28bd8, URZ ;  /* 0xdb3d74280d177890 */ /* 0x000fc4000fffe0ff */
[----:B------:R-:W-:Y:S02]  /*0340*/  UIADD3 UR24, UPT, UPT, UR12, -0x700cb87f, URZ ;  /* 0x8ff347810c187890 */ /* 0x000fe4000fffe0ff */
        /* <DEDUP_REMOVED lines=25> */
[----:B-1----:R-:W-:-:S04]  /*04e0*/  @P1 IMAD.WIDE.U32 R16, R27, 0x10, R16 ;  /* 0x000000101b101825 */ /* 0x002fc800078e0010 */
[----:B------:R-:W-:Y:S01]  /*04f0*/  @P1 VIADD R27, R27, 0x80 ;  /* 0x000000801b1b1836 */ /* 0x000fe20000000000 */
[----:B------:R0:W5:Y:S03]  /*0500*/  @P1 LDG.E.128 R80, desc[UR14][R16.64] ;  /* 0x0000000e10501981 */ /* 0x000166000c1e1d00 */
[----:B--2---:R-:W-:-:S05]  /*0510*/  @P2 IMAD.WIDE.U32 R18, R27, 0x10, R18 ;  /* 0x000000101b122825 */ /* 0x004fca00078e0012 */
[----:B------:R0:W5:Y:S01]  /*0520*/  @P2 LDG.E.128 R76, desc[UR14][R18.64] ;  /* 0x0000000e124c2981 */ /* 0x000162000c1e1d00 */
[----:B---3--:R-:W-:-:S05]  /*0530*/  @P2 IMAD.WIDE.U32 R20, R27, 0x10, R20 ;  /* 0x000000101b142825 */ /* 0x008fca00078e0014 */
[----:B------:R0:W5:Y:S01]  /*0540*/  @P2 LD.E.128 R72, desc[UR14][R20.64] ;  /* 0x0000000e14482980 */ /* 0x000162000c101d00 */
[----:B----4-:R-:W-:-:S05]  /*0550*/  @P2 IMAD.WIDE.U32 R22, R27, 0x10, R22 ;  /* 0x000000101b162825 */ /* 0x010fca00078e0016 */
        /* <DEDUP_REMOVED lines=14> */
.L_x_1986:
        /* <DEDUP_REMOVED lines=42> */
.L_x_1987:
[----:B------:R-:W-:Y:S05]  /*08e0*/  BSYNC.RECONVERGENT B0 ;  /* 0x0000000000007941 */ /* 0x000fea0003800200 */
.L_x_1985:
[----:B------:R-:W0:Y:S02]  /*08f0*/  LDCU UR5, c[0x0][0x384] ;  /* 0x00007080ff0577ac */ /* 0x000e240008000800 */
[----:B0-----:R-:W-:-:S06]  /*0900*/  UISETP.GE.AND UP0, UPT, UR7, UR5, UPT ;  /* 0x000000050700728c */ /* 0x001fcc000bf06270 */
[----:B------:R-:W-:-:S13]  /*0910*/  PLOP3.LUT P0, PT, PT, PT, UP0, 0x80, 0x8 ;  /* 0x000000000008781c */ /* 0x000fda0003f0f008 */
[----:B------:R-:W-:Y:S05]  /*0920*/  @P0 EXIT ;  /* 0x000000000000094d */ /* 0x000fea0003800000 */
[----:B------:R-:W-:Y:S01]  /*0930*/  IMAD.HI.U32 R7, R0, -0x326172a9, RZ ;  /* 0xcd9e8d5700077827 */ /* 0x000fe200078e00ff */
[----:B------:R-:W-:Y:S01]  /*0940*/  IADD3 R45, PT, PT, RZ, -R5, RZ ;  /* 0x80000005ff2d7210 */ /* 0x000fe20007ffe0ff */
[----:B------:R-:W-:Y:S02]  /*0950*/  USHF.L.U32 UR5, UR4, 0x1, URZ ;  /* 0x0000000104057899 */ /* 0x000fe400080006ff */
[----:B------:R-:W-:Y:S02]  /*0960*/  HFMA2 R114, -RZ, RZ, 0, 0 ;  /* 0x00000000ff727431 */ /* 0x000fe400000001ff */
[C---:B------:R-:W-:Y:S01]  /*0970*/  IMAD.HI.U32 R6, R3.reuse, -0x2daee0ad, RZ ;  /* 0xd2511f5303067827 */ /* 0x040fe200078e00ff */
[----:B------:R-:W-:Y:S01]  /*0980*/  LOP3.LUT R7, R4, UR12, R7, 0x96, !PT ;  /* 0x0000000c04077c12 */ /* 0x000fe2000f8e9607 */
[----:B------:R-:W-:Y:S01]  /*0990*/  ULOP3.LUT UR5, UR5, 0xffffff00, URZ, 0xc0, !UPT ;  /* 0xffffff0005057892 */ /* 0x000fe2000f8ec0ff */
[----:B------:R-:W-:Y:S01]  /*09a0*/  LOP3.LUT R160, R160, 0x3, RZ, 0xc0, !PT ;  /* 0x00000003a0a07812 */ /* 0x000fe200078ec0ff */
[----:B------:R-:W-:Y:S01]  /*09b0*/  IMAD R11, R3, -0x2daee0ad, RZ ;  /* 0xd2511f53030b7824 */ /* 0x000fe200078e02ff */
[----:B------:R-:W-:Y:S01]  /*09c0*/  LOP3.LUT R6, R6, UR13, RZ, 0x3c, !PT ;  /* 0x0000000d06067c12 */ /* 0x000fe2000f8e3cff */
        /* <DEDUP_REMOVED lines=37> */
[----:B------:R-:W-:Y:S01]  /*0c20*/  PRMT R26, R89, 0x7632, R26 ;  /* 0x00007632591a7816 */ /* 0x000fe2000000001a */
[----:B------:R-:W0:Y:S01]  /*0c30*/  LDCU.128 UR8, c[0x0][0x3f0] ;  /* 0x00007e00ff0877ac */ /* 0x000e220008000c00 */
        /* <DEDUP_REMOVED lines=19> */
[----:B------:R-:W-:Y:S01]  /*0d70*/  IMAD.HI.U32 R7, R8, -0x2daee0ad, RZ ;  /* 0xd2511f5308077827 */ /* 0x000fe200078e00ff */
[----:B------:R-:W-:Y:S01]  /*0d80*/  LOP3.LUT R6, R11, UR19, R6, 0x96, !PT ;  /* 0x000000130b067c12 */ /* 0x000fe2000f8e9606 */
[----:B------:R-:W2:Y:S01]  /*0d90*/  LDCU.64 UR18, c[0x0][0x3a0] ;  /* 0x00007400ff1277ac */ /* 0x000ea20008000a00 */
[----:B------:R-:W-:Y:S01]  /*0da0*/  PRMT R35, R96, 0x7632, R35 ;  /* 0x0000763260237816 */ /* 0x000fe20000000023 */
[----:B------:R-:W-:Y:S01]  /*0db0*/  IMAD R11, R8, -0x2daee0ad, RZ ;  /* 0xd2511f53080b7824 */ /* 0x000fe200078e02ff */
[----:B------:R-:W-:Y:S01]  /*0dc0*/  LOP3.LUT R7, R10, UR20, R7, 0x96, !PT ;  /* 0x000000140a077c12 */ /* 0x000fe2000f8e9607 */
[----:B------:R-:W-:Y:S01]  /*0dd0*/  IMAD.HI.U32 R10, R6, -0x2daee0ad, RZ ;  /* 0xd2511f53060a7827 */ /* 0x000fe200078e00ff */
[----:B------:R-:W-:-:S02]  /*0de0*/  PRMT R36, R100, 0x7632, R36 ;  /* 0x0000763264247816 */ /* 0x000fc40000000024 */
[----:B------:R-:W-:Y:S01]  /*0df0*/  PRMT R37, R59, 0x7632, R37 ;  /* 0x000076323b257816 */ /* 0x000fe20000000025 */
[----:B------:R-:W-:Y:S01]  /*0e00*/  IMAD.HI.U32 R8, R7, -0x326172a9, RZ ;  /* 0xcd9e8d5707087827 */ /* 0x000fe200078e00ff */
[----:B------:R-:W-:Y:S01]  /*0e10*/  LOP3.LUT R10, R11, UR22, R10, 0x96, !PT ;  /* 0x000000160b0a7c12 */ /* 0x000fe2000f8e960a */
[----:B------:R-:W3:Y:S01]  /*0e20*/  LDCU UR22, c[0x0][0x404] ;  /* 0x00008080ff1677ac */ /* 0x000ee20008000800 */
[----:B------:R-:W-:Y:S01]  /*0e30*/  PRMT R11, R60, 0x7632, R11 ;  /* 0x000076323c0b7816 */ /* 0x000fe2000000000b */
[----:B------:R-:W-:Y:S01]  /*0e40*/  IMAD R12, R7, -0x326172a9, RZ ;  /* 0xcd9e8d57070c7824 */ /* 0x000fe200078e02ff */
[----:B------:R-:W-:Y:S01]  /*0e50*/  PRMT R38, R58, 0x7632, R38 ;  /* 0x000076323a267816 */ /* 0x000fe20000000026 */
[----:B------:R-:W-:Y:S01]  /*0e60*/  IMAD.HI.U32 R7, R10, -0x326172a9, RZ ;  /* 0xcd9e8d570a077827 */ /* 0x000fe200078e00ff */
[----:B------:R-:W-:Y:S02]  /*0e70*/  PRMT R39, R57, 0x7632, R39 ;  /* 0x0000763239277816 */ /* 0x000fe40000000027 */
[----:B------:R-:W-:Y:S01]  /*0e80*/  PRMT R40, R56, 0x7632, R40 ;  /* 0x0000763238287816 */ /* 0x000fe20000000028 */
[----:B------:R-:W-:Y:S01]  /*0e90*/  IMAD.SHL.U32 R44, R44, 0x20, RZ ;  /* 0x000000202c2c7824 */ /* 0x000fe200078e00ff */
[----:B------:R-:W-:Y:S01]  /*0ea0*/  LOP3.LUT R148, R12, UR6, R7, 0x96, !PT ;  /* 0x000000060c947c12 */ /* 0x000fe2000f8e9607 */
[----:B------:R-:W-:Y:S01]  /*0eb0*/  ULOP3.LUT UR6, UR4, 0x7f, URZ, 0xc0, !UPT ;  /* 0x0000007f04067892 */ /* 0x000fe2000f8ec0ff */
[----:B------:R-:W-:Y:S01]  /*0ec0*/  IMAD R9, R9, -0x326172a9, RZ ;  /* 0xcd9e8d5709097824 */ /* 0x000fe200078e02ff */
[----:B------:R-:W-:-:S02]  /*0ed0*/  PRMT R12, R64, 0x7632, R12 ;  /* 0x00007632400c7816 */ /* 0x000fc4000000000c */
[----:B------:R-:W-:Y:S01]  /*0ee0*/  LOP3.LUT R46, R44, 0x3e0, RZ, 0xc0, !PT ;  /* 0x000003e02c2e7812 */ /* 0x000fe200078ec0ff */
[----:B------:R-:W-:Y:S01]  /*0ef0*/  IMAD.HI.U32 R156, R148, -0x2daee0ad, RZ ;  /* 0xd2511f53949c7827 */ /* 0x000fe200078e00ff */
[----:B------:R-:W-:Y:S02]  /*0f00*/  VIADDMNMX R45, R45, UR6, RZ, !PT ;  /* 0x000000062d2d7c46 */ /* 0x000fe4000f8001ff */
[----:B------:R-:W-:Y:S01]  /*0f10*/  LOP3.LUT R8, R9, UR21, R8, 0x96, !PT ;  /* 0x0000001509087c12 */ /* 0x000fe2000f8e9608 */
[----:B------:R-:W-:Y:S01]  /*0f20*/  IMAD.MOV R48, RZ, RZ, -R46 ;  /* 0x000000ffff307224 */ /* 0x000fe200078e0a2e */
[----:B------:R-:W-:Y:S01]  /*0f30*/  VIMNMX R46, PT, PT, R45, 0x20, PT ;  /* 0x000000202d2e7848 */ /* 0x000fe20003fe0100 */
[----:B------:R-:W-:Y:S01]  /*0f40*/  IMAD R9, R6, -0x2daee0ad, RZ ;  /* 0xd2511f5306097824 */ /* 0x000fe200078e02ff */
[----:B------:R-:W-:Y:S01]  /*0f50*/  PRMT R41, R71, 0x7632, R41 ;  /* 0x0000763247297816 */ /* 0x000fe20000000029 */
[----:B------:R-:W-:Y:S01]  /*0f60*/  IMAD.HI.U32 R6, R8, -0x2daee0ad, RZ ;  /* 0xd2511f5308067827 */ /* 0x000fe200078e00ff */
[----:B------:R-:W-:Y:S01]  /*0f70*/  LEA R47, R46, UR5, 0x3 ;  /* 0x000000052e2f7c11 */ /* 0x000fe2000f8e18ff */
[----:B------:R-:W4:Y:S01]  /*0f80*/  LDCU.64 UR20, c[0x0][0x380] ;  /* 0x00007000ff1477ac */ /* 0x000f220008000a00 */
[----:B------:R-:W-:Y:S01]  /*0f90*/  VIADDMNMX R48, R48, UR6, RZ, !PT ;  /* 0x0000000630307c46 */ /* 0x000fe2000f8001ff */
[----:B------:R-:W-:Y:S01]  /*0fa0*/  IMAD R7, R8, -0x2daee0ad, RZ ;  /* 0xd2511f5308077824 */ /* 0x000fe200078e02ff */
[----:B------:R-:W-:Y:S01]  /*0fb0*/  I2FP.F32.U32 R108, R47 ;  /* 0x0000002f006c7245 */ /* 0x000fe20000201000 */
[----:B------:R-:W-:Y:S01]  /*0fc0*/  IMAD R148, R148, -0x2daee0ad, RZ ;  /* 0xd2511f5394947824 */ /* 0x000fe200078e02ff */
[----:B------:R-:W-:Y:S01]  /*0fd0*/  LOP3.LUT R158, R9, UR23, R6, 0x96, !PT ;  /* 0x00000017099e7c12 */ /* 0x000fe2000f8e9606 */
[----:B------:R-:W-:Y:S01]  /*0fe0*/  IMAD R9, R10, -0x326172a9, RZ ;  /* 0xcd9e8d570a097824 */ /* 0x000fe200078e02ff */
[----:B------:R-:W-:Y:S01]  /*0ff0*/  VIMNMX R48, PT, PT, R48, 0x20, PT ;  /* 0x0000002030307848 */ /* 0x000fe20003fe0100 */
[----:B------:R-:W0:Y:S01]  /*1000*/  LDCU UR23, c[0x0][0x388] ;  /* 0x00007100ff1777ac */ /* 0x000e220008000800 */
[----:B------:R-:W0:Y:S01]  /*1010*/  MUFU.RCP R108, R108 ;  /* 0x0000006c006c7308 */ /* 0x000e220000001000 */
[C---:B------:R-:W-:Y:S01]  /*1020*/  IMAD.HI.U32 R154, R158.reuse, -0x326172a9, RZ ;  /* 0xcd9e8d579e9a7827 */ /* 0x040fe200078e00ff */
[----:B------:R-:W-:Y:S01]  /*1030*/  LOP3.LUT R156, R7, UR25, R156, 0x96, !PT ;  /* 0x00000019079c7c12 */ /* 0x000fe2000f8e969c */
[----:B------:R-:W0:Y:S01]  /*1040*/  LDCU UR25, c[0x0][0x400] ;  /* 0x00008000ff1977ac */ /* 0x000e220008000800 */
[----:B------:R-:W-:Y:S01]  /*1050*/  PRMT R6, R67, 0x7632, R6 ;  /* 0x0000763243067816 */ /* 0x000fe20000000006 */
[----:B------:R-:W-:Y:S01]  /*1060*/  IMAD R158, R158, -0x326172a9, RZ ;  /* 0xcd9e8d579e9e7824 */ /* 0x000fe200078e02ff */
[----:B------:R-:W-:Y:S01]  /*1070*/  LOP3.LUT R154, R9, UR24, R154, 0x96, !PT ;  /* 0x00000018099a7c12 */ /* 0x000fe2000f8e969a */
[----:B------:R-:W0:Y:S01]  /*1080*/  LDCU.U8 UR24, c[0x0][0x410] ;  /* 0x00008200ff1877ac */ /* 0x000e220008000000 */
        /* <DEDUP_REMOVED lines=15> */
[----:B01234-:R-:W-:-:S07]  /*1180*/  LEA R115, R48, UR5, 0x3 ;  /* 0x0000000530737c11 */ /* 0x01ffce000f8e18ff */
.L_x_2404:
[----:B------:R-:W-:-:S06]  /*1190*/  UIMAD.WIDE UR4, UR7, 0x4, UR8 ;  /* 0x00000004070478a5 */ /* 0x000fcc000f8e0208 */
[----:B01234-:R-:W-:Y:S02]  /*11a0*/  IMAD.U32 R106, RZ, RZ, UR4 ;  /* 0x00000004ff6a7e24 */ /* 0x01ffe4000f8e00ff */
[----:B------:R-:W-:-:S05]  /*11b0*/  IMAD.U32 R107, RZ, RZ, UR5 ;  /* 0x00000005ff6b7e24 */ /* 0x000fca000f8e00ff */
[----:B------:R-:W2:Y:S01]  /*11c0*/  LDG.E R136, desc[UR14][R106.64] ;  /* 0x0000000e6a887981 */ /* 0x000ea2000c1e1900 */
[----:B------:R-:W-:-:S06]  /*11d0*/  UIMAD.WIDE UR4, UR7, 0x4, UR10 ;  /* 0x00000004070478a5 */ /* 0x000fcc000f8e020a */
[----:B------:R-:W-:Y:S01]  /*11e0*/  MOV R104, UR4 ;  /* 0x0000000400687c02 */ /* 0x000fe20008000f00 */
[----:B------:R-:W-:-:S05]  /*11f0*/  IMAD.U32 R105, RZ, RZ, UR5 ;  /* 0x00000005ff697e24 */ /* 0x000fca000f8e00ff */
[----:B------:R0:W3:Y:S01]  /*1200*/  LDG.E R104, desc[UR14][R104.64] ;  /* 0x0000000e68687981 */ /* 0x0000e2000c1e1900 */
[----:B------:R-:W-:Y:S01]  /*1210*/  UIMAD UR4, UR7, UR23, URZ ;  /* 0x00000017070472a4 */ /* 0x000fe2000f8e02ff */
[----:B------:R-:W-:Y:S01]  /*1220*/  ISETP.GE.U32.AND P1, PT, R2, 0x80, PT ;  /* 0x000000800200780c */ /* 0x000fe20003f26070 */
[----:B------:R-:W-:Y:S01]  /*1230*/  BSSY.RECONVERGENT B0, `(.L_x_1988) ;  /* 0x00006fa000007945 */ /* 0x000fe20003800200 */
[----:B------:R-:W1:Y:S01]  /*1240*/  S2R R128, SR_TID.X ;  /* 0x0000000000807919 */ /* 0x000e620000002100 */
[----:B------:R-:W-:-:S04]  /*1250*/  USHF.R.S32.HI UR5, URZ, 0x1f, UR4 ;  /* 0x0000001fff057899 */ /* 0x000fc80008011404 */
[----:B------:R-:W-:-:S06]  /*1260*/  ULEA.HI UR5, UR5, UR4, URZ, 0x3 ;  /* 0x0000000405057291 */ /* 0x000fcc000f8f18ff */
[----:B0-----:R-:W-:-:S05]  /*1270*/  IMAD.U32 R105, RZ, RZ, UR5 ;  /* 0x00000005ff697e24 */ /* 0x001fca000f8e00ff */
[----:B-1----:R-:W-:Y:S02]  /*1280*/  LEA.HI.SX32 R132, R105, R128, 0x1d ;  /* 0x0000008069847211 */ /* 0x002fe400078feaff */
[----:B--2---:R-:W-:-:S13]  /*1290*/  ISETP.GE.AND P0, PT, R136, 0x1, PT ;  /* 0x000000018800780c */ /* 0x004fda0003f06270 */
[----:B------:R-:W-:Y:S01]  /*12a0*/  @P0 VIADD R130, R136, 0xffffffff ;  /* 0xffffffff88820836 */ /* 0x000fe20000000000 */
[----:B---3--:R-:W-:-:S03]  /*12b0*/  R2UR UR4, R104 ;  /* 0x00000000680472ca */ /* 0x008fc600000e0000 */
[----:B------:R-:W-:-:S05]  /*12c0*/  @P0 IMAD R130, R130, UR23, RZ ;  /* 0x0000001782820c24 */ /* 0x000fca000f8e02ff */
[----:B------:R-:W-:-:S04]  /*12d0*/  @P0 SHF.R.S32.HI R177, RZ, 0x1f, R130 ;  /* 0x0000001fffb10819 */ /* 0x000fc80000011482 */
[----:B------:R-:W-:Y:S02]  /*12e0*/  @P0 LEA.HI R177, R177, R130, RZ, 0x3 ;  /* 0x00000082b1b10211 */ /* 0x000fe400078f18ff */
[----:B------:R-:W-:Y:S02]  /*12f0*/  MOV R130, RZ ;  /* 0x000000ff00827202 */ /* 0x000fe40000000f00 */
[----:B------:R-:W-:Y:S01]  /*1300*/  @P0 LEA.HI.SX32 R130, R177, R128, 0x1d ;  /* 0x00000080b1820211 */ /* 0x000fe200078feaff */
[----:B-----5:R-:W-:Y:S06]  /*1310*/  @!P1 BRA `(.L_x_1989) ;  /* 0x0000006c00ac9947 */ /* 0x020fec0003800000 */
[----:B------:R-:W-:-:S04]  /*1320*/  UISETP.NE.U32.AND UP0, UPT, UR18, URZ, UPT ;  /* 0x000000ff1200728c */ /* 0x000fc8000bf05070 */
[----:B------:R-:W-:Y:S01]  /*1330*/  UISETP.NE.AND.EX UP0, UPT, UR19, URZ, UPT, UP0 ;  /* 0x000000ff1300728c */ /* 0x000fe2000bf05300 */
[----:B------:R-:W-:Y:S10]  /*1340*/  @!P0 BRA `(.L_x_1990) ;  /* 0x00000000000c8947 */ /* 0x000ff40003800000 */
[----:B------:R-:W0:Y:S02]  /*1350*/  LDC.64 R52, c[0x0][0x390] ;  /* 0x0000e400ff347b82 */ /* 0x000e240000000a00 */
[----:B0-----:R-:W-:-:S06]  /*1360*/  IMAD.WIDE.U32 R52, R130, 0x10, R52 ;  /* 0x0000001082347825 */ /* 0x001fcc00078e0034 */
[----:B------:R-:W5:Y:S02]  /*1370*/  LDG.E.128 R52, desc[UR14][R52.64] ;  /* 0x0000000e34347981 */ /* 0x000f64000c1e1d00 */
.L_x_1990:
[----:B------:R-:W-:Y:S05]  /*1380*/  BRA.U !UP0, `(.L_x_1991) ;  /* 0x0000003508f47547 */ /* 0x000fea000b800000 */
[----:B------:R-:W0:Y:S02]  /*1390*/  LDC.64 R48, c[0x0][0x3a0] ;  /* 0x0000e800ff307b82 */ /* 0x000e240000000a00 */
[----:B0-----:R-:W-:-:S06]  /*13a0*/  IMAD.WIDE.U32 R48, R132, 0x10, R48 ;  /* 0x0000001084307825 */ /* 0x001fcc00078e0030 */
[----:B------:R-:W2:Y:S01]  /*13b0*/  LDG.E.128 R48, desc[UR14][R48.64] ;  /* 0x0000000e30307981 */ /* 0x000ea2000c1e1d00 */
[----:B------:R-:W-:-:S13]  /*13c0*/  ISETP.GT.AND P2, PT, R136, RZ, PT ;  /* 0x000000ff8800720c */ /* 0x000fda0003f44270 */
        /* <DEDUP_REMOVED lines=20> */
.L_x_1995:
        /* <DEDUP_REMOVED lines=13> */
.L_x_1997:
[----:B------:R-:W-:Y:S05]  /*15e0*/  BSYNC.RECONVERGENT B2 ;  /* 0x0000000000027941 */ /* 0x000fea0003800200 */
.L_x_1996:
        /* <DEDUP_REMOVED lines=14> */
[----:B------:R-:W-:-:S03]  /*16d0*/  UIADD3 UR6, UPT, UPT, UR13, 0x32370b8f, URZ ;  /* 0x32370b8f0d067890 */ /* 0x000fc6000fffe0ff */
[----:B------:R-:W-:Y:S01]  /*16e0*/  LOP3.LUT R106, R104, UR5, R177, 0x96, !PT ;  /* 0x00000005686a7c12 */ /* 0x000fe2000f8e96b1 */
[----:B------:R-:W-:Y:S01]  /*16f0*/  UIADD3 UR5, UPT, UPT, UR12, -0x255992d5, URZ ;  /* 0xdaa66d2b0c057890 */ /* 0x000fe2000fffe0ff */
        /* <DEDUP_REMOVED lines=9> */
[----:B------:R-:W-:-:S03]  /*1790*/  UIADD3 UR6, UPT, UPT, UR13, -0x56f99767, URZ ;  /* 0xa90668990d067890 */ /* 0x000fc6000fffe0ff */
[----:B------:R-:W-:Y:S01]  /*17a0*/  LOP3.LUT R106, R104, UR5, R177, 0x96, !PT ;  /* 0x00000005686a7c12 */ /* 0x000fe2000f8e96b1 */
[----:B------:R-:W-:Y:S01]  /*17b0*/  UIADD3 UR5, UPT, UPT, UR12, 0x1715609d, URZ ;  /* 0x1715609d0c057890 */ /* 0x000fe2000fffe0ff */
        /* <DEDUP_REMOVED lines=21> */
[----:B------:R-:W-:Y:S02]  /*1910*/  UIADD3 UR6, UPT, UPT, UR13, -0x695add53, URZ ;  /* 0x96a522ad0d067890 */ /* 0x000fe4000fffe0ff */
[----:B------:R-:W-:Y:S01]  /*1920*/  IMAD.MOV.U32 R105, RZ, RZ, R148 ;  /* 0x000000ffff697224 */ /* 0x000fe200078e0094 */
[----:B------:R-:W-:Y:S01]  /*1930*/  LOP3.LUT R106, R106, UR5, R117, 0x96, !PT ;  /* 0x000000056a6a7c12 */ /* 0x000fe2000f8e9675 */
[----:B------:R-:W-:Y:S01]  /*1940*/  UIADD3 UR5, UPT, UPT, UR12, -0x700cb87f, URZ ;  /* 0x8ff347810c057890 */ /* 0x000fe2000fffe0ff */
[----:B------:R-:W-:-:S04]  /*1950*/  IMAD.WIDE.U32 R176, R176, -0x326172a9, RZ ;  /* 0xcd9e8d57b0b07825 */ /* 0x000fc800078e00ff */
[----:B------:R-:W-:Y:S01]  /*1960*/  IMAD.WIDE.U32 R106, R106, -0x2daee0ad, RZ ;  /* 0xd2511f536a6a7825 */ /* 0x000fe200078e00ff */
[----:B------:R-:W-:Y:S02]  /*1970*/  LOP3.LUT R154, R116, UR5, R177, 0x96, !PT ;  /* 0x00000005749a7c12 */ /* 0x000fe4000f8e96b1 */
[----:B------:R-:W-:Y:S01]  /*1980*/  MOV R158, R176 ;  /* 0x000000b0009e7202 */ /* 0x000fe20000000f00 */
[----:B------:R-:W-:Y:S01]  /*1990*/  IMAD.MOV.U32 R121, RZ, RZ, R106 ;  /* 0x000000ffff797224 */ /* 0x000fe200078e006a */
[----:B------:R-:W-:Y:S01]  /*19a0*/  LOP3.LUT R156, R104, UR6, R107, 0x96, !PT ;  /* 0x00000006689c7c12 */ /* 0x000fe2000f8e966b */
[----:B------:R-:W-:-:S07]  /*19b0*/  HFMA2 R104, -RZ, RZ, 0, 0 ;  /* 0x00000000ff687431 */ /* 0x000fce00000001ff */
.L_x_1994:
[----:B------:R-:W-:Y:S05]  /*19c0*/  BSYNC.RECONVERGENT B1 ;  /* 0x0000000000017941 */ /* 0x000fea0003800200 */
.L_x_1993:
[----:B------:R-:W-:Y:S01]  /*19d0*/  I2FP.F32.U32 R105, R105 ;  /* 0x0000006900697245 */ /* 0x000fe20000201000 */
[----:B------:R-:W-:Y:S01]  /*19e0*/  IMAD.MOV.U32 R116, RZ, RZ, 0x2f800000 ;  /* 0x2f800000ff747424 */ /* 0x000fe200078e00ff */
[----:B------:R-:W-:Y:S01]  /*19f0*/  SHF.L.U32 R117, R92, 0x10, RZ ;  /* 0x000000105c757819 */ /* 0x000fe200000006ff */
[----:B-----5:R-:W-:Y:S02]  /*1a00*/  IMAD.U32 R106, R52, 0x10000, RZ ;  /* 0x00010000346a7824 */ /* 0x020fe400078e00ff */
[----:B------:R-:W-:Y:S02]  /*1a10*/  FFMA.FTZ R105, R105, R116, 1.1641532182693481445e-10 ;  /* 0x2f00000069697423 */ /* 0x000fe40000010074 */
[----:B------:R-:W-:-:S03]  /*1a20*/  FMUL.FTZ R106, R106, UR17 ;  /* 0x000000116a6a7c20 */ /* 0x000fc60008410000 */
[----:B------:R-:W-:Y:S01]  /*1a30*/  FSETP.GTU.FTZ.AND P3, PT, R105, UR22, PT ;  /* 0x0000001669007c0b */ /* 0x000fe2000bf7c000 */
[----:B------:R-:W-:Y:S01]  /*1a40*/  FMUL.FTZ R106, R106, UR16 ;  /* 0x000000106a6a7c20 */ /* 0x000fe20008410000 */
[----:B------:R-:W-:Y:S02]  /*1a50*/  IMAD.U32 R105, R48, 0x10000, RZ ;  /* 0x0001000030697824 */ /* 0x000fe400078e00ff */
[----:B------:R-:W-:Y:S02]  /*1a60*/  SEL R116, RZ, 0x1, P3 ;  /* 0x00000001ff747807 */ /* 0x000fe40001800000 */
[----:B------:R-:W-:-:S05]  /*1a70*/  FSEL R106, R106, RZ, !P3 ;  /* 0x000000ff6a6a7208 */ /* 0x000fca0005800000 */
[----:B------:R-:W-:-:S07]  /*1a80*/  FFMA.FTZ R117, R106, R117, R105 ;  /* 0x000000756a757223 */ /* 0x000fce0000010069 */
.L_x_1992:
        /* <DEDUP_REMOVED lines=22> */
.L_x_2001:
        /* <DEDUP_REMOVED lines=13> */
.L_x_2003:
[----:B------:R-:W-:Y:S05]  /*1cc0*/  BSYNC.RECONVERGENT B2 ;  /* 0x0000000000027941 */ /* 0x000fea0003800200 */
.L_x_2002:
        /* <DEDUP_REMOVED lines=51> */
[----:B------:R-:W-:Y:S01]  /*2000*/  HFMA2 R105, -RZ, RZ, 0, 0 ;  /* 0x00000000ff697431 */ /* 0x000fe200000001ff */
        /* <DEDUP_REMOVED lines=8> */
[----:B------:R-:W-:-:S07]  /*2090*/  IMAD.MOV.U32 R106, RZ, RZ, R121 ;  /* 0x000000ffff6a7224 */ /* 0x000fce00078e0079 */
.L_x_2000:
[----:B------:R-:W-:Y:S05]  /*20a0*/  BSYNC.RECONVERGENT B1 ;  /* 0x0000000000017941 */ /* 0x000fea0003800200 */
.L_x_1999:
[----:B-----5:R-:W-:Y:S01]  /*20b0*/  PRMT R107, R52, 0x7632, R107 ;  /* 0x00007632346b7816 */ /* 0x020fe2000000006b */
[----:B------:R-:W-:Y:S01]  /*20c0*/  IMAD.MOV.U32 R119, RZ, RZ, 0x2f800000 ;  /* 0x2f800000ff777424 */ /* 0x000fe200078e00ff */
[----:B------:R-:W-:Y:S02]  /*20d0*/  I2FP.F32.U32 R104, R106 ;  /* 0x0000006a00687245 */ /* 0x000fe40000201000 */
[----:B------:R-:W-:Y:S01]  /*20e0*/  PRMT R106, R48, 0x7632, R106 ;  /* 0x00007632306a7816 */ /* 0x000fe2000000006a */
[----:B------:R-:W-:Y:S02]  /*20f0*/  IMAD.U32 R107, R107, 0x10000, RZ ;  /* 0x000100006b6b7824 */ /* 0x000fe400078e00ff */
[----:B------:R-:W-:Y:S02]  /*2100*/  FFMA.FTZ R104, R104, R119, 1.1641532182693481445e-10 ;  /* 0x2f00000068687423 */ /* 0x000fe40000010077 */
[----:B------:R-:W-:Y:S01]  /*2110*/  FMUL.FTZ R107, R107, UR17 ;  /* 0x000000116b6b7c20 */ /* 0x000fe20008410000 */
[----:B------:R-:W-:-:S02]  /*2120*/  IMAD.U32 R106, R106, 0x10000, RZ ;  /* 0x000100006a6a7824 */ /* 0x000fc400078e00ff */
[----:B------:R-:W-:Y:S01]  /*2130*/  FSETP.GTU.FTZ.AND P3, PT, R104, UR22, PT ;  /* 0x0000001668007c0b */ /* 0x000fe2000bf7c000 */
[----:B------:R-:W-:Y:S01]  /*2140*/  FMUL.FTZ R107, R107, UR16 ;  /* 0x000000106b6b7c20 */ /* 0x000fe20008410000 */
[----:B------:R-:W-:Y:S02]  /*2150*/  SHF.L.U32 R104, R113, 0x10, RZ ;  /* 0x0000001071687819 */ /* 0x000fe400000006ff */
[----:B------:R-:W-:Y:S02]  /*2160*/  SEL R118, RZ, 0x1, P3 ;  /* 0x00000001ff767807 */ /* 0x000fe40001800000 */
[----:B------:R-:W-:-:S05]  /*2170*/  FSEL R107, R107, RZ, !P3 ;  /* 0x000000ff6b6b7208 */ /* 0x000fca0005800000 */
[----:B------:R-:W-:-:S07]  /*2180*/  FFMA.FTZ R119, R107, R104, R106 ;  /* 0x000000686b777223 */ /* 0x000fce000001006a */
.L_x_1998:
        /* <DEDUP_REMOVED lines=21> */
.L_x_2007:
        /* <DEDUP_REMOVED lines=13> */
.L_x_2009:
[----:B------:R-:W-:Y:S05]  /*23b0*/  BSYNC.RECONVERGENT B2 ;  /* 0x0000000000027941 */ /* 0x000fea0003800200 */
.L_x_2008:
        /* <DEDUP_REMOVED lines=61> */
.L_x_2006:
[----:B------:R-:W-:Y:S05]  /*2790*/  BSYNC.RECONVERGENT B1 ;  /* 0x0000000000017941 */ /* 0x000fea0003800200 */
.L_x_2005:
        /* <DEDUP_REMOVED lines=12> */
.L_x_2004:
        /* <DEDUP_REMOVED lines=22> */
.L_x_2013:
        /* <DEDUP_REMOVED lines=13> */
.L_x_2015:
[----:B------:R-:W-:Y:S05]  /*2a90*/  BSYNC.RECONVERGENT B2 ;  /* 0x0000000000027941 */ /* 0x000fea0003800200 */
.L_x_2014:
        /* <DEDUP_REMOVED lines=61> */
.L_x_2012:
[----:B------:R-:W-:Y:S05]  /*2e70*/  BSYNC.RECONVERGENT B1 ;  /* 0x0000000000017941 */ /* 0x000fea0003800200 */
.L_x_2011:
        /* <DEDUP_REMOVED lines=14> */
.L_x_2010:
        /* <DEDUP_REMOVED lines=21> */
.L_x_2019:
        /* <DEDUP_REMOVED lines=13> */
.L_x_2021:
[----:B------:R-:W-:Y:S05]  /*3180*/  BSYNC.RECONVERGENT B2 ;  /* 0x0000000000027941 */ /* 0x000fea0003800200 */
.L_x_2020:
        /* <DEDUP_REMOVED lines=61> */
.L_x_2018:
[----:B------:R-:W-:Y:S05]  /*3560*/  BSYNC.RECONVERGENT B1 ;  /* 0x0000000000017941 */ /* 0x000fea0003800200 */
.L_x_2017:
        /* <DEDUP_REMOVED lines=12> */
.L_x_2016:
        /* <DEDUP_REMOVED lines=22> */
.L_x_2025:
        /* <DEDUP_REMOVED lines=13> */
.L_x_2027:
[----:B------:R-:W-:Y:S05]  /*3860*/  BSYNC.RECONVERGENT B2 ;  /* 0x0000000000027941 */ /* 0x000fea0003800200 */
.L_x_2026:
        /* <DEDUP_REMOVED lines=61> */
.L_x_2024:
[----:B------:R-:W-:Y:S05]  /*3c40*/  BSYNC.RECONVERGENT B1 ;  /* 0x0000000000017941 */ /* 0x000fea0003800200 */
.L_x_2023:
        /* <DEDUP_REMOVED lines=14> */
.L_x_2022:
        /* <DEDUP_REMOVED lines=21> */
.L_x_2031:
        /* <DEDUP_REMOVED lines=13> */
.L_x_2033:
[----:B------:R-:W-:Y:S05]  /*3f50*/  BSYNC.RECONVERGENT B2 ;  /* 0x0000000000027941 */ /* 0x000fea0003800200 */
.L_x_2032:
        /* <DEDUP_REMOVED lines=61> */
.L_x_2030:
[----:B------:R-:W-:Y:S05]  /*4330*/  BSYNC.RECONVERGENT B1 ;  /* 0x0000000000017941 */ /* 0x000fea0003800200 */
.L_x_2029:
        /* <DEDUP_REMOVED lines=12> */
.L_x_2028:
        /* <DEDUP_REMOVED lines=22> */
.L_x_2037:
        /* <DEDUP_REMOVED lines=13> */
.L_x_2039:
[----:B------:R-:W-:Y:S05]  /*4630*/  BSYNC.RECONVERGENT B2 ;  /* 0x0000000000027941 */ /* 0x000fea0003800200 */
.L_x_2038:
        /* <DEDUP_REMOVED lines=61> */
.L_x_2036:
[----:B------:R-:W-:Y:S05]  /*4a10*/  BSYNC.RECONVERGENT B1 ;  /* 0x0000000000017941 */ /* 0x000fea0003800200 */
.L_x_2035:
[----:B-----5:R-:W-:Y:S02]  /*4a20*/  PRMT R106, R55, 0x7632, R106 ;  /* 0x00007632376a7816 */ /* 0x020fe4000000006a */
[----:B------:R-:W-:Y:S01]  /*4a30*/  I2FP.F32.U32 R104, R105 ;  /* 0x0000006900687245 */ /* 0x000fe20000201000 */
[----:B------:R-:W-:Y:S01]  /*4a40*/  IMAD.MOV.U32 R105, RZ, RZ, 0x2f800000 ;  /* 0x2f800000ff697424 */ /* 0x000fe200078e00ff */
[----:B------:R-:W-:Y:S01]  /*4a50*/  SHF.L.U32 R131, R110, 0x10, RZ ;  /* 0x000000106e837819 */ /* 0x000fe200000006ff */
[----:B------:R-:W-:Y:S02]  /*4a60*/  IMAD.U32 R106, R106, 0x10000, RZ ;  /* 0x000100006a6a7824 */ /* 0x000fe400078e00ff */
[----:B------:R-:W-:Y:S01]  /*4a70*/  FFMA.FTZ R104, R104, R105, 1.1641532182693481445e-10 ;  /* 0x2f00000068687423 */ /* 0x000fe20000010069 */
[----:B------:R-:W-:Y:S01]  /*4a80*/  PRMT R105, R51, 0x7632, R105 ;  /* 0x0000763233697816 */ /* 0x000fe20000000069 */
[----:B------:R-:W-:-:S03]  /*4a90*/  FMUL.FTZ R106, R106, UR17 ;  /* 0x000000116a6a7c20 */ /* 0x000fc60008410000 */
[----:B------:R-:W-:Y:S01]  /*4aa0*/  FSETP.GTU.FTZ.AND P2, PT, R104, UR22, PT ;  /* 0x0000001668007c0b */ /* 0x000fe2000bf5c000 */
[----:B------:R-:W-:Y:S01]  /*4ab0*/  FMUL.FTZ R106, R106, UR16 ;  /* 0x000000106a6a7c20 */ /* 0x000fe20008410000 */
[----:B------:R-:W-:Y:S02]  /*4ac0*/  IMAD.U32 R105, R105, 0x10000, RZ ;  /* 0x0001000069697824 */ /* 0x000fe400078e00ff */
[----:B------:R-:W-:Y:S02]  /*4ad0*/  SEL R152, RZ, 0x1, P2 ;  /* 0x00000001ff987807 */ /* 0x000fe40001000000 */
[----:B------:R-:W-:-:S05]  /*4ae0*/  FSEL R106, R106, RZ, !P2 ;  /* 0x000000ff6a6a7208 */ /* 0x000fca0005000000 */
[----:B------:R-:W-:-:S07]  /*4af0*/  FFMA.FTZ R131, R106, R131, R105 ;  /* 0x000000836a837223 */ /* 0x000fce0000010069 */
.L_x_2034:
[----:B------:R-:W-:Y:S02]  /*4b00*/  F2FP.BF16.F32.PACK_AB R107, RZ, R131 ;  /* 0x00000083ff6b723e */ /* 0x000fe400000010ff */
[----:B------:R-:W-:Y:S02]  /*4b10*/  PRMT R106, R146, 0x5410, R148 ;  /* 0x00005410926a7816 */ /* 0x000fe40000000094 */
[----:B------:R-:W-:Y:S02]  /*4b20*/  PRMT R105, R144, 0x5410, R142 ;  /* 0x0000541090697816 */ /* 0x000fe4000000008e */
[----:B------:R-:W-:Y:S02]  /*4b30*/  PRMT R104, R140, 0x5410, R138 ;  /* 0x000054108c687816 */ /* 0x000fe4000000008a */
[----:B------:R-:W-:Y:S01]  /*4b40*/  PRMT R107, R164, 0x5410, R107 ;  /* 0x00005410a46b7816 */ /* 0x000fe2000000006b */
[----:B------:R-:W-:Y:S06]  /*4b50*/  BRA `(.L_x_2040) ;  /* 0x0000003400307947 */ /* 0x000fec0003800000 */
.L_x_1991:
[----:B------:R-:W-:Y:S01]  /*4b60*/  IMAD.MOV.U32 R117, RZ, RZ, RZ ;  /* 0x000000ffff757224 */ /* 0x000fe200078e00ff */
[----:B------:R-:W-:Y:S01]  /*4b70*/  MOV R104, R160 ;  /* 0x000000a000687202 */ /* 0x000fe20000000f00 */
[----:B------:R-:W-:Y:S01]  /*4b80*/  IMAD.MOV.U32 R134, RZ, RZ, R148 ;  /* 0x000000ffff867224 */ /* 0x000fe200078e0094 */
        /* <DEDUP_REMOVED lines=17> */
.L_x_2044:
        /* <DEDUP_REMOVED lines=13> */
.L_x_2046:
[----:B------:R-:W-:Y:S05]  /*4d70*/  BSYNC.RECONVERGENT B2 ;  /* 0x0000000000027941 */ /* 0x000fea0003800200 */
.L_x_2045:
        /* <DEDUP_REMOVED lines=61> */
.L_x_2043:
[----:B------:R-:W-:Y:S05]  /*5150*/  BSYNC.RECONVERGENT B1 ;  /* 0x0000000000017941 */ /* 0x000fea0003800200 */
.L_x_2042:
[----:B------:R-:W-:Y:S01]  /*5160*/  I2FP.F32.U32 R105, R105 ;  /* 0x0000006900697245 */ /* 0x000fe20000201000 */
[----:B------:R-:W-:Y:S02]  /*5170*/  IMAD.MOV.U32 R106, RZ, RZ, 0x2f800000 ;  /* 0x2f800000ff6a7424 */ /* 0x000fe400078e00ff */
[----:B-----5:R-:W-:Y:S02]  /*5180*/  IMAD.U32 R107, R52, 0x10000, RZ ;  /* 0x00010000346b7824 */ /* 0x020fe400078e00ff */
[----:B------:R-:W-:Y:S01]  /*5190*/  FFMA.FTZ R105, R105, R106, 1.1641532182693481445e-10 ;  /* 0x2f00000069697423 */ /* 0x000fe2000001006a */
[----:B------:R-:W-:Y:S01]  /*51a0*/  SHF.L.U32 R106, R92, 0x10, RZ ;  /* 0x000000105c6a7819 */ /* 0x000fe200000006ff */
[----:B------:R-:W-:-:S03]  /*51b0*/  FMUL.FTZ R107, R107, UR17 ;  /* 0x000000116b6b7c20 */ /* 0x000fc60008410000 */
[----:B------:R-:W-:Y:S01]  /*51c0*/  FSETP.GTU.FTZ.AND P2, PT, R105, UR22, PT ;  /* 0x0000001669007c0b */ /* 0x000fe2000bf5c000 */
[----:B------:R-:W-:-:S03]  /*51d0*/  FMUL.FTZ R107, R107, UR16 ;  /* 0x000000106b6b7c20 */ /* 0x000fc60008410000 */
[----:B------:R-:W-:Y:S02]  /*51e0*/  SEL R116, RZ, 0x1, P2 ;  /* 0x00000001ff747807 */ /* 0x000fe40001000000 */
[----:B------:R-:W-:-:S05]  /*51f0*/  FSEL R117, R107, RZ, !P2 ;  /* 0x000000ff6b757208 */ /* 0x000fca0005000000 */
[----:B------:R-:W-:-:S07]  /*5200*/  FMUL.FTZ R117, R117, R106 ;  /* 0x0000006a75757220 */ /* 0x000fce0000410000 */
.L_x_2041:
[----:B------:R-:W-:Y:S01]  /*5210*/  F2FP.BF16.F32.PACK_AB R140, RZ, R117 ;  /* 0x00000075ff8c723e */ /* 0x000fe200000010ff */
[----:B------:R-:W-:Y:S02]  /*5220*/  IMAD.MOV.U32 R119, RZ, RZ, RZ ;  /* 0x000000ffff777224 */ /* 0x000fe400078e00ff */
[----:B------:R-:W-:Y:S01]  /*5230*/  IMAD.MOV.U32 R105, RZ, RZ, R104 ;  /* 0x000000ffff697224 */ /* 0x000fe200078e0068 */
[----:B------:R-:W-:Y:S06]  /*5240*/  @!P0 BRA `(.L_x_2047) ;  /* 0x0000000400948947 */ /* 0x000fec0003800000 */
        /* <DEDUP_REMOVED lines=13> */
.L_x_2050:
        /* <DEDUP_REMOVED lines=13> */
.L_x_2052:
[----:B------:R-:W-:Y:S05]  /*53f0*/  BSYNC.RECONVERGENT B2 ;  /* 0x0000000000027941 */ /* 0x000fea0003800200 */
.L_x_2051:
        /* <DEDUP_REMOVED lines=61> */
.L_x_2049:
[----:B------:R-:W-:Y:S05]  /*57d0*/  BSYNC.RECONVERGENT B1 ;  /* 0x0000000000017941 */ /* 0x000fea0003800200 */
.L_x_2048:
[----:B-----5:R-:W-:Y:S01]  /*57e0*/  PRMT R107, R52, 0x7632, R107 ;  /* 0x00007632346b7816 */ /* 0x020fe2000000006b */
[----:B------:R-:W-:Y:S01]  /*57f0*/  IMAD.MOV.U32 R119, RZ, RZ, 0x2f800000 ;  /* 0x2f800000ff777424 */ /* 0x000fe200078e00ff */
[----:B------:R-:W-:Y:S02]  /*5800*/  I2FP.F32.U32 R104, R106 ;  /* 0x0000006a00687245 */ /* 0x000fe40000201000 */
        /* <DEDUP_REMOVED lines=8> */
[----:B------:R-:W-:-:S07]  /*5890*/  FMUL.FTZ R119, R107, R104 ;  /* 0x000000686b777220 */ /* 0x000fce0000410000 */
.L_x_2047:
[----:B------:R-:W-:Y:S01]  /*58a0*/  F2FP.BF16.F32.PACK_AB R138, RZ, R119 ;  /* 0x00000077ff8a723e */ /* 0x000fe200000010ff */
[----:B------:R-:W-:Y:S01]  /*58b0*/  IMAD.MOV.U32 R121, RZ, RZ, RZ ;  /* 0x000000ffff797224 */ /* 0x000fe200078e00ff */
[----:B------:R-:W-:Y:S01]  /*58c0*/  MOV R104, R105 ;  /* 0x0000006900687202 */ /* 0x000fe20000000f00 */
[----:B------:R-:W-:Y:S06]  /*58d0*/  @!P0 BRA `(.L_x_2053) ;  /* 0x0000000400908947 */ /* 0x000fec0003800000 */
        /* <DEDUP_REMOVED lines=13> */
.L_x_2056:
        /* <DEDUP_REMOVED lines=13> */
.L_x_2058:
[----:B------:R-:W-:Y:S05]  /*5a80*/  BSYNC.RECONVERGENT B2 ;  /* 0x0000000000027941 */ /* 0x000fea0003800200 */
.L_x_2057:
        /* <DEDUP_REMOVED lines=61> */
.L_x_2055:
[----:B------:R-:W-:Y:S05]  /*5e60*/  BSYNC.RECONVERGENT B1 ;  /* 0x0000000000017941 */ /* 0x000fea0003800200 */
.L_x_2054:
        /* <DEDUP_REMOVED lines=10> */
[----:B------:R-:W-:-:S07]  /*5f10*/  FMUL.FTZ R121, R121, R106 ;  /* 0x0000006a79797220 */ /* 0x000fce0000410000 */
.L_x_2053:
[----:B------:R-:W-:Y:S01]  /*5f20*/  F2FP.BF16.F32.PACK_AB R144, RZ, R121 ;  /* 0x00000079ff90723e */ /* 0x000fe200000010ff */
[----:B------:R-:W-:Y:S01]  /*5f30*/  IMAD.MOV.U32 R105, RZ, RZ, R104 ;  /* 0x000000ffff697224 */ /* 0x000fe200078e0068 */
[----:B------:R-:W-:Y:S01]  /*5f40*/  MOV R123, RZ ;  /* 0x000000ff007b7202 */ /* 0x000fe20000000f00 */
[----:B------:R-:W-:Y:S06]  /*5f50*/  @!P0 BRA `(.L_x_2059) ;  /* 0x0000000400948947 */ /* 0x000fec0003800000 */
        /* <DEDUP_REMOVED lines=13> */
.L_x_2062:
        /* <DEDUP_REMOVED lines=13> */
.L_x_2064:
[----:B------:R-:W-:Y:S05]  /*6100*/  BSYNC.RECONVERGENT B2 ;  /* 0x0000000000027941 */ /* 0x000fea0003800200 */
.L_x_2063:
        /* <DEDUP_REMOVED lines=61> */
.L_x_2061:
[----:B------:R-:W-:Y:S05]  /*64e0*/  BSYNC.RECONVERGENT B1 ;  /* 0x0000000000017941 */ /* 0x000fea0003800200 */
.L_x_2060:
[----:B-----5:R-:W-:Y:S01]  /*64f0*/  PRMT R107, R53, 0x7632, R107 ;  /* 0x00007632356b7816 */ /* 0x020fe2000000006b */
[----:B------:R-:W-:Y:S01]  /*6500*/  IMAD.MOV.U32 R123, RZ, RZ, 0x2f800000 ;  /* 0x2f800000ff7b7424 */ /* 0x000fe200078e00ff */
[----:B------:R-:W-:-:S03]  /*6510*/  I2FP.F32.U32 R104, R106 ;  /* 0x0000006a00687245 */ /* 0x000fc60000201000 */
[----:B------:R-:W-:Y:S02]  /*6520*/  IMAD.U32 R107, R107, 0x10000, RZ ;  /* 0x000100006b6b7824 */ /* 0x000fe400078e00ff */
[----:B------:R-:W-:Y:S02]  /*6530*/  FFMA.FTZ R104, R104, R123, 1.1641532182693481445e-10 ;  /* 0x2f00000068687423 */ /* 0x000fe4000001007b */
[----:B------:R-:W-:-:S03]  /*6540*/  FMUL.FTZ R107, R107, UR17 ;  /* 0x000000116b6b7c20 */ /* 0x000fc60008410000 */
[----:B------:R-:W-:Y:S01]  /*6550*/  FSETP.GTU.FTZ.AND P2, PT, R104, UR22, PT ;  /* 0x0000001668007c0b */ /* 0x000fe2000bf5c000 */
[----:B------:R-:W-:Y:S01]  /*6560*/  FMUL.FTZ R107, R107, UR16 ;  /* 0x000000106b6b7c20 */ /* 0x000fe20008410000 */
[----:B------:R-:W-:Y:S02]  /*6570*/  SHF.L.U32 R104, R112, 0x10, RZ ;  /* 0x0000001070687819 */ /* 0x000fe400000006ff */
[----:B------:R-:W-:Y:S02]  /*6580*/  SEL R122, RZ, 0x1, P2 ;  /* 0x00000001ff7a7807 */ /* 0x000fe40001000000 */
[----:B------:R-:W-:-:S05]  /*6590*/  FSEL R107, R107, RZ, !P2 ;  /* 0x000000ff6b6b7208 */ /* 0x000fca0005000000 */
[----:B------:R-:W-:-:S07]  /*65a0*/  FMUL.FTZ R123, R107, R104 ;  /* 0x000000686b7b7220 */ /* 0x000fce0000410000 */
.L_x_2059:
        /* <DEDUP_REMOVED lines=17> */
.L_x_2068:
        /* <DEDUP_REMOVED lines=13> */
.L_x_2070:
[----:B------:R-:W-:Y:S05]  /*6790*/  BSYNC.RECONVERGENT B2 ;  /* 0x0000000000027941 */ /* 0x000fea0003800200 */
.L_x_2069:
        /* <DEDUP_REMOVED lines=61> */
.L_x_2067:
[----:B------:R-:W-:Y:S05]  /*6b70*/  BSYNC.RECONVERGENT B1 ;  /* 0x0000000000017941 */ /* 0x000fea0003800200 */
.L_x_2066:
[----:B------:R-:W-:Y:S01]  /*6b80*/  I2FP.F32.U32 R105, R106 ;  /* 0x0000006a00697245 */ /* 0x000fe20000201000 */
[----:B------:R-:W-:Y:S01]  /*6b90*/  IMAD.MOV.U32 R106, RZ, RZ, 0x2f800000 ;  /* 0x2f800000ff6a7424 */ /* 0x000fe200078e00ff */
[----:B-----5:R-:W-:-:S03]  /*6ba0*/  SHF.L.U32 R107, R54, 0x10, RZ ;  /* 0x00000010366b7819 */ /* 0x020fc600000006ff */
[----:B------:R-:W-:Y:S01]  /*6bb0*/  FFMA.FTZ R105, R105, R106, 1.1641532182693481445e-10 ;  /* 0x2f00000069697423 */ /* 0x000fe2000001006a */
[----:B------:R-:W-:Y:S02]  /*6bc0*/  IMAD.U32 R106, R94, 0x10000, RZ ;  /* 0x000100005e6a7824 */ /* 0x000fe400078e00ff */
[----:B------:R-:W-:Y:S02]  /*6bd0*/  FMUL.FTZ R107, R107, UR17 ;  /* 0x000000116b6b7c20 */ /* 0x000fe40008410000 */
[----:B------:R-:W-:Y:S02]  /*6be0*/  FSETP.GTU.FTZ.AND P2, PT, R105, UR22, PT ;  /* 0x0000001669007c0b */ /* 0x000fe4000bf5c000 */
[----:B------:R-:W-:Y:S02]  /*6bf0*/  FMUL.FTZ R107, R107, UR16 ;  /* 0x000000106b6b7c20 */ /* 0x000fe40008410000 */
[----:B------:R-:W-:-:S03]  /*6c00*/  SEL R124, RZ, 0x1, P2 ;  /* 0x00000001ff7c7807 */ /* 0x000fc60001000000 */
[----:B------:R-:W-:-:S05]  /*6c10*/  FSEL R125, R107, RZ, !P2 ;  /* 0x000000ff6b7d7208 */ /* 0x000fca0005000000 */
[----:B------:R-:W-:-:S07]  /*6c20*/  FMUL.FTZ R125, R125, R106 ;  /* 0x0000006a7d7d7220 */ /* 0x000fce0000410000 */
.L_x_2065:
        /* <DEDUP_REMOVED lines=17> */
.L_x_2074:
        /* <DEDUP_REMOVED lines=13> */
.L_x_2076:
[----:B------:R-:W-:Y:S05]  /*6e10*/  BSYNC.RECONVERGENT B2 ;  /* 0x0000000000027941 */ /* 0x000fea0003800200 */
.L_x_2075:
        /* <DEDUP_REMOVED lines=61> */
.L_x_2073:
[----:B------:R-:W-:Y:S05]  /*71f0*/  BSYNC.RECONVERGENT B1 ;  /* 0x0000000000017941 */ /* 0x000fea0003800200 */
.L_x_2072:
[----:B------:R-:W-:Y:S01]  /*7200*/  HFMA2 R127, -RZ, RZ, 0.1171875, 0 ;  /* 0x2f800000ff7f7431 */ /* 0x000fe200000001ff */
[----:B-----5:R-:W-:Y:S02]  /*7210*/  PRMT R107, R54, 0x7632, R107 ;  /* 0x00007632366b7816 */ /* 0x020fe4000000006b */
[----:B------:R-:W-:-:S03]  /*7220*/  I2FP.F32.U32 R104, R106 ;  /* 0x0000006a00687245 */ /* 0x000fc60000201000 */
[----:B------:R-:W-:Y:S02]  /*7230*/  IMAD.U32 R107, R107, 0x10000, RZ ;  /* 0x000100006b6b7824 */ /* 0x000fe400078e00ff */
[----:B------:R-:W-:Y:S02]  /*7240*/  FFMA.FTZ R104, R104, R127, 1.1641532182693481445e-10 ;  /* 0x2f00000068687423 */ /* 0x000fe4000001007f */
[----:B------:R-:W-:-:S04]  /*7250*/  FMUL.FTZ R107, R107, UR17 ;  /* 0x000000116b6b7c20 */ /* 0x000fc80008410000 */
[----:B------:R-:W-:Y:S01]  /*7260*/  FMUL.FTZ R107, R107, UR16 ;  /* 0x000000106b6b7c20 */ /* 0x000fe20008410000 */
[----:B------:R-:W-:Y:S01]  /*7270*/  FSETP.GTU.FTZ.AND P2, PT, R104, UR22, PT ;  /* 0x0000001668007c0b */ /* 0x000fe2000bf5c000 */
[----:B------:R-:W-:-:S03]  /*7280*/  IMAD.U32 R104, R111, 0x10000, RZ ;  /* 0x000100006f687824 */ /* 0x000fc600078e00ff */
[----:B------:R-:W-:Y:S02]  /*7290*/  FSEL R107, R107, RZ, !P2 ;  /* 0x000000ff6b6b7208 */ /* 0x000fe40005000000 */
[----:B------:R-:W-:-:S03]  /*72a0*/  SEL R126, RZ, 0x1, P2 ;  /* 0x00000001ff7e7807 */ /* 0x000fc60001000000 */
[----:B------:R-:W-:-:S07]  /*72b0*/  FMUL.FTZ R127, R107, R104 ;  /* 0x000000686b7f7220 */ /* 0x000fce0000410000 */
.L_x_2071:
        /* <DEDUP_REMOVED lines=17> */
.L_x_2080:
        /* <DEDUP_REMOVED lines=13> */
.L_x_2082:
[----:B------:R-:W-:Y:S05]  /*74a0*/  BSYNC.RECONVERGENT B2 ;  /* 0x0000000000027941 */ /* 0x000fea0003800200 */
.L_x_2081:
        /* <DEDUP_REMOVED lines=61> */
.L_x_2079:
[----:B------:R-:W-:Y:S05]  /*7880*/  BSYNC.RECONVERGENT B1 ;  /* 0x0000000000017941 */ /* 0x000fea0003800200 */
.L_x_2078:
        /* <DEDUP_REMOVED lines=11> */
.L_x_2077:
        /* <DEDUP_REMOVED lines=17> */
.L_x_2086:
        /* <DEDUP_REMOVED lines=13> */
.L_x_2088:
[----:B------:R-:W-:Y:S05]  /*7b20*/  BSYNC.RECONVERGENT B2 ;  /* 0x0000000000027941 */ /* 0x000fea0003800200 */
.L_x_2087:
        /* <DEDUP_REMOVED lines=60> */
[----:B------:R-:W-:-:S07]  /*7ef0*/  MOV R134, R104 ;  /* 0x0000006800867202 */ /* 0x000fce0000000f00 */
.L_x_2085:
[----:B------:R-:W-:Y:S05]  /*7f00*/  BSYNC.RECONVERGENT B1 ;  /* 0x0000000000017941 */ /* 0x000fea0003800200 */
.L_x_2084:
[----:B-----5:R-:W-:Y:S01]  /*7f10*/  PRMT R106, R55, 0x7632, R106 ;  /* 0x00007632376a7816 */ /* 0x020fe2000000006a */
[----:B------:R-:W-:Y:S01]  /*7f20*/  IMAD.U32 R131, R110, 0x10000, RZ ;  /* 0x000100006e837824 */ /* 0x000fe200078e00ff */
        /* <DEDUP_REMOVED lines=8> */
[----:B------:R-:W-:-:S05]  /*7fb0*/  FSEL R106, R106, RZ, !P2 ;  /* 0x000000ff6a6a7208 */ /* 0x000fca0005000000 */
[----:B------:R-:W-:-:S07]  /*7fc0*/  FMUL.FTZ R131, R106, R131 ;  /* 0x000000836a837220 */ /* 0x000fce0000410000 */
.L_x_2083:
[----:B------:R-:W-:Y:S02]  /*7fd0*/  F2FP.BF16.F32.PACK_AB R107, RZ, R131 ;  /* 0x00000083ff6b723e */ /* 0x000fe400000010ff */
[----:B------:R-:W-:Y:S02]  /*7fe0*/  PRMT R106, R146, 0x5410, R148 ;  /* 0x00005410926a7816 */ /* 0x000fe40000000094 */
[----:B------:R-:W-:Y:S02]  /*7ff0*/  PRMT R105, R144, 0x5410, R142 ;  /* 0x0000541090697816 */ /* 0x000fe4000000008e */
[----:B------:R-:W-:Y:S02]  /*8000*/  PRMT R104, R140, 0x5410, R138 ;  /* 0x000054108c687816 */ /* 0x000fe4000000008a */
[----:B------:R-:W-:-:S07]  /*8010*/  PRMT R107, R162, 0x5410, R107 ;  /* 0x00005410a26b7816 */ /* 0x000fce000000006b */
.L_x_2040:
[----:B------:R-:W0:Y:S01]  /*8020*/  LDC.64 R176, c[0x0][0x3a8] ;  /* 0x0000ea00ffb07b82 */ /* 0x000e220000000a00 */
[----:B------:R-:W-:Y:S02]  /*8030*/  IMAD.MOV.U32 R148, RZ, RZ, R134 ;  /* 0x000000ffff947224 */ /* 0x000fe400078e0086 */
        /* <DEDUP_REMOVED lines=23> */
.L_x_2089:
[----:B------:R-:W-:Y:S02]  /*81b0*/  VIADD R132, R132, 0x80 ;  /* 0x0000008084847836 */ /* 0x000fe40000000000 */
[----:B------:R-:W-:-:S07]  /*81c0*/  VIADD R130, R130, 0x80 ;  /* 0x0000008082827836 */ /* 0x000fce0000000000 */
.L_x_1989:
[----:B------:R-:W-:Y:S05]  /*81d0*/  BSYNC.RECONVERGENT B0 ;  /* 0x0000000000007941 */ /* 0x000fea0003800200 */
.L_x_1988:
[----:B------:R-:W-:Y:S01]  /*81e0*/  ISETP.GE.U32.AND P2, PT, R2, 0x100, PT ;  /* 0x000001000200780c */ /* 0x000fe20003f46070 */
[----:B------:R-:W-:Y:S03]  /*81f0*/  BSSY.RECONVERGENT B0, `(.L_x_2090) ;  /* 0x00006ec000007945 */ /* 0x000fe60003800200 */
[----:B------:R-:W-:-:S09]  /*8200*/  P2R R134, PR, RZ, 0x4 ;  /* 0x00000004ff867803 */ /* 0x000fd20000000000 */
[----:B------:R-:W-:Y:S05]  /*8210*/  @!P2 BRA `(.L_x_2091) ;  /* 0x0000006c00a4a947 */ /* 0x000fea0003800000 */
[----:B------:R-:W-:Y:S01]  /*8220*/  ISETP.NE.U32.AND P2, PT, RZ, UR18, PT ;  /* 0x00000012ff007c0c */ /* 0x000fe2000bf45070 */
[----:B01----:R-:W0:Y:S03]  /*8230*/  @P0 LDC.64 R106, c[0x0][0x390] ;  /* 0x0000e400ff6a0b82 */ /* 0x003e260000000a00 */
[----:B------:R-:W-:-:S13]  /*8240*/  ISETP.NE.AND.EX P2, PT, RZ, UR19, PT, P2 ;  /* 0x00000013ff007c0c */ /* 0x000fda000bf45320 */
[----:B------:R-:W1:Y:S01]  /*8250*/  @P2 LDC.64 R104, c[0x0][0x3a0] ;  /* 0x0000e800ff682b82 */ /* 0x000e620000000a00 */
[----:B0-----:R-:W-:-:S05]  /*8260*/  @P0 IMAD.WIDE.U32 R106, R130, 0x10, R106 ;  /* 0x00000010826a0825 */ /* 0x001fca00078e006a */
[----:B-----5:R0:W5:Y:S01]  /*8270*/  @P0 LDG.E.128 R52, desc[UR14][R106.64] ;  /* 0x0000000e6a340981 */ /* 0x020162000c1e1d00 */
[----:B-1----:R-:W-:-:S05]  /*8280*/  @P2 IMAD.WIDE.U32 R104, R132, 0x10, R104 ;  /* 0x0000001084682825 */ /* 0x002fca00078e0068 */
[----:B------:R0:W5:Y:S01]  /*8290*/  @P2 LDG.E.128 R48, desc[UR14][R104.64] ;  /* 0x0000000e68302981 */ /* 0x000162000c1e1d00 */
[----:B------:R-:W-:Y:S05]  /*82a0*/  @!P2 BRA `(.L_x_2092) ;  /* 0x0000003400e8a947 */ /* 0x000fea0003800000 */
[----:B------:R-:W-:-:S13]  /*82b0*/  ISETP.GT.AND P2, PT, R136, RZ, PT ;  /* 0x000000ff8800720c */ /* 0x000fda0003f44270 */
[----:B-----5:R-:W-:Y:S01]  /*82c0*/  @!P2 SHF.L.U32 R133, R48, 0x10, RZ ;  /* 0x000000103085a819 */ /* 0x020fe200000006ff */
[----:B0-----:R-:W-:Y:S02]  /*82d0*/  @!P2 IMAD.MOV.U32 R104, RZ, RZ, R160 ;  /* 0x000000ffff68a224 */ /* 0x001fe400078e00a0 */
[----:B------:R-:W-:Y:S01]  /*82e0*/  @!P2 IMAD.MOV.U32 R137, RZ, RZ, R148 ;  /* 0x000000ffff89a224 */ /* 0x000fe200078e0094 */
        /* <DEDUP_REMOVED lines=17> */
.L_x_2096:
        /* <DEDUP_REMOVED lines=13> */
.L_x_2098:
[----:B------:R-:W-:Y:S05]  /*84d0*/  BSYNC.RECONVERGENT B2 ;  /* 0x0000000000027941 */ /* 0x000fea0003800200 */
.L_x_2097:
        /* <DEDUP_REMOVED lines=50> */
[----:B------:R-:W-:Y:S01]  /*8800*/  UIADD3 UR6, UPT, UPT, UR13, -0x695add53, URZ ;  /* 0x96a522ad0d067890 */ /* 0x000fe2000fffe0ff */
[----:B------:R-:W-:Y:S02]  /*8810*/  MOV R105, R148 ;  /* 0x0000009400697202 */ /* 0x000fe40000000f00 */
[----:B------:R-:W-:Y:S01]  /*8820*/  LOP3.LUT R106, R138, UR5, R143, 0x96, !PT ;  /* 0x000000058a6a7c12 */ /* 0x000fe2000f8e968f */
[----:B------:R-:W-:Y:S01]  /*8830*/  UIADD3 UR5, UPT, UPT, UR12, -0x700cb87f, URZ ;  /* 0x8ff347810c057890 */ /* 0x000fe2000fffe0ff */
[----:B------:R-:W-:-:S04]  /*8840*/  IMAD.WIDE.U32 R138, R139, -0x326172a9, RZ ;  /* 0xcd9e8d578b8a7825 */ /* 0x000fc800078e00ff */
[----:B------:R-:W-:Y:S01]  /*8850*/  IMAD.WIDE.U32 R106, R106, -0x2daee0ad, RZ ;  /* 0xd2511f536a6a7825 */ /* 0x000fe200078e00ff */
[----:B------:R-:W-:-:S03]  /*8860*/  LOP3.LUT R154, R142, UR5, R139, 0x96, !PT ;  /* 0x000000058e9a7c12 */ /* 0x000fc6000f8e968b */
[----:B------:R-:W-:Y:S01]  /*8870*/  IMAD.MOV.U32 R158, RZ, RZ, R138 ;  /* 0x000000ffff9e7224 */ /* 0x000fe200078e008a */
[----:B------:R-:W-:Y:S01]  /*8880*/  LOP3.LUT R156, R104, UR6, R107, 0x96, !PT ;  /* 0x00000006689c7c12 */ /* 0x000fe2000f8e966b */
[----:B------:R-:W-:Y:S02]  /*8890*/  IMAD.MOV.U32 R137, RZ, RZ, R106 ;  /* 0x000000ffff897224 */ /* 0x000fe400078e006a */
[----:B------:R-:W-:-:S07]  /*88a0*/  IMAD.MOV.U32 R104, RZ, RZ, RZ ;  /* 0x000000ffff687224 */ /* 0x000fce00078e00ff */
.L_x_2095:
[----:B------:R-:W-:Y:S05]  /*88b0*/  BSYNC.RECONVERGENT B1 ;  /* 0x0000000000017941 */ /* 0x000fea0003800200 */
.L_x_2094:
[----:B------:R-:W-:Y:S01]  /*88c0*/  I2FP.F32.U32 R105, R105 ;  /* 0x0000006900697245 */ /* 0x000fe20000201000 */
[----:B------:R-:W-:Y:S01]  /*88d0*/  IMAD.MOV.U32 R106, RZ, RZ, 0x2f800000 ;  /* 0x2f800000ff6a7424 */ /* 0x000fe200078e00ff */
[----:B------:R-:W-:Y:S01]  /*88e0*/  SHF.L.U32 R107, R52, 0x10, RZ ;  /* 0x00000010346b7819 */ /* 0x000fe200000006ff */
[----:B------:R-:W-:Y:S02]  /*88f0*/  IMAD.U32 R138, R48, 0x10000, RZ ;  /* 0x00010000308a7824 */ /* 0x000fe400078e00ff */
[----:B------:R-:W-:Y:S01]  /*8900*/  FFMA.FTZ R105, R105, R106, 1.1641532182693481445e-10 ;  /* 0x2f00000069697423 */ /* 0x000fe2000001006a */
[----:B------:R-:W-:Y:S02]  /*8910*/  IMAD.U32 R106, R80, 0x10000, RZ ;  /* 0x00010000506a7824 */ /* 0x000fe400078e00ff */
[----:B------:R-:W-:Y:S02]  /*8920*/  FMUL.FTZ R107, R107, UR17 ;  /* 0x000000116b6b7c20 */ /* 0x000fe40008410000 */
[----:B------:R-:W-:-:S02]  /*8930*/  FSETP.GTU.FTZ.AND P3, PT, R105, UR22, PT ;  /* 0x0000001669007c0b */ /* 0x000fc4000bf7c000 */
[----:B------:R-:W-:Y:S02]  /*8940*/  FMUL.FTZ R107, R107, UR16 ;  /* 0x000000106b6b7c20 */ /* 0x000fe40008410000 */
[----:B------:R-:W-:-:S03]  /*8950*/  SEL R116, RZ, 0x1, P3 ;  /* 0x00000001ff747807 */ /* 0x000fc60001800000 */
[----:B------:R-:W-:-:S05]  /*8960*/  FSEL R133, R107, RZ, !P3 ;  /* 0x000000ff6b857208 */ /* 0x000fca0005800000 */
[----:B------:R-:W-:-:S07]  /*8970*/  FFMA.FTZ R133, R133, R106, R138 ;  /* 0x0000006a85857223 */ /* 0x000fce000001008a */
.L_x_2093:
        /* <DEDUP_REMOVED lines=22> */
.L_x_2102:
        /* <DEDUP_REMOVED lines=13> */
.L_x_2104:
[----:B------:R-:W-:Y:S05]  /*8bb0*/  BSYNC.RECONVERGENT B2 ;  /* 0x0000000000027941 */ /* 0x000fea0003800200 */
.L_x_2103:
        /* <DEDUP_REMOVED lines=61> */
.L_x_2101:
[----:B------:R-:W-:Y:S05]  /*8f90*/  BSYNC.RECONVERGENT B1 ;  /* 0x0000000000017941 */ /* 0x000fea0003800200 */
.L_x_2100:
[----:B------:R-:W-:Y:S01]  /*8fa0*/  PRMT R107, R52, 0x7632, R107 ;  /* 0x00007632346b7816 */ /* 0x000fe2000000006b */
        /* <DEDUP_REMOVED lines=8> */
[----:B------:R-:W-:Y:S01]  /*9030*/  FMUL.FTZ R107, R107, UR16 ;  /* 0x000000106b6b7c20 */ /* 0x000fe20008410000 */
[----:B------:R-:W-:-:S02]  /*9040*/  IMAD.U32 R104, R109, 0x10000, RZ ;  /* 0x000100006d687824 */ /* 0x000fc400078e00ff */
[----:B------:R-:W-:Y:S02]  /*9050*/  SEL R118, RZ, 0x1, P3 ;  /* 0x00000001ff767807 */ /* 0x000fe40001800000 */
[----:B------:R-:W-:-:S05]  /*9060*/  FSEL R107, R107, RZ, !P3 ;  /* 0x000000ff6b6b7208 */ /* 0x000fca0005800000 */
[----:B------:R-:W-:-:S07]  /*9070*/  FFMA.FTZ R135, R107, R104, R106 ;  /* 0x000000686b877223 */ /* 0x000fce000001006a */
.L_x_2099:
[----:B------:R-:W-:Y:S01]  /*9080*/  F2FP.BF16.F32.PACK_AB R140, RZ, R135 ;  /* 0x00000087ff8c723e */ /* 0x000fe200000010ff */
[----:B------:R-:W-:Y:S01]  /*9090*/  @!P2 IMAD.MOV.U32 R104, RZ, RZ, R105 ;  /* 0x000000ffff68a224 */ /* 0x000fe200078e0069 */
[----:B------:R-:W-:Y:S01]  /*90a0*/  @!P2 SHF.L.U32 R137, R49, 0x10, RZ ;  /* 0x000000103189a819 */ /* 0x000fe200000006ff */
        /* <DEDUP_REMOVED lines=18> */
.L_x_2108:
        /* <DEDUP_REMOVED lines=13> */
.L_x_2110:
[----:B------:R-:W-:Y:S05]  /*92a0*/  BSYNC.RECONVERGENT B2 ;  /* 0x0000000000027941 */ /* 0x000fea0003800200 */
.L_x_2109:
        /* <DEDUP_REMOVED lines=61> */
.L_x_2107:
[----:B------:R-:W-:Y:S05]  /*9680*/  BSYNC.RECONVERGENT B1 ;  /* 0x0000000000017941 */ /* 0x000fea0003800200 */
.L_x_2106:
        /* <DEDUP_REMOVED lines=12> */
.L_x_2105:
        /* <DEDUP_REMOVED lines=22> */
.L_x_2114:
        /* <DEDUP_REMOVED lines=13> */
.L_x_2116:
[----:B------:R-:W-:Y:S05]  /*9980*/  BSYNC.RECONVERGENT B2 ;  /* 0x0000000000027941 */ /* 0x000fea0003800200 */
.L_x_2115:
        /* <DEDUP_REMOVED lines=61> */
.L_x_2113:
[----:B------:R-:W-:Y:S05]  /*9d60*/  BSYNC.RECONVERGENT B1 ;  /* 0x0000000000017941 */ /* 0x000fea0003800200 */
.L_x_2112:
        /* <DEDUP_REMOVED lines=14> */
.L_x_2111:
        /* <DEDUP_REMOVED lines=21> */
.L_x_2120:
        /* <DEDUP_REMOVED lines=13> */
.L_x_2122:
[----:B------:R-:W-:Y:S05]  /*a070*/  BSYNC.RECONVERGENT B2 ;  /* 0x0000000000027941 */ /* 0x000fea0003800200 */
.L_x_2121:
        /* <DEDUP_REMOVED lines=61> */
.L_x_2119:
[----:B------:R-:W-:Y:S05]  /*a450*/  BSYNC.RECONVERGENT B1 ;  /* 0x0000000000017941 */ /* 0x000fea0003800200 */
.L_x_2118:
        /* <DEDUP_REMOVED lines=12> */
.L_x_2117:
        /* <DEDUP_REMOVED lines=22> */
.L_x_2126:
        /* <DEDUP_REMOVED lines=13> */
.L_x_2128:
[----:B------:R-:W-:Y:S05]  /*a750*/  BSYNC.RECONVERGENT B2 ;  /* 0x0000000000027941 */ /* 0x000fea0003800200 */
.L_x_2127:
        /* <DEDUP_REMOVED lines=61> */
.L_x_2125:
[----:B------:R-:W-:Y:S05]  /*ab30*/  BSYNC.RECONVERGENT B1 ;  /* 0x0000000000017941 */ /* 0x000fea0003800200 */
.L_x_2124:
        /* <DEDUP_REMOVED lines=14> */
.L_x_2123:
        /* <DEDUP_REMOVED lines=21> */
.L_x_2132:
        /* <DEDUP_REMOVED lines=13> */
.L_x_2134:
[----:B------:R-:W-:Y:S05]  /*ae40*/  BSYNC.RECONVERGENT B2 ;  /* 0x0000000000027941 */ /* 0x000fea0003800200 */
.L_x_2133:
        /* <DEDUP_REMOVED lines=61> */
.L_x_2131:
[----:B------:R-:W-:Y:S05]  /*b220*/  BSYNC.RECONVERGENT B1 ;  /* 0x0000000000017941 */ /* 0x000fea0003800200 */
.L_x_2130:
        /* <DEDUP_REMOVED lines=12> */
.L_x_2129:
        /* <DEDUP_REMOVED lines=22> */
.L_x_2138:
        /* <DEDUP_REMOVED lines=13> */
.L_x_2140:
[----:B------:R-:W-:Y:S05]  /*b520*/  BSYNC.RECONVERGENT B2 ;  /* 0x0000000000027941 */ /* 0x000fea0003800200 */
.L_x_2139:
        /* <DEDUP_REMOVED lines=61> */
.L_x_2137:
[----:B------:R-:W-:Y:S05]  /*b900*/  BSYNC.RECONVERGENT B1 ;  /* 0x0000000000017941 */ /* 0x000fea0003800200 */
.L_x_2136:
[----:B------:R-:W-:Y:S01]  /*b910*/  PRMT R106, R55, 0x7632, R106 ;  /* 0x00007632376a7816 */ /* 0x000fe2000000006a */
[----:B------:R-:W-:Y:S01]  /*b920*/  IMAD.U32 R147, R45, 0x10000, RZ ;  /* 0x000100002d937824 */ /* 0x000fe200078e00ff */
[----:B------:R-:W-:Y:S01]  /*b930*/  I2FP.F32.U32 R104, R105 ;  /* 0x0000006900687245 */ /* 0x000fe20000201000 */
[----:B------:R-:W-:Y:S01]  /*b940*/  IMAD.MOV.U32 R105, RZ, RZ, 0x2f800000 ;  /* 0x2f800000ff697424 */ /* 0x000fe200078e00ff */
[----:B------:R-:W-:-:S03]  /*b950*/  SHF.L.U32 R106, R106, 0x10, RZ ;  /* 0x000000106a6a7819 */ /* 0x000fc600000006ff */
        /* <DEDUP_REMOVED lines=9> */
.L_x_2135:
[----:B------:R-:W-:Y:S02]  /*b9f0*/  F2FP.BF16.F32.PACK_AB R107, RZ, R147 ;  /* 0x00000093ff6b723e */ /* 0x000fe400000010ff */
[----:B------:R-:W-:Y:S02]  /*ba00*/  PRMT R106, R164, 0x5410, R166 ;  /* 0x00005410a46a7816 */ /* 0x000fe400000000a6 */
[----:B------:R-:W-:Y:S02]  /*ba10*/  PRMT R105, R148, 0x5410, R162 ;  /* 0x0000541094697816 */ /* 0x000fe400000000a2 */
[----:B------:R-:W-:Y:S02]  /*ba20*/  PRMT R104, R142, 0x5410, R140 ;  /* 0x000054108e687816 */ /* 0x000fe4000000008c */
[----:B------:R-:W-:Y:S01]  /*ba30*/  PRMT R107, R168, 0x5410, R107 ;  /* 0x00005410a86b7816 */ /* 0x000fe2000000006b */
[----:B------:R-:W-:Y:S06]  /*ba40*/  BRA `(.L_x_2141) ;  /* 0x00000034002c7947 */ /* 0x000fec0003800000 */
.L_x_2092:
[----:B------:R-:W-:Y:S02]  /*ba50*/  HFMA2 R133, -RZ, RZ, 0, 0 ;  /* 0x00000000ff857431 */ /* 0x000fe400000001ff */
[----:B0-----:R-:W-:Y:S02]  /*ba60*/  IMAD.MOV.U32 R104, RZ, RZ, R160 ;  /* 0x000000ffff687224 */ /* 0x001fe400078e00a0 */
[----:B------:R-:W-:Y:S01]  /*ba70*/  IMAD.MOV.U32 R138, RZ, RZ, R148 ;  /* 0x000000ffff8a7224 */ /* 0x000fe200078e0094 */
        /* <DEDUP_REMOVED lines=17> */
.L_x_2145:
        /* <DEDUP_REMOVED lines=13> */
.L_x_2147:
[----:B------:R-:W-:Y:S05]  /*bc60*/  BSYNC.RECONVERGENT B2 ;  /* 0x0000000000027941 */ /* 0x000fea0003800200 */
.L_x_2146:
        /* <DEDUP_REMOVED lines=56> */
[----:B------:R-:W-:-:S03]  /*bff0*/  LOP3.LUT R154, R106, UR5, R141, 0x96, !PT ;  /* 0x000000056a9a7c12 */ /* 0x000fc6000f8e968d */
[----:B------:R-:W-:Y:S01]  /*c000*/  IMAD.MOV.U32 R158, RZ, RZ, R140 ;  /* 0x000000ffff9e7224 */ /* 0x000fe200078e008c */
[----:B------:R-:W-:Y:S01]  /*c010*/  LOP3.LUT R156, R104, UR6, R139, 0x96, !PT ;  /* 0x00000006689c7c12 */ /* 0x000fe2000f8e968b */
[----:B------:R-:W-:-:S07]  /*c020*/  HFMA2 R104, -RZ, RZ, 0, 0 ;  /* 0x00000000ff687431 */ /* 0x000fce00000001ff */
.L_x_2144:
[----:B------:R-:W-:Y:S05]  /*c030*/  BSYNC.RECONVERGENT B1 ;  /* 0x0000000000017941 */ /* 0x000fea0003800200 */
.L_x_2143:
        /* <DEDUP_REMOVED lines=11> */
.L_x_2142:
        /* <DEDUP_REMOVED lines=17> */
.L_x_2151:
        /* <DEDUP_REMOVED lines=13> */
.L_x_2153:
[----:B------:R-:W-:Y:S05]  /*c2d0*/  BSYNC.RECONVERGENT B2 ;  /* 0x0000000000027941 */ /* 0x000fea0003800200 */
.L_x_2152:
        /* <DEDUP_REMOVED lines=61> */
.L_x_2150:
[----:B------:R-:W-:Y:S05]  /*c6b0*/  BSYNC.RECONVERGENT B1 ;  /* 0x0000000000017941 */ /* 0x000fea0003800200 */
.L_x_2149:
        /* <DEDUP_REMOVED lines=12> */
.L_x_2148:
        /* <DEDUP_REMOVED lines=17> */
.L_x_2157:
        /* <DEDUP_REMOVED lines=13> */
.L_x_2159:
[----:B------:R-:W-:Y:S05]  /*c960*/  BSYNC.RECONVERGENT B2 ;  /* 0x0000000000027941 */ /* 0x000fea0003800200 */
.L_x_2158:
        /* <DEDUP_REMOVED lines=61> */
.L_x_2156:
[----:B------:R-:W-:Y:S05]  /*cd40*/  BSYNC.RECONVERGENT B1 ;  /* 0x0000000000017941 */ /* 0x000fea0003800200 */
.L_x_2155:
        /* <DEDUP_REMOVED lines=11> */
.L_x_2154:
        /* <DEDUP_REMOVED lines=17> */
.L_x_2163:
        /* <DEDUP_REMOVED lines=13> */
.L_x_2165:
[----:B------:R-:W-:Y:S05]  /*cfe0*/  BSYNC.RECONVERGENT B2 ;  /* 0x0000000000027941 */ /* 0x000fea0003800200 */
.L_x_2164:
        /* <DEDUP_REMOVED lines=61> */
.L_x_2162:
[----:B------:R-:W-:Y:S05]  /*d3c0*/  BSYNC.RECONVERGENT B1 ;  /* 0x0000000000017941 */ /* 0x000fea0003800200 */
.L_x_2161:
        /* <DEDUP_REMOVED lines=12> */
.L_x_2160:
        /* <DEDUP_REMOVED lines=17> */
.L_x_2169:
        /* <DEDUP_REMOVED lines=13> */
.L_x_2171:
[----:B------:R-:W-:Y:S05]  /*d670*/  BSYNC.RECONVERGENT B2 ;  /* 0x0000000000027941 */ /* 0x000fea0003800200 */
.L_x_2170:
        /* <DEDUP_REMOVED lines=61> */
.L_x_2168:
[----:B------:R-:W-:Y:S05]  /*da50*/  BSYNC.RECONVERGENT B1 ;  /* 0x0000000000017941 */ /* 0x000fea0003800200 */
.L_x_2167:
        /* <DEDUP_REMOVED lines=11> */
.L_x_2166:
        /* <DEDUP_REMOVED lines=17> */
.L_x_2175:
        /* <DEDUP_REMOVED lines=13> */
.L_x_2177:
[----:B------:R-:W-:Y:S05]  /*dcf0*/  BSYNC.RECONVERGENT B2 ;  /* 0x0000000000027941 */ /* 0x000fea0003800200 */
.L_x_2176:
        /* <DEDUP_REMOVED lines=61> */
.L_x_2174:
[----:B------:R-:W-:Y:S05]  /*e0d0*/  BSYNC.RECONVERGENT B1 ;  /* 0x0000000000017941 */ /* 0x000fea0003800200 */
.L_x_2173:
        /* <DEDUP_REMOVED lines=12> */
.L_x_2172:
        /* <DEDUP_REMOVED lines=17> */
.L_x_2181:
        /* <DEDUP_REMOVED lines=13> */
.L_x_2183:
[----:B------:R-:W-:Y:S05]  /*e380*/  BSYNC.RECONVERGENT B2 ;  /* 0x0000000000027941 */ /* 0x000fea0003800200 */
.L_x_2182:
        /* <DEDUP_REMOVED lines=61> */
.L_x_2180:
[----:B------:R-:W-:Y:S05]  /*e760*/  BSYNC.RECONVERGENT B1 ;  /* 0x0000000000017941 */ /* 0x000fea0003800200 */
.L_x_2179:
        /* <DEDUP_REMOVED lines=11> */
.L_x_2178:
        /* <DEDUP_REMOVED lines=17> */
.L_x_2187:
        /* <DEDUP_REMOVED lines=13> */
.L_x_2189:
[----:B------:R-:W-:Y:S05]  /*ea00*/  BSYNC.RECONVERGENT B2 ;  /* 0x0000000000027941 */ /* 0x000fea0003800200 */
.L_x_2188:
        /* <DEDUP_REMOVED lines=61> */
.L_x_2186:
[----:B------:R-:W-:Y:S05]  /*ede0*/  BSYNC.RECONVERGENT B1 ;  /* 0x0000000000017941 */ /* 0x000fea0003800200 */
.L_x_2185:
        /* <DEDUP_REMOVED lines=12> */
.L_x_2184:
[----:B------:R-:W-:Y:S02]  /*eeb0*/  F2FP.BF16.F32.PACK_AB R107, RZ, R147 ;  /* 0x00000093ff6b723e */ /* 0x000fe400000010ff */
[----:B------:R-:W-:Y:S02]  /*eec0*/  PRMT R106, R164, 0x5410, R166 ;  /* 0x00005410a46a7816 */ /* 0x000fe400000000a6 */
[----:B------:R-:W-:Y:S02]  /*eed0*/  PRMT R105, R148, 0x5410, R162 ;  /* 0x0000541094697816 */ /* 0x000fe400000000a2 */
[----:B------:R-:W-:Y:S02]  /*eee0*/  PRMT R104, R142, 0x5410, R140 ;  /* 0x000054108e687816 */ /* 0x000fe4000000008c */
[----:B------:R-:W-:-:S07]  /*eef0*/  PRMT R107, R144, 0x5410, R107 ;  /* 0x00005410906b7816 */ /* 0x000fce000000006b */
.L_x_2141:
        /* <DEDUP_REMOVED lines=25> */
.L_x_2190:
[----:B------:R-:W-:Y:S02]  /*f090*/  VIADD R132, R132, 0x80 ;  /* 0x0000008084847836 */ /* 0x000fe40000000000 */
[----:B------:R-:W-:-:S07]  /*f0a0*/  VIADD R130, R130, 0x80 ;  /* 0x0000008082827836 */ /* 0x000fce0000000000 */
.L_x_2091:
[----:B------:R-:W-:Y:S05]  /*f0b0*/  BSYNC.RECONVERGENT B0 ;  /* 0x0000000000007941 */ /* 0x000fea0003800200 */
.L_x_2090:
        /* <DEDUP_REMOVED lines=33> */
.L_x_2197:
        /* <DEDUP_REMOVED lines=13> */
.L_x_2199:
[----:B------:R-:W-:Y:S05]  /*f3a0*/  BSYNC.RECONVERGENT B2 ;  /* 0x0000000000027941 */ /* 0x000fea0003800200 */
.L_x_2198:
        /* <DEDUP_REMOVED lines=56> */
[----:B------:R-:W-:Y:S02]  /*f730*/  IMAD.MOV.U32 R138, RZ, RZ, R104 ;  /* 0x000000ffff8a7224 */ /* 0x000fe400078e0068 */
[----:B------:R-:W-:Y:S01]  /*f740*/  HFMA2 R104, -RZ, RZ, 0, 0 ;  /* 0x00000000ff687431 */ /* 0x000fe200000001ff */
[----:B------:R-:W-:Y:S01]  /*f750*/  LOP3.LUT R156, R156, UR6, R105, 0x96, !PT ;  /* 0x000000069c9c7c12 */ /* 0x000fe2000f8e9669 */
[----:B------:R-:W-:-:S07]  /*f760*/  IMAD.MOV.U32 R105, RZ, RZ, R148 ;  /* 0x000000ffff697224 */ /* 0x000fce00078e0094 */
.L_x_2196:
[----:B------:R-:W-:Y:S05]  /*f770*/  BSYNC.RECONVERGENT B1 ;  /* 0x0000000000017941 */ /* 0x000fea0003800200 */
.L_x_2195:
[----:B------:R-:W-:Y:S01]  /*f780*/  I2FP.F32.U32 R105, R105 ;  /* 0x0000006900697245 */ /* 0x000fe20000201000 */
[----:B------:R-:W-:Y:S02]  /*f790*/  IMAD.MOV.U32 R106, RZ, RZ, 0x2f800000 ;  /* 0x2f800000ff6a7424 */ /* 0x000fe400078e00ff */
[----:B------:R-:W-:Y:S02]  /*f7a0*/  IMAD.U32 R107, R52, 0x10000, RZ ;  /* 0x00010000346b7824 */ /* 0x000fe400078e00ff */
[----:B------:R-:W-:Y:S01]  /*f7b0*/  FFMA.FTZ R105, R105, R106, 1.1641532182693481445e-10 ;  /* 0x2f00000069697423 */ /* 0x000fe2000001006a */
[----:B------:R-:W-:Y:S01]  /*f7c0*/  SHF.L.U32 R106, R68, 0x10, RZ ;  /* 0x00000010446a7819 */ /* 0x000fe200000006ff */
[----:B------:R-:W-:Y:S01]  /*f7d0*/  FMUL.FTZ R107, R107, UR17 ;  /* 0x000000116b6b7c20 */ /* 0x000fe20008410000 */
[----:B------:R-:W-:Y:S02]  /*f7e0*/  IMAD.U32 R140, R48, 0x10000, RZ ;  /* 0x00010000308c7824 */ /* 0x000fe400078e00ff */
[----:B------:R-:W-:Y:S01]  /*f7f0*/  FSETP.GTU.FTZ.AND P4, PT, R105, UR22, PT ;  /* 0x0000001669007c0b */ /* 0x000fe2000bf9c000 */
[----:B------:R-:W-:-:S03]  /*f800*/  FMUL.FTZ R107, R107, UR16 ;  /* 0x000000106b6b7c20 */ /* 0x000fc60008410000 */
[----:B------:R-:W-:Y:S02]  /*f810*/  SEL R116, RZ, 0x1, P4 ;  /* 0x00000001ff747807 */ /* 0x000fe40002000000 */
[----:B------:R-:W-:-:S05]  /*f820*/  FSEL R149, R107, RZ, !P4 ;  /* 0x000000ff6b957208 */ /* 0x000fca0006000000 */
[----:B------:R-:W-:-:S07]  /*f830*/  FFMA.FTZ R149, R149, R106, R140 ;  /* 0x0000006a95957223 */ /* 0x000fce000001008c */
.L_x_2194:
        /* <DEDUP_REMOVED lines=22> */
.L_x_2203:
        /* <DEDUP_REMOVED lines=13> */
.L_x_2205:
[----:B------:R-:W-:Y:S05]  /*fa70*/  BSYNC.RECONVERGENT B2 ;  /* 0x0000000000027941 */ /* 0x000fea0003800200 */
.L_x_2204:
        /* <DEDUP_REMOVED lines=56> */
[----:B------:R-:W-:-:S04]  /*fe00*/  LOP3.LUT R154, R154, UR5, R159, 0x96, !PT ;  /* 0x000000059a9a7c12 */ /* 0x000fc8000f8e969f */
[----:B------:R-:W-:Y:S01]  /*fe10*/  LOP3.LUT R156, R156, UR6, R105, 0x96, !PT ;  /* 0x000000069c9c7c12 */ /* 0x000fe2000f8e9669 */
[----:B------:R-:W-:Y:S01]  /*fe20*/  IMAD.MOV.U32 R105, RZ, RZ, RZ ;  /* 0x000000ffff697224 */ /* 0x000fe200078e00ff */
[----:B------:R-:W-:-:S07]  /*fe30*/  MOV R144, R104 ;  /* 0x0000006800907202 */ /* 0x000fce0000000f00 */
.L_x_2202:
[----:B------:R-:W-:Y:S05]  /*fe40*/  BSYNC.RECONVERGENT B1 ;  /* 0x0000000000017941 */ /* 0x000fea0003800200 */
.L_x_2201:
[----:B------:R-:W-:Y:S01]  /*fe50*/  HFMA2 R151, -RZ, RZ, 0.1171875, 0 ;  /* 0x2f800000ff977431 */ /* 0x000fe200000001ff */
[----:B------:R-:W-:Y:S02]  /*fe60*/  PRMT R107, R52, 0x7632, R107 ;  /* 0x00007632346b7816 */ /* 0x000fe4000000006b */
[----:B------:R-:W-:Y:S02]  /*fe70*/  I2FP.F32.U32 R104, R106 ;  /* 0x0000006a00687245 */ /* 0x000fe40000201000 */
[----:B------:R-:W-:Y:S01]  /*fe80*/  PRMT R106, R48, 0x7632, R106 ;  /* 0x00007632306a7816 */ /* 0x000fe2000000006a */
[----:B------:R-:W-:-:S03]  /*fe90*/  IMAD.U32 R107, R107, 0x10000, RZ ;  /* 0x000100006b6b7824 */ /* 0x000fc600078e00ff */
[----:B------:R-:W-:Y:S01]  /*fea0*/  SHF.L.U32 R106, R106, 0x10, RZ ;  /* 0x000000106a6a7819 */ /* 0x000fe200000006ff */
[----:B------:R-:W-:Y:S01]  /*feb0*/  FFMA.FTZ R104, R104, R151, 1.1641532182693481445e-10 ;  /* 0x2f00000068687423 */ /* 0x000fe20000010097 */
[----:B------:R-:W-:-:S04]  /*fec0*/  FMUL.FTZ R107, R107, UR17 ;  /* 0x000000116b6b7c20 */ /* 0x000fc80008410000 */
[----:B------:R-:W-:Y:S01]  /*fed0*/  FMUL.FTZ R107, R107, UR16 ;  /* 0x000000106b6b7c20 */ /* 0x000fe20008410000 */
[----:B------:R-:W-:Y:S01]  /*fee0*/  FSETP.GTU.FTZ.AND P4, PT, R104, UR22, PT ;  /* 0x0000001668007c0b */ /* 0x000fe2000bf9c000 */
[----:B------:R-:W-:-:S03]  /*fef0*/  IMAD.U32 R104, R44, 0x10000, RZ ;  /* 0x000100002c687824 */ /* 0x000fc600078e00ff */
[----:B------:R-:W-:Y:S02]  /*ff00*/  FSEL R107, R107, RZ, !P4 ;  /* 0x000000ff6b6b7208 */ /* 0x000fe40006000000 */
[----:B------:R-:W-:-:S03]  /*ff10*/  SEL R118, RZ, 0x1, P4 ;  /* 0x00000001ff767807 */ /* 0x000fc60002000000 */
[----:B------:R-:W-:-:S07]  /*ff20*/  FFMA.FTZ R151, R107, R104, R106 ;  /* 0x000000686b977223 */ /* 0x000fce000001006a */
.L_x_2200:
        /* <DEDUP_REMOVED lines=21> */
.L_x_2209:
        /* <DEDUP_REMOVED lines=13> */
.L_x_2211:
[----:B------:R-:W-:Y:S05]  /*10150*/  BSYNC.RECONVERGENT B2 ;  /* 0x0000000000027941 */ /* 0x000fea0003800200 */
.L_x_2210:
        /* <DEDUP_REMOVED lines=59> */
[----:B------:R-:W-:-:S07]  /*10510*/  IMAD.MOV.U32 R104, RZ, RZ, RZ ;  /* 0x000000ffff687224 */ /* 0x000fce00078e00ff */
.L_x_2208:
[----:B------:R-:W-:Y:S05]  /*10520*/  BSYNC.RECONVERGENT B1 ;  /* 0x0000000000017941 */ /* 0x000fea0003800200 */
.L_x_2207:
        /* <DEDUP_REMOVED lines=12> */
.L_x_2206:
        /* <DEDUP_REMOVED lines=22> */
.L_x_2215:
        /* <DEDUP_REMOVED lines=13> */
.L_x_2217:
[----:B------:R-:W-:Y:S05]  /*10820*/  BSYNC.RECONVERGENT B2 ;  /* 0x0000000000027941 */ /* 0x000fea0003800200 */
.L_x_2216:
        /* <DEDUP_REMOVED lines=60> */
.L_x_2214:
[----:B------:R-:W-:Y:S05]  /*10bf0*/  BSYNC.RECONVERGENT B1 ;  /* 0x0000000000017941 */ /* 0x000fea0003800200 */
.L_x_2213:
[----:B------:R-:W-:Y:S01]  /*10c00*/  PRMT R107, R53, 0x7632, R107 ;  /* 0x00007632356b7816 */ /* 0x000fe2000000006b */
        /* <DEDUP_REMOVED lines=13> */
.L_x_2212:
        /* <DEDUP_REMOVED lines=21> */
.L_x_2221:
        /* <DEDUP_REMOVED lines=13> */
.L_x_2223:
[----:B------:R-:W-:Y:S05]  /*10f00*/  BSYNC.RECONVERGENT B2 ;  /* 0x0000000000027941 */ /* 0x000fea0003800200 */
.L_x_2222:
        /* <DEDUP_REMOVED lines=57> */
[----:B------:R-:W-:Y:S01]  /*112a0*/  MOV R138, R104 ;  /* 0x00000068008a7202 */ /* 0x000fe20000000f00 */
[----:B------:R-:W-:Y:S01]  /*112b0*/  IMAD.MOV.U32 R104, RZ, RZ, RZ ;  /* 0x000000ffff687224 */ /* 0x000fe200078e00ff */
[----:B------:R-:W-:-:S07]  /*112c0*/  LOP3.LUT R156, R156, UR6, R105, 0x96, !PT ;  /* 0x000000069c9c7c12 */ /* 0x000fce000f8e9669 */
.L_x_2220:
[----:B------:R-:W-:Y:S05]  /*112d0*/  BSYNC.RECONVERGENT B1 ;  /* 0x0000000000017941 */ /* 0x000fea0003800200 */
.L_x_2219:
[----:B------:R-:W-:Y:S01]  /*112e0*/  I2FP.F32.U32 R105, R106 ;  /* 0x0000006a00697245 */ /* 0x000fe20000201000 */
[----:B------:R-:W-:Y:S02]  /*112f0*/  HFMA2 R106, -RZ, RZ, 0.1171875, 0 ;  /* 0x2f800000ff6a7431 */ /* 0x000fe400000001ff */
[----:B------:R-:W-:Y:S01]  /*11300*/  IMAD.U32 R107, R54, 0x10000, RZ ;  /* 0x00010000366b7824 */ /* 0x000fe200078e00ff */
[----:B------:R-:W-:-:S03]  /*11310*/  SHF.L.U32 R148, R50, 0x10, RZ ;  /* 0x0000001032947819 */ /* 0x000fc600000006ff */
[----:B------:R-:W-:-:S04]  /*11320*/  FMUL.FTZ R107, R107, UR17 ;  /* 0x000000116b6b7c20 */ /* 0x000fc80008410000 */
[----:B------:R-:W-:Y:S01]  /*11330*/  FMUL.FTZ R107, R107, UR16 ;  /* 0x000000106b6b7c20 */ /* 0x000fe20008410000 */
[----:B------:R-:W-:Y:S01]  /*11340*/  FFMA.FTZ R105, R105, R106, 1.1641532182693481445e-10 ;  /* 0x2f00000069697423 */ /* 0x000fe2000001006a */
[----:B------:R-:W-:-:S04]  /*11350*/  IMAD.U32 R106, R70, 0x10000, RZ ;  /* 0x00010000466a7824 */ /* 0x000fc800078e00ff */
[----:B------:R-:W-:-:S04]  /*11360*/  FSETP.GTU.FTZ.AND P4, PT, R105, UR22, PT ;  /* 0x0000001669007c0b */ /* 0x000fc8000bf9c000 */
[----:B------:R-:W-:Y:S02]  /*11370*/  FSEL R157, R107, RZ, !P4 ;  /* 0x000000ff6b9d7208 */ /* 0x000fe40006000000 */
[----:B------:R-:W-:-:S03]  /*11380*/  SEL R124, RZ, 0x1, P4 ;  /* 0x00000001ff7c7807 */ /* 0x000fc60002000000 */
[----:B------:R-:W-:-:S07]  /*11390*/  FFMA.FTZ R157, R157, R106, R148 ;  /* 0x0000006a9d9d7223 */ /* 0x000fce0000010094 */
.L_x_2218:
        /* <DEDUP_REMOVED lines=22> */
.L_x_2227:
        /* <DEDUP_REMOVED lines=13> */
.L_x_2229:
[----:B------:R-:W-:Y:S05]  /*115d0*/  BSYNC.RECONVERGENT B2 ;  /* 0x0000000000027941 */ /* 0x000fea0003800200 */
.L_x_2228:
        /* <DEDUP_REMOVED lines=59> */
[----:B------:R-:W-:-:S07]  /*11990*/  MOV R106, R138 ;  /* 0x0000008a006a7202 */ /* 0x000fce0000000f00 */
.L_x_2226:
[----:B------:R-:W-:Y:S05]  /*119a0*/  BSYNC.RECONVERGENT B1 ;  /* 0x0000000000017941 */ /* 0x000fea0003800200 */
.L_x_2225:
        /* <DEDUP_REMOVED lines=14> */
.L_x_2224:
        /* <DEDUP_REMOVED lines=21> */
.L_x_2233:
        /* <DEDUP_REMOVED lines=13> */
.L_x_2235:
[----:B------:R-:W-:Y:S05]  /*11cb0*/  BSYNC.RECONVERGENT B2 ;  /* 0x0000000000027941 */ /* 0x000fea0003800200 */
.L_x_2234:
        /* <DEDUP_REMOVED lines=61> */
.L_x_2232:
[----:B------:R-:W-:Y:S05]  /*12090*/  BSYNC.RECONVERGENT B1 ;  /* 0x0000000000017941 */ /* 0x000fea0003800200 */
.L_x_2231:
        /* <DEDUP_REMOVED lines=12> */
.L_x_2230:
        /* <DEDUP_REMOVED lines=22> */
.L_x_2239:
        /* <DEDUP_REMOVED lines=13> */
.L_x_2241:
[----:B------:R-:W-:Y:S05]  /*12390*/  BSYNC.RECONVERGENT B2 ;  /* 0x0000000000027941 */ /* 0x000fea0003800200 */
.L_x_2240:
        /* <DEDUP_REMOVED lines=61> */
.L_x_2238:
[----:B------:R-:W-:Y:S05]  /*12770*/  BSYNC.RECONVERGENT B1 ;  /* 0x0000000000017941 */ /* 0x000fea0003800200 */
.L_x_2237:
        /* <DEDUP_REMOVED lines=14> */
.L_x_2236:
[----:B------:R-:W-:Y:S02]  /*12860*/  F2FP.BF16.F32.PACK_AB R107, RZ, R183 ;  /* 0x000000b7ff6b723e */ /* 0x000fe400000010ff */
[----:B------:R-:W-:Y:S02]  /*12870*/  PRMT R106, R148, 0x5410, R162 ;  /* 0x00005410946a7816 */ /* 0x000fe400000000a2 */
[----:B------:R-:W-:Y:S02]  /*12880*/  PRMT R105, R144, 0x5410, R146 ;  /* 0x0000541090697816 */ /* 0x000fe40000000092 */
[----:B------:R-:W-:Y:S02]  /*12890*/  PRMT R104, R142, 0x5410, R140 ;  /* 0x000054108e687816 */ /* 0x000fe4000000008c */
[----:B------:R-:W-:Y:S01]  /*128a0*/  PRMT R107, R166, 0x5410, R107 ;  /* 0x00005410a66b7816 */ /* 0x000fe2000000006b */
[----:B------:R-:W-:Y:S06]  /*128b0*/  BRA `(.L_x_2242) ;  /* 0x0000003400187947 */ /* 0x000fec0003800000 */
.L_x_2193:
        /* <DEDUP_REMOVED lines=20> */
.L_x_2246:
        /* <DEDUP_REMOVED lines=13> */
.L_x_2248:
[----:B------:R-:W-:Y:S05]  /*12ad0*/  BSYNC.RECONVERGENT B2 ;  /* 0x0000000000027941 */ /* 0x000fea0003800200 */
.L_x_2247:
        /* <DEDUP_REMOVED lines=60> */
.L_x_2245:
[----:B------:R-:W-:Y:S05]  /*12ea0*/  BSYNC.RECONVERGENT B1 ;  /* 0x0000000000017941 */ /* 0x000fea0003800200 */
.L_x_2244:
        /* <DEDUP_REMOVED lines=11> */
.L_x_2243:
        /* <DEDUP_REMOVED lines=17> */
.L_x_2252:
        /* <DEDUP_REMOVED lines=13> */
.L_x_2254:
[----:B------:R-:W-:Y:S05]  /*13140*/  BSYNC.RECONVERGENT B2 ;  /* 0x0000000000027941 */ /* 0x000fea0003800200 */
.L_x_2253:
        /* <DEDUP_REMOVED lines=60> */
.L_x_2251:
[----:B------:R-:W-:Y:S05]  /*13510*/  BSYNC.RECONVERGENT B1 ;  /* 0x0000000000017941 */ /* 0x000fea0003800200 */
.L_x_2250:
        /* <DEDUP_REMOVED lines=12> */
.L_x_2249:
        /* <DEDUP_REMOVED lines=17> */
.L_x_2258:
        /* <DEDUP_REMOVED lines=13> */
.L_x_2260:
[----:B------:R-:W-:Y:S05]  /*137c0*/  BSYNC.RECONVERGENT B2 ;  /* 0x0000000000027941 */ /* 0x000fea0003800200 */
.L_x_2259:
        /* <DEDUP_REMOVED lines=57> */
[----:B------:R-:W-:Y:S02]  /*13b60*/  IMAD.MOV.U32 R138, RZ, RZ, R104 ;  /* 0x000000ffff8a7224 */ /* 0x000fe400078e0068 */
[----:B------:R-:W-:Y:S01]  /*13b70*/  HFMA2 R104, -RZ, RZ, 0, 0 ;  /* 0x00000000ff687431 */ /* 0x000fe200000001ff */
[----:B------:R-:W-:-:S07]  /*13b80*/  LOP3.LUT R156, R156, UR6, R105, 0x96, !PT ;  /* 0x000000069c9c7c12 */ /* 0x000fce000f8e9669 */
.L_x_2257:
[----:B------:R-:W-:Y:S05]  /*13b90*/  BSYNC.RECONVERGENT B1 ;  /* 0x0000000000017941 */ /* 0x000fea0003800200 */
.L_x_2256:
        /* <DEDUP_REMOVED lines=11> */
.L_x_2255:
        /* <DEDUP_REMOVED lines=17> */
.L_x_2264:
        /* <DEDUP_REMOVED lines=13> */
.L_x_2266:
[----:B------:R-:W-:Y:S05]  /*13e30*/  BSYNC.RECONVERGENT B2 ;  /* 0x0000000000027941 */ /* 0x000fea0003800200 */
.L_x_2265:
        /* <DEDUP_REMOVED lines=60> */
.L_x_2263:
[----:B------:R-:W-:Y:S05]  /*14200*/  BSYNC.RECONVERGENT B1 ;  /* 0x0000000000017941 */ /* 0x000fea0003800200 */
.L_x_2262:
        /* <DEDUP_REMOVED lines=12> */
.L_x_2261:
        /* <DEDUP_REMOVED lines=17> */
.L_x_2270:
        /* <DEDUP_REMOVED lines=13> */
.L_x_2272:
[----:B------:R-:W-:Y:S05]  /*144b0*/  BSYNC.RECONVERGENT B2 ;  /* 0x0000000000027941 */ /* 0x000fea0003800200 */
.L_x_2271:
        /* <DEDUP_REMOVED lines=59> */
[----:B------:R-:W-:-:S07]  /*14870*/  HFMA2 R104, -RZ, RZ, 0, 0 ;  /* 0x00000000ff687431 */ /* 0x000fce00000001ff */
.L_x_2269:
[----:B------:R-:W-:Y:S05]  /*14880*/  BSYNC.RECONVERGENT B1 ;  /* 0x0000000000017941 */ /* 0x000fea0003800200 */
.L_x_2268:
        /* <DEDUP_REMOVED lines=11> */
.L_x_2267:
        /* <DEDUP_REMOVED lines=17> */
.L_x_2276:
        /* <DEDUP_REMOVED lines=13> */
.L_x_2278:
[----:B------:R-:W-:Y:S05]  /*14b20*/  BSYNC.RECONVERGENT B2 ;  /* 0x0000000000027941 */ /* 0x000fea0003800200 */
.L_x_2277:
        /* <DEDUP_REMOVED lines=56> */
[----:B------:R-:W-:-:S03]  /*14eb0*/  LOP3.LUT R154, R106, UR5, R159, 0x96, !PT ;  /* 0x000000056a9a7c12 */ /* 0x000fc6000f8e969f */
[----:B------:R-:W-:Y:S01]  /*14ec0*/  IMAD.MOV.U32 R106, RZ, RZ, R138 ;  /* 0x000000ffff6a7224 */ /* 0x000fe200078e008a */
[----:B------:R-:W-:Y:S01]  /*14ed0*/  LOP3.LUT R156, R104, UR6, R177, 0x96, !PT ;  /* 0x00000006689c7c12 */ /* 0x000fe2000f8e96b1 */
[----:B------:R-:W-:-:S07]  /*14ee0*/  IMAD.MOV.U32 R138, RZ, RZ, R176 ;  /* 0x000000ffff8a7224 */ /* 0x000fce00078e00b0 */
.L_x_2275:
[----:B------:R-:W-:Y:S05]  /*14ef0*/  BSYNC.RECONVERGENT B1 ;  /* 0x0000000000017941 */ /* 0x000fea0003800200 */
.L_x_2274:
        /* <DEDUP_REMOVED lines=12> */
.L_x_2273:
        /* <DEDUP_REMOVED lines=17> */
.L_x_2282:
        /* <DEDUP_REMOVED lines=13> */
.L_x_2284:
[----:B------:R-:W-:Y:S05]  /*151a0*/  BSYNC.RECONVERGENT B2 ;  /* 0x0000000000027941 */ /* 0x000fea0003800200 */
.L_x_2283:
        /* <DEDUP_REMOVED lines=61> */
.L_x_2281:
[----:B------:R-:W-:Y:S05]  /*15580*/  BSYNC.RECONVERGENT B1 ;  /* 0x0000000000017941 */ /* 0x000fea0003800200 */
.L_x_2280:
        /* <DEDUP_REMOVED lines=11> */
.L_x_2279:
        /* <DEDUP_REMOVED lines=17> */
.L_x_2288:
        /* <DEDUP_REMOVED lines=13> */
.L_x_2290:
[----:B------:R-:W-:Y:S05]  /*15820*/  BSYNC.RECONVERGENT B2 ;  /* 0x0000000000027941 */ /* 0x000fea0003800200 */
.L_x_2289:
        /* <DEDUP_REMOVED lines=61> */
.L_x_2287:
[----:B------:R-:W-:Y:S05]  /*15c00*/  BSYNC.RECONVERGENT B1 ;  /* 0x0000000000017941 */ /* 0x000fea0003800200 */
.L_x_2286:
[----:B------:R-:W-:Y:S01]  /*15c10*/  I2FP.F32.U32 R104, R105 ;  /* 0x0000006900687245 */ /* 0x000fe20000201000 */
[----:B------:R-:W-:Y:S01]  /*15c20*/  HFMA2 R105, -RZ, RZ, 0.1171875, 0 ;  /* 0x2f800000ff697431 */ /* 0x000fe200000001ff */
[----:B-----5:R-:W-:Y:S01]  /*15c30*/  PRMT R106, R55, 0x7632, R106 ;  /* 0x00007632376a7816 */ /* 0x020fe2000000006a */
[----:B------:R-:W-:-:S04]  /*15c40*/  IMAD.U32 R183, R41, 0x10000, RZ ;  /* 0x0001000029b77824 */ /* 0x000fc800078e00ff */
[----:B------:R-:W-:Y:S02]  /*15c50*/  IMAD.U32 R106, R106, 0x10000, RZ ;  /* 0x000100006a6a7824 */ /* 0x000fe400078e00ff */
[----:B------:R-:W-:Y:S02]  /*15c60*/  FFMA.FTZ R104, R104, R105, 1.1641532182693481445e-10 ;  /* 0x2f00000068687423 */ /* 0x000fe40000010069 */
[----:B------:R-:W-:-:S04]  /*15c70*/  FMUL.FTZ R106, R106, UR17 ;  /* 0x000000116a6a7c20 */ /* 0x000fc80008410000 */
[----:B------:R-:W-:Y:S01]  /*15c80*/  FMUL.FTZ R106, R106, UR16 ;  /* 0x000000106a6a7c20 */ /* 0x000fe20008410000 */
[----:B------:R-:W-:-:S04]  /*15c90*/  FSETP.GTU.FTZ.AND P3, PT, R104, UR22, PT ;  /* 0x0000001668007c0b */ /* 0x000fc8000bf7c000 */
[----:B------:R-:W-:Y:S02]  /*15ca0*/  FSEL R106, R106, RZ, !P3 ;  /* 0x000000ff6a6a7208 */ /* 0x000fe40005800000 */
[----:B------:R-:W-:-:S03]  /*15cb0*/  SEL R152, RZ, 0x1, P3 ;  /* 0x00000001ff987807 */ /* 0x000fc60001800000 */
[----:B------:R-:W-:-:S07]  /*15cc0*/  FMUL.FTZ R183, R183, R106 ;  /* 0x0000006ab7b77220 */ /* 0x000fce0000410000 */
.L_x_2285:
[----:B------:R-:W-:Y:S02]  /*15cd0*/  F2FP.BF16.F32.PACK_AB R107, RZ, R183 ;  /* 0x000000b7ff6b723e */ /* 0x000fe400000010ff */
[----:B------:R-:W-:Y:S02]  /*15ce0*/  PRMT R106, R148, 0x5410, R162 ;  /* 0x00005410946a7816 */ /* 0x000fe400000000a2 */
[----:B------:R-:W-:Y:S02]  /*15cf0*/  PRMT R105, R144, 0x5410, R146 ;  /* 0x0000541090697816 */ /* 0x000fe40000000092 */
[----:B------:R-:W-:Y:S02]  /*15d00*/  PRMT R104, R142, 0x5410, R140 ;  /* 0x000054108e687816 */ /* 0x000fe4000000008c */
[----:B------:R-:W-:-:S07]  /*15d10*/  PRMT R107, R164, 0x5410, R107 ;  /* 0x00005410a46b7816 */ /* 0x000fce000000006b */
.L_x_2242:
[----:B------:R-:W0:Y:S01]  /*15d20*/  LDC.64 R176, c[0x0][0x3a8] ;  /* 0x0000ea00ffb07b82 */ /* 0x000e220000000a00 */
[----:B------:R-:W-:Y:S01]  /*15d30*/  MOV R148, R138 ;  /* 0x0000008a00947202 */ /* 0x000fe20000000f00 */
[----:B0-----:R-:W-:-:S05]  /*15d40*/  IMAD.WIDE.U32 R176, R132, 0x10, R176 ;  /* 0x0000001084b07825 */ /* 0x001fca00078e00b0 */
        /* <DEDUP_REMOVED lines=22> */
.L_x_2291:
[----:B------:R-:W-:Y:S01]  /*15eb0*/  VIADD R132, R132, 0x80 ;  /* 0x0000008084847836 */ /* 0x000fe20000000000 */
[----:B------:R-:W-:-:S07]  /*15ec0*/  IADD3 R130, PT, PT, R130, 0x80, RZ ;  /* 0x0000008082827810 */ /* 0x000fce0007ffe0ff */
.L_x_2192:
[----:B------:R-:W-:Y:S05]  /*15ed0*/  BSYNC.RECONVERGENT B0 ;  /* 0x0000000000007941 */ /* 0x000fea0003800200 */
.L_x_2191:
        /* <DEDUP_REMOVED lines=13> */
[----:B-----5:R-:W-:Y:S01]  /*15fb0*/  @!P4 IMAD.U32 R163, R48, 0x10000, RZ ;  /* 0x0001000030a3c824 */ /* 0x020fe200078e00ff */
[----:B------:R-:W-:Y:S01]  /*15fc0*/  @!P4 MOV R136, R148 ;  /* 0x000000940088c202 */ /* 0x000fe20000000f00 */
[----:B0-----:R-:W-:Y:S01]  /*15fd0*/  @!P4 IMAD.MOV.U32 R104, RZ, RZ, R160 ;  /* 0x000000ffff68c224 */ /* 0x001fe200078e00a0 */
        /* <DEDUP_REMOVED lines=17> */
.L_x_2298:
        /* <DEDUP_REMOVED lines=13> */
.L_x_2300:
[----:B------:R-:W-:Y:S05]  /*161c0*/  BSYNC.RECONVERGENT B2 ;  /* 0x0000000000027941 */ /* 0x000fea0003800200 */
.L_x_2299:
        /* <DEDUP_REMOVED lines=61> */
.L_x_2297:
[----:B------:R-:W-:Y:S05]  /*165a0*/  BSYNC.RECONVERGENT B1 ;  /* 0x0000000000017941 */ /* 0x000fea0003800200 */
.L_x_2296:
[----:B------:R-:W-:Y:S01]  /*165b0*/  HFMA2 R106, -RZ, RZ, 0.1171875, 0 ;  /* 0x2f800000ff6a7431 */ /* 0x000fe200000001ff */
[----:B------:R-:W-:Y:S01]  /*165c0*/  I2FP.F32.U32 R105, R105 ;  /* 0x0000006900697245 */ /* 0x000fe20000201000 */
[----:B------:R-:W-:Y:S01]  /*165d0*/  IMAD.U32 R107, R52, 0x10000, RZ ;  /* 0x00010000346b7824 */ /* 0x000fe200078e00ff */
[----:B------:R-:W-:-:S03]  /*165e0*/  SHF.L.U32 R138, R48, 0x10, RZ ;  /* 0x00000010308a7819 */ /* 0x000fc600000006ff */
[----:B------:R-:W-:Y:S01]  /*165f0*/  FMUL.FTZ R107, R107, UR17 ;  /* 0x000000116b6b7c20 */ /* 0x000fe20008410000 */
[----:B------:R-:W-:-:S03]  /*16600*/  FFMA.FTZ R105, R105, R106, 1.1641532182693481445e-10 ;  /* 0x2f00000069697423 */ /* 0x000fc6000001006a */
[----:B------:R-:W-:Y:S01]  /*16610*/  FMUL.FTZ R107, R107, UR16 ;  /* 0x000000106b6b7c20 */ /* 0x000fe20008410000 */
[----:B------:R-:W-:Y:S01]  /*16620*/  IMAD.U32 R106, R56, 0x10000, RZ ;  /* 0x00010000386a7824 */ /* 0x000fe200078e00ff */
[----:B------:R-:W-:-:S04]  /*16630*/  FSETP.GTU.FTZ.AND P5, PT, R105, UR22, PT ;  /* 0x0000001669007c0b */ /* 0x000fc8000bfbc000 */
[----:B------:R-:W-:Y:S02]  /*16640*/  FSEL R163, R107, RZ, !P5 ;  /* 0x000000ff6ba37208 */ /* 0x000fe40006800000 */
[----:B------:R-:W-:-:S03]  /*16650*/  SEL R116, RZ, 0x1, P5 ;  /* 0x00000001ff747807 */ /* 0x000fc60002800000 */
[----:B------:R-:W-:-:S07]  /*16660*/  FFMA.FTZ R163, R163, R106, R138 ;  /* 0x0000006aa3a37223 */ /* 0x000fce000001008a */
.L_x_2295:
        /* <DEDUP_REMOVED lines=22> */
.L_x_2304:
        /* <DEDUP_REMOVED lines=13> */
.L_x_2306:
[----:B------:R-:W-:Y:S05]  /*168a0*/  BSYNC.RECONVERGENT B2 ;  /* 0x0000000000027941 */ /* 0x000fea0003800200 */
.L_x_2305:
        /* <DEDUP_REMOVED lines=56> */
[----:B------:R-:W-:-:S03]  /*16c30*/  LOP3.LUT R154, R160, UR5, R165, 0x96, !PT ;  /* 0x00000005a09a7c12 */ /* 0x000fc6000f8e96a5 */
[----:B------:R-:W-:Y:S01]  /*16c40*/  IMAD.MOV.U32 R158, RZ, RZ, R164 ;  /* 0x000000ffff9e7224 */ /* 0x000fe200078e00a4 */
[----:B------:R-:W-:Y:S01]  /*16c50*/  MOV R140, R106 ;  /* 0x0000006a008c7202 */ /* 0x000fe20000000f00 */
[----:B------:R-:W-:Y:S01]  /*16c60*/  IMAD.MOV.U32 R106, RZ, RZ, R136 ;  /* 0x000000ffff6a7224 */ /* 0x000fe200078e0088 */
[----:B------:R-:W-:-:S07]  /*16c70*/  LOP3.LUT R156, R104, UR6, R107, 0x96, !PT ;  /* 0x00000006689c7c12 */ /* 0x000fce000f8e966b */
.L_x_2303:
[----:B------:R-:W-:Y:S05]  /*16c80*/  BSYNC.RECONVERGENT B1 ;  /* 0x0000000000017941 */ /* 0x000fea0003800200 */
.L_x_2302:
        /* <DEDUP_REMOVED lines=14> */
.L_x_2301:
        /* <DEDUP_REMOVED lines=21> */
.L_x_2310:
        /* <DEDUP_REMOVED lines=13> */
.L_x_2312:
[----:B------:R-:W-:Y:S05]  /*16f90*/  BSYNC.RECONVERGENT B2 ;  /* 0x0000000000027941 */ /* 0x000fea0003800200 */
.L_x_2311:
        /* <DEDUP_REMOVED lines=61> */
.L_x_2309:
[----:B------:R-:W-:Y:S05]  /*17370*/  BSYNC.RECONVERGENT B1 ;  /* 0x0000000000017941 */ /* 0x000fea0003800200 */
.L_x_2308:
        /* <DEDUP_REMOVED lines=12> */
.L_x_2307:
        /* <DEDUP_REMOVED lines=22> */
.L_x_2316:
        /* <DEDUP_REMOVED lines=8> */
[----:B------:R-:W-:Y:S01]  /*17620*/  @!P5 IADD3 R104, PT, PT, R114, 0x1, RZ ;  /* 0x000000017268d810 */ /* 0x000fe20007ffe0ff */
[----:B------:R-:W-:-:S03]  /*17630*/  @!P5 IMAD.MOV.U32 R4, RZ, RZ, RZ ;  /* 0x000000ffff04d224 */ /* 0x000fc600078e00ff */
[----:B------:R-:W-:-:S13]  /*17640*/  ISETP.NE.AND P6, PT, R0, RZ, !P5 ;  /* 0x000000ff0000720c */ /* 0x000fda0006fc5270 */
[----:B------:R-:W-:-:S05]  /*17650*/  @P6 IMAD.MOV R104, RZ, RZ, R114 ;  /* 0x000000ffff686224 */ /* 0x000fca00078e0272 */
[----:B------:R-:W-:-:S07]  /*17660*/  @!P5 MOV R114, R104 ;  /* 0x000000680072d202 */ /* 0x000fce0000000f00 */
.L_x_2318:
[----:B------:R-:W-:Y:S05]  /*17670*/  BSYNC.RECONVERGENT B2 ;  /* 0x0000000000027941 */ /* 0x000fea0003800200 */
.L_x_2317:
        /* <DEDUP_REMOVED lines=61> */
.L_x_2315:
[----:B------:R-:W-:Y:S05]  /*17a50*/  BSYNC.RECONVERGENT B1 ;  /* 0x0000000000017941 */ /* 0x000fea0003800200 */
.L_x_2314:
[----:B------:R-:W-:Y:S01]  /*17a60*/  HFMA2 R161, -RZ, RZ, 0.1171875, 0 ;  /* 0x2f800000ffa17431 */ /* 0x000fe200000001ff */
[----:B------:R-:W-:Y:S02]  /*17a70*/  PRMT R107, R53, 0x7632, R107 ;  /* 0x00007632356b7816 */ /* 0x000fe4000000006b */
[----:B------:R-:W-:Y:S02]  /*17a80*/  I2FP.F32.U32 R104, R106 ;  /* 0x0000006a00687245 */ /* 0x000fe40000201000 */
[----:B------:R-:W-:Y:S01]  /*17a90*/  PRMT R106, R49, 0x7632, R106 ;  /* 0x00007632316a7816 */ /* 0x000fe2000000006a */
[----:B------:R-:W-:Y:S02]  /*17aa0*/  IMAD.U32 R107, R107, 0x10000, RZ ;  /* 0x000100006b6b7824 */ /* 0x000fe400078e00ff */
[----:B------:R-:W-:Y:S02]  /*17ab0*/  FFMA.FTZ R104, R104, R161, 1.1641532182693481445e-10 ;  /* 0x2f00000068687423 */ /* 0x000fe400000100a1 */
[----:B------:R-:W-:Y:S01]  /*17ac0*/  FMUL.FTZ R107, R107, UR17 ;  /* 0x000000116b6b7c20 */ /* 0x000fe20008410000 */
[----:B------:R-:W-:-:S03]  /*17ad0*/  IMAD.U32 R106, R106, 0x10000, RZ ;  /* 0x000100006a6a7824 */ /* 0x000fc600078e00ff */
[----:B------:R-:W-:Y:S01]  /*17ae0*/  FMUL.FTZ R107, R107, UR16 ;  /* 0x000000106b6b7c20 */ /* 0x000fe20008410000 */
[----:B------:R-:W-:Y:S02]  /*17af0*/  FSETP.GTU.FTZ.AND P5, PT, R104, UR22, PT ;  /* 0x0000001668007c0b */ /* 0x000fe4000bfbc000 */
[----:B------:R-:W-:Y:S02]  /*17b00*/  SHF.L.U32 R104, R39, 0x10, RZ ;  /* 0x0000001027687819 */ /* 0x000fe400000006ff */
[----:B------:R-:W-:Y:S02]  /*17b10*/  FSEL R107, R107, RZ, !P5 ;  /* 0x000000ff6b6b7208 */ /* 0x000fe40006800000 */
[----:B------:R-:W-:-:S03]  /*17b20*/  SEL R122, RZ, 0x1, P5 ;  /* 0x00000001ff7a7807 */ /* 0x000fc60002800000 */
[----:B------:R-:W-:-:S07]  /*17b30*/  FFMA.FTZ R169, R107, R104, R106 ;  /* 0x000000686ba97223 */ /* 0x000fce000001006a */
.L_x_2313:
[----:B------:R-:W-:Y:S01]  /*17b40*/  F2FP.BF16.F32.PACK_AB R142, RZ, R169 ;  /* 0x000000a9ff8e723e */ /* 0x000fe200000010ff */
[----:B------:R-:W-:Y:S01]  /*17b50*/  @!P4 IMAD.MOV.U32 R104, RZ, RZ, R105 ;  /* 0x000000ffff68c224 */ /* 0x000fe200078e0069 */
[----:B------:R-:W-:Y:S02]  /*17b60*/  @!P4 SHF.L.U32 R171, R50, 0x10, RZ ;  /* 0x0000001032abc819 */ /* 0x000fe400000006ff */
[----:B------:R-:W-:Y:S01]  /*17b70*/  @!P4 MOV R146, R144 ;  /* 0x000000900092c202 */ /* 0x000fe20000000f00 */
        /* <DEDUP_REMOVED lines=17> */
.L_x_2322:
        /* <DEDUP_REMOVED lines=13> */
.L_x_2324:
[----:B------:R-:W-:Y:S05]  /*17d60*/  BSYNC.RECONVERGENT B2 ;  /* 0x0000000000027941 */ /* 0x000fea0003800200 */
.L_x_2323:
        /* <DEDUP_REMOVED lines=58> */
[----:B------:R-:W-:Y:S01]  /*18110*/  HFMA2 R104, -RZ, RZ, 0, 0 ;  /* 0x00000000ff687431 */ /* 0x000fe200000001ff */
[----:B------:R-:W-:Y:S01]  /*18120*/  LOP3.LUT R156, R106, UR6, R105, 0x96, !PT ;  /* 0x000000066a9c7c12 */ /* 0x000fe2000f8e9669 */
[----:B------:R-:W-:-:S07]  /*18130*/  IMAD.MOV.U32 R106, RZ, RZ, R144 ;  /* 0x000000ffff6a7224 */ /* 0x000fce00078e0090 */
.L_x_2321:
[----:B------:R-:W-:Y:S05]  /*18140*/  BSYNC.RECONVERGENT B1 ;  /* 0x0000000000017941 */ /* 0x000fea0003800200 */
.L_x_2320:
[----:B------:R-:W-:Y:S01]  /*18150*/  I2FP.F32.U32 R105, R106 ;  /* 0x0000006a00697245 */ /* 0x000fe20000201000 */
[----:B------:R-:W-:Y:S01]  /*18160*/  IMAD.MOV.U32 R106, RZ, RZ, 0x2f800000 ;  /* 0x2f800000ff6a7424 */ /* 0x000fe200078e00ff */
[----:B------:R-:W-:Y:S02]  /*18170*/  SHF.L.U32 R107, R54, 0x10, RZ ;  /* 0x00000010366b7819 */ /* 0x000fe400000006ff */
[----:B------:R-:W-:Y:S01]  /*18180*/  SHF.L.U32 R144, R50, 0x10, RZ ;  /* 0x0000001032907819 */ /* 0x000fe200000006ff */
        /* <DEDUP_REMOVED lines=8> */
.L_x_2319:
        /* <DEDUP_REMOVED lines=9> */
[----:B------:R-:W-:Y:S01]  /*182a0*/  IMAD.MOV.U32 R106, RZ, RZ, R158 ;  /* 0x000000ffff6a7224 */ /* 0x000fe200078e009e */
[----:B------:R-:W-:-:S08]  /*182b0*/  MOV R148, R146 ;  /* 0x0000009200947202 */ /* 0x000fd00000000f00 */
        /* <DEDUP_REMOVED lines=11> */
.L_x_2328:
        /* <DEDUP_REMOVED lines=13> */
.L_x_2330:
[----:B------:R-:W-:Y:S05]  /*18440*/  BSYNC.RECONVERGENT B2 ;  /* 0x0000000000027941 */ /* 0x000fea0003800200 */
.L_x_2329:
        /* <DEDUP_REMOVED lines=61> */
.L_x_2327:
[----:B------:R-:W-:Y:S05]  /*18820*/  BSYNC.RECONVERGENT B1 ;  /* 0x0000000000017941 */ /* 0x000fea0003800200 */
.L_x_2326:
        /* <DEDUP_REMOVED lines=14> */
.L_x_2325:
        /* <DEDUP_REMOVED lines=21> */
.L_x_2334:
        /* <DEDUP_REMOVED lines=13> */
.L_x_2336:
[----:B------:R-:W-:Y:S05]  /*18b30*/  BSYNC.RECONVERGENT B2 ;  /* 0x0000000000027941 */ /* 0x000fea0003800200 */
.L_x_2335:
        /* <DEDUP_REMOVED lines=61> */
.L_x_2333:
[----:B------:R-:W-:Y:S05]  /*18f10*/  BSYNC.RECONVERGENT B1 ;  /* 0x0000000000017941 */ /* 0x000fea0003800200 */
.L_x_2332:
        /* <DEDUP_REMOVED lines=12> */
.L_x_2331:
        /* <DEDUP_REMOVED lines=22> */
.L_x_2340:
        /* <DEDUP_REMOVED lines=13> */
.L_x_2342:
[----:B------:R-:W-:Y:S05]  /*19210*/  BSYNC.RECONVERGENT B2 ;  /* 0x0000000000027941 */ /* 0x000fea0003800200 */
.L_x_2341:
        /* <DEDUP_REMOVED lines=55> */
[----:B------:R-:W-:Y:S02]  /*19590*/  MOV R158, R160 ;  /* 0x000000a0009e7202 */ /* 0x000fe40000000f00 */
[----:B------:R-:W-:Y:S01]  /*195a0*/  LOP3.LUT R154, R176, UR5, R161, 0x96, !PT ;  /* 0x00000005b09a7c12 */ /* 0x000fe2000f8e96a1 */
[----:B------:R-:W-:Y:S01]  /*195b0*/  IMAD.MOV.U32 R148, RZ, RZ, R104 ;  /* 0x000000ffff947224 */ /* 0x000fe200078e0068 */
[----:B------:R-:W-:Y:S01]  /*195c0*/  LOP3.LUT R156, R106, UR6, R105, 0x96, !PT ;  /* 0x000000066a9c7c12 */ /* 0x000fe2000f8e9669 */
[----:B------:R-:W-:Y:S01]  /*195d0*/  IMAD.MOV.U32 R160, RZ, RZ, RZ ;  /* 0x000000ffffa07224 */ /* 0x000fe200078e00ff */
[----:B------:R-:W-:-:S07]  /*195e0*/  MOV R105, R162 ;  /* 0x000000a200697202 */ /* 0x000fce0000000f00 */
.L_x_2339:
[----:B------:R-:W-:Y:S05]  /*195f0*/  BSYNC.RECONVERGENT B1 ;  /* 0x0000000000017941 */ /* 0x000fea0003800200 */
.L_x_2338:
[----:B------:R-:W-:Y:S01]  /*19600*/  I2FP.F32.U32 R104, R105 ;  /* 0x0000006900687245 */ /* 0x000fe20000201000 */
[----:B------:R-:W-:Y:S01]  /*19610*/  HFMA2 R105, -RZ, RZ, 0.1171875, 0 ;  /* 0x2f800000ff697431 */ /* 0x000fe200000001ff */
[----:B------:R-:W-:Y:S02]  /*19620*/  PRMT R106, R55, 0x7632, R106 ;  /* 0x00007632376a7816 */ /* 0x000fe4000000006a */
[----:B------:R-:W-:-:S03]  /*19630*/  SHF.L.U32 R161, R37, 0x10, RZ ;  /* 0x0000001025a17819 */ /* 0x000fc600000006ff */
[----:B------:R-:W-:Y:S02]  /*19640*/  IMAD.U32 R106, R106, 0x10000, RZ ;  /* 0x000100006a6a7824 */ /* 0x000fe400078e00ff */
[----:B------:R-:W-:Y:S02]  /*19650*/  FFMA.FTZ R104, R104, R105, 1.1641532182693481445e-10 ;  /* 0x2f00000068687423 */ /* 0x000fe40000010069 */
[----:B------:R-:W-:Y:S01]  /*19660*/  FMUL.FTZ R106, R106, UR17 ;  /* 0x000000116a6a7c20 */ /* 0x000fe20008410000 */
[----:B------:R-:W-:-:S03]  /*19670*/  PRMT R105, R51, 0x7632, R105 ;  /* 0x0000763233697816 */ /* 0x000fc60000000069 */
[----:B------:R-:W-:Y:S01]  /*19680*/  FMUL.FTZ R106, R106, UR16 ;  /* 0x000000106a6a7c20 */ /* 0x000fe20008410000 */
[----:B------:R-:W-:Y:S01]  /*19690*/  FSETP.GTU.FTZ.AND P4, PT, R104, UR22, PT ;  /* 0x0000001668007c0b */ /* 0x000fe2000bf9c000 */
[----:B------:R-:W-:-:S03]  /*196a0*/  IMAD.U32 R105, R105, 0x10000, RZ ;  /* 0x0001000069697824 */ /* 0x000fc600078e00ff */
[----:B------:R-:W-:Y:S02]  /*196b0*/  FSEL R106, R106, RZ, !P4 ;  /* 0x000000ff6a6a7208 */ /* 0x000fe40006000000 */
[----:B------:R-:W-:-:S03]  /*196c0*/  SEL R152, RZ, 0x1, P4 ;  /* 0x00000001ff987807 */ /* 0x000fc60002000000 */
[----:B------:R-:W-:-:S07]  /*196d0*/  FFMA.FTZ R161, R106, R161, R105 ;  /* 0x000000a16aa17223 */ /* 0x000fce0000010069 */
.L_x_2337:
[----:B------:R-:W-:Y:S02]  /*196e0*/  F2FP.BF16.F32.PACK_AB R107, RZ, R161 ;  /* 0x000000a1ff6b723e */ /* 0x000fe400000010ff */
[----:B------:R-:W-:Y:S02]  /*196f0*/  PRMT R106, R144, 0x5410, R146 ;  /* 0x00005410906a7816 */ /* 0x000fe40000000092 */
[----:B------:R-:W-:Y:S02]  /*19700*/  PRMT R105, R140, 0x5410, R142 ;  /* 0x000054108c697816 */ /* 0x000fe4000000008e */
[----:B------:R-:W-:Y:S02]  /*19710*/  PRMT R104, R138, 0x5410, R136 ;  /* 0x000054108a687816 */ /* 0x000fe40000000088 */
[----:B------:R-:W-:Y:S01]  /*19720*/  PRMT R107, R164, 0x5410, R107 ;  /* 0x00005410a46b7816 */ /* 0x000fe2000000006b */
[----:B------:R-:W-:Y:S06]  /*19730*/  BRA `(.L_x_2343) ;  /* 0x0000003400347947 */ /* 0x000fec0003800000 */
.L_x_2294:
[----:B------:R-:W-:Y:S01]  /*19740*/  MOV R163, RZ ;  /* 0x000000ff00a37202 */ /* 0x000fe20000000f00 */
[----:B0-----:R-:W-:Y:S01]  /*19750*/  IMAD.MOV.U32 R104, RZ, RZ, R160 ;  /* 0x000000ffff687224 */ /* 0x001fe200078e00a0 */
[----:B------:R-:W-:Y:S01]  /*19760*/  MOV R144, R148 ;  /* 0x0000009400907202 */ /* 0x000fe20000000f00 */
        /* <DEDUP_REMOVED lines=17> */
.L_x_2347:
        /* <DEDUP_REMOVED lines=13> */
.L_x_2349:
[----:B------:R-:W-:Y:S05]  /*19950*/  BSYNC.RECONVERGENT B2 ;  /* 0x0000000000027941 */ /* 0x000fea0003800200 */
.L_x_2348:
        /* <DEDUP_REMOVED lines=59> */
[----:B------:R-:W-:Y:S01]  /*19d10*/  HFMA2 R104, -RZ, RZ, 0, 0 ;  /* 0x00000000ff687431 */ /* 0x000fe200000001ff */
[----:B------:R-:W-:-:S07]  /*19d20*/  MOV R144, R106 ;  /* 0x0000006a00907202 */ /* 0x000fce0000000f00 */
.L_x_2346:
[----:B------:R-:W-:Y:S05]  /*19d30*/  BSYNC.RECONVERGENT B1 ;  /* 0x0000000000017941 */ /* 0x000fea0003800200 */
.L_x_2345:
        /* <DEDUP_REMOVED lines=11> */
.L_x_2344:
[----:B------:R-:W-:Y:S01]  /*19df0*/  F2FP.BF16.F32.PACK_AB R136, RZ, R163 ;  /* 0x000000a3ff88723e */ /* 0x000fe200000010ff */
[----:B------:R-:W-:Y:S01]  /*19e00*/  IMAD.MOV.U32 R105, RZ, RZ, R104 ;  /* 0x000000ffff697224 */ /* 0x000fe200078e0068 */
[----:B------:R-:W-:Y:S01]  /*19e10*/  MOV R165, RZ ;  /* 0x000000ff00a57202 */ /* 0x000fe20000000f00 */
[----:B------:R-:W-:Y:S06]  /*19e20*/  @!P0 BRA `(.L_x_2350) ;  /* 0x0000000400948947 */ /* 0x000fec0003800000 */
        /* <DEDUP_REMOVED lines=13> */
.L_x_2353:
        /* <DEDUP_REMOVED lines=13> */
.L_x_2355:
[----:B------:R-:W-:Y:S05]  /*19fd0*/  BSYNC.RECONVERGENT B2 ;  /* 0x0000000000027941 */ /* 0x000fea0003800200 */
.L_x_2354:
        /* <DEDUP_REMOVED lines=61> */
.L_x_2352:
[----:B------:R-:W-:Y:S05]  /*1a3b0*/  BSYNC.RECONVERGENT B1 ;  /* 0x0000000000017941 */ /* 0x000fea0003800200 */
.L_x_2351:
        /* <DEDUP_REMOVED lines=12> */
.L_x_2350:
        /* <DEDUP_REMOVED lines=17> */
.L_x_2359:
        /* <DEDUP_REMOVED lines=13> */
.L_x_2361:
[----:B------:R-:W-:Y:S05]  /*1a660*/  BSYNC.RECONVERGENT B2 ;  /* 0x0000000000027941 */ /* 0x000fea0003800200 */
.L_x_2360:
        /* <DEDUP_REMOVED lines=60> */
[----:B------:R-:W-:-:S07]  /*1aa30*/  HFMA2 R104, -RZ, RZ, 0, 0 ;  /* 0x00000000ff687431 */ /* 0x000fce00000001ff */
.L_x_2358:
[----:B------:R-:W-:Y:S05]  /*1aa40*/  BSYNC.RECONVERGENT B1 ;  /* 0x0000000000017941 */ /* 0x000fea0003800200 */
.L_x_2357:
        /* <DEDUP_REMOVED lines=11> */
.L_x_2356:
        /* <DEDUP_REMOVED lines=17> */
.L_x_2365:
        /* <DEDUP_REMOVED lines=13> */
.L_x_2367:
[----:B------:R-:W-:Y:S05]  /*1ace0*/  BSYNC.RECONVERGENT B2 ;  /* 0x0000000000027941 */ /* 0x000fea0003800200 */
.L_x_2366:
        /* <DEDUP_REMOVED lines=61> */
.L_x_2364:
[----:B------:R-:W-:Y:S05]  /*1b0c0*/  BSYNC.RECONVERGENT B1 ;  /* 0x0000000000017941 */ /* 0x000fea0003800200 */
.L_x_2363:
        /* <DEDUP_REMOVED lines=12> */
.L_x_2362:
        /* <DEDUP_REMOVED lines=17> */
.L_x_2371:
        /* <DEDUP_REMOVED lines=13> */
.L_x_2373:
[----:B------:R-:W-:Y:S05]  /*1b370*/  BSYNC.RECONVERGENT B2 ;  /* 0x0000000000027941 */ /* 0x000fea0003800200 */
.L_x_2372:
        /* <DEDUP_REMOVED lines=61> */
.L_x_2370:
[----:B------:R-:W-:Y:S05]  /*1b750*/  BSYNC.RECONVERGENT B1 ;  /* 0x0000000000017941 */ /* 0x000fea0003800200 */
.L_x_2369:
        /* <DEDUP_REMOVED lines=11> */
.L_x_2368:
        /* <DEDUP_REMOVED lines=17> */
.L_x_2377:
        /* <DEDUP_REMOVED lines=13> */
.L_x_2379:
[----:B------:R-:W-:Y:S05]  /*1b9f0*/  BSYNC.RECONVERGENT B2 ;  /* 0x0000000000027941 */ /* 0x000fea0003800200 */
.L_x_2378:
        /* <DEDUP_REMOVED lines=61> */
.L_x_2376:
[----:B------:R-:W-:Y:S05]  /*1bdd0*/  BSYNC.RECONVERGENT B1 ;  /* 0x0000000000017941 */ /* 0x000fea0003800200 */
.L_x_2375:
        /* <DEDUP_REMOVED lines=12> */
.L_x_2374:
        /* <DEDUP_REMOVED lines=17> */
.L_x_2383:
        /* <DEDUP_REMOVED lines=13> */
.L_x_2385:
[----:B------:R-:W-:Y:S05]  /*1c080*/  BSYNC.RECONVERGENT B2 ;  /* 0x0000000000027941 */ /* 0x000fea0003800200 */
.L_x_2384:
        /* <DEDUP_REMOVED lines=61> */
.L_x_2382:
[----:B------:R-:W-:Y:S05]  /*1c460*/  BSYNC.RECONVERGENT B1 ;  /* 0x0000000000017941 */ /* 0x000fea0003800200 */
.L_x_2381:
        /* <DEDUP_REMOVED lines=11> */
.L_x_2380:
        /* <DEDUP_REMOVED lines=17> */
.L_x_2389:
        /* <DEDUP_REMOVED lines=13> */
.L_x_2391:
[----:B------:R-:W-:Y:S05]  /*1c700*/  BSYNC.RECONVERGENT B2 ;  /* 0x0000000000027941 */ /* 0x000fea0003800200 */
.L_x_2390:
        /* <DEDUP_REMOVED lines=52> */
[----:B------:R-:W-:Y:S01]  /*1ca50*/  IMAD.WIDE.U32 R160, R160, -0x326172a9, RZ ;  /* 0xcd9e8d57a0a07825 */ /* 0x000fe200078e00ff */
[----:B------:R-:W-:-:S03]  /*1ca60*/  UIADD3 UR5, UPT, UPT, UR12, -0x700cb87f, URZ ;  /* 0x8ff347810c057890 */ /* 0x000fc6000fffe0ff */
[----:B------:R-:W-:-:S03]  /*1ca70*/  IMAD.WIDE.U32 R104, R104, -0x2daee0ad, RZ ;  /* 0xd2511f5368687825 */ /* 0x000fc600078e00ff */
[----:B------:R-:W-:Y:S01]  /*1ca80*/  LOP3.LUT R154, R176, UR5, R161, 0x96, !PT ;  /* 0x00000005b09a7c12 */ /* 0x000fe2000f8e96a1 */
[----:B------:R-:W-:Y:S01]  /*1ca90*/  IMAD.MOV.U32 R158, RZ, RZ, R160 ;  /* 0x000000ffff9e7224 */ /* 0x000fe200078e00a0 */
[----:B------:R-:W-:Y:S01]  /*1caa0*/  LOP3.LUT R156, R106, UR6, R105, 0x96, !PT ;  /* 0x000000066a9c7c12 */ /* 0x000fe2000f8e9669 */
[----:B------:R-:W-:Y:S01]  /*1cab0*/  HFMA2 R160, -RZ, RZ, 0, 0 ;  /* 0x00000000ffa07431 */ /* 0x000fe200000001ff */
[----:B------:R-:W-:Y:S01]  /*1cac0*/  MOV R105, R144 ;  /* 0x0000009000697202 */ /* 0x000fe20000000f00 */
[----:B------:R-:W-:-:S07]  /*1cad0*/  IMAD.MOV.U32 R144, RZ, RZ, R104 ;  /* 0x000000ffff907224 */ /* 0x000fce00078e0068 */
.L_x_2388:
[----:B------:R-:W-:Y:S05]  /*1cae0*/  BSYNC.RECONVERGENT B1 ;  /* 0x0000000000017941 */ /* 0x000fea0003800200 */
.L_x_2387:
        /* <DEDUP_REMOVED lines=12> */
.L_x_2386:
[----:B------:R-:W-:Y:S02]  /*1cbb0*/  F2FP.BF16.F32.PACK_AB R107, RZ, R161 ;  /* 0x000000a1ff6b723e */ /* 0x000fe400000010ff */
[----:B------:R-:W-:Y:S02]  /*1cbc0*/  MOV R148, R144 ;  /* 0x0000009000947202 */ /* 0x000fe40000000f00 */
[----:B------:R-:W-:Y:S02]  /*1cbd0*/  PRMT R106, R146, 0x5410, R162 ;  /* 0x00005410926a7816 */ /* 0x000fe400000000a2 */
[----:B------:R-:W-:Y:S02]  /*1cbe0*/  PRMT R105, R142, 0x5410, R140 ;  /* 0x000054108e697816 */ /* 0x000fe4000000008c */
[----:B------:R-:W-:Y:S02]  /*1cbf0*/  PRMT R104, R136, 0x5410, R138 ;  /* 0x0000541088687816 */ /* 0x000fe4000000008a */
[----:B------:R-:W-:-:S07]  /*1cc00*/  PRMT R107, R164, 0x5410, R107 ;  /* 0x00005410a46b7816 */ /* 0x000fce000000006b */
.L_x_2343:
[----:B------:R-:W0:Y:S02]  /*1cc10*/  LDC.64 R176, c[0x0][0x3a8] ;  /* 0x0000ea00ffb07b82 */ /* 0x000e240000000a00 */
[----:B0-----:R-:W-:-:S05]  /*1cc20*/  IMAD.WIDE.U32 R176, R132, 0x10, R176 ;  /* 0x0000001084b07825 */ /* 0x001fca00078e00b0 */
[----:B------:R2:W-:Y:S01]  /*1cc30*/  STG.E.128 desc[UR14][R176.64], R104 ;  /* 0x00000068b0007986 */ /* 0x0005e2000c101d0e */
[----:B------:R-:W-:Y:S05]  /*1cc40*/  @!P0 BRA `(.L_x_2293) ;  /* 0x0000000000508947 */ /* 0x000fea0003800000 */
        /* <DEDUP_REMOVED lines=20> */
.L_x_2293:
[----:B------:R-:W-:Y:S05]  /*1cd90*/  BSYNC.RECONVERGENT B0 ;  /* 0x0000000000007941 */ /* 0x000fea0003800200 */
.L_x_2292:
[----:B0123--:R-:W-:Y:S01]  /*1cda0*/  FADD.FTZ R104, RZ, R117 ;  /* 0x00000075ff687221 */ /* 0x00ffe20000010000 */
[C---:B------:R-:W-:Y:S01]  /*1cdb0*/  ISETP.GT.U32.AND P5, PT, R2.reuse, 0xff, PT ;  /* 0x000000ff0200780c */ /* 0x040fe20003fa4070 */
[----:B------:R-:W-:Y:S01]  /*1cdc0*/  BSSY.RECONVERGENT B0, `(.L_x_2392) ;  /* 0x0000085000007945 */ /* 0x000fe20003800200 */
[C---:B------:R-:W-:Y:S01]  /*1cdd0*/  ISETP.GT.U32.AND P4, PT, R2.reuse, 0x17f, PT ;  /* 0x0000017f0200780c */ /* 0x040fe20003f84070 */
        /* <DEDUP_REMOVED lines=43> */
[----:B------:R-:W-:-:S03]  /*1d090*/  LOP3.LUT R136, R128, 0x1f, RZ, 0xc0, !PT ;  /* 0x0000001f80887812 */ /* 0x000fc600078ec0ff */
        /* <DEDUP_REMOVED lines=53> */
[----:B------:R-:W-:Y:S01]  /*1d3f0*/  ISETP.GT.U32.AND P4, PT, R136, 0x3, PT ;  /* 0x000000038800780c */ /* 0x000fe20003f84070 */
[----:B------:R-:W-:Y:S02]  /*1d400*/  HFMA2 R136, -RZ, RZ, 0, 0 ;  /* 0x00000000ff887431 */ /* 0x000fe400000001ff */
        /* <DEDUP_REMOVED lines=13> */
[----:B------:R-:W-:-:S04]  /*1d4e0*/  LOP3.LUT P0, RZ, R128, 0x1f, RZ, 0xc0, !PT ;  /* 0x0000001f80ff7812 */ /* 0x000fc8000780c0ff */
        /* <DEDUP_REMOVED lines=18> */
.L_x_2393:
[----:B------:R-:W-:Y:S05]  /*1d610*/  BSYNC.RECONVERGENT B0 ;  /* 0x0000000000007941 */ /* 0x000fea0003800200 */
.L_x_2392:
[----:B------:R-:W-:Y:S01]  /*1d620*/  BAR.SYNC.DEFER_BLOCKING 0x0 ;  /* 0x0000000000007b1d */ /* 0x000fe20000010000 */
[----:B0-----:R-:W-:-:S05]  /*1d630*/  CS2R R104, SRZ ;  /* 0x0000000000687805 */ /* 0x001fca000001ff00 */
[----:B------:R-:W-:Y:S04]  /*1d640*/  BSSY.RECONVERGENT B0, `(.L_x_2394) ;  /* 0x000000a000007945 */ /* 0x000fe80003800200 */
[----:B------:R-:W-:Y:S05]  /*1d650*/  @P4 BRA `(.L_x_2395) ;  /* 0x0000000000204947 */ /* 0x000fea0003800000 */
[----:B------:R-:W0:Y:S01]  /*1d660*/  S2UR UR6, SR_CgaCtaId ;  /* 0x00000000000679c3 */ /* 0x000e220000008800 */
[----:B------:R-:W-:Y:S01]  /*1d670*/  UMOV UR5, 0x400 ;  /* 0x0000040000057882 */ /* 0x000fe20000000000 */
[----:B------:R-:W-:Y:S01]  /*1d680*/  IMAD.SHL.U32 R104, R128, 0x8, RZ ;  /* 0x0000000880687824 */ /* 0x000fe200078e00ff */
[----:B------:R-:W-:-:S04]  /*1d690*/  MOV R136, R115 ;  /* 0x0000007300887202 */ /* 0x000fc80000000f00 */
[----:B------:R-:W-:Y:S01]  /*1d6a0*/  LOP3.LUT R104, R104, 0xf8, RZ, 0xc0, !PT ;  /* 0x000000f868687812 */ /* 0x000fe200078ec0ff */
[----:B0-----:R-:W-:-:S04]  /*1d6b0*/  ULEA UR5, UR6, UR5, 0x18 ;  /* 0x0000000506057291 */ /* 0x001fc8000f8ec0ff */
[----:B------:R-:W-:-:S09]  /*1d6c0*/  @UP1 UIADD3 UR5, UPT, UPT, UR5, 0x20, URZ ;  /* 0x0000002005051890 */ /* 0x000fd2000fffe0ff */
[----:B------:R-:W0:Y:S03]  /*1d6d0*/  LDS.64 R104, [R104+UR5] ;  /* 0x0000000568687984 */ /* 0x000e260008000a00 */
.L_x_2395:
[----:B------:R-:W-:Y:S05]  /*1d6e0*/  BSYNC.RECONVERGENT B0 ;  /* 0x0000000000007941 */ /* 0x000fea0003800200 */
.L_x_2394:
[----:B------:R-:W1:Y:S01]  /*1d6f0*/  SHFL.DOWN PT, R107, R136, 0x2, 0x1f ;  /* 0x08401f00886b7f89 */ /* 0x000e6200000e0000 */
[----:B------:R-:W-:Y:S01]  /*1d700*/  ISETP.NE.AND P0, PT, R128, RZ, PT ;  /* 0x000000ff8000720c */ /* 0x000fe20003f05270 */
[----:B------:R-:W-:Y:S01]  /*1d710*/  UISETP.GE.AND UP0, UPT, UR4, 0x1, UPT ;  /* 0x000000010400788c */ /* 0x000fe2000bf06270 */
[----:B------:R-:W-:Y:S01]  /*1d720*/  ISETP.NE.AND P4, PT, RZ, UR24, PT ;  /* 0x00000018ff007c0c */ /* 0x000fe2000bf85270 */
[----:B0-----:R-:W0:Y:S01]  /*1d730*/  SHFL.DOWN PT, R177, R104, 0x2, 0x1f ;  /* 0x08401f0068b17f89 */ /* 0x001e2200000e0000 */
[----:B------:R-:W-:-:S03]  /*1d740*/  MOV R187, UR7 ;  /* 0x0000000700bb7c02 */ /* 0x000fc60008000f00 */
[----:B------:R-:W2:Y:S01]  /*1d750*/  SHFL.DOWN PT, R106, R105, 0x2, 0x1f ;  /* 0x08401f00696a7f89 */ /* 0x000ea200000e0000 */
[----:B-1----:R-:W-:Y:S01]  /*1d760*/  IMAD.IADD R130, R107, 0x1, R136 ;  /* 0x000000016b827824 */ /* 0x002fe200078e0288 */
[----:B------:R-:W-:Y:S02]  /*1d770*/  I2FP.F32.S32 R140, R107 ;  /* 0x0000006b008c7245 */ /* 0x000fe40000201400 */
[----:B------:R-:W-:Y:S02]  /*1d780*/  I2FP.F32.S32 R107, R136 ;  /* 0x00000088006b7245 */ /* 0x000fe40000201400 */
[----:B------:R-:W-:Y:S01]  /*1d790*/  I2FP.F32.S32 R132, R130 ;  /* 0x0000008200847245 */ /* 0x000fe20000201400 */
[----:B------:R-:W1:Y:S01]  /*1d7a0*/  SHFL.DOWN PT, R185, R130, 0x1, 0x1f ;  /* 0x08201f0082b97f89 */ /* 0x000e6200000e0000 */
[C---:B0-----:R-:W-:Y:S01]  /*1d7b0*/  FMUL.FTZ R142, R177.reuse, R140 ;  /* 0x0000008cb18e7220 */ /* 0x041fe20000410000 */
[----:B------:R-:W-:Y:S01]  /*1d7c0*/  FADD.FTZ R177, -R177, R104 ;  /* 0x00000068b1b17221 */ /* 0x000fe20000010100 */
[----:B------:R-:W0:Y:S01]  /*1d7d0*/  MUFU.RCP R138, R132 ;  /* 0x00000084008a7308 */ /* 0x000e220000001000 */
[----:B--2---:R-:W-:Y:S01]  /*1d7e0*/  FADD.FTZ R105, R106, R105 ;  /* 0x000000696a697221 */ /* 0x004fe20000010000 */
[----:B------:R-:W-:Y:S01]  /*1d7f0*/  FFMA.FTZ R179, R107, R104, R142 ;  /* 0x000000686bb37223 */ /* 0x000fe2000001008e */
[----:B------:R-:W-:Y:S01]  /*1d800*/  FMUL.FTZ R177, R177, R177 ;  /* 0x000000b1b1b17220 */ /* 0x000fe20000410000 */
[----:B------:R-:W2:Y:S03]  /*1d810*/  LDC R136, c[0x0][0x448] ;  /* 0x00011200ff887b82 */ /* 0x000ea60000000800 */
        /* <DEDUP_REMOVED lines=9> */
[----:B------:R-:W3:Y:S01]  /*1d8b0*/  MUFU.RCP R130, R130 ;  /* 0x0000008200827308 */ /* 0x000ee20000001000 */
[----:B0-----:R-:W-:Y:S01]  /*1d8c0*/  FADD.FTZ R107, R179, -R104 ;  /* 0x80000068b36b7221 */ /* 0x001fe20000010000 */
[----:B------:R-:W-:-:S03]  /*1d8d0*/  FMUL.FTZ R177, R104, R185 ;  /* 0x000000b968b17220 */ /* 0x000fc60000410000 */
[----:B------:R-:W-:Y:S01]  /*1d8e0*/  FMUL.FTZ R107, R107, R107 ;  /* 0x0000006b6b6b7220 */ /* 0x000fe20000410000 */
[----:B------:R-:W-:-:S03]  /*1d8f0*/  FFMA.FTZ R177, R132, R179, R177 ;  /* 0x000000b384b17223 */ /* 0x000fc600000100b1 */
[----:B------:R-:W-:Y:S01]  /*1d900*/  FMUL.FTZ R132, R132, R107 ;  /* 0x0000006b84847220 */ /* 0x000fe20000410000 */
[----:B---3--:R-:W-:Y:S01]  /*1d910*/  FMUL.FTZ R177, R130, R177 ;  /* 0x000000b182b17220 */ /* 0x008fe20000410000 */
[----:B-1----:R-:W-:Y:S02]  /*1d920*/  FADD.FTZ R107, R105, R106 ;  /* 0x0000006a696b7221 */ /* 0x002fe40000010000 */
[----:B------:R-:W-:Y:S01]  /*1d930*/  FMUL.FTZ R132, R132, R185 ;  /* 0x000000b984847220 */ /* 0x000fe20000410000 */
[----:B------:R-:W0:Y:S02]  /*1d940*/  @!P0 LDC.64 R104, c[0x0][0x3c8] ;  /* 0x0000f200ff688b82 */ /* 0x000e240000000a00 */
[----:B------:R-:W1:Y:S01]  /*1d950*/  SHFL.IDX PT, R177, R177, RZ, 0x1f ;  /* 0x00001fffb1b17589 */ /* 0x000e6200000e0000 */
[----:B------:R-:W-:-:S05]  /*1d960*/  FFMA.FTZ R132, R130, R132, R107 ;  /* 0x0000008482847223 */ /* 0x000fca000001006b */
[----:B------:R-:W2:Y:S01]  /*1d970*/  SHFL.IDX PT, R185, R132, RZ, 0x1f ;  /* 0x00001fff84b97589 */ /* 0x000ea200000e0000 */
[----:B------:R-:W3:Y:S01]  /*1d980*/  @!P0 LDC.64 R106, c[0x0][0x3c0] ;  /* 0x0000f000ff6a8b82 */ /* 0x000ee20000000a00 */
[----:B0-----:R-:W-:-:S04]  /*1d990*/  @!P0 IMAD.WIDE R104, R187, 0x4, R104 ;  /* 0x00000004bb688825 */ /* 0x001fc800078e0268 */
[----:B-1----:R-:W-:-:S05]  /*1d9a0*/  FMUL.FTZ R130, R177, R177 ;  /* 0x000000b1b1827220 */ /* 0x002fca0000410000 */
[----:B------:R-:W-:Y:S01]  /*1d9b0*/  FSEL R179, R130, RZ, P4 ;  /* 0x000000ff82b37208 */ /* 0x000fe20002000000 */
[----:B--2---:R-:W-:Y:S01]  /*1d9c0*/  FFMA.FTZ R130, R185, UR25, R136 ;  /* 0x00000019b9827c23 */ /* 0x004fe20008010088 */
[----:B------:R-:W-:-:S03]  /*1d9d0*/  IMAD.U32 R185, RZ, RZ, UR7 ;  /* 0x00000007ffb97e24 */ /* 0x000fc6000f8e00ff */
[----:B------:R-:W-:Y:S01]  /*1d9e0*/  FADD.FTZ R179, R130, R179 ;  /* 0x000000b382b37221 */ /* 0x000fe20000010000 */
[----:B---3--:R-:W-:-:S05]  /*1d9f0*/  @!P0 IMAD.WIDE R106, R185, 0x4, R106 ;  /* 0x00000004b96a8825 */ /* 0x008fca00078e026a */
[----:B------:R-:W0:Y:S01]  /*1da00*/  MUFU.RSQ R179, R179 ;  /* 0x000000b300b37308 */ /* 0x000e220000001400 */
[----:B------:R1:W-:Y:S04]  /*1da10*/  @!P0 STG.E desc[UR14][R106.64], R177 ;  /* 0x000000b16a008986 */ /* 0x0003e8000c10190e */
[----:B0-----:R1:W-:Y:S01]  /*1da20*/  @!P0 STG.E desc[UR14][R104.64], R179 ;  /* 0x000000b368008986 */ /* 0x0013e2000c10190e */
        /* <DEDUP_REMOVED lines=10> */
[--C-:B-1----:R-:W-:Y:S01]  /*1dad0*/  FADD.FTZ R106, R121, -R130.reuse ;  /* 0x80000082796a7221 */ /* 0x102fe20000010000 */
        /* <DEDUP_REMOVED lines=47> */
.L_x_2398:
[----:B------:R-:W-:Y:S05]  /*1ddd0*/  BSYNC.RECONVERGENT B0 ;  /* 0x0000000000007941 */ /* 0x000fea0003800200 */
.L_x_2397:
[----:B------:R-:W-:Y:S01]  /*1dde0*/  ISETP.NE.AND P0, PT, R134, RZ, PT ;  /* 0x000000ff8600720c */ /* 0x000fe20003f05270 */
[----:B------:R-:W-:-:S12]  /*1ddf0*/  BSSY.RECONVERGENT B0, `(.L_x_2399) ;  /* 0x0000032000007945 */ /* 0x000fd80003800200 */
        /* <DEDUP_REMOVED lines=49> */
.L_x_2400:
[----:B------:R-:W-:Y:S05]  /*1e110*/  BSYNC.RECONVERGENT B0 ;  /* 0x0000000000007941 */ /* 0x000fea0003800200 */
.L_x_2399:
        /* <DEDUP_REMOVED lines=50> */
.L_x_2402:
[----:B------:R-:W-:Y:S05]  /*1e440*/  BSYNC.RECONVERGENT B0 ;  /* 0x0000000000007941 */ /* 0x000fea0003800200 */
.L_x_2401:
[----:B------:R-:W-:Y:S04]  /*1e450*/  BSSY.RECONVERGENT B0, `(.L_x_2396) ;  /* 0x0000031000007945 */ /* 0x000fe80003800200 */
[----:B------:R-:W-:Y:S05]  /*1e460*/  @!P3 BRA `(.L_x_2403) ;  /* 0x0000000000bcb947 */ /* 0x000fea0003800000 */
[----:B0123--:R-:W0:Y:S01]  /*1e470*/  LDC.64 R176, c[0x0][0x428] ;  /* 0x00010a00ffb07b82 */ /* 0x00fe220000000a00 */
[--C-:B------:R-:W-:Y:S01]  /*1e480*/  FADD.FTZ R104, R163, -R130.reuse ;  /* 0x80000082a3687221 */ /* 0x100fe20000010000 */
        /* <DEDUP_REMOVED lines=45> */
.L_x_2403:
[----:B------:R-:W-:Y:S05]  /*1e760*/  BSYNC.RECONVERGENT B0 ;  /* 0x0000000000007941 */ /* 0x000fea0003800200 */
.L_x_2396:
[----:B------:R-:W-:Y:S02]  /*1e770*/  UIADD3 UR7, UPT, UPT, UR7, UR20, URZ ;  /* 0x0000001407077290 */ /* 0x000fe4000fffe0ff */
[----:B------:R-:W-:Y:S02]  /*1e780*/  UPLOP3.LUT UP1, UPT, UPT, UPT, UP1, 0x40, 0x4 ;  /* 0x000000000004789c */ /* 0x000fe40003f2e810 */
[----:B------:R-:W-:-:S09]  /*1e790*/  UISETP.GE.AND UP0, UPT, UR7, UR21, UPT ;  /* 0x000000150700728c */ /* 0x000fd2000bf06270 */
[----:B------:R-:W-:Y:S05]  /*1e7a0*/  BRA.U !UP0, `(.L_x_2404) ;  /* 0xfffffe2908787547 */ /* 0x000fea000b83ffff */
[----:B------:R-:W-:Y:S05]  /*1e7b0*/  EXIT ;  /* 0x000000000000794d */ /* 0x000fea0003800000 */
.L_x_2405:
        /* <DEDUP_REMOVED lines=12> */
.L_x_27212:


//--------------------- .text._ZN10layer_norm13ln_fwd_kernelINS_13Kernel_traitsI13__nv_bfloat16S2_S2_S2_fjLj4096ELj1ELj1ELj4ELj16ENS_18Kernel_traits_baseILj4096ES2_S2_S2_S2_fjLj128EEEEELb1ELb1ELb1ELb1EEEvNS_9FwdParamsE --------------------------
	.section	.text._ZN10layer_norm13ln_fwd_kernelINS_13Kernel_traitsI13__nv_bfloat16S2_S2_S2_fjLj4096ELj1ELj1ELj4ELj16ENS_18Kernel_traits_baseILj4096ES2_S2_S2_S2_fjLj128EEEEELb1ELb1ELb1ELb1EEEvNS_9FwdParamsE,"ax",@progbits
	.align	128
        .global         _ZN10layer_norm13ln_fwd_kernelINS_13Kernel_traitsI13__nv_bfloat16S2_S2_S2_fjLj4096ELj1ELj1ELj4ELj16ENS_18Kernel_traits_baseILj4096ES2_S2_S2_S2_fjLj128EEEEELb1ELb1ELb1ELb1EEEvNS_9FwdParamsE
        .type           _ZN10layer_norm13ln_fwd_kernelINS_13Kernel_traitsI13__nv_bfloat16S2_S2_S2_fjLj4096ELj1ELj1ELj4ELj16ENS_18Kernel_traits_baseILj4096ES2_S2_S2_S2_fjLj128EEEEELb1ELb1ELb1ELb1EEEvNS_9FwdParamsE,@function
        .size           _ZN10layer_norm13ln_fwd_kernelINS_13Kernel_traitsI13__nv_bfloat16S2_S2_S2_fjLj4096ELj1ELj1ELj4ELj16ENS_18Kernel_traits_baseILj4096ES2_S2_S2_S2_fjLj128EEEEELb1ELb1ELb1ELb1EEEvNS_9FwdParamsE,(.L_x_27213 - _ZN10layer_norm13ln_fwd_kernelINS_13Kernel_traitsI13__nv_bfloat16S2_S2_S2_fjLj4096ELj1ELj1ELj4ELj16ENS_18Kernel_traits_baseILj4096ES2_S2_S2_S2_fjLj128EEEEELb1ELb1ELb1ELb1EEEvNS_9FwdParamsE)
        .other          _ZN10layer_norm13ln_fwd_kernelINS_13Kernel_traitsI13__nv_bfloat16S2_S2_S2_fjLj4096ELj1ELj1ELj4ELj16ENS_18Kernel_traits_baseILj4096ES2_S2_S2_S2_fjLj128EEEEELb1ELb1ELb1ELb1EEEvNS_9FwdParamsE,@"STO_CUDA_ENTRY STV_DEFAULT"
_ZN10layer_norm13ln_fwd_kernelINS_13Kernel_traitsI13__nv_bfloat16S2_S2_S2_fjLj4096ELj1ELj1ELj4ELj16ENS_18Kernel_traits_baseILj4096ES2_S2_S2_S2_fjLj128EEEEELb1ELb1ELb1ELb1EEEvNS_9FwdParamsE:
.text._ZN10layer_norm13ln_fwd_kernelINS_13Kernel_traitsI13__nv_bfloat16S2_S2_S2_fjLj4096ELj1ELj1ELj4ELj16ENS_18Kernel_traits_baseILj4096ES2_S2_S2_S2_fjLj128EEEEELb1ELb1ELb1ELb1EEEvNS_9FwdParamsE:
[----:B------:R-:W-:Y:S01]  /*0000*/  LDC R1, c[0x0][0x37c] ;  /* 0x0000df00ff017b82 */ /* 0x000fe20000000800 */
[----:B------:R-:W0:Y:S01]  /*0010*/  LDCU.64 UR4, c[0x0][0x438] ;  /* 0x00008700ff0477ac */ /* 0x000e220008000a00 */
[----:B------:R-:W1:Y:S06]  /*0020*/  S2R R163, SR_TID.X ;  /* 0x0000000000a37919 */ /* 0x000e6c0000002100 */
[----:B------:R-:W1:Y:S01]  /*0030*/  LDC.64 R8, c[0x0][0x3d0] ;  /* 0x0000f400ff087b82 */ /* 0x000e620000000a00 */
[----:B------:R-:W2:Y:S07]  /*0040*/  LDCU.64 UR12, c[0x0][0x358] ;  /* 0x00006b00ff0c77ac */ /* 0x000eae0008000a00 */
[----:B------:R-:W3:Y:S01]  /*0050*/  LDC.64 R12, c[0x0][0x3e8] ;  /* 0x0000fa00ff0c7b82 */ /* 0x000ee20000000a00 */
[----:B0-----:R-:W-:Y:S01]  /*0060*/  ISETP.NE.U32.AND P0, PT, RZ, UR4, PT ;  /* 0x00000004ff007c0c */ /* 0x001fe2000bf05070 */
[----:B------:R-:W0:Y:S03]  /*0070*/  LDCU.U8 UR4, c[0x0][0x464] ;  /* 0x00008c80ff0477ac */ /* 0x000e260008000000 */
[----:B------:R-:W-:-:S13]  /*0080*/  ISETP.NE.AND.EX P0, PT, RZ, UR5, PT, P0 ;  /* 0x00000005ff007c0c */ /* 0x000fda000bf05300 */
[C---:B-1----:R-:W-:Y:S01]  /*0090*/  @P0 IMAD.WIDE.U32 R6, R163.reuse, 0x10, R8 ;  /* 0x00000010a3060825 */ /* 0x042fe200078e0008 */
[----:B------:R-:W1:Y:S03]  /*00a0*/  LDC R120, c[0x0][0x458] ;  /* 0x00011600ff787b82 */ /* 0x000e660000000800 */
[C---:B---3--:R-:W-:Y:S01]  /*00b0*/  @P0 IMAD.WIDE.U32 R2, R163.reuse, 0x10, R12 ;  /* 0x00000010a3020825 */ /* 0x048fe200078e000c */
[----:B--2---:R-:W5:Y:S04]  /*00c0*/  @P0 LDG.E.128 R24, desc[UR12][R6.64] ;  /* 0x0000000c06180981 */ /* 0x004f68000c1e1d00 */
[----:B------:R-:W5:Y:S01]  /*00d0*/  @P0 LDG.E.128 R28, desc[UR12][R2.64] ;  /* 0x0000000c021c0981 */ /* 0x000f62000c1e1d00 */
[----:B------:R-:W2:Y:S03]  /*00e0*/  LDC R121, c[0x0][0x45c] ;  /* 0x00011700ff797b82 */ /* 0x000ea60000000800 */
[----:B------:R-:W5:Y:S04]  /*00f0*/  @P0 LDG.E.128 R32, desc[UR12][R2.64+0x800] ;  /* 0x0008000c02200981 */ /* 0x000f68000c1e1d00 */
[----:B------:R-:W5:Y:S01]  /*0100*/  @P0 LDG.E.128 R36, desc[UR12][R2.64+0x1000] ;  /* 0x0010000c02240981 */ /* 0x000f62000c1e1d00 */
[----:B------:R-:W3:Y:S03]  /*0110*/  @P0 LDC.64 R10, c[0x0][0x438] ;  /* 0x00010e00ff0a0b82 */ /* 0x000ee60000000a00 */
[----:B------:R-:W5:Y:S04]  /*0120*/  @P0 LDG.E.128 R40, desc[UR12][R2.64+0x1800] ;  /* 0x0018000c02280981 */ /* 0x000f68000c1e1d00 */
[----:B------:R-:W5:Y:S04]  /*0130*/  @P0 LDG.E.128 R44, desc[UR12][R6.64+0x800] ;  /* 0x0008000c062c0981 */ /* 0x000f68000c1e1d00 */
[----:B------:R-:W5:Y:S04]  /*0140*/  @P0 LDG.E.128 R48, desc[UR12][R6.64+0x1000] ;  /* 0x0010000c06300981 */ /* 0x000f68000c1e1d00 */
[----:B------:R3:W5:Y:S01]  /*0150*/  @P0 LDG.E.128 R52, desc[UR12][R6.64+0x1800] ;  /* 0x0018000c06340981 */ /* 0x000762000c1e1d00 */
[----:B------:R-:W4:Y:S01]  /*0160*/  LDCU.64 UR14, c[0x0][0x450] ;  /* 0x00008a00ff0e77ac */ /* 0x000f220008000a00 */
[----:B0-----:R-:W-:Y:S01]  /*0170*/  ISETP.NE.AND P1, PT, RZ, UR4, PT ;  /* 0x00000004ff007c0c */ /* 0x001fe2000bf25270 */
[C---:B------:R-:W-:Y:S01]  /*0180*/  @!P0 IMAD.WIDE.U32 R8, R163.reuse, 0x10, R8 ;  /* 0x00000010a3088825 */ /* 0x040fe200078e0008 */
[----:B------:R-:W0:Y:S01]  /*0190*/  S2UR UR7, SR_CTAID.X ;  /* 0x00000000000779c3 */ /* 0x000e220000002500 */
[----:B------:R-:W0:Y:S02]  /*01a0*/  LDCU UR4, c[0x0][0x384] ;  /* 0x00007080ff0477ac */ /* 0x000e240008000800 */
[----:B------:R-:W-:-:S04]  /*01b0*/  @!P0 IMAD.WIDE.U32 R12, R163, 0x10, R12 ;  /* 0x00000010a30c8825 */ /* 0x000fc800078e000c */
[----:B---3--:R-:W-:-:S04]  /*01c0*/  @P0 IMAD.WIDE.U32 R6, R163, 0x10, R10 ;  /* 0x00000010a3060825 */ /* 0x008fc800078e000a */
[----:B-1----:R-:W-:Y:S01]  /*01d0*/  @P1 MOV R4, R120 ;  /* 0x0000007800041202 */ /* 0x002fe20000000f00 */
[----:B--2---:R-:W-:Y:S01]  /*01e0*/  @P1 IMAD.MOV.U32 R5, RZ, RZ, R121 ;  /* 0x000000ffff051224 */ /* 0x004fe200078e0079 */
[----:B------:R1:W5:Y:S01]  /*01f0*/  @P0 LDG.E.128 R68, desc[UR12][R6.64] ;  /* 0x0000000c06440981 */ /* 0x000362000c1e1d00 */
[----:B------:R-:W2:Y:S01]  /*0200*/  @P1 LDC R11, c[0x0][0x460] ;  /* 0x00011800ff0b1b82 */ /* 0x000ea20000000800 */
[----:B----4-:R-:W-:Y:S02]  /*0210*/  IMAD.U32 R14, RZ, RZ, UR14 ;  /* 0x0000000eff0e7e24 */ /* 0x010fe4000f8e00ff */
[----:B------:R-:W-:Y:S01]  /*0220*/  IMAD.U32 R15, RZ, RZ, UR15 ;  /* 0x0000000fff0f7e24 */ /* 0x000fe2000f8e00ff */
[----:B------:R-:W5:Y:S04]  /*0230*/  @P1 LDG.E.64 R4, desc[UR12][R4.64] ;  /* 0x0000000c04041981 */ /* 0x000f68000c1e1b00 */
[----:B------:R1:W5:Y:S04]  /*0240*/  @P1 LDG.E.64 R2, desc[UR12][R14.64] ;  /* 0x0000000c0e021981 */ /* 0x000368000c1e1b00 */
[----:B------:R1:W5:Y:S04]  /*0250*/  @P0 LDG.E.128 R64, desc[UR12][R6.64+0x800] ;  /* 0x0008000c06400981 */ /* 0x000368000c1e1d00 */
[----:B------:R1:W5:Y:S04]  /*0260*/  @P0 LDG.E.128 R60, desc[UR12][R6.64+0x1000] ;  /* 0x0010000c063c0981 */ /* 0x000368000c1e1d00 */
[----:B------:R1:W5:Y:S04]  /*0270*/  @P0 LDG.E.128 R56, desc[UR12][R6.64+0x1800] ;  /* 0x0018000c06380981 */ /* 0x000368000c1e1d00 */
[----:B------:R1:W5:Y:S04]  /*0280*/  @!P0 LDG.E.128 R24, desc[UR12][R8.64] ;  /* 0x0000000c08188981 */ /* 0x000368000c1e1d00 */
[----:B------:R1:W5:Y:S04]  /*0290*/  @!P0 LDG.E.128 R28, desc[UR12][R12.64] ;  /* 0x0000000c0c1c8981 */ /* 0x000368000c1e1d00 */
[----:B------:R1:W5:Y:S04]  /*02a0*/  @!P0 LDG.E.128 R32, desc[UR12][R12.64+0x800] ;  /* 0x0008000c0c208981 */ /* 0x000368000c1e1d00 */
[----:B------:R1:W5:Y:S04]  /*02b0*/  @!P0 LDG.E.128 R36, desc[UR12][R12.64+0x1000] ;  /* 0x0010000c0c248981 */ /* 0x000368000c1e1d00 */
[----:B------:R1:W5:Y:S04]  /*02c0*/  @!P0 LDG.E.128 R40, desc[UR12][R12.64+0x1800] ;  /* 0x0018000c0c288981 */ /* 0x000368000c1e1d00 */
[----:B------:R1:W5:Y:S04]  /*02d0*/  @!P0 LDG.E.128 R44, desc[UR12][R8.64+0x800] ;  /* 0x0008000c082c8981 */ /* 0x000368000c1e1d00 */
[----:B------:R1:W5:Y:S04]  /*02e0*/  @!P0 LDG.E.128 R48, desc[UR12][R8.64+0x1000] ;  /* 0x0010000c08308981 */ /* 0x000368000c1e1d00 */
[----:B------:R1:W5:Y:S01]  /*02f0*/  @!P0 LDG.E.128 R52, desc[UR12][R8.64+0x1800] ;  /* 0x0018000c08348981 */ /* 0x000362000c1e1d00 */
[----:B0-----:R-:W-:-:S06]  /*0300*/  UISETP.GE.AND UP0, UPT, UR7, UR4, UPT ;  /* 0x000000040700728c */ /* 0x001fcc000bf06270 */
[----:B------:R-:W-:-:S13]  /*0310*/  PLOP3.LUT P2, PT, PT, PT, UP0, 0x80, 0x8 ;  /* 0x000000000008781c */ /* 0x000fda0003f4f008 */
[----:B-12---:R-:W-:Y:S05]  /*0320*/  @P2 EXIT ;  /* 0x000000000000294d */ /* 0x006fea0003800000 */
[----:B------:R-:W0:Y:S01]  /*0330*/  LDC R6, c[0x0][0x360] ;  /* 0x0000d800ff067b82 */ /* 0x000e220000000800 */
[----:B-----5:R-:W-:Y:S02]  /*0340*/  @P1 IADD3 R120, P2, PT, R4, R11, RZ ;  /* 0x0000000b04781210 */ /* 0x020fe40007f5e0ff */
[----:B------:R-:W-:Y:S02]  /*0350*/  @!P0 CS2R R70, SRZ ;  /* 0x0000000000468805 */ /* 0x000fe4000001ff00 */
[----:B------:R-:W-:Y:S02]  /*0360*/  @P1 R2UR UR14, R2 ;  /* 0x00000000020e12ca */ /* 0x000fe400000e0000 */
[----:B------:R-:W-:Y:S02]  /*0370*/  @!P0 CS2R R68, SRZ ;  /* 0x0000000000448805 */ /* 0x000fe4000001ff00 */
[----:B------:R-:W-:Y:S01]  /*0380*/  @P1 R2UR UR15, R3 ;  /* 0x00000000030f12ca */ /* 0x000fe200000e0000 */
[----:B------:R-:W-:Y:S01]  /*0390*/  @P1 IMAD.X R121, RZ, RZ, R5, P2 ;  /* 0x000000ffff791224 */ /* 0x000fe200010e0605 */
[----:B------:R-:W-:-:S02]  /*03a0*/  PRMT R11, R28, 0x7632, R11 ;  /* 0x000076321c0b7816 */ /* 0x000fc4000000000b */
[----:B------:R-:W-:Y:S02]  /*03b0*/  @!P0 CS2R R66, SRZ ;  /* 0x0000000000428805 */ /* 0x000fe4000001ff00 */
[----:B------:R-:W-:Y:S02]  /*03c0*/  PRMT R12, R35, 0x7632, R12 ;  /* 0x00007632230c7816 */ /* 0x000fe4000000000c */
[----:B------:R-:W-:Y:S02]  /*03d0*/  @!P0 CS2R R64, SRZ ;  /* 0x0000000000408805 */ /* 0x000fe4000001ff00 */
[--C-:B------:R-:W-:Y:S02]  /*03e0*/  SHF.R.U64 R0, R120, 0x2, R121.reuse ;  /* 0x0000000278007819 */ /* 0x100fe40000001279 */
[----:B------:R-:W-:Y:S02]  /*03f0*/  @!P0 CS2R R62, SRZ ;  /* 0x00000000003e8805 */ /* 0x000fe4000001ff00 */
[----:B------:R-:W-:-:S02]  /*0400*/  SHF.R.U32.HI R3, RZ, 0x2, R121 ;  /* 0x00000002ff037819 */ /* 0x000fc40000011679 */
[----:B------:R-:W-:Y:S02]  /*0410*/  @!P0 CS2R R60, SRZ ;  /* 0x00000000003c8805 */ /* 0x000fe4000001ff00 */
[----:B------:R-:W-:Y:S01]  /*0420*/  LOP3.LUT R120, R120, 0x3, RZ, 0xc0, !PT ;  /* 0x0000000378787812 */ /* 0x000fe200078ec0ff */
[----:B------:R-:W-:Y:S01]  /*0430*/  IMAD.HI.U32 R5, R0, -0x2daee0ad, RZ ;  /* 0xd2511f5300057827 */ /* 0x000fe200078e00ff */
[----:B------:R-:W-:Y:S01]  /*0440*/  UIADD3 UR4, UPT, UPT, UR14, -0x61c88647, URZ ;  /* 0x9e3779b90e047890 */ /* 0x000fe2000fffe0ff */
[----:B------:R-:W-:Y:S01]  /*0450*/  PRMT R13, R34, 0x7632, R13 ;  /* 0x00007632220d7816 */ /* 0x000fe2000000000d */
[----:B------:R-:W-:Y:S01]  /*0460*/  UIADD3 UR5, UPT, UPT, UR15, -0x4498517b, URZ ;  /* 0xbb67ae850f057890 */ /* 0x000fe2000fffe0ff */
[----:B------:R-:W-:Y:S01]  /*0470*/  IMAD R9, R0, -0x2daee0ad, RZ ;  /* 0xd2511f5300097824 */ /* 0x000fe200078e02ff */
[----:B------:R-:W-:Y:S02]  /*0480*/  LOP3.LUT R5, R5, UR15, RZ, 0x3c, !PT ;  /* 0x0000000f05057c12 */ /* 0x000fe4000f8e3cff */
[----:B------:R-:W-:-:S02]  /*0490*/  @!P0 CS2R R58, SRZ ;  /* 0x00000000003a8805 */ /* 0x000fc4000001ff00 */
[----:B------:R-:W-:Y:S01]  /*04a0*/  PRMT R14, R33, 0x7632, R14 ;  /* 0x00007632210e7816 */ /* 0x000fe2000000000e */
[----:B0-----:R-:W-:Y:S01]  /*04b0*/  IMAD R2, R6, UR7, R163 ;  /* 0x0000000706027c24 */ /* 0x001fe2000f8e02a3 */
[----:B------:R-:W-:Y:S01]  /*04c0*/  PRMT R15, R32, 0x7632, R15 ;  /* 0x00007632200f7816 */ /* 0x000fe2000000000f */
[----:B------:R-:W-:Y:S01]  /*04d0*/  IMAD.HI.U32 R6, R5, -0x326172a9, RZ ;  /* 0xcd9e8d5705067827 */ /* 0x000fe200078e00ff */
[----:B------:R-:W-:Y:S02]  /*04e0*/  PRMT R16, R39, 0x7632, R16 ;  /* 0x0000763227107816 */ /* 0x000fe40000000010 */
[----:B------:R-:W-:Y:S02]  /*04f0*/  @!P0 CS2R R56, SRZ ;  /* 0x0000000000388805 */ /* 0x000fe4000001ff00 */
[----:B------:R-:W-:Y:S01]  /*0500*/  PRMT R17, R38, 0x7632, R17 ;  /* 0x0000763226117816 */ /* 0x000fe20000000011 */
[----:B------:R-:W-:Y:S01]  /*0510*/  IMAD.HI.U32 R4, R2, -0x326172a9, RZ ;  /* 0xcd9e8d5702047827 */ /* 0x000fe200078e00ff */
[----:B------:R-:W-:Y:S01]  /*0520*/  PRMT R18, R37, 0x7632, R18 ;  /* 0x0000763225127816 */ /* 0x000fe20000000012 */
[----:B------:R-:W-:Y:S01]  /*0530*/  UPLOP3.LUT UP0, UPT, UPT, UPT, UPT, 0x40, 0x4 ;  /* 0x000000000004789c */ /* 0x000fe20003f0e870 */
[----:B------:R-:W-:Y:S01]  /*0540*/  PRMT R19, R36, 0x7632, R19 ;  /* 0x0000763224137816 */ /* 0x000fe20000000013 */
[----:B------:R-:W-:Y:S01]  /*0550*/  IMAD R7, R2, -0x326172a9, RZ ;  /* 0xcd9e8d5702077824 */ /* 0x000fe200078e02ff */
[----:B------:R-:W-:Y:S01]  /*0560*/  LOP3.LUT R4, R3, UR14, R4, 0x96, !PT ;  /* 0x0000000e03047c12 */ /* 0x000fe2000f8e9604 */
[----:B------:R-:W-:Y:S01]  /*0570*/  IMAD R5, R5, -0x326172a9, RZ ;  /* 0xcd9e8d5705057824 */ /* 0x000fe200078e02ff */
[----:B------:R-:W-:Y:S01]  /*0580*/  PRMT R20, R43, 0x7632, R20 ;  /* 0x000076322b147816 */ /* 0x000fe20000000014 */
[----:B------:R-:W0:Y:S01]  /*0590*/  LDCU UR23, c[0x0][0x404] ;  /* 0x00008080ff1777ac */ /* 0x000e220008000800 */
[----:B------:R-:W-:Y:S01]  /*05a0*/  LOP3.LUT R6, R7, UR4, R6, 0x96, !PT ;  /* 0x0000000407067c12 */ /* 0x000fe2000f8e9606 */
[----:B------:R-:W-:Y:S01]  /*05b0*/  IMAD.HI.U32 R8, R4, -0x2daee0ad, RZ ;  /* 0xd2511f5304087827 */ /* 0x000fe200078e00ff */
[----:B------:R-:W-:Y:S01]  /*05c0*/  PRMT R21, R42, 0x7632, R21 ;  /* 0x000076322a157816 */ /* 0x000fe20000000015 */
[----:B------:R-:W-:Y:S01]  /*05d0*/  UIADD3 UR4, UPT, UPT, UR14, 0x3c6ef372, URZ ;  /* 0x3c6ef3720e047890 */ /* 0x000fe2000fffe0ff */
[----:B------:R-:W-:Y:S01]  /*05e0*/  PRMT R22, R41, 0x7632, R22 ;  /* 0x0000763229167816 */ /* 0x000fe20000000016 */
[----:B------:R-:W-:Y:S01]  /*05f0*/  IMAD R10, R4, -0x2daee0ad, RZ ;  /* 0xd2511f53040a7824 */ /* 0x000fe200078e02ff */
[----:B------:R-:W-:Y:S01]  /*0600*/  LOP3.LUT R8, R9, UR5, R8, 0x96, !PT ;  /* 0x0000000509087c12 */ /* 0x000fe2000f8e9608 */
[----:B------:R-:W-:Y:S01]  /*0610*/  UIADD3 UR5, UPT, UPT, UR15, 0x76cf5d0a, URZ ;  /* 0x76cf5d0a0f057890 */ /* 0x000fe2000fffe0ff */
[----:B------:R-:W-:Y:S01]  /*0620*/  IMAD.HI.U32 R7, R6, -0x2daee0ad, RZ ;  /* 0xd2511f5306077827 */ /* 0x000fe200078e00ff */
[----:B------:R-:W-:Y:S01]  /*0630*/  PRMT R23, R40, 0x7632, R23 ;  /* 0x0000763228177816 */ /* 0x000fe20000000017 */
[----:B------:R-:W1:Y:S01]  /*0640*/  LDCU UR22, c[0x0][0x388] ;  /* 0x00007100ff1677ac */ /* 0x000e620008000800 */
[----:B------:R-:W-:Y:S01]  /*0650*/  PRMT R96, R70, 0x7632, R96 ;  /* 0x0000763246607816 */ /* 0x000fe20000000060 */
[----:B------:R-:W-:Y:S01]  /*0660*/  IMAD.HI.U32 R4, R8, -0x326172a9, RZ ;  /* 0xcd9e8d5708047827 */ /* 0x000fe200078e00ff */
[----:B------:R-:W-:Y:S01]  /*0670*/  LOP3.LUT R7, R10, UR5, R7, 0x96, !PT ;  /* 0x000000050a077c12 */ /* 0x000fe2000f8e9607 */
[----:B------:R-:W-:Y:S01]  /*0680*/  UIADD3 UR5, UPT, UPT, UR14, -0x255992d5, URZ ;  /* 0xdaa66d2b0e057890 */ /* 0x000fe2000fffe0ff */
[----:B------:R-:W-:Y:S01]  /*0690*/  PRMT R97, R69, 0x7632, R97 ;  /* 0x0000763245617816 */ /* 0x000fe20000000061 */
[----:B------:R-:W-:Y:S01]  /*06a0*/  IMAD R9, R6, -0x2daee0ad, RZ ;  /* 0xd2511f5306097824 */ /* 0x000fe200078e02ff */
[----:B------:R-:W-:Y:S01]  /*06b0*/  LOP3.LUT R4, R5, UR4, R4, 0x96, !PT ;  /* 0x0000000405047c12 */ /* 0x000fe2000f8e9604 */
[----:B------:R-:W-:Y:S01]  /*06c0*/  UIADD3 UR4, UPT, UPT, UR15, 0x32370b8f, URZ ;  /* 0x32370b8f0f047890 */ /* 0x000fe2000fffe0ff */
[----:B------:R-:W-:Y:S01]  /*06d0*/  IMAD R8, R8, -0x326172a9, RZ ;  /* 0xcd9e8d5708087824 */ /* 0x000fe200078e02ff */
[----:B------:R-:W-:Y:S01]  /*06e0*/  PRMT R98, R68, 0x7632, R98 ;  /* 0x0000763244627816 */ /* 0x000fe20000000062 */
[----:B------:R-:W-:Y:S01]  /*06f0*/  IMAD.HI.U32 R5, R7, -0x326172a9, RZ ;  /* 0xcd9e8d5707057827 */ /* 0x000fe200078e00ff */
[----:B------:R-:W2:Y:S03]  /*0700*/  LDCU.U8 UR24, c[0x0][0x410] ;  /* 0x00008200ff1877ac */ /* 0x000ea60008000000 */
[----:B------:R-:W-:Y:S01]  /*0710*/  IMAD.HI.U32 R6, R4, -0x2daee0ad, RZ ;  /* 0xd2511f5304067827 */ /* 0x000fe200078e00ff */
[----:B------:R-:W-:Y:S01]  /*0720*/  LOP3.LUT R5, R8, UR5, R5, 0x96, !PT ;  /* 0x0000000508057c12 */ /* 0x000fe2000f8e9605 */
[----:B------:R-:W-:-:S02]  /*0730*/  UIADD3 UR5, UPT, UPT, UR14, 0x78dde6e4, URZ ;  /* 0x78dde6e40e057890 */ /* 0x000fc4000fffe0ff */
[----:B------:R-:W-:Y:S01]  /*0740*/  IMAD R7, R7, -0x326172a9, RZ ;  /* 0xcd9e8d5707077824 */ /* 0x000fe200078e02ff */
[----:B------:R-:W-:Y:S01]  /*0750*/  LOP3.LUT R6, R9, UR4, R6, 0x96, !PT ;  /* 0x0000000409067c12 */ /* 0x000fe2000f8e9606 */
[----:B------:R-:W-:Y:S01]  /*0760*/  UIADD3 UR4, UPT, UPT, UR15, -0x126145ec, URZ ;  /* 0xed9eba140f047890 */ /* 0x000fe2000fffe0ff */
[----:B------:R-:W-:Y:S01]  /*0770*/  IMAD R9, R4, -0x2daee0ad, RZ ;  /* 0xd2511f5304097824 */ /* 0x000fe200078e02ff */
[----:B------:R-:W3:Y:S01]  /*0780*/  LDCU UR25, c[0x0][0x400] ;  /* 0x00008000ff1977ac */ /* 0x000ee20008000800 */
[----:B------:R-:W-:Y:S01]  /*0790*/  IMAD.HI.U32 R8, R5, -0x2daee0ad, RZ ;  /* 0xd2511f5305087827 */ /* 0x000fe200078e00ff */
[----:B------:R-:W4:Y:S03]  /*07a0*/  LDCU.64 UR20, c[0x0][0x408] ;  /* 0x00008100ff1477ac */ /* 0x000f260008000a00 */
[----:B------:R-:W-:Y:S01]  /*07b0*/  IMAD.HI.U32 R4, R6, -0x326172a9, RZ ;  /* 0xcd9e8d5706047827 */ /* 0x000fe200078e00ff */
[----:B------:R-:W-:Y:S01]  /*07c0*/  LOP3.LUT R8, R9, UR4, R8, 0x96, !PT ;  /* 0x0000000409087c12 */ /* 0x000fe2000f8e9608 */
[----:B------:R-:W-:-:S02]  /*07d0*/  UIADD3 UR4, UPT, UPT, UR14, 0x1715609d, URZ ;  /* 0x1715609d0e047890 */ /* 0x000fc4000fffe0ff */
[----:B------:R-:W-:Y:S01]  /*07e0*/  IMAD R10, R5, -0x2daee0ad, RZ ;  /* 0xd2511f53050a7824 */ /* 0x000fe200078e02ff */
[----:B------:R-:W-:Y:S01]  /*07f0*/  LOP3.LUT R4, R7, UR5, R4, 0x96, !PT ;  /* 0x0000000507047c12 */ /* 0x000fe2000f8e9604 */
[----:B------:R-:W-:Y:S01]  /*0800*/  UIADD3 UR5, UPT, UPT, UR15, -0x56f99767, URZ ;  /* 0xa90668990f057890 */ /* 0x000fe2000fffe0ff */
[----:B------:R-:W-:Y:S01]  /*0810*/  IMAD R7, R6, -0x326172a9, RZ ;  /* 0xcd9e8d5706077824 */ /* 0x000fe200078e02ff */
[----:B------:R-:W0:Y:S01]  /*0820*/  LDCU.128 UR8, c[0x0][0x3f0] ;  /* 0x00007e00ff0877ac */ /* 0x000e220008000c00 */
[----:B------:R-:W-:Y:S01]  /*0830*/  IMAD.HI.U32 R6, R8, -0x326172a9, RZ ;  /* 0xcd9e8d5708067827 */ /* 0x000fe200078e00ff */
[----:B------:R-:W0:Y:S03]  /*0840*/  LDCU.64 UR18, c[0x0][0x3a0] ;  /* 0x00007400ff1277ac */ /* 0x000e260008000a00 */
[----:B------:R-:W-:Y:S01]  /*0850*/  IMAD.HI.U32 R5, R4, -0x2daee0ad, RZ ;  /* 0xd2511f5304057827 */ /* 0x000fe200078e00ff */
[----:B------:R-:W-:Y:S01]  /*0860*/  LOP3.LUT R6, R7, UR4, R6, 0x96, !PT ;  /* 0x0000000407067c12 */ /* 0x000fe2000f8e9606 */
[----:B------:R-:W-:-:S02]  /*0870*/  UIADD3 UR4, UPT, UPT, UR14, -0x4ab325aa, URZ ;  /* 0xb54cda560e047890 */ /* 0x000fc4000fffe0ff */
[----:B------:R-:W-:Y:S01]  /*0880*/  IMAD R7, R8, -0x326172a9, RZ ;  /* 0xcd9e8d5708077824 */ /* 0x000fe200078e02ff */
[----:B------:R-:W-:Y:S01]  /*0890*/  LOP3.LUT R5, R10, UR5, R5, 0x96, !PT ;  /* 0x000000050a057c12 */ /* 0x000fe2000f8e9605 */
[----:B------:R-:W-:Y:S01]  /*08a0*/  UIADD3 UR5, UPT, UPT, UR15, 0x646e171e, URZ ;  /* 0x646e171e0f057890 */ /* 0x000fe2000fffe0ff */
[----:B------:R-:W-:Y:S01]  /*08b0*/  IMAD R10, R4, -0x2daee0ad, RZ ;  /* 0xd2511f53040a7824 */ /* 0x000fe200078e02ff */
[----:B------:R-:W0:Y:S01]  /*08c0*/  LDCU.64 UR16, c[0x0][0x380] ;  /* 0x00007000ff1077ac */ /* 0x000e220008000a00 */
[----:B------:R-:W-:-:S04]  /*08d0*/  IMAD.HI.U32 R9, R6, -0x2daee0ad, RZ ;  /* 0xd2511f5306097827 */ /* 0x000fc800078e00ff */
[----:B------:R-:W-:Y:S01]  /*08e0*/  IMAD.HI.U32 R4, R5, -0x326172a9, RZ ;  /* 0xcd9e8d5705047827 */ /* 0x000fe200078e00ff */
[----:B------:R-:W-:Y:S01]  /*08f0*/  LOP3.LUT R9, R10, UR5, R9, 0x96, !PT ;  /* 0x000000050a097c12 */ /* 0x000fe2000f8e9609 */
[----:B------:R-:W-:Y:S01]  /*0900*/  UIADD3 UR5, UPT, UPT, UR14, 0x5384540f, URZ ;  /* 0x5384540f0e057890 */ /* 0x000fe2000fffe0ff */
[----:B------:R-:W-:Y:S01]  /*0910*/  PRMT R10, R29, 0x7632, R10 ;  /* 0x000076321d0a7816 */ /* 0x000fe2000000000a */
[----:B------:R-:W-:Y:S01]  /*0920*/  IMAD R8, R5, -0x326172a9, RZ ;  /* 0xcd9e8d5705087824 */ /* 0x000fe200078e02ff */
[----:B------:R-:W-:Y:S01]  /*0930*/  LOP3.LUT R4, R7, UR4, R4, 0x96, !PT ;  /* 0x0000000407047c12 */ /* 0x000fe2000f8e9604 */
[----:B------:R-:W-:Y:S01]  /*0940*/  UIADD3 UR4, UPT, UPT, UR15, 0x1fd5c5a3, URZ ;  /* 0x1fd5c5a30f047890 */ /* 0x000fe2000fffe0ff */
[----:B------:R-:W-:Y:S02]  /*0950*/  IMAD R7, R6, -0x2daee0ad, RZ ;  /* 0xd2511f5306077824 */ /* 0x000fe400078e02ff */
[----:B------:R-:W-:-:S04]  /*0960*/  IMAD.HI.U32 R5, R9, -0x326172a9, RZ ;  /* 0xcd9e8d5709057827 */ /* 0x000fc800078e00ff */
[----:B------:R-:W-:Y:S01]  /*0970*/  IMAD.HI.U32 R6, R4, -0x2daee0ad, RZ ;  /* 0xd2511f5304067827 */ /* 0x000fe200078e00ff */
[----:B------:R-:W-:Y:S01]  /*0980*/  LOP3.LUT R5, R8, UR5, R5, 0x96, !PT ;  /* 0x0000000508057c12 */ /* 0x000fe2000f8e9605 */
[----:B------:R-:W-:Y:S02]  /*0990*/  UIADD3 UR5, UPT, UPT, UR14, -0xe443238, URZ ;  /* 0xf1bbcdc80e057890 */ /* 0x000fe4000fffe0ff */
[----:B------:R-:W-:Y:S01]  /*09a0*/  IMAD R8, R4, -0x2daee0ad, RZ ;  /* 0xd2511f5304087824 */ /* 0x000fe200078e02ff */
[----:B------:R-:W-:Y:S01]  /*09b0*/  LOP3.LUT R6, R7, UR4, R6, 0x96, !PT ;  /* 0x0000000407067c12 */ /* 0x000fe2000f8e9606 */
[----:B------:R-:W-:Y:S01]  /*09c0*/  UIADD3 UR4, UPT, UPT, UR15, -0x24c28bd8, URZ ;  /* 0xdb3d74280f047890 */ /* 0x000fe2000fffe0ff */
[----:B------:R-:W-:-:S04]  /*09d0*/  IMAD.HI.U32 R7, R5, -0x2daee0ad, RZ ;  /* 0xd2511f5305077827 */ /* 0x000fc800078e00ff */
[----:B------:R-:W-:Y:S01]  /*09e0*/  IMAD R9, R9, -0x326172a9, RZ ;  /* 0xcd9e8d5709097824 */ /* 0x000fe200078e02ff */
[----:B------:R-:W-:Y:S01]  /*09f0*/  LOP3.LUT R126, R8, UR4, R7, 0x96, !PT ;  /* 0x00000004087e7c12 */ /* 0x000fe2000f8e9607 */
[C---:B------:R-:W-:Y:S01]  /*0a00*/  IMAD.HI.U32 R4, R6.reuse, -0x326172a9, RZ ;  /* 0xcd9e8d5706047827 */ /* 0x040fe200078e00ff */
[----:B------:R-:W-:Y:S01]  /*0a10*/  UIADD3 UR4, UPT, UPT, UR14, -0x700cb87f, URZ ;  /* 0x8ff347810e047890 */ /* 0x000fe2000fffe0ff */
[----:B------:R-:W-:Y:S02]  /*0a20*/  PRMT R8, R31, 0x7632, R8 ;  /* 0x000076321f087816 */ /* 0x000fe40000000008 */
[----:B------:R-:W-:Y:S01]  /*0a30*/  IMAD R5, R5, -0x2daee0ad, RZ ;  /* 0xd2511f5305057824 */ /* 0x000fe200078e02ff */
[----:B------:R-:W-:Y:S01]  /*0a40*/  LOP3.LUT R106, R9, UR5, R4, 0x96, !PT ;  /* 0x00000005096a7c12 */ /* 0x000fe2000f8e9604 */
[----:B------:R-:W-:Y:S01]  /*0a50*/  UIADD3 UR5, UPT, UPT, UR15, -0x695add53, URZ ;  /* 0x96a522ad0f057890 */ /* 0x000fe2000fffe0ff */
[----:B------:R-:W-:Y:S02]  /*0a60*/  IMAD R7, R6, -0x326172a9, RZ ;  /* 0xcd9e8d5706077824 */ /* 0x000fe400078e02ff */
[----:B------:R-:W-:-:S02]  /*0a70*/  HFMA2 R4, -RZ, RZ, 0, 0 ;  /* 0x00000000ff047431 */ /* 0x000fc400000001ff */
[----:B------:R-:W-:Y:S01]  /*0a80*/  IMAD.HI.U32 R108, R126, -0x326172a9, RZ ;  /* 0xcd9e8d577e6c7827 */ /* 0x000fe200078e00ff */
[----:B------:R-:W-:Y:S02]  /*0a90*/  PRMT R6, R25, 0x7632, R6 ;  /* 0x0000763219067816 */ /* 0x000fe40000000006 */
[----:B------:R-:W-:Y:S01]  /*0aa0*/  PRMT R9, R30, 0x7632, R9 ;  /* 0x000076321e097816 */ /* 0x000fe20000000009 */
[----:B------:R-:W-:Y:S01]  /*0ab0*/  IMAD.HI.U32 R110, R106, -0x2daee0ad, RZ ;  /* 0xd2511f536a6e7827 */ /* 0x000fe200078e00ff */
[----:B------:R-:W-:Y:S02]  /*0ac0*/  LOP3.LUT R108, R7, UR4, R108, 0x96, !PT ;  /* 0x00000004076c7c12 */ /* 0x000fe4000f8e966c */
[----:B------:R-:W-:Y:S01]  /*0ad0*/  PRMT R7, R24, 0x7632, R7 ;  /* 0x0000763218077816 */ /* 0x000fe20000000007 */
[----:B------:R-:W-:Y:S01]  /*0ae0*/  IMAD R126, R126, -0x326172a9, RZ ;  /* 0xcd9e8d577e7e7824 */ /* 0x000fe200078e02ff */
[----:B------:R-:W-:Y:S01]  /*0af0*/  LOP3.LUT R110, R5, UR5, R110, 0x96, !PT ;  /* 0x00000005056e7c12 */ /* 0x000fe2000f8e966e */
[----:B------:R-:W-:Y:S01]  /*0b00*/  IMAD R106, R106, -0x2daee0ad, RZ ;  /* 0xd2511f536a6a7824 */ /* 0x000fe200078e02ff */
[----:B01234-:R-:W-:-:S07]  /*0b10*/  PRMT R5, R26, 0x7632, R5 ;  /* 0x000076321a057816 */ /* 0x01ffce0000000005 */
.L_x_2679:
[----:B------:R-:W-:-:S06]  /*0b20*/  UIMAD.WIDE UR4, UR7, 0x4, UR8 ;  /* 0x00000004070478a5 */ /* 0x000fcc000f8e0208 */
[----:B0-----:R-:W-:Y:S02]  /*0b30*/  IMAD.U32 R86, RZ, RZ, UR4 ;  /* 0x00000004ff567e24 */ /* 0x001fe4000f8e00ff */
[----:B------:R-:W-:-:S05]  /*0b40*/  IMAD.U32 R87, RZ, RZ, UR5 ;  /* 0x00000005ff577e24 */ /* 0x000fca000f8e00ff */
[----:B------:R-:W2:Y:S01]  /*0b50*/  LDG.E R86, desc[UR12][R86.64] ;  /* 0x0000000c56567981 */ /* 0x000ea2000c1e1900 */
[----:B------:R-:W-:-:S06]  /*0b60*/  UIMAD.WIDE UR4, UR7, 0x4, UR10 ;  /* 0x00000004070478a5 */ /* 0x000fcc000f8e020a */
[----:B-1----:R-:W-:Y:S01]  /*0b70*/  IMAD.U32 R83, RZ, RZ, UR5 ;  /* 0x00000005ff537e24 */ /* 0x002fe2000f8e00ff */
[----:B--2---:R-:W-:-:S13]  /*0b80*/  ISETP.GE.AND P1, PT, R86, 0x1, PT ;  /* 0x000000015600780c */ /* 0x004fda0003f26270 */
[----:B------:R-:W-:Y:S01]  /*0b90*/  @P1 IADD3 R82, PT, PT, R86, -0x1, RZ ;  /* 0xffffffff56521810 */ /* 0x000fe20007ffe0ff */
[----:B------:R-:W0:Y:S04]  /*0ba0*/  @P1 LDC.64 R80, c[0x0][0x390] ;  /* 0x0000e400ff501b82 */ /* 0x000e280000000a00 */
[----:B------:R-:W-:Y:S02]  /*0bb0*/  @P1 IMAD R84, R82, UR22, RZ ;  /* 0x0000001652541c24 */ /* 0x000fe4000f8e02ff */
[----:B------:R-:W-:-:S03]  /*0bc0*/  IMAD.U32 R82, RZ, RZ, UR4 ;  /* 0x00000004ff527e24 */ /* 0x000fc6000f8e00ff */
[----:B------:R-:W-:-:S03]  /*0bd0*/  @P1 SHF.R.S32.HI R85, RZ, 0x1f, R84 ;  /* 0x0000001fff551819 */ /* 0x000fc60000011454 */
[----:B------:R-:W2:Y:S01]  /*0be0*/  LDG.E R82, desc[UR12][R82.64] ;  /* 0x0000000c52527981 */ /* 0x000ea2000c1e1900 */
[----:B------:R-:W-:Y:S01]  /*0bf0*/  @P1 LEA.HI R84, R85, R84, RZ, 0x3 ;  /* 0x0000005455541211 */ /* 0x000fe200078f18ff */
[----:B------:R-:W-:Y:S01]  /*0c00*/  UIMAD UR4, UR7, UR22, URZ ;  /* 0x00000016070472a4 */ /* 0x000fe2000f8e02ff */
[----:B------:R-:W-:Y:S02]  /*0c10*/  ISETP.NE.U32.AND P0, PT, RZ, UR18, PT ;  /* 0x00000012ff007c0c */ /* 0x000fe4000bf05070 */
[----:B------:R-:W-:Y:S01]  /*0c20*/  MOV R88, RZ ;  /* 0x000000ff00587202 */ /* 0x000fe20000000f00 */
[----:B------:R-:W-:Y:S01]  /*0c30*/  USHF.R.S32.HI UR5, URZ, 0x1f, UR4 ;  /* 0x0000001fff057899 */ /* 0x000fe20008011404 */
[----:B------:R-:W-:Y:S02]  /*0c40*/  @P1 LEA.HI.SX32 R88, R84, R163, 0x1d ;  /* 0x000000a354581211 */ /* 0x000fe400078feaff */
[----:B------:R-:W-:Y:S01]  /*0c50*/  ISETP.NE.AND.EX P0, PT, RZ, UR19, PT, P0 ;  /* 0x00000013ff007c0c */ /* 0x000fe2000bf05300 */
[----:B------:R-:W-:-:S02]  /*0c60*/  ULEA.HI UR5, UR5, UR4, URZ, 0x3 ;  /* 0x0000000405057291 */ /* 0x000fc4000f8f18ff */
[----:B0-----:R-:W-:Y:S01]  /*0c70*/  @P1 IMAD.WIDE.U32 R80, R88, 0x10, R80 ;  /* 0x0000001058501825 */ /* 0x001fe200078e0050 */
[----:B------:R-:W-:-:S04]  /*0c80*/  UIADD3 UR26, UPT, UPT, UR14, 0x3c6ef372, URZ ;  /* 0x3c6ef3720e1a7890 */ /* 0x000fc8000fffe0ff */
[----:B-----5:R0:W5:Y:S01]  /*0c90*/  @P1 LDG.E.128 R72, desc[UR12][R80.64] ;  /* 0x0000000c50481981 */ /* 0x020162000c1e1d00 */
[----:B------:R-:W-:Y:S02]  /*0ca0*/  UIADD3 UR27, UPT, UPT, UR15, 0x1fd5c5a3, URZ ;  /* 0x1fd5c5a30f1b7890 */ /* 0x000fe4000fffe0ff */
[----:B------:R-:W-:Y:S02]  /*0cb0*/  UIADD3 UR28, UPT, UPT, UR14, -0x700cb87f, URZ ;  /* 0x8ff347810e1c7890 */ /* 0x000fe4000fffe0ff */
[----:B------:R-:W-:Y:S02]  /*0cc0*/  UIADD3 UR29, UPT, UPT, UR15, 0x646e171e, URZ ;  /* 0x646e171e0f1d7890 */ /* 0x000fe4000fffe0ff */
[----:B------:R-:W-:Y:S02]  /*0cd0*/  UIADD3 UR30, UPT, UPT, UR15, 0x32370b8f, URZ ;  /* 0x32370b8f0f1e7890 */ /* 0x000fe4000fffe0ff */
[----:B------:R-:W-:Y:S01]  /*0ce0*/  UIADD3 UR31, UPT, UPT, UR15, 0x76cf5d0a, URZ ;  /* 0x76cf5d0a0f1f7890 */ /* 0x000fe2000fffe0ff */
[----:B0-----:R-:W-:Y:S01]  /*0cf0*/  IMAD.U32 R80, RZ, RZ, UR5 ;  /* 0x00000005ff507e24 */ /* 0x001fe2000f8e00ff */
[----:B------:R-:W-:-:S02]  /*0d00*/  UIADD3 UR32, UPT, UPT, UR14, -0x61c88647, URZ ;  /* 0x9e3779b90e207890 */ /* 0x000fc4000fffe0ff */
[----:B------:R-:W-:Y:S02]  /*0d10*/  UIADD3 UR33, UPT, UPT, UR15, -0x56f99767, URZ ;  /* 0xa90668990f217890 */ /* 0x000fe4000fffe0ff */
[----:B------:R-:W-:Y:S01]  /*0d20*/  UIADD3 UR34, UPT, UPT, UR14, 0x5384540f, URZ ;  /* 0x5384540f0e227890 */ /* 0x000fe2000fffe0ff */
[----:B------:R-:W-:Y:S01]  /*0d30*/  LEA.HI.SX32 R163, R80, R163, 0x1d ;  /* 0x000000a350a37211 */ /* 0x000fe200078feaff */
[----:B------:R-:W-:Y:S02]  /*0d40*/  UIADD3 UR35, UPT, UPT, UR14, 0x78dde6e4, URZ ;  /* 0x78dde6e40e237890 */ /* 0x000fe4000fffe0ff */
[----:B------:R-:W-:Y:S02]  /*0d50*/  UIADD3 UR36, UPT, UPT, UR15, -0x4498517b, URZ ;  /* 0xbb67ae850f247890 */ /* 0x000fe4000fffe0ff */
[----:B------:R-:W-:Y:S02]  /*0d60*/  UIADD3 UR37, UPT, UPT, UR15, -0x24c28bd8, URZ ;  /* 0xdb3d74280f257890 */ /* 0x000fe4000fffe0ff */
[----:B------:R-:W-:-:S02]  /*0d70*/  UIADD3 UR38, UPT, UPT, UR14, 0x1715609d, URZ ;  /* 0x1715609d0e267890 */ /* 0x000fc4000fffe0ff */
[----:B------:R-:W-:Y:S02]  /*0d80*/  UIADD3 UR39, UPT, UPT, UR14, -0xe443238, URZ ;  /* 0xf1bbcdc80e277890 */ /* 0x000fe4000fffe0ff */
[----:B------:R-:W-:Y:S02]  /*0d90*/  UIADD3 UR40, UPT, UPT, UR15, -0x126145ec, URZ ;  /* 0xed9eba140f287890 */ /* 0x000fe4000fffe0ff */
[----:B------:R-:W-:Y:S02]  /*0da0*/  UIADD3 UR4, UPT, UPT, UR14, -0x4ab325aa, URZ ;  /* 0xb54cda560e047890 */ /* 0x000fe4000fffe0ff */
[----:B------:R-:W-:Y:S02]  /*0db0*/  UIADD3 UR41, UPT, UPT, UR14, -0x255992d5, URZ ;  /* 0xdaa66d2b0e297890 */ /* 0x000fe4000fffe0ff */
[----:B------:R-:W-:Y:S01]  /*0dc0*/  UIADD3 UR42, UPT, UPT, UR15, -0x695add53, URZ ;  /* 0x96a522ad0f2a7890 */ /* 0x000fe2000fffe0ff */
[----:B--2---:R-:W-:Y:S01]  /*0dd0*/  R2UR UR6, R82 ;  /* 0x00000000520672ca */ /* 0x004fe200000e0000 */
[----:B------:R-:W-:-:S14]  /*0de0*/  @!P0 BRA `(.L_x_2406) ;  /* 0x0000002c00008947 */ /* 0x000fdc0003800000 */
        /* <DEDUP_REMOVED lines=23> */
.L_x_2409:
        /* <DEDUP_REMOVED lines=12> */
.L_x_2410:
        /* <DEDUP_REMOVED lines=40> */
[----:B------:R-:W-:-:S07]  /*12a0*/  IMAD.MOV.U32 R81, RZ, RZ, RZ ;  /* 0x000000ffff517224 */ /* 0x000fce00078e00ff */
.L_x_2408:
[----:B------:R-:W-:Y:S01]  /*12b0*/  I2FP.F32.U32 R82, R82 ;  /* 0x0000005200527245 */ /* 0x000fe20000201000 */
[----:B------:R-:W-:Y:S01]  /*12c0*/  IMAD.MOV.U32 R85, RZ, RZ, 0x2f800000 ;  /* 0x2f800000ff557424 */ /* 0x000fe200078e00ff */
[----:B-----5:R-:W-:Y:S01]  /*12d0*/  SHF.L.U32 R83, R72, 0x10, RZ ;  /* 0x0000001048537819 */ /* 0x020fe200000006ff */
[----:B------:R-:W-:Y:S02]  /*12e0*/  IMAD.U32 R84, R76, 0x10000, RZ ;  /* 0x000100004c547824 */ /* 0x000fe400078e00ff */
        /* <DEDUP_REMOVED lines=8> */
.L_x_2407:
[----:B------:R-:W-:Y:S01]  /*1370*/  @!P2 PRMT R87, R76, 0x7632, R87 ;  /* 0x000076324c57a816 */ /* 0x000fe20000000057 */
[----:B------:R-:W-:Y:S01]  /*1380*/  @!P2 IMAD.MOV.U32 R82, RZ, RZ, R80 ;  /* 0x000000ffff52a224 */ /* 0x000fe200078e0050 */
[----:B------:R-:W-:Y:S02]  /*1390*/  F2FP.BF16.F32.PACK_AB R84, RZ, R85 ;  /* 0x00000055ff54723e */ /* 0x000fe400000010ff */
[----:B------:R-:W-:Y:S01]  /*13a0*/  @!P2 MOV R83, R81 ;  /* 0x000000510053a202 */ /* 0x000fe20000000f00 */
[----:B------:R-:W-:Y:S01]  /*13b0*/  @!P2 IMAD.U32 R87, R87, 0x10000, RZ ;  /* 0x000100005757a824 */ /* 0x000fe200078e00ff */
        /* <DEDUP_REMOVED lines=16> */
.L_x_2413:
        /* <DEDUP_REMOVED lines=12> */
.L_x_2414:
        /* <DEDUP_REMOVED lines=41> */
.L_x_2412:
[----:B-----5:R-:W-:Y:S02]  /*1810*/  PRMT R81, R72, 0x7632, R81 ;  /* 0x0000763248517816 */ /* 0x020fe40000000051 */
[----:B------:R-:W-:Y:S02]  /*1820*/  I2FP.F32.U32 R80, R87 ;  /* 0x0000005700507245 */ /* 0x000fe40000201000 */
[----:B------:R-:W-:Y:S01]  /*1830*/  MOV R87, 0x2f800000 ;  /* 0x2f80000000577802 */ /* 0x000fe20000000f00 */
[----:B------:R-:W-:-:S04]  /*1840*/  IMAD.U32 R81, R81, 0x10000, RZ ;  /* 0x0001000051517824 */ /* 0x000fc800078e00ff */
[----:B------:R-:W-:Y:S01]  /*1850*/  FFMA.FTZ R80, R80, R87, 1.1641532182693481445e-10 ;  /* 0x2f00000050507423 */ /* 0x000fe20000010057 */
[----:B------:R-:W-:Y:S01]  /*1860*/  FMUL.FTZ R81, R81, UR21 ;  /* 0x0000001551517c20 */ /* 0x000fe20008410000 */
[----:B------:R-:W-:-:S03]  /*1870*/  PRMT R87, R76, 0x7632, R87 ;  /* 0x000076324c577816 */ /* 0x000fc60000000057 */
[----:B------:R-:W-:Y:S01]  /*1880*/  FMUL.FTZ R81, R81, UR20 ;  /* 0x0000001451517c20 */ /* 0x000fe20008410000 */
[----:B------:R-:W-:Y:S01]  /*1890*/  FSETP.GTU.FTZ.AND P3, PT, R80, UR23, PT ;  /* 0x0000001750007c0b */ /* 0x000fe2000bf7c000 */
[----:B------:R-:W-:Y:S01]  /*18a0*/  IMAD.U32 R80, R11, 0x10000, RZ ;  /* 0x000100000b507824 */ /* 0x000fe200078e00ff */
[----:B------:R-:W-:Y:S02]  /*18b0*/  SHF.L.U32 R90, R87, 0x10, RZ ;  /* 0x00000010575a7819 */ /* 0x000fe400000006ff */
[----:B------:R-:W-:Y:S02]  /*18c0*/  FSEL R81, R81, RZ, !P3 ;  /* 0x000000ff51517208 */ /* 0x000fe40005800000 */
[----:B------:R-:W-:-:S03]  /*18d0*/  SEL R100, RZ, 0x1, P3 ;  /* 0x00000001ff647807 */ /* 0x000fc60001800000 */
[----:B------:R-:W-:-:S07]  /*18e0*/  FFMA.FTZ R87, R81, R80, R90 ;  /* 0x0000005051577223 */ /* 0x000fce000001005a */
.L_x_2411:
        /* <DEDUP_REMOVED lines=20> */
.L_x_2417:
        /* <DEDUP_REMOVED lines=12> */
.L_x_2418:
        /* <DEDUP_REMOVED lines=40> */
[----:B------:R-:W-:-:S07]  /*1d70*/  HFMA2 R81, -RZ, RZ, 0, 0 ;  /* 0x00000000ff517431 */ /* 0x000fce00000001ff */
.L_x_2416:
[----:B------:R-:W-:Y:S01]  /*1d80*/  I2FP.F32.U32 R82, R89 ;  /* 0x0000005900527245 */ /* 0x000fe20000201000 */
[----:B------:R-:W-:Y:S02]  /*1d90*/  IMAD.MOV.U32 R89, RZ, RZ, 0x2f800000 ;  /* 0x2f800000ff597424 */ /* 0x000fe400078e00ff */
[----:B-----5:R-:W-:Y:S02]  /*1da0*/  IMAD.U32 R83, R73, 0x10000, RZ ;  /* 0x0001000049537824 */ /* 0x020fe400078e00ff */
[----:B------:R-:W-:Y:S01]  /*1db0*/  FFMA.FTZ R82, R82, R89, 1.1641532182693481445e-10 ;  /* 0x2f00000052527423 */ /* 0x000fe20000010059 */
[----:B------:R-:W-:Y:S02]  /*1dc0*/  IMAD.U32 R90, R77, 0x10000, RZ ;  /* 0x000100004d5a7824 */ /* 0x000fe400078e00ff */
[----:B------:R-:W-:Y:S02]  /*1dd0*/  FMUL.FTZ R83, R83, UR21 ;  /* 0x0000001553537c20 */ /* 0x000fe40008410000 */
[----:B------:R-:W-:-:S02]  /*1de0*/  FSETP.GTU.FTZ.AND P3, PT, R82, UR23, PT ;  /* 0x0000001752007c0b */ /* 0x000fc4000bf7c000 */
[----:B------:R-:W-:Y:S01]  /*1df0*/  FMUL.FTZ R83, R83, UR20 ;  /* 0x0000001453537c20 */ /* 0x000fe20008410000 */
[----:B------:R-:W-:Y:S02]  /*1e00*/  SHF.L.U32 R82, R29, 0x10, RZ ;  /* 0x000000101d527819 */ /* 0x000fe400000006ff */
[----:B------:R-:W-:Y:S02]  /*1e10*/  SEL R101, RZ, 0x1, P3 ;  /* 0x00000001ff657807 */ /* 0x000fe40001800000 */
[----:B------:R-:W-:-:S05]  /*1e20*/  FSEL R83, R83, RZ, !P3 ;  /* 0x000000ff53537208 */ /* 0x000fca0005800000 */
[----:B------:R-:W-:-:S07]  /*1e30*/  FFMA.FTZ R89, R83, R82, R90 ;  /* 0x0000005253597223 */ /* 0x000fce000001005a */
.L_x_2415:
        /* <DEDUP_REMOVED lines=21> */
.L_x_2421:
        /* <DEDUP_REMOVED lines=12> */
.L_x_2422:
        /* <DEDUP_REMOVED lines=41> */
.L_x_2420:
        /* <DEDUP_REMOVED lines=14> */
.L_x_2419:
[----:B------:R-:W-:Y:S01]  /*23c0*/  F2FP.BF16.F32.PACK_AB R106, RZ, R91 ;  /* 0x0000005bff6a723e */ /* 0x000fe200000010ff */
[----:B------:R-:W-:Y:S01]  /*23d0*/  @!P2 IMAD.MOV.U32 R80, RZ, RZ, R83 ;  /* 0x000000ffff50a224 */ /* 0x000fe200078e0053 */
[----:B------:R-:W-:Y:S01]  /*23e0*/  @!P2 SHF.L.U32 R93, R78, 0x10, RZ ;  /* 0x000000104e5da819 */ /* 0x000fe200000006ff */
[----:B------:R-:W-:Y:S01]  /*23f0*/  @!P2 IMAD.MOV.U32 R82, RZ, RZ, R90 ;  /* 0x000000ffff52a224 */ /* 0x000fe200078e005a */
        /* <DEDUP_REMOVED lines=16> */
.L_x_2425:
        /* <DEDUP_REMOVED lines=12> */
.L_x_2426:
        /* <DEDUP_REMOVED lines=41> */
.L_x_2424:
[----:B------:R-:W-:Y:S01]  /*2850*/  I2FP.F32.U32 R81, R81 ;  /* 0x0000005100517245 */ /* 0x000fe20000201000 */
[----:B-----5:R-:W-:Y:S01]  /*2860*/  IMAD.U32 R83, R74, 0x10000, RZ ;  /* 0x000100004a537824 */ /* 0x020fe200078e00ff */
[----:B------:R-:W-:Y:S02]  /*2870*/  MOV R90, 0x2f800000 ;  /* 0x2f800000005a7802 */ /* 0x000fe40000000f00 */
[----:B------:R-:W-:Y:S01]  /*2880*/  SHF.L.U32 R114, R78, 0x10, RZ ;  /* 0x000000104e727819 */ /* 0x000fe200000006ff */
[----:B------:R-:W-:Y:S02]  /*2890*/  FMUL.FTZ R83, R83, UR21 ;  /* 0x0000001553537c20 */ /* 0x000fe40008410000 */
[----:B------:R-:W-:Y:S01]  /*28a0*/  FFMA.FTZ R81, R81, R90, 1.1641532182693481445e-10 ;  /* 0x2f00000051517423 */ /* 0x000fe2000001005a */
[----:B------:R-:W-:Y:S02]  /*28b0*/  IMAD.U32 R90, R30, 0x10000, RZ ;  /* 0x000100001e5a7824 */ /* 0x000fe400078e00ff */
[----:B------:R-:W-:-:S02]  /*28c0*/  FMUL.FTZ R83, R83, UR20 ;  /* 0x0000001453537c20 */ /* 0x000fc40008410000 */
[----:B------:R-:W-:-:S04]  /*28d0*/  FSETP.GTU.FTZ.AND P3, PT, R81, UR23, PT ;  /* 0x0000001751007c0b */ /* 0x000fc8000bf7c000 */
[----:B------:R-:W-:Y:S02]  /*28e0*/  FSEL R83, R83, RZ, !P3 ;  /* 0x000000ff53537208 */ /* 0x000fe40005800000 */
[----:B------:R-:W-:-:S03]  /*28f0*/  SEL R103, RZ, 0x1, P3 ;  /* 0x00000001ff677807 */ /* 0x000fc60001800000 */
[----:B------:R-:W-:-:S07]  /*2900*/  FFMA.FTZ R93, R83, R90, R114 ;  /* 0x0000005a535d7223 */ /* 0x000fce0000010072 */
.L_x_2423:
        /* <DEDUP_REMOVED lines=21> */
.L_x_2429:
        /* <DEDUP_REMOVED lines=12> */
.L_x_2430:
        /* <DEDUP_REMOVED lines=42> */
.L_x_2428:
[----:B-----5:R-:W-:Y:S01]  /*2dc0*/  PRMT R82, R74, 0x7632, R82 ;  /* 0x000076324a527816 */ /* 0x020fe20000000052 */
        /* <DEDUP_REMOVED lines=13> */
.L_x_2427:
        /* <DEDUP_REMOVED lines=20> */
.L_x_2433:
        /* <DEDUP_REMOVED lines=12> */
.L_x_2434:
        /* <DEDUP_REMOVED lines=40> */
[----:B------:R-:W-:Y:S01]  /*3320*/  LOP3.LUT R110, R110, UR42, R81, 0x96, !PT ;  /* 0x0000002a6e6e7c12 */ /* 0x000fe2000f8e9651 */
[----:B------:R-:W-:-:S07]  /*3330*/  IMAD.MOV.U32 R82, RZ, RZ, R90 ;  /* 0x000000ffff527224 */ /* 0x000fce00078e005a */
.L_x_2432:
        /* <DEDUP_REMOVED lines=12> */
.L_x_2431:
        /* <DEDUP_REMOVED lines=21> */
.L_x_2437:
        /* <DEDUP_REMOVED lines=12> */
.L_x_2438:
        /* <DEDUP_REMOVED lines=40> */
[----:B------:R-:W-:Y:S01]  /*3890*/  IMAD.MOV.U32 R81, RZ, RZ, R115 ;  /* 0x000000ffff517224 */ /* 0x000fe200078e0073 */
[----:B------:R-:W-:-:S07]  /*38a0*/  MOV R90, R80 ;  /* 0x00000050005a7202 */ /* 0x000fce0000000f00 */
.L_x_2436:
[----:B------:R-:W-:Y:S01]  /*38b0*/  I2FP.F32.U32 R80, R81 ;  /* 0x0000005100507245 */ /* 0x000fe20000201000 */
[----:B------:R-:W-:Y:S01]  /*38c0*/  HFMA2 R81, -RZ, RZ, 0.1171875, 0 ;  /* 0x2f800000ff517431 */ /* 0x000fe200000001ff */
[----:B-----5:R-:W-:Y:S01]  /*38d0*/  PRMT R82, R75, 0x7632, R82 ;  /* 0x000076324b527816 */ /* 0x020fe20000000052 */
[----:B------:R-:W-:-:S04]  /*38e0*/  IMAD.U32 R109, R8, 0x10000, RZ ;  /* 0x00010000086d7824 */ /* 0x000fc800078e00ff */
[----:B------:R-:W-:Y:S02]  /*38f0*/  IMAD.U32 R82, R82, 0x10000, RZ ;  /* 0x0001000052527824 */ /* 0x000fe400078e00ff */
[----:B------:R-:W-:Y:S02]  /*3900*/  FFMA.FTZ R80, R80, R81, 1.1641532182693481445e-10 ;  /* 0x2f00000050507423 */ /* 0x000fe40000010051 */
[----:B------:R-:W-:Y:S01]  /*3910*/  FMUL.FTZ R82, R82, UR21 ;  /* 0x0000001552527c20 */ /* 0x000fe20008410000 */
[----:B------:R-:W-:-:S03]  /*3920*/  PRMT R81, R79, 0x7632, R81 ;  /* 0x000076324f517816 */ /* 0x000fc60000000051 */
[----:B------:R-:W-:Y:S01]  /*3930*/  FMUL.FTZ R82, R82, UR20 ;  /* 0x0000001452527c20 */ /* 0x000fe20008410000 */
[----:B------:R-:W-:Y:S02]  /*3940*/  FSETP.GTU.FTZ.AND P2, PT, R80, UR23, PT ;  /* 0x0000001750007c0b */ /* 0x000fe4000bf5c000 */
[----:B------:R-:W-:Y:S02]  /*3950*/  SHF.L.U32 R81, R81, 0x10, RZ ;  /* 0x0000001051517819 */ /* 0x000fe400000006ff */
[----:B------:R-:W-:Y:S02]  /*3960*/  FSEL R82, R82, RZ, !P2 ;  /* 0x000000ff52527208 */ /* 0x000fe40005000000 */
[----:B------:R-:W-:-:S03]  /*3970*/  SEL R112, RZ, 0x1, P2 ;  /* 0x00000001ff707807 */ /* 0x000fc60001000000 */
[----:B------:R-:W-:-:S07]  /*3980*/  FFMA.FTZ R109, R82, R109, R81 ;  /* 0x0000006d526d7223 */ /* 0x000fce0000010051 */
.L_x_2435:
[----:B------:R-:W-:Y:S02]  /*3990*/  F2FP.BF16.F32.PACK_AB R83, RZ, R109 ;  /* 0x0000006dff53723e */ /* 0x000fe400000010ff */
[----:B------:R-:W-:Y:S02]  /*39a0*/  PRMT R82, R113, 0x5410, R114 ;  /* 0x0000541071527816 */ /* 0x000fe40000000072 */
[----:B------:R-:W-:Y:S02]  /*39b0*/  PRMT R81, R94, 0x5410, R106 ;  /* 0x000054105e517816 */ /* 0x000fe4000000006a */
[----:B------:R-:W-:Y:S02]  /*39c0*/  PRMT R80, R84, 0x5410, R92 ;  /* 0x0000541054507816 */ /* 0x000fe4000000005c */
[----:B------:R-:W-:Y:S01]  /*39d0*/  PRMT R83, R116, 0x5410, R83 ;  /* 0x0000541074537816 */ /* 0x000fe20000000053 */
[----:B------:R-:W-:Y:S06]  /*39e0*/  BRA `(.L_x_2439) ;  /* 0x00000028004c7947 */ /* 0x000fec0003800000 */
.L_x_2406:
[----:B------:R-:W-:Y:S01]  /*39f0*/  IMAD.MOV.U32 R85, RZ, RZ, RZ ;  /* 0x000000ffff557224 */ /* 0x000fe200078e00ff */
[----:B------:R-:W-:Y:S01]  /*3a00*/  MOV R90, R106 ;  /* 0x0000006a005a7202 */ /* 0x000fe20000000f00 */
        /* <DEDUP_REMOVED lines=17> */
.L_x_2442:
        /* <DEDUP_REMOVED lines=12> */
.L_x_2443:
        /* <DEDUP_REMOVED lines=40> */
[----:B------:R-:W-:-:S07]  /*3e60*/  LOP3.LUT R110, R110, UR42, R91, 0x96, !PT ;  /* 0x0000002a6e6e7c12 */ /* 0x000fce000f8e965b */
.L_x_2441:
        /* <DEDUP_REMOVED lines=11> */
.L_x_2440:
[----:B------:R-:W-:Y:S01]  /*3f20*/  F2FP.BF16.F32.PACK_AB R84, RZ, R85 ;  /* 0x00000055ff54723e */ /* 0x000fe200000010ff */
[----:B------:R-:W-:Y:S02]  /*3f30*/  IMAD.MOV.U32 R87, RZ, RZ, RZ ;  /* 0x000000ffff577224 */ /* 0x000fe400078e00ff */
        /* <DEDUP_REMOVED lines=14> */
.L_x_2446:
        /* <DEDUP_REMOVED lines=12> */
.L_x_2447:
        /* <DEDUP_REMOVED lines=42> */
.L_x_2445:
        /* <DEDUP_REMOVED lines=12> */
.L_x_2444:
        /* <DEDUP_REMOVED lines=16> */
.L_x_2450:
        /* <DEDUP_REMOVED lines=12> */
.L_x_2451:
        /* <DEDUP_REMOVED lines=42> */
.L_x_2449:
        /* <DEDUP_REMOVED lines=11> */
.L_x_2448:
        /* <DEDUP_REMOVED lines=16> */
.L_x_2454:
        /* <DEDUP_REMOVED lines=12> */
.L_x_2455:
        /* <DEDUP_REMOVED lines=40> */
[----:B------:R-:W-:Y:S02]  /*4d90*/  IMAD.MOV.U32 R83, RZ, RZ, R90 ;  /* 0x000000ffff537224 */ /* 0x000fe400078e005a */
[----:B------:R-:W-:-:S07]  /*4da0*/  IMAD.MOV.U32 R90, RZ, RZ, R82 ;  /* 0x000000ffff5a7224 */ /* 0x000fce00078e0052 */
.L_x_2453:
[----:B-----5:R-:W-:Y:S02]  /*4db0*/  PRMT R82, R73, 0x7632, R82 ;  /* 0x0000763249527816 */ /* 0x020fe40000000052 */
        /* <DEDUP_REMOVED lines=10> */
[----:B------:R-:W-:-:S07]  /*4e60*/  FMUL.FTZ R91, R82, R91 ;  /* 0x0000005b525b7220 */ /* 0x000fce0000410000 */
.L_x_2452:
        /* <DEDUP_REMOVED lines=16> */
.L_x_2458:
        /* <DEDUP_REMOVED lines=12> */
.L_x_2459:
        /* <DEDUP_REMOVED lines=41> */
[----:B------:R-:W-:-:S07]  /*52c0*/  HFMA2 R80, -RZ, RZ, 0, 0 ;  /* 0x00000000ff507431 */ /* 0x000fce00000001ff */
.L_x_2457:
        /* <DEDUP_REMOVED lines=11> */
.L_x_2456:
        /* <DEDUP_REMOVED lines=16> */
.L_x_2462:
        /* <DEDUP_REMOVED lines=12> */
.L_x_2463:
        /* <DEDUP_REMOVED lines=42> */
.L_x_2461:
        /* <DEDUP_REMOVED lines=12> */
.L_x_2460:
        /* <DEDUP_REMOVED lines=16> */
.L_x_2466:
        /* <DEDUP_REMOVED lines=12> */
.L_x_2467:
        /* <DEDUP_REMOVED lines=42> */
.L_x_2465:
        /* <DEDUP_REMOVED lines=11> */
.L_x_2464:
        /* <DEDUP_REMOVED lines=16> */
.L_x_2470:
        /* <DEDUP_REMOVED lines=12> */
.L_x_2471:
        /* <DEDUP_REMOVED lines=42> */
.L_x_2469:
        /* <DEDUP_REMOVED lines=12> */
.L_x_2468:
[----:B------:R-:W-:Y:S02]  /*62d0*/  F2FP.BF16.F32.PACK_AB R83, RZ, R109 ;  /* 0x0000006dff53723e */ /* 0x000fe400000010ff */
[----:B------:R-:W-:Y:S02]  /*62e0*/  PRMT R82, R115, 0x5410, R116 ;  /* 0x0000541073527816 */ /* 0x000fe40000000074 */
[----:B------:R-:W-:Y:S02]  /*62f0*/  PRMT R81, R94, 0x5410, R114 ;  /* 0x000054105e517816 */ /* 0x000fe40000000072 */
[----:B------:R-:W-:Y:S02]  /*6300*/  PRMT R80, R84, 0x5410, R92 ;  /* 0x0000541054507816 */ /* 0x000fe4000000005c */
[----:B------:R-:W-:-:S07]  /*6310*/  PRMT R83, R106, 0x5410, R83 ;  /* 0x000054106a537816 */ /* 0x000fce0000000053 */
.L_x_2439:
[----:B------:R-:W0:Y:S01]  /*6320*/  LDC.64 R116, c[0x0][0x3a8] ;  /* 0x0000ea00ff747b82 */ /* 0x000e220000000a00 */
[----:B------:R-:W-:Y:S02]  /*6330*/  @P1 VIADD R113, R88, 0x80 ;  /* 0x0000008058711836 */ /* 0x000fe40000000000 */
[----:B------:R-:W-:-:S05]  /*6340*/  @P0 VIADD R123, R163, 0x80 ;  /* 0x00000080a37b0836 */ /* 0x000fca0000000000 */
[----:B------:R-:W1:Y:S08]  /*6350*/  @P1 LDC.64 R114, c[0x0][0x390] ;  /* 0x0000e400ff721b82 */ /* 0x000e700000000a00 */
[----:B------:R-:W2:Y:S01]  /*6360*/  @P0 LDC.64 R118, c[0x0][0x3a0] ;  /* 0x0000e800ff760b82 */ /* 0x000ea20000000a00 */
[----:B0-----:R-:W-:-:S05]  /*6370*/  IMAD.WIDE.U32 R120, R163, 0x10, R116 ;  /* 0x00000010a3787825 */ /* 0x001fca00078e0074 */
[----:B------:R0:W-:Y:S01]  /*6380*/  STG.E.128 desc[UR12][R120.64], R80 ;  /* 0x0000005078007986 */ /* 0x0001e2000c101d0c */
[----:B-1----:R-:W-:-:S04]  /*6390*/  @P1 IMAD.WIDE.U32 R114, R113, 0x10, R114 ;  /* 0x0000001071721825 */ /* 0x002fc800078e0072 */
[----:B--2---:R-:W-:Y:S01]  /*63a0*/  @P0 IMAD.WIDE.U32 R118, R123, 0x10, R118 ;  /* 0x000000107b760825 */ /* 0x004fe200078e0076 */
[----:B------:R-:W-:Y:S06]  /*63b0*/  @!P1 BRA `(.L_x_2472) ;  /* 0x0000000000509947 */ /* 0x000fec0003800000 */
        /* <DEDUP_REMOVED lines=20> */
.L_x_2472:
[----:B-----5:R2:W5:Y:S04]  /*6500*/  @P1 LDG.E.128 R72, desc[UR12][R114.64] ;  /* 0x0000000c72481981 */ /* 0x020568000c1e1d00 */
[----:B------:R2:W5:Y:S01]  /*6510*/  @P0 LDG.E.128 R76, desc[UR12][R118.64] ;  /* 0x0000000c764c0981 */ /* 0x000562000c1e1d00 */
[----:B------:R-:W-:Y:S05]  /*6520*/  @!P0 BRA `(.L_x_2473) ;  /* 0x0000002c00048947 */ /* 0x000fea0003800000 */
[----:B------:R-:W-:-:S13]  /*6530*/  ISETP.GT.AND P2, PT, R86, RZ, PT ;  /* 0x000000ff5600720c */ /* 0x000fda0003f44270 */
[----:B-----5:R-:W-:Y:S01]  /*6540*/  @!P2 IMAD.U32 R131, R76, 0x10000, RZ ;  /* 0x000100004c83a824 */ /* 0x020fe200078e00ff */
[----:B01----:R-:W-:Y:S01]  /*6550*/  @!P2 MOV R82, R90 ;  /* 0x0000005a0052a202 */ /* 0x003fe20000000f00 */
        /* <DEDUP_REMOVED lines=17> */
.L_x_2476:
        /* <DEDUP_REMOVED lines=12> */
.L_x_2477:
[----:B------:R-:W-:Y:S01]  /*6730*/  IMAD.WIDE.U32 R110, R2, -0x326172a9, RZ ;  /* 0xcd9e8d57026e7825 */ /* 0x000fe200078e00ff */
[----:B------:R-:W-:-:S04]  /*6740*/  LOP3.LUT R80, R4, UR15, R83, 0x96, !PT ;  /* 0x0000000f04507c12 */ /* 0x000fc8000f8e9653 */
[----:B--2---:R-:W-:Y:S01]  /*6750*/  LOP3.LUT R114, R3, UR14, R111, 0x96, !PT ;  /* 0x0000000e03727c12 */ /* 0x004fe2000f8e966f */
        /* <DEDUP_REMOVED lines=38> */
.L_x_2475:
        /* <DEDUP_REMOVED lines=12> */
.L_x_2474:
        /* <DEDUP_REMOVED lines=21> */
.L_x_2480:
[----:B------:R-:W-:-:S04]  /*6bd0*/  VIADD R0, R0, 0x1 ;  /* 0x0000000100007836 */ /* 0x000fc80000000000 */
[C---:B--2---:R-:W-:Y:S01]  /*6be0*/  IMAD.WIDE.U32 R114, R0.reuse, -0x2daee0ad, RZ ;  /* 0xd2511f5300727825 */ /* 0x044fe200078e00ff */
        /* <DEDUP_REMOVED lines=10> */
.L_x_2481:
        /* <DEDUP_REMOVED lines=42> */
.L_x_2479:
[----:B------:R-:W-:Y:S01]  /*6f30*/  I2FP.F32.U32 R80, R83 ;  /* 0x0000005300507245 */ /* 0x000fe20000201000 */
[----:B------:R-:W-:Y:S01]  /*6f40*/  HFMA2 R83, -RZ, RZ, 0.1171875, 0 ;  /* 0x2f800000ff537431 */ /* 0x000fe200000001ff */
[----:B------:R-:W-:Y:S01]  /*6f50*/  PRMT R82, R72, 0x7632, R82 ;  /* 0x0000763248527816 */ /* 0x000fe20000000052 */
        /* <DEDUP_REMOVED lines=11> */
.L_x_2478:
        /* <DEDUP_REMOVED lines=20> */
.L_x_2484:
[----:B------:R-:W-:-:S04]  /*7150*/  VIADD R0, R0, 0x1 ;  /* 0x0000000100007836 */ /* 0x000fc80000000000 */
[C---:B--2---:R-:W-:Y:S01]  /*7160*/  IMAD.WIDE.U32 R114, R0.reuse, -0x2daee0ad, RZ ;  /* 0xd2511f5300727825 */ /* 0x044fe200078e00ff */
        /* <DEDUP_REMOVED lines=10> */
.L_x_2485:
        /* <DEDUP_REMOVED lines=42> */
.L_x_2483:
        /* <DEDUP_REMOVED lines=12> */
.L_x_2482:
        /* <DEDUP_REMOVED lines=21> */
.L_x_2488:
        /* <DEDUP_REMOVED lines=12> */
.L_x_2489:
        /* <DEDUP_REMOVED lines=42> */
.L_x_2487:
        /* <DEDUP_REMOVED lines=14> */
.L_x_2486:
[----:B------:R-:W-:Y:S01]  /*7b00*/  F2FP.BF16.F32.PACK_AB R94, RZ, R121 ;  /* 0x00000079ff5e723e */ /* 0x000fe200000010ff */
[----:B--2---:R-:W-:Y:S01]  /*7b10*/  @!P2 IMAD.U32 R119, R78, 0x10000, RZ ;  /* 0x000100004e77a824 */ /* 0x004fe200078e00ff */
        /* <DEDUP_REMOVED lines=18> */
.L_x_2492:
        /* <DEDUP_REMOVED lines=12> */
.L_x_2493:
        /* <DEDUP_REMOVED lines=42> */
.L_x_2491:
        /* <DEDUP_REMOVED lines=12> */
.L_x_2490:
        /* <DEDUP_REMOVED lines=21> */
.L_x_2496:
        /* <DEDUP_REMOVED lines=12> */
.L_x_2497:
        /* <DEDUP_REMOVED lines=42> */
.L_x_2495:
        /* <DEDUP_REMOVED lines=14> */
.L_x_2494:
        /* <DEDUP_REMOVED lines=20> */
.L_x_2500:
        /* <DEDUP_REMOVED lines=12> */
.L_x_2501:
        /* <DEDUP_REMOVED lines=42> */
.L_x_2499:
        /* <DEDUP_REMOVED lines=12> */
.L_x_2498:
        /* <DEDUP_REMOVED lines=21> */
.L_x_2504:
        /* <DEDUP_REMOVED lines=12> */
.L_x_2505:
        /* <DEDUP_REMOVED lines=42> */
.L_x_2503:
        /* <DEDUP_REMOVED lines=14> */
.L_x_2502:
[----:B------:R-:W-:Y:S02]  /*90e0*/  F2FP.BF16.F32.PACK_AB R83, RZ, R111 ;  /* 0x0000006fff53723e */ /* 0x000fe400000010ff */
[----:B------:R-:W-:Y:S02]  /*90f0*/  PRMT R82, R114, 0x5410, R118 ;  /* 0x0000541072527816 */ /* 0x000fe40000000076 */
[----:B------:R-:W-:Y:S02]  /*9100*/  PRMT R81, R106, 0x5410, R94 ;  /* 0x000054106a517816 */ /* 0x000fe4000000005e */
[----:B------:R-:W-:Y:S02]  /*9110*/  PRMT R80, R92, 0x5410, R90 ;  /* 0x000054105c507816 */ /* 0x000fe4000000005a */
[----:B------:R-:W-:Y:S01]  /*9120*/  PRMT R83, R120, 0x5410, R83 ;  /* 0x0000541078537816 */ /* 0x000fe20000000053 */
[----:B------:R-:W-:Y:S06]  /*9130*/  BRA `(.L_x_2506) ;  /* 0x0000002800507947 */ /* 0x000fec0003800000 */
.L_x_2473:
[----:B------:R-:W-:Y:S01]  /*9140*/  IMAD.MOV.U32 R131, RZ, RZ, RZ ;  /* 0x000000ffff837224 */ /* 0x000fe200078e00ff */
[----:B------:R-:W-:Y:S01]  /*9150*/  MOV R84, R90 ;  /* 0x0000005a00547202 */ /* 0x000fe20000000f00 */
[----:B01----:R-:W-:Y:S01]  /*9160*/  IMAD.MOV.U32 R80, RZ, RZ, R111 ;  /* 0x000000ffff507224 */ /* 0x003fe200078e006f */
        /* <DEDUP_REMOVED lines=16> */
.L_x_2509:
        /* <DEDUP_REMOVED lines=12> */
.L_x_2510:
        /* <DEDUP_REMOVED lines=42> */
.L_x_2508:
        /* <DEDUP_REMOVED lines=11> */
.L_x_2507:
        /* <DEDUP_REMOVED lines=16> */
.L_x_2513:
        /* <DEDUP_REMOVED lines=12> */
.L_x_2514:
[----:B--2---:R-:W-:Y:S01]  /*9840*/  IMAD.WIDE.U32 R114, R2, -0x326172a9, RZ ;  /* 0xcd9e8d5702727825 */ /* 0x004fe200078e00ff */
        /* <DEDUP_REMOVED lines=41> */
.L_x_2512:
        /* <DEDUP_REMOVED lines=12> */
.L_x_2511:
        /* <DEDUP_REMOVED lines=16> */
.L_x_2517:
        /* <DEDUP_REMOVED lines=12> */
.L_x_2518:
        /* <DEDUP_REMOVED lines=42> */
.L_x_2516:
        /* <DEDUP_REMOVED lines=11> */
.L_x_2515:
        /* <DEDUP_REMOVED lines=16> */
.L_x_2521:
        /* <DEDUP_REMOVED lines=12> */
.L_x_2522:
        /* <DEDUP_REMOVED lines=42> */
.L_x_2520:
        /* <DEDUP_REMOVED lines=12> */
.L_x_2519:
[----:B------:R-:W-:Y:S01]  /*a5d0*/  F2FP.BF16.F32.PACK_AB R94, RZ, R121 ;  /* 0x00000079ff5e723e */ /* 0x000fe200000010ff */
[----:B--2---:R-:W-:Y:S01]  /*a5e0*/  IMAD.MOV.U32 R119, RZ, RZ, RZ ;  /* 0x000000ffff777224 */ /* 0x004fe200078e00ff */
        /* <DEDUP_REMOVED lines=14> */
.L_x_2525:
        /* <DEDUP_REMOVED lines=12> */
.L_x_2526:
        /* <DEDUP_REMOVED lines=42> */
.L_x_2524:
        /* <DEDUP_REMOVED lines=11> */
.L_x_2523:
        /* <DEDUP_REMOVED lines=16> */
.L_x_2529:
        /* <DEDUP_REMOVED lines=12> */
.L_x_2530:
        /* <DEDUP_REMOVED lines=42> */
.L_x_2528:
        /* <DEDUP_REMOVED lines=12> */
.L_x_2527:
        /* <DEDUP_REMOVED lines=16> */
.L_x_2533:
        /* <DEDUP_REMOVED lines=12> */
.L_x_2534:
        /* <DEDUP_REMOVED lines=42> */
.L_x_2532:
        /* <DEDUP_REMOVED lines=11> */
.L_x_2531:
        /* <DEDUP_REMOVED lines=16> */
.L_x_2537:
        /* <DEDUP_REMOVED lines=12> */
.L_x_2538:
        /* <DEDUP_REMOVED lines=42> */
.L_x_2536:
        /* <DEDUP_REMOVED lines=12> */
.L_x_2535:
[----:B------:R-:W-:Y:S02]  /*ba30*/  F2FP.BF16.F32.PACK_AB R83, RZ, R111 ;  /* 0x0000006fff53723e */ /* 0x000fe400000010ff */
[----:B------:R-:W-:Y:S02]  /*ba40*/  PRMT R82, R114, 0x5410, R118 ;  /* 0x0000541072527816 */ /* 0x000fe40000000076 */
[----:B------:R-:W-:Y:S02]  /*ba50*/  PRMT R81, R106, 0x5410, R94 ;  /* 0x000054106a517816 */ /* 0x000fe4000000005e */
[----:B------:R-:W-:Y:S02]  /*ba60*/  PRMT R80, R92, 0x5410, R90 ;  /* 0x000054105c507816 */ /* 0x000fe4000000005a */
[----:B------:R-:W-:-:S07]  /*ba70*/  PRMT R83, R120, 0x5410, R83 ;  /* 0x0000541078537816 */ /* 0x000fce0000000053 */
.L_x_2506:
[C---:B------:R-:W-:Y:S01]  /*ba80*/  VIADD R135, R163.reuse, 0x80 ;  /* 0x00000080a3877836 */ /* 0x040fe20000000000 */
[----:B------:R-:W0:Y:S01]  /*ba90*/  @P1 LDC.64 R132, c[0x0][0x390] ;  /* 0x0000e400ff841b82 */ /* 0x000e220000000a00 */
[----:B------:R-:W-:Y:S01]  /*baa0*/  @P1 IADD3 R127, PT, PT, R88, 0x100, RZ ;  /* 0x00000100587f1810 */ /* 0x000fe20007ffe0ff */
[----:B------:R-:W-:Y:S02]  /*bab0*/  @P0 VIADD R137, R163, 0x100 ;  /* 0x00000100a3890836 */ /* 0x000fe40000000000 */
[----:B------:R-:W-:-:S04]  /*bac0*/  IMAD.WIDE.U32 R134, R135, 0x10, R116 ;  /* 0x0000001087867825 */ /* 0x000fc800078e0074 */
[----:B------:R-:W1:Y:S01]  /*bad0*/  @P0 LDC.64 R128, c[0x0][0x3a0] ;  /* 0x0000e800ff800b82 */ /* 0x000e620000000a00 */
[----:B------:R2:W-:Y:S01]  /*bae0*/  STG.E.128 desc[UR12][R134.64], R80 ;  /* 0x0000005086007986 */ /* 0x0005e2000c101d0c */
[----:B0-----:R-:W-:-:S04]  /*baf0*/  @P1 IMAD.WIDE.U32 R132, R127, 0x10, R132 ;  /* 0x000000107f841825 */ /* 0x001fc800078e0084 */
[----:B-1----:R-:W-:Y:S01]  /*bb00*/  @P0 IMAD.WIDE.U32 R128, R137, 0x10, R128 ;  /* 0x0000001089800825 */ /* 0x002fe200078e0080 */
[----:B--2---:R-:W-:Y:S06]  /*bb10*/  @!P1 BRA `(.L_x_2539) ;  /* 0x0000000000549947 */ /* 0x004fec0003800000 */
        /* <DEDUP_REMOVED lines=14> */
[----:B------:R-:W-:Y:S02]  /*bc00*/  LOP3.LUT R90, R82, R136, R134, 0xfe, !PT ;  /* 0x00000088525a7212 */ /* 0x000fe400078efe86 */
[----:B------:R-:W-:Y:S02]  /*bc10*/  LOP3.LUT R82, R135, R127, R137, 0xfe, !PT ;  /* 0x0000007f87527212 */ /* 0x000fe400078efe89 */
[----:B------:R-:W-:Y:S02]  /*bc20*/  IADD3 R127, PT, PT, R88, 0x80, RZ ;  /* 0x00000080587f7810 */ /* 0x000fe40007ffe0ff */
[----:B------:R-:W-:Y:S02]  /*bc30*/  LOP3.LUT R83, R82, R83, RZ, 0xfc, !PT ;  /* 0x0000005352537212 */ /* 0x000fe400078efcff */
[----:B------:R-:W-:Y:S01]  /*bc40*/  LOP3.LUT R82, R90, 0xff, R99, 0xf8, !PT ;  /* 0x000000ff5a527812 */ /* 0x000fe200078ef863 */
[----:B0-----:R-:W-:-:S05]  /*bc50*/  IMAD.WIDE.U32 R80, R127, 0x8, R80 ;  /* 0x000000087f507825 */ /* 0x001fca00078e0050 */
[----:B------:R0:W-:Y:S02]  /*bc60*/  STG.E.64 desc[UR12][R80.64], R82 ;  /* 0x0000005250007986 */ /* 0x0001e4000c101b0c */
.L_x_2539:
[----:B-----5:R1:W5:Y:S04]  /*bc70*/  @P1 LDG.E.128 R72, desc[UR12][R132.64] ;  /* 0x0000000c84481981 */ /* 0x020368000c1e1d00 */
        /* <DEDUP_REMOVED lines=22> */
.L_x_2543:
[----:B------:R-:W-:-:S04]  /*bde0*/  VIADD R0, R0, 0x1 ;  /* 0x0000000100007836 */ /* 0x000fc80000000000 */
[C---:B-1----:R-:W-:Y:S01]  /*bdf0*/  IMAD.WIDE.U32 R128, R0.reuse, -0x2daee0ad, RZ ;  /* 0xd2511f5300807825 */ /* 0x042fe200078e00ff */
        /* <DEDUP_REMOVED lines=10> */
.L_x_2544:
        /* <DEDUP_REMOVED lines=42> */
.L_x_2542:
        /* <DEDUP_REMOVED lines=12> */
.L_x_2541:
        /* <DEDUP_REMOVED lines=21> */
.L_x_2547:
[----:B------:R-:W-:-:S04]  /*c350*/  IADD3 R0, PT, PT, R0, 0x1, RZ ;  /* 0x0000000100007810 */ /* 0x000fc80007ffe0ff */
[C---:B------:R-:W-:Y:S01]  /*c360*/  ISETP.NE.AND P3, PT, R0.reuse, RZ, PT ;  /* 0x000000ff0000720c */ /* 0x040fe20003f65270 */
[----:B-1----:R-:W-:-:S12]  /*c370*/  IMAD.WIDE.U32 R128, R0, -0x2daee0ad, RZ ;  /* 0xd2511f5300807825 */ /* 0x002fd800078e00ff */
        /* <DEDUP_REMOVED lines=9> */
.L_x_2548:
        /* <DEDUP_REMOVED lines=42> */
.L_x_2546:
        /* <DEDUP_REMOVED lines=14> */
.L_x_2545:
        /* <DEDUP_REMOVED lines=20> */
.L_x_2551:
[----:B------:R-:W-:-:S04]  /*c8d0*/  VIADD R0, R0, 0x1 ;  /* 0x0000000100007836 */ /* 0x000fc80000000000 */
[C---:B-1----:R-:W-:Y:S01]  /*c8e0*/  IMAD.WIDE.U32 R128, R0.reuse, -0x2daee0ad, RZ ;  /* 0xd2511f5300807825 */ /* 0x042fe200078e00ff */
        /* <DEDUP_REMOVED lines=10> */
.L_x_2552:
        /* <DEDUP_REMOVED lines=42> */
.L_x_2550:
        /* <DEDUP_REMOVED lines=12> */
.L_x_2549:
        /* <DEDUP_REMOVED lines=21> */
.L_x_2555:
        /* <DEDUP_REMOVED lines=12> */
.L_x_2556:
        /* <DEDUP_REMOVED lines=42> */
.L_x_2554:
        /* <DEDUP_REMOVED lines=14> */
.L_x_2553:
        /* <DEDUP_REMOVED lines=20> */
.L_x_2559:
        /* <DEDUP_REMOVED lines=12> */
.L_x_2560:
        /* <DEDUP_REMOVED lines=42> */
.L_x_2558:
        /* <DEDUP_REMOVED lines=12> */
.L_x_2557:
        /* <DEDUP_REMOVED lines=21> */
.L_x_2563:
        /* <DEDUP_REMOVED lines=12> */
.L_x_2564:
        /* <DEDUP_REMOVED lines=42> */
.L_x_2562:
        /* <DEDUP_REMOVED lines=14> */
.L_x_2561:
        /* <DEDUP_REMOVED lines=20> */
.L_x_2567:
        /* <DEDUP_REMOVED lines=12> */
.L_x_2568:
        /* <DEDUP_REMOVED lines=42> */
.L_x_2566:
        /* <DEDUP_REMOVED lines=12> */
.L_x_2565:
[----:B-1----:R-:W-:Y:S01]  /*e2d0*/  @!P2 PRMT R133, R79, 0x7632, R133 ;  /* 0x000076324f85a816 */ /* 0x002fe20000000085 */
        /* <DEDUP_REMOVED lines=20> */
.L_x_2571:
        /* <DEDUP_REMOVED lines=12> */
.L_x_2572:
        /* <DEDUP_REMOVED lines=42> */
.L_x_2570:
[----:B------:R-:W-:Y:S02]  /*e780*/  PRMT R82, R75, 0x7632, R82 ;  /* 0x000076324b527816 */ /* 0x000fe40000000052 */
        /* <DEDUP_REMOVED lines=13> */
.L_x_2569:
[----:B------:R-:W-:Y:S02]  /*e860*/  F2FP.BF16.F32.PACK_AB R83, RZ, R133 ;  /* 0x00000085ff53723e */ /* 0x000fe400000010ff */
[----:B------:R-:W-:Y:S02]  /*e870*/  PRMT R82, R118, 0x5410, R120 ;  /* 0x0000541076527816 */ /* 0x000fe40000000078 */
[----:B------:R-:W-:Y:S02]  /*e880*/  PRMT R81, R114, 0x5410, R106 ;  /* 0x0000541072517816 */ /* 0x000fe4000000006a */
[----:B------:R-:W-:Y:S02]  /*e890*/  PRMT R80, R94, 0x5410, R92 ;  /* 0x000054105e507816 */ /* 0x000fe4000000005c */
[----:B------:R-:W-:Y:S01]  /*e8a0*/  PRMT R83, R84, 0x5410, R83 ;  /* 0x0000541054537816 */ /* 0x000fe20000000053 */
[----:B------:R-:W-:Y:S06]  /*e8b0*/  BRA `(.L_x_2573) ;  /* 0x0000002800507947 */ /* 0x000fec0003800000 */
.L_x_2540:
[----:B------:R-:W-:Y:S01]  /*e8c0*/  IMAD.MOV.U32 R147, RZ, RZ, RZ ;  /* 0x000000ffff937224 */ /* 0x000fe200078e00ff */
[----:B0-----:R-:W-:Y:S01]  /*e8d0*/  MOV R80, R124 ;  /* 0x0000007c00507202 */ /* 0x001fe20000000f00 */
        /* <DEDUP_REMOVED lines=17> */
.L_x_2576:
        /* <DEDUP_REMOVED lines=12> */
.L_x_2577:
        /* <DEDUP_REMOVED lines=42> */
.L_x_2575:
[----:B------:R-:W-:Y:S01]  /*ed50*/  HFMA2 R82, -RZ, RZ, 0.1171875, 0 ;  /* 0x2f800000ff527431 */ /* 0x000fe200000001ff */
[----:B------:R-:W-:Y:S01]  /*ed60*/  I2FP.F32.U32 R81, R81 ;  /* 0x0000005100517245 */ /* 0x000fe20000201000 */
[----:B-----5:R-:W-:-:S04]  /*ed70*/  IMAD.U32 R83, R72, 0x10000, RZ ;  /* 0x0001000048537824 */ /* 0x020fc800078e00ff */
[----:B------:R-:W-:Y:S01]  /*ed80*/  FMUL.FTZ R83, R83, UR21 ;  /* 0x0000001553537c20 */ /* 0x000fe20008410000 */
[----:B------:R-:W-:-:S03]  /*ed90*/  FFMA.FTZ R81, R81, R82, 1.1641532182693481445e-10 ;  /* 0x2f00000051517423 */ /* 0x000fc60000010052 */
[----:B------:R-:W-:Y:S01]  /*eda0*/  FMUL.FTZ R83, R83, UR20 ;  /* 0x0000001453537c20 */ /* 0x000fe20008410000 */
[----:B------:R-:W-:Y:S01]  /*edb0*/  IMAD.U32 R82, R36, 0x10000, RZ ;  /* 0x0001000024527824 */ /* 0x000fe200078e00ff */
[----:B------:R-:W-:-:S04]  /*edc0*/  FSETP.GTU.FTZ.AND P2, PT, R81, UR23, PT ;  /* 0x0000001751007c0b */ /* 0x000fc8000bf5c000 */
[----:B------:R-:W-:Y:S02]  /*edd0*/  FSEL R147, R83, RZ, !P2 ;  /* 0x000000ff53937208 */ /* 0x000fe40005000000 */
[----:B------:R-:W-:-:S03]  /*ede0*/  SEL R99, RZ, 0x1, P2 ;  /* 0x00000001ff637807 */ /* 0x000fc60001000000 */
[----:B------:R-:W-:-:S07]  /*edf0*/  FMUL.FTZ R147, R82, R147 ;  /* 0x0000009352937220 */ /* 0x000fce0000410000 */
.L_x_2574:
        /* <DEDUP_REMOVED lines=16> */
.L_x_2580:
        /* <DEDUP_REMOVED lines=12> */
.L_x_2581:
        /* <DEDUP_REMOVED lines=42> */
.L_x_2579:
        /* <DEDUP_REMOVED lines=12> */
.L_x_2578:
        /* <DEDUP_REMOVED lines=16> */
.L_x_2584:
        /* <DEDUP_REMOVED lines=12> */
.L_x_2585:
        /* <DEDUP_REMOVED lines=42> */
.L_x_2583:
        /* <DEDUP_REMOVED lines=11> */
.L_x_2582:
        /* <DEDUP_REMOVED lines=16> */
.L_x_2588:
        /* <DEDUP_REMOVED lines=12> */
.L_x_2589:
        /* <DEDUP_REMOVED lines=42> */
.L_x_2587:
        /* <DEDUP_REMOVED lines=12> */
.L_x_2586:
        /* <DEDUP_REMOVED lines=16> */
.L_x_2592:
        /* <DEDUP_REMOVED lines=12> */
.L_x_2593:
        /* <DEDUP_REMOVED lines=42> */
.L_x_2591:
        /* <DEDUP_REMOVED lines=11> */
.L_x_2590:
        /* <DEDUP_REMOVED lines=16> */
.L_x_2596:
        /* <DEDUP_REMOVED lines=12> */
.L_x_2597:
        /* <DEDUP_REMOVED lines=42> */
.L_x_2595:
        /* <DEDUP_REMOVED lines=12> */
.L_x_2594:
        /* <DEDUP_REMOVED lines=16> */
.L_x_2600:
        /* <DEDUP_REMOVED lines=12> */
.L_x_2601:
        /* <DEDUP_REMOVED lines=42> */
.L_x_2599:
        /* <DEDUP_REMOVED lines=11> */
.L_x_2598:
[----:B------:R-:W-:Y:S01]  /*10c90*/  F2FP.BF16.F32.PACK_AB R84, RZ, R135 ;  /* 0x00000087ff54723e */ /* 0x000fe200000010ff */
[----:B------:R-:W-:Y:S01]  /*10ca0*/  IMAD.MOV.U32 R124, RZ, RZ, R80 ;  /* 0x000000ffff7c7224 */ /* 0x000fe200078e0050 */
[----:B-1----:R-:W-:Y:S01]  /*10cb0*/  MOV R133, RZ ;  /* 0x000000ff00857202 */ /* 0x002fe20000000f00 */
        /* <DEDUP_REMOVED lines=13> */
.L_x_2604:
        /* <DEDUP_REMOVED lines=12> */
.L_x_2605:
        /* <DEDUP_REMOVED lines=42> */
.L_x_2603:
        /* <DEDUP_REMOVED lines=12> */
.L_x_2602:
[----:B------:R-:W-:Y:S02]  /*111b0*/  F2FP.BF16.F32.PACK_AB R83, RZ, R133 ;  /* 0x00000085ff53723e */ /* 0x000fe400000010ff */
[----:B------:R-:W-:Y:S02]  /*111c0*/  PRMT R82, R118, 0x5410, R120 ;  /* 0x0000541076527816 */ /* 0x000fe40000000078 */
[----:B------:R-:W-:Y:S02]  /*111d0*/  PRMT R81, R106, 0x5410, R114 ;  /* 0x000054106a517816 */ /* 0x000fe40000000072 */
[----:B------:R-:W-:Y:S02]  /*111e0*/  PRMT R80, R94, 0x5410, R92 ;  /* 0x000054105e507816 */ /* 0x000fe4000000005c */
[----:B------:R-:W-:-:S07]  /*111f0*/  PRMT R83, R84, 0x5410, R83 ;  /* 0x0000541054537816 */ /* 0x000fce0000000053 */
.L_x_2573:
[C---:B------:R-:W-:Y:S01]  /*11200*/  IADD3 R151, PT, PT, R163.reuse, 0x100, RZ ;  /* 0x00000100a3977810 */ /* 0x040fe20007ffe0ff */
[----:B------:R-:W0:Y:S01]  /*11210*/  @P1 LDC.64 R148, c[0x0][0x390] ;  /* 0x0000e400ff941b82 */ /* 0x000e220000000a00 */
[----:B------:R-:W-:Y:S02]  /*11220*/  VIADD R84, R88, 0x180 ;  /* 0x0000018058547836 */ /* 0x000fe40000000000 */
[----:B------:R-:W-:Y:S02]  /*11230*/  VIADD R163, R163, 0x180 ;  /* 0x00000180a3a37836 */ /* 0x000fe40000000000 */
[----:B------:R-:W-:-:S03]  /*11240*/  IMAD.WIDE.U32 R150, R151, 0x10, R116 ;  /* 0x0000001097967825 */ /* 0x000fc600078e0074 */
[----:B------:R-:W1:Y:S02]  /*11250*/  @P0 LDC.64 R128, c[0x0][0x3a0] ;  /* 0x0000e800ff800b82 */ /* 0x000e640000000a00 */
[----:B------:R2:W-:Y:S01]  /*11260*/  STG.E.128 desc[UR12][R150.64], R80 ;  /* 0x0000005096007986 */ /* 0x0005e2000c101d0c */
[----:B0-----:R-:W-:-:S04]  /*11270*/  @P1 IMAD.WIDE.U32 R148, R84, 0x10, R148 ;  /* 0x0000001054941825 */ /* 0x001fc800078e0094 */
[----:B-1----:R-:W-:Y:S01]  /*11280*/  @P0 IMAD.WIDE.U32 R128, R163, 0x10, R128 ;  /* 0x00000010a3800825 */ /* 0x002fe200078e0080 */
[----:B--2---:R-:W-:Y:S06]  /*11290*/  @!P1 BRA `(.L_x_2606) ;  /* 0x0000000000549947 */ /* 0x004fec0003800000 */
[----:B------:R-:W-:Y:S01]  /*112a0*/  SHF.L.U32 R83, R105, 0x10, RZ ;  /* 0x0000001069537819 */ /* 0x000fe200000006ff */
        /* <DEDUP_REMOVED lines=12> */
[----:B------:R-:W-:-:S03]  /*11370*/  IMAD.WIDE.U32 R82, R83, 0x100, RZ ;  /* 0x0000010053527825 */ /* 0x000fc600078e00ff */
[----:B------:R-:W-:Y:S02]  /*11380*/  LOP3.LUT R92, R82, R152, R150, 0xfe, !PT ;  /* 0x00000098525c7212 */ /* 0x000fe400078efe96 */
[----:B------:R-:W-:Y:S01]  /*11390*/  LOP3.LUT R82, R151, R127, R153, 0xfe, !PT ;  /* 0x0000007f97527212 */ /* 0x000fe200078efe99 */
[----:B------:R-:W-:-:S03]  /*113a0*/  VIADD R127, R88, 0x100 ;  /* 0x00000100587f7836 */ /* 0x000fc60000000000 */
[----:B------:R-:W-:Y:S01]  /*113b0*/  LOP3.LUT R83, R82, R83, RZ, 0xfc, !PT ;  /* 0x0000005352537212 */ /* 0x000fe200078efcff */
[----:B0-----:R-:W-:Y:S01]  /*113c0*/  IMAD.WIDE.U32 R80, R127, 0x8, R80 ;  /* 0x000000087f507825 */ /* 0x001fe200078e0050 */
[----:B------:R-:W-:-:S05]  /*113d0*/  LOP3.LUT R82, R92, 0xff, R99, 0xf8, !PT ;  /* 0x000000ff5c527812 */ /* 0x000fca00078ef863 */
[----:B------:R0:W-:Y:S02]  /*113e0*/  STG.E.64 desc[UR12][R80.64], R82 ;  /* 0x0000005250007986 */ /* 0x0001e4000c101b0c */
.L_x_2606:
[----:B-----5:R1:W5:Y:S04]  /*113f0*/  @P1 LDG.E.128 R72, desc[UR12][R148.64] ;  /* 0x0000000c94481981 */ /* 0x020368000c1e1d00 */
[----:B------:R1:W5:Y:S01]  /*11400*/  @P0 LDG.E.128 R76, desc[UR12][R128.64] ;  /* 0x0000000c804c0981 */ /* 0x000362000c1e1d00 */
[----:B------:R-:W-:Y:S05]  /*11410*/  @!P0 BRA `(.L_x_2607) ;  /* 0x0000002c00088947 */ /* 0x000fea0003800000 */
[----:B------:R-:W-:-:S13]  /*11420*/  ISETP.GT.AND P0, PT, R86, RZ, PT ;  /* 0x000000ff5600720c */ /* 0x000fda0003f04270 */
[----:B-----5:R-:W-:Y:S01]  /*11430*/  @!P0 IMAD.U32 R161, R76, 0x10000, RZ ;  /* 0x000100004ca18824 */ /* 0x020fe200078e00ff */
[----:B0-----:R-:W-:Y:S01]  /*11440*/  @!P0 MOV R80, R124 ;  /* 0x0000007c00508202 */ /* 0x001fe20000000f00 */
        /* <DEDUP_REMOVED lines=17> */
.L_x_2610:
        /* <DEDUP_REMOVED lines=12> */
.L_x_2611:
        /* <DEDUP_REMOVED lines=42> */
.L_x_2609:
        /* <DEDUP_REMOVED lines=12> */
.L_x_2608:
        /* <DEDUP_REMOVED lines=21> */
.L_x_2614:
        /* <DEDUP_REMOVED lines=12> */
.L_x_2615:
        /* <DEDUP_REMOVED lines=42> */
.L_x_2613:
        /* <DEDUP_REMOVED lines=14> */
.L_x_2612:
        /* <DEDUP_REMOVED lines=20> */
.L_x_2618:
        /* <DEDUP_REMOVED lines=12> */
.L_x_2619:
        /* <DEDUP_REMOVED lines=42> */
.L_x_2617:
        /* <DEDUP_REMOVED lines=12> */
.L_x_2616:
        /* <DEDUP_REMOVED lines=21> */
.L_x_2622:
        /* <DEDUP_REMOVED lines=12> */
.L_x_2623:
        /* <DEDUP_REMOVED lines=39> */
[----:B------:R-:W-:Y:S01]  /*128f0*/  HFMA2 R81, -RZ, RZ, 0, 0 ;  /* 0x00000000ff517431 */ /* 0x000fe200000001ff */
[----:B------:R-:W-:Y:S01]  /*12900*/  MOV R86, R80 ;  /* 0x0000005000567202 */ /* 0x000fe20000000f00 */
[----:B------:R-:W-:-:S07]  /*12910*/  IMAD.MOV.U32 R82, RZ, RZ, R94 ;  /* 0x000000ffff527224 */ /* 0x000fce00078e005e */
.L_x_2621:
[----:B------:R-:W-:Y:S01]  /*12920*/  PRMT R83, R73, 0x7632, R83 ;  /* 0x0000763249537816 */ /* 0x000fe20000000053 */
[----:B------:R-:W-:Y:S01]  /*12930*/  IMAD.MOV.U32 R127, RZ, RZ, 0x2f800000 ;  /* 0x2f800000ff7f7424 */ /* 0x000fe200078e00ff */
[----:B------:R-:W-:Y:S02]  /*12940*/  I2FP.F32.U32 R80, R82 ;  /* 0x0000005200507245 */ /* 0x000fe40000201000 */
[----:B------:R-:W-:Y:S02]  /*12950*/  SHF.L.U32 R83, R83, 0x10, RZ ;  /* 0x0000001053537819 */ /* 0x000fe400000006ff */
[----:B------:R-:W-:Y:S01]  /*12960*/  PRMT R82, R77, 0x7632, R82 ;  /* 0x000076324d527816 */ /* 0x000fe20000000052 */
[----:B------:R-:W-:Y:S02]  /*12970*/  FFMA.FTZ R80, R80, R127, 1.1641532182693481445e-10 ;  /* 0x2f00000050507423 */ /* 0x000fe4000001007f */
[----:B------:R-:W-:Y:S01]  /*12980*/  FMUL.FTZ R83, R83, UR21 ;  /* 0x0000001553537c20 */ /* 0x000fe20008410000 */
[----:B------:R-:W-:-:S02]  /*12990*/  SHF.L.U32 R82, R82, 0x10, RZ ;  /* 0x0000001052527819 */ /* 0x000fc400000006ff */
[----:B------:R-:W-:Y:S01]  /*129a0*/  FSETP.GTU.FTZ.AND P2, PT, R80, UR23, PT ;  /* 0x0000001750007c0b */ /* 0x000fe2000bf5c000 */
[----:B------:R-:W-:Y:S01]  /*129b0*/  FMUL.FTZ R83, R83, UR20 ;  /* 0x0000001453537c20 */ /* 0x000fe20008410000 */
[----:B------:R-:W-:Y:S02]  /*129c0*/  IMAD.U32 R80, R22, 0x10000, RZ ;  /* 0x0001000016507824 */ /* 0x000fe400078e00ff */
[----:B------:R-:W-:Y:S02]  /*129d0*/  SEL R102, RZ, 0x1, P2 ;  /* 0x00000001ff667807 */ /* 0x000fe40001000000 */
[----:B------:R-:W-:-:S05]  /*129e0*/  FSEL R83, R83, RZ, !P2 ;  /* 0x000000ff53537208 */ /* 0x000fca0005000000 */
[----:B------:R-:W-:-:S07]  /*129f0*/  FFMA.FTZ R155, R83, R80, R82 ;  /* 0x00000050539b7223 */ /* 0x000fce0000010052 */
.L_x_2620:
[----:B------:R-:W-:Y:S01]  /*12a00*/  F2FP.BF16.F32.PACK_AB R94, RZ, R155 ;  /* 0x0000009bff5e723e */ /* 0x000fe200000010ff */
[----:B------:R-:W-:Y:S01]  /*12a10*/  @!P0 IMAD.U32 R153, R78, 0x10000, RZ ;  /* 0x000100004e998824 */ /* 0x000fe200078e00ff */
[----:B------:R-:W-:Y:S01]  /*12a20*/  @!P0 MOV R80, R81 ;  /* 0x0000005100508202 */ /* 0x000fe20000000f00 */
[----:B------:R-:W-:Y:S01]  /*12a30*/  @!P0 IMAD.MOV.U32 R106, RZ, RZ, R86 ;  /* 0x000000ffff6a8224 */ /* 0x000fe200078e0056 */
        /* <DEDUP_REMOVED lines=16> */
.L_x_2626:
[----:B------:R-:W-:-:S04]  /*12b40*/  VIADD R0, R0, 0x1 ;  /* 0x0000000100007836 */ /* 0x000fc80000000000 */
[C---:B-1----:R-:W-:Y:S01]  /*12b50*/  IMAD.WIDE.U32 R128, R0.reuse, -0x2daee0ad, RZ ;  /* 0xd2511f5300807825 */ /* 0x042fe200078e00ff */
        /* <DEDUP_REMOVED lines=10> */
.L_x_2627:
        /* <DEDUP_REMOVED lines=39> */
[----:B------:R-:W-:Y:S01]  /*12e70*/  HFMA2 R80, -RZ, RZ, 0, 0 ;  /* 0x00000000ff507431 */ /* 0x000fe200000001ff */
[----:B------:R-:W-:Y:S01]  /*12e80*/  LOP3.LUT R110, R82, UR42, R81, 0x96, !PT ;  /* 0x0000002a526e7c12 */ /* 0x000fe2000f8e9651 */
[----:B------:R-:W-:-:S07]  /*12e90*/  IMAD.MOV.U32 R82, RZ, RZ, R86 ;  /* 0x000000ffff527224 */ /* 0x000fce00078e0056 */
.L_x_2625:
        /* <DEDUP_REMOVED lines=12> */
.L_x_2624:
        /* <DEDUP_REMOVED lines=21> */
.L_x_2630:
        /* <DEDUP_REMOVED lines=12> */
.L_x_2631:
        /* <DEDUP_REMOVED lines=42> */
.L_x_2629:
        /* <DEDUP_REMOVED lines=14> */
.L_x_2628:
[----:B------:R-:W-:Y:S01]  /*134f0*/  F2FP.BF16.F32.PACK_AB R122, RZ, R151 ;  /* 0x00000097ff7a723e */ /* 0x000fe200000010ff */
[----:B-1----:R-:W-:Y:S01]  /*13500*/  @!P0 IMAD.U32 R149, R79, 0x10000, RZ ;  /* 0x000100004f958824 */ /* 0x002fe200078e00ff */
        /* <DEDUP_REMOVED lines=18> */
.L_x_2634:
        /* <DEDUP_REMOVED lines=12> */
.L_x_2635:
        /* <DEDUP_REMOVED lines=42> */
.L_x_2633:
        /* <DEDUP_REMOVED lines=12> */
.L_x_2632:
        /* <DEDUP_REMOVED lines=21> */
.L_x_2638:
        /* <DEDUP_REMOVED lines=12> */
.L_x_2639:
        /* <DEDUP_REMOVED lines=42> */
.L_x_2637:
        /* <DEDUP_REMOVED lines=10> */
[----:B------:R-:W-:Y:S02]  /*13fa0*/  SHF.L.U32 R81, R81, 0x10, RZ ;  /* 0x0000001051517819 */ /* 0x000fe400000006ff */
[----:B------:R-:W-:Y:S02]  /*13fb0*/  SEL R112, RZ, 0x1, P0 ;  /* 0x00000001ff707807 */ /* 0x000fe40000000000 */
[----:B------:R-:W-:-:S05]  /*13fc0*/  FSEL R82, R82, RZ, !P0 ;  /* 0x000000ff52527208 */ /* 0x000fca0004000000 */
[----:B------:R-:W-:-:S07]  /*13fd0*/  FFMA.FTZ R127, R82, R127, R81 ;  /* 0x0000007f527f7223 */ /* 0x000fce0000010051 */
.L_x_2636:
[----:B------:R-:W-:Y:S02]  /*13fe0*/  F2FP.BF16.F32.PACK_AB R83, RZ, R127 ;  /* 0x0000007fff53723e */ /* 0x000fe400000010ff */
[----:B------:R-:W-:Y:S02]  /*13ff0*/  PRMT R82, R118, 0x5410, R122 ;  /* 0x0000541076527816 */ /* 0x000fe4000000007a */
[----:B------:R-:W-:Y:S02]  /*14000*/  PRMT R81, R92, 0x5410, R94 ;  /* 0x000054105c517816 */ /* 0x000fe4000000005e */
[----:B------:R-:W-:Y:S02]  /*14010*/  PRMT R80, R90, 0x5410, R88 ;  /* 0x000054105a507816 */ /* 0x000fe40000000058 */
[----:B------:R-:W-:Y:S01]  /*14020*/  PRMT R83, R86, 0x5410, R83 ;  /* 0x0000541056537816 */ /* 0x000fe20000000053 */
[----:B------:R-:W-:Y:S06]  /*14030*/  BRA `(.L_x_2640) ;  /* 0x0000002800507947 */ /* 0x000fec0003800000 */
.L_x_2607:
[----:B------:R-:W-:Y:S01]  /*14040*/  IMAD.MOV.U32 R161, RZ, RZ, RZ ;  /* 0x000000ffffa17224 */ /* 0x000fe200078e00ff */
[----:B0-----:R-:W-:Y:S01]  /*14050*/  MOV R80, R124 ;  /* 0x0000007c00507202 */ /* 0x001fe20000000f00 */
        /* <DEDUP_REMOVED lines=17> */
.L_x_2643:
        /* <DEDUP_REMOVED lines=12> */
.L_x_2644:
        /* <DEDUP_REMOVED lines=42> */
.L_x_2642:
        /* <DEDUP_REMOVED lines=11> */
.L_x_2641:
[----:B------:R-:W-:Y:S01]  /*14580*/  F2FP.BF16.F32.PACK_AB R90, RZ, R161 ;  /* 0x000000a1ff5a723e */ /* 0x000fe200000010ff */
[----:B------:R-:W-:Y:S01]  /*14590*/  IMAD.MOV.U32 R81, RZ, RZ, R80 ;  /* 0x000000ffff517224 */ /* 0x000fe200078e0050 */
[----:B------:R-:W-:Y:S01]  /*145a0*/  MOV R159, RZ ;  /* 0x000000ff009f7202 */ /* 0x000fe20000000f00 */
        /* <DEDUP_REMOVED lines=13> */
.L_x_2647:
[----:B------:R-:W-:-:S04]  /*14680*/  IADD3 R0, PT, PT, R0, 0x1, RZ ;  /* 0x0000000100007810 */ /* 0x000fc80007ffe0ff */
[C---:B------:R-:W-:Y:S01]  /*14690*/  ISETP.NE.AND P0, PT, R0.reuse, RZ, PT ;  /* 0x000000ff0000720c */ /* 0x040fe20003f05270 */
[----:B-1----:R-:W-:-:S12]  /*146a0*/  IMAD.WIDE.U32 R128, R0, -0x2daee0ad, RZ ;  /* 0xd2511f5300807825 */ /* 0x002fd800078e00ff */
        /* <DEDUP_REMOVED lines=9> */
.L_x_2648:
        /* <DEDUP_REMOVED lines=42> */
.L_x_2646:
[----:B-----5:R-:W-:Y:S02]  /*149e0*/  PRMT R83, R72, 0x7632, R83 ;  /* 0x0000763248537816 */ /* 0x020fe40000000053 */
[----:B------:R-:W-:Y:S02]  /*149f0*/  I2FP.F32.U32 R80, R82 ;  /* 0x0000005200507245 */ /* 0x000fe40000201000 */
[----:B------:R-:W-:Y:S01]  /*14a00*/  MOV R127, 0x2f800000 ;  /* 0x2f800000007f7802 */ /* 0x000fe20000000f00 */
[----:B------:R-:W-:-:S04]  /*14a10*/  IMAD.U32 R83, R83, 0x10000, RZ ;  /* 0x0001000053537824 */ /* 0x000fc800078e00ff */
[----:B------:R-:W-:Y:S01]  /*14a20*/  FFMA.FTZ R80, R80, R127, 1.1641532182693481445e-10 ;  /* 0x2f00000050507423 */ /* 0x000fe2000001007f */
[----:B------:R-:W-:-:S04]  /*14a30*/  FMUL.FTZ R83, R83, UR21 ;  /* 0x0000001553537c20 */ /* 0x000fc80008410000 */
[----:B------:R-:W-:Y:S01]  /*14a40*/  FMUL.FTZ R83, R83, UR20 ;  /* 0x0000001453537c20 */ /* 0x000fe20008410000 */
[----:B------:R-:W-:Y:S02]  /*14a50*/  FSETP.GTU.FTZ.AND P0, PT, R80, UR23, PT ;  /* 0x0000001750007c0b */ /* 0x000fe4000bf1c000 */
[----:B------:R-:W-:Y:S02]  /*14a60*/  SHF.L.U32 R80, R23, 0x10, RZ ;  /* 0x0000001017507819 */ /* 0x000fe400000006ff */
[----:B------:R-:W-:Y:S02]  /*14a70*/  FSEL R83, R83, RZ, !P0 ;  /* 0x000000ff53537208 */ /* 0x000fe40004000000 */
[----:B------:R-:W-:-:S03]  /*14a80*/  SEL R100, RZ, 0x1, P0 ;  /* 0x00000001ff647807 */ /* 0x000fc60000000000 */
[----:B------:R-:W-:-:S07]  /*14a90*/  FMUL.FTZ R159, R80, R83 ;  /* 0x00000053509f7220 */ /* 0x000fce0000410000 */
.L_x_2645:
        /* <DEDUP_REMOVED lines=16> */
.L_x_2651:
        /* <DEDUP_REMOVED lines=12> */
.L_x_2652:
        /* <DEDUP_REMOVED lines=41> */
[----:B------:R-:W-:-:S07]  /*14ef0*/  HFMA2 R80, -RZ, RZ, 0, 0 ;  /* 0x00000000ff507431 */ /* 0x000fce00000001ff */
.L_x_2650:
        /* <DEDUP_REMOVED lines=11> */
.L_x_2649:
        /* <DEDUP_REMOVED lines=16> */
.L_x_2655:
        /* <DEDUP_REMOVED lines=12> */
.L_x_2656:
        /* <DEDUP_REMOVED lines=42> */
.L_x_2654:
        /* <DEDUP_REMOVED lines=12> */
.L_x_2653:
        /* <DEDUP_REMOVED lines=16> */
.L_x_2659:
        /* <DEDUP_REMOVED lines=12> */
.L_x_2660:
        /* <DEDUP_REMOVED lines=42> */
.L_x_2658:
        /* <DEDUP_REMOVED lines=11> */
.L_x_2657:
        /* <DEDUP_REMOVED lines=16> */
.L_x_2663:
        /* <DEDUP_REMOVED lines=12> */
.L_x_2664:
        /* <DEDUP_REMOVED lines=42> */
.L_x_2662:
        /* <DEDUP_REMOVED lines=12> */
.L_x_2661:
[----:B------:R-:W-:Y:S01]  /*15f00*/  F2FP.BF16.F32.PACK_AB R118, RZ, R151 ;  /* 0x00000097ff76723e */ /* 0x000fe200000010ff */
[----:B-1----:R-:W-:Y:S01]  /*15f10*/  IMAD.MOV.U32 R149, RZ, RZ, RZ ;  /* 0x000000ffff957224 */ /* 0x002fe200078e00ff */
        /* <DEDUP_REMOVED lines=14> */
.L_x_2667:
        /* <DEDUP_REMOVED lines=12> */
.L_x_2668:
        /* <DEDUP_REMOVED lines=42> */
.L_x_2666:
        /* <DEDUP_REMOVED lines=11> */
.L_x_2665:
        /* <DEDUP_REMOVED lines=16> */
.L_x_2671:
        /* <DEDUP_REMOVED lines=12> */
.L_x_2672:
        /* <DEDUP_REMOVED lines=42> */
.L_x_2670:
[----:B-----5:R-:W-:Y:S02]  /*16870*/  PRMT R82, R75, 0x7632, R82 ;  /* 0x000076324b527816 */ /* 0x020fe40000000052 */
[----:B------:R-:W-:Y:S02]  /*16880*/  I2FP.F32.U32 R80, R81 ;  /* 0x0000005100507245 */ /* 0x000fe40000201000 */
[----:B------:R-:W-:Y:S01]  /*16890*/  MOV R81, 0x2f800000 ;  /* 0x2f80000000517802 */ /* 0x000fe20000000f00 */
[----:B------:R-:W-:Y:S01]  /*168a0*/  IMAD.U32 R82, R82, 0x10000, RZ ;  /* 0x0001000052527824 */ /* 0x000fe200078e00ff */
[----:B------:R-:W-:-:S03]  /*168b0*/  SHF.L.U32 R127, R20, 0x10, RZ ;  /* 0x00000010147f7819 */ /* 0x000fc600000006ff */
[----:B------:R-:W-:Y:S01]  /*168c0*/  FFMA.FTZ R80, R80, R81, 1.1641532182693481445e-10 ;  /* 0x2f00000050507423 */ /* 0x000fe20000010051 */
[----:B------:R-:W-:-:S04]  /*168d0*/  FMUL.FTZ R82, R82, UR21 ;  /* 0x0000001552527c20 */ /* 0x000fc80008410000 */
[----:B------:R-:W-:Y:S01]  /*168e0*/  FMUL.FTZ R82, R82, UR20 ;  /* 0x0000001452527c20 */ /* 0x000fe20008410000 */
[----:B------:R-:W-:-:S04]  /*168f0*/  FSETP.GTU.FTZ.AND P0, PT, R80, UR23, PT ;  /* 0x0000001750007c0b */ /* 0x000fc8000bf1c000 */
[----:B------:R-:W-:Y:S02]  /*16900*/  FSEL R82, R82, RZ, !P0 ;  /* 0x000000ff52527208 */ /* 0x000fe40004000000 */
[----:B------:R-:W-:-:S03]  /*16910*/  SEL R112, RZ, 0x1, P0 ;  /* 0x00000001ff707807 */ /* 0x000fc60000000000 */
[----:B------:R-:W-:-:S07]  /*16920*/  FMUL.FTZ R127, R127, R82 ;  /* 0x000000527f7f7220 */ /* 0x000fce0000410000 */
.L_x_2669:
[----:B------:R-:W-:Y:S02]  /*16930*/  F2FP.BF16.F32.PACK_AB R83, RZ, R127 ;  /* 0x0000007fff53723e */ /* 0x000fe400000010ff */
[----:B------:R-:W-:Y:S02]  /*16940*/  PRMT R82, R114, 0x5410, R118 ;  /* 0x0000541072527816 */ /* 0x000fe40000000076 */
[----:B------:R-:W-:Y:S02]  /*16950*/  PRMT R81, R92, 0x5410, R94 ;  /* 0x000054105c517816 */ /* 0x000fe4000000005e */
[----:B------:R-:W-:Y:S02]  /*16960*/  PRMT R80, R90, 0x5410, R88 ;  /* 0x000054105a507816 */ /* 0x000fe40000000058 */
[----:B------:R-:W-:-:S07]  /*16970*/  PRMT R83, R86, 0x5410, R83 ;  /* 0x0000541056537816 */ /* 0x000fce0000000053 */
.L_x_2640:
        /* <DEDUP_REMOVED lines=55> */
.L_x_2673:
[----:B0-----:R-:W0:Y:S01]  /*16cf0*/  SHFL.BFLY PT, R81, R86, 0x1, 0x1f ;  /* 0x0c201f0056517f89 */ /* 0x001e2200000e0000 */
[----:B------:R-:W-:Y:S01]  /*16d00*/  BSSY.RECONVERGENT B0, `(.L_x_2674) ;  /* 0x0000061000007945 */ /* 0x000fe20003800200 */
[----:B------:R-:W1:Y:S01]  /*16d10*/  S2R R163, SR_TID.X ;  /* 0x0000000000a37919 */ /* 0x000e620000002100 */
        /* <DEDUP_REMOVED lines=76> */
[----:B------:R-:W-:-:S04]  /*171e0*/  HFMA2 R84, -RZ, RZ, 0, 0 ;  /* 0x00000000ff547431 */ /* 0x000fc800000001ff */
[----:B------:R-:W0:Y:S02]  /*171f0*/  SHFL.BFLY PT, R81, R82, 0x2, 0x1f ;  /* 0x0c401f0052517f89 */ /* 0x000e2400000e0000 */
[----:B0-----:R-:W-:-:S05]  /*17200*/  FADD.FTZ R83, R82, R81 ;  /* 0x0000005152537221 */ /* 0x001fca0000010000 */
[----:B------:R-:W0:Y:S02]  /*17210*/  SHFL.BFLY PT, R86, R83, 0x4, 0x1f ;  /* 0x0c801f0053567f89 */ /* 0x000e2400000e0000 */
[----:B0-----:R-:W-:-:S05]  /*17220*/  FADD.FTZ R86, R83, R86 ;  /* 0x0000005653567221 */ /* 0x001fca0000010000 */
[----:B------:R-:W0:Y:S02]  /*17230*/  SHFL.BFLY PT, R81, R86, 0x8, 0x1f ;  /* 0x0d001f0056517f89 */ /* 0x000e2400000e0000 */
[----:B0-----:R-:W-:Y:S01]  /*17240*/  FADD.FTZ R88, R86, R81 ;  /* 0x0000005156587221 */ /* 0x001fe20000010000 */
[----:B-1----:R-:W-:-:S04]  /*17250*/  LOP3.LUT P0, R81, R163, 0x1f, RZ, 0xc0, !PT ;  /* 0x0000001fa3517812 */ /* 0x002fc8000780c0ff */
        /* <DEDUP_REMOVED lines=11> */
.L_x_2675:
[----:B------:R-:W-:Y:S05]  /*17310*/  BSYNC.RECONVERGENT B0 ;  /* 0x0000000000007941 */ /* 0x000fea0003800200 */
.L_x_2674:
[----:B------:R-:W-:Y:S01]  /*17320*/  BAR.SYNC.DEFER_BLOCKING 0x0 ;  /* 0x0000000000007b1d */ /* 0x000fe20000010000 */
[----:B0-----:R-:W-:-:S05]  /*17330*/  CS2R R80, SRZ ;  /* 0x0000000000507805 */ /* 0x001fca000001ff00 */
[----:B------:R-:W-:Y:S04]  /*17340*/  BSSY.RECONVERGENT B0, `(.L_x_2676) ;  /* 0x000000a000007945 */ /* 0x000fe80003800200 */
        /* <DEDUP_REMOVED lines=9> */
.L_x_2677:
[----:B------:R-:W-:Y:S05]  /*173e0*/  BSYNC.RECONVERGENT B0 ;  /* 0x0000000000007941 */ /* 0x000fea0003800200 */
.L_x_2676:
[----:B------:R-:W1:Y:S01]  /*173f0*/  SHFL.DOWN PT, R83, R84, 0x2, 0x1f ;  /* 0x08401f0054537f89 */ /* 0x000e6200000e0000 */
[----:B------:R-:W-:Y:S01]  /*17400*/  ISETP.NE.AND P0, PT, R163, RZ, PT ;  /* 0x000000ffa300720c */ /* 0x000fe20003f05270 */
[----:B------:R-:W-:Y:S01]  /*17410*/  UISETP.GE.AND UP1, UPT, UR6, 0x1, UPT ;  /* 0x000000010600788c */ /* 0x000fe2000bf26270 */
[----:B------:R-:W-:Y:S01]  /*17420*/  ISETP.NE.AND P1, PT, RZ, UR24, PT ;  /* 0x00000018ff007c0c */ /* 0x000fe2000bf25270 */
[----:B0-----:R-:W0:Y:S04]  /*17430*/  SHFL.DOWN PT, R117, R80, 0x2, 0x1f ;  /* 0x08401f0050757f89 */ /* 0x001e2800000e0000 */
        /* <DEDUP_REMOVED lines=42> */
[----:B0-----:R-:W-:Y:S01]  /*176e0*/  @!P0 IMAD.WIDE R80, R86, 0x4, R80 ;  /* 0x0000000456508825 */ /* 0x001fe200078e0250 */
[----:B------:R-:W0:Y:S03]  /*176f0*/  MUFU.RSQ R117, R84 ;  /* 0x0000005400757308 */ /* 0x000e260000001400 */
[----:B---3--:R-:W-:-:S05]  /*17700*/  @!P0 IMAD.WIDE R82, R129, 0x4, R82 ;  /* 0x0000000481528825 */ /* 0x008fca00078e0252 */
[----:B------:R1:W-:Y:S04]  /*17710*/  @!P0 STG.E desc[UR12][R82.64], R165 ;  /* 0x000000a552008986 */ /* 0x0003e8000c10190c */
[----:B0-----:R1:W-:Y:S01]  /*17720*/  @!P0 STG.E desc[UR12][R80.64], R117 ;  /* 0x0000007550008986 */ /* 0x0013e2000c10190c */
[----:B------:R-:W-:Y:S05]  /*17730*/  BRA.U !UP1, `(.L_x_2678) ;  /* 0x0000000d09747547 */ /* 0x000fea000b800000 */
[----:B-1----:R-:W-:Y:S01]  /*17740*/  FSEL R80, R165, RZ, !P1 ;  /* 0x000000ffa5507208 */ /* 0x002fe20004800000 */
[----:B------:R-:W-:Y:S01]  /*17750*/  IMAD.U32 R128, R24, 0x10000, RZ ;  /* 0x0001000018807824 */ /* 0x000fe200078e00ff */
[----:B------:R-:W-:Y:S01]  /*17760*/  SHF.L.U32 R129, R98, 0x10, RZ ;  /* 0x0000001062817819 */ /* 0x000fe200000006ff */
[----:B------:R-:W-:Y:S01]  /*17770*/  UIADD3 UR4, UPT, UPT, UR6, -0x1, URZ ;  /* 0xffffffff06047890 */ /* 0x000fe2000fffe0ff */
[----:B------:R-:W-:Y:S01]  /*17780*/  SHF.L.U32 R130, R68, 0x10, RZ ;  /* 0x0000001044827819 */ /* 0x000fe200000006ff */
        /* <DEDUP_REMOVED lines=66> */
[----:B------:R-:W-:Y:S01]  /*17bb0*/  SHF.L.U32 R131, R97, 0x10, RZ ;  /* 0x0000001061837819 */ /* 0x000fe200000006ff */
[----:B------:R-:W-:-:S02]  /*17bc0*/  IMAD.U32 R129, R6, 0x10000, RZ ;  /* 0x0001000006817824 */ /* 0x000fc400078e00ff */
[----:B------:R-:W-:Y:S01]  /*17bd0*/  FFMA.FTZ R85, R85, R128, R130 ;  /* 0x0000008055557223 */ /* 0x000fe20000010082 */
[----:B------:R-:W-:Y:S01]  /*17be0*/  SHF.L.U32 R130, R69, 0x10, RZ ;  /* 0x0000001045827819 */ /* 0x000fe200000006ff */
[----:B------:R-:W-:Y:S02]  /*17bf0*/  IMAD.U32 R128, R25, 0x10000, RZ ;  /* 0x0001000019807824 */ /* 0x000fe400078e00ff */
[----:B------:R-:W-:Y:S01]  /*17c00*/  FFMA.FTZ R84, R84, R129, R131 ;  /* 0x0000008154547223 */ /* 0x000fe20000010083 */
[----:B------:R-:W-:Y:S01]  /*17c10*/  PRMT R129, R27, 0x7632, R129 ;  /* 0x000076321b817816 */ /* 0x000fe20000000081 */
[----:B------:R-:W-:Y:S01]  /*17c20*/  IMAD.U32 R132, R26, 0x10000, RZ ;  /* 0x000100001a847824 */ /* 0x000fe200078e00ff */
[----:B------:R-:W-:Y:S01]  /*17c30*/  PRMT R131, R71, 0x7632, R131 ;  /* 0x0000763247837816 */ /* 0x000fe20000000083 */
[----:B------:R-:W-:Y:S01]  /*17c40*/  IMAD.U32 R136, R27, 0x10000, RZ ;  /* 0x000100001b887824 */ /* 0x000fe200078e00ff */
[----:B------:R-:W-:Y:S01]  /*17c50*/  SHF.L.U32 R134, R70, 0x10, RZ ;  /* 0x0000001046867819 */ /* 0x000fe200000006ff */
[----:B------:R-:W-:Y:S01]  /*17c60*/  IMAD.U32 R133, R5, 0x10000, RZ ;  /* 0x0001000005857824 */ /* 0x000fe200078e00ff */
        /* <DEDUP_REMOVED lines=9> */
[----:B------:R-:W-:Y:S01]  /*17d00*/  FFMA.FTZ R94, R94, R133, R135 ;  /* 0x000000855e5e7223 */ /* 0x000fe20000010087 */
[----:B------:R-:W-:Y:S01]  /*17d10*/  SHF.L.U32 R134, R65, 0x10, RZ ;  /* 0x0000001041867819 */ /* 0x000fe200000006ff */
[C---:B------:R-:W-:Y:S01]  /*17d20*/  IMAD.U32 R132, R45.reuse, 0x10000, RZ ;  /* 0x000100002d847824 */ /* 0x040fe200078e00ff */
[----:B------:R-:W-:Y:S01]  /*17d30*/  PRMT R136, R45, 0x7632, R136 ;  /* 0x000076322d887816 */ /* 0x000fe20000000088 */
[----:B------:R-:W-:Y:S01]  /*17d40*/  IMAD.U32 R133, R44, 0x10000, RZ ;  /* 0x000100002c857824 */ /* 0x000fe200078e00ff */
[----:B------:R-:W-:Y:S01]  /*17d50*/  PRMT R138, R65, 0x7632, R138 ;  /* 0x00007632418a7816 */ /* 0x000fe2000000008a */
        /* <DEDUP_REMOVED lines=12> */
[----:B------:R-:W-:Y:S01]  /*17e20*/  IMAD.U32 R130, R46, 0x10000, RZ ;  /* 0x000100002e827824 */ /* 0x000fe200078e00ff */
[----:B------:R-:W-:Y:S01]  /*17e30*/  PRMT R133, R47, 0x7632, R133 ;  /* 0x000076322f857816 */ /* 0x000fe20000000085 */
[----:B------:R-:W-:Y:S01]  /*17e40*/  IMAD.U32 R131, R131, 0x10000, RZ ;  /* 0x0001000083837824 */ /* 0x000fe200078e00ff */
[----:B------:R-:W-:Y:S01]  /*17e50*/  PRMT R135, R67, 0x7632, R135 ;  /* 0x0000763243877816 */ /* 0x000fe20000000087 */
        /* <DEDUP_REMOVED lines=8> */
[----:B------:R-:W-:-:S02]  /*17ee0*/  IMAD.U32 R135, R135, 0x10000, RZ ;  /* 0x0001000087877824 */ /* 0x000fc400078e00ff */
[----:B------:R-:W-:Y:S01]  /*17ef0*/  FFMA.FTZ R130, R122, R129, R131 ;  /* 0x000000817a827223 */ /* 0x000fe20000010083 */
[----:B------:R-:W-:Y:S01]  /*17f00*/  FFMA.FTZ R129, R116, R137, R139 ;  /* 0x0000008974817223 */ /* 0x000fe2000001008b */
[----:B------:R-:W-:Y:S01]  /*17f10*/  PRMT R132, R48, 0x7632, R132 ;  /* 0x0000763230847816 */ /* 0x000fe20000000084 */
[----:B------:R-:W-:Y:S01]  /*17f20*/  FFMA.FTZ R131, R119, R134, R136 ;  /* 0x0000008677837223 */ /* 0x000fe20000010088 */
[----:B------:R-:W-:Y:S01]  /*17f30*/  PRMT R116, R60, 0x7632, R116 ;  /* 0x000076323c747816 */ /* 0x000fe20000000074 */
[----:B------:R-:W-:Y:S01]  /*17f40*/  FFMA.FTZ R134, R118, R133, R135 ;  /* 0x0000008576867223 */ /* 0x000fe20000010087 */
[C---:B------:R-:W-:Y:S01]  /*17f50*/  PRMT R136, R49.reuse, 0x7632, R136 ;  /* 0x0000763231887816 */ /* 0x040fe20000000088 */
[----:B------:R-:W-:Y:S01]  /*17f60*/  IMAD.U32 R133, R49, 0x10000, RZ ;  /* 0x0001000031857824 */ /* 0x000fe200078e00ff */
[C---:B------:R-:W-:Y:S01]  /*17f70*/  PRMT R118, R61.reuse, 0x7632, R118 ;  /* 0x000076323d767816 */ /* 0x040fe20000000076 */
[----:B------:R-:W-:Y:S01]  /*17f80*/  IMAD.U32 R132, R132, 0x10000, RZ ;  /* 0x0001000084847824 */ /* 0x000fe200078e00ff */
[----:B------:R-:W-:Y:S01]  /*17f90*/  SHF.L.U32 R119, R61, 0x10, RZ ;  /* 0x000000103d777819 */ /* 0x000fe200000006ff */
[C---:B------:R-:W-:Y:S01]  /*17fa0*/  IMAD.U32 R122, R50.reuse, 0x10000, RZ ;  /* 0x00010000327a7824 */ /* 0x040fe200078e00ff */
        /* <DEDUP_REMOVED lines=12> */
[----:B------:R-:W-:Y:S01]  /*18070*/  PRMT R115, R52, 0x7632, R115 ;  /* 0x0000763234737816 */ /* 0x000fe20000000073 */
[----:B------:R-:W-:Y:S01]  /*18080*/  FFMA.FTZ R136, R113, R136, R118 ;  /* 0x0000008871887223 */ /* 0x000fe20000010076 */
[C---:B------:R-:W-:Y:S01]  /*18090*/  PRMT R119, R56.reuse, 0x7632, R119 ;  /* 0x0000763238777816 */ /* 0x040fe20000000077 */
[----:B------:R-:W-:Y:S01]  /*180a0*/  FFMA.FTZ R138, R107, R140, R142 ;  /* 0x0000008c6b8a7223 */ /* 0x000fe2000001008e */
[----:B------:R-:W-:Y:S01]  /*180b0*/  SHF.L.U32 R113, R56, 0x10, RZ ;  /* 0x0000001038717819 */ /* 0x000fe200000006ff */
[----:B------:R-:W-:Y:S01]  /*180c0*/  IMAD.U32 R107, R52, 0x10000, RZ ;  /* 0x00010000346b7824 */ /* 0x000fe200078e00ff */
[----:B------:R-:W-:Y:S01]  /*180d0*/  SHF.L.U32 R119, R119, 0x10, RZ ;  /* 0x0000001077777819 */ /* 0x000fe200000006ff */
[----:B------:R-:W-:Y:S01]  /*180e0*/  IMAD.U32 R115, R115, 0x10000, RZ ;  /* 0x0001000073737824 */ /* 0x000fe200078e00ff */
[----:B------:R-:W-:Y:S01]  /*180f0*/  SHF.L.U32 R116, R63, 0x10, RZ ;  /* 0x000000103f747819 */ /* 0x000fe200000006ff */
[----:B------:R-:W-:Y:S01]  /*18100*/  FFMA.FTZ R92, R92, R107, R113 ;  /* 0x0000006b5c5c7223 */ /* 0x000fe20000010071 */
[----:B------:R-:W-:Y:S01]  /*18110*/  PRMT R140, R51, 0x7632, R140 ;  /* 0x00007632338c7816 */ /* 0x000fe2000000008c */
[----:B------:R-:W-:Y:S01]  /*18120*/  UIMAD UR4, UR4, UR22, URZ ;  /* 0x00000016040472a4 */ /* 0x000fe2000f8e02ff */
[----:B------:R-:W-:Y:S01]  /*18130*/  PRMT R118, R63, 0x7632, R118 ;  /* 0x000076323f767816 */ /* 0x000fe20000000076 */
[----:B------:R-:W-:Y:S01]  /*18140*/  FFMA.FTZ R107, R90, R115, R119 ;  /* 0x000000735a6b7223 */ /* 0x000fe20000010077 */
[----:B------:R-:W-:Y:S01]  /*18150*/  PRMT R142, R53, 0x7632, R142 ;  /* 0x00007632358e7816 */ /* 0x000fe2000000008e */
[----:B------:R-:W-:Y:S01]  /*18160*/  FFMA.FTZ R95, R95, R114, R116 ;  /* 0x000000725f5f7223 */ /* 0x000fe20000010074 */
[C---:B------:R-:W-:Y:S01]  /*18170*/  PRMT R90, R57.reuse, 0x7632, R90 ;  /* 0x00007632395a7816 */ /* 0x040fe2000000005a */
[----:B------:R-:W-:Y:S01]  /*18180*/  IMAD.U32 R118, R118, 0x10000, RZ ;  /* 0x0001000076767824 */ /* 0x000fe200078e00ff */
[----:B------:R-:W-:Y:S01]  /*18190*/  SHF.L.U32 R140, R140, 0x10, RZ ;  /* 0x000000108c8c7819 */ /* 0x000fe200000006ff */
[----:B------:R-:W0:Y:S01]  /*181a0*/  LDC.64 R122, c[0x0][0x428] ;  /* 0x00010a00ff7a7b82 */ /* 0x000e220000000a00 */
[----:B------:R-:W-:Y:S01]  /*181b0*/  SHF.L.U32 R116, R57, 0x10, RZ ;  /* 0x0000001039747819 */ /* 0x000fe200000006ff */
[----:B------:R-:W-:Y:S01]  /*181c0*/  USHF.R.S32.HI UR5, URZ, 0x1f, UR4 ;  /* 0x0000001fff057899 */ /* 0x000fe20008011404 */
[----:B------:R-:W-:Y:S01]  /*181d0*/  IMAD.U32 R114, R53, 0x10000, RZ ;  /* 0x0001000035727824 */ /* 0x000fe200078e00ff */
[----:B------:R-:W-:Y:S01]  /*181e0*/  SHF.L.U32 R90, R90, 0x10, RZ ;  /* 0x000000105a5a7819 */ /* 0x000fe200000006ff */
[----:B------:R-:W-:-:S02]  /*181f0*/  IMAD.U32 R142, R142, 0x10000, RZ ;  /* 0x000100008e8e7824 */ /* 0x000fc400078e00ff */
[----:B------:R-:W-:Y:S01]  /*18200*/  FFMA.FTZ R140, R93, R140, R118 ;  /* 0x0000008c5d8c7223 */ /* 0x000fe20000010076 */
[----:B------:R-:W-:Y:S01]  /*18210*/  ULEA.HI UR5, UR5, UR4, URZ, 0x3 ;  /* 0x0000000405057291 */ /* 0x000fe2000f8f18ff */
[----:B------:R-:W-:Y:S01]  /*18220*/  FFMA.FTZ R93, R89, R114, R116 ;  /* 0x00000072595d7223 */ /* 0x000fe20000010074 */
[----:B------:R-:W-:Y:S01]  /*18230*/  SHF.L.U32 R89, R58, 0x10, RZ ;  /* 0x000000103a597819 */ /* 0x000fe200000006ff */
[C---:B------:R-:W-:Y:S02]  /*18240*/  IMAD.U32 R113, R54.reuse, 0x10000, RZ ;  /* 0x0001000036717824 */ /* 0x040fe400078e00ff */
[----:B------:R-:W-:Y:S01]  /*18250*/  FFMA.FTZ R142, R87, R142, R90 ;  /* 0x0000008e578e7223 */ /* 0x000fe2000001005a */
[----:B------:R-:W-:Y:S01]  /*18260*/  PRMT R114, R54, 0x7632, R114 ;  /* 0x0000763236727816 */ /* 0x000fe20000000072 */
[----:B------:R-:W-:Y:S01]  /*18270*/  IMAD.U32 R118, RZ, RZ, UR5 ;  /* 0x00000005ff767e24 */ /* 0x000fe2000f8e00ff */
[----:B------:R-:W-:Y:S01]  /*18280*/  PRMT R90, R58, 0x7632, R90 ;  /* 0x000076323a5a7816 */ /* 0x000fe2000000005a */
[----:B------:R-:W-:Y:S01]  /*18290*/  FFMA.FTZ R113, R86, R113, R89 ;  /* 0x0000007156717223 */ /* 0x000fe20000010059 */
[----:B------:R-:W-:Y:S01]  /*182a0*/  SHF.L.U32 R86, R114, 0x10, RZ ;  /* 0x0000001072567819 */ /* 0x000fe200000006ff */
[----:B------:R-:W-:Y:S01]  /*182b0*/  IMAD.U32 R87, R55, 0x10000, RZ ;  /* 0x0001000037577824 */ /* 0x000fe200078e00ff */
[----:B------:R-:W-:Y:S01]  /*182c0*/  SHF.L.U32 R89, R59, 0x10, RZ ;  /* 0x000000103b597819 */ /* 0x000fe200000006ff */
[----:B------:R-:W-:Y:S01]  /*182d0*/  IMAD.U32 R90, R90, 0x10000, RZ ;  /* 0x000100005a5a7824 */ /* 0x000fe200078e00ff */
[----:B------:R-:W-:-:S02]  /*182e0*/  PRMT R116, R55, 0x7632, R116 ;  /* 0x0000763237747816 */ /* 0x000fc40000000074 */
[----:B------:R-:W-:Y:S01]  /*182f0*/  PRMT R114, R59, 0x7632, R114 ;  /* 0x000076323b727816 */ /* 0x000fe20000000072 */
[----:B------:R-:W-:Y:S01]  /*18300*/  FFMA.FTZ R144, R83, R86, R90 ;  /* 0x0000005653907223 */ /* 0x000fe2000001005a */
[----:B------:R-:W-:Y:S01]  /*18310*/  LEA.HI.SX32 R115, R118, R163, 0x1d ;  /* 0x000000a376737211 */ /* 0x000fe200078feaff */
[----:B------:R-:W-:Y:S01]  /*18320*/  FFMA.FTZ R135, R82, R87, R89 ;  /* 0x0000005752877223 */ /* 0x000fe20000010059 */
[----:B------:R-:W-:Y:S01]  /*18330*/  SHF.L.U32 R86, R116, 0x10, RZ ;  /* 0x0000001074567819 */ /* 0x000fe200000006ff */
[----:B------:R-:W-:Y:S01]  /*18340*/  IMAD.U32 R90, R114, 0x10000, RZ ;  /* 0x00010000725a7824 */ /* 0x000fe200078e00ff */
[C---:B------:R-:W-:Y:S01]  /*18350*/  IADD3 R83, PT, PT, R115.reuse, 0x80, RZ ;  /* 0x0000008073537810 */ /* 0x040fe20007ffe0ff */
[C---:B------:R-:W-:Y:S01]  /*18360*/  VIADD R119, R115.reuse, 0x100 ;  /* 0x0000010073777836 */ /* 0x040fe20000000000 */
[----:B------:R-:W-:Y:S01]  /*18370*/  IADD3 R87, PT, PT, R115, 0x180, RZ ;  /* 0x0000018073577810 */ /* 0x000fe20007ffe0ff */
        /* <DEDUP_REMOVED lines=11> */
[----:B------:R-:W-:Y:S01]  /*18430*/  F2FP.BF16.F32.PACK_AB R87, R134, R131 ;  /* 0x000000838657723e */ /* 0x000fe200000010ff */
[----:B------:R0:W-:Y:S01]  /*18440*/  STG.E.128 desc[UR12][R114.64], R80 ;  /* 0x0000005072007986 */ /* 0x0001e2000c101d0c */
[----:B------:R-:W-:-:S02]  /*18450*/  F2FP.BF16.F32.PACK_AB R84, R109, R88 ;  /* 0x000000586d54723e */ /* 0x000fc400000010ff */
[----:B------:R-:W-:Y:S02]  /*18460*/  F2FP.BF16.F32.PACK_AB R91, R140, R95 ;  /* 0x0000005f8c5b723e */ /* 0x000fe400000010ff */
        /* <DEDUP_REMOVED lines=10> */
.L_x_2678:
[----:B------:R-:W-:Y:S02]  /*18510*/  UIADD3 UR7, UPT, UPT, UR7, UR16, URZ ;  /* 0x0000001007077290 */ /* 0x000fe4000fffe0ff */
[----:B------:R-:W-:Y:S02]  /*18520*/  UPLOP3.LUT UP0, UPT, UPT, UPT, UP0, 0x40, 0x4 ;  /* 0x000000000004789c */ /* 0x000fe40003f0e800 */
[----:B------:R-:W-:-:S09]  /*18530*/  UISETP.GE.AND UP1, UPT, UR7, UR17, UPT ;  /* 0x000000110700728c */ /* 0x000fd2000bf26270 */
[----:B------:R-:W-:Y:S05]  /*18540*/  BRA.U !UP1, `(.L_x_2679) ;  /* 0xfffffe8509747547 */ /* 0x000fea000b83ffff */
[----:B------:R-:W-:Y:S05]  /*18550*/  EXIT ;  /* 0x000000000000794d */ /* 0x000fea0003800000 */
.L_x_2680:
        /* <DEDUP_REMOVED lines=10> */
.L_x_27213:


//--------------------- .text._ZN10layer_norm13ln_fwd_kernelINS_13Kernel_traitsI6__halfS2_S2_S2_fjLj4096ELj1ELj1ELj4ELj16ENS_18Kernel_traits_baseILj4096ES2_S2_S2_S2_fjLj128EEEEELb0ELb0ELb0ELb0EEEvNS_9FwdParamsE --------------------------
	.section	.text._ZN10layer_norm13ln_fwd_kernelINS_13Kernel_traitsI6__halfS2_S2_S2_fjLj4096ELj1ELj1ELj4ELj16ENS_18Kernel_traits_baseILj4096ES2_S2_S2_S2_fjLj128EEEEELb0ELb0ELb0ELb0EEEvNS_9FwdParamsE,"ax",@progbits
	.align	128
        .global         _ZN10layer_norm13ln_fwd_kernelINS_13Kernel_traitsI6__halfS2_S2_S2_fjLj4096ELj1ELj1ELj4ELj16ENS_18Kernel_traits_baseILj4096ES2_S2_S2_S2_fjLj128EEEEELb0ELb0ELb0ELb0EEEvNS_9FwdParamsE
        .type           _ZN10layer_norm13ln_fwd_kernelINS_13Kernel_traitsI6__halfS2_S2_S2_fjLj4096ELj1ELj1ELj4ELj16ENS_18Kernel_traits_baseILj4096ES2_S2_S2_S2_fjLj128EEEEELb0ELb0ELb0ELb0EEEvNS_9FwdParamsE,@function
        .size           _ZN10layer_norm13ln_fwd_kernelINS_13Kernel_traitsI6__halfS2_S2_S2_fjLj4096ELj1ELj1ELj4ELj16ENS_18Kernel_traits_baseILj4096ES2_S2_S2_S2_fjLj128EEEEELb0ELb0ELb0ELb0EEEvNS_9FwdParamsE,(.L_x_27214 - _ZN10layer_norm13ln_fwd_kernelINS_13Kernel_traitsI6__halfS2_S2_S2_fjLj4096ELj1ELj1ELj4ELj16ENS_18Kernel_traits_baseILj4096ES2_S2_S2_S2_fjLj128EEEEELb0ELb0ELb0ELb0EEEvNS_9FwdParamsE)
        .other          _ZN10layer_norm13ln_fwd_kernelINS_13Kernel_traitsI6__halfS2_S2_S2_fjLj4096ELj1ELj1ELj4ELj16ENS_18Kernel_traits_baseILj4096ES2_S2_S2_S2_fjLj128EEEEELb0ELb0ELb0ELb0EEEvNS_9FwdParamsE,@"STO_CUDA_ENTRY STV_DEFAULT"
_ZN10layer_norm13ln_fwd_kernelINS_13Kernel_traitsI6__halfS2_S2_S2_fjLj4096ELj1ELj1ELj4ELj16ENS_18Kernel_traits_baseILj4096ES2_S2_S2_S2_fjLj128EEEEELb0ELb0ELb0ELb0EEEvNS_9FwdParamsE:
.text._ZN10layer_norm13ln_fwd_kernelINS_13Kernel_traitsI6__halfS2_S2_S2_fjLj4096ELj1ELj1ELj4ELj16ENS_18Kernel_traits_baseILj4096ES2_S2_S2_S2_fjLj128EEEEELb0ELb0ELb0ELb0EEEvNS_9FwdParamsE:
        /* <DEDUP_REMOVED lines=54> */
.L_x_2682:
        /* <DEDUP_REMOVED lines=27> */
[----:B------:R-:W-:Y:S02]  /*0510*/  @P0 MOV R47, RZ ;  /* 0x000000ff002f0202 */ /* 0x000fe40000000f00 */
[----:B------:R-:W-:Y:S02]  /*0520*/  @P1 MOV R39, RZ ;  /* 0x000000ff00271202 */ /* 0x000fe40000000f00 */
[----:B0-----:R-:W-:-:S07]  /*0530*/  @P2 MOV R31, RZ ;  /* 0x000000ff001f2202 */ /* 0x001fce0000000f00 */
.L_x_2683:
[----:B------:R-:W-:Y:S05]  /*0540*/  BSYNC.RECONVERGENT B0 ;  /* 0x0000000000007941 */ /* 0x000fea0003800200 */
.L_x_2681:
[----:B------:R-:W0:Y:S02]  /*0550*/  LDCU UR4, c[0x0][0x384] ;  /* 0x00007080ff0477ac */ /* 0x000e240008000800 */
[----:B0-----:R-:W-:-:S06]  /*0560*/  UISETP.GE.AND UP1, UPT, UR6, UR4, UPT ;  /* 0x000000040600728c */ /* 0x001fcc000bf26270 */
[----:B------:R-:W-:-:S13]  /*0570*/  PLOP3.LUT P0, PT, PT, PT, UP1, 0x80, 0x8 ;  /* 0x000000000008781c */ /* 0x000fda0003f0f018 */
[----:B------:R-:W-:Y:S05]  /*0580*/  @P0 EXIT ;  /* 0x000000000000094d */ /* 0x000fea0003800000 */
[----:B------:R-:W-:Y:S01]  /*0590*/  SHF.R.S32.HI R10, RZ, 0x3, R10 ;  /* 0x00000003ff0a7819 */ /* 0x000fe2000001140a */
[----:B------:R-:W-:Y:S01]  /*05a0*/  UISETP.NE.U32.AND UP1, UPT, UR10, URZ, UPT ;  /* 0x000000ff0a00728c */ /* 0x000fe2000bf25070 */
[----:B------:R-:W0:Y:S02]  /*05b0*/  LDCU UR13, c[0x0][0x388] ;  /* 0x00007100ff0d77ac */ /* 0x000e240008000800 */
[C---:B------:R-:W-:Y:S02]  /*05c0*/  LOP3.LUT R2, R10.reuse, 0x7f, RZ, 0xc0, !PT ;  /* 0x0000007f0a027812 */ /* 0x040fe400078ec0ff */
[----:B------:R-:W-:Y:S01]  /*05d0*/  SHF.L.U32 R10, R10, 0x1, RZ ;  /* 0x000000010a0a7819 */ /* 0x000fe200000006ff */
[----:B------:R-:W-:Y:S01]  /*05e0*/  UISETP.NE.AND.EX UP1, UPT, UR11, URZ, UPT, UP1 ;  /* 0x000000ff0b00728c */ /* 0x000fe2000bf25310 */
[----:B------:R-:W-:Y:S01]  /*05f0*/  VIADDMNMX R13, R2, -R13, RZ, !PT ;  /* 0x8000000d020d7246 */ /* 0x000fe200078001ff */
[----:B------:R-:W-:Y:S01]  /*0600*/  IMAD R0, R0, -0x20, R2 ;  /* 0xffffffe000007824 */ /* 0x000fe200078e0202 */
[----:B------:R-:W-:Y:S01]  /*0610*/  LOP3.LUT R8, R10, 0xffffff00, RZ, 0xc0, !PT ;  /* 0xffffff000a087812 */ /* 0x000fe200078ec0ff */
[----:B------:R-:W1:Y:S01]  /*0620*/  LDCU.U8 UR7, c[0x0][0x410] ;  /* 0x00008200ff0777ac */ /* 0x000e620008000000 */
[----:B------:R-:W-:-:S02]  /*0630*/  VIMNMX R13, PT, PT, R13, 0x20, PT ;  /* 0x000000200d0d7848 */ /* 0x000fc40003fe0100 */
[----:B------:R-:W-:Y:S01]  /*0640*/  VIMNMX R0, PT, PT, RZ, R0, !PT ;  /* 0x00000000ff007248 */ /* 0x000fe20007fe0100 */
[----:B------:R-:W2:Y:S01]  /*0650*/  LDCU UR12, c[0x0][0x400] ;  /* 0x00008000ff0c77ac */ /* 0x000ea20008000800 */
[-C--:B------:R-:W-:Y:S02]  /*0660*/  LEA R13, R13, R8.reuse, 0x3 ;  /* 0x000000080d0d7211 */ /* 0x080fe400078e18ff */
[----:B------:R-:W-:Y:S01]  /*0670*/  VIMNMX R3, PT, PT, R0, 0x20, PT ;  /* 0x0000002000037848 */ /* 0x000fe20003fe0100 */
[----:B------:R-:W3:Y:S01]  /*0680*/  LDCU.64 UR16, c[0x0][0x3a0] ;  /* 0x00007400ff1077ac */ /* 0x000ee20008000a00 */
[----:B------:R-:W-:Y:S02]  /*0690*/  I2FP.F32.U32 R10, R13 ;  /* 0x0000000d000a7245 */ /* 0x000fe40000201000 */
[----:B------:R-:W-:Y:S01]  /*06a0*/  PLOP3.LUT P0, PT, PT, PT, UP1, 0x80, 0x8 ;  /* 0x000000000008781c */ /* 0x000fe20003f0f018 */
[----:B------:R-:W4:Y:S01]  /*06b0*/  LDCU.64 UR18, c[0x0][0x3e0] ;  /* 0x00007c00ff1277ac */ /* 0x000f220008000a00 */
[----:B------:R-:W-:-:S02]  /*06c0*/  LEA R8, R3, R8, 0x3 ;  /* 0x0000000803087211 */ /* 0x000fc400078e18ff */
[----:B------:R-:W0:Y:S01]  /*06d0*/  MUFU.RCP R10, R10 ;  /* 0x0000000a000a7308 */ /* 0x000e220000001000 */
[----:B------:R-:W0:Y:S01]  /*06e0*/  LDCU.64 UR14, c[0x0][0x380] ;  /* 0x00007000ff0e77ac */ /* 0x000e220008000a00 */
[----:B------:R-:W-:-:S11]  /*06f0*/  UPLOP3.LUT UP2, UPT, UPT, UPT, UPT, 0x40, 0x4 ;  /* 0x000000000004789c */ /* 0x000fd60003f4e870 */
.L_x_2716:
[----:B01234-:R-:W1:Y:S01]  /*0700*/  @P0 LDC.64 R52, c[0x0][0x3e0] ;  /* 0x0000f800ff340b82 */ /* 0x01fe620000000a00 */
[----:B------:R-:W-:-:S05]  /*0710*/  MOV R13, UR6 ;  /* 0x00000006000d7c02 */ /* 0x000fca0008000f00 */
[----:B-1----:R-:W-:-:S06]  /*0720*/  @P0 IMAD.WIDE R52, R13, 0x2, R52 ;  /* 0x000000020d340825 */ /* 0x002fcc00078e0234 */
[----:B------:R-:W2:Y:S01]  /*0730*/  @P0 LDG.E.U16 R52, desc[UR8][R52.64] ;  /* 0x0000000834340981 */ /* 0x000ea2000c1e1500 */
[----:B0-----:R-:W-:Y:S01]  /*0740*/  UIMAD UR4, UR6, UR13, URZ ;  /* 0x0000000d060472a4 */ /* 0x001fe2000f8e02ff */
[----:B------:R-:W-:Y:S01]  /*0750*/  ISETP.GE.U32.AND P1, PT, R11, 0x80, PT ;  /* 0x000000800b00780c */ /* 0x000fe20003f26070 */
[----:B------:R-:W-:Y:S01]  /*0760*/  HFMA2 R78, -RZ, RZ, 1.875, 0 ;  /* 0x3f800000ff4e7431 */ /* 0x000fe200000001ff */
[----:B------:R-:W-:Y:S01]  /*0770*/  BSSY.RECONVERGENT B0, `(.L_x_2684) ;  /* 0x000005e000007945 */ /* 0x000fe20003800200 */
[----:B------:R-:W-:-:S04]  /*0780*/  USHF.R.S32.HI UR5, URZ, 0x1f, UR4 ;  /* 0x0000001fff057899 */ /* 0x000fc80008011404 */
[----:B------:R-:W-:-:S06]  /*0790*/  ULEA.HI UR5, UR5, UR4, URZ, 0x3 ;  /* 0x0000000405057291 */ /* 0x000fcc000f8f18ff */
[----:B------:R-:W-:-:S04]  /*07a0*/  MOV R13, UR5 ;  /* 0x00000005000d7c02 */ /* 0x000fc80008000f00 */
[----:B------:R-:W-:-:S04]  /*07b0*/  LEA.HI.SX32 R13, R13, R12, 0x1d ;  /* 0x0000000c0d0d7211 */ /* 0x000fc800078feaff */
[----:B------:R-:W-:Y:S01]  /*07c0*/  MOV R79, R13 ;  /* 0x0000000d004f7202 */ /* 0x000fe20000000f00 */
[----:B--2---:R-:W-:Y:S01]  /*07d0*/  @P0 HADD2.F32 R78, -RZ, R52.H0_H0 ;  /* 0x20000034ff4e0230 */ /* 0x004fe20000004100 */
[----:B------:R-:W-:Y:S06]  /*07e0*/  @!P1 BRA `(.L_x_2685) ;  /* 0x0000000400589947 */ /* 0x000fec0003800000 */
[----:B------:R-:W0:Y:S02]  /*07f0*/  LDC.64 R2, c[0x0][0x390] ;  /* 0x0000e400ff027b82 */ /* 0x000e240000000a00 */
[----:B0-----:R-:W-:-:S05]  /*0800*/  IMAD.WIDE.U32 R2, R13, 0x10, R2 ;  /* 0x000000100d027825 */ /* 0x001fca00078e0002 */
[----:B------:R0:W5:Y:S01]  /*0810*/  LDG.E.128 R4, desc[UR8][R2.64] ;  /* 0x0000000802047981 */ /* 0x000162000c1e1d00 */
[----:B---3--:R-:W-:-:S04]  /*0820*/  UISETP.NE.U32.AND UP1, UPT, UR16, URZ, UPT ;  /* 0x000000ff1000728c */ /* 0x008fc8000bf25070 */
[----:B------:R-:W-:-:S09]  /*0830*/  UISETP.NE.AND.EX UP1, UPT, UR17, URZ, UPT, UP1 ;  /* 0x000000ff1100728c */ /* 0x000fd2000bf25310 */
[----:B0-----:R-:W-:Y:S05]  /*0840*/  BRA.U !UP1, `(.L_x_2686) ;  /* 0x0000000109807547 */ /* 0x001fea000b800000 */
[----:B------:R-:W0:Y:S02]  /*0850*/  LDC.64 R2, c[0x0][0x3a0] ;  /* 0x0000e800ff027b82 */ /* 0x000e240000000a00 */
[----:B0-----:R-:W-:-:S05]  /*0860*/  IMAD.WIDE.U32 R2, R13, 0x10, R2 ;  /* 0x000000100d027825 */ /* 0x001fca00078e0002 */
[----:B------:R-:W2:Y:S01]  /*0870*/  LDG.E.128 R16, desc[UR8][R2.64] ;  /* 0x0000000802107981 */ /* 0x000ea2000c1e1d00 */
[--C-:B-----5:R-:W-:Y:S02]  /*0880*/  HADD2.F32 R79, -RZ, R6.reuse.H0_H0 ;  /* 0x20000006ff4f7230 */ /* 0x120fe40000004100 */
[----:B------:R-:W-:Y:S02]  /*0890*/  HADD2.F32 R81, -RZ, R6.H1_H1 ;  /* 0x30000006ff517230 */ /* 0x000fe40000004100 */
[--C-:B------:R-:W-:Y:S02]  /*08a0*/  HADD2.F32 R9, -RZ, R4.reuse.H0_H0 ;  /* 0x20000004ff097230 */ /* 0x100fe40000004100 */
[----:B------:R-:W-:Y:S02]  /*08b0*/  HADD2.F32 R83, -RZ, R7.H0_H0 ;  /* 0x20000007ff537230 */ /* 0x000fe40000004100 */
[----:B------:R-:W-:Y:S02]  /*08c0*/  HADD2.F32 R53, -RZ, R4.H1_H1 ;  /* 0x30000004ff357230 */ /* 0x000fe40000004100 */
[----:B------:R-:W-:-:S02]  /*08d0*/  HADD2.F32 R55, -RZ, R5.H0_H0 ;  /* 0x20000005ff377230 */ /* 0x000fc40000004100 */
[----:B------:R-:W-:Y:S02]  /*08e0*/  HADD2.F32 R7, -RZ, R7.H1_H1 ;  /* 0x30000007ff077230 */ /* 0x000fe40000004100 */
[----:B------:R-:W-:Y:S02]  /*08f0*/  HADD2.F32 R5, -RZ, R5.H1_H1 ;  /* 0x30000005ff057230 */ /* 0x000fe40000004100 */
[----:B--2---:R-:W-:Y:S02]  /*0900*/  HADD2.F32 R6, -RZ, R16.H0_H0 ;  /* 0x20000010ff067230 */ /* 0x004fe40000004100 */
[----:B------:R-:W-:Y:S02]  /*0910*/  HADD2.F32 R2, -RZ, R18.H0_H0 ;  /* 0x20000012ff027230 */ /* 0x000fe40000004100 */
[----:B------:R-:W-:Y:S02]  /*0920*/  HADD2.F32 R54, -RZ, R19.H1_H1 ;  /* 0x30000013ff367230 */ /* 0x000fe40000004100 */
[----:B------:R-:W-:Y:S01]  /*0930*/  FFMA.FTZ R6, R9, R78, R6 ;  /* 0x0000004e09067223 */ /* 0x000fe20000010006 */
[----:B------:R-:W-:-:S02]  /*0940*/  HADD2.F32 R16, -RZ, R16.H1_H1 ;  /* 0x30000010ff107230 */ /* 0x000fc40000004100 */
[-C--:B------:R-:W-:Y:S01]  /*0950*/  FFMA.FTZ R2, R79, R78.reuse, R2 ;  /* 0x0000004e4f027223 */ /* 0x080fe20000010002 */
[--C-:B------:R-:W-:Y:S02]  /*0960*/  HADD2.F32 R4, -RZ, R17.reuse.H0_H0 ;  /* 0x20000011ff047230 */ /* 0x100fe40000004100 */
[-C--:B------:R-:W-:Y:S01]  /*0970*/  FFMA.FTZ R9, R7, R78.reuse, R54 ;  /* 0x0000004e07097223 */ /* 0x080fe20000010036 */
[----:B------:R-:W-:Y:S02]  /*0980*/  HADD2.F32 R52, -RZ, R17.H1_H1 ;  /* 0x30000011ff347230 */ /* 0x000fe40000004100 */
[-C--:B------:R-:W-:Y:S01]  /*0990*/  FFMA.FTZ R3, R53, R78.reuse, R16 ;  /* 0x0000004e35037223 */ /* 0x080fe20000010010 */
[----:B------:R-:W-:Y:S02]  /*09a0*/  HADD2.F32 R18, -RZ, R18.H1_H1 ;  /* 0x30000012ff127230 */ /* 0x000fe40000004100 */
[----:B------:R-:W-:Y:S01]  /*09b0*/  FFMA.FTZ R4, R55, R78, R4 ;  /* 0x0000004e37047223 */ /* 0x000fe20000010004 */
[----:B------:R-:W-:-:S02]  /*09c0*/  HADD2.F32 R0, -RZ, R19.H0_H0 ;  /* 0x20000013ff007230 */ /* 0x000fc40000004100 */
[----:B------:R-:W-:Y:S01]  /*09d0*/  FFMA.FTZ R5, R5, R78, R52 ;  /* 0x0000004e05057223 */ /* 0x000fe20000010034 */
[----:B------:R-:W-:Y:S01]  /*09e0*/  F2FP.F16.F32.PACK_AB R16, R3, R6 ;  /* 0x000000060310723e */ /* 0x000fe200000000ff */
[-C--:B------:R-:W-:Y:S01]  /*09f0*/  FFMA.FTZ R7, R81, R78.reuse, R18 ;  /* 0x0000004e51077223 */ /* 0x080fe20000010012 */
[----:B------:R-:W-:Y:S02]  /*0a00*/  FFMA.FTZ R0, R83, R78, R0 ;  /* 0x0000004e53007223 */ /* 0x000fe40000010000 */
[----:B------:R-:W-:Y:S02]  /*0a10*/  F2FP.F16.F32.PACK_AB R17, R5, R4 ;  /* 0x000000040511723e */ /* 0x000fe400000000ff */
[----:B------:R-:W-:Y:S02]  /*0a20*/  F2FP.F16.F32.PACK_AB R18, R7, R2 ;  /* 0x000000020712723e */ /* 0x000fe400000000ff */
[----:B------:R-:W-:Y:S01]  /*0a30*/  F2FP.F16.F32.PACK_AB R19, R9, R0 ;  /* 0x000000000913723e */ /* 0x000fe200000000ff */
[----:B------:R-:W-:Y:S06]  /*0a40*/  BRA `(.L_x_2687) ;  /* 0x0000000000a47947 */ /* 0x000fec0003800000 */
.L_x_2686:
[----:B----4-:R-:W-:-:S04]  /*0a50*/  UISETP.NE.U32.AND UP1, UPT, UR18, URZ, UPT ;  /* 0x000000ff1200728c */ /* 0x010fc8000bf25070 */
[----:B------:R-:W-:-:S06]  /*0a60*/  UISETP.NE.AND.EX UP1, UPT, UR19, URZ, UPT, UP1 ;  /* 0x000000ff1300728c */ /* 0x000fcc000bf25310 */
[----:B------:R-:W-:-:S13]  /*0a70*/  PLOP3.LUT P0, PT, PT, PT, UP1, 0x80, 0x8 ;  /* 0x000000000008781c */ /* 0x000fda0003f0f018 */
[----:B------:R-:W-:Y:S05]  /*0a80*/  @!P0 BRA `(.L_x_2688) ;  /* 0x0000000000548947 */ /* 0x000fea0003800000 */
[----:B-----5:R-:W-:Y:S02]  /*0a90*/  HADD2.F32 R9, -RZ, R5.H0_H0 ;  /* 0x20000005ff097230 */ /* 0x020fe40000004100 */
[--C-:B------:R-:W-:Y:S02]  /*0aa0*/  HADD2.F32 R55, -RZ, R7.reuse.H0_H0 ;  /* 0x20000007ff377230 */ /* 0x100fe40000004100 */
[--C-:B------:R-:W-:Y:S02]  /*0ab0*/  HADD2.F32 R3, -RZ, R4.reuse.H0_H0 ;  /* 0x20000004ff037230 */ /* 0x100fe40000004100 */
[----:B------:R-:W-:Y:S02]  /*0ac0*/  HADD2.F32 R7, -RZ, R7.H1_H1 ;  /* 0x30000007ff077230 */ /* 0x000fe40000004100 */
[-C--:B------:R-:W-:Y:S01]  /*0ad0*/  FMUL.FTZ R0, R55, R78.reuse ;  /* 0x0000004e37007220 */ /* 0x080fe20000410000 */
[----:B------:R-:W-:Y:S02]  /*0ae0*/  HADD2.F32 R17, -RZ, R4.H1_H1 ;  /* 0x30000004ff117230 */ /* 0x000fe40000004100 */
[----:B------:R-:W-:Y:S01]  /*0af0*/  FMUL.FTZ R4, R9, R78 ;  /* 0x0000004e09047220 */ /* 0x000fe20000410000 */
[----:B------:R-:W-:-:S02]  /*0b00*/  HADD2.F32 R5, -RZ, R5.H1_H1 ;  /* 0x30000005ff057230 */ /* 0x000fc40000004100 */
[-C--:B------:R-:W-:Y:S01]  /*0b10*/  FMUL.FTZ R9, R7, R78.reuse ;  /* 0x0000004e07097220 */ /* 0x080fe20000410000 */
[--C-:B------:R-:W-:Y:S02]  /*0b20*/  HADD2.F32 R19, -RZ, R6.reuse.H0_H0 ;  /* 0x20000006ff137230 */ /* 0x100fe40000004100 */
[----:B------:R-:W-:Y:S02]  /*0b30*/  HADD2.F32 R53, -RZ, R6.H1_H1 ;  /* 0x30000006ff357230 */ /* 0x000fe40000004100 */
[-C--:B------:R-:W-:Y:S01]  /*0b40*/  FMUL.FTZ R6, R3, R78.reuse ;  /* 0x0000004e03067220 */ /* 0x080fe20000410000 */
[-C--:B------:R-:W-:Y:S01]  /*0b50*/  FMUL.FTZ R5, R5, R78.reuse ;  /* 0x0000004e05057220 */ /* 0x080fe20000410000 */
[-C--:B------:R-:W-:Y:S01]  /*0b60*/  FMUL.FTZ R2, R19, R78.reuse ;  /* 0x0000004e13027220 */ /* 0x080fe20000410000 */
[-C--:B------:R-:W-:Y:S01]  /*0b70*/  FMUL.FTZ R3, R17, R78.reuse ;  /* 0x0000004e11037220 */ /* 0x080fe20000410000 */
[----:B------:R-:W-:Y:S01]  /*0b80*/  FMUL.FTZ R7, R53, R78 ;  /* 0x0000004e35077220 */ /* 0x000fe20000410000 */
[----:B------:R-:W-:-:S02]  /*0b90*/  F2FP.F16.F32.PACK_AB R19, R9, R0 ;  /* 0x000000000913723e */ /* 0x000fc400000000ff */
[----:B------:R-:W-:Y:S02]  /*0ba0*/  F2FP.F16.F32.PACK_AB R17, R5, R4 ;  /* 0x000000040511723e */ /* 0x000fe400000000ff */
[----:B------:R-:W-:Y:S02]  /*0bb0*/  F2FP.F16.F32.PACK_AB R18, R7, R2 ;  /* 0x000000020712723e */ /* 0x000fe400000000ff */
[----:B------:R-:W-:Y:S01]  /*0bc0*/  F2FP.F16.F32.PACK_AB R16, R3, R6 ;  /* 0x000000060310723e */ /* 0x000fe200000000ff */
[----:B------:R-:W-:Y:S06]  /*0bd0*/  BRA `(.L_x_2687) ;  /* 0x0000000000407947 */ /* 0x000fec0003800000 */
.L_x_2688:
[--C-:B-----5:R-:W-:Y:S02]  /*0be0*/  HADD2.F32 R3, -RZ, R4.reuse.H0_H0 ;  /* 0x20000004ff037230 */ /* 0x120fe40000004100 */
[----:B------:R-:W-:Y:S02]  /*0bf0*/  HADD2.F32 R9, -RZ, R4.H1_H1 ;  /* 0x30000004ff097230 */ /* 0x000fe40000004100 */
[--C-:B------:R-:W-:Y:S02]  /*0c00*/  HADD2.F32 R53, -RZ, R5.reuse.H0_H0 ;  /* 0x20000005ff357230 */ /* 0x100fe40000004100 */
[----:B------:R-:W-:Y:S02]  /*0c10*/  HADD2.F32 R5, -RZ, R5.H1_H1 ;  /* 0x30000005ff057230 */ /* 0x000fe40000004100 */
[--C-:B------:R-:W-:Y:S02]  /*0c20*/  HADD2.F32 R55, -RZ, R6.reuse.H0_H0 ;  /* 0x20000006ff377230 */ /* 0x100fe40000004100 */
[----:B------:R-:W-:Y:S01]  /*0c30*/  FMUL.FTZ R4, R53, R78 ;  /* 0x0000004e35047220 */ /* 0x000fe20000410000 */
[----:B------:R-:W-:-:S02]  /*0c40*/  HADD2.F32 R79, -RZ, R6.H1_H1 ;  /* 0x30000006ff4f7230 */ /* 0x000fc40000004100 */
[-C--:B------:R-:W-:Y:S01]  /*0c50*/  FMUL.FTZ R6, R3, R78.reuse ;  /* 0x0000004e03067220 */ /* 0x080fe20000410000 */
[--C-:B------:R-:W-:Y:S02]  /*0c60*/  HADD2.F32 R81, -RZ, R7.reuse.H0_H0 ;  /* 0x20000007ff517230 */ /* 0x100fe40000004100 */
[-C--:B------:R-:W-:Y:S01]  /*0c70*/  FMUL.FTZ R3, R9, R78.reuse ;  /* 0x0000004e09037220 */ /* 0x080fe20000410000 */
[----:B------:R-:W-:Y:S02]  /*0c80*/  HADD2.F32 R83, -RZ, R7.H1_H1 ;  /* 0x30000007ff537230 */ /* 0x000fe40000004100 */
[-C--:B------:R-:W-:Y:S01]  /*0c90*/  FMUL.FTZ R5, R5, R78.reuse ;  /* 0x0000004e05057220 */ /* 0x080fe20000410000 */
[-C--:B------:R-:W-:Y:S01]  /*0ca0*/  FMUL.FTZ R2, R55, R78.reuse ;  /* 0x0000004e37027220 */ /* 0x080fe20000410000 */
[-C--:B------:R-:W-:Y:S01]  /*0cb0*/  FMUL.FTZ R7, R79, R78.reuse ;  /* 0x0000004e4f077220 */ /* 0x080fe20000410000 */
[-C--:B------:R-:W-:Y:S01]  /*0cc0*/  FMUL.FTZ R0, R81, R78.reuse ;  /* 0x0000004e51007220 */ /* 0x080fe20000410000 */
[----:B------:R-:W-:-:S07]  /*0cd0*/  FMUL.FTZ R9, R83, R78 ;  /* 0x0000004e53097220 */ /* 0x000fce0000410000 */
.L_x_2687:
[----:B------:R-:W0:Y:S01]  /*0ce0*/  @UP0 LDCU.64 UR4, c[0x0][0x3a8] ;  /* 0x00007500ff0407ac */ /* 0x000e220008000a00 */
[----:B------:R-:W-:Y:S01]  /*0cf0*/  PLOP3.LUT P2, PT, PT, PT, UP0, 0x80, 0x8 ;  /* 0x000000000008781c */ /* 0x000fe20003f4f008 */
[----:B------:R-:W-:Y:S01]  /*0d00*/  HFMA2 R52, -RZ, RZ, 0, 9.5367431640625e-07 ;  /* 0x00000010ff347431 */ /* 0x000fe200000001ff */
[----:B------:R-:W-:Y:S02]  /*0d10*/  PLOP3.LUT P3, PT, PT, PT, UP0, 0x80, 0x8 ;  /* 0x000000000008781c */ /* 0x000fe40003f6f008 */
[----:B------:R-:W-:-:S09]  /*0d20*/  IADD3 R79, PT, PT, R13, 0x80, RZ ;  /* 0x000000800d4f7810 */ /* 0x000fd20007ffe0ff */
[----:B0-----:R-:W-:-:S05]  /*0d30*/  @P2 IMAD.WIDE.U32 R52, R13, R52, UR4 ;  /* 0x000000040d342e25 */ /* 0x001fca000f8e0034 */
[----:B------:R0:W-:Y:S02]  /*0d40*/  @P3 STG.E.128 desc[UR8][R52.64], R16 ;  /* 0x0000001034003986 */ /* 0x0001e4000c101d08 */
.L_x_2685:
[----:B---34-:R-:W-:Y:S05]  /*0d50*/  BSYNC.RECONVERGENT B0 ;  /* 0x0000000000007941 */ /* 0x018fea0003800200 */
.L_x_2684:
[----:B------:R-:W-:Y:S01]  /*0d60*/  ISETP.GE.U32.AND P2, PT, R11, 0x100, PT ;  /* 0x000001000b00780c */ /* 0x000fe20003f46070 */
[----:B------:R-:W-:-:S12]  /*0d70*/  BSSY.RECONVERGENT B0, `(.L_x_2689) ;  /* 0x0000057000007945 */ /* 0x000fd80003800200 */
[----:B------:R-:W-:Y:S05]  /*0d80*/  @!P2 BRA `(.L_x_2690) ;  /* 0x000000040054a947 */ /* 0x000fea0003800000 */
[----:B------:R-:W1:Y:S02]  /*0d90*/  LDC.64 R14, c[0x0][0x390] ;  /* 0x0000e400ff0e7b82 */ /* 0x000e640000000a00 */
[----:B-1----:R-:W-:-:S05]  /*0da0*/  IMAD.WIDE.U32 R14, R79, 0x10, R14 ;  /* 0x000000104f0e7825 */ /* 0x002fca00078e000e */
[----:B0-----:R0:W5:Y:S01]  /*0db0*/  LDG.E.128 R52, desc[UR8][R14.64] ;  /* 0x000000080e347981 */ /* 0x001162000c1e1d00 */
[----:B------:R-:W-:-:S04]  /*0dc0*/  UISETP.NE.U32.AND UP1, UPT, UR16, URZ, UPT ;  /* 0x000000ff1000728c */ /* 0x000fc8000bf25070 */
[----:B------:R-:W-:-:S09]  /*0dd0*/  UISETP.NE.AND.EX UP1, UPT, UR17, URZ, UPT, UP1 ;  /* 0x000000ff1100728c */ /* 0x000fd2000bf25310 */
[----:B0-----:R-:W-:Y:S05]  /*0de0*/  BRA.U !UP1, `(.L_x_2691) ;  /* 0x0000000109807547 */ /* 0x001fea000b800000 */
[----:B------:R-:W0:Y:S02]  /*0df0*/  LDC.64 R14, c[0x0][0x3a0] ;  /* 0x0000e800ff0e7b82 */ /* 0x000e240000000a00 */
[----:B0-----:R-:W-:-:S05]  /*0e00*/  IMAD.WIDE.U32 R14, R79, 0x10, R14 ;  /* 0x000000104f0e7825 */ /* 0x001fca00078e000e */
[----:B------:R-:W2:Y:S01]  /*0e10*/  LDG.E.128 R16, desc[UR8][R14.64] ;  /* 0x000000080e107981 */ /* 0x000ea2000c1e1d00 */
[--C-:B-----5:R-:W-:Y:S02]  /*0e20*/  HADD2.F32 R57, -RZ, R52.reuse.H0_H0 ;  /* 0x20000034ff397230 */ /* 0x120fe40000004100 */
[----:B------:R-:W-:Y:S02]  /*0e30*/  HADD2.F32 R81, -RZ, R52.H1_H1 ;  /* 0x30000034ff517230 */ /* 0x000fe40000004100 */
[----:B------:R-:W-:Y:S02]  /*0e40*/  HADD2.F32 R59, -RZ, R53.H0_H0 ;  /* 0x20000035ff3b7230 */ /* 0x000fe40000004100 */
[--C-:B------:R-:W-:Y:S02]  /*0e50*/  HADD2.F32 R61, -RZ, R54.reuse.H0_H0 ;  /* 0x20000036ff3d7230 */ /* 0x100fe40000004100 */
[----:B------:R-:W-:Y:S02]  /*0e60*/  HADD2.F32 R83, -RZ, R54.H1_H1 ;  /* 0x30000036ff537230 */ /* 0x000fe40000004100 */
[----:B------:R-:W-:-:S02]  /*0e70*/  HADD2.F32 R85, -RZ, R55.H0_H0 ;  /* 0x20000037ff557230 */ /* 0x000fc40000004100 */
[----:B------:R-:W-:Y:S02]  /*0e80*/  HADD2.F32 R53, -RZ, R53.H1_H1 ;  /* 0x30000035ff357230 */ /* 0x000fe40000004100 */
[----:B------:R-:W-:Y:S02]  /*0e90*/  HADD2.F32 R55, -RZ, R55.H1_H1 ;  /* 0x30000037ff377230 */ /* 0x000fe40000004100 */
[----:B--2---:R-:W-:Y:S02]  /*0ea0*/  HADD2.F32 R52, -RZ, R16.H0_H0 ;  /* 0x20000010ff347230 */ /* 0x004fe40000004100 */
[----:B------:R-:W-:Y:S02]  /*0eb0*/  HADD2.F32 R14, -RZ, R17.H0_H0 ;  /* 0x20000011ff0e7230 */ /* 0x000fe40000004100 */
[----:B------:R-:W-:Y:S02]  /*0ec0*/  HADD2.F32 R54, -RZ, R18.H0_H0 ;  /* 0x20000012ff367230 */ /* 0x000fe40000004100 */
[----:B------:R-:W-:Y:S01]  /*0ed0*/  FFMA.FTZ R15, R57, R78, R52 ;  /* 0x0000004e390f7223 */ /* 0x000fe20000010034 */
[----:B------:R-:W-:-:S02]  /*0ee0*/  HADD2.F32 R58, -RZ, R19.H0_H0 ;  /* 0x20000013ff3a7230 */ /* 0x000fc40000004100 */
[-C--:B------:R-:W-:Y:S01]  /*0ef0*/  FFMA.FTZ R57, R59, R78.reuse, R14 ;  /* 0x0000004e3b397223 */ /* 0x080fe2000001000e */
[----:B------:R-:W-:Y:S02]  /*0f00*/  HADD2.F32 R16, -RZ, R16.H1_H1 ;  /* 0x30000010ff107230 */ /* 0x000fe40000004100 */
[-C--:B------:R-:W-:Y:S01]  /*0f10*/  FFMA.FTZ R59, R61, R78.reuse, R54 ;  /* 0x0000004e3d3b7223 */ /* 0x080fe20000010036 */
[----:B------:R-:W-:Y:S02]  /*0f20*/  HADD2.F32 R56, -RZ, R17.H1_H1 ;  /* 0x30000011ff387230 */ /* 0x000fe40000004100 */
[-C--:B------:R-:W-:Y:S01]  /*0f30*/  FFMA.FTZ R61, R85, R78.reuse, R58 ;  /* 0x0000004e553d7223 */ /* 0x080fe2000001003a */
[----:B------:R-:W-:Y:S02]  /*0f40*/  HADD2.F32 R18, -RZ, R18.H1_H1 ;  /* 0x30000012ff127230 */ /* 0x000fe40000004100 */
[----:B------:R-:W-:Y:S01]  /*0f50*/  FFMA.FTZ R58, R81, R78, R16 ;  /* 0x0000004e513a7223 */ /* 0x000fe20000010010 */
[----:B------:R-:W-:-:S02]  /*0f60*/  HADD2.F32 R60, -RZ, R19.H1_H1 ;  /* 0x30000013ff3c7230 */ /* 0x000fc40000004100 */
[-C--:B------:R-:W-:Y:S01]  /*0f70*/  FFMA.FTZ R56, R53, R78.reuse, R56 ;  /* 0x0000004e35387223 */ /* 0x080fe20000010038 */
[-C--:B------:R-:W-:Y:S01]  /*0f80*/  FFMA.FTZ R14, R83, R78.reuse, R18 ;  /* 0x0000004e530e7223 */ /* 0x080fe20000010012 */
[----:B------:R-:W-:Y:S01]  /*0f90*/  F2FP.F16.F32.PACK_AB R16, R58, R15 ;  /* 0x0000000f3a10723e */ /* 0x000fe200000000ff */
[----:B------:R-:W-:Y:S02]  /*0fa0*/  FFMA.FTZ R60, R55, R78, R60 ;  /* 0x0000004e373c7223 */ /* 0x000fe4000001003c */
[----:B------:R-:W-:Y:S02]  /*0fb0*/  F2FP.F16.F32.PACK_AB R17, R56, R57 ;  /* 0x000000393811723e */ /* 0x000fe400000000ff */
[----:B------:R-:W-:Y:S02]  /*0fc0*/  F2FP.F16.F32.PACK_AB R18, R14, R59 ;  /* 0x0000003b0e12723e */ /* 0x000fe400000000ff */
[----:B------:R-:W-:Y:S01]  /*0fd0*/  F2FP.F16.F32.PACK_AB R19, R60, R61 ;  /* 0x0000003d3c13723e */ /* 0x000fe200000000ff */
[----:B------:R-:W-:Y:S06]  /*0fe0*/  BRA `(.L_x_2692) ;  /* 0x0000000000a07947 */ /* 0x000fec0003800000 */
.L_x_2691:
[----:B------:R-:W-:-:S04]  /*0ff0*/  UISETP.NE.U32.AND UP1, UPT, UR18, URZ, UPT ;  /* 0x000000ff1200728c */ /* 0x000fc8000bf25070 */
[----:B------:R-:W-:-:S09]  /*1000*/  UISETP.NE.AND.EX UP1, UPT, UR19, URZ, UPT, UP1 ;  /* 0x000000ff1300728c */ /* 0x000fd2000bf25310 */
[----:B------:R-:W-:Y:S05]  /*1010*/  BRA.U UP1, `(.L_x_2693) ;  /* 0x0000000101447547 */ /* 0x000fea000b800000 */
[----:B-----5:R-:W-:Y:S02]  /*1020*/  HADD2.F32 R57, -RZ, R52.H1_H1 ;  /* 0x30000034ff397230 */ /* 0x020fe40000004100 */
[----:B------:R-:W-:Y:S02]  /*1030*/  HADD2.F32 R59, -RZ, R53.H0_H0 ;  /* 0x20000035ff3b7230 */ /* 0x000fe40000004100 */
[----:B------:R-:W-:Y:S02]  /*1040*/  HADD2.F32 R61, -RZ, R54.H0_H0 ;  /* 0x20000036ff3d7230 */ /* 0x000fe40000004100 */
[-C--:B------:R-:W-:Y:S01]  /*1050*/  FMUL.FTZ R58, R57, R78.reuse ;  /* 0x0000004e393a7220 */ /* 0x080fe20000410000 */
[----:B------:R-:W-:Y:S02]  /*1060*/  HADD2.F32 R83, -RZ, R55.H0_H0 ;  /* 0x20000037ff537230 */ /* 0x000fe40000004100 */
[----:B------:R-:W-:Y:S01]  /*1070*/  FMUL.FTZ R57, R59, R78 ;  /* 0x0000004e3b397220 */ /* 0x000fe20000410000 */
[----:B------:R-:W-:-:S02]  /*1080*/  HADD2.F32 R15, -RZ, R52.H0_H0 ;  /* 0x20000034ff0f7230 */ /* 0x000fc40000004100 */
[-C--:B------:R-:W-:Y:S01]  /*1090*/  FMUL.FTZ R59, R61, R78.reuse ;  /* 0x0000004e3d3b7220 */ /* 0x080fe20000410000 */
[----:B------:R-:W-:Y:S02]  /*10a0*/  HADD2.F32 R53, -RZ, R53.H1_H1 ;  /* 0x30000035ff357230 */ /* 0x000fe40000004100 */
[-C--:B------:R-:W-:Y:S01]  /*10b0*/  FMUL.FTZ R61, R83, R78.reuse ;  /* 0x0000004e533d7220 */ /* 0x080fe20000410000 */
[----:B------:R-:W-:Y:S02]  /*10c0*/  HADD2.F32 R81, -RZ, R54.H1_H1 ;  /* 0x30000036ff517230 */ /* 0x000fe40000004100 */
[-C--:B------:R-:W-:Y:S01]  /*10d0*/  FMUL.FTZ R15, R15, R78.reuse ;  /* 0x0000004e0f0f7220 */ /* 0x080fe20000410000 */
[----:B------:R-:W-:Y:S02]  /*10e0*/  HADD2.F32 R55, -RZ, R55.H1_H1 ;  /* 0x30000037ff377230 */ /* 0x000fe40000004100 */
[-C--:B------:R-:W-:Y:S01]  /*10f0*/  FMUL.FTZ R56, R53, R78.reuse ;  /* 0x0000004e35387220 */ /* 0x080fe20000410000 */
[----:B------:R-:W-:-:S02]  /*1100*/  FMUL.FTZ R14, R81, R78 ;  /* 0x0000004e510e7220 */ /* 0x000fc40000410000 */
[----:B------:R-:W-:Y:S01]  /*1110*/  FMUL.FTZ R60, R55, R78 ;  /* 0x0000004e373c7220 */ /* 0x000fe20000410000 */
[----:B------:R-:W-:Y:S06]  /*1120*/  BRA `(.L_x_2692) ;  /* 0x0000000000507947 */ /* 0x000fec0003800000 */
.L_x_2693:
[----:B-----5:R-:W-:Y:S02]  /*1130*/  HADD2.F32 R57, -RZ, R53.H0_H0 ;  /* 0x20000035ff397230 */ /* 0x020fe40000004100 */
[----:B------:R-:W-:Y:S02]  /*1140*/  HADD2.F32 R61, -RZ, R55.H0_H0 ;  /* 0x20000037ff3d7230 */ /* 0x000fe40000004100 */
[--C-:B------:R-:W-:Y:S02]  /*1150*/  HADD2.F32 R15, -RZ, R52.reuse.H0_H0 ;  /* 0x20000034ff0f7230 */ /* 0x100fe40000004100 */
[-C--:B------:R-:W-:Y:S01]  /*1160*/  FMUL.FTZ R57, R57, R78.reuse ;  /* 0x0000004e39397220 */ /* 0x080fe20000410000 */
[----:B------:R-:W-:Y:S02]  /*1170*/  HADD2.F32 R17, -RZ, R52.H1_H1 ;  /* 0x30000034ff117230 */ /* 0x000fe40000004100 */
[----:B------:R-:W-:Y:S01]  /*1180*/  FMUL.FTZ R61, R61, R78 ;  /* 0x0000004e3d3d7220 */ /* 0x000fe20000410000 */
[----:B------:R-:W-:-:S02]  /*1190*/  HADD2.F32 R53, -RZ, R53.H1_H1 ;  /* 0x30000035ff357230 */ /* 0x000fc40000004100 */
[-C--:B------:R-:W-:Y:S01]  /*11a0*/  FMUL.FTZ R15, R15, R78.reuse ;  /* 0x0000004e0f0f7220 */ /* 0x080fe20000410000 */
[--C-:B------:R-:W-:Y:S02]  /*11b0*/  HADD2.F32 R59, -RZ, R54.reuse.H0_H0 ;  /* 0x20000036ff3b7230 */ /* 0x100fe40000004100 */
[-C--:B------:R-:W-:Y:S01]  /*11c0*/  FMUL.FTZ R58, R17, R78.reuse ;  /* 0x0000004e113a7220 */ /* 0x080fe20000410000 */
[----:B------:R-:W-:Y:S02]  /*11d0*/  HADD2.F32 R19, -RZ, R54.H1_H1 ;  /* 0x30000036ff137230 */ /* 0x000fe40000004100 */
[-C--:B------:R-:W-:Y:S01]  /*11e0*/  FMUL.FTZ R56, R53, R78.reuse ;  /* 0x0000004e35387220 */ /* 0x080fe20000410000 */
[----:B------:R-:W-:Y:S02]  /*11f0*/  HADD2.F32 R55, -RZ, R55.H1_H1 ;  /* 0x30000037ff377230 */ /* 0x000fe40000004100 */
[-C--:B------:R-:W-:Y:S01]  /*1200*/  FMUL.FTZ R59, R59, R78.reuse ;  /* 0x0000004e3b3b7220 */ /* 0x080fe20000410000 */
[----:B------:R-:W-:Y:S01]  /*1210*/  F2FP.F16.F32.PACK_AB R16, R58, R15 ;  /* 0x0000000f3a10723e */ /* 0x000fe200000000ff */
[-C--:B------:R-:W-:Y:S01]  /*1220*/  FMUL.FTZ R14, R19, R78.reuse ;  /* 0x0000004e130e7220 */ /* 0x080fe20000410000 */
[----:B------:R-:W-:Y:S01]  /*1230*/  F2FP.F16.F32.PACK_AB R17, R56, R57 ;  /* 0x000000393811723e */ /* 0x000fe200000000ff */
[----:B------:R-:W-:-:S03]  /*1240*/  FMUL.FTZ R60, R55, R78 ;  /* 0x0000004e373c7220 */ /* 0x000fc60000410000 */
[----:B------:R-:W-:Y:S02]  /*1250*/  F2FP.F16.F32.PACK_AB R18, R14, R59 ;  /* 0x0000003b0e12723e */ /* 0x000fe400000000ff */
[----:B------:R-:W-:-:S07]  /*1260*/  F2FP.F16.F32.PACK_AB R19, R60, R61 ;  /* 0x0000003d3c13723e */ /* 0x000fce00000000ff */
.L_x_2692:
[----:B------:R-:W0:Y:S01]  /*1270*/  @UP0 LDCU.64 UR4, c[0x0][0x3a8] ;  /* 0x00007500ff0407ac */ /* 0x000e220008000a00 */
[----:B------:R-:W-:Y:S02]  /*1280*/  PLOP3.LUT P3, PT, PT, PT, UP0, 0x80, 0x8 ;  /* 0x000000000008781c */ /* 0x000fe40003f6f008 */
[----:B------:R-:W-:Y:S02]  /*1290*/  PLOP3.LUT P4, PT, PT, PT, UP0, 0x80, 0x8 ;  /* 0x000000000008781c */ /* 0x000fe40003f8f008 */
[----:B------:R-:W-:-:S09]  /*12a0*/  MOV R52, 0x10 ;  /* 0x0000001000347802 */ /* 0x000fd20000000f00 */
[C---:B0-----:R-:W-:Y:S01]  /*12b0*/  @P3 IMAD.WIDE.U32 R52, R79.reuse, R52, UR4 ;  /* 0x000000044f343e25 */ /* 0x041fe2000f8e0034 */
[----:B------:R-:W-:-:S04]  /*12c0*/  IADD3 R79, PT, PT, R79, 0x80, RZ ;  /* 0x000000804f4f7810 */ /* 0x000fc80007ffe0ff */
[----:B------:R1:W-:Y:S03]  /*12d0*/  @P4 STG.E.128 desc[UR8][R52.64], R16 ;  /* 0x0000001034004986 */ /* 0x0003e6000c101d08 */
.L_x_2690:
[----:B------:R-:W-:Y:S05]  /*12e0*/  BSYNC.RECONVERGENT B0 ;  /* 0x0000000000007941 */ /* 0x000fea0003800200 */
.L_x_2689:
        /* <DEDUP_REMOVED lines=12> */
[--C-:B-----5:R-:W-:Y:S02]  /*13b0*/  HADD2.F32 R63, -RZ, R52.reuse.H0_H0 ;  /* 0x20000034ff3f7230 */ /* 0x120fe40000004100 */
[----:B------:R-:W-:Y:S02]  /*13c0*/  HADD2.F32 R81, -RZ, R52.H1_H1 ;  /* 0x30000034ff517230 */ /* 0x000fe40000004100 */
[--C-:B------:R-:W-:Y:S02]  /*13d0*/  HADD2.F32 R67, -RZ, R54.reuse.H0_H0 ;  /* 0x20000036ff437230 */ /* 0x100fe40000004100 */
[----:B------:R-:W-:Y:S02]  /*13e0*/  HADD2.F32 R83, -RZ, R54.H1_H1 ;  /* 0x30000036ff537230 */ /* 0x000fe40000004100 */
[----:B------:R-:W-:Y:S02]  /*13f0*/  HADD2.F32 R65, -RZ, R53.H0_H0 ;  /* 0x20000035ff417230 */ /* 0x000fe40000004100 */
[----:B------:R-:W-:-:S02]  /*1400*/  HADD2.F32 R69, -RZ, R55.H0_H0 ;  /* 0x20000037ff457230 */ /* 0x000fc40000004100 */
[----:B------:R-:W-:Y:S02]  /*1410*/  HADD2.F32 R53, -RZ, R53.H1_H1 ;  /* 0x30000035ff357230 */ /* 0x000fe40000004100 */
[----:B------:R-:W-:Y:S02]  /*1420*/  HADD2.F32 R55, -RZ, R55.H1_H1 ;  /* 0x30000037ff377230 */ /* 0x000fe40000004100 */
[--C-:B--2---:R-:W-:Y:S02]  /*1430*/  HADD2.F32 R52, -RZ, R16.reuse.H0_H0 ;  /* 0x20000010ff347230 */ /* 0x104fe40000004100 */
[----:B------:R-:W-:Y:S02]  /*1440*/  HADD2.F32 R62, -RZ, R16.H1_H1 ;  /* 0x30000010ff3e7230 */ /* 0x000fe40000004100 */
[----:B------:R-:W-:Y:S02]  /*1450*/  HADD2.F32 R54, -RZ, R18.H0_H0 ;  /* 0x20000012ff367230 */ /* 0x000fe40000004100 */
[----:B------:R-:W-:Y:S01]  /*1460*/  FFMA.FTZ R63, R63, R78, R52 ;  /* 0x0000004e3f3f7223 */ /* 0x000fe20000010034 */
[----:B------:R-:W-:-:S02]  /*1470*/  HADD2.F32 R66, -RZ, R19.H0_H0 ;  /* 0x20000013ff427230 */ /* 0x000fc40000004100 */
[-C--:B------:R-:W-:Y:S01]  /*1480*/  FFMA.FTZ R62, R81, R78.reuse, R62 ;  /* 0x0000004e513e7223 */ /* 0x080fe2000001003e */
[--C-:B------:R-:W-:Y:S02]  /*1490*/  HADD2.F32 R16, -RZ, R17.reuse.H0_H0 ;  /* 0x20000011ff107230 */ /* 0x100fe40000004100 */
[-C--:B------:R-:W-:Y:S01]  /*14a0*/  FFMA.FTZ R67, R67, R78.reuse, R54 ;  /* 0x0000004e43437223 */ /* 0x080fe20000010036 */
[----:B------:R-:W-:Y:S02]  /*14b0*/  HADD2.F32 R64, -RZ, R17.H1_H1 ;  /* 0x30000011ff407230 */ /* 0x000fe40000004100 */
[-C--:B------:R-:W-:Y:S01]  /*14c0*/  FFMA.FTZ R69, R69, R78.reuse, R66 ;  /* 0x0000004e45457223 */ /* 0x080fe20000010042 */
[----:B------:R-:W-:Y:S02]  /*14d0*/  HADD2.F32 R18, -RZ, R18.H1_H1 ;  /* 0x30000012ff127230 */ /* 0x000fe40000004100 */
[----:B------:R-:W-:Y:S01]  /*14e0*/  FFMA.FTZ R65, R65, R78, R16 ;  /* 0x0000004e41417223 */ /* 0x000fe20000010010 */
[----:B------:R-:W-:-:S02]  /*14f0*/  HADD2.F32 R68, -RZ, R19.H1_H1 ;  /* 0x30000013ff447230 */ /* 0x000fc40000004100 */
[-C--:B------:R-:W-:Y:S01]  /*1500*/  FFMA.FTZ R64, R53, R78.reuse, R64 ;  /* 0x0000004e35407223 */ /* 0x080fe20000010040 */
[----:B------:R-:W-:Y:S01]  /*1510*/  F2FP.F16.F32.PACK_AB R16, R62, R63 ;  /* 0x0000003f3e10723e */ /* 0x000fe200000000ff */
[-C--:B------:R-:W-:Y:S01]  /*1520*/  FFMA.FTZ R66, R83, R78.reuse, R18 ;  /* 0x0000004e53427223 */ /* 0x080fe20000010012 */
[----:B------:R-:W-:Y:S02]  /*1530*/  FFMA.FTZ R68, R55, R78, R68 ;  /* 0x0000004e37447223 */ /* 0x000fe40000010044 */
[----:B------:R-:W-:Y:S02]  /*1540*/  F2FP.F16.F32.PACK_AB R17, R64, R65 ;  /* 0x000000414011723e */ /* 0x000fe400000000ff */
[----:B------:R-:W-:Y:S02]  /*1550*/  F2FP.F16.F32.PACK_AB R18, R66, R67 ;  /* 0x000000434212723e */ /* 0x000fe400000000ff */
[----:B------:R-:W-:Y:S01]  /*1560*/  F2FP.F16.F32.PACK_AB R19, R68, R69 ;  /* 0x000000454413723e */ /* 0x000fe200000000ff */
[----:B------:R-:W-:Y:S06]  /*1570*/  BRA `(.L_x_2697) ;  /* 0x0000000000a07947 */ /* 0x000fec0003800000 */
.L_x_2696:
        /* <DEDUP_REMOVED lines=20> */
.L_x_2698:
        /* <DEDUP_REMOVED lines=20> */
.L_x_2697:
[----:B------:R-:W0:Y:S01]  /*1800*/  @UP0 LDCU.64 UR4, c[0x0][0x3a8] ;  /* 0x00007500ff0407ac */ /* 0x000e220008000a00 */
[----:B------:R-:W-:Y:S01]  /*1810*/  PLOP3.LUT P4, PT, PT, PT, UP0, 0x80, 0x8 ;  /* 0x000000000008781c */ /* 0x000fe20003f8f008 */
[----:B------:R-:W-:Y:S01]  /*1820*/  HFMA2 R52, -RZ, RZ, 0, 9.5367431640625e-07 ;  /* 0x00000010ff347431 */ /* 0x000fe200000001ff */
[----:B------:R-:W-:-:S11]  /*1830*/  PLOP3.LUT P5, PT, PT, PT, UP0, 0x80, 0x8 ;  /* 0x000000000008781c */ /* 0x000fd60003faf008 */
[C---:B0-----:R-:W-:Y:S01]  /*1840*/  @P4 IMAD.WIDE.U32 R52, R79.reuse, R52, UR4 ;  /* 0x000000044f344e25 */ /* 0x041fe2000f8e0034 */
[----:B------:R-:W-:-:S04]  /*1850*/  IADD3 R79, PT, PT, R79, 0x80, RZ ;  /* 0x000000804f4f7810 */ /* 0x000fc80007ffe0ff */
[----:B------:R2:W-:Y:S03]  /*1860*/  @P5 STG.E.128 desc[UR8][R52.64], R16 ;  /* 0x0000001034005986 */ /* 0x0005e6000c101d08 */
.L_x_2695:
[----:B------:R-:W-:Y:S05]  /*1870*/  BSYNC.RECONVERGENT B0 ;  /* 0x0000000000007941 */ /* 0x000fea0003800200 */
.L_x_2694:
        /* <DEDUP_REMOVED lines=21> */
[----:B------:R-:W-:Y:S02]  /*19d0*/  HADD2.F32 R52, -RZ, R16.H0_H0 ;  /* 0x20000010ff347230 */ /* 0x000fe40000004100 */
[----:B------:R-:W-:Y:S02]  /*19e0*/  HADD2.F32 R70, -RZ, R18.H0_H0 ;  /* 0x20000012ff467230 */ /* 0x000fe40000004100 */
[----:B------:R-:W-:Y:S01]  /*19f0*/  FFMA.FTZ R77, R77, R78, R74 ;  /* 0x0000004e4d4d7223 */ /* 0x000fe2000001004a */
[----:B------:R-:W-:-:S02]  /*1a00*/  HADD2.F32 R76, -RZ, R19.H1_H1 ;  /* 0x30000013ff4c7230 */ /* 0x000fc40000004100 */
[-C--:B------:R-:W-:Y:S01]  /*1a10*/  FFMA.FTZ R71, R71, R78.reuse, R52 ;  /* 0x0000004e47477223 */ /* 0x080fe20000010034 */
[----:B------:R-:W-:Y:S02]  /*1a20*/  HADD2.F32 R16, -RZ, R16.H1_H1 ;  /* 0x30000010ff107230 */ /* 0x000fe40000004100 */
[-C--:B------:R-:W-:Y:S01]  /*1a30*/  FFMA.FTZ R75, R75, R78.reuse, R70 ;  /* 0x0000004e4b4b7223 */ /* 0x080fe20000010046 */
[--C-:B------:R-:W-:Y:S02]  /*1a40*/  HADD2.F32 R54, -RZ, R17.reuse.H0_H0 ;  /* 0x20000011ff367230 */ /* 0x100fe40000004100 */
[-C--:B------:R-:W-:Y:S01]  /*1a50*/  FFMA.FTZ R76, R83, R78.reuse, R76 ;  /* 0x0000004e534c7223 */ /* 0x080fe2000001004c */
[----:B------:R-:W-:Y:S02]  /*1a60*/  HADD2.F32 R72, -RZ, R17.H1_H1 ;  /* 0x30000011ff487230 */ /* 0x000fe40000004100 */
[----:B------:R-:W-:Y:S01]  /*1a70*/  FFMA.FTZ R70, R55, R78, R16 ;  /* 0x0000004e37467223 */ /* 0x000fe20000010010 */
[----:B------:R-:W-:-:S02]  /*1a80*/  HADD2.F32 R18, -RZ, R18.H1_H1 ;  /* 0x30000012ff127230 */ /* 0x000fc40000004100 */
[-C--:B------:R-:W-:Y:S01]  /*1a90*/  FFMA.FTZ R73, R73, R78.reuse, R54 ;  /* 0x0000004e49497223 */ /* 0x080fe20000010036 */
[----:B------:R-:W-:Y:S01]  /*1aa0*/  F2FP.F16.F32.PACK_AB R19, R76, R77 ;  /* 0x0000004d4c13723e */ /* 0x000fe200000000ff */
[-C--:B------:R-:W-:Y:S01]  /*1ab0*/  FFMA.FTZ R72, R53, R78.reuse, R72 ;  /* 0x0000004e35487223 */ /* 0x080fe20000010048 */
[----:B------:R-:W-:Y:S01]  /*1ac0*/  F2FP.F16.F32.PACK_AB R16, R70, R71 ;  /* 0x000000474610723e */ /* 0x000fe200000000ff */
[----:B------:R-:W-:-:S03]  /*1ad0*/  FFMA.FTZ R74, R81, R78, R18 ;  /* 0x0000004e514a7223 */ /* 0x000fc60000010012 */
[----:B------:R-:W-:Y:S02]  /*1ae0*/  F2FP.F16.F32.PACK_AB R17, R72, R73 ;  /* 0x000000494811723e */ /* 0x000fe400000000ff */
[----:B------:R-:W-:Y:S01]  /*1af0*/  F2FP.F16.F32.PACK_AB R18, R74, R75 ;  /* 0x0000004b4a12723e */ /* 0x000fe200000000ff */
[----:B------:R-:W-:Y:S06]  /*1b00*/  BRA `(.L_x_2702) ;  /* 0x0000000000a07947 */ /* 0x000fec0003800000 */
.L_x_2701:
[----:B------:R-:W-:-:S04]  /*1b10*/  UISETP.NE.U32.AND UP1, UPT, UR18, URZ, UPT ;  /* 0x000000ff1200728c */ /* 0x000fc8000bf25070 */
[----:B------:R-:W-:-:S09]  /*1b20*/  UISETP.NE.AND.EX UP1, UPT, UR19, URZ, UPT, UP1 ;  /* 0x000000ff1300728c */ /* 0x000fd2000bf25310 */
[----:B------:R-:W-:Y:S05]  /*1b30*/  BRA.U UP1, `(.L_x_2703) ;  /* 0x0000000101447547 */ /* 0x000fea000b800000 */
[--C-:B-----5:R-:W-:Y:S02]  /*1b40*/  HADD2.F32 R77, -RZ, R55.reuse.H0_H0 ;  /* 0x20000037ff4d7230 */ /* 0x120fe40000004100 */
[----:B------:R-:W-:Y:S02]  /*1b50*/  HADD2.F32 R83, -RZ, R55.H1_H1 ;  /* 0x30000037ff537230 */ /* 0x000fe40000004100 */
[----:B------:R-:W-:Y:S02]  /*1b60*/  HADD2.F32 R73, -RZ, R53.H0_H0 ;  /* 0x20000035ff497230 */ /* 0x000fe40000004100 */
[-C--:B------:R-:W-:Y:S01]  /*1b70*/  FMUL.FTZ R77, R77, R78.reuse ;  /* 0x0000004e4d4d7220 */ /* 0x080fe20000410000 */
[--C-:B------:R-:W-:Y:S02]  /*1b80*/  HADD2.F32 R71, -RZ, R52.reuse.H0_H0 ;  /* 0x20000034ff477230 */ /* 0x100fe40000004100 */
[----:B------:R-:W-:Y:S01]  /*1b90*/  FMUL.FTZ R76, R83, R78 ;  /* 0x0000004e534c7220 */ /* 0x000fe20000410000 */
[----:B------:R-:W-:-:S02]  /*1ba0*/  HADD2.F32 R55, -RZ, R52.H1_H1 ;  /* 0x30000034ff377230 */ /* 0x000fc40000004100 */
[-C--:B------:R-:W-:Y:S01]  /*1bb0*/  FMUL.FTZ R73, R73, R78.reuse ;  /* 0x0000004e49497220 */ /* 0x080fe20000410000 */
[----:B------:R-:W-:Y:S02]  /*1bc0*/  HADD2.F32 R53, -RZ, R53.H1_H1 ;  /* 0x30000035ff357230 */ /* 0x000fe40000004100 */
[-C--:B------:R-:W-:Y:S01]  /*1bd0*/  FMUL.FTZ R71, R71, R78.reuse ;  /* 0x0000004e47477220 */ /* 0x080fe20000410000 */
[--C-:B------:R-:W-:Y:S02]  /*1be0*/  HADD2.F32 R75, -RZ, R54.reuse.H0_H0 ;  /* 0x20000036ff4b7230 */ /* 0x100fe40000004100 */
[-C--:B------:R-:W-:Y:S01]  /*1bf0*/  FMUL.FTZ R70, R55, R78.reuse ;  /* 0x0000004e37467220 */ /* 0x080fe20000410000 */
[----:B------:R-:W-:Y:S02]  /*1c00*/  HADD2.F32 R81, -RZ, R54.H1_H1 ;  /* 0x30000036ff517230 */ /* 0x000fe40000004100 */
[-C--:B------:R-:W-:Y:S01]  /*1c10*/  FMUL.FTZ R72, R53, R78.reuse ;  /* 0x0000004e35487220 */ /* 0x080fe20000410000 */
[----:B------:R-:W-:-:S02]  /*1c20*/  FMUL.FTZ R75, R75, R78 ;  /* 0x0000004e4b4b7220 */ /* 0x000fc40000410000 */
[----:B------:R-:W-:Y:S01]  /*1c30*/  FMUL.FTZ R74, R81, R78 ;  /* 0x0000004e514a7220 */ /* 0x000fe20000410000 */
[----:B------:R-:W-:Y:S06]  /*1c40*/  BRA `(.L_x_2702) ;  /* 0x0000000000507947 */ /* 0x000fec0003800000 */
.L_x_2703:
[----:B-----5:R-:W-:Y:S02]  /*1c50*/  HADD2.F32 R77, -RZ, R55.H0_H0 ;  /* 0x20000037ff4d7230 */ /* 0x020fe40000004100 */
[----:B------:R-:W-:Y:S02]  /*1c60*/  HADD2.F32 R73, -RZ, R53.H0_H0 ;  /* 0x20000035ff497230 */ /* 0x000fe40000004100 */
[----:B------:R-:W-:Y:S02]  /*1c70*/  HADD2.F32 R55, -RZ, R55.H1_H1 ;  /* 0x30000037ff377230 */ /* 0x000fe40000004100 */
        /* <DEDUP_REMOVED lines=11> */
[-C--:B------:R-:W-:Y:S01]  /*1d30*/  FMUL.FTZ R75, R75, R78.reuse ;  /* 0x0000004e4b4b7220 */ /* 0x080fe20000410000 */
[----:B------:R-:W-:Y:S01]  /*1d40*/  F2FP.F16.F32.PACK_AB R16, R70, R71 ;  /* 0x000000474610723e */ /* 0x000fe200000000ff */
[----:B------:R-:W-:Y:S01]  /*1d50*/  FMUL.FTZ R74, R19, R78 ;  /* 0x0000004e134a7220 */ /* 0x000fe20000410000 */
[----:B------:R-:W-:-:S02]  /*1d60*/  F2FP.F16.F32.PACK_AB R19, R76, R77 ;  /* 0x0000004d4c13723e */ /* 0x000fc400000000ff */
[----:B------:R-:W-:Y:S02]  /*1d70*/  F2FP.F16.F32.PACK_AB R17, R72, R73 ;  /* 0x000000494811723e */ /* 0x000fe400000000ff */
[----:B------:R-:W-:-:S07]  /*1d80*/  F2FP.F16.F32.PACK_AB R18, R74, R75 ;  /* 0x0000004b4a12723e */ /* 0x000fce00000000ff */
.L_x_2702:
[----:B------:R-:W0:Y:S01]  /*1d90*/  @UP0 LDCU.64 UR4, c[0x0][0x3a8] ;  /* 0x00007500ff0407ac */ /* 0x000e220008000a00 */
[----:B------:R-:W-:Y:S02]  /*1da0*/  PLOP3.LUT P5, PT, PT, PT, UP0, 0x80, 0x8 ;  /* 0x000000000008781c */ /* 0x000fe40003faf008 */
[----:B------:R-:W-:Y:S02]  /*1db0*/  PLOP3.LUT P6, PT, PT, PT, UP0, 0x80, 0x8 ;  /* 0x000000000008781c */ /* 0x000fe40003fcf008 */
[----:B------:R-:W-:-:S09]  /*1dc0*/  MOV R52, 0x10 ;  /* 0x0000001000347802 */ /* 0x000fd20000000f00 */
[----:B0-----:R-:W-:-:S05]  /*1dd0*/  @P5 IMAD.WIDE.U32 R52, R79, R52, UR4 ;  /* 0x000000044f345e25 */ /* 0x001fca000f8e0034 */
[----:B------:R3:W-:Y:S02]  /*1de0*/  @P6 STG.E.128 desc[UR8][R52.64], R16 ;  /* 0x0000001034006986 */ /* 0x0007e4000c101d08 */
.L_x_2700:
[----:B------:R-:W-:Y:S05]  /*1df0*/  BSYNC.RECONVERGENT B0 ;  /* 0x0000000000007941 */ /* 0x000fea0003800200 */
.L_x_2699:
        /* <DEDUP_REMOVED lines=138> */
.L_x_2705:
[----:B------:R-:W-:Y:S05]  /*26a0*/  BSYNC.RECONVERGENT B0 ;  /* 0x0000000000007941 */ /* 0x000fea0003800200 */
.L_x_2704:
        /* <DEDUP_REMOVED lines=12> */
.L_x_2707:
[----:B------:R-:W-:Y:S05]  /*2770*/  BSYNC.RECONVERGENT B0 ;  /* 0x0000000000007941 */ /* 0x000fea0003800200 */
.L_x_2706:
[----:B------:R-:W1:Y:S01]  /*2780*/  SHFL.DOWN PT, R78, R81, 0x2, 0x1f ;  /* 0x08401f00514e7f89 */ /* 0x000e6200000e0000 */
[----:B------:R-:W-:Y:S01]  /*2790*/  I2FP.F32.S32 R82, R81 ;  /* 0x0000005100527245 */ /* 0x000fe20000201400 */
[----:B------:R-:W-:Y:S01]  /*27a0*/  BSSY.RECONVERGENT B0, `(.L_x_2708) ;  /* 0x0000067000007945 */ /* 0x000fe20003800200 */
[----:B------:R-:W-:Y:S01]  /*27b0*/  ISETP.NE.AND P5, PT, RZ, UR7, PT ;  /* 0x00000007ff007c0c */ /* 0x000fe2000bfa5270 */
[----:B0-----:R-:W0:Y:S01]  /*27c0*/  SHFL.DOWN PT, R83, R52, 0x2, 0x1f ;  /* 0x08401f0034537f89 */ /* 0x001e2200000e0000 */
[----:B------:R-:W-:-:S03]  /*27d0*/  ISETP.NE.AND P6, PT, R12, RZ, PT ;  /* 0x000000ff0c00720c */ /* 0x000fc60003fc5270 */
[----:B------:R-:W2:Y:S01]  /*27e0*/  SHFL.DOWN PT, R80, R53, 0x2, 0x1f ;  /* 0x08401f0035507f89 */ /* 0x000ea200000e0000 */
[----:B-1----:R-:W-:Y:S02]  /*27f0*/  IADD3 R55, PT, PT, R78, R81, RZ ;  /* 0x000000514e377210 */ /* 0x002fe40007ffe0ff */
[----:B------:R-:W-:Y:S02]  /*2800*/  I2FP.F32.S32 R84, R78 ;  /* 0x0000004e00547245 */ /* 0x000fe40000201400 */
[----:B------:R-:W-:Y:S01]  /*2810*/  I2FP.F32.S32 R54, R55 ;  /* 0x0000003700367245 */ /* 0x000fe20000201400 */
[----:B------:R-:W1:Y:S02]  /*2820*/  SHFL.DOWN PT, R78, R55, 0x1, 0x1f ;  /* 0x08201f00374e7f89 */ /* 0x000e6400000e0000 */
[C---:B0-----:R-:W-:Y:S01]  /*2830*/  FMUL.FTZ R85, R83.reuse, R84 ;  /* 0x0000005453557220 */ /* 0x041fe20000410000 */
[----:B------:R-:W0:Y:S01]  /*2840*/  MUFU.RCP R79, R54 ;  /* 0x00000036004f7308 */ /* 0x000e220000001000 */
[----:B------:R-:W-:Y:S01]  /*2850*/  FADD.FTZ R83, -R83, R52 ;  /* 0x0000003453537221 */ /* 0x000fe20000010100 */
[----:B--2---:R-:W-:Y:S01]  /*2860*/  FADD.FTZ R80, R80, R53 ;  /* 0x0000003550507221 */ /* 0x004fe20000010000 */
[----:B------:R-:W-:-:S02]  /*2870*/  FFMA.FTZ R86, R82, R52, R85 ;  /* 0x0000003452567223 */ /* 0x000fc40000010055 */
        /* <DEDUP_REMOVED lines=14> */
[C---:B------:R-:W-:Y:S01]  /*2960*/  FFMA.FTZ R52, R54.reuse, R81, R83 ;  /* 0x0000005136347223 */ /* 0x040fe20000010053 */
[----:B------:R-:W-:Y:S02]  /*2970*/  MOV R81, UR6 ;  /* 0x0000000600517c02 */ /* 0x000fe40008000f00 */
[----:B------:R-:W-:Y:S01]  /*2980*/  FMUL.FTZ R79, R54, R79 ;  /* 0x0000004f364f7220 */ /* 0x000fe20000410000 */
[----:B--2---:R-:W-:Y:S01]  /*2990*/  FMUL.FTZ R54, R55, R52 ;  /* 0x0000003437367220 */ /* 0x004fe20000410000 */
[----:B-1----:R-:W-:Y:S01]  /*29a0*/  FADD.FTZ R52, R80, R53 ;  /* 0x0000003550347221 */ /* 0x002fe20000010000 */
[----:B------:R-:W-:Y:S01]  /*29b0*/  MOV R83, UR6 ;  /* 0x0000000600537c02 */ /* 0x000fe20008000f00 */
[----:B------:R-:W-:Y:S02]  /*29c0*/  FMUL.FTZ R82, R79, R82 ;  /* 0x000000524f527220 */ /* 0x000fe40000410000 */
[----:B------:R-:W0:Y:S02]  /*29d0*/  SHFL.IDX PT, R79, R54, RZ, 0x1f ;  /* 0x00001fff364f7589 */ /* 0x000e2400000e0000 */
[----:B------:R-:W-:-:S02]  /*29e0*/  FFMA.FTZ R82, R55, R82, R52 ;  /* 0x0000005237527223 */ /* 0x000fc40000010034 */
[----:B------:R-:W1:Y:S04]  /*29f0*/  LDC R55, c[0x0][0x448] ;  /* 0x00011200ff377b82 */ /* 0x000e680000000800 */
[----:B------:R-:W1:Y:S01]  /*2a00*/  SHFL.IDX PT, R82, R82, RZ, 0x1f ;  /* 0x00001fff52527589 */ /* 0x000e6200000e0000 */
[C---:B0-----:R-:W-:Y:S01]  /*2a10*/  FMUL.FTZ R52, R79.reuse, R79 ;  /* 0x0000004f4f347220 */ /* 0x041fe20000410000 */
[----:B------:R-:W-:-:S04]  /*2a20*/  FSEL R80, R79, RZ, !P5 ;  /* 0x000000ff4f507208 */ /* 0x000fc80006800000 */
[----:B------:R-:W-:Y:S02]  /*2a30*/  FSEL R53, R52, RZ, P5 ;  /* 0x000000ff34357208 */ /* 0x000fe40002800000 */
[----:B------:R-:W-:Y:S01]  /*2a40*/  R2UR UR5, R80 ;  /* 0x00000000500572ca */ /* 0x000fe200000e0000 */
        /* <DEDUP_REMOVED lines=11> */
[----:B------:R-:W-:Y:S05]  /*2b00*/  @!P1 BRA `(.L_x_2709) ;  /* 0x0000000000c09947 */ /* 0x000fea0003800000 */
[----:B0-----:R-:W-:Y:S01]  /*2b10*/  FADD.FTZ R52, R6, -UR5 ;  /* 0x8000000506347e21 */ /* 0x001fe20008010000 */
[----:B-----5:R-:W-:Y:S02]  /*2b20*/  HADD2.F32 R53, -RZ, R48.H0_H0 ;  /* 0x20000030ff357230 */ /* 0x020fe40000004100 */
[----:B------:R-:W-:Y:S01]  /*2b30*/  FADD.FTZ R54, R4, -UR5 ;  /* 0x8000000504367e21 */ /* 0x000fe20008010000 */
[----:B------:R-:W-:Y:S02]  /*2b40*/  HADD2.F32 R55, -RZ, R44.H0_H0 ;  /* 0x2000002cff377230 */ /* 0x000fe40000004100 */
[----:B------:R-:W-:Y:S01]  /*2b50*/  FMUL.FTZ R52, R52, UR4 ;  /* 0x0000000434347c20 */ /* 0x000fe20008410000 */
[----:B------:R-:W-:Y:S02]  /*2b60*/  HADD2.F32 R79, -RZ, R49.H0_H0 ;  /* 0x20000031ff4f7230 */ /* 0x000fe40000004100 */
[----:B------:R-:W-:Y:S01]  /*2b70*/  FMUL.FTZ R54, R54, UR4 ;  /* 0x0000000436367c20 */ /* 0x000fe20008410000 */
[----:B------:R-:W-:-:S02]  /*2b80*/  HADD2.F32 R81, -RZ, R45.H0_H0 ;  /* 0x2000002dff517230 */ /* 0x000fc40000004100 */
[----:B------:R-:W-:Y:S01]  /*2b90*/  FFMA.FTZ R52, R52, R53, R55 ;  /* 0x0000003534347223 */ /* 0x000fe20000010037 */
[----:B------:R-:W-:Y:S01]  /*2ba0*/  FADD.FTZ R55, R5, -UR5 ;  /* 0x8000000505377e21 */ /* 0x000fe20008010000 */
[----:B------:R-:W-:Y:S01]  /*2bb0*/  FADD.FTZ R78, R2, -UR5 ;  /* 0x80000005024e7e21 */ /* 0x000fe20008010000 */
[----:B------:R-:W-:Y:S02]  /*2bc0*/  HADD2.F32 R80, -RZ, R49.H1_H1 ;  /* 0x30000031ff507230 */ /* 0x000fe40000004100 */
[----:B------:R-:W-:Y:S01]  /*2bd0*/  FFMA.FTZ R53, R54, R79, R81 ;  /* 0x0000004f36357223 */ /* 0x000fe20000010051 */
[----:B------:R-:W-:Y:S02]  /*2be0*/  HADD2.F32 R54, -RZ, R45.H1_H1 ;  /* 0x3000002dff367230 */ /* 0x000fe40000004100 */
[----:B------:R-:W-:Y:S01]  /*2bf0*/  FADD.FTZ R82, R7, -UR5 ;  /* 0x8000000507527e21 */ /* 0x000fe20008010000 */
[----:B------:R-:W-:Y:S02]  /*2c00*/  HADD2.F32 R79, -RZ, R50.H0_H0 ;  /* 0x20000032ff4f7230 */ /* 0x000fe40000004100 */
[----:B------:R-:W-:Y:S01]  /*2c10*/  FMUL.FTZ R55, R55, UR4 ;  /* 0x0000000437377c20 */ /* 0x000fe20008410000 */
[----:B------:R-:W-:-:S02]  /*2c20*/  HADD2.F32 R81, -RZ, R46.H0_H0 ;  /* 0x2000002eff517230 */ /* 0x000fc40000004100 */
[----:B------:R-:W-:Y:S01]  /*2c30*/  FMUL.FTZ R78, R78, UR4 ;  /* 0x000000044e4e7c20 */ /* 0x000fe20008410000 */
[----:B------:R-:W-:Y:S02]  /*2c40*/  HADD2.F32 R83, -RZ, R50.H1_H1 ;  /* 0x30000032ff537230 */ /* 0x000fe40000004100 */
[----:B------:R-:W-:Y:S01]  /*2c50*/  FMUL.FTZ R82, R82, UR4 ;  /* 0x0000000452527c20 */ /* 0x000fe20008410000 */
[----:B------:R-:W-:Y:S02]  /*2c60*/  HADD2.F32 R85, -RZ, R46.H1_H1 ;  /* 0x3000002eff557230 */ /* 0x000fe40000004100 */
[----:B------:R-:W-:Y:S01]  /*2c70*/  FFMA.FTZ R80, R55, R80, R54 ;  /* 0x0000005037507223 */ /* 0x000fe20000010036 */
[----:B------:R-:W-:Y:S01]  /*2c80*/  FFMA.FTZ R54, R78, R79, R81 ;  /* 0x0000004f4e367223 */ /* 0x000fe20000010051 */
[----:B------:R-:W-:Y:S01]  /*2c90*/  FADD.FTZ R55, R0, -UR5 ;  /* 0x8000000500377e21 */ /* 0x000fe20008010000 */
[----:B------:R-:W0:Y:S01]  /*2ca0*/  LDC.64 R78, c[0x0][0x428] ;  /* 0x00010a00ff4e7b82 */ /* 0x000e220000000a00 */
[----:B------:R-:W-:Y:S01]  /*2cb0*/  FFMA.FTZ R81, R82, R83, R85 ;  /* 0x0000005352517223 */ /* 0x000fe20000010055 */
[----:B------:R-:W-:-:S02]  /*2cc0*/  HADD2.F32 R82, -RZ, R51.H0_H0 ;  /* 0x20000033ff527230 */ /* 0x000fc40000004100 */
[----:B------:R-:W-:Y:S01]  /*2cd0*/  FMUL.FTZ R55, R55, UR4 ;  /* 0x0000000437377c20 */ /* 0x000fe20008410000 */
[----:B------:R-:W-:Y:S02]  /*2ce0*/  HADD2.F32 R84, -RZ, R47.H0_H0 ;  /* 0x2000002fff547230 */ /* 0x000fe40000004100 */
[----:B------:R-:W-:Y:S01]  /*2cf0*/  FADD.FTZ R83, R9, -UR5 ;  /* 0x8000000509537e21 */ /* 0x000fe20008010000 */
[----:B------:R-:W-:Y:S02]  /*2d00*/  F2FP.F16.F32.PACK_AB R54, R81, R54 ;  /* 0x000000365136723e */ /* 0x000fe400000000ff */
[----:B------:R-:W-:Y:S01]  /*2d10*/  F2FP.F16.F32.PACK_AB R53, R80, R53 ;  /* 0x000000355035723e */ /* 0x000fe200000000ff */
[----:B------:R-:W-:Y:S01]  /*2d20*/  FFMA.FTZ R85, R55, R82, R84 ;  /* 0x0000005237557223 */ /* 0x000fe20000010054 */
[----:B------:R-:W-:Y:S02]  /*2d30*/  HADD2.F32 R82, -RZ, R51.H1_H1 ;  /* 0x30000033ff527230 */ /* 0x000fe40000004100 */
[----:B------:R-:W-:Y:S01]  /*2d40*/  FMUL.FTZ R83, R83, UR4 ;  /* 0x0000000453537c20 */ /* 0x000fe20008410000 */
[----:B------:R-:W-:-:S02]  /*2d50*/  HADD2.F32 R84, -RZ, R47.H1_H1 ;  /* 0x3000002fff547230 */ /* 0x000fc40000004100 */
[----:B------:R-:W-:-:S03]  /*2d60*/  FADD.FTZ R55, R3, -UR5 ;  /* 0x8000000503377e21 */ /* 0x000fc60008010000 */
[----:B------:R-:W-:Y:S01]  /*2d70*/  FFMA.FTZ R86, R83, R82, R84 ;  /* 0x0000005253567223 */ /* 0x000fe20000010054 */
[----:B------:R-:W-:Y:S02]  /*2d80*/  HADD2.F32 R82, -RZ, R48.H1_H1 ;  /* 0x30000030ff527230 */ /* 0x000fe40000004100 */
[----:B------:R-:W-:Y:S01]  /*2d90*/  FMUL.FTZ R55, R55, UR4 ;  /* 0x0000000437377c20 */ /* 0x000fe20008410000 */
[----:B------:R-:W-:Y:S02]  /*2da0*/  HADD2.F32 R84, -RZ, R44.H1_H1 ;  /* 0x3000002cff547230 */ /* 0x000fe40000004100 */
[----:B0-----:R-:W-:-:S04]  /*2db0*/  IMAD.WIDE.U32 R78, R13, 0x10, R78 ;  /* 0x000000100d4e7825 */ /* 0x001fc800078e004e */
[----:B------:R-:W-:Y:S01]  /*2dc0*/  FFMA.FTZ R83, R55, R82, R84 ;  /* 0x0000005237537223 */ /* 0x000fe20000010054 */
[----:B------:R-:W-:Y:S02]  /*2dd0*/  F2FP.F16.F32.PACK_AB R55, R86, R85 ;  /* 0x000000555637723e */ /* 0x000fe400000000ff */
[----:B------:R-:W-:Y:S02]  /*2de0*/  IADD3 R13, PT, PT, R13, 0x80, RZ ;  /* 0x000000800d0d7810 */ /* 0x000fe40007ffe0ff */
[----:B------:R-:W-:-:S05]  /*2df0*/  F2FP.F16.F32.PACK_AB R52, R83, R52 ;  /* 0x000000345334723e */ /* 0x000fca00000000ff */
[----:B------:R1:W-:Y:S02]  /*2e00*/  STG.E.128 desc[UR8][R78.64], R52 ;  /* 0x000000344e007986 */ /* 0x0003e4000c101d08 */
.L_x_2709:
[----:B------:R-:W-:Y:S05]  /*2e10*/  BSYNC.RECONVERGENT B0 ;  /* 0x0000000000007941 */ /* 0x000fea0003800200 */
.L_x_2708:
[----:B------:R-:W-:Y:S04]  /*2e20*/  BSSY.RECONVERGENT B0, `(.L_x_2710) ;  /* 0x0000032000007945 */ /* 0x000fe80003800200 */
[----:B------:R-:W-:Y:S05]  /*2e30*/  @!P2 BRA `(.L_x_2711) ;  /* 0x0000000000c0a947 */ /* 0x000fea0003800000 */
[----:B01----:R-:W-:Y:S01]  /*2e40*/  FADD.FTZ R52, R15, -UR5 ;  /* 0x800000050f347e21 */ /* 0x003fe20008010000 */
        /* <DEDUP_REMOVED lines=47> */
.L_x_2711:
[----:B------:R-:W-:Y:S05]  /*3140*/  BSYNC.RECONVERGENT B0 ;  /* 0x0000000000007941 */ /* 0x000fea0003800200 */
.L_x_2710:
[----:B------:R-:W-:Y:S04]  /*3150*/  BSSY.RECONVERGENT B0, `(.L_x_2712) ;  /* 0x0000032000007945 */ /* 0x000fe80003800200 */
[----:B------:R-:W-:Y:S05]  /*3160*/  @!P3 BRA `(.L_x_2713) ;  /* 0x0000000000c0b947 */ /* 0x000fea0003800000 */
[----:B012---:R-:W-:Y:S01]  /*3170*/  FADD.FTZ R52, R63, -UR5 ;  /* 0x800000053f347e21 */ /* 0x007fe20008010000 */
        /* <DEDUP_REMOVED lines=47> */
.L_x_2713:
[----:B------:R-:W-:Y:S05]  /*3470*/  BSYNC.RECONVERGENT B0 ;  /* 0x0000000000007941 */ /* 0x000fea0003800200 */
.L_x_2712:
[----:B------:R-:W-:Y:S04]  /*3480*/  BSSY.RECONVERGENT B0, `(.L_x_2714) ;  /* 0x0000031000007945 */ /* 0x000fe80003800200 */
[----:B------:R-:W-:Y:S05]  /*3490*/  @!P4 BRA `(.L_x_2715) ;  /* 0x0000000000bcc947 */ /* 0x000fea0003800000 */
[----:B0123--:R-:W-:Y:S01]  /*34a0*/  FADD.FTZ R52, R71, -UR5 ;  /* 0x8000000547347e21 */ /* 0x00ffe20008010000 */
[----:B------:R-:W-:Y:S01]  /*34b0*/  FADD.FTZ R54, R73, -UR5 ;  /* 0x8000000549367e21 */ /* 0x000fe20008010000 */
[----:B-----5:R-:W-:Y:S02]  /*34c0*/  HADD2.F32 R53, -RZ, R24.H0_H0 ;  /* 0x20000018ff357230 */ /* 0x020fe40000004100 */
[----:B------:R-:W-:Y:S01]  /*34d0*/  FADD.FTZ R78, R72, -UR5 ;  /* 0x80000005484e7e21 */ /* 0x000fe20008010000 */
[----:B------:R-:W-:Y:S02]  /*34e0*/  HADD2.F32 R55, -RZ, R20.H0_H0 ;  /* 0x20000014ff377230 */ /* 0x000fe40000004100 */
[----:B------:R-:W-:Y:S01]  /*34f0*/  FMUL.FTZ R52, R52, UR4 ;  /* 0x0000000434347c20 */ /* 0x000fe20008410000 */
[----:B------:R-:W-:Y:S02]  /*3500*/  HADD2.F32 R79, -RZ, R25.H0_H0 ;  /* 0x20000019ff4f7230 */ /* 0x000fe40000004100 */
[----:B------:R-:W-:Y:S01]  /*3510*/  FMUL.FTZ R54, R54, UR4 ;  /* 0x0000000436367c20 */ /* 0x000fe20008410000 */
[----:B------:R-:W-:-:S02]  /*3520*/  HADD2.F32 R81, -RZ, R21.H0_H0 ;  /* 0x20000015ff517230 */ /* 0x000fc40000004100 */
[----:B------:R-:W-:Y:S01]  /*3530*/  FMUL.FTZ R78, R78, UR4 ;  /* 0x000000044e4e7c20 */ /* 0x000fe20008410000 */
[----:B------:R-:W-:Y:S02]  /*3540*/  HADD2.F32 R83, -RZ, R25.H1_H1 ;  /* 0x30000019ff537230 */ /* 0x000fe40000004100 */
[----:B------:R-:W-:Y:S01]  /*3550*/  FFMA.FTZ R52, R52, R53, R55 ;  /* 0x0000003534347223 */ /* 0x000fe20000010037 */
[----:B------:R-:W-:Y:S02]  /*3560*/  HADD2.F32 R85, -RZ, R21.H1_H1 ;  /* 0x30000015ff557230 */ /* 0x000fe40000004100 */
[----:B------:R-:W-:Y:S01]  /*3570*/  FFMA.FTZ R53, R54, R79, R81 ;  /* 0x0000004f36357223 */ /* 0x000fe20000010051 */
[----:B------:R-:W-:Y:S01]  /*3580*/  FADD.FTZ R54, R75, -UR5 ;  /* 0x800000054b367e21 */ /* 0x000fe20008010000 */
[----:B------:R-:W-:Y:S02]  /*3590*/  HADD2.F32 R55, -RZ, R26.H0_H0 ;  /* 0x2000001aff377230 */ /* 0x000fe40000004100 */
[----:B------:R-:W-:Y:S01]  /*35a0*/  FFMA.FTZ R80, R78, R83, R85 ;  /* 0x000000534e507223 */ /* 0x000fe20000010055 */
[----:B------:R-:W-:-:S02]  /*35b0*/  HADD2.F32 R79, -RZ, R22.H0_H0 ;  /* 0x20000016ff4f7230 */ /* 0x000fc40000004100 */
[----:B------:R-:W-:Y:S01]  /*35c0*/  FADD.FTZ R78, R74, -UR5 ;  /* 0x800000054a4e7e21 */ /* 0x000fe20008010000 */
[----:B------:R-:W-:Y:S01]  /*35d0*/  FMUL.FTZ R54, R54, UR4 ;  /* 0x0000000436367c20 */ /* 0x000fe20008410000 */
[----:B------:R-:W-:Y:S02]  /*35e0*/  HADD2.F32 R82, -RZ, R26.H1_H1 ;  /* 0x3000001aff527230 */ /* 0x000fe40000004100 */
[----:B------:R-:W-:Y:S01]  /*35f0*/  FADD.FTZ R83, R76, -UR5 ;  /* 0x800000054c537e21 */ /* 0x000fe20008010000 */
[----:B------:R-:W-:Y:S02]  /*3600*/  HADD2.F32 R84, -RZ, R22.H1_H1 ;  /* 0x30000016ff547230 */ /* 0x000fe40000004100 */
[----:B------:R-:W-:Y:S01]  /*3610*/  FMUL.FTZ R81, R78, UR4 ;  /* 0x000000044e517c20 */ /* 0x000fe20008410000 */
[----:B------:R-:W-:Y:S01]  /*3620*/  FFMA.FTZ R54, R54, R55, R79 ;  /* 0x0000003736367223 */ /* 0x000fe2000001004f */
[----:B------:R-:W-:Y:S01]  /*3630*/  FADD.FTZ R55, R77, -UR5 ;  /* 0x800000054d377e21 */ /* 0x000fe20008010000 */
[----:B------:R-:W0:Y:S01]  /*3640*/  LDC.64 R78, c[0x0][0x428] ;  /* 0x00010a00ff4e7b82 */ /* 0x000e220000000a00 */
[----:B------:R-:W-:Y:S01]  /*3650*/  FFMA.FTZ R81, R81, R82, R84 ;  /* 0x0000005251517223 */ /* 0x000fe20000010054 */
[----:B------:R-:W-:-:S02]  /*3660*/  HADD2.F32 R82, -RZ, R27.H0_H0 ;  /* 0x2000001bff527230 */ /* 0x000fc40000004100 */
[----:B------:R-:W-:Y:S01]  /*3670*/  FMUL.FTZ R55, R55, UR4 ;  /* 0x0000000437377c20 */ /* 0x000fe20008410000 */
[----:B------:R-:W-:Y:S02]  /*3680*/  HADD2.F32 R84, -RZ, R23.H0_H0 ;  /* 0x20000017ff547230 */ /* 0x000fe40000004100 */
[----:B------:R-:W-:Y:S01]  /*3690*/  FMUL.FTZ R83, R83, UR4 ;  /* 0x0000000453537c20 */ /* 0x000fe20008410000 */
[----:B------:R-:W-:Y:S02]  /*36a0*/  F2FP.F16.F32.PACK_AB R54, R81, R54 ;  /* 0x000000365136723e */ /* 0x000fe400000000ff */
[----:B------:R-:W-:Y:S01]  /*36b0*/  F2FP.F16.F32.PACK_AB R53, R80, R53 ;  /* 0x000000355035723e */ /* 0x000fe200000000ff */
[----:B------:R-:W-:Y:S01]  /*36c0*/  FFMA.FTZ R85, R55, R82, R84 ;  /* 0x0000005237557223 */ /* 0x000fe20000010054 */
[----:B------:R-:W-:Y:S02]  /*36d0*/  HADD2.F32 R82, -RZ, R27.H1_H1 ;  /* 0x3000001bff527230 */ /* 0x000fe40000004100 */
[----:B------:R-:W-:Y:S01]  /*36e0*/  FADD.FTZ R55, R70, -UR5 ;  /* 0x8000000546377e21 */ /* 0x000fe20008010000 */
[----:B------:R-:W-:-:S03]  /*36f0*/  HADD2.F32 R84, -RZ, R23.H1_H1 ;  /* 0x30000017ff547230 */ /* 0x000fc60000004100 */
[----:B------:R-:W-:Y:S02]  /*3700*/  FMUL.FTZ R55, R55, UR4 ;  /* 0x0000000437377c20 */ /* 0x000fe40008410000 */
[----:B------:R-:W-:Y:S01]  /*3710*/  FFMA.FTZ R86, R83, R82, R84 ;  /* 0x0000005253567223 */ /* 0x000fe20000010054 */
[----:B------:R-:W-:Y:S02]  /*3720*/  HADD2.F32 R82, -RZ, R24.H1_H1 ;  /* 0x30000018ff527230 */ /* 0x000fe40000004100 */
[----:B------:R-:W-:Y:S02]  /*3730*/  HADD2.F32 R84, -RZ, R20.H1_H1 ;  /* 0x30000014ff547230 */ /* 0x000fe40000004100 */
[----:B0-----:R-:W-:-:S04]  /*3740*/  IMAD.WIDE.U32 R78, R13, 0x10, R78 ;  /* 0x000000100d4e7825 */ /* 0x001fc800078e004e */
[----:B------:R-:W-:Y:S01]  /*3750*/  FFMA.FTZ R83, R55, R82, R84 ;  /* 0x0000005237537223 */ /* 0x000fe20000010054 */
[----:B------:R-:W-:-:S04]  /*3760*/  F2FP.F16.F32.PACK_AB R55, R86, R85 ;  /* 0x000000555637723e */ /* 0x000fc800000000ff */
[----:B------:R-:W-:-:S05]  /*3770*/  F2FP.F16.F32.PACK_AB R52, R83, R52 ;  /* 0x000000345334723e */ /* 0x000fca00000000ff */
[----:B------:R4:W-:Y:S02]  /*3780*/  STG.E.128 desc[UR8][R78.64], R52 ;  /* 0x000000344e007986 */ /* 0x0009e4000c101d08 */
.L_x_2715:
[----:B------:R-:W-:Y:S05]  /*3790*/  BSYNC.RECONVERGENT B0 ;  /* 0x0000000000007941 */ /* 0x000fea0003800200 */
.L_x_2714:
[----:B------:R-:W-:Y:S02]  /*37a0*/  UIADD3 UR6, UPT, UPT, UR6, UR14, URZ ;  /* 0x0000000e06067290 */ /* 0x000fe4000fffe0ff */
[----:B------:R-:W-:Y:S02]  /*37b0*/  UPLOP3.LUT UP2, UPT, UPT, UPT, UP2, 0x40, 0x4 ;  /* 0x000000000004789c */ /* 0x000fe40003f4e820 */
[----:B------:R-:W-:-:S09]  /*37c0*/  UISETP.GE.AND UP1, UPT, UR6, UR15, UPT ;  /* 0x0000000f0600728c */ /* 0x000fd2000bf26270 */
[----:B------:R-:W-:Y:S05]  /*37d0*/  BRA.U !UP1, `(.L_x_2716) ;  /* 0xffffffcd09c87547 */ /* 0x000fea000b83ffff */
[----:B------:R-:W-:Y:S05]  /*37e0*/  EXIT ;  /* 0x000000000000794d */ /* 0x000fea0003800000 */
.L_x_2717:
        /* <DEDUP_REMOVED lines=9> */
.L_x_27214:


//--------------------- .text._ZN10layer_norm13ln_fwd_kernelINS_13Kernel_traitsI6__halfS2_S2_S2_fjLj4096ELj1ELj1ELj4ELj16ENS_18Kernel_traits_baseILj4096ES2_S2_S2_S2_fjLj128EEEEELb0ELb0ELb0ELb1EEEvNS_9FwdParamsE --------------------------
	.section	.text._ZN10layer_norm13ln_fwd_kernelINS_13Kernel_traitsI6__halfS2_S2_S2_fjLj4096ELj1ELj1ELj4ELj16ENS_18Kernel_traits_baseILj4096ES2_S2_S2_S2_fjLj128EEEEELb0ELb0ELb0ELb1EEEvNS_9FwdParamsE,"ax",@progbits
	.align	128
        .global         _ZN10layer_norm13ln_fwd_kernelINS_13Kernel_traitsI6__halfS2_S2_S2_fjLj4096ELj1ELj1ELj4ELj16ENS_18Kernel_traits_baseILj4096ES2_S2_S2_S2_fjLj128EEEEELb0ELb0ELb0ELb1EEEvNS_9FwdParamsE
        .type           _ZN10layer_norm13ln_fwd_kernelINS_13Kernel_traitsI6__halfS2_S2_S2_fjLj4096ELj1ELj1ELj4ELj16ENS_18Kernel_traits_baseILj4096ES2_S2_S2_S2_fjLj128EEEEELb0ELb0ELb0ELb1EEEvNS_9FwdParamsE,@function
        .size           _ZN10layer_norm13ln_fwd_kernelINS_13Kernel_traitsI6__halfS2_S2_S2_fjLj4096ELj1ELj1ELj4ELj16ENS_18Kernel_traits_baseILj4096ES2_S2_S2_S2_fjLj128EEEEELb0ELb0ELb0ELb1EEEvNS_9FwdParamsE,(.L_x_27215 - _ZN10layer_norm13ln_fwd_kernelINS_13Kernel_traitsI6__halfS2_S2_S2_fjLj4096ELj1ELj1ELj4ELj16ENS_18Kernel_traits_baseILj4096ES2_S2_S2_S2_fjLj128EEEEELb0ELb0ELb0ELb1EEEvNS_9FwdParamsE)
        .other          _ZN10layer_norm13ln_fwd_kernelINS_13Kernel_traitsI6__halfS2_S2_S2_fjLj4096ELj1ELj1ELj4ELj16ENS_18Kernel_traits_baseILj4096ES2_S2_S2_S2_fjLj128EEEEELb0ELb0ELb0ELb1EEEvNS_9FwdParamsE,@"STO_CUDA_ENTRY STV_DEFAULT"
_ZN10layer_norm13ln_fwd_kernelINS_13Kernel_traitsI6__halfS2_S2_S2_fjLj4096ELj1ELj1ELj4ELj16ENS_18Kernel_traits_baseILj4096ES2_S2_S2_S2_fjLj128EEEEELb0ELb0ELb0ELb1EEEvNS_9FwdParamsE:
.text._ZN10layer_norm13ln_fwd_kernelINS_13Kernel_traitsI6__halfS2_S2_S2_fjLj4096ELj1ELj1ELj4ELj16ENS_18Kernel_traits_baseILj4096ES2_S2_S2_S2_fjLj128EEEEELb0ELb0ELb0ELb1EEEvNS_9FwdParamsE:
[----:B------:R-:W-:Y:S01]  /*0000*/  LDC R1, c[0x0][0x37c] ;  /* 0x0000df00ff017b82 */ /* 0x000fe20000000800 */
[----:B------:R-:W0:Y:S01]  /*0010*/  S2R R55, SR_TID.X ;  /* 0x0000000000377919 */ /* 0x000e220000002100 */
[----:B------:R-:W1:Y:S06]  /*0020*/  LDCU.64 UR4, c[0x0][0x438] ;  /* 0x00008700ff0477ac */ /* 0x000e6c0008000a00 */
[----:B------:R-:W0:Y:S01]  /*0030*/  LDC.64 R2, c[0x0][0x3d0] ;  /* 0x0000f400ff027b82 */ /* 0x000e220000000a00 */
[----:B------:R-:W2:Y:S01]  /*0040*/  LDCU.64 UR6, c[0x0][0x358] ;  /* 0x00006b00ff0677ac */ /* 0x000ea20008000a00 */
[----:B-1----:R-:W-:-:S04]  /*0050*/  ISETP.NE.U32.AND P0, PT, RZ, UR4, PT ;  /* 0x00000004ff007c0c */ /* 0x002fc8000bf05070 */
[----:B------:R-:W-:Y:S01]  /*0060*/  ISETP.NE.AND.EX P0, PT, RZ, UR5, PT, P0 ;  /* 0x00000005ff007c0c */ /* 0x000fe2000bf05300 */
[C---:B0-----:R-:W-:Y:S01]  /*0070*/  IMAD.WIDE.U32 R2, R55.reuse, 0x10, R2 ;  /* 0x0000001037027825 */ /* 0x041fe200078e0002 */
[----:B------:R-:W0:Y:S01]  /*0080*/  S2UR UR4, SR_CTAID.X ;  /* 0x00000000000479c3 */ /* 0x000e220000002500 */
[----:B------:R-:W1:Y:S03]  /*0090*/  LDCU UR5, c[0x0][0x384] ;  /* 0x00007080ff0577ac */ /* 0x000e660008000800 */
[----:B--2---:R-:W2:Y:S07]  /*00a0*/  LDG.E.128 R12, desc[UR6][R2.64] ;  /* 0x00000006020c7981 */ /* 0x004eae000c1e1d00 */
[----:B------:R-:W3:Y:S01]  /*00b0*/  @P0 LDC.64 R4, c[0x0][0x438] ;  /* 0x00010e00ff040b82 */ /* 0x000ee20000000a00 */
[----:B------:R-:W4:Y:S04]  /*00c0*/  LDG.E.128 R40, desc[UR6][R2.64+0x800] ;  /* 0x0008000602287981 */ /* 0x000f28000c1e1d00 */
[----:B------:R-:W4:Y:S04]  /*00d0*/  LDG.E.128 R36, desc[UR6][R2.64+0x1000] ;  /* 0x0010000602247981 */ /* 0x000f28000c1e1d00 */
[----:B------:R0:W5:Y:S01]  /*00e0*/  LDG.E.128 R32, desc[UR6][R2.64+0x1800] ;  /* 0x0018000602207981 */ /* 0x000162000c1e1d00 */
[----:B---3--:R-:W-:-:S05]  /*00f0*/  @P0 IMAD.WIDE.U32 R4, R55, 0x10, R4 ;  /* 0x0000001037040825 */ /* 0x008fca00078e0004 */
[----:B------:R3:W5:Y:S04]  /*0100*/  @P0 LDG.E.128 R28, desc[UR6][R4.64] ;  /* 0x00000006041c0981 */ /* 0x000768000c1e1d00 */
[----:B------:R3:W5:Y:S04]  /*0110*/  @P0 LDG.E.128 R24, desc[UR6][R4.64+0x800] ;  /* 0x0008000604180981 */ /* 0x000768000c1e1d00 */
[----:B------:R3:W5:Y:S04]  /*0120*/  @P0 LDG.E.128 R20, desc[UR6][R4.64+0x1000] ;  /* 0x0010000604140981 */ /* 0x000768000c1e1d00 */
[----:B------:R3:W5:Y:S01]  /*0130*/  @P0 LDG.E.128 R16, desc[UR6][R4.64+0x1800] ;  /* 0x0018000604100981 */ /* 0x000762000c1e1d00 */
[----:B0-----:R-:W-:-:S04]  /*0140*/  MOV R11, UR4 ;  /* 0x00000004000b7c02 */ /* 0x001fc80008000f00 */
[----:B-1----:R-:W-:Y:S01]  /*0150*/  ISETP.GE.AND P1, PT, R11, UR5, PT ;  /* 0x000000050b007c0c */ /* 0x002fe2000bf26270 */
[----:B------:R-:W0:Y:S01]  /*0160*/  LDCU.64 UR4, c[0x0][0x3a0] ;  /* 0x00007400ff0477ac */ /* 0x000e220008000a00 */
[-C--:B--2---:R-:W-:Y:S02]  /*0170*/  @P0 MOV R53, R13.reuse ;  /* 0x0000000d00350202 */ /* 0x084fe40000000f00 */
[-C--:B------:R-:W-:Y:S02]  /*0180*/  @P0 MOV R52, R14.reuse ;  /* 0x0000000e00340202 */ /* 0x080fe40000000f00 */
[----:B------:R-:W-:Y:S02]  /*0190*/  @!P0 MOV R53, R13 ;  /* 0x0000000d00358202 */ /* 0x000fe40000000f00 */
[----:B------:R-:W-:Y:S02]  /*01a0*/  @!P0 MOV R52, R14 ;  /* 0x0000000e00348202 */ /* 0x000fe40000000f00 */
[----:B----4-:R-:W-:-:S02]  /*01b0*/  @P0 MOV R14, R40 ;  /* 0x00000028000e0202 */ /* 0x010fc40000000f00 */
[-C--:B------:R-:W-:Y:S02]  /*01c0*/  @P0 MOV R13, R41.reuse ;  /* 0x00000029000d0202 */ /* 0x080fe40000000f00 */
[----:B------:R-:W-:Y:S02]  /*01d0*/  @!P0 MOV R14, R40 ;  /* 0x00000028000e8202 */ /* 0x000fe40000000f00 */
[----:B------:R-:W-:Y:S02]  /*01e0*/  @!P0 MOV R13, R41 ;  /* 0x00000029000d8202 */ /* 0x000fe40000000f00 */
[----:B------:R-:W1:Y:S01]  /*01f0*/  LDC.64 R40, c[0x0][0x3e0] ;  /* 0x0000f800ff287b82 */ /* 0x000e620000000a00 */
[-C--:B------:R-:W-:Y:S02]  /*0200*/  @P0 MOV R54, R12.reuse ;  /* 0x0000000c00360202 */ /* 0x080fe40000000f00 */
[----:B------:R-:W-:Y:S02]  /*0210*/  @!P0 MOV R54, R12 ;  /* 0x0000000c00368202 */ /* 0x000fe40000000f00 */
[----:B------:R-:W-:-:S02]  /*0220*/  @P0 MOV R12, R42 ;  /* 0x0000002a000c0202 */ /* 0x000fc40000000f00 */
[----:B------:R-:W-:Y:S02]  /*0230*/  @P0 MOV R10, R43 ;  /* 0x0000002b000a0202 */ /* 0x000fe40000000f00 */
[----:B------:R-:W-:Y:S02]  /*0240*/  @P0 MOV R9, R36 ;  /* 0x0000002400090202 */ /* 0x000fe40000000f00 */
[----:B------:R-:W-:Y:S02]  /*0250*/  @P0 MOV R8, R37 ;  /* 0x0000002500080202 */ /* 0x000fe40000000f00 */
[----:B------:R-:W-:Y:S02]  /*0260*/  @!P0 MOV R12, R42 ;  /* 0x0000002a000c8202 */ /* 0x000fe40000000f00 */
[----:B------:R-:W-:Y:S02]  /*0270*/  @!P0 MOV R10, R43 ;  /* 0x0000002b000a8202 */ /* 0x000fe40000000f00 */
[----:B------:R-:W-:-:S02]  /*0280*/  @!P0 MOV R9, R36 ;  /* 0x0000002400098202 */ /* 0x000fc40000000f00 */
[----:B------:R-:W-:Y:S02]  /*0290*/  @!P0 MOV R8, R37 ;  /* 0x0000002500088202 */ /* 0x000fe40000000f00 */
[----:B------:R-:W-:Y:S02]  /*02a0*/  @P0 MOV R7, R38 ;  /* 0x0000002600070202 */ /* 0x000fe40000000f00 */
[----:B------:R-:W-:Y:S01]  /*02b0*/  @P0 MOV R6, R39 ;  /* 0x0000002700060202 */ /* 0x000fe20000000f00 */
[----:B0--3--:R-:W-:Y:S06]  /*02c0*/  @P1 EXIT ;  /* 0x000000000000194d */ /* 0x009fec0003800000 */
[C---:B-1----:R-:W-:Y:S02]  /*02d0*/  LOP3.LUT P1, RZ, R40.reuse, UR4, RZ, 0xfc, !PT ;  /* 0x0000000428ff7c12 */ /* 0x042fe4000f82fcff */
[----:B-----5:R-:W-:Y:S02]  /*02e0*/  @!P0 CS2R R30, SRZ ;  /* 0x00000000001e8805 */ /* 0x020fe4000001ff00 */
[----:B------:R-:W-:Y:S02]  /*02f0*/  ISETP.NE.U32.AND P2, PT, R40, RZ, PT ;  /* 0x000000ff2800720c */ /* 0x000fe40003f45070 */
[----:B------:R-:W-:Y:S02]  /*0300*/  @!P0 CS2R R28, SRZ ;  /* 0x00000000001c8805 */ /* 0x000fe4000001ff00 */
[----:B------:R-:W-:Y:S02]  /*0310*/  @P0 MOV R5, R32 ;  /* 0x0000002000050202 */ /* 0x000fe40000000f00 */
[----:B------:R-:W-:-:S02]  /*0320*/  @!P0 CS2R R26, SRZ ;  /* 0x00000000001a8805 */ /* 0x000fc4000001ff00 */
[----:B------:R-:W-:Y:S02]  /*0330*/  @P0 MOV R4, R33 ;  /* 0x0000002100040202 */ /* 0x000fe40000000f00 */
[----:B------:R-:W-:Y:S02]  /*0340*/  @!P0 CS2R R24, SRZ ;  /* 0x0000000000188805 */ /* 0x000fe4000001ff00 */
[----:B------:R-:W-:Y:S02]  /*0350*/  @P0 MOV R3, R34 ;  /* 0x0000002200030202 */ /* 0x000fe40000000f00 */
[----:B------:R-:W-:Y:S02]  /*0360*/  @!P0 CS2R R22, SRZ ;  /* 0x0000000000168805 */ /* 0x000fe4000001ff00 */
[----:B------:R-:W-:Y:S02]  /*0370*/  @P0 MOV R2, R35 ;  /* 0x0000002300020202 */ /* 0x000fe40000000f00 */
[----:B------:R-:W-:-:S02]  /*0380*/  @!P0 CS2R R20, SRZ ;  /* 0x0000000000148805 */ /* 0x000fc4000001ff00 */
[----:B------:R-:W-:Y:S02]  /*0390*/  @!P0 MOV R7, R38 ;  /* 0x0000002600078202 */ /* 0x000fe40000000f00 */
[----:B------:R-:W-:Y:S02]  /*03a0*/  @!P0 CS2R R18, SRZ ;  /* 0x0000000000128805 */ /* 0x000fe4000001ff00 */
[----:B------:R-:W-:Y:S02]  /*03b0*/  @!P0 MOV R6, R39 ;  /* 0x0000002700068202 */ /* 0x000fe40000000f00 */
[----:B------:R-:W-:Y:S02]  /*03c0*/  @!P0 CS2R R16, SRZ ;  /* 0x0000000000108805 */ /* 0x000fe4000001ff00 */
[----:B------:R-:W-:Y:S01]  /*03d0*/  @!P0 MOV R5, R32 ;  /* 0x0000002000058202 */ /* 0x000fe20000000f00 */
[----:B------:R-:W-:Y:S01]  /*03e0*/  UPLOP3.LUT UP2, UPT, UPT, UPT, UPT, 0x40, 0x4 ;  /* 0x000000000004789c */ /* 0x000fe20003f4e870 */
[----:B------:R-:W-:Y:S01]  /*03f0*/  @!P0 MOV R4, R33 ;  /* 0x0000002100048202 */ /* 0x000fe20000000f00 */
[----:B------:R-:W0:Y:S01]  /*0400*/  LDCU UR8, c[0x0][0x388] ;  /* 0x00007100ff0877ac */ /* 0x000e220008000800 */
[----:B------:R-:W-:-:S02]  /*0410*/  @!P0 MOV R3, R34 ;  /* 0x0000002200038202 */ /* 0x000fc40000000f00 */
[----:B------:R-:W-:Y:S01]  /*0420*/  @!P0 MOV R2, R35 ;  /* 0x0000002300028202 */ /* 0x000fe20000000f00 */
[----:B------:R-:W1:Y:S01]  /*0430*/  LDCU.U8 UR9, c[0x0][0x410] ;  /* 0x00008200ff0977ac */ /* 0x000e620008000000 */
[C---:B------:R-:W-:Y:S02]  /*0440*/  LOP3.LUT P1, RZ, R41.reuse, UR5, RZ, 0xfc, P1 ;  /* 0x0000000529ff7c12 */ /* 0x040fe4000882fcff */
[----:B------:R-:W-:Y:S01]  /*0450*/  ISETP.NE.AND.EX P2, PT, R41, RZ, PT, P2 ;  /* 0x000000ff2900720c */ /* 0x000fe20003f45320 */
[----:B------:R-:W2:Y:S01]  /*0460*/  LDCU UR10, c[0x0][0x400] ;  /* 0x00008000ff0a77ac */ /* 0x000ea20008000800 */
[----:B------:R-:W-:Y:S01]  /*0470*/  LOP3.LUT R0, R55, 0x1f, RZ, 0xc0, !PT ;  /* 0x0000001f37007812 */ /* 0x000fe200078ec0ff */
[----:B------:R-:W3:Y:S01]  /*0480*/  LDCU.64 UR14, c[0x0][0x3e0] ;  /* 0x00007c00ff0e77ac */ /* 0x000ee20008000a00 */
[----:B------:R-:W4:Y:S09]  /*0490*/  LDCU.64 UR12, c[0x0][0x3a0] ;  /* 0x00007400ff0c77ac */ /* 0x000f320008000a00 */
.L_x_2732:
[----:B0-----:R-:W1:Y:S01]  /*04a0*/  @P2 LDC.64 R42, c[0x0][0x3e0] ;  /* 0x0000f800ff2a2b82 */ /* 0x001e620000000a00 */
[----:B0-----:R-:W-:Y:S01]  /*04b0*/  IMAD R36, R11, UR8, RZ ;  /* 0x000000080b247c24 */ /* 0x001fe2000f8e02ff */
[----:B------:R-:W-:-:S04]  /*04c0*/  LOP3.LUT R38, R55, 0x60, RZ, 0xc0, !PT ;  /* 0x0000006037267812 */ /* 0x000fc800078ec0ff */
[----:B------:R-:W-:Y:S02]  /*04d0*/  SHF.R.S32.HI R37, RZ, 0x1f, R36 ;  /* 0x0000001fff257819 */ /* 0x000fe40000011424 */
[----:B------:R-:W0:Y:S01]  /*04e0*/  LDC.64 R74, c[0x0][0x390] ;  /* 0x0000e400ff4a7b82 */ /* 0x000e220000000a00 */
[----:B------:R-:W-:Y:S02]  /*04f0*/  LOP3.LUT R38, R38, 0x1f, R55, 0xf8, !PT ;  /* 0x0000001f26267812 */ /* 0x000fe400078ef837 */
[----:B------:R-:W-:-:S04]  /*0500*/  LEA.HI R37, R37, R36, RZ, 0x3 ;  /* 0x0000002425257211 */ /* 0x000fc800078f18ff */
[----:B------:R-:W-:Y:S01]  /*0510*/  LEA.HI.SX32 R40, R37, R38, 0x1d ;  /* 0x0000002625287211 */ /* 0x000fe200078feaff */
[----:B-1----:R-:W-:-:S06]  /*0520*/  @P2 IMAD.WIDE R42, R11, 0x2, R42 ;  /* 0x000000020b2a2825 */ /* 0x002fcc00078e022a */
[----:B------:R-:W2:Y:S01]  /*0530*/  @P2 LDG.E.U16 R42, desc[UR6][R42.64] ;  /* 0x000000062a2a2981 */ /* 0x000ea2000c1e1500 */
[----:B0-----:R-:W-:-:S06]  /*0540*/  IMAD.WIDE.U32 R36, R40, 0x10, R74 ;  /* 0x0000001028247825 */ /* 0x001fcc00078e004a */
[----:B------:R-:W5:Y:S01]  /*0550*/  LDG.E.128 R36, desc[UR6][R36.64] ;  /* 0x0000000624247981 */ /* 0x000f62000c1e1d00 */
[----:B----4-:R-:W-:Y:S01]  /*0560*/  UISETP.NE.U32.AND UP0, UPT, UR12, URZ, UPT ;  /* 0x000000ff0c00728c */ /* 0x010fe2000bf05070 */
[----:B------:R-:W-:-:S03]  /*0570*/  HFMA2 R41, -RZ, RZ, 1.875, 0 ;  /* 0x3f800000ff297431 */ /* 0x000fc600000001ff */
[----:B------:R-:W-:Y:S01]  /*0580*/  UISETP.NE.AND.EX UP0, UPT, UR13, URZ, UPT, UP0 ;  /* 0x000000ff0d00728c */ /* 0x000fe2000bf05300 */
[----:B--2---:R-:W-:-:S08]  /*0590*/  @P2 HADD2.F32 R41, -RZ, R42.H0_H0 ;  /* 0x2000002aff292230 */ /* 0x004fd00000004100 */
[----:B------:R-:W-:Y:S05]  /*05a0*/  BRA.U !UP0, `(.L_x_2718) ;  /* 0x0000000108807547 */ /* 0x000fea000b800000 */
[----:B------:R-:W0:Y:S02]  /*05b0*/  LDC.64 R32, c[0x0][0x3a0] ;  /* 0x0000e800ff207b82 */ /* 0x000e240000000a00 */
[----:B0-----:R-:W-:-:S06]  /*05c0*/  IMAD.WIDE.U32 R32, R40, 0x10, R32 ;  /* 0x0000001028207825 */ /* 0x001fcc00078e0020 */
        /* <DEDUP_REMOVED lines=30> */
.L_x_2718:
[----:B------:R-:W0:Y:S02]  /*07b0*/  LDC.64 R42, c[0x0][0x3e0] ;  /* 0x0000f800ff2a7b82 */ /* 0x000e240000000a00 */
[----:B0-----:R-:W-:-:S04]  /*07c0*/  ISETP.NE.U32.AND P2, PT, R42, RZ, PT ;  /* 0x000000ff2a00720c */ /* 0x001fc80003f45070 */
[----:B------:R-:W-:-:S13]  /*07d0*/  ISETP.NE.AND.EX P2, PT, R43, RZ, PT, P2 ;  /* 0x000000ff2b00720c */ /* 0x000fda0003f45320 */
[----:B------:R-:W-:Y:S05]  /*07e0*/  @!P2 BRA `(.L_x_2720) ;  /* 0x000000000054a947 */ /* 0x000fea0003800000 */
        /* <DEDUP_REMOVED lines=14> */
[----:B------:R-:W-:Y:S01]  /*08d0*/  F2FP.F16.F32.PACK_AB R32, R43, R50 ;  /* 0x000000322b20723e */ /* 0x000fe200000000ff */
[-C--:B------:R-:W-:Y:S01]  /*08e0*/  FMUL.FTZ R44, R44, R41.reuse ;  /* 0x000000292c2c7220 */ /* 0x080fe20000410000 */
[----:B------:R-:W-:Y:S01]  /*08f0*/  F2FP.F16.F32.PACK_AB R33, R45, R48 ;  /* 0x000000302d21723e */ /* 0x000fe200000000ff */
[----:B------:R-:W-:Y:S01]  /*0900*/  FMUL.FTZ R49, R34, R41 ;  /* 0x0000002922317220 */ /* 0x000fe20000410000 */
[----:B------:R-:W-:-:S04]  /*0910*/  F2FP.F16.F32.PACK_AB R34, R47, R46 ;  /* 0x0000002e2f22723e */ /* 0x000fc800000000ff */
[----:B------:R-:W-:Y:S01]  /*0920*/  F2FP.F16.F32.PACK_AB R35, R49, R44 ;  /* 0x0000002c3123723e */ /* 0x000fe200000000ff */
[----:B------:R-:W-:Y:S06]  /*0930*/  BRA `(.L_x_2719) ;  /* 0x0000000000407947 */ /* 0x000fec0003800000 */
.L_x_2720:
        /* <DEDUP_REMOVED lines=15> */
[----:B------:R-:W-:-:S07]  /*0a30*/  FMUL.FTZ R49, R56, R41 ;  /* 0x0000002938317220 */ /* 0x000fce0000410000 */
.L_x_2719:
        /* <DEDUP_REMOVED lines=20> */
[--C-:B------:R-:W-:Y:S02]  /*0b80*/  HADD2.F32 R37, -RZ, R32.reuse.H0_H0 ;  /* 0x20000020ff257230 */ /* 0x100fe40000004100 */
        /* <DEDUP_REMOVED lines=18> */
.L_x_2721:
[----:B---3--:R-:W-:-:S04]  /*0cb0*/  UISETP.NE.U32.AND UP1, UPT, UR14, URZ, UPT ;  /* 0x000000ff0e00728c */ /* 0x008fc8000bf25070 */
[----:B------:R-:W-:-:S09]  /*0cc0*/  UISETP.NE.AND.EX UP1, UPT, UR15, URZ, UPT, UP1 ;  /* 0x000000ff0f00728c */ /* 0x000fd2000bf25310 */
[----:B------:R-:W-:Y:S05]  /*0cd0*/  BRA.U UP1, `(.L_x_2723) ;  /* 0x0000000101447547 */ /* 0x000fea000b800000 */
[----:B-----5:R-:W-:Y:S02]  /*0ce0*/  HADD2.F32 R62, -RZ, R36.H0_H0 ;  /* 0x20000024ff3e7230 */ /* 0x020fe40000004100 */
[--C-:B0-----:R-:W-:Y:S02]  /*0cf0*/  HADD2.F32 R56, -RZ, R37.reuse.H1_H1 ;  /* 0x30000025ff387230 */ /* 0x101fe40000004100 */
[----:B------:R-:W-:Y:S02]  /*0d00*/  HADD2.F32 R58, -RZ, R38.H0_H0 ;  /* 0x20000026ff3a7230 */ /* 0x000fe40000004100 */
[-C--:B------:R-:W-:Y:S01]  /*0d10*/  FMUL.FTZ R62, R62, R41.reuse ;  /* 0x000000293e3e7220 */ /* 0x080fe20000410000 */
[----:B------:R-:W-:Y:S02]  /*0d20*/  HADD2.F32 R36, -RZ, R36.H1_H1 ;  /* 0x30000024ff247230 */ /* 0x000fe40000004100 */
[----:B------:R-:W-:Y:S01]  /*0d30*/  FMUL.FTZ R59, R56, R41 ;  /* 0x00000029383b7220 */ /* 0x000fe20000410000 */
[----:B------:R-:W-:-:S02]  /*0d40*/  HADD2.F32 R60, -RZ, R37.H0_H0 ;  /* 0x20000025ff3c7230 */ /* 0x000fc40000004100 */
        /* <DEDUP_REMOVED lines=10> */
.L_x_2723:
[----:B-----5:R-:W-:Y:S02]  /*0df0*/  HADD2.F32 R62, -RZ, R36.H0_H0 ;  /* 0x20000024ff3e7230 */ /* 0x020fe40000004100 */
[----:B------:R-:W-:Y:S02]  /*0e00*/  HADD2.F32 R58, -RZ, R38.H0_H0 ;  /* 0x20000026ff3a7230 */ /* 0x000fe40000004100 */
[----:B------:R-:W-:Y:S02]  /*0e10*/  HADD2.F32 R36, -RZ, R36.H1_H1 ;  /* 0x30000024ff247230 */ /* 0x000fe40000004100 */
[-C--:B------:R-:W-:Y:S01]  /*0e20*/  FMUL.FTZ R62, R62, R41.reuse ;  /* 0x000000293e3e7220 */ /* 0x080fe20000410000 */
[--C-:B------:R-:W-:Y:S02]  /*0e30*/  HADD2.F32 R60, -RZ, R37.reuse.H0_H0 ;  /* 0x20000025ff3c7230 */ /* 0x100fe40000004100 */
[----:B------:R-:W-:Y:S01]  /*0e40*/  FMUL.FTZ R58, R58, R41 ;  /* 0x000000293a3a7220 */ /* 0x000fe20000410000 */
[----:B0-----:R-:W-:-:S02]  /*0e50*/  HADD2.F32 R32, -RZ, R37.H1_H1 ;  /* 0x30000025ff207230 */ /* 0x001fc40000004100 */
        /* <DEDUP_REMOVED lines=12> */
[----:B------:R-:W-:-:S07]  /*0f20*/  F2FP.F16.F32.PACK_AB R35, R63, R56 ;  /* 0x000000383f23723e */ /* 0x000fce00000000ff */
.L_x_2722:
        /* <DEDUP_REMOVED lines=10> */
[----:B-----5:R-:W-:Y:S02]  /*0fd0*/  HADD2.F32 R68, -RZ, R36.H0_H0 ;  /* 0x20000024ff447230 */ /* 0x020fe40000004100 */
[--C-:B------:R-:W-:Y:S02]  /*0fe0*/  HADD2.F32 R64, -RZ, R37.reuse.H0_H0 ;  /* 0x20000025ff407230 */ /* 0x100fe40000004100 */
[----:B------:R-:W-:Y:S02]  /*0ff0*/  HADD2.F32 R70, -RZ, R37.H1_H1 ;  /* 0x30000025ff467230 */ /* 0x000fe40000004100 */
[----:B------:R-:W-:Y:S02]  /*1000*/  HADD2.F32 R72, -RZ, R38.H0_H0 ;  /* 0x20000026ff487230 */ /* 0x000fe40000004100 */
[--C-:B------:R-:W-:Y:S02]  /*1010*/  HADD2.F32 R66, -RZ, R39.reuse.H0_H0 ;  /* 0x20000027ff427230 */ /* 0x100fe40000004100 */
[----:B------:R-:W-:-:S02]  /*1020*/  HADD2.F32 R76, -RZ, R39.H1_H1 ;  /* 0x30000027ff4c7230 */ /* 0x000fc40000004100 */
        /* <DEDUP_REMOVED lines=17> */
[----:B------:R-:W-:Y:S01]  /*1140*/  FFMA.FTZ R69, R38, R41, R69 ;  /* 0x0000002926457223 */ /* 0x000fe20000010045 */
[----:B------:R-:W-:Y:S01]  /*1150*/  F2FP.F16.F32.PACK_AB R33, R70, R73 ;  /* 0x000000494621723e */ /* 0x000fe200000000ff */
[----:B------:R-:W-:-:S03]  /*1160*/  FFMA.FTZ R66, R76, R41, R35 ;  /* 0x000000294c427223 */ /* 0x000fc60000010023 */
[----:B------:R-:W-:Y:S02]  /*1170*/  F2FP.F16.F32.PACK_AB R34, R69, R72 ;  /* 0x000000484522723e */ /* 0x000fe400000000ff */
[----:B------:R-:W-:Y:S01]  /*1180*/  F2FP.F16.F32.PACK_AB R35, R66, R71 ;  /* 0x000000474223723e */ /* 0x000fe200000000ff */
[----:B------:R-:W-:Y:S06]  /*1190*/  BRA `(.L_x_2725) ;  /* 0x0000000000a07947 */ /* 0x000fec0003800000 */
.L_x_2724:
[----:B---3--:R-:W-:-:S04]  /*11a0*/  UISETP.NE.U32.AND UP1, UPT, UR14, URZ, UPT ;  /* 0x000000ff0e00728c */ /* 0x008fc8000bf25070 */
[----:B------:R-:W-:-:S09]  /*11b0*/  UISETP.NE.AND.EX UP1, UPT, UR15, URZ, UPT, UP1 ;  /* 0x000000ff0f00728c */ /* 0x000fd2000bf25310 */
[----:B------:R-:W-:Y:S05]  /*11c0*/  BRA.U UP1, `(.L_x_2726) ;  /* 0x0000000101447547 */ /* 0x000fea000b800000 */
[----:B-----5:R-:W-:Y:S02]  /*11d0*/  HADD2.F32 R68, -RZ, R36.H0_H0 ;  /* 0x20000024ff447230 */ /* 0x020fe40000004100 */
[----:B------:R-:W-:Y:S02]  /*11e0*/  HADD2.F32 R72, -RZ, R38.H0_H0 ;  /* 0x20000026ff487230 */ /* 0x000fe40000004100 */
[----:B------:R-:W-:Y:S02]  /*11f0*/  HADD2.F32 R66, -RZ, R39.H0_H0 ;  /* 0x20000027ff427230 */ /* 0x000fe40000004100 */
[-C--:B------:R-:W-:Y:S01]  /*1200*/  FMUL.FTZ R68, R68, R41.reuse ;  /* 0x0000002944447220 */ /* 0x080fe20000410000 */
[----:B------:R-:W-:Y:S02]  /*1210*/  HADD2.F32 R36, -RZ, R36.H1_H1 ;  /* 0x30000024ff247230 */ /* 0x000fe40000004100 */
[----:B------:R-:W-:Y:S01]  /*1220*/  FMUL.FTZ R72, R72, R41 ;  /* 0x0000002948487220 */ /* 0x000fe20000410000 */
[----:B0-----:R-:W-:-:S02]  /*1230*/  HADD2.F32 R64, -RZ, R37.H0_H0 ;  /* 0x20000025ff407230 */ /* 0x001fc40000004100 */
        /* <DEDUP_REMOVED lines=10> */
.L_x_2726:
[----:B-----5:R-:W-:Y:S02]  /*12e0*/  HADD2.F32 R68, -RZ, R36.H0_H0 ;  /* 0x20000024ff447230 */ /* 0x020fe40000004100 */
[----:B------:R-:W-:Y:S02]  /*12f0*/  HADD2.F32 R72, -RZ, R38.H0_H0 ;  /* 0x20000026ff487230 */ /* 0x000fe40000004100 */
[----:B------:R-:W-:Y:S02]  /*1300*/  HADD2.F32 R36, -RZ, R36.H1_H1 ;  /* 0x30000024ff247230 */ /* 0x000fe40000004100 */
[-C--:B------:R-:W-:Y:S01]  /*1310*/  FMUL.FTZ R68, R68, R41.reuse ;  /* 0x0000002944447220 */ /* 0x080fe20000410000 */
[--C-:B0-----:R-:W-:Y:S02]  /*1320*/  HADD2.F32 R32, -RZ, R37.reuse.H0_H0 ;  /* 0x20000025ff207230 */ /* 0x101fe40000004100 */
        /* <DEDUP_REMOVED lines=10> */
[----:B------:R-:W-:Y:S01]  /*13d0*/  FMUL.FTZ R71, R34, R41 ;  /* 0x0000002922477220 */ /* 0x000fe20000410000 */
[----:B------:R-:W-:Y:S01]  /*13e0*/  F2FP.F16.F32.PACK_AB R33, R70, R73 ;  /* 0x000000494621723e */ /* 0x000fe200000000ff */
[----:B------:R-:W-:Y:S01]  /*13f0*/  FMUL.FTZ R66, R66, R41 ;  /* 0x0000002942427220 */ /* 0x000fe20000410000 */
[----:B------:R-:W-:-:S04]  /*1400*/  F2FP.F16.F32.PACK_AB R34, R69, R72 ;  /* 0x000000484522723e */ /* 0x000fc800000000ff */
[----:B------:R-:W-:-:S07]  /*1410*/  F2FP.F16.F32.PACK_AB R35, R66, R71 ;  /* 0x000000474223723e */ /* 0x000fce00000000ff */
.L_x_2725:
        /* <DEDUP_REMOVED lines=39> */
.L_x_2727:
[----:B---3--:R-:W-:-:S04]  /*1690*/  UISETP.NE.U32.AND UP0, UPT, UR14, URZ, UPT ;  /* 0x000000ff0e00728c */ /* 0x008fc8000bf05070 */
[----:B------:R-:W-:-:S09]  /*16a0*/  UISETP.NE.AND.EX UP0, UPT, UR15, URZ, UPT, UP0 ;  /* 0x000000ff0f00728c */ /* 0x000fd2000bf05300 */
[----:B------:R-:W-:Y:S05]  /*16b0*/  BRA.U UP0, `(.L_x_2729) ;  /* 0x0000000100447547 */ /* 0x000fea000b800000 */
[--C-:B-----5:R-:W-:Y:S02]  /*16c0*/  HADD2.F32 R78, -RZ, R36.reuse.H0_H0 ;  /* 0x20000024ff4e7230 */ /* 0x120fe40000004100 */
[--C-:B------:R-:W-:Y:S02]  /*16d0*/  HADD2.F32 R82, -RZ, R39.reuse.H0_H0 ;  /* 0x20000027ff527230 */ /* 0x100fe40000004100 */
[----:B------:R-:W-:Y:S02]  /*16e0*/  HADD2.F32 R84, -RZ, R39.H1_H1 ;  /* 0x30000027ff547230 */ /* 0x000fe40000004100 */
[-C--:B------:R-:W-:Y:S01]  /*16f0*/  FMUL.FTZ R78, R78, R41.reuse ;  /* 0x000000294e4e7220 */ /* 0x080fe20000410000 */
[----:B------:R-:W-:Y:S02]  /*1700*/  HADD2.F32 R36, -RZ, R36.H1_H1 ;  /* 0x30000024ff247230 */ /* 0x000fe40000004100 */
[----:B------:R-:W-:Y:S01]  /*1710*/  FMUL.FTZ R75, R82, R41 ;  /* 0x00000029524b7220 */ /* 0x000fe20000410000 */
[----:B------:R-:W-:-:S02]  /*1720*/  HADD2.F32 R74, -RZ, R37.H0_H0 ;  /* 0x20000025ff4a7230 */ /* 0x000fc40000004100 */
[----:B------:R-:W-:Y:S02]  /*1730*/  HADD2.F32 R64, -RZ, R37.H1_H1 ;  /* 0x30000025ff407230 */ /* 0x000fe40000004100 */
[-C--:B0-----:R-:W-:Y:S01]  /*1740*/  FMUL.FTZ R77, R36, R41.reuse ;  /* 0x00000029244d7220 */ /* 0x081fe20000410000 */
[--C-:B------:R-:W-:Y:S02]  /*1750*/  HADD2.F32 R76, -RZ, R38.reuse.H0_H0 ;  /* 0x20000026ff4c7230 */ /* 0x100fe40000004100 */
[-C--:B------:R-:W-:Y:S01]  /*1760*/  FMUL.FTZ R74, R74, R41.reuse ;  /* 0x000000294a4a7220 */ /* 0x080fe20000410000 */
[----:B------:R-:W-:Y:S02]  /*1770*/  HADD2.F32 R80, -RZ, R38.H1_H1 ;  /* 0x30000026ff507230 */ /* 0x000fe40000004100 */
[-C--:B------:R-:W-:Y:S01]  /*1780*/  FMUL.FTZ R38, R84, R41.reuse ;  /* 0x0000002954267220 */ /* 0x080fe20000410000 */
[-C--:B------:R-:W-:Y:S01]  /*1790*/  FMUL.FTZ R39, R64, R41.reuse ;  /* 0x0000002940277220 */ /* 0x080fe20000410000 */
[-C--:B------:R-:W-:Y:S01]  /*17a0*/  FMUL.FTZ R76, R76, R41.reuse ;  /* 0x000000294c4c7220 */ /* 0x080fe20000410000 */
[----:B------:R-:W-:Y:S01]  /*17b0*/  FMUL.FTZ R79, R80, R41 ;  /* 0x00000029504f7220 */ /* 0x000fe20000410000 */
[----:B------:R-:W-:Y:S06]  /*17c0*/  BRA `(.L_x_2728) ;  /* 0x0000000000507947 */ /* 0x000fec0003800000 */
.L_x_2729:
[--C-:B-----5:R-:W-:Y:S02]  /*17d0*/  HADD2.F32 R78, -RZ, R36.reuse.H0_H0 ;  /* 0x20000024ff4e7230 */ /* 0x120fe40000004100 */
[--C-:B------:R-:W-:Y:S02]  /*17e0*/  HADD2.F32 R64, -RZ, R39.reuse.H0_H0 ;  /* 0x20000027ff407230 */ /* 0x100fe40000004100 */
[----:B------:R-:W-:Y:S02]  /*17f0*/  HADD2.F32 R80, -RZ, R39.H1_H1 ;  /* 0x30000027ff507230 */ /* 0x000fe40000004100 */
[-C--:B------:R-:W-:Y:S01]  /*1800*/  FMUL.FTZ R78, R78, R41.reuse ;  /* 0x000000294e4e7220 */ /* 0x080fe20000410000 */
[----:B------:R-:W-:Y:S02]  /*1810*/  HADD2.F32 R36, -RZ, R36.H1_H1 ;  /* 0x30000024ff247230 */ /* 0x000fe40000004100 */
[----:B------:R-:W-:Y:S01]  /*1820*/  FMUL.FTZ R75, R64, R41 ;  /* 0x00000029404b7220 */ /* 0x000fe20000410000 */
[----:B------:R-:W-:-:S02]  /*1830*/  HADD2.F32 R74, -RZ, R37.H0_H0 ;  /* 0x20000025ff4a7230 */ /* 0x000fc40000004100 */
[----:B0-----:R-:W-:Y:S02]  /*1840*/  HADD2.F32 R32, -RZ, R37.H1_H1 ;  /* 0x30000025ff207230 */ /* 0x001fe40000004100 */
[-C--:B------:R-:W-:Y:S01]  /*1850*/  FMUL.FTZ R77, R36, R41.reuse ;  /* 0x00000029244d7220 */ /* 0x080fe20000410000 */
[--C-:B------:R-:W-:Y:S02]  /*1860*/  HADD2.F32 R76, -RZ, R38.reuse.H0_H0 ;  /* 0x20000026ff4c7230 */ /* 0x100fe40000004100 */
[-C--:B------:R-:W-:Y:S01]  /*1870*/  FMUL.FTZ R74, R74, R41.reuse ;  /* 0x000000294a4a7220 */ /* 0x080fe20000410000 */
[----:B------:R-:W-:Y:S02]  /*1880*/  HADD2.F32 R34, -RZ, R38.H1_H1 ;  /* 0x30000026ff227230 */ /* 0x000fe40000004100 */
[-C--:B------:R-:W-:Y:S01]  /*1890*/  FMUL.FTZ R38, R80, R41.reuse ;  /* 0x0000002950267220 */ /* 0x080fe20000410000 */
[-C--:B------:R-:W-:Y:S01]  /*18a0*/  FMUL.FTZ R39, R32, R41.reuse ;  /* 0x0000002920277220 */ /* 0x080fe20000410000 */
[-C--:B------:R-:W-:Y:S01]  /*18b0*/  FMUL.FTZ R76, R76, R41.reuse ;  /* 0x000000294c4c7220 */ /* 0x080fe20000410000 */
[----:B------:R-:W-:Y:S01]  /*18c0*/  F2FP.F16.F32.PACK_AB R32, R77, R78 ;  /* 0x0000004e4d20723e */ /* 0x000fe200000000ff */
[----:B------:R-:W-:Y:S01]  /*18d0*/  FMUL.FTZ R79, R34, R41 ;  /* 0x00000029224f7220 */ /* 0x000fe20000410000 */
[----:B------:R-:W-:-:S02]  /*18e0*/  F2FP.F16.F32.PACK_AB R35, R38, R75 ;  /* 0x0000004b2623723e */ /* 0x000fc400000000ff */
[----:B------:R-:W-:Y:S02]  /*18f0*/  F2FP.F16.F32.PACK_AB R33, R39, R74 ;  /* 0x0000004a2721723e */ /* 0x000fe400000000ff */
[----:B------:R-:W-:-:S07]  /*1900*/  F2FP.F16.F32.PACK_AB R34, R79, R76 ;  /* 0x0000004c4f22723e */ /* 0x000fce00000000ff */
.L_x_2728:
        /* <DEDUP_REMOVED lines=48> */
[C---:B------:R-:W-:Y:S01]  /*1c10*/  FADD.FTZ R64, -R36.reuse, R45 ;  /* 0x0000002d24407221 */ /* 0x040fe20000010100 */
[----:B------:R-:W-:Y:S01]  /*1c20*/  FFMA.FTZ R37, R37, R37, RZ ;  /* 0x0000002525257223 */ /* 0x000fe200000100ff */
[----:B------:R-:W-:-:S03]  /*1c30*/  FADD.FTZ R80, -R36, R44 ;  /* 0x0000002c24507221 */ /* 0x000fc60000010100 */
[----:B------:R-:W-:Y:S01]  /*1c40*/  FFMA.FTZ R37, R82, R82, R37 ;  /* 0x0000005252257223 */ /* 0x000fe20000010025 */
[----:B------:R-:W-:-:S03]  /*1c50*/  FADD.FTZ R82, -R36, R46 ;  /* 0x0000002e24527221 */ /* 0x000fc60000010100 */
[----:B------:R-:W-:-:S04]  /*1c60*/  FFMA.FTZ R37, R84, R84, R37 ;  /* 0x0000005454257223 */ /* 0x000fc80000010025 */
        /* <DEDUP_REMOVED lines=76> */
.L_x_2731:
[----:B---3--:R-:W-:Y:S05]  /*2130*/  BSYNC.RECONVERGENT B0 ;  /* 0x0000000000007941 */ /* 0x008fea0003800200 */
.L_x_2730:
[----:B------:R-:W-:Y:S01]  /*2140*/  BAR.SYNC.DEFER_BLOCKING 0x0 ;  /* 0x0000000000007b1d */ /* 0x000fe20000010000 */
[----:B------:R-:W-:Y:S01]  /*2150*/  ISETP.GT.U32.AND P0, PT, R0, 0x3, PT ;  /* 0x000000030000780c */ /* 0x000fe20003f04070 */
[----:B------:R-:W-:Y:S01]  /*2160*/  HFMA2 R81, -RZ, RZ, 0, 0 ;  /* 0x00000000ff517431 */ /* 0x000fe200000001ff */
[----:B------:R-:W-:Y:S01]  /*2170*/  PLOP3.LUT P4, PT, PT, PT, UP2, 0x80, 0x8 ;  /* 0x000000000008781c */ /* 0x000fe20003f8f028 */
[----:B------:R-:W-:Y:S01]  /*2180*/  HADD2.F32 R87, -RZ, R28.H0_H0 ;  /* 0x2000001cff577230 */ /* 0x000fe20000004100 */
[----:B------:R-:W-:Y:S01]  /*2190*/  PLOP3.LUT P3, PT, PT, PT, PT, 0x8, 0x80 ;  /* 0x000000000080781c */ /* 0x000fe20003f6e170 */
[----:B------:R-:W-:Y:S01]  /*21a0*/  HADD2.F32 R89, -RZ, R31.H0_H0 ;  /* 0x2000001fff597230 */ /* 0x000fe20000004100 */
[----:B------:R-:W-:-:S07]  /*21b0*/  UPLOP3.LUT UP2, UPT, UPT, UPT, UP2, 0x40, 0x4 ;  /* 0x000000000004789c */ /* 0x000fce0003f4e820 */
[----:B0-----:R-:W0:Y:S01]  /*21c0*/  @!P0 S2R R37, SR_CgaCtaId ;  /* 0x0000000000258919 */ /* 0x001e220000008800 */
[----:B------:R-:W-:Y:S02]  /*21d0*/  @!P0 PLOP3.LUT P3, PT, P4, PT, PT, 0x80, 0x8 ;  /* 0x000000000008881c */ /* 0x000fe4000276f070 */
[----:B------:R-:W-:Y:S02]  /*21e0*/  @!P0 MOV R36, 0x400 ;  /* 0x0000040000248802 */ /* 0x000fe40000000f00 */
[----:B------:R-:W-:-:S04]  /*21f0*/  @!P0 MOV R81, 0x400 ;  /* 0x0000040000518802 */ /* 0x000fc80000000f00 */
[-C--:B------:R-:W-:Y:S01]  /*2200*/  I2FP.F32.U32 R84, R81.reuse ;  /* 0x0000005100547245 */ /* 0x080fe20000201000 */
[----:B------:R-:W1:Y:S01]  /*2210*/  SHFL.DOWN PT, R80, R81, 0x2, 0x1f ;  /* 0x08401f0051507f89 */ /* 0x000e6200000e0000 */
[----:B0-----:R-:W-:Y:S02]  /*2220*/  @!P0 LEA R83, R37, R36, 0x18 ;  /* 0x0000002425538211 */ /* 0x001fe400078ec0ff */
[----:B------:R-:W-:Y:S02]  /*2230*/  CS2R R36, SRZ ;  /* 0x0000000000247805 */ /* 0x000fe4000001ff00 */
[----:B-1----:R-:W-:Y:S02]  /*2240*/  IADD3 R64, PT, PT, R80, R81, RZ ;  /* 0x0000005150407210 */ /* 0x002fe40007ffe0ff */
[----:B------:R-:W-:Y:S02]  /*2250*/  @P3 IADD3 R83, PT, PT, R83, 0x20, RZ ;  /* 0x0000002053533810 */ /* 0x000fe40007ffe0ff */
[----:B------:R-:W-:Y:S01]  /*2260*/  I2FP.F32.S32 R41, R64 ;  /* 0x0000004000297245 */ /* 0x000fe20000201400 */
[----:B------:R-:W-:Y:S01]  /*2270*/  SHFL.DOWN PT, R81, R64, 0x1, 0x1f ;  /* 0x08201f0040517f89 */ /* 0x000fe200000e0000 */
[----:B------:R-:W-:-:S02]  /*2280*/  @!P0 LEA R83, R0, R83, 0x3 ;  /* 0x0000005300538211 */ /* 0x000fc400078e18ff */
[----:B------:R-:W-:Y:S02]  /*2290*/  I2FP.F32.S32 R86, R80 ;  /* 0x0000005000567245 */ /* 0x000fe40000201400 */
[----:B------:R-:W0:Y:S01]  /*22a0*/  MUFU.RCP R80, R41 ;  /* 0x0000002900507308 */ /* 0x000e220000001000 */
[----:B------:R-:W1:Y:S01]  /*22b0*/  @!P0 LDS.64 R36, [R83] ;  /* 0x0000000053248984 */ /* 0x000e620000000a00 */
[----:B------:R-:W-:Y:S02]  /*22c0*/  ISETP.NE.AND P3, PT, R55, RZ, PT ;  /* 0x000000ff3700720c */ /* 0x000fe40003f65270 */
[----:B------:R-:W-:Y:S01]  /*22d0*/  ISETP.NE.AND P0, PT, RZ, UR9, PT ;  /* 0x00000009ff007c0c */ /* 0x000fe2000bf05270 */
[----:B-1----:R-:W1:Y:S04]  /*22e0*/  SHFL.DOWN PT, R85, R36, 0x2, 0x1f ;  /* 0x08401f0024557f89 */ /* 0x002e6800000e0000 */
[----:B------:R-:W2:Y:S01]  /*22f0*/  SHFL.DOWN PT, R82, R37, 0x2, 0x1f ;  /* 0x08401f0025527f89 */ /* 0x000ea200000e0000 */
[C---:B-1----:R-:W-:Y:S01]  /*2300*/  FMUL.FTZ R83, R85.reuse, R86 ;  /* 0x0000005655537220 */ /* 0x042fe20000410000 */
[----:B------:R-:W-:-:S03]  /*2310*/  FADD.FTZ R85, -R85, R36 ;  /* 0x0000002455557221 */ /* 0x000fc60000010100 */
[----:B------:R-:W-:Y:S01]  /*2320*/  FFMA.FTZ R83, R84, R36, R83 ;  /* 0x0000002454537223 */ /* 0x000fe20000010053 */
[----:B------:R-:W-:Y:S01]  /*2330*/  FMUL.FTZ R85, R85, R85 ;  /* 0x0000005555557220 */ /* 0x000fe20000410000 */
[----:B--2---:R-:W-:Y:S01]  /*2340*/  FADD.FTZ R37, R82, R37 ;  /* 0x0000002552257221 */ /* 0x004fe20000010000 */
[----:B------:R-:W-:Y:S01]  /*2350*/  IADD3 R82, PT, PT, R64, R81, RZ ;  /* 0x0000005140527210 */ /* 0x000fe20007ffe0ff */
[----:B0-----:R-:W-:Y:S01]  /*2360*/  FMUL.FTZ R36, R80, R83 ;  /* 0x0000005350247220 */ /* 0x001fe20000410000 */
[----:B------:R-:W-:Y:S01]  /*2370*/  FMUL.FTZ R85, R85, R84 ;  /* 0x0000005455557220 */ /* 0x000fe20000410000 */
[----:B------:R-:W-:Y:S02]  /*2380*/  I2FP.F32.S32 R84, R81 ;  /* 0x0000005100547245 */ /* 0x000fe40000201400 */
[----:B------:R-:W-:Y:S01]  /*2390*/  I2FP.F32.S32 R82, R82 ;  /* 0x0000005200527245 */ /* 0x000fe20000201400 */
[----:B------:R-:W0:Y:S01]  /*23a0*/  SHFL.DOWN PT, R83, R36, 0x1, 0x1f ;  /* 0x08201f0024537f89 */ /* 0x000e2200000e0000 */
[----:B------:R-:W-:-:S04]  /*23b0*/  FMUL.FTZ R85, R85, R86 ;  /* 0x0000005655557220 */ /* 0x000fc80000410000 */
[----:B------:R-:W-:Y:S01]  /*23c0*/  FFMA.FTZ R37, R80, R85, R37 ;  /* 0x0000005550257223 */ /* 0x000fe20000010025 */
[----:B------:R-:W1:Y:S01]  /*23d0*/  MUFU.RCP R82, R82 ;  /* 0x0000005200527308 */ /* 0x000e620000001000 */
[----:B------:R-:W-:-:S03]  /*23e0*/  HADD2.F32 R85, -RZ, R54.H0_H0 ;  /* 0x20000036ff557230 */ /* 0x000fc60000004100 */
[----:B------:R-:W2:Y:S01]  /*23f0*/  SHFL.DOWN PT, R80, R37, 0x1, 0x1f ;  /* 0x08201f0025507f89 */ /* 0x000ea200000e0000 */
[----:B0-----:R-:W-:Y:S01]  /*2400*/  FADD.FTZ R64, R36, -R83 ;  /* 0x8000005324407221 */ /* 0x001fe20000010000 */
[----:B------:R-:W-:-:S03]  /*2410*/  FMUL.FTZ R86, R83, R84 ;  /* 0x0000005453567220 */ /* 0x000fc60000410000 */
[----:B------:R-:W-:Y:S01]  /*2420*/  FMUL.FTZ R64, R64, R64 ;  /* 0x0000004040407220 */ /* 0x000fe20000410000 */
[C---:B------:R-:W-:Y:S01]  /*2430*/  FFMA.FTZ R81, R41.reuse, R36, R86 ;  /* 0x0000002429517223 */ /* 0x040fe20000010056 */
[----:B------:R-:W-:Y:S02]  /*2440*/  HADD2.F32 R86, -RZ, R29.H1_H1 ;  /* 0x3000001dff567230 */ /* 0x000fe40000004100 */
[----:B------:R-:W-:Y:S01]  /*2450*/  FMUL.FTZ R64, R41, R64 ;  /* 0x0000004029407220 */ /* 0x000fe20000410000 */
[----:B-1----:R-:W-:Y:S01]  /*2460*/  FMUL.FTZ R41, R82, R81 ;  /* 0x0000005152297220 */ /* 0x002fe20000410000 */
[----:B--2---:R-:W-:Y:S02]  /*2470*/  FADD.FTZ R81, R37, R80 ;  /* 0x0000005025517221 */ /* 0x004fe40000010000 */
[----:B------:R-:W-:Y:S01]  /*2480*/  FMUL.FTZ R64, R64, R84 ;  /* 0x0000005440407220 */ /* 0x000fe20000410000 */
[----:B------:R-:W-:Y:S02]  /*2490*/  HADD2.F32 R84, -RZ, R53.H1_H1 ;  /* 0x30000035ff547230 */ /* 0x000fe40000004100 */
[----:B------:R-:W0:Y:S01]  /*24a0*/  SHFL.IDX PT, R41, R41, RZ, 0x1f ;  /* 0x00001fff29297589 */ /* 0x000e2200000e0000 */
[----:B------:R-:W-:-:S02]  /*24b0*/  FFMA.FTZ R82, R82, R64, R81 ;  /* 0x0000004052527223 */ /* 0x000fc40000010051 */
[----:B------:R-:W1:Y:S03]  /*24c0*/  LDC R64, c[0x0][0x448] ;  /* 0x00011200ff407b82 */ /* 0x000e660000000800 */
[----:B------:R2:W1:Y:S05]  /*24d0*/  SHFL.IDX PT, R83, R82, RZ, 0x1f ;  /* 0x00001fff52537589 */ /* 0x00046a00000e0000 */
[----:B------:R-:W3:Y:S01]  /*24e0*/  @!P3 LDC.64 R80, c[0x0][0x3c0] ;  /* 0x0000f000ff50bb82 */ /* 0x000ee20000000a00 */
[----:B--2---:R-:W-:Y:S02]  /*24f0*/  HADD2.F32 R82, -RZ, R28.H1_H1 ;  /* 0x3000001cff527230 */ /* 0x004fe40000004100 */
[----:B0-----:R-:W-:-:S05]  /*2500*/  FMUL.FTZ R36, R41, R41 ;  /* 0x0000002929247220 */ /* 0x001fca0000410000 */
[----:B------:R-:W-:Y:S01]  /*2510*/  FSEL R37, R36, RZ, P0 ;  /* 0x000000ff24257208 */ /* 0x000fe20000000000 */
[----:B-1----:R-:W-:-:S04]  /*2520*/  FFMA.FTZ R36, R83, UR10, R64 ;  /* 0x0000000a53247c23 */ /* 0x002fc80008010040 */
[----:B------:R-:W-:Y:S01]  /*2530*/  FADD.FTZ R64, R36, R37 ;  /* 0x0000002524407221 */ /* 0x000fe20000010000 */
[----:B------:R-:W-:Y:S01]  /*2540*/  FSEL R37, R41, RZ, !P0 ;  /* 0x000000ff29257208 */ /* 0x000fe20004000000 */
[----:B---3--:R-:W-:-:S04]  /*2550*/  @!P3 IMAD.WIDE R80, R11, 0x4, R80 ;  /* 0x000000040b50b825 */ /* 0x008fc800078e0250 */
[----:B------:R-:W0:Y:S01]  /*2560*/  MUFU.RSQ R64, R64 ;  /* 0x0000004000407308 */ /* 0x000e220000001400 */
[C---:B------:R-:W-:Y:S01]  /*2570*/  FADD.FTZ R83, -R37.reuse, R50 ;  /* 0x0000003225537221 */ /* 0x040fe20000010100 */
[C---:B------:R-:W-:Y:S01]  /*2580*/  FADD.FTZ R43, -R37.reuse, R43 ;  /* 0x0000002b252b7221 */ /* 0x040fe20000010100 */
[C---:B------:R-:W-:Y:S01]  /*2590*/  FADD.FTZ R45, -R37.reuse, R45 ;  /* 0x0000002d252d7221 */ /* 0x040fe20000010100 */
[----:B------:R1:W-:Y:S01]  /*25a0*/  @!P3 STG.E desc[UR6][R80.64], R41 ;  /* 0x000000295000b986 */ /* 0x0003e2000c101906 */
[----:B------:R-:W-:Y:S02]  /*25b0*/  HADD2.F32 R50, -RZ, R54.H1_H1 ;  /* 0x30000036ff327230 */ /* 0x000fe40000004100 */
        /* <DEDUP_REMOVED lines=10> */
[C---:B-1----:R-:W-:Y:S01]  /*2660*/  FADD.FTZ R81, -R37.reuse, R44 ;  /* 0x0000002c25517221 */ /* 0x042fe20000010100 */
[C---:B0-----:R-:W-:Y:S01]  /*2670*/  FMUL.FTZ R36, R64.reuse, R83 ;  /* 0x0000005340247220 */ /* 0x041fe20000410000 */
[----:B------:R-:W-:Y:S01]  /*2680*/  FADD.FTZ R83, -R37, R48 ;  /* 0x0000003025537221 */ /* 0x000fe20000010100 */
[C---:B------:R-:W-:Y:S01]  /*2690*/  FMUL.FTZ R41, R64.reuse, R43 ;  /* 0x0000002b40297220 */ /* 0x040fe20000410000 */
[----:B------:R-:W-:Y:S01]  /*26a0*/  FMUL.FTZ R43, R64, R45 ;  /* 0x0000002d402b7220 */ /* 0x000fe20000410000 */
[----:B------:R-:W-:Y:S01]  /*26b0*/  FFMA.FTZ R36, R36, R85, R87 ;  /* 0x0000005524247223 */ /* 0x000fe20000010057 */
[----:B------:R-:W-:-:S02]  /*26c0*/  HADD2.F32 R85, -RZ, R53.H0_H0 ;  /* 0x20000035ff557230 */ /* 0x000fc40000004100 */
[C---:B------:R-:W-:Y:S01]  /*26d0*/  FMUL.FTZ R48, R64.reuse, R83 ;  /* 0x0000005340307220 */ /* 0x040fe20000410000 */
[----:B------:R-:W-:Y:S02]  /*26e0*/  HADD2.F32 R87, -RZ, R29.H0_H0 ;  /* 0x2000001dff577230 */ /* 0x000fe40000004100 */
[----:B------:R-:W-:Y:S01]  /*26f0*/  FADD.FTZ R45, -R37, R46 ;  /* 0x0000002e252d7221 */ /* 0x000fe20000010100 */
[----:B------:R-:W-:Y:S01]  /*2700*/  FFMA.FTZ R41, R41, R50, R82 ;  /* 0x0000003229297223 */ /* 0x000fe20000010052 */
[----:B------:R-:W-:Y:S02]  /*2710*/  HADD2.F32 R50, -RZ, R52.H0_H0 ;  /* 0x20000034ff327230 */ /* 0x000fe40000004100 */
[----:B------:R-:W-:Y:S01]  /*2720*/  FMUL.FTZ R44, R64, R81 ;  /* 0x00000051402c7220 */ /* 0x000fe20000410000 */
[----:B------:R-:W-:Y:S01]  /*2730*/  FFMA.FTZ R48, R48, R85, R87 ;  /* 0x0000005530307223 */ /* 0x000fe20000010057 */
[----:B------:R-:W-:Y:S02]  /*2740*/  HADD2.F32 R80, -RZ, R30.H0_H0 ;  /* 0x2000001eff507230 */ /* 0x000fe40000004100 */
[----:B------:R-:W-:Y:S01]  /*2750*/  FMUL.FTZ R45, R64, R45 ;  /* 0x0000002d402d7220 */ /* 0x000fe20000410000 */
[----:B------:R-:W-:-:S02]  /*2760*/  HADD2.F32 R87, -RZ, R15.H0_H0 ;  /* 0x2000000fff577230 */ /* 0x000fc40000004100 */
[----:B------:R-:W-:Y:S01]  /*2770*/  FMUL.FTZ R46, R64, R47 ;  /* 0x0000002f402e7220 */ /* 0x000fe20000410000 */
[----:B------:R-:W-:Y:S02]  /*2780*/  HADD2.F32 R83, -RZ, R52.H1_H1 ;  /* 0x30000034ff537230 */ /* 0x000fe40000004100 */
[----:B------:R-:W-:Y:S01]  /*2790*/  FFMA.FTZ R81, R45, R50, R80 ;  /* 0x000000322d517223 */ /* 0x000fe20000010050 */
[----:B------:R-:W-:Y:S02]  /*27a0*/  HADD2.F32 R85, -RZ, R30.H1_H1 ;  /* 0x3000001eff557230 */ /* 0x000fe40000004100 */
[----:B------:R-:W-:Y:S01]  /*27b0*/  FFMA.FTZ R80, R44, R87, R89 ;  /* 0x000000572c507223 */ /* 0x000fe20000010059 */
[----:B------:R-:W-:Y:S02]  /*27c0*/  HADD2.F32 R44, -RZ, R15.H1_H1 ;  /* 0x3000000fff2c7230 */ /* 0x000fe40000004100 */
[----:B------:R-:W-:Y:S01]  /*27d0*/  FADD.FTZ R45, -R37, R62 ;  /* 0x0000003e252d7221 */ /* 0x000fe20000010100 */
[----:B------:R-:W-:-:S02]  /*27e0*/  HADD2.F32 R50, -RZ, R31.H1_H1 ;  /* 0x3000001fff327230 */ /* 0x000fc40000004100 */
[----:B------:R-:W-:Y:S01]  /*27f0*/  FFMA.FTZ R43, R43, R84, R86 ;  /* 0x000000542b2b7223 */ /* 0x000fe20000010056 */
[C---:B------:R-:W-:Y:S01]  /*2800*/  FMUL.FTZ R49, R64.reuse, R49 ;  /* 0x0000003140317220 */ /* 0x040fe20000410000 */
[----:B------:R-:W-:Y:S02]  /*2810*/  HADD2.F32 R86, -RZ, R14.H1_H1 ;  /* 0x3000000eff567230 */ /* 0x000fe40000004100 */
[----:B------:R-:W-:Y:S01]  /*2820*/  FMUL.FTZ R57, R64, R57 ;  /* 0x0000003940397220 */ /* 0x000fe20000410000 */
[----:B------:R-:W-:Y:S02]  /*2830*/  HADD2.F32 R62, -RZ, R24.H1_H1 ;  /* 0x30000018ff3e7230 */ /* 0x000fe40000004100 */
[----:B------:R-:W-:Y:S01]  /*2840*/  FFMA.FTZ R46, R46, R83, R85 ;  /* 0x000000532e2e7223 */ /* 0x000fe20000010055 */
[----:B------:R-:W-:Y:S02]  /*2850*/  HADD2.F32 R82, -RZ, R14.H0_H0 ;  /* 0x2000000eff527230 */ /* 0x000fe40000004100 */
[----:B------:R-:W-:Y:S01]  /*2860*/  FMUL.FTZ R45, R64, R45 ;  /* 0x0000002d402d7220 */ /* 0x000fe20000410000 */
[----:B------:R-:W-:-:S02]  /*2870*/  HADD2.F32 R84, -RZ, R24.H0_H0 ;  /* 0x20000018ff547230 */ /* 0x000fc40000004100 */
[----:B------:R-:W-:Y:S01]  /*2880*/  FFMA.FTZ R83, R49, R44, R50 ;  /* 0x0000002c31537223 */ /* 0x000fe20000010032 */
[C---:B------:R-:W-:Y:S01]  /*2890*/  FADD.FTZ R47, -R37.reuse, R60 ;  /* 0x0000003c252f7221 */ /* 0x040fe20000010100 */
[----:B------:R-:W-:Y:S01]  /*28a0*/  FADD.FTZ R49, -R37, R58 ;  /* 0x0000003a25317221 */ /* 0x000fe20000010100 */
[----:B------:R-:W-:Y:S01]  /*28b0*/  FFMA.FTZ R44, R57, R86, R62 ;  /* 0x00000056392c7223 */ /* 0x000fe2000001003e */
[----:B------:R-:W-:Y:S01]  /*28c0*/  FFMA.FTZ R45, R45, R82, R84 ;  /* 0x000000522d2d7223 */ /* 0x000fe20000010054 */
[----:B------:R-:W-:Y:S02]  /*28d0*/  HADD2.F32 R50, -RZ, R13.H0_H0 ;  /* 0x2000000dff327230 */ /* 0x000fe40000004100 */
[C---:B------:R-:W-:Y:S01]  /*28e0*/  FMUL.FTZ R47, R64.reuse, R47 ;  /* 0x0000002f402f7220 */ /* 0x040fe20000410000 */
[----:B------:R-:W-:Y:S02]  /*28f0*/  HADD2.F32 R62, -RZ, R25.H0_H0 ;  /* 0x20000019ff3e7230 */ /* 0x000fe40000004100 */
[----:B------:R-:W-:Y:S01]  /*2900*/  FMUL.FTZ R59, R64, R59 ;  /* 0x0000003b403b7220 */ /* 0x000fe20000410000 */
[----:B------:R-:W-:-:S02]  /*2910*/  HADD2.F32 R82, -RZ, R13.H1_H1 ;  /* 0x3000000dff527230 */ /* 0x000fc40000004100 */
[----:B------:R-:W-:Y:S01]  /*2920*/  FMUL.FTZ R49, R64, R49 ;  /* 0x0000003140317220 */ /* 0x000fe20000410000 */
[----:B------:R-:W-:Y:S02]  /*2930*/  HADD2.F32 R84, -RZ, R25.H1_H1 ;  /* 0x30000019ff547230 */ /* 0x000fe40000004100 */
[----:B------:R-:W-:Y:S01]  /*2940*/  FFMA.FTZ R50, R47, R50, R62 ;  /* 0x000000322f327223 */ /* 0x000fe2000001003e */
[----:B------:R-:W-:Y:S02]  /*2950*/  HADD2.F32 R86, -RZ, R12.H0_H0 ;  /* 0x2000000cff567230 */ /* 0x000fe40000004100 */
[----:B------:R-:W-:Y:S01]  /*2960*/  FADD.FTZ R57, -R37, R56 ;  /* 0x0000003825397221 */ /* 0x000fe20000010100 */
[----:B------:R-:W-:Y:S02]  /*2970*/  HADD2.F32 R58, -RZ, R26.H0_H0 ;  /* 0x2000001aff3a7230 */ /* 0x000fe40000004100 */
[----:B------:R-:W-:Y:S01]  /*2980*/  FFMA.FTZ R47, R59, R82, R84 ;  /* 0x000000523b2f7223 */ /* 0x000fe20000010054 */
[----:B------:R-:W-:-:S02]  /*2990*/  HADD2.F32 R82, -RZ, R12.H1_H1 ;  /* 0x3000000cff527230 */ /* 0x000fc40000004100 */
[C---:B------:R-:W-:Y:S01]  /*29a0*/  FMUL.FTZ R61, R64.reuse, R61 ;  /* 0x0000003d403d7220 */ /* 0x040fe20000410000 */
[----:B------:R-:W-:Y:S02]  /*29b0*/  HADD2.F32 R60, -RZ, R10.H0_H0 ;  /* 0x2000000aff3c7230 */ /* 0x000fe40000004100 */
[----:B------:R-:W-:Y:S01]  /*29c0*/  FFMA.FTZ R49, R49, R86, R58 ;  /* 0x0000005631317223 */ /* 0x000fe2000001003a */
[----:B------:R-:W-:Y:S02]  /*29d0*/  HADD2.F32 R58, -RZ, R26.H1_H1 ;  /* 0x3000001aff3a7230 */ /* 0x000fe40000004100 */
[C---:B------:R-:W-:Y:S01]  /*29e0*/  FMUL.FTZ R57, R64.reuse, R57 ;  /* 0x0000003940397220 */ /* 0x040fe20000410000 */
[----:B------:R-:W-:Y:S02]  /*29f0*/  HADD2.F32 R62, -RZ, R27.H0_H0 ;  /* 0x2000001bff3e7230 */ /* 0x000fe40000004100 */
[----:B------:R-:W-:Y:S01]  /*2a00*/  FMUL.FTZ R63, R64, R63 ;  /* 0x0000003f403f7220 */ /* 0x000fe20000410000 */
[----:B------:R-:W-:-:S02]  /*2a10*/  HADD2.F32 R84, -RZ, R10.H1_H1 ;  /* 0x3000000aff547230 */ /* 0x000fc40000004100 */
[----:B------:R-:W-:Y:S01]  /*2a20*/  FFMA.FTZ R82, R61, R82, R58 ;  /* 0x000000523d527223 */ /* 0x000fe2000001003a */
[----:B------:R-:W-:Y:S02]  /*2a30*/  HADD2.F32 R56, -RZ, R27.H1_H1 ;  /* 0x3000001bff387230 */ /* 0x000fe40000004100 */
[----:B------:R-:W-:Y:S01]  /*2a40*/  FFMA.FTZ R61, R57, R60, R62 ;  /* 0x0000003c393d7223 */ /* 0x000fe2000001003e */
[----:B------:R-:W-:Y:S01]  /*2a50*/  FADD.FTZ R57, -R37, R68 ;  /* 0x0000004425397221 */ /* 0x000fe20000010100 */
[----:B------:R-:W-:Y:S02]  /*2a60*/  HADD2.F32 R58, -RZ, R20.H0_H0 ;  /* 0x20000014ff3a7230 */ /* 0x000fe40000004100 */
[C---:B------:R-:W-:Y:S01]  /*2a70*/  FMUL.FTZ R67, R64.reuse, R67 ;  /* 0x0000004340437220 */ /* 0x040fe20000410000 */
[----:B------:R-:W-:Y:S01]  /*2a80*/  FFMA.FTZ R60, R63, R84, R56 ;  /* 0x000000543f3c7223 */ /* 0x000fe20000010038 */
[--C-:B------:R-:W-:Y:S02]  /*2a90*/  HADD2.F32 R56, -RZ, R9.reuse.H0_H0 ;  /* 0x20000009ff387230 */ /* 0x100fe40000004100 */
[----:B------:R-:W-:Y:S01]  /*2aa0*/  FMUL.FTZ R57, R64, R57 ;  /* 0x0000003940397220 */ /* 0x000fe20000410000 */
[----:B------:R-:W-:-:S02]  /*2ab0*/  HADD2.F32 R62, -RZ, R9.H1_H1 ;  /* 0x30000009ff3e7230 */ /* 0x000fc40000004100 */
[----:B------:R-:W-:Y:S01]  /*2ac0*/  FMUL.FTZ R73, R64, R73 ;  /* 0x0000004940497220 */ /* 0x000fe20000410000 */
[----:B------:R-:W-:Y:S02]  /*2ad0*/  HADD2.F32 R84, -RZ, R20.H1_H1 ;  /* 0x30000014ff547230 */ /* 0x000fe40000004100 */
[----:B------:R-:W-:Y:S01]  /*2ae0*/  FFMA.FTZ R59, R57, R56, R58 ;  /* 0x00000038393b7223 */ /* 0x000fe2000001003a */
[--C-:B------:R-:W-:Y:S02]  /*2af0*/  HADD2.F32 R86, -RZ, R8.reuse.H0_H0 ;  /* 0x20000008ff567230 */ /* 0x100fe40000004100 */
[----:B------:R-:W-:Y:S01]  /*2b00*/  FADD.FTZ R57, -R37, R70 ;  /* 0x0000004625397221 */ /* 0x000fe20000010100 */
[----:B------:R-:W-:Y:S02]  /*2b10*/  HADD2.F32 R68, -RZ, R21.H0_H0 ;  /* 0x20000015ff447230 */ /* 0x000fe40000004100 */
[----:B------:R-:W-:Y:S01]  /*2b20*/  FFMA.FTZ R58, R67, R62, R84 ;  /* 0x0000003e433a7223 */ /* 0x000fe20000010054 */
[----:B------:R-:W-:Y:S01]  /*2b30*/  FADD.FTZ R63, -R37, R72 ;  /* 0x00000048253f7221 */ /* 0x000fe20000010100 */
[----:B------:R-:W-:-:S02]  /*2b40*/  HADD2.F32 R56, -RZ, R8.H1_H1 ;  /* 0x30000008ff387230 */ /* 0x000fc40000004100 */
[C---:B------:R-:W-:Y:S01]  /*2b50*/  FMUL.FTZ R57, R64.reuse, R57 ;  /* 0x0000003940397220 */ /* 0x040fe20000410000 */
[----:B------:R-:W-:Y:S01]  /*2b60*/  FFMA.FTZ R62, R73, R86, R68 ;  /* 0x00000056493e7223 */ /* 0x000fe20000010044 */
[----:B------:R-:W-:Y:S02]  /*2b70*/  HADD2.F32 R68, -RZ, R21.H1_H1 ;  /* 0x30000015ff447230 */ /* 0x000fe40000004100 */
[C---:B------:R-:W-:Y:S01]  /*2b80*/  FMUL.FTZ R63, R64.reuse, R63 ;  /* 0x0000003f403f7220 */ /* 0x040fe20000410000 */
[--C-:B------:R-:W-:Y:S02]  /*2b90*/  HADD2.F32 R84, -RZ, R7.reuse.H0_H0 ;  /* 0x20000007ff547230 */ /* 0x100fe40000004100 */
[----:B------:R-:W-:Y:S01]  /*2ba0*/  FMUL.FTZ R70, R64, R69 ;  /* 0x0000004540467220 */ /* 0x000fe20000410000 */
[----:B------:R-:W-:Y:S02]  /*2bb0*/  HADD2.F32 R86, -RZ, R22.H0_H0 ;  /* 0x20000016ff567230 */ /* 0x000fe40000004100 */
[----:B------:R-:W-:Y:S01]  /*2bc0*/  FFMA.FTZ R67, R57, R56, R68 ;  /* 0x0000003839437223 */ /* 0x000fe20000010044 */
[----:B------:R-:W-:-:S02]  /*2bd0*/  HADD2.F32 R73, -RZ, R7.H1_H1 ;  /* 0x30000007ff497230 */ /* 0x000fc40000004100 */
[----:B------:R-:W-:Y:S01]  /*2be0*/  FADD.FTZ R57, -R37, R66 ;  /* 0x0000004225397221 */ /* 0x000fe20000010100 */
[----:B------:R-:W-:Y:S02]  /*2bf0*/  HADD2.F32 R85, -RZ, R22.H1_H1 ;  /* 0x30000016ff557230 */ /* 0x000fe40000004100 */
[----:B------:R-:W-:Y:S01]  /*2c00*/  FFMA.FTZ R69, R63, R84, R86 ;  /* 0x000000543f457223 */ /* 0x000fe20000010056 */
[----:B------:R-:W-:Y:S01]  /*2c10*/  FADD.FTZ R63, -R37, R78 ;  /* 0x0000004e253f7221 */ /* 0x000fe20000010100 */
[--C-:B------:R-:W-:Y:S02]  /*2c20*/  HADD2.F32 R56, -RZ, R6.reuse.H0_H0 ;  /* 0x20000006ff387230 */ /* 0x100fe40000004100 */
[----:B------:R-:W-:Y:S01]  /*2c30*/  FMUL.FTZ R71, R64, R71 ;  /* 0x0000004740477220 */ /* 0x000fe20000410000 */
[----:B------:R-:W-:Y:S01]  /*2c40*/  FFMA.FTZ R68, R70, R73, R85 ;  /* 0x0000004946447223 */ /* 0x000fe20000010055 */
[----:B------:R-:W-:Y:S02]  /*2c50*/  HADD2.F32 R70, -RZ, R23.H0_H0 ;  /* 0x20000017ff467230 */ /* 0x000fe40000004100 */
[----:B------:R-:W-:Y:S01]  /*2c60*/  FMUL.FTZ R57, R64, R57 ;  /* 0x0000003940397220 */ /* 0x000fe20000410000 */
[----:B------:R-:W-:-:S02]  /*2c70*/  HADD2.F32 R72, -RZ, R6.H1_H1 ;  /* 0x30000006ff487230 */ /* 0x000fc40000004100 */
[----:B------:R-:W-:Y:S01]  /*2c80*/  FMUL.FTZ R63, R64, R63 ;  /* 0x0000003f403f7220 */ /* 0x000fe20000410000 */
[----:B------:R-:W-:Y:S02]  /*2c90*/  HADD2.F32 R84, -RZ, R23.H1_H1 ;  /* 0x30000017ff547230 */ /* 0x000fe40000004100 */
[C---:B------:R-:W-:Y:S01]  /*2ca0*/  FADD.FTZ R77, -R37.reuse, R77 ;  /* 0x0000004d254d7221 */ /* 0x040fe20000010100 */
[--C-:B------:R-:W-:Y:S02]  /*2cb0*/  HADD2.F32 R86, -RZ, R5.reuse.H0_H0 ;  /* 0x20000005ff567230 */ /* 0x100fe40000004100 */
[----:B------:R-:W-:Y:S01]  /*2cc0*/  FADD.FTZ R39, -R37, R39 ;  /* 0x0000002725277221 */ /* 0x000fe20000010100 */
[----:B------:R-:W-:Y:S02]  /*2cd0*/  HADD2.F32 R66, -RZ, R16.H0_H0 ;  /* 0x20000010ff427230 */ /* 0x000fe40000004100 */
[----:B------:R-:W-:Y:S01]  /*2ce0*/  FFMA.FTZ R73, R71, R56, R70 ;  /* 0x0000003847497223 */ /* 0x000fe20000010046 */
[----:B------:R-:W-:Y:S01]  /*2cf0*/  FFMA.FTZ R72, R57, R72, R84 ;  /* 0x0000004839487223 */ /* 0x000fe20000010054 */
[----:B------:R-:W-:-:S02]  /*2d00*/  HADD2.F32 R57, -RZ, R5.H1_H1 ;  /* 0x30000005ff397230 */ /* 0x000fc40000004100 */
[----:B------:R-:W-:Y:S01]  /*2d10*/  FADD.FTZ R85, -R37, R74 ;  /* 0x0000004a25557221 */ /* 0x000fe20000010100 */
[----:B------:R-:W-:Y:S01]  /*2d20*/  FFMA.FTZ R63, R63, R86, R66 ;  /* 0x000000563f3f7223 */ /* 0x000fe20000010042 */
[----:B------:R-:W-:Y:S02]  /*2d30*/  HADD2.F32 R71, -RZ, R16.H1_H1 ;  /* 0x30000010ff477230 */ /* 0x000fe40000004100 */
[C---:B------:R-:W-:Y:S01]  /*2d40*/  FMUL.FTZ R66, R64.reuse, R77 ;  /* 0x0000004d40427220 */ /* 0x040fe20000410000 */
[----:B------:R-:W-:Y:S02]  /*2d50*/  HADD2.F32 R56, -RZ, R4.H1_H1 ;  /* 0x30000004ff387230 */ /* 0x000fe40000004100 */
[----:B------:R-:W-:Y:S01]  /*2d60*/  FMUL.FTZ R39, R64, R39 ;  /* 0x0000002740277220 */ /* 0x000fe20000410000 */
[----:B------:R-:W-:Y:S02]  /*2d70*/  HADD2.F32 R74, -RZ, R17.H1_H1 ;  /* 0x30000011ff4a7230 */ /* 0x000fe40000004100 */
[----:B------:R-:W-:Y:S01]  /*2d80*/  FFMA.FTZ R66, R66, R57, R71 ;  /* 0x0000003942427223 */ /* 0x000fe20000010047 */
[----:B------:R-:W-:Y:S01]  /*2d90*/  FADD.FTZ R79, -R37, R79 ;  /* 0x0000004f254f7221 */ /* 0x000fe20000010100 */
[----:B------:R-:W-:-:S02]  /*2da0*/  HADD2.F32 R78, -RZ, R18.H1_H1 ;  /* 0x30000012ff4e7230 */ /* 0x000fc40000004100 */
[C---:B------:R-:W-:Y:S01]  /*2db0*/  FMUL.FTZ R70, R64.reuse, R85 ;  /* 0x0000005540467220 */ /* 0x040fe20000410000 */
[----:B------:R-:W-:Y:S01]  /*2dc0*/  FFMA.FTZ R71, R39, R56, R74 ;  /* 0x0000003827477223 */ /* 0x000fe2000001004a */
[C---:B------:R-:W-:Y:S01]  /*2dd0*/  FADD.FTZ R39, -R37.reuse, R76 ;  /* 0x0000004c25277221 */ /* 0x040fe20000010100 */
[--C-:B------:R-:W-:Y:S02]  /*2de0*/  HADD2.F32 R56, -RZ, R3.reuse.H0_H0 ;  /* 0x20000003ff387230 */ /* 0x100fe40000004100 */
[C---:B------:R-:W-:Y:S01]  /*2df0*/  FMUL.FTZ R79, R64.reuse, R79 ;  /* 0x0000004f404f7220 */ /* 0x040fe20000410000 */
[----:B------:R-:W-:Y:S02]  /*2e00*/  HADD2.F32 R74, -RZ, R18.H0_H0 ;  /* 0x20000012ff4a7230 */ /* 0x000fe40000004100 */
[----:B------:R-:W-:Y:S01]  /*2e10*/  FMUL.FTZ R39, R64, R39 ;  /* 0x0000002740277220 */ /* 0x000fe20000410000 */
[----:B------:R-:W-:Y:S02]  /*2e20*/  HADD2.F32 R76, -RZ, R3.H1_H1 ;  /* 0x30000003ff4c7230 */ /* 0x000fe40000004100 */
[----:B------:R-:W-:Y:S01]  /*2e30*/  FADD.FTZ R57, -R37, R75 ;  /* 0x0000004b25397221 */ /* 0x000fe20000010100 */
[----:B------:R-:W-:-:S02]  /*2e40*/  HADD2.F32 R87, -RZ, R4.H0_H0 ;  /* 0x20000004ff577230 */ /* 0x000fc40000004100 */
[----:B------:R-:W-:Y:S01]  /*2e50*/  FFMA.FTZ R75, R39, R56, R74 ;  /* 0x00000038274b7223 */ /* 0x000fe2000001004a */
[----:B------:R-:W-:Y:S02]  /*2e60*/  HADD2.F32 R89, -RZ, R17.H0_H0 ;  /* 0x20000011ff597230 */ /* 0x000fe40000004100 */
[----:B------:R-:W-:Y:S01]  /*2e70*/  FADD.FTZ R37, -R37, R38 ;  /* 0x0000002625257221 */ /* 0x000fe20000010100 */
[----:B------:R-:W-:Y:S01]  /*2e80*/  FFMA.FTZ R74, R79, R76, R78 ;  /* 0x0000004c4f4a7223 */ /* 0x000fe2000001004e */
[--C-:B------:R-:W-:Y:S01]  /*2e90*/  HADD2.F32 R56, -RZ, R2.reuse.H1_H1 ;  /* 0x30000002ff387230 */ /* 0x100fe20000004100 */
[----:B------:R-:W0:Y:S01]  /*2ea0*/  @!P3 LDC.64 R78, c[0x0][0x3c8] ;  /* 0x0000f200ff4ebb82 */ /* 0x000e220000000a00 */
[----:B------:R-:W-:Y:S01]  /*2eb0*/  FFMA.FTZ R70, R70, R87, R89 ;  /* 0x0000005746467223 */ /* 0x000fe20000010059 */
[----:B------:R-:W-:Y:S02]  /*2ec0*/  HADD2.F32 R84, -RZ, R19.H1_H1 ;  /* 0x30000013ff547230 */ /* 0x000fe40000004100 */
[----:B------:R-:W-:Y:S01]  /*2ed0*/  FMUL.FTZ R37, R64, R37 ;  /* 0x0000002540257220 */ /* 0x000fe20000410000 */
[----:B------:R-:W-:-:S02]  /*2ee0*/  HADD2.F32 R76, -RZ, R2.H0_H0 ;  /* 0x20000002ff4c7230 */ /* 0x000fc40000004100 */
[----:B------:R-:W-:Y:S01]  /*2ef0*/  FMUL.FTZ R57, R64, R57 ;  /* 0x0000003940397220 */ /* 0x000fe20000410000 */
[----:B------:R-:W-:Y:S02]  /*2f00*/  HADD2.F32 R38, -RZ, R19.H0_H0 ;  /* 0x20000013ff267230 */ /* 0x000fe40000004100 */
[----:B------:R-:W-:Y:S01]  /*2f10*/  FFMA.FTZ R77, R37, R56, R84 ;  /* 0x00000038254d7223 */ /* 0x000fe20000010054 */
[----:B------:R-:W1:Y:S01]  /*2f20*/  LDC.64 R88, c[0x0][0x428] ;  /* 0x00010a00ff587b82 */ /* 0x000e620000000a00 */
[----:B------:R-:W-:Y:S02]  /*2f30*/  F2FP.F16.F32.PACK_AB R37, R43, R48 ;  /* 0x000000302b25723e */ /* 0x000fe400000000ff */
[----:B------:R-:W-:Y:S01]  /*2f40*/  F2FP.F16.F32.PACK_AB R43, R60, R61 ;  /* 0x0000003d3c2b723e */ /* 0x000fe200000000ff */
[----:B------:R-:W-:Y:S01]  /*2f50*/  FFMA.FTZ R76, R57, R76, R38 ;  /* 0x0000004c394c7223 */ /* 0x000fe20000010026 */
[----:B------:R-:W-:Y:S02]  /*2f60*/  F2FP.F16.F32.PACK_AB R39, R83, R80 ;  /* 0x000000505327723e */ /* 0x000fe400000000ff */
[----:B------:R-:W-:Y:S01]  /*2f70*/  F2FP.F16.F32.PACK_AB R38, R46, R81 ;  /* 0x000000512e26723e */ /* 0x000fe200000000ff */
[----:B------:R-:W2:Y:S01]  /*2f80*/  LDC.64 R60, c[0x0][0x380] ;  /* 0x0000e000ff3c7b82 */ /* 0x000ea20000000a00 */
[----:B------:R-:W-:-:S02]  /*2f90*/  F2FP.F16.F32.PACK_AB R36, R41, R36 ;  /* 0x000000242924723e */ /* 0x000fc400000000ff */
[----:B------:R-:W-:Y:S02]  /*2fa0*/  F2FP.F16.F32.PACK_AB R41, R47, R50 ;  /* 0x000000322f29723e */ /* 0x000fe400000000ff */
[----:B------:R-:W-:Y:S02]  /*2fb0*/  F2FP.F16.F32.PACK_AB R47, R72, R73 ;  /* 0x00000049482f723e */ /* 0x000fe400000000ff */
[----:B------:R-:W-:Y:S01]  /*2fc0*/  F2FP.F16.F32.PACK_AB R46, R68, R69 ;  /* 0x00000045442e723e */ /* 0x000fe200000000ff */
[----:B0-----:R-:W-:Y:S01]  /*2fd0*/  @!P3 IMAD.WIDE R78, R11, 0x4, R78 ;  /* 0x000000040b4eb825 */ /* 0x001fe200078e024e */
[----:B------:R-:W-:Y:S02]  /*2fe0*/  F2FP.F16.F32.PACK_AB R50, R74, R75 ;  /* 0x0000004b4a32723e */ /* 0x000fe400000000ff */
[----:B------:R-:W-:Y:S02]  /*2ff0*/  F2FP.F16.F32.PACK_AB R48, R66, R63 ;  /* 0x0000003f4230723e */ /* 0x000fe400000000ff */
[----:B------:R0:W-:Y:S01]  /*3000*/  @!P3 STG.E desc[UR6][R78.64], R64 ;  /* 0x000000404e00b986 */ /* 0x0001e2000c101906 */
[----:B-1----:R-:W-:Y:S01]  /*3010*/  IMAD.WIDE.U32 R56, R40, 0x10, R88 ;  /* 0x0000001028387825 */ /* 0x002fe200078e0058 */
[----:B------:R-:W-:-:S02]  /*3020*/  F2FP.F16.F32.PACK_AB R40, R44, R45 ;  /* 0x0000002d2c28723e */ /* 0x000fc400000000ff */
[----:B------:R-:W-:Y:S01]  /*3030*/  F2FP.F16.F32.PACK_AB R45, R67, R62 ;  /* 0x0000003e432d723e */ /* 0x000fe200000000ff */
[--C-:B------:R-:W-:Y:S01]  /*3040*/  IMAD.WIDE.U32 R84, R42, 0x10, R88.reuse ;  /* 0x000000102a547825 */ /* 0x100fe200078e0058 */
[----:B------:R-:W-:Y:S01]  /*3050*/  F2FP.F16.F32.PACK_AB R42, R82, R49 ;  /* 0x00000031522a723e */ /* 0x000fe200000000ff */
[----:B------:R0:W-:Y:S01]  /*3060*/  STG.E.128 desc[UR6][R56.64], R36 ;  /* 0x0000002438007986 */ /* 0x0001e2000c101d06 */
[----:B------:R-:W-:Y:S01]  /*3070*/  F2FP.F16.F32.PACK_AB R44, R58, R59 ;  /* 0x0000003b3a2c723e */ /* 0x000fe200000000ff */
[--C-:B------:R-:W-:Y:S01]  /*3080*/  IMAD.WIDE.U32 R86, R51, 0x10, R88.reuse ;  /* 0x0000001033567825 */ /* 0x100fe200078e0058 */
[----:B------:R-:W-:Y:S01]  /*3090*/  F2FP.F16.F32.PACK_AB R51, R77, R76 ;  /* 0x0000004c4d33723e */ /* 0x000fe200000000ff */
[----:B------:R0:W-:Y:S01]  /*30a0*/  STG.E.128 desc[UR6][R84.64], R40 ;  /* 0x0000002854007986 */ /* 0x0001e2000c101d06 */
[----:B------:R-:W-:Y:S01]  /*30b0*/  F2FP.F16.F32.PACK_AB R49, R71, R70 ;  /* 0x000000464731723e */ /* 0x000fe200000000ff */
[----:B------:R-:W-:Y:S01]  /*30c0*/  IMAD.WIDE.U32 R88, R65, 0x10, R88 ;  /* 0x0000001041587825 */ /* 0x000fe200078e0058 */
[----:B--2---:R-:W-:Y:S01]  /*30d0*/  IADD3 R11, PT, PT, R11, R60, RZ ;  /* 0x0000003c0b0b7210 */ /* 0x004fe20007ffe0ff */
[----:B------:R0:W-:Y:S03]  /*30e0*/  STG.E.128 desc[UR6][R86.64], R44 ;  /* 0x0000002c56007986 */ /* 0x0001e6000c101d06 */
[----:B------:R-:W-:Y:S01]  /*30f0*/  ISETP.GE.AND P0, PT, R11, R61, PT ;  /* 0x0000003d0b00720c */ /* 0x000fe20003f06270 */
[----:B------:R0:W-:-:S12]  /*3100*/  STG.E.128 desc[UR6][R88.64], R48 ;  /* 0x0000003058007986 */ /* 0x0001d8000c101d06 */
[----:B------:R-:W-:Y:S05]  /*3110*/  @!P0 BRA `(.L_x_2732) ;  /* 0xffffffd000e08947 */ /* 0x000fea000383ffff */
[----:B------:R-:W-:Y:S05]  /*3120*/  EXIT ;  /* 0x000000000000794d */ /* 0x000fea0003800000 */
.L_x_2733:
        /* <DEDUP_REMOVED lines=13> */
.L_x_27215:


//--------------------- .text._ZN10layer_norm13ln_fwd_kernelINS_13Kernel_traitsI6__halfS2_S2_S2_fjLj4096ELj1ELj1ELj4ELj16ENS_18Kernel_traits_baseILj4096ES2_S2_S2_S2_fjLj128EEEEELb0ELb0ELb1ELb0EEEvNS_9FwdParamsE --------------------------
	.section	.text._ZN10layer_norm13ln_fwd_kernelINS_13Kernel_traitsI6__halfS2_S2_S2_fjLj4096ELj1ELj1ELj4ELj16ENS_18Kernel_traits_baseILj4096ES2_S2_S2_S2_fjLj128EEEEELb0ELb0ELb1ELb0EEEvNS_9FwdParamsE,"ax",@progbits
	.align	128
        .global         _ZN10layer_norm13ln_fwd_kernelINS_13Kernel_traitsI6__halfS2_S2_S2_fjLj4096ELj1ELj1ELj4ELj16ENS_18Kernel_traits_baseILj4096ES2_S2_S2_S2_fjLj128EEEEELb0ELb0ELb1ELb0EEEvNS_9FwdParamsE
        .type           _ZN10layer_norm13ln_fwd_kernelINS_13Kernel_traitsI6__halfS2_S2_S2_fjLj4096ELj1ELj1ELj4ELj16ENS_18Kernel_traits_baseILj4096ES2_S2_S2_S2_fjLj128EEEEELb0ELb0ELb1ELb0EEEvNS_9FwdParamsE,@function
        .size           _ZN10layer_norm13ln_fwd_kernelINS_13Kernel_traitsI6__halfS2_S2_S2_fjLj4096ELj1ELj1ELj4ELj16ENS_18Kernel_traits_baseILj4096ES2_S2_S2_S2_fjLj128EEEEELb0ELb0ELb1ELb0EEEvNS_9FwdParamsE,(.L_x_27216 - _ZN10layer_norm13ln_fwd_kernelINS_13Kernel_traitsI6__halfS2_S2_S2_fjLj4096ELj1ELj1ELj4ELj16ENS_18Kernel_traits_baseILj4096ES2_S2_S2_S2_fjLj128EEEEELb0ELb0ELb1ELb0EEEvNS_9FwdParamsE)
        .other          _ZN10layer_norm13ln_fwd_kernelINS_13Kernel_traitsI6__halfS2_S2_S2_fjLj4096ELj1ELj1ELj4ELj16ENS_18Kernel_traits_baseILj4096ES2_S2_S2_S2_fjLj128EEEEELb0ELb0ELb1ELb0EEEvNS_9FwdParamsE,@"STO_CUDA_ENTRY STV_DEFAULT"
_ZN10layer_norm13ln_fwd_kernelINS_13Kernel_traitsI6__halfS2_S2_S2_fjLj4096ELj1ELj1ELj4ELj16ENS_18Kernel_traits_baseILj4096ES2_S2_S2_S2_fjLj128EEEEELb0ELb0ELb1ELb0EEEvNS_9FwdParamsE:
.text._ZN10layer_norm13ln_fwd_kernelINS_13Kernel_traitsI6__halfS2_S2_S2_fjLj4096ELj1ELj1ELj4ELj16ENS_18Kernel_traits_baseILj4096ES2_S2_S2_S2_fjLj128EEEEELb0ELb0ELb1ELb0EEEvNS_9FwdParamsE:
        /* <DEDUP_REMOVED lines=11> */
[----:B0-----:R-:W-:-:S04]  /*00b0*/  LOP3.LUT R3, R2, 0x60, RZ, 0xc0, !PT ;  /* 0x0000006002037812 */ /* 0x001fc800078ec0ff */
[----:B------:R-:W-:Y:S02]  /*00c0*/  LOP3.LUT R17, R3, 0x1f, R2, 0xf8, !PT ;  /* 0x0000001f03117812 */ /* 0x000fe400078ef802 */
[----:B------:R-:W-:Y:S02]  /*00d0*/  LOP3.LUT R2, R2, 0x1f, RZ, 0xc0, !PT ;  /* 0x0000001f02027812 */ /* 0x000fe400078ec0ff */
        /* <DEDUP_REMOVED lines=36> */
.L_x_2735:
        /* <DEDUP_REMOVED lines=30> */
.L_x_2736:
[----:B------:R-:W-:Y:S05]  /*0500*/  BSYNC.RECONVERGENT B0 ;  /* 0x0000000000007941 */ /* 0x000fea0003800200 */
.L_x_2734:
[----:B------:R-:W0:Y:S02]  /*0510*/  LDCU UR4, c[0x0][0x384] ;  /* 0x00007080ff0477ac */ /* 0x000e240008000800 */
[----:B0-----:R-:W-:-:S06]  /*0520*/  UISETP.GE.AND UP0, UPT, UR18, UR4, UPT ;  /* 0x000000041200728c */ /* 0x001fcc000bf06270 */
[----:B------:R-:W-:-:S13]  /*0530*/  PLOP3.LUT P0, PT, PT, PT, UP0, 0x80, 0x8 ;  /* 0x000000000008781c */ /* 0x000fda0003f0f008 */
[----:B------:R-:W-:Y:S05]  /*0540*/  @P0 EXIT ;  /* 0x000000000000094d */ /* 0x000fea0003800000 */
[----:B------:R-:W-:Y:S01]  /*0550*/  SHF.R.S32.HI R16, RZ, 0x3, R16 ;  /* 0x00000003ff107819 */ /* 0x000fe20000011410 */
[----:B------:R-:W0:Y:S03]  /*0560*/  LDCU UR22, c[0x0][0x388] ;  /* 0x00007100ff1677ac */ /* 0x000e260008000800 */
[C---:B------:R-:W-:Y:S01]  /*0570*/  LOP3.LUT R4, R16.reuse, 0x7f, RZ, 0xc0, !PT ;  /* 0x0000007f10047812 */ /* 0x040fe200078ec0ff */
[----:B------:R-:W1:Y:S01]  /*0580*/  LDCU.U8 UR19, c[0x0][0x410] ;  /* 0x00008200ff1377ac */ /* 0x000e620008000000 */
[----:B------:R-:W-:Y:S02]  /*0590*/  SHF.L.U32 R16, R16, 0x1, RZ ;  /* 0x0000000110107819 */ /* 0x000fe400000006ff */
[----:B------:R-:W-:Y:S01]  /*05a0*/  VIADDMNMX R3, R4, -R3, RZ, !PT ;  /* 0x8000000304037246 */ /* 0x000fe200078001ff */
[----:B------:R-:W-:Y:S01]  /*05b0*/  IMAD R4, R2, -0x20, R4 ;  /* 0xffffffe002047824 */ /* 0x000fe200078e0204 */
[----:B------:R-:W-:Y:S01]  /*05c0*/  LOP3.LUT R16, R16, 0xffffff00, RZ, 0xc0, !PT ;  /* 0xffffff0010107812 */ /* 0x000fe200078ec0ff */
[----:B------:R-:W2:Y:S01]  /*05d0*/  LDCU UR20, c[0x0][0x400] ;  /* 0x00008000ff1477ac */ /* 0x000ea20008000800 */
[----:B------:R-:W-:-:S02]  /*05e0*/  VIMNMX R3, PT, PT, R3, 0x20, PT ;  /* 0x0000002003037848 */ /* 0x000fc40003fe0100 */
[----:B------:R-:W-:Y:S01]  /*05f0*/  VIMNMX R4, PT, PT, RZ, R4, !PT ;  /* 0x00000004ff047248 */ /* 0x000fe20007fe0100 */
[----:B------:R-:W3:Y:S01]  /*0600*/  LDCU.64 UR14, c[0x0][0x3a0] ;  /* 0x00007400ff0e77ac */ /* 0x000ee20008000a00 */
[-C--:B------:R-:W-:Y:S01]  /*0610*/  LEA R3, R3, R16.reuse, 0x3 ;  /* 0x0000001003037211 */ /* 0x080fe200078e18ff */
[----:B------:R-:W4:Y:S03]  /*0620*/  LDCU.128 UR8, c[0x0][0x3f0] ;  /* 0x00007e00ff0877ac */ /* 0x000f260008000c00 */
[----:B------:R-:W-:Y:S02]  /*0630*/  I2FP.F32.U32 R5, R3 ;  /* 0x0000000300057245 */ /* 0x000fe40000201000 */
[----:B------:R-:W-:Y:S01]  /*0640*/  VIMNMX R3, PT, PT, R4, 0x20, PT ;  /* 0x0000002004037848 */ /* 0x000fe20003fe0100 */
[----:B------:R-:W0:Y:S01]  /*0650*/  LDCU.64 UR16, c[0x0][0x380] ;  /* 0x00007000ff1077ac */ /* 0x000e220008000a00 */
[----:B------:R0:W0:Y:S02]  /*0660*/  MUFU.RCP R2, R5 ;  /* 0x0000000500027308 */ /* 0x0000240000001000 */
[----:B------:R-:W-:Y:S01]  /*0670*/  LEA R3, R3, R16, 0x3 ;  /* 0x0000001003037211 */ /* 0x000fe200078e18ff */
[----:B-1----:R-:W-:-:S11]  /*0680*/  UPLOP3.LUT UP1, UPT, UPT, UPT, UPT, 0x40, 0x4 ;  /* 0x000000000004789c */ /* 0x002fd60003f2e870 */
.L_x_2769:
[----:B----4-:R-:W-:-:S06]  /*0690*/  UIMAD.WIDE UR4, UR18, 0x4, UR8 ;  /* 0x00000004120478a5 */ /* 0x010fcc000f8e0208 */
[----:B0123--:R-:W-:Y:S02]  /*06a0*/  MOV R60, UR4 ;  /* 0x00000004003c7c02 */ /* 0x00ffe40008000f00 */
[----:B------:R-:W-:-:S05]  /*06b0*/  MOV R61, UR5 ;  /* 0x00000005003d7c02 */ /* 0x000fca0008000f00 */
[----:B------:R-:W4:Y:S01]  /*06c0*/  LDG.E R60, desc[UR12][R60.64] ;  /* 0x0000000c3c3c7981 */ /* 0x000f22000c1e1900 */
[----:B------:R-:W-:-:S06]  /*06d0*/  UIMAD.WIDE UR4, UR18, 0x4, UR10 ;  /* 0x00000004120478a5 */ /* 0x000fcc000f8e020a */
[----:B------:R-:W-:Y:S02]  /*06e0*/  MOV R22, UR4 ;  /* 0x0000000400167c02 */ /* 0x000fe40008000f00 */
[----:B------:R-:W-:-:S05]  /*06f0*/  MOV R23, UR5 ;  /* 0x0000000500177c02 */ /* 0x000fca0008000f00 */
[----:B------:R-:W2:Y:S01]  /*0700*/  LDG.E R22, desc[UR12][R22.64] ;  /* 0x0000000c16167981 */ /* 0x000ea2000c1e1900 */
[----:B0-----:R-:W-:Y:S01]  /*0710*/  UIMAD UR4, UR18, UR22, URZ ;  /* 0x00000016120472a4 */ /* 0x001fe2000f8e02ff */
[----:B------:R-:W-:Y:S01]  /*0720*/  ISETP.GE.U32.AND P0, PT, R0, 0x80, PT ;  /* 0x000000800000780c */ /* 0x000fe20003f06070 */
[----:B------:R-:W-:Y:S01]  /*0730*/  HFMA2 R68, -RZ, RZ, 0, 0 ;  /* 0x00000000ff447431 */ /* 0x000fe200000001ff */
[----:B------:R-:W0:Y:S01]  /*0740*/  S2R R64, SR_TID.X ;  /* 0x0000000000407919 */ /* 0x000e220000002100 */
[----:B------:R-:W-:Y:S01]  /*0750*/  BSSY.RECONVERGENT B0, `(.L_x_2737) ;  /* 0x0000079000007945 */ /* 0x000fe20003800200 */
[----:B----4-:R-:W-:-:S13]  /*0760*/  R2UR UR21, R60 ;  /* 0x000000003c1572ca */ /* 0x010fda00000e0000 */
        /* <DEDUP_REMOVED lines=8> */
[----:B--2---:R-:W-:-:S03]  /*07f0*/  R2UR UR6, R22 ;  /* 0x00000000160672ca */ /* 0x004fc600000e0000 */
[----:B------:R-:W-:Y:S02]  /*0800*/  MOV R23, UR5 ;  /* 0x0000000500177c02 */ /* 0x000fe40008000f00 */
[----:B------:R-:W-:Y:S02]  /*0810*/  MOV R61, UR7 ;  /* 0x00000007003d7c02 */ /* 0x000fe40008000f00 */
[-C--:B0-----:R-:W-:Y:S02]  /*0820*/  LEA.HI.SX32 R66, R23, R64.reuse, 0x1d ;  /* 0x0000004017427211 */ /* 0x081fe400078feaff */
[----:B------:R-:W-:Y:S01]  /*0830*/  @P4 LEA.HI.SX32 R68, R61, R64, 0x1d ;  /* 0x000000403d444211 */ /* 0x000fe200078feaff */
[----:B------:R-:W-:Y:S06]  /*0840*/  @!P0 BRA `(.L_x_2738) ;  /* 0x0000000400a48947 */ /* 0x000fec0003800000 */
[----:B---3--:R-:W-:-:S04]  /*0850*/  UISETP.NE.U32.AND UP0, UPT, UR14, URZ, UPT ;  /* 0x000000ff0e00728c */ /* 0x008fc8000bf05070 */
[----:B------:R-:W-:Y:S01]  /*0860*/  UISETP.NE.AND.EX UP0, UPT, UR15, URZ, UPT, UP0 ;  /* 0x000000ff0f00728c */ /* 0x000fe2000bf05300 */
[----:B------:R-:W-:Y:S10]  /*0870*/  BRA.U !UP2, `(.L_x_2739) ;  /* 0x000000010a0c7547 */ /* 0x000ff4000b800000 */
[----:B------:R-:W0:Y:S02]  /*0880*/  LDC.64 R22, c[0x0][0x390] ;  /* 0x0000e400ff167b82 */ /* 0x000e240000000a00 */
[----:B0-----:R-:W-:-:S05]  /*0890*/  IMAD.WIDE.U32 R22, R68, 0x10, R22 ;  /* 0x0000001044167825 */ /* 0x001fca00078e0016 */
[----:B------:R0:W5:Y:S02]  /*08a0*/  LDG.E.128 R24, desc[UR12][R22.64] ;  /* 0x0000000c16187981 */ /* 0x000164000c1e1d00 */
.L_x_2739:
[----:B------:R-:W-:Y:S05]  /*08b0*/  BRA.U !UP0, `(.L_x_2740) ;  /* 0x0000000108c47547 */ /* 0x000fea000b800000 */
[----:B0-----:R-:W0:Y:S02]  /*08c0*/  LDC.64 R22, c[0x0][0x3a0] ;  /* 0x0000e800ff167b82 */ /* 0x001e240000000a00 */
[----:B0-----:R-:W-:-:S05]  /*08d0*/  IMAD.WIDE.U32 R22, R66, 0x10, R22 ;  /* 0x0000001042167825 */ /* 0x001fca00078e0016 */
[----:B------:R0:W2:Y:S01]  /*08e0*/  LDG.E.128 R60, desc[UR12][R22.64] ;  /* 0x0000000c163c7981 */ /* 0x0000a2000c1e1d00 */
[----:B------:R-:W-:-:S13]  /*08f0*/  ISETP.LT.AND P1, PT, RZ, UR21, PT ;  /* 0x00000015ff007c0c */ /* 0x000fda000bf21270 */
[----:B------:R-:W1:Y:S01]  /*0900*/  @P1 LDC R15, c[0x0][0x40c] ;  /* 0x00010300ff0f1b82 */ /* 0x000e620000000800 */
[----:B-----5:R-:W-:Y:S02]  /*0910*/  @P1 HADD2.F32 R20, -RZ, R24.H1_H1 ;  /* 0x30000018ff141230 */ /* 0x020fe40000004100 */
[--C-:B------:R-:W-:Y:S02]  /*0920*/  @P1 HADD2.F32 R74, -RZ, R25.reuse.H0_H0 ;  /* 0x20000019ff4a1230 */ /* 0x100fe40000004100 */
[----:B------:R-:W-:-:S03]  /*0930*/  @P1 HADD2.F32 R76, -RZ, R25.H1_H1 ;  /* 0x30000019ff4c1230 */ /* 0x000fc60000004100 */
[----:B------:R-:W3:Y:S08]  /*0940*/  @P1 LDC R71, c[0x0][0x40c] ;  /* 0x00010300ff471b82 */ /* 0x000ef00000000800 */
[----:B------:R-:W4:Y:S08]  /*0950*/  @P1 LDC R70, c[0x0][0x40c] ;  /* 0x00010300ff461b82 */ /* 0x000f300000000800 */
[----:B------:R-:W4:Y:S08]  /*0960*/  @P1 LDC R78, c[0x0][0x40c] ;  /* 0x00010300ff4e1b82 */ /* 0x000f300000000800 */
[----:B------:R-:W4:Y:S08]  /*0970*/  @P1 LDC R72, c[0x0][0x40c] ;  /* 0x00010300ff481b82 */ /* 0x000f300000000800 */
[----:B0-----:R-:W0:Y:S08]  /*0980*/  @P1 LDC R23, c[0x0][0x40c] ;  /* 0x00010300ff171b82 */ /* 0x001e300000000800 */
[----:B------:R-:W0:Y:S01]  /*0990*/  @P1 LDC R22, c[0x0][0x40c] ;  /* 0x00010300ff161b82 */ /* 0x000e220000000800 */
[----:B--2---:R-:W-:-:S02]  /*09a0*/  HADD2.F32 R5, -RZ, R60.H1_H1 ;  /* 0x3000003cff057230 */ /* 0x004fc40000004100 */
[----:B------:R-:W-:Y:S02]  /*09b0*/  HADD2.F32 R13, -RZ, R61.H0_H0 ;  /* 0x2000003dff0d7230 */ /* 0x000fe40000004100 */
[----:B------:R-:W-:Y:S02]  /*09c0*/  HADD2.F32 R73, -RZ, R62.H1_H1 ;  /* 0x3000003eff497230 */ /* 0x000fe40000004100 */
[----:B-1----:R-:W-:Y:S01]  /*09d0*/  @P1 FFMA.FTZ R5, R20, R15, R5 ;  /* 0x0000000f14051223 */ /* 0x002fe20000010005 */
[----:B------:R-:W-:Y:S01]  /*09e0*/  HADD2.F32 R87, -RZ, R60.H0_H0 ;  /* 0x2000003cff577230 */ /* 0x000fe20000004100 */
[----:B------:R-:W1:Y:S01]  /*09f0*/  @P1 LDC R20, c[0x0][0x40c] ;  /* 0x00010300ff141b82 */ /* 0x000e620000000800 */
[----:B---3--:R-:W-:Y:S01]  /*0a00*/  @P1 FFMA.FTZ R13, R74, R71, R13 ;  /* 0x000000474a0d1223 */ /* 0x008fe2000001000d */
[----:B------:R-:W-:Y:S02]  /*0a10*/  HADD2.F32 R71, -RZ, R62.H0_H0 ;  /* 0x2000003eff477230 */ /* 0x000fe40000004100 */
[----:B------:R-:W-:-:S02]  /*0a20*/  @P1 HADD2.F32 R62, -RZ, R26.H0_H0 ;  /* 0x2000001aff3e1230 */ /* 0x000fc40000004100 */
[----:B------:R-:W-:Y:S01]  /*0a30*/  HADD2.F32 R15, -RZ, R61.H1_H1 ;  /* 0x3000003dff0f7230 */ /* 0x000fe20000004100 */
[----:B------:R-:W-:Y:S01]  /*0a40*/  F2FP.F16.F32.PACK_AB R61, RZ, R13 ;  /* 0x0000000dff3d723e */ /* 0x000fe200000000ff */
[----:B------:R-:W-:Y:S02]  /*0a50*/  @P1 HADD2.F32 R74, -RZ, R26.H1_H1 ;  /* 0x3000001aff4a1230 */ /* 0x000fe40000004100 */
[----:B----4-:R-:W-:Y:S01]  /*0a60*/  @P1 FFMA.FTZ R71, R62, R70, R71 ;  /* 0x000000463e471223 */ /* 0x010fe20000010047 */
[--C-:B------:R-:W-:Y:S02]  /*0a70*/  HADD2.F32 R89, -RZ, R63.reuse.H0_H0 ;  /* 0x2000003fff597230 */ /* 0x100fe40000004100 */
[----:B------:R-:W-:Y:S01]  /*0a80*/  @P1 FFMA.FTZ R15, R76, R78, R15 ;  /* 0x0000004e4c0f1223 */ /* 0x000fe2000001000f */
[----:B------:R-:W-:Y:S02]  /*0a90*/  HADD2.F32 R91, -RZ, R63.H1_H1 ;  /* 0x3000003fff5b7230 */ /* 0x000fe40000004100 */
[----:B------:R-:W-:Y:S01]  /*0aa0*/  @P1 FFMA.FTZ R73, R74, R72, R73 ;  /* 0x000000484a491223 */ /* 0x000fe20000010049 */
[----:B------:R-:W-:-:S02]  /*0ab0*/  @P1 HADD2.F32 R62, -RZ, R27.H0_H0 ;  /* 0x2000001bff3e1230 */ /* 0x000fc40000004100 */
[----:B------:R-:W-:Y:S02]  /*0ac0*/  @P1 HADD2.F32 R60, -RZ, R24.H0_H0 ;  /* 0x20000018ff3c1230 */ /* 0x000fe40000004100 */
[----:B------:R-:W-:-:S03]  /*0ad0*/  @P1 HADD2.F32 R70, -RZ, R27.H1_H1 ;  /* 0x3000001bff461230 */ /* 0x000fc60000004100 */
[----:B0-----:R-:W-:Y:S01]  /*0ae0*/  @P1 FFMA.FTZ R87, R60, R23, R87 ;  /* 0x000000173c571223 */ /* 0x001fe20000010057 */
[----:B------:R-:W-:Y:S01]  /*0af0*/  F2FP.F16.F32.PACK_AB R23, RZ, R73 ;  /* 0x00000049ff17723e */ /* 0x000fe200000000ff */
[----:B------:R-:W-:Y:S01]  /*0b00*/  @P1 FFMA.FTZ R91, R70, R22, R91 ;  /* 0x00000016465b1223 */ /* 0x000fe2000001005b */
[----:B-1----:R-:W-:Y:S01]  /*0b10*/  @P1 FFMA.FTZ R89, R62, R20, R89 ;  /* 0x000000143e591223 */ /* 0x002fe20000010059 */
[----:B------:R-:W-:Y:S02]  /*0b20*/  F2FP.F16.F32.PACK_AB R20, RZ, R5 ;  /* 0x00000005ff14723e */ /* 0x000fe400000000ff */
[----:B------:R-:W-:Y:S02]  /*0b30*/  F2FP.F16.F32.PACK_AB R22, RZ, R15 ;  /* 0x0000000fff16723e */ /* 0x000fe400000000ff */
[----:B------:R-:W-:Y:S02]  /*0b40*/  F2FP.F16.F32.PACK_AB R62, RZ, R71 ;  /* 0x00000047ff3e723e */ /* 0x000fe400000000ff */
[----:B------:R-:W-:-:S02]  /*0b50*/  F2FP.F16.F32.PACK_AB R70, RZ, R89 ;  /* 0x00000059ff46723e */ /* 0x000fc400000000ff */
[----:B------:R-:W-:Y:S02]  /*0b60*/  F2FP.F16.F32.PACK_AB R60, RZ, R87 ;  /* 0x00000057ff3c723e */ /* 0x000fe400000000ff */
[----:B------:R-:W-:Y:S02]  /*0b70*/  F2FP.F16.F32.PACK_AB R63, RZ, R91 ;  /* 0x0000005bff3f723e */ /* 0x000fe400000000ff */
[----:B------:R-:W-:Y:S02]  /*0b80*/  PRMT R61, R61, 0x5410, R22 ;  /* 0x000054103d3d7816 */ /* 0x000fe40000000016 */
[----:B------:R-:W-:Y:S02]  /*0b90*/  PRMT R62, R62, 0x5410, R23 ;  /* 0x000054103e3e7816 */ /* 0x000fe40000000017 */
[----:B------:R-:W-:Y:S02]  /*0ba0*/  PRMT R60, R60, 0x5410, R20 ;  /* 0x000054103c3c7816 */ /* 0x000fe40000000014 */
[----:B------:R-:W-:Y:S01]  /*0bb0*/  PRMT R63, R70, 0x5410, R63 ;  /* 0x00005410463f7816 */ /* 0x000fe2000000003f */
[----:B------:R-:W-:Y:S06]  /*0bc0*/  BRA `(.L_x_2741) ;  /* 0x0000000000b07947 */ /* 0x000fec0003800000 */
.L_x_2740:
[----:B------:R-:W1:Y:S01]  /*0bd0*/  @UP2 LDCU UR4, c[0x0][0x40c] ;  /* 0x00008180ff0427ac */ /* 0x000e620008000800 */
[--C-:B-----5:R-:W-:Y:S02]  /*0be0*/  @P4 HADD2.F32 R15, -RZ, R24.reuse.H0_H0 ;  /* 0x20000018ff0f4230 */ /* 0x120fe40000004100 */
[----:B------:R-:W-:Y:S02]  /*0bf0*/  HFMA2 R5, -RZ, RZ, 0, 0 ;  /* 0x00000000ff057431 */ /* 0x000fe400000001ff */
[----:B------:R-:W-:Y:S01]  /*0c00*/  @P4 HADD2.F32 R20, -RZ, R24.H1_H1 ;  /* 0x30000018ff144230 */ /* 0x000fe20000004100 */
[----:B------:R-:W2:Y:S01]  /*0c10*/  @UP2 LDCU UR5, c[0x0][0x40c] ;  /* 0x00008180ff0527ac */ /* 0x000ea20008000800 */
[----:B0-----:R-:W-:Y:S01]  /*0c20*/  @P4 HADD2.F32 R22, -RZ, R25.H0_H0 ;  /* 0x20000019ff164230 */ /* 0x001fe20000004100 */
[----:B------:R-:W-:Y:S01]  /*0c30*/  MOV R87, RZ ;  /* 0x000000ff00577202 */ /* 0x000fe20000000f00 */
[----:B------:R-:W-:Y:S01]  /*0c40*/  HFMA2 R89, -RZ, RZ, 0, 0 ;  /* 0x00000000ff597431 */ /* 0x000fe200000001ff */
[----:B------:R-:W0:Y:S01]  /*0c50*/  @UP2 LDCU UR7, c[0x0][0x40c] ;  /* 0x00008180ff0727ac */ /* 0x000e220008000800 */
[----:B------:R-:W-:Y:S01]  /*0c60*/  MOV R13, RZ ;  /* 0x000000ff000d7202 */ /* 0x000fe20000000f00 */
[----:B------:R-:W-:-:S02]  /*0c70*/  HFMA2 R73, -RZ, RZ, 0, 0 ;  /* 0x00000000ff497431 */ /* 0x000fc400000001ff */
[--C-:B------:R-:W-:Y:S01]  /*0c80*/  @P4 HADD2.F32 R60, -RZ, R27.reuse.H0_H0 ;  /* 0x2000001bff3c4230 */ /* 0x100fe20000004100 */
[----:B------:R-:W3:Y:S01]  /*0c90*/  @UP2 LDCU UR23, c[0x0][0x40c] ;  /* 0x00008180ff1727ac */ /* 0x000ee20008000800 */
[----:B------:R-:W-:Y:S01]  /*0ca0*/  @P4 HADD2.F32 R61, -RZ, R27.H1_H1 ;  /* 0x3000001bff3d4230 */ /* 0x000fe20000004100 */
[----:B------:R-:W-:Y:S01]  /*0cb0*/  MOV R71, RZ ;  /* 0x000000ff00477202 */ /* 0x000fe20000000f00 */
[--C-:B------:R-:W-:Y:S01]  /*0cc0*/  @P4 HADD2.F32 R23, -RZ, R26.reuse.H1_H1 ;  /* 0x3000001aff174230 */ /* 0x100fe20000004100 */
[----:B------:R-:W4:Y:S01]  /*0cd0*/  @UP2 LDCU UR24, c[0x0][0x40c] ;  /* 0x00008180ff1827ac */ /* 0x000f220008000800 */
[----:B------:R-:W-:Y:S01]  /*0ce0*/  MOV R91, RZ ;  /* 0x000000ff005b7202 */ /* 0x000fe20000000f00 */
[----:B-1----:R-:W-:Y:S01]  /*0cf0*/  @P4 FMUL.FTZ R87, R15, UR4 ;  /* 0x000000040f574c20 */ /* 0x002fe20008410000 */
[----:B------:R-:W-:Y:S01]  /*0d00*/  HFMA2 R15, -RZ, RZ, 0, 0 ;  /* 0x00000000ff0f7431 */ /* 0x000fe200000001ff */
[----:B------:R-:W1:Y:S01]  /*0d10*/  @UP2 LDCU UR26, c[0x0][0x40c] ;  /* 0x00008180ff1a27ac */ /* 0x000e620008000800 */
[----:B--2---:R-:W-:Y:S01]  /*0d20*/  @P4 FMUL.FTZ R5, R20, UR5 ;  /* 0x0000000514054c20 */ /* 0x004fe20008410000 */
[----:B------:R-:W-:Y:S01]  /*0d30*/  @P4 HADD2.F32 R20, -RZ, R25.H1_H1 ;  /* 0x30000019ff144230 */ /* 0x000fe20000004100 */
[----:B------:R-:W2:Y:S01]  /*0d40*/  @UP2 LDCU UR27, c[0x0][0x40c] ;  /* 0x00008180ff1b27ac */ /* 0x000ea20008000800 */
[----:B0-----:R-:W-:Y:S01]  /*0d50*/  @P4 FMUL.FTZ R13, R22, UR7 ;  /* 0x00000007160d4c20 */ /* 0x001fe20008410000 */
[----:B------:R-:W-:Y:S01]  /*0d60*/  @P4 HADD2.F32 R22, -RZ, R26.H0_H0 ;  /* 0x2000001aff164230 */ /* 0x000fe20000004100 */
[----:B------:R-:W0:Y:S01]  /*0d70*/  @UP2 LDCU UR25, c[0x0][0x40c] ;  /* 0x00008180ff1927ac */ /* 0x000e220008000800 */
[----:B---3--:R-:W-:Y:S01]  /*0d80*/  @P4 FMUL.FTZ R15, R20, UR23 ;  /* 0x00000017140f4c20 */ /* 0x008fe20008410000 */
[----:B------:R-:W-:-:S02]  /*0d90*/  F2FP.F16.F32.PACK_AB R20, RZ, R5 ;  /* 0x00000005ff14723e */ /* 0x000fc400000000ff */
[----:B----4-:R-:W-:Y:S02]  /*0da0*/  @P4 FMUL.FTZ R71, R22, UR24 ;  /* 0x0000001816474c20 */ /* 0x010fe40008410000 */
[----:B------:R-:W-:Y:S01]  /*0db0*/  F2FP.F16.F32.PACK_AB R22, RZ, R15 ;  /* 0x0000000fff16723e */ /* 0x000fe200000000ff */
[----:B-1----:R-:W-:Y:S01]  /*0dc0*/  @P4 FMUL.FTZ R89, R60, UR26 ;  /* 0x0000001a3c594c20 */ /* 0x002fe20008410000 */
[----:B------:R-:W-:Y:S02]  /*0dd0*/  F2FP.F16.F32.PACK_AB R60, RZ, R87 ;  /* 0x00000057ff3c723e */ /* 0x000fe400000000ff */
[----:B------:R-:W-:Y:S01]  /*0de0*/  F2FP.F16.F32.PACK_AB R62, RZ, R71 ;  /* 0x00000047ff3e723e */ /* 0x000fe200000000ff */
[----:B--2---:R-:W-:Y:S01]  /*0df0*/  @P4 FMUL.FTZ R91, R61, UR27 ;  /* 0x0000001b3d5b4c20 */ /* 0x004fe20008410000 */
[----:B------:R-:W-:Y:S02]  /*0e00*/  F2FP.F16.F32.PACK_AB R63, RZ, R89 ;  /* 0x00000059ff3f723e */ /* 0x000fe400000000ff */
[----:B------:R-:W-:Y:S01]  /*0e10*/  F2FP.F16.F32.PACK_AB R61, RZ, R13 ;  /* 0x0000000dff3d723e */ /* 0x000fe200000000ff */
[----:B0-----:R-:W-:Y:S01]  /*0e20*/  @P4 FMUL.FTZ R73, R23, UR25 ;  /* 0x0000001917494c20 */ /* 0x001fe20008410000 */
[----:B------:R-:W-:-:S02]  /*0e30*/  F2FP.F16.F32.PACK_AB R70, RZ, R91 ;  /* 0x0000005bff46723e */ /* 0x000fc400000000ff */
[----:B------:R-:W-:Y:S02]  /*0e40*/  PRMT R60, R60, 0x5410, R20 ;  /* 0x000054103c3c7816 */ /* 0x000fe40000000014 */
[----:B------:R-:W-:Y:S02]  /*0e50*/  F2FP.F16.F32.PACK_AB R23, RZ, R73 ;  /* 0x00000049ff17723e */ /* 0x000fe400000000ff */
[----:B------:R-:W-:Y:S02]  /*0e60*/  PRMT R63, R63, 0x5410, R70 ;  /* 0x000054103f3f7816 */ /* 0x000fe40000000046 */
[----:B------:R-:W-:Y:S02]  /*0e70*/  PRMT R61, R61, 0x5410, R22 ;  /* 0x000054103d3d7816 */ /* 0x000fe40000000016 */
[----:B------:R-:W-:-:S07]  /*0e80*/  PRMT R62, R62, 0x5410, R23 ;  /* 0x000054103e3e7816 */ /* 0x000fce0000000017 */
.L_x_2741:
[----:B------:R-:W0:Y:S01]  /*0e90*/  LDC.64 R22, c[0x0][0x3a8] ;  /* 0x0000ea00ff167b82 */ /* 0x000e220000000a00 */
[----:B------:R-:W-:Y:S01]  /*0ea0*/  IADD3 R68, PT, PT, R68, 0x80, RZ ;  /* 0x0000008044447810 */ /* 0x000fe20007ffe0ff */
[C---:B0-----:R-:W-:Y:S01]  /*0eb0*/  IMAD.WIDE.U32 R22, R66.reuse, 0x10, R22 ;  /* 0x0000001042167825 */ /* 0x041fe200078e0016 */
[----:B------:R-:W-:-:S04]  /*0ec0*/  IADD3 R66, PT, PT, R66, 0x80, RZ ;  /* 0x0000008042427810 */ /* 0x000fc80007ffe0ff */
[----:B------:R0:W-:Y:S03]  /*0ed0*/  STG.E.128 desc[UR12][R22.64], R60 ;  /* 0x0000003c16007986 */ /* 0x0001e6000c101d0c */
.L_x_2738:
[----:B---3--:R-:W-:Y:S05]  /*0ee0*/  BSYNC.RECONVERGENT B0 ;  /* 0x0000000000007941 */ /* 0x008fea0003800200 */
.L_x_2737:
        /* <DEDUP_REMOVED lines=9> */
.L_x_2744:
[----:B------:R-:W-:Y:S05]  /*0f80*/  BRA.U !UP0, `(.L_x_2745) ;  /* 0x0000000108cc7547 */ /* 0x000fea000b800000 */
[----:B0-----:R-:W0:Y:S02]  /*0f90*/  LDC.64 R60, c[0x0][0x3a0] ;  /* 0x0000e800ff3c7b82 */ /* 0x001e240000000a00 */
[----:B0-----:R-:W-:-:S06]  /*0fa0*/  IMAD.WIDE.U32 R60, R66, 0x10, R60 ;  /* 0x00000010423c7825 */ /* 0x001fcc00078e003c */
[----:B------:R-:W2:Y:S01]  /*0fb0*/  LDG.E.128 R60, desc[UR12][R60.64] ;  /* 0x0000000c3c3c7981 */ /* 0x000ea2000c1e1d00 */
[----:B------:R-:W-:-:S13]  /*0fc0*/  ISETP.LT.AND P2, PT, RZ, UR21, PT ;  /* 0x00000015ff007c0c */ /* 0x000fda000bf41270 */
[----:B------:R-:W0:Y:S01]  /*0fd0*/  @P2 LDC R19, c[0x0][0x40c] ;  /* 0x00010300ff132b82 */ /* 0x000e220000000800 */
[----:B-----5:R-:W-:Y:S02]  /*0fe0*/  @P2 HADD2.F32 R20, -RZ, R24.H1_H1 ;  /* 0x30000018ff142230 */ /* 0x020fe40000004100 */
[--C-:B------:R-:W-:Y:S02]  /*0ff0*/  @P2 HADD2.F32 R70, -RZ, R25.reuse.H0_H0 ;  /* 0x20000019ff462230 */ /* 0x100fe40000004100 */
[----:B------:R-:W-:-:S03]  /*1000*/  @P2 HADD2.F32 R74, -RZ, R25.H1_H1 ;  /* 0x30000019ff4a2230 */ /* 0x000fc60000004100 */
[----:B------:R-:W1:Y:S08]  /*1010*/  @P2 LDC R72, c[0x0][0x40c] ;  /* 0x00010300ff482b82 */ /* 0x000e700000000800 */
[----:B------:R-:W3:Y:S08]  /*1020*/  @P2 LDC R4, c[0x0][0x40c] ;  /* 0x00010300ff042b82 */ /* 0x000ef00000000800 */
[----:B------:R-:W4:Y:S08]  /*1030*/  @P2 LDC R6, c[0x0][0x40c] ;  /* 0x00010300ff062b82 */ /* 0x000f300000000800 */
[----:B------:R-:W4:Y:S08]  /*1040*/  @P2 LDC R76, c[0x0][0x40c] ;  /* 0x00010300ff4c2b82 */ /* 0x000f300000000800 */
[----:B------:R-:W4:Y:S08]  /*1050*/  @P2 LDC R22, c[0x0][0x40c] ;  /* 0x00010300ff162b82 */ /* 0x000f300000000800 */
[----:B------:R-:W4:Y:S01]  /*1060*/  @P2 LDC R23, c[0x0][0x40c] ;  /* 0x00010300ff172b82 */ /* 0x000f220000000800 */
[----:B--2---:R-:W-:-:S02]  /*1070*/  HADD2.F32 R7, -RZ, R60.H1_H1 ;  /* 0x3000003cff077230 */ /* 0x004fc40000004100 */
[----:B------:R-:W-:Y:S02]  /*1080*/  HADD2.F32 R17, -RZ, R61.H0_H0 ;  /* 0x2000003dff117230 */ /* 0x000fe40000004100 */
[--C-:B------:R-:W-:Y:S02]  /*1090*/  HADD2.F32 R75, -RZ, R62.reuse.H0_H0 ;  /* 0x2000003eff4b7230 */ /* 0x100fe40000004100 */
[----:B0-----:R-:W-:Y:S01]  /*10a0*/  @P2 FFMA.FTZ R7, R20, R19, R7 ;  /* 0x0000001314072223 */ /* 0x001fe20000010007 */
[----:B------:R-:W-:Y:S01]  /*10b0*/  HADD2.F32 R77, -RZ, R62.H1_H1 ;  /* 0x3000003eff4d7230 */ /* 0x000fe20000004100 */
[----:B------:R-:W0:Y:S01]  /*10c0*/  @P2 LDC R20, c[0x0][0x40c] ;  /* 0x00010300ff142b82 */ /* 0x000e220000000800 */
[----:B-1----:R-:W-:Y:S01]  /*10d0*/  @P2 FFMA.FTZ R17, R70, R72, R17 ;  /* 0x0000004846112223 */ /* 0x002fe20000010011 */
[--C-:B------:R-:W-:Y:S02]  /*10e0*/  @P2 HADD2.F32 R62, -RZ, R26.reuse.H0_H0 ;  /* 0x2000001aff3e2230 */ /* 0x100fe40000004100 */
[----:B------:R-:W-:-:S02]  /*10f0*/  @P2 HADD2.F32 R70, -RZ, R26.H1_H1 ;  /* 0x3000001aff462230 */ /* 0x000fc40000004100 */
[----:B------:R-:W-:Y:S02]  /*1100*/  HADD2.F32 R19, -RZ, R61.H1_H1 ;  /* 0x3000003dff137230 */ /* 0x000fe40000004100 */
[----:B---3--:R-:W-:Y:S01]  /*1110*/  @P2 FFMA.FTZ R75, R62, R4, R75 ;  /* 0x000000043e4b2223 */ /* 0x008fe2000001004b */
[----:B------:R-:W-:Y:S02]  /*1120*/  HADD2.F32 R93, -RZ, R60.H0_H0 ;  /* 0x2000003cff5d7230 */ /* 0x000fe40000004100 */
[----:B----4-:R-:W-:Y:S01]  /*1130*/  @P2 FFMA.FTZ R77, R70, R6, R77 ;  /* 0x00000006464d2223 */ /* 0x010fe2000001004d */
[--C-:B------:R-:W-:Y:S02]  /*1140*/  HADD2.F32 R61, -RZ, R63.reuse.H0_H0 ;  /* 0x2000003fff3d7230 */ /* 0x100fe40000004100 */
[----:B------:R-:W-:Y:S01]  /*1150*/  @P2 FFMA.FTZ R19, R74, R76, R19 ;  /* 0x0000004c4a132223 */ /* 0x000fe20000010013 */
[----:B------:R-:W-:Y:S02]  /*1160*/  HADD2.F32 R60, -RZ, R63.H1_H1 ;  /* 0x3000003fff3c7230 */ /* 0x000fe40000004100 */
[--C-:B------:R-:W-:Y:S01]  /*1170*/  @P2 HADD2.F32 R70, -RZ, R27.reuse.H0_H0 ;  /* 0x2000001bff462230 */ /* 0x100fe20000004100 */
[----:B------:R-:W-:Y:S01]  /*1180*/  @!P2 MOV R4, R61 ;  /* 0x0000003d0004a202 */ /* 0x000fe20000000f00 */
[----:B------:R-:W-:Y:S01]  /*1190*/  @P2 HADD2.F32 R62, -RZ, R24.H0_H0 ;  /* 0x20000018ff3e2230 */ /* 0x000fe20000004100 */
[----:B------:R-:W-:Y:S01]  /*11a0*/  @!P2 MOV R6, R60 ;  /* 0x0000003c0006a202 */ /* 0x000fe20000000f00 */
[----:B------:R-:W-:-:S03]  /*11b0*/  @P2 HADD2.F32 R63, -RZ, R27.H1_H1 ;  /* 0x3000001bff3f2230 */ /* 0x000fc60000004100 */
[----:B------:R-:W-:Y:S01]  /*11c0*/  @P2 FFMA.FTZ R93, R62, R22, R93 ;  /* 0x000000163e5d2223 */ /* 0x000fe2000001005d */
[----:B------:R-:W-:Y:S01]  /*11d0*/  F2FP.F16.F32.PACK_AB R22, RZ, R19 ;  /* 0x00000013ff16723e */ /* 0x000fe200000000ff */
[----:B------:R-:W-:Y:S01]  /*11e0*/  @P2 FFMA.FTZ R6, R63, R23, R60 ;  /* 0x000000173f062223 */ /* 0x000fe2000001003c */
[----:B0-----:R-:W-:Y:S01]  /*11f0*/  @P2 FFMA.FTZ R4, R70, R20, R61 ;  /* 0x0000001446042223 */ /* 0x001fe2000001003d */
[----:B------:R-:W-:Y:S02]  /*1200*/  F2FP.F16.F32.PACK_AB R20, RZ, R7 ;  /* 0x00000007ff14723e */ /* 0x000fe400000000ff */
[----:B------:R-:W-:Y:S02]  /*1210*/  F2FP.F16.F32.PACK_AB R61, RZ, R17 ;  /* 0x00000011ff3d723e */ /* 0x000fe400000000ff */
[----:B------:R-:W-:Y:S02]  /*1220*/  F2FP.F16.F32.PACK_AB R62, RZ, R75 ;  /* 0x0000004bff3e723e */ /* 0x000fe400000000ff */
[----:B------:R-:W-:-:S02]  /*1230*/  F2FP.F16.F32.PACK_AB R23, RZ, R77 ;  /* 0x0000004dff17723e */ /* 0x000fc400000000ff */
[----:B------:R-:W-:Y:S02]  /*1240*/  F2FP.F16.F32.PACK_AB R70, RZ, R4 ;  /* 0x00000004ff46723e */ /* 0x000fe400000000ff */
[----:B------:R-:W-:Y:S02]  /*1250*/  F2FP.F16.F32.PACK_AB R60, RZ, R93 ;  /* 0x0000005dff3c723e */ /* 0x000fe400000000ff */
[----:B------:R-:W-:Y:S02]  /*1260*/  F2FP.F16.F32.PACK_AB R63, RZ, R6 ;  /* 0x00000006ff3f723e */ /* 0x000fe400000000ff */
[----:B------:R-:W-:Y:S02]  /*1270*/  PRMT R61, R61, 0x5410, R22 ;  /* 0x000054103d3d7816 */ /* 0x000fe40000000016 */
[----:B------:R-:W-:Y:S02]  /*1280*/  PRMT R62, R62, 0x5410, R23 ;  /* 0x000054103e3e7816 */ /* 0x000fe40000000017 */
[----:B------:R-:W-:-:S02]  /*1290*/  PRMT R60, R60, 0x5410, R20 ;  /* 0x000054103c3c7816 */ /* 0x000fc40000000014 */
[----:B------:R-:W-:Y:S01]  /*12a0*/  PRMT R63, R70, 0x5410, R63 ;  /* 0x00005410463f7816 */ /* 0x000fe2000000003f */
[----:B------:R-:W-:Y:S06]  /*12b0*/  BRA `(.L_x_2746) ;  /* 0x0000000000b07947 */ /* 0x000fec0003800000 */
.L_x_2745:
[----:B------:R-:W1:Y:S01]  /*12c0*/  @UP2 LDCU UR5, c[0x0][0x40c] ;  /* 0x00008180ff0527ac */ /* 0x000e620008000800 */
[--C-:B-----5:R-:W-:Y:S02]  /*12d0*/  @P4 HADD2.F32 R6, -RZ, R24.reuse.H1_H1 ;  /* 0x30000018ff064230 */ /* 0x120fe40000004100 */
[----:B------:R-:W-:Y:S01]  /*12e0*/  HFMA2 R93, -RZ, RZ, 0, 0 ;  /* 0x00000000ff5d7431 */ /* 0x000fe200000001ff */
[----:B------:R-:W-:Y:S01]  /*12f0*/  MOV R7, RZ ;  /* 0x000000ff00077202 */ /* 0x000fe20000000f00 */
[----:B------:R-:W2:Y:S01]  /*1300*/  @UP2 LDCU UR4, c[0x0][0x40c] ;  /* 0x00008180ff0427ac */ /* 0x000ea20008000800 */
[----:B------:R-:W-:Y:S02]  /*1310*/  HFMA2 R17, -RZ, RZ, 0, 0 ;  /* 0x00000000ff117431 */ /* 0x000fe400000001ff */
[----:B------:R-:W-:Y:S02]  /*1320*/  @P4 HADD2.F32 R4, -RZ, R24.H0_H0 ;  /* 0x20000018ff044230 */ /* 0x000fe40000004100 */
[----:B------:R-:W-:Y:S01]  /*1330*/  HFMA2 R75, -RZ, RZ, 0, 0 ;  /* 0x00000000ff4b7431 */ /* 0x000fe200000001ff */
[----:B------:R-:W3:Y:S01]  /*1340*/  @UP2 LDCU UR7, c[0x0][0x40c] ;  /* 0x00008180ff0727ac */ /* 0x000ee20008000800 */
[--C-:B------:R-:W-:Y:S01]  /*1350*/  @P4 HADD2.F32 R19, -RZ, R25.reuse.H0_H0 ;  /* 0x20000019ff134230 */ /* 0x100fe20000004100 */
[----:B------:R-:W-:Y:S01]  /*1360*/  MOV R77, RZ ;  /* 0x000000ff004d7202 */ /* 0x000fe20000000f00 */
[----:B------:R-:W-:Y:S01]  /*1370*/  @P4 HADD2.F32 R20, -RZ, R25.H1_H1 ;  /* 0x30000019ff144230 */ /* 0x000fe20000004100 */
[----:B------:R-:W4:Y:S01]  /*1380*/  @UP2 LDCU UR23, c[0x0][0x40c] ;  /* 0x00008180ff1727ac */ /* 0x000f220008000800 */
[----:B0-----:R-:W-:-:S02]  /*1390*/  @P4 HADD2.F32 R60, -RZ, R27.H0_H0 ;  /* 0x2000001bff3c4230 */ /* 0x001fc40000004100 */
[----:B------:R-:W-:Y:S01]  /*13a0*/  @P4 HADD2.F32 R61, -RZ, R27.H1_H1 ;  /* 0x3000001bff3d4230 */ /* 0x000fe20000004100 */
[----:B------:R-:W0:Y:S01]  /*13b0*/  @UP2 LDCU UR24, c[0x0][0x40c] ;  /* 0x00008180ff1827ac */ /* 0x000e220008000800 */
[--C-:B------:R-:W-:Y:S02]  /*13c0*/  @P4 HADD2.F32 R22, -RZ, R26.reuse.H0_H0 ;  /* 0x2000001aff164230 */ /* 0x100fe40000004100 */
[----:B-1----:R-:W-:Y:S01]  /*13d0*/  @P4 FMUL.FTZ R7, R6, UR5 ;  /* 0x0000000506074c20 */ /* 0x002fe20008410000 */
[----:B------:R-:W-:Y:S01]  /*13e0*/  HFMA2 R6, -RZ, RZ, 0, 0 ;  /* 0x00000000ff067431 */ /* 0x000fe200000001ff */
[----:B------:R-:W1:Y:S01]  /*13f0*/  @UP2 LDCU UR26, c[0x0][0x40c] ;  /* 0x00008180ff1a27ac */ /* 0x000e620008000800 */
[----:B------:R-:W-:Y:S02]  /*1400*/  @P4 HADD2.F32 R23, -RZ, R26.H1_H1 ;  /* 0x3000001aff174230 */ /* 0x000fe40000004100 */
[----:B--2---:R-:W-:Y:S01]  /*1410*/  @P4 FMUL.FTZ R93, R4, UR4 ;  /* 0x00000004045d4c20 */ /* 0x004fe20008410000 */
[----:B------:R-:W-:Y:S01]  /*1420*/  MOV R4, RZ ;  /* 0x000000ff00047202 */ /* 0x000fe20000000f00 */
[----:B------:R-:W2:Y:S01]  /*1430*/  @UP2 LDCU UR27, c[0x0][0x40c] ;  /* 0x00008180ff1b27ac */ /* 0x000ea20008000800 */
[----:B---3--:R-:W-:Y:S01]  /*1440*/  @P4 FMUL.FTZ R17, R19, UR7 ;  /* 0x0000000713114c20 */ /* 0x008fe20008410000 */
[----:B------:R-:W-:Y:S01]  /*1450*/  MOV R19, RZ ;  /* 0x000000ff00137202 */ /* 0x000fe20000000f00 */
[----:B------:R-:W3:Y:S01]  /*1460*/  @UP2 LDCU UR25, c[0x0][0x40c] ;  /* 0x00008180ff1927ac */ /* 0x000ee20008000800 */
[----:B----4-:R-:W-:Y:S01]  /*1470*/  @P4 FMUL.FTZ R19, R20, UR23 ;  /* 0x0000001714134c20 */ /* 0x010fe20008410000 */
[----:B------:R-:W-:Y:S01]  /*1480*/  F2FP.F16.F32.PACK_AB R20, RZ, R7 ;  /* 0x00000007ff14723e */ /* 0x000fe200000000ff */
[----:B0-----:R-:W-:-:S03]  /*1490*/  @P4 FMUL.FTZ R75, R22, UR24 ;  /* 0x00000018164b4c20 */ /* 0x001fc60008410000 */
[----:B------:R-:W-:Y:S01]  /*14a0*/  F2FP.F16.F32.PACK_AB R22, RZ, R19 ;  /* 0x00000013ff16723e */ /* 0x000fe200000000ff */
[----:B-1----:R-:W-:Y:S01]  /*14b0*/  @P4 FMUL.FTZ R4, R60, UR26 ;  /* 0x0000001a3c044c20 */ /* 0x002fe20008410000 */
[----:B------:R-:W-:Y:S02]  /*14c0*/  F2FP.F16.F32.PACK_AB R60, RZ, R93 ;  /* 0x0000005dff3c723e */ /* 0x000fe400000000ff */
[----:B------:R-:W-:Y:S01]  /*14d0*/  F2FP.F16.F32.PACK_AB R62, RZ, R75 ;  /* 0x0000004bff3e723e */ /* 0x000fe200000000ff */
[----:B--2---:R-:W-:Y:S01]  /*14e0*/  @P4 FMUL.FTZ R6, R61, UR27 ;  /* 0x0000001b3d064c20 */ /* 0x004fe20008410000 */
[----:B------:R-:W-:Y:S02]  /*14f0*/  F2FP.F16.F32.PACK_AB R63, RZ, R4 ;  /* 0x00000004ff3f723e */ /* 0x000fe400000000ff */
[----:B------:R-:W-:Y:S01]  /*1500*/  F2FP.F16.F32.PACK_AB R61, RZ, R17 ;  /* 0x00000011ff3d723e */ /* 0x000fe200000000ff */
[----:B---3--:R-:W-:Y:S01]  /*1510*/  @P4 FMUL.FTZ R77, R23, UR25 ;  /* 0x00000019174d4c20 */ /* 0x008fe20008410000 */
[----:B------:R-:W-:-:S02]  /*1520*/  F2FP.F16.F32.PACK_AB R70, RZ, R6 ;  /* 0x00000006ff46723e */ /* 0x000fc400000000ff */
[----:B------:R-:W-:Y:S02]  /*1530*/  PRMT R60, R60, 0x5410, R20 ;  /* 0x000054103c3c7816 */ /* 0x000fe40000000014 */
[----:B------:R-:W-:Y:S02]  /*1540*/  F2FP.F16.F32.PACK_AB R23, RZ, R77 ;  /* 0x0000004dff17723e */ /* 0x000fe400000000ff */
[----:B------:R-:W-:Y:S02]  /*1550*/  PRMT R63, R63, 0x5410, R70 ;  /* 0x000054103f3f7816 */ /* 0x000fe40000000046 */
[----:B------:R-:W-:Y:S02]  /*1560*/  PRMT R61, R61, 0x5410, R22 ;  /* 0x000054103d3d7816 */ /* 0x000fe40000000016 */
[----:B------:R-:W-:-:S07]  /*1570*/  PRMT R62, R62, 0x5410, R23 ;  /* 0x000054103e3e7816 */ /* 0x000fce0000000017 */
.L_x_2746:
[----:B------:R-:W0:Y:S01]  /*1580*/  LDC.64 R22, c[0x0][0x3a8] ;  /* 0x0000ea00ff167b82 */ /* 0x000e220000000a00 */
[----:B------:R-:W-:Y:S01]  /*1590*/  IADD3 R68, PT, PT, R68, 0x80, RZ ;  /* 0x0000008044447810 */ /* 0x000fe20007ffe0ff */
[C---:B0-----:R-:W-:Y:S01]  /*15a0*/  IMAD.WIDE.U32 R22, R66.reuse, 0x10, R22 ;  /* 0x0000001042167825 */ /* 0x041fe200078e0016 */
[----:B------:R-:W-:-:S04]  /*15b0*/  IADD3 R66, PT, PT, R66, 0x80, RZ ;  /* 0x0000008042427810 */ /* 0x000fc80007ffe0ff */
[----:B------:R1:W-:Y:S03]  /*15c0*/  STG.E.128 desc[UR12][R22.64], R60 ;  /* 0x0000003c16007986 */ /* 0x0003e6000c101d0c */
.L_x_2743:
[----:B------:R-:W-:Y:S05]  /*15d0*/  BSYNC.RECONVERGENT B0 ;  /* 0x0000000000007941 */ /* 0x000fea0003800200 */
.L_x_2742:
        /* <DEDUP_REMOVED lines=9> */
.L_x_2749:
[----:B------:R-:W-:Y:S05]  /*1670*/  BRA.U !UP0, `(.L_x_2750) ;  /* 0x0000000108d07547 */ /* 0x000fea000b800000 */
[----:B------:R-:W2:Y:S02]  /*1680*/  LDC.64 R20, c[0x0][0x3a0] ;  /* 0x0000e800ff147b82 */ /* 0x000ea40000000a00 */
[----:B--2---:R-:W-:-:S06]  /*1690*/  IMAD.WIDE.U32 R20, R66, 0x10, R20 ;  /* 0x0000001042147825 */ /* 0x004fcc00078e0014 */
[----:B01----:R-:W2:Y:S01]  /*16a0*/  LDG.E.128 R20, desc[UR12][R20.64] ;  /* 0x0000000c14147981 */ /* 0x003ea2000c1e1d00 */
        /* <DEDUP_REMOVED lines=8> */
[----:B------:R-:W3:Y:S08]  /*1730*/  @P3 LDC R74, c[0x0][0x40c] ;  /* 0x00010300ff4a3b82 */ /* 0x000ef00000000800 */
[----:B------:R-:W4:Y:S01]  /*1740*/  @P3 LDC R62, c[0x0][0x40c] ;  /* 0x00010300ff3e3b82 */ /* 0x000f220000000800 */
[----:B--2---:R-:W-:-:S02]  /*1750*/  HADD2.F32 R9, -RZ, R20.H1_H1 ;  /* 0x30000014ff097230 */ /* 0x004fc40000004100 */
[--C-:B------:R-:W-:Y:S02]  /*1760*/  HADD2.F32 R12, -RZ, R21.reuse.H0_H0 ;  /* 0x20000015ff0c7230 */ /* 0x100fe40000004100 */
[----:B------:R-:W-:Y:S02]  /*1770*/  HADD2.F32 R65, -RZ, R21.H1_H1 ;  /* 0x30000015ff417230 */ /* 0x000fe40000004100 */
[----:B0-----:R-:W-:Y:S01]  /*1780*/  @P3 FFMA.FTZ R9, R60, R61, R9 ;  /* 0x0000003d3c093223 */ /* 0x001fe20000010009 */
[--C-:B------:R-:W-:Y:S01]  /*1790*/  HADD2.F32 R79, -RZ, R22.reuse.H0_H0 ;  /* 0x20000016ff4f7230 */ /* 0x100fe20000004100 */
[----:B------:R-:W0:Y:S01]  /*17a0*/  @P3 LDC R60, c[0x0][0x40c] ;  /* 0x00010300ff3c3b82 */ /* 0x000e220000000800 */
[----:B------:R-:W-:Y:S01]  /*17b0*/  @!P3 MOV R21, R12 ;  /* 0x0000000c0015b202 */ /* 0x000fe20000000f00 */
[----:B-1----:R-:W-:Y:S01]  /*17c0*/  @P3 FFMA.FTZ R21, R63, R70, R12 ;  /* 0x000000463f153223 */ /* 0x002fe2000001000c */
[----:B------:R-:W-:Y:S02]  /*17d0*/  HADD2.F32 R81, -RZ, R22.H1_H1 ;  /* 0x30000016ff517230 */ /* 0x000fe40000004100 */
[----:B---3--:R-:W-:Y:S01]  /*17e0*/  @P3 FFMA.FTZ R65, R72, R74, R65 ;  /* 0x0000004a48413223 */ /* 0x008fe20000010041 */
[----:B------:R-:W-:-:S02]  /*17f0*/  @P3 HADD2.F32 R22, -RZ, R26.H0_H0 ;  /* 0x2000001aff163230 */ /* 0x000fc40000004100 */
[----:B------:R-:W-:Y:S01]  /*1800*/  @P3 HADD2.F32 R70, -RZ, R26.H1_H1 ;  /* 0x3000001aff463230 */ /* 0x000fe20000004100 */
[----:B------:R-:W1:Y:S01]  /*1810*/  @P3 LDC R61, c[0x0][0x40c] ;  /* 0x00010300ff3d3b82 */ /* 0x000e620000000800 */
[----:B------:R-:W-:Y:S02]  /*1820*/  HADD2.F32 R20, -RZ, R20.H0_H0 ;  /* 0x20000014ff147230 */ /* 0x000fe40000004100 */
[----:B------:R-:W-:Y:S01]  /*1830*/  @P3 FFMA.FTZ R79, R22, R8, R79 ;  /* 0x00000008164f3223 */ /* 0x000fe2000001004f */
[--C-:B------:R-:W-:Y:S02]  /*1840*/  HADD2.F32 R63, -RZ, R23.reuse.H0_H0 ;  /* 0x20000017ff3f7230 */ /* 0x100fe40000004100 */
[----:B----4-:R-:W-:Y:S01]  /*1850*/  @P3 FFMA.FTZ R81, R70, R10, R81 ;  /* 0x0000000a46513223 */ /* 0x010fe20000010051 */
[----:B------:R-:W-:Y:S01]  /*1860*/  HADD2.F32 R12, -RZ, R23.H1_H1 ;  /* 0x30000017ff0c7230 */ /* 0x000fe20000004100 */
[----:B------:R-:W-:Y:S01]  /*1870*/  @!P3 MOV R8, R20 ;  /* 0x000000140008b202 */ /* 0x000fe20000000f00 */
[----:B------:R-:W-:Y:S01]  /*1880*/  @P3 HADD2.F32 R22, -RZ, R27.H0_H0 ;  /* 0x2000001bff163230 */ /* 0x000fe20000004100 */
[----:B------:R-:W-:Y:S01]  /*1890*/  @!P3 MOV R10, R63 ;  /* 0x0000003f000ab202 */ /* 0x000fe20000000f00 */
[----:B------:R-:W-:-:S02]  /*18a0*/  @P3 HADD2.F32 R23, -RZ, R24.H0_H0 ;  /* 0x20000018ff173230 */ /* 0x000fc40000004100 */
[----:B------:R-:W-:Y:S02]  /*18b0*/  @P3 HADD2.F32 R70, -RZ, R27.H1_H1 ;  /* 0x3000001bff463230 */ /* 0x000fe40000004100 */
[----:B0-----:R-:W-:-:S03]  /*18c0*/  @P3 FFMA.FTZ R10, R22, R60, R63 ;  /* 0x0000003c160a3223 */ /* 0x001fc6000001003f */
[----:B------:R-:W-:Y:S01]  /*18d0*/  @P3 FFMA.FTZ R12, R70, R62, R12 ;  /* 0x0000003e460c3223 */ /* 0x000fe2000001000c */
[----:B------:R-:W-:Y:S02]  /*18e0*/  F2FP.F16.F32.PACK_AB R22, RZ, R65 ;  /* 0x00000041ff16723e */ /* 0x000fe400000000ff */
[----:B------:R-:W-:Y:S02]  /*18f0*/  F2FP.F16.F32.PACK_AB R62, RZ, R79 ;  /* 0x0000004fff3e723e */ /* 0x000fe400000000ff */
[----:B------:R-:W-:Y:S01]  /*1900*/  F2FP.F16.F32.PACK_AB R70, RZ, R10 ;  /* 0x0000000aff46723e */ /* 0x000fe200000000ff */
[----:B-1----:R-:W-:Y:S01]  /*1910*/  @P3 FFMA.FTZ R8, R23, R61, R20 ;  /* 0x0000003d17083223 */ /* 0x002fe20000010014 */
        /* <DEDUP_REMOVED lines=10> */
.L_x_2750:
[----:B------:R-:W2:Y:S01]  /*19c0*/  @UP2 LDCU UR5, c[0x0][0x40c] ;  /* 0x00008180ff0527ac */ /* 0x000ea20008000800 */
[--C-:B-----5:R-:W-:Y:S02]  /*19d0*/  @P4 HADD2.F32 R12, -RZ, R24.reuse.H1_H1 ;  /* 0x30000018ff0c4230 */ /* 0x120fe40000004100 */
[----:B------:R-:W-:Y:S02]  /*19e0*/  HFMA2 R21, -RZ, RZ, 0, 0 ;  /* 0x00000000ff157431 */ /* 0x000fe400000001ff */
[----:B------:R-:W-:Y:S01]  /*19f0*/  @P4 HADD2.F32 R20, -RZ, R25.H0_H0 ;  /* 0x20000019ff144230 */ /* 0x000fe20000004100 */
[----:B------:R-:W3:Y:S01]  /*1a00*/  @UP2 LDCU UR7, c[0x0][0x40c] ;  /* 0x00008180ff0727ac */ /* 0x000ee20008000800 */
[----:B------:R-:W-:Y:S01]  /*1a10*/  CS2R R8, SRZ ;  /* 0x0000000000087805 */ /* 0x000fe2000001ff00 */
[----:B------:R-:W-:Y:S02]  /*1a20*/  @P4 HADD2.F32 R10, -RZ, R24.H0_H0 ;  /* 0x20000018ff0a4230 */ /* 0x000fe40000004100 */
[----:B------:R-:W-:Y:S01]  /*1a30*/  HFMA2 R79, -RZ, RZ, 0, 0 ;  /* 0x00000000ff4f7431 */ /* 0x000fe200000001ff */
[----:B------:R-:W4:Y:S01]  /*1a40*/  @UP2 LDCU UR4, c[0x0][0x40c] ;  /* 0x00008180ff0427ac */ /* 0x000f220008000800 */
[--C-:B01----:R-:W-:Y:S01]  /*1a50*/  @P4 HADD2.F32 R60, -RZ, R27.reuse.H0_H0 ;  /* 0x2000001bff3c4230 */ /* 0x103fe20000004100 */
[----:B------:R-:W-:Y:S01]  /*1a60*/  MOV R65, RZ ;  /* 0x000000ff00417202 */ /* 0x000fe20000000f00 */
[----:B------:R-:W-:Y:S01]  /*1a70*/  @P4 HADD2.F32 R61, -RZ, R27.H1_H1 ;  /* 0x3000001bff3d4230 */ /* 0x000fe20000004100 */
[----:B------:R-:W0:Y:S01]  /*1a80*/  @UP2 LDCU UR23, c[0x0][0x40c] ;  /* 0x00008180ff1727ac */ /* 0x000e220008000800 */
[--C-:B------:R-:W-:Y:S01]  /*1a90*/  @P4 HADD2.F32 R22, -RZ, R26.reuse.H0_H0 ;  /* 0x2000001aff164230 */ /* 0x100fe20000004100 */
[----:B------:R-:W-:Y:S01]  /*1aa0*/  MOV R81, RZ ;  /* 0x000000ff00517202 */ /* 0x000fe20000000f00 */
[----:B------:R-:W-:Y:S01]  /*1ab0*/  @P4 HADD2.F32 R23, -RZ, R26.H1_H1 ;  /* 0x3000001aff174230 */ /* 0x000fe20000004100 */
[----:B------:R-:W1:Y:S01]  /*1ac0*/  @UP2 LDCU UR24, c[0x0][0x40c] ;  /* 0x00008180ff1827ac */ /* 0x000e620008000800 */
[----:B--2---:R-:W-:Y:S01]  /*1ad0*/  @P4 FMUL.FTZ R9, R12, UR5 ;  /* 0x000000050c094c20 */ /* 0x004fe20008410000 */
[----:B------:R-:W-:Y:S01]  /*1ae0*/  HFMA2 R12, -RZ, RZ, 0, 0 ;  /* 0x00000000ff0c7431 */ /* 0x000fe200000001ff */
[----:B------:R-:W2:Y:S01]  /*1af0*/  @UP2 LDCU UR26, c[0x0][0x40c] ;  /* 0x00008180ff1a27ac */ /* 0x000ea20008000800 */
[----:B---3--:R-:W-:Y:S01]  /*1b00*/  @P4 FMUL.FTZ R21, R20, UR7 ;  /* 0x0000000714154c20 */ /* 0x008fe20008410000 */
[----:B------:R-:W-:Y:S01]  /*1b10*/  @P4 HADD2.F32 R20, -RZ, R25.H1_H1 ;  /* 0x30000019ff144230 */ /* 0x000fe20000004100 */
[----:B------:R-:W3:Y:S01]  /*1b20*/  @UP2 LDCU UR27, c[0x0][0x40c] ;  /* 0x00008180ff1b27ac */ /* 0x000ee20008000800 */
[----:B----4-:R-:W-:Y:S01]  /*1b30*/  @P4 FMUL.FTZ R8, R10, UR4 ;  /* 0x000000040a084c20 */ /* 0x010fe20008410000 */
[----:B------:R-:W-:Y:S01]  /*1b40*/  MOV R10, RZ ;  /* 0x000000ff000a7202 */ /* 0x000fe20000000f00 */
[----:B------:R-:W4:Y:S01]  /*1b50*/  @UP2 LDCU UR25, c[0x0][0x40c] ;  /* 0x00008180ff1927ac */ /* 0x000f220008000800 */
[----:B0-----:R-:W-:Y:S01]  /*1b60*/  @P4 FMUL.FTZ R65, R20, UR23 ;  /* 0x0000001714414c20 */ /* 0x001fe20008410000 */
[----:B------:R-:W-:Y:S01]  /*1b70*/  F2FP.F16.F32.PACK_AB R20, RZ, R9 ;  /* 0x00000009ff14723e */ /* 0x000fe200000000ff */
[----:B-1----:R-:W-:-:S03]  /*1b80*/  @P4 FMUL.FTZ R79, R22, UR24 ;  /* 0x00000018164f4c20 */ /* 0x002fc60008410000 */
[----:B------:R-:W-:Y:S01]  /*1b90*/  F2FP.F16.F32.PACK_AB R22, RZ, R65 ;  /* 0x00000041ff16723e */ /* 0x000fe200000000ff */
[----:B--2---:R-:W-:Y:S01]  /*1ba0*/  @P4 FMUL.FTZ R10, R60, UR26 ;  /* 0x0000001a3c0a4c20 */ /* 0x004fe20008410000 */
[----:B------:R-:W-:Y:S02]  /*1bb0*/  F2FP.F16.F32.PACK_AB R60, RZ, R8 ;  /* 0x00000008ff3c723e */ /* 0x000fe400000000ff */
[----:B------:R-:W-:Y:S01]  /*1bc0*/  F2FP.F16.F32.PACK_AB R62, RZ, R79 ;  /* 0x0000004fff3e723e */ /* 0x000fe200000000ff */
[----:B---3--:R-:W-:Y:S01]  /*1bd0*/  @P4 FMUL.FTZ R12, R61, UR27 ;  /* 0x0000001b3d0c4c20 */ /* 0x008fe20008410000 */
[----:B------:R-:W-:Y:S02]  /*1be0*/  F2FP.F16.F32.PACK_AB R63, RZ, R10 ;  /* 0x0000000aff3f723e */ /* 0x000fe400000000ff */
[----:B------:R-:W-:Y:S01]  /*1bf0*/  F2FP.F16.F32.PACK_AB R61, RZ, R21 ;  /* 0x00000015ff3d723e */ /* 0x000fe200000000ff */
[----:B----4-:R-:W-:Y:S01]  /*1c00*/  @P4 FMUL.FTZ R81, R23, UR25 ;  /* 0x0000001917514c20 */ /* 0x010fe20008410000 */
[----:B------:R-:W-:-:S02]  /*1c10*/  F2FP.F16.F32.PACK_AB R70, RZ, R12 ;  /* 0x0000000cff46723e */ /* 0x000fc400000000ff */
[----:B------:R-:W-:Y:S02]  /*1c20*/  PRMT R60, R60, 0x5410, R20 ;  /* 0x000054103c3c7816 */ /* 0x000fe40000000014 */
[----:B------:R-:W-:Y:S02]  /*1c30*/  F2FP.F16.F32.PACK_AB R23, RZ, R81 ;  /* 0x00000051ff17723e */ /* 0x000fe400000000ff */
[----:B------:R-:W-:Y:S02]  /*1c40*/  PRMT R63, R63, 0x5410, R70 ;  /* 0x000054103f3f7816 */ /* 0x000fe40000000046 */
[----:B------:R-:W-:Y:S02]  /*1c50*/  PRMT R61, R61, 0x5410, R22 ;  /* 0x000054103d3d7816 */ /* 0x000fe40000000016 */
[----:B------:R-:W-:-:S07]  /*1c60*/  PRMT R62, R62, 0x5410, R23 ;  /* 0x000054103e3e7816 */ /* 0x000fce0000000017 */
.L_x_2751:
[----:B------:R-:W0:Y:S01]  /*1c70*/  LDC.64 R22, c[0x0][0x3a8] ;  /* 0x0000ea00ff167b82 */ /* 0x000e220000000a00 */
[----:B------:R-:W-:Y:S01]  /*1c80*/  IADD3 R68, PT, PT, R68, 0x80, RZ ;  /* 0x0000008044447810 */ /* 0x000fe20007ffe0ff */
[C---:B0-----:R-:W-:Y:S01]  /*1c90*/  IMAD.WIDE.U32 R22, R66.reuse, 0x10, R22 ;  /* 0x0000001042167825 */ /* 0x041fe200078e0016 */
[----:B------:R-:W-:-:S04]  /*1ca0*/  IADD3 R66, PT, PT, R66, 0x80, RZ ;  /* 0x0000008042427810 */ /* 0x000fc80007ffe0ff */
[----:B------:R2:W-:Y:S03]  /*1cb0*/  STG.E.128 desc[UR12][R22.64], R60 ;  /* 0x0000003c16007986 */ /* 0x0005e6000c101d0c */
.L_x_2748:
[----:B------:R-:W-:Y:S05]  /*1cc0*/  BSYNC.RECONVERGENT B0 ;  /* 0x0000000000007941 */ /* 0x000fea0003800200 */
.L_x_2747:
[----:B------:R-:W-:Y:S01]  /*1cd0*/  ISETP.GE.U32.AND P3, PT, R0, 0x200, PT ;  /* 0x000002000000780c */ /* 0x000fe20003f66070 */
[----:B------:R-:W-:-:S12]  /*1ce0*/  BSSY.RECONVERGENT B0, `(.L_x_2752) ;  /* 0x000006b000007945 */ /* 0x000fd80003800200 */
[----:B------:R-:W-:Y:S05]  /*1cf0*/  @!P3 BRA `(.L_x_2753) ;  /* 0x0000000400a4b947 */ /* 0x000fea0003800000 */
[----:B------:R-:W-:-:S04]  /*1d00*/  UISETP.NE.U32.AND UP0, UPT, UR14, URZ, UPT ;  /* 0x000000ff0e00728c */ /* 0x000fc8000bf05070 */
[----:B------:R-:W-:Y:S01]  /*1d10*/  UISETP.NE.AND.EX UP0, UPT, UR15, URZ, UPT, UP0 ;  /* 0x000000ff0f00728c */ /* 0x000fe2000bf05300 */
[----:B------:R-:W-:Y:S10]  /*1d20*/  BRA.U !UP2, `(.L_x_2754) ;  /* 0x000000010a0c7547 */ /* 0x000ff4000b800000 */
[----:B012---:R-:W0:Y:S02]  /*1d30*/  LDC.64 R22, c[0x0][0x390] ;  /* 0x0000e400ff167b82 */ /* 0x007e240000000a00 */
[----:B0-----:R-:W-:-:S05]  /*1d40*/  IMAD.WIDE.U32 R22, R68, 0x10, R22 ;  /* 0x0000001044167825 */ /* 0x001fca00078e0016 */
[----:B------:R3:W5:Y:S02]  /*1d50*/  LDG.E.128 R24, desc[UR12][R22.64] ;  /* 0x0000000c16187981 */ /* 0x000764000c1e1d00 */
.L_x_2754:
[----:B------:R-:W-:Y:S05]  /*1d60*/  BRA.U !UP0, `(.L_x_2755) ;  /* 0x0000000108cc7547 */ /* 0x000fea000b800000 */
[----:B0123--:R-:W0:Y:S02]  /*1d70*/  LDC.64 R22, c[0x0][0x3a0] ;  /* 0x0000e800ff167b82 */ /* 0x00fe240000000a00 */
[----:B0-----:R-:W-:-:S05]  /*1d80*/  IMAD.WIDE.U32 R22, R66, 0x10, R22 ;  /* 0x0000001042167825 */ /* 0x001fca00078e0016 */
[----:B------:R0:W2:Y:S01]  /*1d90*/  LDG.E.128 R60, desc[UR12][R22.64] ;  /* 0x0000000c163c7981 */ /* 0x0000a2000c1e1d00 */
[----:B------:R-:W-:-:S13]  /*1da0*/  ISETP.LT.AND P4, PT, RZ, UR21, PT ;  /* 0x00000015ff007c0c */ /* 0x000fda000bf81270 */
[----:B------:R-:W1:Y:S01]  /*1db0*/  @P4 LDC R20, c[0x0][0x40c] ;  /* 0x00010300ff144b82 */ /* 0x000e620000000800 */
[----:B-----5:R-:W-:Y:S02]  /*1dc0*/  @P4 HADD2.F32 R18, -RZ, R24.H1_H1 ;  /* 0x30000018ff124230 */ /* 0x020fe40000004100 */
[----:B------:R-:W-:-:S05]  /*1dd0*/  @P4 HADD2.F32 R70, -RZ, R25.H1_H1 ;  /* 0x30000019ff464230 */ /* 0x000fca0000004100 */
        /* <DEDUP_REMOVED lines=8> */
[--C-:B------:R-:W-:Y:S02]  /*1e60*/  HADD2.F32 R83, -RZ, R62.reuse.H0_H0 ;  /* 0x2000003eff537230 */ /* 0x100fe40000004100 */
[----:B-1----:R-:W-:Y:S01]  /*1e70*/  @P4 FFMA.FTZ R11, R18, R20, R11 ;  /* 0x00000014120b4223 */ /* 0x002fe2000001000b */
[----:B------:R-:W-:Y:S01]  /*1e80*/  @P4 HADD2.F32 R18, -RZ, R25.H0_H0 ;  /* 0x20000019ff124230 */ /* 0x000fe20000004100 */
[----:B------:R-:W1:Y:S01]  /*1e90*/  @P4 LDC R20, c[0x0][0x40c] ;  /* 0x00010300ff144b82 */ /* 0x000e620000000800 */
[----:B------:R-:W-:Y:S02]  /*1ea0*/  HADD2.F32 R85, -RZ, R62.H1_H1 ;  /* 0x3000003eff557230 */ /* 0x000fe40000004100 */
[--C-:B------:R-:W-:Y:S02]  /*1eb0*/  @P4 HADD2.F32 R62, -RZ, R26.reuse.H0_H0 ;  /* 0x2000001aff3e4230 */ /* 0x100fe40000004100 */
[----:B---3--:R-:W-:Y:S01]  /*1ec0*/  @P4 FFMA.FTZ R67, R18, R68, R67 ;  /* 0x0000004412434223 */ /* 0x008fe20000010043 */
[----:B------:R-:W-:-:S02]  /*1ed0*/  @P4 HADD2.F32 R68, -RZ, R26.H1_H1 ;  /* 0x3000001aff444230 */ /* 0x000fc40000004100 */
[----:B------:R-:W-:Y:S02]  /*1ee0*/  HADD2.F32 R69, -RZ, R61.H1_H1 ;  /* 0x3000003dff457230 */ /* 0x000fe40000004100 */
[----:B----4-:R-:W-:Y:S01]  /*1ef0*/  @P4 FFMA.FTZ R83, R62, R14, R83 ;  /* 0x0000000e3e534223 */ /* 0x010fe20000010053 */
[----:B------:R-:W-:Y:S02]  /*1f00*/  HADD2.F32 R61, -RZ, R60.H0_H0 ;  /* 0x2000003cff3d7230 */ /* 0x000fe40000004100 */
[----:B------:R-:W-:Y:S01]  /*1f10*/  @P4 FFMA.FTZ R85, R68, R16, R85 ;  /* 0x0000001044554223 */ /* 0x000fe20000010055 */
[--C-:B------:R-:W-:Y:S02]  /*1f20*/  HADD2.F32 R60, -RZ, R63.reuse.H0_H0 ;  /* 0x2000003fff3c7230 */ /* 0x100fe40000004100 */
[----:B------:R-:W-:Y:S01]  /*1f30*/  @P4 FFMA.FTZ R69, R70, R72, R69 ;  /* 0x0000004846454223 */ /* 0x000fe20000010045 */
[----:B------:R-:W-:Y:S01]  /*1f40*/  HADD2.F32 R18, -RZ, R63.H1_H1 ;  /* 0x3000003fff127230 */ /* 0x000fe20000004100 */
[----:B------:R-:W-:Y:S01]  /*1f50*/  @!P4 MOV R14, R61 ;  /* 0x0000003d000ec202 */ /* 0x000fe20000000f00 */
[----:B------:R-:W-:Y:S01]  /*1f60*/  @P4 HADD2.F32 R63, -RZ, R27.H0_H0 ;  /* 0x2000001bff3f4230 */ /* 0x000fe20000004100 */
[----:B------:R-:W-:Y:S01]  /*1f70*/  @!P4 MOV R16, R60 ;  /* 0x0000003c0010c202 */ /* 0x000fe20000000f00 */
[----:B------:R-:W-:-:S02]  /*1f80*/  @P4 HADD2.F32 R62, -RZ, R24.H0_H0 ;  /* 0x20000018ff3e4230 */ /* 0x000fc40000004100 */
[----:B------:R-:W-:Y:S02]  /*1f90*/  @P4 HADD2.F32 R68, -RZ, R27.H1_H1 ;  /* 0x3000001bff444230 */ /* 0x000fe40000004100 */
[----:B0-----:R-:W-:Y:S01]  /*1fa0*/  @P4 FFMA.FTZ R16, R63, R22, R60 ;  /* 0x000000163f104223 */ /* 0x001fe2000001003c */
[----:B------:R-:W-:Y:S01]  /*1fb0*/  F2FP.F16.F32.PACK_AB R22, RZ, R69 ;  /* 0x00000045ff16723e */ /* 0x000fe200000000ff */
[----:B-1----:R-:W-:Y:S01]  /*1fc0*/  @P4 FFMA.FTZ R14, R62, R20, R61 ;  /* 0x000000143e0e4223 */ /* 0x002fe2000001003d */
[----:B------:R-:W-:Y:S01]  /*1fd0*/  @P4 FFMA.FTZ R18, R68, R23, R18 ;  /* 0x0000001744124223 */ /* 0x000fe20000010012 */
[----:B------:R-:W-:Y:S02]  /*1fe0*/  F2FP.F16.F32.PACK_AB R20, RZ, R11 ;  /* 0x0000000bff14723e */ /* 0x000fe400000000ff */
[----:B------:R-:W-:Y:S02]  /*1ff0*/  F2FP.F16.F32.PACK_AB R61, RZ, R67 ;  /* 0x00000043ff3d723e */ /* 0x000fe400000000ff */
[----:B------:R-:W-:-:S02]  /*2000*/  F2FP.F16.F32.PACK_AB R62, RZ, R83 ;  /* 0x00000053ff3e723e */ /* 0x000fc400000000ff */
[----:B------:R-:W-:Y:S02]  /*2010*/  F2FP.F16.F32.PACK_AB R23, RZ, R85 ;  /* 0x00000055ff17723e */ /* 0x000fe400000000ff */
[----:B------:R-:W-:Y:S02]  /*2020*/  F2FP.F16.F32.PACK_AB R68, RZ, R16 ;  /* 0x00000010ff44723e */ /* 0x000fe400000000ff */
[----:B------:R-:W-:Y:S02]  /*2030*/  F2FP.F16.F32.PACK_AB R60, RZ, R14 ;  /* 0x0000000eff3c723e */ /* 0x000fe400000000ff */
[----:B------:R-:W-:Y:S02]  /*2040*/  F2FP.F16.F32.PACK_AB R63, RZ, R18 ;  /* 0x00000012ff3f723e */ /* 0x000fe400000000ff */
[----:B------:R-:W-:Y:S02]  /*2050*/  PRMT R61, R61, 0x5410, R22 ;  /* 0x000054103d3d7816 */ /* 0x000fe40000000016 */
[----:B------:R-:W-:-:S02]  /*2060*/  PRMT R62, R62, 0x5410, R23 ;  /* 0x000054103e3e7816 */ /* 0x000fc40000000017 */
[----:B------:R-:W-:Y:S02]  /*2070*/  PRMT R60, R60, 0x5410, R20 ;  /* 0x000054103c3c7816 */ /* 0x000fe40000000014 */
[----:B------:R-:W-:Y:S01]  /*2080*/  PRMT R63, R68, 0x5410, R63 ;  /* 0x00005410443f7816 */ /* 0x000fe2000000003f */
[----:B------:R-:W-:Y:S06]  /*2090*/  BRA `(.L_x_2756) ;  /* 0x0000000000b07947 */ /* 0x000fec0003800000 */
.L_x_2755:
[----:B------:R-:W4:Y:S01]  /*20a0*/  @UP2 LDCU UR5, c[0x0][0x40c] ;  /* 0x00008180ff0527ac */ /* 0x000f220008000800 */
[--C-:B-----5:R-:W-:Y:S02]  /*20b0*/  @P4 HADD2.F32 R18, -RZ, R24.reuse.H1_H1 ;  /* 0x30000018ff124230 */ /* 0x120fe40000004100 */
[----:B------:R-:W-:Y:S02]  /*20c0*/  HFMA2 R67, -RZ, RZ, 0, 0 ;  /* 0x00000000ff437431 */ /* 0x000fe400000001ff */
[----:B------:R-:W-:Y:S01]  /*20d0*/  @P4 HADD2.F32 R20, -RZ, R25.H0_H0 ;  /* 0x20000019ff144230 */ /* 0x000fe20000004100 */
[----:B------:R-:W4:Y:S01]  /*20e0*/  @UP2 LDCU UR7, c[0x0][0x40c] ;  /* 0x00008180ff0727ac */ /* 0x000f220008000800 */
[----:B------:R-:W-:Y:S01]  /*20f0*/  HFMA2 R14, -RZ, RZ, 0, 0 ;  /* 0x00000000ff0e7431 */ /* 0x000fe200000001ff */
[----:B------:R-:W-:Y:S01]  /*2100*/  MOV R11, RZ ;  /* 0x000000ff000b7202 */ /* 0x000fe20000000f00 */
[----:B------:R-:W-:Y:S01]  /*2110*/  @P4 HADD2.F32 R16, -RZ, R24.H0_H0 ;  /* 0x20000018ff104230 */ /* 0x000fe20000004100 */
[----:B------:R-:W4:Y:S01]  /*2120*/  @UP2 LDCU UR4, c[0x0][0x40c] ;  /* 0x00008180ff0427ac */ /* 0x000f220008000800 */
[----:B------:R-:W-:-:S02]  /*2130*/  HFMA2 R83, -RZ, RZ, 0, 0 ;  /* 0x00000000ff537431 */ /* 0x000fc400000001ff */
[--C-:B012---:R-:W-:Y:S01]  /*2140*/  @P4 HADD2.F32 R60, -RZ, R27.reuse.H0_H0 ;  /* 0x2000001bff3c4230 */ /* 0x107fe20000004100 */
[----:B------:R-:W-:Y:S01]  /*2150*/  MOV R69, RZ ;  /* 0x000000ff00457202 */ /* 0x000fe20000000f00 */
[----:B------:R-:W0:Y:S01]  /*2160*/  @UP2 LDCU UR23, c[0x0][0x40c] ;  /* 0x00008180ff1727ac */ /* 0x000e220008000800 */
[----:B------:R-:W-:Y:S01]  /*2170*/  @P4 HADD2.F32 R61, -RZ, R27.H1_H1 ;  /* 0x3000001bff3d4230 */ /* 0x000fe20000004100 */
[----:B------:R-:W-:Y:S01]  /*2180*/  MOV R85, RZ ;  /* 0x000000ff00557202 */ /* 0x000fe20000000f00 */
[--C-:B---3--:R-:W-:Y:S01]  /*2190*/  @P4 HADD2.F32 R22, -RZ, R26.reuse.H0_H0 ;  /* 0x2000001aff164230 */ /* 0x108fe20000004100 */
[----:B------:R-:W1:Y:S01]  /*21a0*/  @UP2 LDCU UR24, c[0x0][0x40c] ;  /* 0x00008180ff1827ac */ /* 0x000e620008000800 */
[----:B------:R-:W-:Y:S02]  /*21b0*/  @P4 HADD2.F32 R23, -RZ, R26.H1_H1 ;  /* 0x3000001aff174230 */ /* 0x000fe40000004100 */
[----:B----4-:R-:W-:Y:S01]  /*21c0*/  @P4 FMUL.FTZ R11, R18, UR5 ;  /* 0x00000005120b4c20 */ /* 0x010fe20008410000 */
[----:B------:R-:W-:Y:S01]  /*21d0*/  HFMA2 R18, -RZ, RZ, 0, 0 ;  /* 0x00000000ff127431 */ /* 0x000fe200000001ff */
[----:B------:R-:W2:Y:S01]  /*21e0*/  @UP2 LDCU UR26, c[0x0][0x40c] ;  /* 0x00008180ff1a27ac */ /* 0x000ea20008000800 */
[----:B------:R-:W-:Y:S01]  /*21f0*/  @P4 FMUL.FTZ R67, R20, UR7 ;  /* 0x0000000714434c20 */ /* 0x000fe20008410000 */
[----:B------:R-:W-:Y:S01]  /*2200*/  @P4 HADD2.F32 R20, -RZ, R25.H1_H1 ;  /* 0x30000019ff144230 */ /* 0x000fe20000004100 */
[----:B------:R-:W3:Y:S01]  /*2210*/  @UP2 LDCU UR27, c[0x0][0x40c] ;  /* 0x00008180ff1b27ac */ /* 0x000ee20008000800 */
[----:B------:R-:W-:Y:S01]  /*2220*/  @P4 FMUL.FTZ R14, R16, UR4 ;  /* 0x00000004100e4c20 */ /* 0x000fe20008410000 */
        /* <DEDUP_REMOVED lines=19> */
.L_x_2756:
[----:B------:R-:W0:Y:S02]  /*2360*/  LDC.64 R22, c[0x0][0x3a8] ;  /* 0x0000ea00ff167b82 */ /* 0x000e240000000a00 */
[----:B0-----:R-:W-:-:S05]  /*2370*/  IMAD.WIDE.U32 R22, R66, 0x10, R22 ;  /* 0x0000001042167825 */ /* 0x001fca00078e0016 */
[----:B------:R3:W-:Y:S02]  /*2380*/  STG.E.128 desc[UR12][R22.64], R60 ;  /* 0x0000003c16007986 */ /* 0x0007e4000c101d0c */
.L_x_2753:
[----:B------:R-:W-:Y:S05]  /*2390*/  BSYNC.RECONVERGENT B0 ;  /* 0x0000000000007941 */ /* 0x000fea0003800200 */
.L_x_2752:
[----:B------:R-:W-:Y:S01]  /*23a0*/  FADD.FTZ R20, RZ, R87 ;  /* 0x00000057ff147221 */ /* 0x000fe20000010000 */
[C---:B------:R-:W-:Y:S01]  /*23b0*/  ISETP.GT.U32.AND P6, PT, R0.reuse, 0xff, PT ;  /* 0x000000ff0000780c */ /* 0x040fe20003fc4070 */
[----:B------:R-:W-:Y:S01]  /*23c0*/  BSSY.RECONVERGENT B0, `(.L_x_2757) ;  /* 0x0000084000007945 */ /* 0x000fe20003800200 */
[C---:B------:R-:W-:Y:S01]  /*23d0*/  ISETP.GT.U32.AND P5, PT, R0.reuse, 0x17f, PT ;  /* 0x0000017f0000780c */ /* 0x040fe20003fa4070 */
[----:B------:R-:W-:Y:S01]  /*23e0*/  FADD.FTZ R20, R5, R20 ;  /* 0x0000001405147221 */ /* 0x000fe20000010000 */
[----:B------:R-:W-:Y:S01]  /*23f0*/  ISETP.GT.U32.AND P4, PT, R0, 0x1ff, PT ;  /* 0x000001ff0000780c */ /* 0x000fe20003f84070 */
[----:B------:R-:W-:Y:S02]  /*2400*/  HFMA2 R68, -RZ, RZ, 0, 0 ;  /* 0x00000000ff447431 */ /* 0x000fe400000001ff */
[----:B------:R-:W-:-:S04]  /*2410*/  FADD.FTZ R20, R13, R20 ;  /* 0x000000140d147221 */ /* 0x000fc80000010000 */
[----:B------:R-:W-:-:S04]  /*2420*/  FADD.FTZ R20, R15, R20 ;  /* 0x000000140f147221 */ /* 0x000fc80000010000 */
[----:B------:R-:W-:-:S04]  /*2430*/  FADD.FTZ R20, R71, R20 ;  /* 0x0000001447147221 */ /* 0x000fc80000010000 */
[----:B------:R-:W-:-:S04]  /*2440*/  FADD.FTZ R20, R73, R20 ;  /* 0x0000001449147221 */ /* 0x000fc80000010000 */
[----:B------:R-:W-:-:S04]  /*2450*/  FADD.FTZ R20, R89, R20 ;  /* 0x0000001459147221 */ /* 0x000fc80000010000 */
[----:B------:R-:W-:-:S05]  /*2460*/  FADD.FTZ R20, R91, R20 ;  /* 0x000000145b147221 */ /* 0x000fca0000010000 */
[----:B0123--:R-:W-:-:S05]  /*2470*/  FSEL R23, R20, RZ, P0 ;  /* 0x000000ff14177208 */ /* 0x00ffca0000000000 */
        /* <DEDUP_REMOVED lines=120> */
.L_x_2758:
[----:B------:R-:W-:Y:S05]  /*2c00*/  BSYNC.RECONVERGENT B0 ;  /* 0x0000000000007941 */ /* 0x000fea0003800200 */
.L_x_2757:
        /* <DEDUP_REMOVED lines=11> */
[----:B------:R0:W1:Y:S03]  /*2cc0*/  LDS.64 R22, [R20+UR4] ;  /* 0x0000000414167984 */ /* 0x0000660008000a00 */
.L_x_2760:
[----:B------:R-:W-:Y:S05]  /*2cd0*/  BSYNC.RECONVERGENT B0 ;  /* 0x0000000000007941 */ /* 0x000fea0003800200 */
.L_x_2759:
[----:B------:R-:W2:Y:S01]  /*2ce0*/  SHFL.DOWN PT, R61, R68, 0x2, 0x1f ;  /* 0x08401f00443d7f89 */ /* 0x000ea200000e0000 */
[----:B------:R-:W-:Y:S01]  /*2cf0*/  I2FP.F32.S32 R70, R68 ;  /* 0x0000004400467245 */ /* 0x000fe20000201400 */
[----:B------:R-:W-:Y:S01]  /*2d00*/  UISETP.GE.AND UP0, UPT, UR6, 0x1, UPT ;  /* 0x000000010600788c */ /* 0x000fe2000bf06270 */
[----:B------:R-:W-:Y:S01]  /*2d10*/  ISETP.NE.AND P5, PT, RZ, UR19, PT ;  /* 0x00000013ff007c0c */ /* 0x000fe2000bfa5270 */
[----:B-1----:R-:W1:Y:S01]  /*2d20*/  SHFL.DOWN PT, R63, R22, 0x2, 0x1f ;  /* 0x08401f00163f7f89 */ /* 0x002e6200000e0000 */
[----:B------:R-:W-:-:S03]  /*2d30*/  ISETP.NE.AND P4, PT, R64, RZ, PT ;  /* 0x000000ff4000720c */ /* 0x000fc60003f85270 */
[----:B------:R-:W3:Y:S01]  /*2d40*/  SHFL.DOWN PT, R62, R23, 0x2, 0x1f ;  /* 0x08401f00173e7f89 */ /* 0x000ee200000e0000 */
[----:B--2---:R-:W-:Y:S02]  /*2d50*/  IADD3 R60, PT, PT, R61, R68, RZ ;  /* 0x000000443d3c7210 */ /* 0x004fe40007ffe0ff */
[----:B------:R-:W-:Y:S02]  /*2d60*/  I2FP.F32.S32 R72, R61 ;  /* 0x0000003d00487245 */ /* 0x000fe40000201400 */
[----:B0-----:R-:W-:Y:S01]  /*2d70*/  I2FP.F32.S32 R20, R60 ;  /* 0x0000003c00147245 */ /* 0x001fe20000201400 */
[----:B------:R-:W0:Y:S02]  /*2d80*/  SHFL.DOWN PT, R61, R60, 0x1, 0x1f ;  /* 0x08201f003c3d7f89 */ /* 0x000e2400000e0000 */
[C---:B-1----:R-:W-:Y:S01]  /*2d90*/  FMUL.FTZ R74, R63.reuse, R72 ;  /* 0x000000483f4a7220 */ /* 0x042fe20000410000 */
[----:B------:R-:W1:Y:S01]  /*2da0*/  MUFU.RCP R66, R20 ;  /* 0x0000001400427308 */ /* 0x000e620000001000 */
[----:B------:R-:W-:Y:S01]  /*2db0*/  FADD.FTZ R63, -R63, R22 ;  /* 0x000000163f3f7221 */ /* 0x000fe20000010100 */
[----:B---3--:R-:W-:Y:S01]  /*2dc0*/  FADD.FTZ R23, R62, R23 ;  /* 0x000000173e177221 */ /* 0x008fe20000010000 */
[----:B------:R-:W-:-:S02]  /*2dd0*/  FFMA.FTZ R74, R70, R22, R74 ;  /* 0x00000016464a7223 */ /* 0x000fc4000001004a */
[----:B------:R-:W-:-:S04]  /*2de0*/  FMUL.FTZ R22, R63, R63 ;  /* 0x0000003f3f167220 */ /* 0x000fc80000410000 */
[----:B------:R-:W-:-:S04]  /*2df0*/  FMUL.FTZ R22, R22, R70 ;  /* 0x0000004616167220 */ /* 0x000fc80000410000 */
[----:B------:R-:W-:Y:S01]  /*2e00*/  FMUL.FTZ R22, R22, R72 ;  /* 0x0000004816167220 */ /* 0x000fe20000410000 */
[----:B-1----:R-:W-:-:S03]  /*2e10*/  FMUL.FTZ R63, R66, R74 ;  /* 0x0000004a423f7220 */ /* 0x002fc60000410000 */
[----:B------:R-:W-:Y:S01]  /*2e20*/  FFMA.FTZ R22, R66, R22, R23 ;  /* 0x0000001642167223 */ /* 0x000fe20000010017 */
[----:B------:R-:W-:Y:S02]  /*2e30*/  MOV R66, UR18 ;  /* 0x0000001200427c02 */ /* 0x000fe40008000f00 */
[-C--:B0-----:R-:W-:Y:S01]  /*2e40*/  IADD3 R60, PT, PT, R60, R61.reuse, RZ ;  /* 0x0000003d3c3c7210 */ /* 0x081fe20007ffe0ff */
        /* <DEDUP_REMOVED lines=16> */
[----:B------:R2:W1:Y:S02]  /*2f50*/  SHFL.IDX PT, R61, R20, RZ, 0x1f ;  /* 0x00001fff143d7589 */ /* 0x00046400000e0000 */
[----:B--2---:R-:W-:Y:S01]  /*2f60*/  MOV R20, UR18 ;  /* 0x0000001200147c02 */ /* 0x004fe20008000f00 */
        /* <DEDUP_REMOVED lines=14> */
[----:B------:R-:W-:Y:S01]  /*3050*/  UIADD3 UR4, UPT, UPT, UR6, -0x1, URZ ;  /* 0xffffffff06047890 */ /* 0x000fe2000fffe0ff */
[----:B0-----:R-:W-:Y:S01]  /*3060*/  FSEL R63, R63, RZ, !P5 ;  /* 0x000000ff3f3f7208 */ /* 0x001fe20006800000 */
        /* <DEDUP_REMOVED lines=18> */
[----:B------:R-:W-:Y:S01]  /*3190*/  FFMA.FTZ R60, R20, R23, R61 ;  /* 0x00000017143c7223 */ /* 0x000fe2000001003d */
[----:B------:R-:W-:Y:S02]  /*31a0*/  HADD2.F32 R68, -RZ, R57.H1_H1 ;  /* 0x30000039ff447230 */ /* 0x000fe40000004100 */
[----:B------:R-:W-:Y:S01]  /*31b0*/  FADD.FTZ R72, R71, -UR4 ;  /* 0x8000000447487e21 */ /* 0x000fe20008010000 */
[----:B------:R-:W-:Y:S02]  /*31c0*/  HADD2.F32 R70, -RZ, R53.H1_H1 ;  /* 0x30000035ff467230 */ /* 0x000fe40000004100 */
[----:B------:R-:W-:Y:S01]  /*31d0*/  FFMA.FTZ R61, R22, R63, R62 ;  /* 0x0000003f163d7223 */ /* 0x000fe2000001003e */
[----:B------:R-:W-:Y:S01]  /*31e0*/  FADD.FTZ R22, R73, -UR4 ;  /* 0x8000000449167e21 */ /* 0x000fe20008010000 */
[----:B------:R-:W-:Y:S01]  /*31f0*/  FADD.FTZ R23, R89, -UR4 ;  /* 0x8000000459177e21 */ /* 0x000fe20008010000 */
[----:B------:R-:W-:-:S02]  /*3200*/  HADD2.F32 R74, -RZ, R58.H0_H0 ;  /* 0x2000003aff4a7230 */ /* 0x000fc40000004100 */
[----:B------:R-:W-:Y:S01]  /*3210*/  FMUL.FTZ R72, R72, UR7 ;  /* 0x0000000748487c20 */ /* 0x000fe20008410000 */
[----:B------:R-:W-:Y:S02]  /*3220*/  HADD2.F32 R76, -RZ, R54.H0_H0 ;  /* 0x20000036ff4c7230 */ /* 0x000fe40000004100 */
[----:B------:R-:W-:Y:S01]  /*3230*/  FFMA.FTZ R20, R66, R68, R70 ;  /* 0x0000004442147223 */ /* 0x000fe20000010046 */
[----:B------:R-:W-:Y:S02]  /*3240*/  HADD2.F32 R63, -RZ, R58.H1_H1 ;  /* 0x3000003aff3f7230 */ /* 0x000fe40000004100 */
[----:B------:R-:W-:Y:S01]  /*3250*/  FMUL.FTZ R66, R22, UR7 ;  /* 0x0000000716427c20 */ /* 0x000fe20008410000 */
[----:B------:R-:W-:Y:S02]  /*3260*/  HADD2.F32 R68, -RZ, R54.H1_H1 ;  /* 0x30000036ff447230 */ /* 0x000fe40000004100 */
[----:B------:R-:W-:Y:S01]  /*3270*/  FMUL.FTZ R70, R23, UR7 ;  /* 0x0000000717467c20 */ /* 0x000fe20008410000 */
[----:B------:R-:W-:Y:S01]  /*3280*/  FFMA.FTZ R62, R72, R74, R76 ;  /* 0x0000004a483e7223 */ /* 0x000fe2000001004c */
[----:B------:R-:W0:Y:S01]  /*3290*/  LDC.64 R22, c[0x0][0x428] ;  /* 0x00010a00ff167b82 */ /* 0x000e220000000a00 */
[----:B------:R-:W-:-:S02]  /*32a0*/  HADD2.F32 R72, -RZ, R59.H0_H0 ;  /* 0x2000003bff487230 */ /* 0x000fc40000004100 */
[----:B------:R-:W-:Y:S01]  /*32b0*/  FFMA.FTZ R66, R66, R63, R68 ;  /* 0x0000003f42427223 */ /* 0x000fe20000010044 */
        /* <DEDUP_REMOVED lines=12> */
[----:B------:R-:W-:-:S05]  /*3380*/  HADD2.F32 R70, -RZ, R52.H1_H1 ;  /* 0x30000034ff467230 */ /* 0x000fca0000004100 */
[----:B------:R-:W-:Y:S01]  /*3390*/  FFMA.FTZ R68, R63, R68, R70 ;  /* 0x000000443f447223 */ /* 0x000fe20000010046 */
[----:B------:R-:W-:Y:S01]  /*33a0*/  F2FP.F16.F32.PACK_AB R63, R74, R72 ;  /* 0x000000484a3f723e */ /* 0x000fe200000000ff */
[C---:B0-----:R-:W-:Y:S01]  /*33b0*/  IMAD.WIDE.U32 R22, R64.reuse, 0x10, R22 ;  /* 0x0000001040167825 */ /* 0x041fe200078e0016 */
[----:B------:R-:W-:Y:S02]  /*33c0*/  IADD3 R64, PT, PT, R64, 0x80, RZ ;  /* 0x0000008040407810 */ /* 0x000fe40007ffe0ff */
[----:B------:R-:W-:-:S05]  /*33d0*/  F2FP.F16.F32.PACK_AB R60, R68, R60 ;  /* 0x0000003c443c723e */ /* 0x000fca00000000ff */
[----:B------:R0:W-:Y:S02]  /*33e0*/  STG.E.128 desc[UR12][R22.64], R60 ;  /* 0x0000003c16007986 */ /* 0x0001e4000c101d0c */
.L_x_2763:
[----:B------:R-:W-:Y:S05]  /*33f0*/  BSYNC.RECONVERGENT B0 ;  /* 0x0000000000007941 */ /* 0x000fea0003800200 */
.L_x_2762:
[----:B------:R-:W-:Y:S04]  /*3400*/  BSSY.RECONVERGENT B0, `(.L_x_2764) ;  /* 0x0000032000007945 */ /* 0x000fe80003800200 */
[----:B------:R-:W-:Y:S05]  /*3410*/  @!P1 BRA `(.L_x_2765) ;  /* 0x0000000000c09947 */ /* 0x000fea0003800000 */
[----:B------:R-:W-:Y:S01]  /*3420*/  FADD.FTZ R20, R93, -UR4 ;  /* 0x800000045d147e21 */ /* 0x000fe20008010000 */
        /* <DEDUP_REMOVED lines=47> */
.L_x_2765:
[----:B------:R-:W-:Y:S05]  /*3720*/  BSYNC.RECONVERGENT B0 ;  /* 0x0000000000007941 */ /* 0x000fea0003800200 */
.L_x_2764:
[----:B------:R-:W-:Y:S04]  /*3730*/  BSSY.RECONVERGENT B0, `(.L_x_2766) ;  /* 0x0000032000007945 */ /* 0x000fe80003800200 */
[----:B------:R-:W-:Y:S05]  /*3740*/  @!P2 BRA `(.L_x_2767) ;  /* 0x0000000000c0a947 */ /* 0x000fea0003800000 */
[----:B------:R-:W-:Y:S01]  /*3750*/  FADD.FTZ R20, R8, -UR4 ;  /* 0x8000000408147e21 */ /* 0x000fe20008010000 */
        /* <DEDUP_REMOVED lines=47> */
.L_x_2767:
[----:B------:R-:W-:Y:S05]  /*3a50*/  BSYNC.RECONVERGENT B0 ;  /* 0x0000000000007941 */ /* 0x000fea0003800200 */
.L_x_2766:
[----:B------:R-:W-:Y:S04]  /*3a60*/  BSSY.RECONVERGENT B0, `(.L_x_2761) ;  /* 0x0000031000007945 */ /* 0x000fe80003800200 */
[----:B------:R-:W-:Y:S05]  /*3a70*/  @!P3 BRA `(.L_x_2768) ;  /* 0x0000000000bcb947 */ /* 0x000fea0003800000 */
[----:B------:R-:W-:Y:S01]  /*3a80*/  FADD.FTZ R20, R14, -UR4 ;  /* 0x800000040e147e21 */ /* 0x000fe20008010000 */
        /* <DEDUP_REMOVED lines=8> */
[----:B------:R-:W-:Y:S01]  /*3b10*/  FADD.FTZ R72, R83, -UR4 ;  /* 0x8000000453487e21 */ /* 0x000fe20008010000 */
[----:B------:R-:W-:Y:S02]  /*3b20*/  HADD2.F32 R68, -RZ, R33.H1_H1 ;  /* 0x30000021ff447230 */ /* 0x000fe40000004100 */
[----:B------:R-:W-:Y:S01]  /*3b30*/  FMUL.FTZ R66, R60, UR7 ;  /* 0x000000073c427c20 */ /* 0x000fe20008410000 */
[----:B------:R-:W-:Y:S02]  /*3b40*/  HADD2.F32 R70, -RZ, R29.H1_H1 ;  /* 0x3000001dff467230 */ /* 0x000fe40000004100 */
[----:B------:R-:W-:Y:S01]  /*3b50*/  FFMA.FTZ R60, R20, R23, R61 ;  /* 0x00000017143c7223 */ /* 0x000fe2000001003d */
[----:B------:R-:W-:Y:S01]  /*3b60*/  FFMA.FTZ R61, R22, R63, R62 ;  /* 0x0000003f163d7223 */ /* 0x000fe2000001003e */
[----:B------:R-:W-:Y:S02]  /*3b70*/  HADD2.F32 R74, -RZ, R34.H0_H0 ;  /* 0x20000022ff4a7230 */ /* 0x000fe40000004100 */
[----:B------:R-:W-:Y:S01]  /*3b80*/  FADD.FTZ R63, R85, -UR4 ;  /* 0x80000004553f7e21 */ /* 0x000fe20008010000 */
[----:B------:R-:W-:-:S02]  /*3b90*/  HADD2.F32 R76, -RZ, R30.H0_H0 ;  /* 0x2000001eff4c7230 */ /* 0x000fc40000004100 */
[----:B------:R-:W-:Y:S01]  /*3ba0*/  FMUL.FTZ R72, R72, UR7 ;  /* 0x0000000748487c20 */ /* 0x000fe20008410000 */
[----:B------:R-:W-:Y:S01]  /*3bb0*/  FFMA.FTZ R20, R66, R68, R70 ;  /* 0x0000004442147223 */ /* 0x000fe20000010046 */
[----:B------:R-:W-:Y:S02]  /*3bc0*/  HADD2.F32 R66, -RZ, R34.H1_H1 ;  /* 0x30000022ff427230 */ /* 0x000fe40000004100 */
[----:B------:R-:W-:Y:S01]  /*3bd0*/  FADD.FTZ R70, R16, -UR4 ;  /* 0x8000000410467e21 */ /* 0x000fe20008010000 */
[----:B------:R-:W-:Y:S01]  /*3be0*/  HADD2.F32 R68, -RZ, R30.H1_H1 ;  /* 0x3000001eff447230 */ /* 0x000fe20000004100 */
[----:B------:R-:W0:Y:S01]  /*3bf0*/  LDC.64 R22, c[0x0][0x428] ;  /* 0x00010a00ff167b82 */ /* 0x000e220000000a00 */
[----:B------:R-:W-:Y:S01]  /*3c00*/  FMUL.FTZ R63, R63, UR7 ;  /* 0x000000073f3f7c20 */ /* 0x000fe20008410000 */
[----:B------:R-:W-:Y:S01]  /*3c10*/  FFMA.FTZ R62, R72, R74, R76 ;  /* 0x0000004a483e7223 */ /* 0x000fe2000001004c */
[----:B------:R-:W-:Y:S02]  /*3c20*/  HADD2.F32 R72, -RZ, R35.H0_H0 ;  /* 0x20000023ff487230 */ /* 0x000fe40000004100 */
[----:B------:R-:W-:Y:S01]  /*3c30*/  FMUL.FTZ R70, R70, UR7 ;  /* 0x0000000746467c20 */ /* 0x000fe20008410000 */
[----:B------:R-:W-:-:S02]  /*3c40*/  HADD2.F32 R74, -RZ, R31.H0_H0 ;  /* 0x2000001fff4a7230 */ /* 0x000fc40000004100 */
[----:B------:R-:W-:Y:S01]  /*3c50*/  FFMA.FTZ R66, R63, R66, R68 ;  /* 0x000000423f427223 */ /* 0x000fe20000010044 */
[----:B------:R-:W-:Y:S01]  /*3c60*/  FADD.FTZ R63, R18, -UR4 ;  /* 0x80000004123f7e21 */ /* 0x000fe20008010000 */
[----:B------:R-:W-:Y:S01]  /*3c70*/  F2FP.F16.F32.PACK_AB R61, R20, R61 ;  /* 0x0000003d143d723e */ /* 0x000fe200000000ff */
[----:B------:R-:W-:Y:S01]  /*3c80*/  FFMA.FTZ R72, R70, R72, R74 ;  /* 0x0000004846487223 */ /* 0x000fe2000001004a */
[----:B------:R-:W-:Y:S02]  /*3c90*/  HADD2.F32 R70, -RZ, R35.H1_H1 ;  /* 0x30000023ff467230 */ /* 0x000fe40000004100 */
[----:B------:R-:W-:Y:S01]  /*3ca0*/  FMUL.FTZ R68, R63, UR7 ;  /* 0x000000073f447c20 */ /* 0x000fe20008410000 */
[----:B------:R-:W-:Y:S02]  /*3cb0*/  HADD2.F32 R74, -RZ, R31.H1_H1 ;  /* 0x3000001fff4a7230 */ /* 0x000fe40000004100 */
[----:B------:R-:W-:Y:S01]  /*3cc0*/  FADD.FTZ R63, R11, -UR4 ;  /* 0x800000040b3f7e21 */ /* 0x000fe20008010000 */
[----:B------:R-:W-:-:S02]  /*3cd0*/  F2FP.F16.F32.PACK_AB R62, R66, R62 ;  /* 0x0000003e423e723e */ /* 0x000fc400000000ff */
[----:B------:R-:W-:Y:S01]  /*3ce0*/  FFMA.FTZ R74, R68, R70, R74 ;  /* 0x00000046444a7223 */ /* 0x000fe2000001004a */
[----:B------:R-:W-:Y:S02]  /*3cf0*/  HADD2.F32 R68, -RZ, R32.H1_H1 ;  /* 0x30000020ff447230 */ /* 0x000fe40000004100 */
[----:B------:R-:W-:Y:S01]  /*3d00*/  FMUL.FTZ R63, R63, UR7 ;  /* 0x000000073f3f7c20 */ /* 0x000fe20008410000 */
[----:B------:R-:W-:Y:S02]  /*3d10*/  HADD2.F32 R70, -RZ, R28.H1_H1 ;  /* 0x3000001cff467230 */ /* 0x000fe40000004100 */
[----:B0-----:R-:W-:-:S04]  /*3d20*/  IMAD.WIDE.U32 R22, R64, 0x10, R22 ;  /* 0x0000001040167825 */ /* 0x001fc800078e0016 */
[----:B------:R-:W-:Y:S01]  /*3d30*/  FFMA.FTZ R68, R63, R68, R70 ;  /* 0x000000443f447223 */ /* 0x000fe20000010046 */
[----:B------:R-:W-:-:S04]  /*3d40*/  F2FP.F16.F32.PACK_AB R63, R74, R72 ;  /* 0x000000484a3f723e */ /* 0x000fc800000000ff */
[----:B------:R-:W-:-:S05]  /*3d50*/  F2FP.F16.F32.PACK_AB R60, R68, R60 ;  /* 0x0000003c443c723e */ /* 0x000fca00000000ff */
[----:B------:R3:W-:Y:S02]  /*3d60*/  STG.E.128 desc[UR12][R22.64], R60 ;  /* 0x0000003c16007986 */ /* 0x0007e4000c101d0c */
.L_x_2768:
[----:B------:R-:W-:Y:S05]  /*3d70*/  BSYNC.RECONVERGENT B0 ;  /* 0x0000000000007941 */ /* 0x000fea0003800200 */
.L_x_2761:
[----:B------:R-:W-:Y:S02]  /*3d80*/  UIADD3 UR18, UPT, UPT, UR18, UR16, URZ ;  /* 0x0000001012127290 */ /* 0x000fe4000fffe0ff */
[----:B------:R-:W-:Y:S02]  /*3d90*/  UPLOP3.LUT UP1, UPT, UPT, UPT, UP1, 0x40, 0x4 ;  /* 0x000000000004789c */ /* 0x000fe40003f2e810 */
[----:B------:R-:W-:-:S09]  /*3da0*/  UISETP.GE.AND UP0, UPT, UR18, UR17, UPT ;  /* 0x000000111200728c */ /* 0x000fd2000bf06270 */
[----:B------:R-:W-:Y:S05]  /*3db0*/  BRA.U !UP0, `(.L_x_2769) ;  /* 0xffffffc908347547 */ /* 0x000fea000b83ffff */
[----:B------:R-:W-:Y:S05]  /*3dc0*/  EXIT ;  /* 0x000000000000794d */ /* 0x000fea0003800000 */
.L_x_2770:
        /* <DEDUP_REMOVED lines=11> */
.L_x_27216:


//--------------------- .text._ZN10layer_norm13ln_fwd_kernelINS_13Kernel_traitsI6__halfS2_S2_S2_fjLj4096ELj1ELj1ELj4ELj16ENS_18Kernel_traits_baseILj4096ES2_S2_S2_S2_fjLj128EEEEELb0ELb0ELb1ELb1EEEvNS_9FwdParamsE --------------------------
	.section	.text._ZN10layer_norm13ln_fwd_kernelINS_13Kernel_traitsI6__halfS2_S2_S2_fjLj4096ELj1ELj1ELj4ELj16ENS_18Kernel_traits_baseILj4096ES2_S2_S2_S2_fjLj128EEEEELb0ELb0ELb1ELb1EEEvNS_9FwdParamsE,"ax",@progbits
	.align	128
        .global         _ZN10layer_norm13ln_fwd_kernelINS_13Kernel_traitsI6__halfS2_S2_S2_fjLj4096ELj1ELj1ELj4ELj16ENS_18Kernel_traits_baseILj4096ES2_S2_S2_S2_fjLj128EEEEELb0ELb0ELb1ELb1EEEvNS_9FwdParamsE
        .type           _ZN10layer_norm13ln_fwd_kernelINS_13Kernel_traitsI6__halfS2_S2_S2_fjLj4096ELj1ELj1ELj4ELj16ENS_18Kernel_traits_baseILj4096ES2_S2_S2_S2_fjLj128EEEEELb0ELb0ELb1ELb1EEEvNS_9FwdParamsE,@function
        .size           _ZN10layer_norm13ln_fwd_kernelINS_13Kernel_traitsI6__halfS2_S2_S2_fjLj4096ELj1ELj1ELj4ELj16ENS_18Kernel_traits_baseILj4096ES2_S2_S2_S2_fjLj128EEEEELb0ELb0ELb1ELb1EEEvNS_9FwdParamsE,(.L_x_27217 - _ZN10layer_norm13ln_fwd_kernelINS_13Kernel_traitsI6__halfS2_S2_S2_fjLj4096ELj1ELj1ELj4ELj16ENS_18Kernel_traits_baseILj4096ES2_S2_S2_S2_fjLj128EEEEELb0ELb0ELb1ELb1EEEvNS_9FwdParamsE)
        .other          _ZN10layer_norm13ln_fwd_kernelINS_13Kernel_traitsI6__halfS2_S2_S2_fjLj4096ELj1ELj1ELj4ELj16ENS_18Kernel_traits_baseILj4096ES2_S2_S2_S2_fjLj128EEEEELb0ELb0ELb1ELb1EEEvNS_9FwdParamsE,@"STO_CUDA_ENTRY STV_DEFAULT"
_ZN10layer_norm13ln_fwd_kernelINS_13Kernel_traitsI6__halfS2_S2_S2_fjLj4096ELj1ELj1ELj4ELj16ENS_18Kernel_traits_baseILj4096ES2_S2_S2_S2_fjLj128EEEEELb0ELb0ELb1ELb1EEEvNS_9FwdParamsE:
.text._ZN10layer_norm13ln_fwd_kernelINS_13Kernel_traitsI6__halfS2_S2_S2_fjLj4096ELj1ELj1ELj4ELj16ENS_18Kernel_traits_baseILj4096ES2_S2_S2_S2_fjLj128EEEEELb0ELb0ELb1ELb1EEEvNS_9FwdParamsE:
[----:B------:R-:W-:Y:S01]  /*0000*/  LDC R1, c[0x0][0x37c] ;  /* 0x0000df00ff017b82 */ /* 0x000fe20000000800 */
[----:B------:R-:W0:Y:S07]  /*0010*/  S2R R54, SR_TID.X ;  /* 0x0000000000367919 */ /* 0x000e2e0000002100 */
[----:B------:R-:W0:Y:S01]  /*0020*/  LDC.64 R2, c[0x0][0x3d0] ;  /* 0x0000f400ff027b82 */ /* 0x000e220000000a00 */
[----:B------:R-:W1:Y:S01]  /*0030*/  LDCU.64 UR14, c[0x0][0x358] ;  /* 0x00006b00ff0e77ac */ /* 0x000e620008000a00 */
[----:B------:R-:W2:Y:S01]  /*0040*/  LDCU.64 UR4, c[0x0][0x438] ;  /* 0x00008700ff0477ac */ /* 0x000ea20008000a00 */
[----:B0-----:R-:W-:-:S05]  /*0050*/  IMAD.WIDE.U32 R2, R54, 0x10, R2 ;  /* 0x0000001036027825 */ /* 0x001fca00078e0002 */
[----:B-1----:R-:W3:Y:S01]  /*0060*/  LDG.E.128 R40, desc[UR14][R2.64] ;  /* 0x0000000e02287981 */ /* 0x002ee2000c1e1d00 */
[----:B--2---:R-:W-:Y:S01]  /*0070*/  ISETP.NE.U32.AND P0, PT, RZ, UR4, PT ;  /* 0x00000004ff007c0c */ /* 0x004fe2000bf05070 */
[----:B------:R-:W0:Y:S01]  /*0080*/  S2UR UR7, SR_CTAID.X ;  /* 0x00000000000779c3 */ /* 0x000e220000002500 */
[----:B------:R-:W0:Y:S01]  /*0090*/  LDCU UR4, c[0x0][0x384] ;  /* 0x00007080ff0477ac */ /* 0x000e220008000800 */
[----:B------:R-:W2:Y:S01]  /*00a0*/  LDG.E.128 R44, desc[UR14][R2.64+0x800] ;  /* 0x0008000e022c7981 */ /* 0x000ea2000c1e1d00 */
[----:B------:R-:W-:-:S03]  /*00b0*/  ISETP.NE.AND.EX P0, PT, RZ, UR5, PT, P0 ;  /* 0x00000005ff007c0c */ /* 0x000fc6000bf05300 */
[----:B------:R-:W4:Y:S04]  /*00c0*/  LDG.E.128 R36, desc[UR14][R2.64+0x1000] ;  /* 0x0010000e02247981 */ /* 0x000f28000c1e1d00 */
[----:B------:R1:W5:Y:S06]  /*00d0*/  LDG.E.128 R32, desc[UR14][R2.64+0x1800] ;  /* 0x0018000e02207981 */ /* 0x00036c000c1e1d00 */
[----:B------:R-:W1:Y:S01]  /*00e0*/  @P0 LDC.64 R4, c[0x0][0x438] ;  /* 0x00010e00ff040b82 */ /* 0x000e620000000a00 */
[----:B0-----:R-:W-:-:S06]  /*00f0*/  UISETP.GE.AND UP0, UPT, UR7, UR4, UPT ;  /* 0x000000040700728c */ /* 0x001fcc000bf06270 */
[----:B------:R-:W-:Y:S01]  /*0100*/  PLOP3.LUT P1, PT, PT, PT, UP0, 0x80, 0x8 ;  /* 0x000000000008781c */ /* 0x000fe20003f2f008 */
[----:B-1----:R-:W-:-:S05]  /*0110*/  @P0 IMAD.WIDE.U32 R4, R54, 0x10, R4 ;  /* 0x0000001036040825 */ /* 0x002fca00078e0004 */
[----:B------:R0:W5:Y:S04]  /*0120*/  @P0 LDG.E.128 R28, desc[UR14][R4.64] ;  /* 0x0000000e041c0981 */ /* 0x000168000c1e1d00 */
[----:B------:R0:W5:Y:S04]  /*0130*/  @P0 LDG.E.128 R24, desc[UR14][R4.64+0x800] ;  /* 0x0008000e04180981 */ /* 0x000168000c1e1d00 */
[----:B------:R0:W5:Y:S04]  /*0140*/  @P0 LDG.E.128 R20, desc[UR14][R4.64+0x1000] ;  /* 0x0010000e04140981 */ /* 0x000168000c1e1d00 */
[----:B------:R0:W5:Y:S01]  /*0150*/  @P0 LDG.E.128 R16, desc[UR14][R4.64+0x1800] ;  /* 0x0018000e04100981 */ /* 0x000162000c1e1d00 */
[----:B---3--:R-:W-:-:S02]  /*0160*/  @P0 MOV R53, R40 ;  /* 0x0000002800350202 */ /* 0x008fc40000000f00 */
[----:B------:R-:W-:Y:S02]  /*0170*/  @P0 MOV R52, R41 ;  /* 0x0000002900340202 */ /* 0x000fe40000000f00 */
[----:B------:R-:W-:Y:S02]  /*0180*/  @P0 MOV R15, R42 ;  /* 0x0000002a000f0202 */ /* 0x000fe40000000f00 */
[----:B------:R-:W-:Y:S02]  /*0190*/  @P0 MOV R14, R43 ;  /* 0x0000002b000e0202 */ /* 0x000fe40000000f00 */
[----:B--2---:R-:W-:Y:S02]  /*01a0*/  @P0 MOV R13, R44 ;  /* 0x0000002c000d0202 */ /* 0x004fe40000000f00 */
[----:B------:R-:W-:Y:S02]  /*01b0*/  @P0 MOV R12, R45 ;  /* 0x0000002d000c0202 */ /* 0x000fe40000000f00 */
[----:B------:R-:W-:-:S02]  /*01c0*/  @P0 MOV R11, R46 ;  /* 0x0000002e000b0202 */ /* 0x000fc40000000f00 */
[----:B------:R-:W-:Y:S02]  /*01d0*/  @!P0 MOV R53, R40 ;  /* 0x0000002800358202 */ /* 0x000fe40000000f00 */
[----:B------:R-:W-:Y:S02]  /*01e0*/  @!P0 MOV R52, R41 ;  /* 0x0000002900348202 */ /* 0x000fe40000000f00 */
[----:B------:R-:W-:Y:S02]  /*01f0*/  @!P0 MOV R15, R42 ;  /* 0x0000002a000f8202 */ /* 0x000fe40000000f00 */
[----:B------:R-:W-:Y:S02]  /*0200*/  @!P0 MOV R14, R43 ;  /* 0x0000002b000e8202 */ /* 0x000fe40000000f00 */
[----:B------:R-:W-:Y:S02]  /*0210*/  @!P0 MOV R13, R44 ;  /* 0x0000002c000d8202 */ /* 0x000fe40000000f00 */
[----:B------:R-:W-:-:S02]  /*0220*/  @!P0 MOV R12, R45 ;  /* 0x0000002d000c8202 */ /* 0x000fc40000000f00 */
[----:B------:R-:W-:Y:S02]  /*0230*/  @!P0 MOV R11, R46 ;  /* 0x0000002e000b8202 */ /* 0x000fe40000000f00 */
[----:B------:R-:W-:Y:S02]  /*0240*/  @P0 MOV R10, R47 ;  /* 0x0000002f000a0202 */ /* 0x000fe40000000f00 */
[----:B----4-:R-:W-:Y:S02]  /*0250*/  @P0 MOV R9, R36 ;  /* 0x0000002400090202 */ /* 0x010fe40000000f00 */
[----:B------:R-:W-:Y:S01]  /*0260*/  @P0 MOV R8, R37 ;  /* 0x0000002500080202 */ /* 0x000fe20000000f00 */
[----:B0-----:R-:W-:Y:S06]  /*0270*/  @P1 EXIT ;  /* 0x000000000000194d */ /* 0x001fec0003800000 */
[----:B------:R-:W0:Y:S01]  /*0280*/  LDCU.U8 UR4, c[0x0][0x410] ;  /* 0x00008200ff0477ac */ /* 0x000e220008000000 */
[----:B------:R-:W-:Y:S02]  /*0290*/  @P0 MOV R7, R38 ;  /* 0x0000002600070202 */ /* 0x000fe40000000f00 */
[----:B-----5:R-:W-:Y:S02]  /*02a0*/  @!P0 CS2R R30, SRZ ;  /* 0x00000000001e8805 */ /* 0x020fe4000001ff00 */
[----:B------:R-:W-:Y:S02]  /*02b0*/  @P0 MOV R6, R39 ;  /* 0x0000002700060202 */ /* 0x000fe40000000f00 */
        /* <DEDUP_REMOVED lines=16> */
[----:B------:R-:W1:Y:S01]  /*03c0*/  LDCU UR13, c[0x0][0x388] ;  /* 0x00007100ff0d77ac */ /* 0x000e620008000800 */
[----:B------:R-:W-:-:S02]  /*03d0*/  @!P0 MOV R6, R39 ;  /* 0x0000002700068202 */ /* 0x000fc40000000f00 */
[----:B------:R-:W-:Y:S01]  /*03e0*/  @!P0 MOV R5, R32 ;  /* 0x0000002000058202 */ /* 0x000fe20000000f00 */
[----:B------:R-:W2:Y:S01]  /*03f0*/  LDCU UR18, c[0x0][0x400] ;  /* 0x00008000ff1277ac */ /* 0x000ea20008000800 */
[----:B------:R-:W-:Y:S02]  /*0400*/  @!P0 MOV R4, R33 ;  /* 0x0000002100048202 */ /* 0x000fe40000000f00 */
[----:B------:R-:W-:Y:S01]  /*0410*/  @!P0 MOV R3, R34 ;  /* 0x0000002200038202 */ /* 0x000fe20000000f00 */
[----:B------:R-:W3:Y:S01]  /*0420*/  LDCU.128 UR8, c[0x0][0x3f0] ;  /* 0x00007e00ff0877ac */ /* 0x000ee20008000c00 */
[----:B------:R-:W-:Y:S02]  /*0430*/  @!P0 MOV R2, R35 ;  /* 0x0000002300028202 */ /* 0x000fe40000000f00 */
[----:B------:R-:W-:Y:S01]  /*0440*/  LOP3.LUT R0, R54, 0x1f, RZ, 0xc0, !PT ;  /* 0x0000001f36007812 */ /* 0x000fe200078ec0ff */
[----:B------:R-:W4:Y:S01]  /*0450*/  LDCU.64 UR16, c[0x0][0x3a0] ;  /* 0x00007400ff1077ac */ /* 0x000f220008000a00 */
[----:B0-----:R-:W-:Y:S01]  /*0460*/  ISETP.NE.AND P1, PT, RZ, UR4, PT ;  /* 0x00000004ff007c0c */ /* 0x001fe2000bf25270 */
[----:B------:R-:W0:-:S12]  /*0470*/  LDCU.64 UR20, c[0x0][0x380] ;  /* 0x00007000ff1477ac */ /* 0x000e180008000a00 */
.L_x_2780:
[----:B---3--:R-:W-:-:S06]  /*0480*/  UIMAD.WIDE UR4, UR7, 0x4, UR8 ;  /* 0x00000004070478a5 */ /* 0x008fcc000f8e0208 */
[----:B-12---:R-:W-:Y:S02]  /*0490*/  MOV R38, UR4 ;  /* 0x0000000400267c02 */ /* 0x006fe40008000f00 */
[----:B------:R-:W-:-:S05]  /*04a0*/  MOV R39, UR5 ;  /* 0x0000000500277c02 */ /* 0x000fca0008000f00 */
[----:B------:R-:W3:Y:S01]  /*04b0*/  LDG.E R38, desc[UR14][R38.64] ;  /* 0x0000000e26267981 */ /* 0x000ee2000c1e1900 */
[----:B------:R-:W-:Y:S01]  /*04c0*/  HFMA2 R44, -RZ, RZ, 0, 0 ;  /* 0x00000000ff2c7431 */ /* 0x000fe200000001ff */
[----:B---3--:R-:W-:-:S13]  /*04d0*/  R2UR UR12, R38 ;  /* 0x00000000260c72ca */ /* 0x008fda00000e0000 */
[----:B------:R-:W-:-:S06]  /*04e0*/  UISETP.GE.AND UP0, UPT, UR12, 0x1, UPT ;  /* 0x000000010c00788c */ /* 0x000fcc000bf06270 */
[----:B------:R-:W-:-:S05]  /*04f0*/  PLOP3.LUT P0, PT, PT, PT, UP0, 0x80, 0x8 ;  /* 0x000000000008781c */ /* 0x000fca0003f0f008 */
[----:B------:R-:W-:-:S06]  /*0500*/  @UP0 UIADD3 UR4, UPT, UPT, UR12, -0x1, URZ ;  /* 0xffffffff0c040890 */ /* 0x000fcc000fffe0ff */
[----:B------:R-:W-:Y:S01]  /*0510*/  MOV R42, UR4 ;  /* 0x00000004002a7c02 */ /* 0x000fe20008000f00 */
[----:B------:R-:W-:Y:S01]  /*0520*/  UIMAD.WIDE UR4, UR7, 0x4, UR10 ;  /* 0x00000004070478a5 */ /* 0x000fe2000f8e020a */
[----:B------:R-:W3:Y:S03]  /*0530*/  @P0 LDC.64 R36, c[0x0][0x390] ;  /* 0x0000e400ff240b82 */ /* 0x000ee60000000a00 */
[----:B-1----:R-:W-:Y:S02]  /*0540*/  @P0 IMAD R42, R42, UR13, RZ ;  /* 0x0000000d2a2a0c24 */ /* 0x002fe4000f8e02ff */
[----:B------:R-:W-:Y:S02]  /*0550*/  MOV R40, UR4 ;  /* 0x0000000400287c02 */ /* 0x000fe40008000f00 */
[----:B------:R-:W-:Y:S02]  /*0560*/  MOV R41, UR5 ;  /* 0x0000000500297c02 */ /* 0x000fe40008000f00 */
[----:B------:R-:W-:-:S03]  /*0570*/  @P0 SHF.R.S32.HI R43, RZ, 0x1f, R42 ;  /* 0x0000001fff2b0819 */ /* 0x000fc6000001142a */
[----:B------:R-:W2:Y:S01]  /*0580*/  LDG.E R40, desc[UR14][R40.64] ;  /* 0x0000000e28287981 */ /* 0x000ea2000c1e1900 */
[----:B------:R-:W-:-:S04]  /*0590*/  @P0 LEA.HI R43, R43, R42, RZ, 0x3 ;  /* 0x0000002a2b2b0211 */ /* 0x000fc800078f18ff */
[----:B------:R-:W-:-:S05]  /*05a0*/  @P0 LEA.HI.SX32 R44, R43, R54, 0x1d ;  /* 0x000000362b2c0211 */ /* 0x000fca00078feaff */
[----:B---3--:R-:W-:-:S05]  /*05b0*/  @P0 IMAD.WIDE.U32 R36, R44, 0x10, R36 ;  /* 0x000000102c240825 */ /* 0x008fca00078e0024 */
[----:B------:R1:W5:Y:S01]  /*05c0*/  @P0 LDG.E.128 R32, desc[UR14][R36.64] ;  /* 0x0000000e24200981 */ /* 0x000362000c1e1d00 */
[----:B------:R-:W-:Y:S02]  /*05d0*/  UIMAD UR4, UR7, UR13, URZ ;  /* 0x0000000d070472a4 */ /* 0x000fe4000f8e02ff */
[----:B----4-:R-:W-:Y:S02]  /*05e0*/  UISETP.NE.U32.AND UP0, UPT, UR16, URZ, UPT ;  /* 0x000000ff1000728c */ /* 0x010fe4000bf05070 */
[----:B------:R-:W-:Y:S02]  /*05f0*/  USHF.R.S32.HI UR5, URZ, 0x1f, UR4 ;  /* 0x0000001fff057899 */ /* 0x000fe40008011404 */
[----:B------:R-:W-:Y:S02]  /*0600*/  UISETP.NE.AND.EX UP0, UPT, UR17, URZ, UPT, UP0 ;  /* 0x000000ff1100728c */ /* 0x000fe4000bf05300 */
[----:B------:R-:W-:-:S06]  /*0610*/  ULEA.HI UR5, UR5, UR4, URZ, 0x3 ;  /* 0x0000000405057291 */ /* 0x000fcc000f8f18ff */
[----:B------:R-:W-:-:S04]  /*0620*/  MOV R81, UR5 ;  /* 0x0000000500517c02 */ /* 0x000fc80008000f00 */
[----:B------:R-:W-:Y:S02]  /*0630*/  LEA.HI.SX32 R81, R81, R54, 0x1d ;  /* 0x0000003651517211 */ /* 0x000fe400078feaff */
[----:B--2---:R-:W-:Y:S01]  /*0640*/  R2UR UR6, R40 ;  /* 0x00000000280672ca */ /* 0x004fe200000e0000 */
[----:B-1----:R-:W-:-:S14]  /*0650*/  BRA.U !UP0, `(.L_x_2771) ;  /* 0x0000000108c47547 */ /* 0x002fdc000b800000 */
[----:B------:R-:W1:Y:S02]  /*0660*/  LDC.64 R36, c[0x0][0x3a0] ;  /* 0x0000e800ff247b82 */ /* 0x000e640000000a00 */
[----:B-1----:R-:W-:-:S06]  /*0670*/  IMAD.WIDE.U32 R36, R81, 0x10, R36 ;  /* 0x0000001051247825 */ /* 0x002fcc00078e0024 */
[----:B------:R-:W2:Y:S01]  /*0680*/  LDG.E.128 R36, desc[UR14][R36.64] ;  /* 0x0000000e24247981 */ /* 0x000ea2000c1e1d00 */
[----:B------:R-:W-:-:S13]  /*0690*/  ISETP.LT.AND P2, PT, RZ, UR12, PT ;  /* 0x0000000cff007c0c */ /* 0x000fda000bf41270 */
[----:B------:R-:W1:Y:S01]  /*06a0*/  @P2 LDC R48, c[0x0][0x40c] ;  /* 0x00010300ff302b82 */ /* 0x000e620000000800 */
[----:B-----5:R-:W-:Y:S02]  /*06b0*/  @P2 HADD2.F32 R40, -RZ, R32.H1_H1 ;  /* 0x30000020ff282230 */ /* 0x020fe40000004100 */
[--C-:B------:R-:W-:Y:S02]  /*06c0*/  @P2 HADD2.F32 R42, -RZ, R33.reuse.H0_H0 ;  /* 0x20000021ff2a2230 */ /* 0x100fe40000004100 */
[----:B------:R-:W-:-:S03]  /*06d0*/  @P2 HADD2.F32 R46, -RZ, R33.H1_H1 ;  /* 0x30000021ff2e2230 */ /* 0x000fc60000004100 */
[----:B------:R-:W3:Y:S08]  /*06e0*/  @P2 LDC R50, c[0x0][0x40c] ;  /* 0x00010300ff322b82 */ /* 0x000ef00000000800 */
[----:B------:R-:W4:Y:S08]  /*06f0*/  @P2 LDC R56, c[0x0][0x40c] ;  /* 0x00010300ff382b82 */ /* 0x000f300000000800 */
[----:B------:R-:W0:Y:S08]  /*0700*/  @P2 LDC R58, c[0x0][0x40c] ;  /* 0x00010300ff3a2b82 */ /* 0x000e300000000800 */
[----:B------:R-:W0:Y:S08]  /*0710*/  @P2 LDC R60, c[0x0][0x40c] ;  /* 0x00010300ff3c2b82 */ /* 0x000e300000000800 */
[----:B------:R-:W0:Y:S08]  /*0720*/  @P2 LDC R61, c[0x0][0x40c] ;  /* 0x00010300ff3d2b82 */ /* 0x000e300000000800 */
[----:B------:R-:W0:Y:S08]  /*0730*/  @P2 LDC R47, c[0x0][0x40c] ;  /* 0x00010300ff2f2b82 */ /* 0x000e300000000800 */
[----:B------:R-:W0:Y:S01]  /*0740*/  @P2 LDC R62, c[0x0][0x40c] ;  /* 0x00010300ff3e2b82 */ /* 0x000e220000000800 */
[----:B--2---:R-:W-:-:S02]  /*0750*/  HADD2.F32 R41, -RZ, R36.H1_H1 ;  /* 0x30000024ff297230 */ /* 0x004fc40000004100 */
[--C-:B------:R-:W-:Y:S02]  /*0760*/  HADD2.F32 R43, -RZ, R37.reuse.H0_H0 ;  /* 0x20000025ff2b7230 */ /* 0x100fe40000004100 */
[----:B------:R-:W-:Y:S02]  /*0770*/  HADD2.F32 R45, -RZ, R37.H1_H1 ;  /* 0x30000025ff2d7230 */ /* 0x000fe40000004100 */
[----:B-1----:R-:W-:Y:S01]  /*0780*/  @P2 FFMA.FTZ R41, R40, R48, R41 ;  /* 0x0000003028292223 */ /* 0x002fe20000010029 */
[----:B------:R-:W-:Y:S02]  /*0790*/  HADD2.F32 R51, -RZ, R36.H0_H0 ;  /* 0x20000024ff337230 */ /* 0x000fe40000004100 */
[----:B---3--:R-:W-:Y:S01]  /*07a0*/  @P2 FFMA.FTZ R43, R42, R50, R43 ;  /* 0x000000322a2b2223 */ /* 0x008fe2000001002b */
[--C-:B------:R-:W-:Y:S02]  /*07b0*/  HADD2.F32 R59, -RZ, R38.reuse.H0_H0 ;  /* 0x20000026ff3b7230 */ /* 0x100fe40000004100 */
[----:B----4-:R-:W-:Y:S01]  /*07c0*/  @P2 FFMA.FTZ R45, R46, R56, R45 ;  /* 0x000000382e2d2223 */ /* 0x010fe2000001002d */
[----:B------:R-:W-:-:S02]  /*07d0*/  HADD2.F32 R57, -RZ, R38.H1_H1 ;  /* 0x30000026ff397230 */ /* 0x000fc40000004100 */
[--C-:B------:R-:W-:Y:S01]  /*07e0*/  HADD2.F32 R55, -RZ, R39.reuse.H0_H0 ;  /* 0x20000027ff377230 */ /* 0x100fe20000004100 */
[----:B------:R-:W-:Y:S01]  /*07f0*/  F2FP.F16.F32.PACK_AB R37, RZ, R43 ;  /* 0x0000002bff25723e */ /* 0x000fe200000000ff */
[----:B------:R-:W-:Y:S02]  /*0800*/  HADD2.F32 R49, -RZ, R39.H1_H1 ;  /* 0x30000027ff317230 */ /* 0x000fe40000004100 */
[--C-:B------:R-:W-:Y:S02]  /*0810*/  @P2 HADD2.F32 R38, -RZ, R34.reuse.H0_H0 ;  /* 0x20000022ff262230 */ /* 0x100fe40000004100 */
[----:B------:R-:W-:Y:S02]  /*0820*/  @P2 HADD2.F32 R40, -RZ, R34.H1_H1 ;  /* 0x30000022ff282230 */ /* 0x000fe40000004100 */
[----:B------:R-:W-:Y:S02]  /*0830*/  @P2 HADD2.F32 R42, -RZ, R35.H0_H0 ;  /* 0x20000023ff2a2230 */ /* 0x000fe40000004100 */
[----:B0-----:R-:W-:Y:S01]  /*0840*/  @P2 FFMA.FTZ R59, R38, R58, R59 ;  /* 0x0000003a263b2223 */ /* 0x001fe2000001003b */
[----:B------:R-:W-:-:S02]  /*0850*/  @P2 HADD2.F32 R36, -RZ, R32.H0_H0 ;  /* 0x20000020ff242230 */ /* 0x000fc40000004100 */
[----:B------:R-:W-:Y:S01]  /*0860*/  @P2 FFMA.FTZ R57, R40, R60, R57 ;  /* 0x0000003c28392223 */ /* 0x000fe20000010039 */
[----:B------:R-:W-:Y:S02]  /*0870*/  @P2 HADD2.F32 R46, -RZ, R35.H1_H1 ;  /* 0x30000023ff2e2230 */ /* 0x000fe40000004100 */
[----:B------:R-:W-:Y:S01]  /*0880*/  @P2 FFMA.FTZ R55, R42, R61, R55 ;  /* 0x0000003d2a372223 */ /* 0x000fe20000010037 */
[----:B------:R-:W-:Y:S01]  /*0890*/  F2FP.F16.F32.PACK_AB R38, RZ, R45 ;  /* 0x0000002dff26723e */ /* 0x000fe200000000ff */
[----:B------:R-:W-:Y:S01]  /*08a0*/  @P2 FFMA.FTZ R51, R36, R47, R51 ;  /* 0x0000002f24332223 */ /* 0x000fe20000010033 */
[----:B------:R-:W-:Y:S01]  /*08b0*/  F2FP.F16.F32.PACK_AB R40, RZ, R41 ;  /* 0x00000029ff28723e */ /* 0x000fe200000000ff */
[----:B------:R-:W-:Y:S01]  /*08c0*/  @P2 FFMA.FTZ R49, R46, R62, R49 ;  /* 0x0000003e2e312223 */ /* 0x000fe20000010031 */
        /* <DEDUP_REMOVED lines=10> */
.L_x_2771:
[----:B------:R-:W1:Y:S01]  /*0970*/  @P0 LDC R37, c[0x0][0x40c] ;  /* 0x00010300ff250b82 */ /* 0x000e620000000800 */
[--C-:B-----5:R-:W-:Y:S01]  /*0980*/  @P0 HADD2.F32 R36, -RZ, R32.reuse.H0_H0 ;  /* 0x20000020ff240230 */ /* 0x120fe20000004100 */
[----:B------:R-:W-:Y:S01]  /*0990*/  MOV R51, RZ ;  /* 0x000000ff00337202 */ /* 0x000fe20000000f00 */
[----:B------:R-:W-:Y:S01]  /*09a0*/  @P0 HADD2.F32 R38, -RZ, R32.H1_H1 ;  /* 0x30000020ff260230 */ /* 0x000fe20000004100 */
[----:B------:R-:W-:Y:S01]  /*09b0*/  MOV R41, RZ ;  /* 0x000000ff00297202 */ /* 0x000fe20000000f00 */
[----:B------:R-:W-:Y:S01]  /*09c0*/  @P0 HADD2.F32 R40, -RZ, R33.H0_H0 ;  /* 0x20000021ff280230 */ /* 0x000fe20000004100 */
[----:B------:R-:W-:Y:S02]  /*09d0*/  MOV R43, RZ ;  /* 0x000000ff002b7202 */ /* 0x000fe40000000f00 */
[----:B------:R-:W2:Y:S01]  /*09e0*/  @P0 LDC R39, c[0x0][0x40c] ;  /* 0x00010300ff270b82 */ /* 0x000ea20000000800 */
[----:B------:R-:W-:Y:S02]  /*09f0*/  MOV R59, RZ ;  /* 0x000000ff003b7202 */ /* 0x000fe40000000f00 */
[----:B------:R-:W-:-:S02]  /*0a00*/  MOV R57, RZ ;  /* 0x000000ff00397202 */ /* 0x000fc40000000f00 */
[----:B------:R-:W-:Y:S02]  /*0a10*/  MOV R55, RZ ;  /* 0x000000ff00377202 */ /* 0x000fe40000000f00 */
[----:B------:R-:W-:Y:S01]  /*0a20*/  MOV R49, RZ ;  /* 0x000000ff00317202 */ /* 0x000fe20000000f00 */
[----:B------:R-:W3:Y:S08]  /*0a30*/  @P0 LDC R45, c[0x0][0x40c] ;  /* 0x00010300ff2d0b82 */ /* 0x000ef00000000800 */
[----:B------:R-:W4:Y:S01]  /*0a40*/  @P0 LDC R47, c[0x0][0x40c] ;  /* 0x00010300ff2f0b82 */ /* 0x000f220000000800 */
[----:B-1----:R-:W-:Y:S01]  /*0a50*/  @P0 FMUL.FTZ R51, R36, R37 ;  /* 0x0000002524330220 */ /* 0x002fe20000410000 */
[----:B------:R-:W-:-:S02]  /*0a60*/  @P0 HADD2.F32 R36, -RZ, R33.H1_H1 ;  /* 0x30000021ff240230 */ /* 0x000fc40000004100 */
[----:B------:R-:W-:-:S04]  /*0a70*/  @P0 HADD2.F32 R37, -RZ, R34.H0_H0 ;  /* 0x20000022ff250230 */ /* 0x000fc80000004100 */
[----:B------:R-:W1:Y:S01]  /*0a80*/  @P0 LDC R42, c[0x0][0x40c] ;  /* 0x00010300ff2a0b82 */ /* 0x000e620000000800 */
[----:B--2---:R-:W-:Y:S01]  /*0a90*/  @P0 FMUL.FTZ R41, R38, R39 ;  /* 0x0000002726290220 */ /* 0x004fe20000410000 */
[----:B------:R-:W-:Y:S02]  /*0aa0*/  @P0 HADD2.F32 R38, -RZ, R34.H1_H1 ;  /* 0x30000022ff260230 */ /* 0x000fe40000004100 */
[----:B------:R-:W-:-:S04]  /*0ab0*/  @P0 HADD2.F32 R39, -RZ, R35.H0_H0 ;  /* 0x20000023ff270230 */ /* 0x000fc80000004100 */
[----:B------:R-:W2:Y:S01]  /*0ac0*/  @P0 LDC R61, c[0x0][0x40c] ;  /* 0x00010300ff3d0b82 */ /* 0x000ea20000000800 */
[----:B---3--:R-:W-:Y:S01]  /*0ad0*/  @P0 FMUL.FTZ R43, R40, R45 ;  /* 0x0000002d282b0220 */ /* 0x008fe20000410000 */
[----:B------:R-:W-:Y:S01]  /*0ae0*/  @P0 HADD2.F32 R40, -RZ, R35.H1_H1 ;  /* 0x30000023ff280230 */ /* 0x000fe20000004100 */
[----:B------:R-:W-:-:S05]  /*0af0*/  MOV R45, RZ ;  /* 0x000000ff002d7202 */ /* 0x000fca0000000f00 */
[----:B------:R-:W3:Y:S01]  /*0b00*/  @P0 LDC R46, c[0x0][0x40c] ;  /* 0x00010300ff2e0b82 */ /* 0x000ee20000000800 */
[----:B----4-:R-:W-:Y:S01]  /*0b10*/  @P0 FMUL.FTZ R45, R36, R47 ;  /* 0x0000002f242d0220 */ /* 0x010fe20000410000 */
[----:B------:R-:W-:-:S06]  /*0b20*/  F2FP.F16.F32.PACK_AB R36, RZ, R51 ;  /* 0x00000033ff24723e */ /* 0x000fcc00000000ff */
[----:B------:R-:W4:Y:S01]  /*0b30*/  @P0 LDC R63, c[0x0][0x40c] ;  /* 0x00010300ff3f0b82 */ /* 0x000f220000000800 */
[----:B-1----:R-:W-:Y:S01]  /*0b40*/  @P0 FMUL.FTZ R59, R37, R42 ;  /* 0x0000002a253b0220 */ /* 0x002fe20000410000 */
[----:B------:R-:W-:-:S04]  /*0b50*/  F2FP.F16.F32.PACK_AB R37, RZ, R41 ;  /* 0x00000029ff25723e */ /* 0x000fc800000000ff */
[----:B------:R-:W-:Y:S01]  /*0b60*/  PRMT R36, R36, 0x5410, R37 ;  /* 0x0000541024247816 */ /* 0x000fe20000000025 */
[----:B--2---:R-:W-:Y:S01]  /*0b70*/  @P0 FMUL.FTZ R57, R38, R61 ;  /* 0x0000003d26390220 */ /* 0x004fe20000410000 */
[----:B------:R-:W-:-:S04]  /*0b80*/  F2FP.F16.F32.PACK_AB R38, RZ, R43 ;  /* 0x0000002bff26723e */ /* 0x000fc800000000ff */
[----:B------:R-:W-:Y:S01]  /*0b90*/  F2FP.F16.F32.PACK_AB R42, RZ, R57 ;  /* 0x00000039ff2a723e */ /* 0x000fe200000000ff */
[----:B---3--:R-:W-:Y:S01]  /*0ba0*/  @P0 FMUL.FTZ R55, R39, R46 ;  /* 0x0000002e27370220 */ /* 0x008fe20000410000 */
[----:B------:R-:W-:-:S04]  /*0bb0*/  F2FP.F16.F32.PACK_AB R39, RZ, R45 ;  /* 0x0000002dff27723e */ /* 0x000fc800000000ff */
[----:B------:R-:W-:Y:S02]  /*0bc0*/  F2FP.F16.F32.PACK_AB R46, RZ, R55 ;  /* 0x00000037ff2e723e */ /* 0x000fe400000000ff */
[----:B------:R-:W-:Y:S01]  /*0bd0*/  PRMT R37, R38, 0x5410, R39 ;  /* 0x0000541026257816 */ /* 0x000fe20000000027 */
[----:B----4-:R-:W-:Y:S01]  /*0be0*/  @P0 FMUL.FTZ R49, R40, R63 ;  /* 0x0000003f28310220 */ /* 0x010fe20000410000 */
[----:B------:R-:W-:-:S04]  /*0bf0*/  F2FP.F16.F32.PACK_AB R40, RZ, R59 ;  /* 0x0000003bff28723e */ /* 0x000fc800000000ff */
[----:B------:R-:W-:Y:S02]  /*0c00*/  F2FP.F16.F32.PACK_AB R47, RZ, R49 ;  /* 0x00000031ff2f723e */ /* 0x000fe400000000ff */
[----:B------:R-:W-:Y:S02]  /*0c10*/  PRMT R38, R40, 0x5410, R42 ;  /* 0x0000541028267816 */ /* 0x000fe4000000002a */
[----:B------:R-:W-:-:S07]  /*0c20*/  PRMT R39, R46, 0x5410, R47 ;  /* 0x000054102e277816 */ /* 0x000fce000000002f */
.L_x_2772:
[----:B------:R-:W1:Y:S01]  /*0c30*/  LDC.64 R46, c[0x0][0x3a8] ;  /* 0x0000ea00ff2e7b82 */ /* 0x000e620000000a00 */
[----:B------:R-:W-:-:S07]  /*0c40*/  @P0 IADD3 R65, PT, PT, R44, 0x80, RZ ;  /* 0x000000802c410810 */ /* 0x000fce0007ffe0ff */
[----:B------:R-:W2:Y:S01]  /*0c50*/  @P0 LDC.64 R62, c[0x0][0x390] ;  /* 0x0000e400ff3e0b82 */ /* 0x000ea20000000a00 */
[----:B-1----:R-:W-:-:S05]  /*0c60*/  IMAD.WIDE.U32 R60, R81, 0x10, R46 ;  /* 0x00000010513c7825 */ /* 0x002fca00078e002e */
[----:B------:R1:W-:Y:S01]  /*0c70*/  STG.E.128 desc[UR14][R60.64], R36 ;  /* 0x000000243c007986 */ /* 0x0003e2000c101d0e */
[----:B--2---:R-:W-:-:S05]  /*0c80*/  @P0 IMAD.WIDE.U32 R62, R65, 0x10, R62 ;  /* 0x00000010413e0825 */ /* 0x004fca00078e003e */
[----:B------:R1:W5:Y:S01]  /*0c90*/  @P0 LDG.E.128 R32, desc[UR14][R62.64] ;  /* 0x0000000e3e200981 */ /* 0x000362000c1e1d00 */
[----:B------:R-:W-:Y:S01]  /*0ca0*/  IADD3 R73, PT, PT, R81, 0x80, RZ ;  /* 0x0000008051497810 */ /* 0x000fe20007ffe0ff */
[----:B------:R-:W-:Y:S06]  /*0cb0*/  BRA.U !UP0, `(.L_x_2773) ;  /* 0x0000000108c47547 */ /* 0x000fec000b800000 */
[----:B-1----:R-:W1:Y:S02]  /*0cc0*/  LDC.64 R36, c[0x0][0x3a0] ;  /* 0x0000e800ff247b82 */ /* 0x002e640000000a00 */
        /* <DEDUP_REMOVED lines=16> */
[----:B------:R-:W-:Y:S02]  /*0dd0*/  HADD2.F32 R77, -RZ, R36.H0_H0 ;  /* 0x20000024ff4d7230 */ /* 0x000fe40000004100 */
[----:B-1----:R-:W-:Y:S01]  /*0de0*/  @P2 FFMA.FTZ R61, R42, R48, R61 ;  /* 0x000000302a3d2223 */ /* 0x002fe2000001003d */
[----:B------:R-:W-:Y:S02]  /*0df0*/  HADD2.F32 R65, -RZ, R37.H1_H1 ;  /* 0x30000025ff417230 */ /* 0x000fe40000004100 */
[----:B---3--:R-:W-:Y:S01]  /*0e00*/  @P2 FFMA.FTZ R63, R50, R56, R63 ;  /* 0x00000038323f2223 */ /* 0x008fe2000001003f */
[--C-:B------:R-:W-:Y:S02]  /*0e10*/  HADD2.F32 R67, -RZ, R38.reuse.H0_H0 ;  /* 0x20000026ff437230 */ /* 0x100fe40000004100 */
[----:B------:R-:W-:-:S02]  /*0e20*/  HADD2.F32 R69, -RZ, R38.H1_H1 ;  /* 0x30000026ff457230 */ /* 0x000fc40000004100 */
[----:B----4-:R-:W-:Y:S01]  /*0e30*/  @P2 FFMA.FTZ R65, R58, R60, R65 ;  /* 0x0000003c3a412223 */ /* 0x010fe20000010041 */
        /* <DEDUP_REMOVED lines=25> */
.L_x_2773:
[----:B------:R-:W2:Y:S01]  /*0fd0*/  @P0 LDC R65, c[0x0][0x40c] ;  /* 0x00010300ff410b82 */ /* 0x000ea20000000800 */
[----:B-----5:R-:W-:Y:S02]  /*0fe0*/  @P0 HADD2.F32 R40, -RZ, R33.H0_H0 ;  /* 0x20000021ff280230 */ /* 0x020fe40000004100 */
[----:B-1----:R-:W-:Y:S02]  /*0ff0*/  HFMA2 R61, -RZ, RZ, 0, 0 ;  /* 0x00000000ff3d7431 */ /* 0x002fe400000001ff */
[--C-:B------:R-:W-:Y:S01]  /*1000*/  @P0 HADD2.F32 R36, -RZ, R32.reuse.H0_H0 ;  /* 0x20000020ff240230 */ /* 0x100fe20000004100 */
[----:B------:R-:W-:Y:S01]  /*1010*/  MOV R63, RZ ;  /* 0x000000ff003f7202 */ /* 0x000fe20000000f00 */
[----:B------:R-:W-:Y:S01]  /*1020*/  @P0 HADD2.F32 R38, -RZ, R32.H1_H1 ;  /* 0x30000020ff260230 */ /* 0x000fe20000004100 */
[----:B------:R-:W-:Y:S01]  /*1030*/  MOV R77, RZ ;  /* 0x000000ff004d7202 */ /* 0x000fe20000000f00 */
[----:B------:R-:W-:Y:S01]  /*1040*/  HFMA2 R69, -RZ, RZ, 0, 0 ;  /* 0x00000000ff457431 */ /* 0x000fe200000001ff */
[----:B------:R-:W1:Y:S01]  /*1050*/  @P0 LDC R37, c[0x0][0x40c] ;  /* 0x00010300ff250b82 */ /* 0x000e620000000800 */
[----:B------:R-:W-:Y:S01]  /*1060*/  HFMA2 R79, -RZ, RZ, 0, 0 ;  /* 0x00000000ff4f7431 */ /* 0x000fe200000001ff */
[----:B------:R-:W-:-:S02]  /*1070*/  MOV R67, RZ ;  /* 0x000000ff00437202 */ /* 0x000fc40000000f00 */
[----:B------:R-:W-:-:S04]  /*1080*/  MOV R75, RZ ;  /* 0x000000ff004b7202 */ /* 0x000fc80000000f00 */
[----:B------:R-:W3:Y:S08]  /*1090*/  @P0 LDC R39, c[0x0][0x40c] ;  /* 0x00010300ff270b82 */ /* 0x000ef00000000800 */
[----:B------:R-:W4:Y:S01]  /*10a0*/  @P0 LDC R71, c[0x0][0x40c] ;  /* 0x00010300ff470b82 */ /* 0x000f220000000800 */
[----:B--2---:R-:W-:Y:S01]  /*10b0*/  @P0 FMUL.FTZ R63, R40, R65 ;  /* 0x00000041283f0220 */ /* 0x004fe20000410000 */
[----:B------:R-:W-:-:S02]  /*10c0*/  HFMA2 R65, -RZ, RZ, 0, 0 ;  /* 0x00000000ff417431 */ /* 0x000fc400000001ff */
[----:B------:R-:W-:-:S04]  /*10d0*/  @P0 HADD2.F32 R40, -RZ, R35.H1_H1 ;  /* 0x30000023ff280230 */ /* 0x000fc80000004100 */
[----:B------:R-:W2:Y:S01]  /*10e0*/  @P0 LDC R42, c[0x0][0x40c] ;  /* 0x00010300ff2a0b82 */ /* 0x000ea20000000800 */
[----:B-1----:R-:W-:Y:S01]  /*10f0*/  @P0 FMUL.FTZ R77, R36, R37 ;  /* 0x00000025244d0220 */ /* 0x002fe20000410000 */
[----:B------:R-:W-:Y:S02]  /*1100*/  @P0 HADD2.F32 R36, -RZ, R33.H1_H1 ;  /* 0x30000021ff240230 */ /* 0x000fe40000004100 */
[----:B------:R-:W-:-:S04]  /*1110*/  @P0 HADD2.F32 R37, -RZ, R34.H0_H0 ;  /* 0x20000022ff250230 */ /* 0x000fc80000004100 */
[----:B------:R-:W1:Y:S01]  /*1120*/  @P0 LDC R83, c[0x0][0x40c] ;  /* 0x00010300ff530b82 */ /* 0x000e620000000800 */
[----:B---3--:R-:W-:Y:S01]  /*1130*/  @P0 FMUL.FTZ R61, R38, R39 ;  /* 0x00000027263d0220 */ /* 0x008fe20000410000 */
[----:B------:R-:W-:Y:S02]  /*1140*/  @P0 HADD2.F32 R38, -RZ, R34.H1_H1 ;  /* 0x30000022ff260230 */ /* 0x000fe40000004100 */
[----:B------:R-:W-:-:S04]  /*1150*/  @P0 HADD2.F32 R39, -RZ, R35.H0_H0 ;  /* 0x20000023ff270230 */ /* 0x000fc80000004100 */
[----:B------:R-:W3:Y:S01]  /*1160*/  @P0 LDC R48, c[0x0][0x40c] ;  /* 0x00010300ff300b82 */ /* 0x000ee20000000800 */
[----:B----4-:R-:W-:Y:S01]  /*1170*/  @P0 FMUL.FTZ R65, R36, R71 ;  /* 0x0000004724410220 */ /* 0x010fe20000410000 */
[----:B------:R-:W-:-:S06]  /*1180*/  F2FP.F16.F32.PACK_AB R36, RZ, R77 ;  /* 0x0000004dff24723e */ /* 0x000fcc00000000ff */
[----:B------:R-:W4:Y:S01]  /*1190*/  @P0 LDC R85, c[0x0][0x40c] ;  /* 0x00010300ff550b82 */ /* 0x000f220000000800 */
[----:B--2---:R-:W-:Y:S01]  /*11a0*/  @P0 FMUL.FTZ R67, R37, R42 ;  /* 0x0000002a25430220 */ /* 0x004fe20000410000 */
[----:B------:R-:W-:-:S04]  /*11b0*/  F2FP.F16.F32.PACK_AB R37, RZ, R61 ;  /* 0x0000003dff25723e */ /* 0x000fc800000000ff */
[----:B------:R-:W-:Y:S01]  /*11c0*/  PRMT R36, R36, 0x5410, R37 ;  /* 0x0000541024247816 */ /* 0x000fe20000000025 */
[----:B-1----:R-:W-:Y:S01]  /*11d0*/  @P0 FMUL.FTZ R69, R38, R83 ;  /* 0x0000005326450220 */ /* 0x002fe20000410000 */
        /* <DEDUP_REMOVED lines=11> */
.L_x_2774:
[----:B------:R-:W1:Y:S01]  /*1290*/  @P0 LDC.64 R70, c[0x0][0x390] ;  /* 0x0000e400ff460b82 */ /* 0x000e620000000a00 */
[----:B------:R-:W-:Y:S01]  /*12a0*/  @P0 IADD3 R83, PT, PT, R44, 0x100, RZ ;  /* 0x000001002c530810 */ /* 0x000fe20007ffe0ff */
[----:B------:R-:W-:-:S05]  /*12b0*/  IMAD.WIDE.U32 R72, R73, 0x10, R46 ;  /* 0x0000001049487825 */ /* 0x000fca00078e002e */
[----:B------:R2:W-:Y:S01]  /*12c0*/  STG.E.128 desc[UR14][R72.64], R36 ;  /* 0x0000002448007986 */ /* 0x0005e2000c101d0e */
[----:B-1----:R-:W-:-:S05]  /*12d0*/  @P0 IMAD.WIDE.U32 R70, R83, 0x10, R70 ;  /* 0x0000001053460825 */ /* 0x002fca00078e0046 */
[----:B------:R2:W5:Y:S01]  /*12e0*/  @P0 LDG.E.128 R32, desc[UR14][R70.64] ;  /* 0x0000000e46200981 */ /* 0x000562000c1e1d00 */
[----:B------:R-:W-:Y:S05]  /*12f0*/  BRA.U !UP0, `(.L_x_2775) ;  /* 0x0000000108c87547 */ /* 0x000fea000b800000 */
[----:B--2---:R-:W1:Y:S01]  /*1300*/  LDC.64 R36, c[0x0][0x3a0] ;  /* 0x0000e800ff247b82 */ /* 0x004e620000000a00 */
[----:B------:R-:W-:-:S05]  /*1310*/  IADD3 R39, PT, PT, R81, 0x100, RZ ;  /* 0x0000010051277810 */ /* 0x000fca0007ffe0ff */
        /* <DEDUP_REMOVED lines=15> */
[----:B------:R-:W-:Y:S02]  /*1410*/  HADD2.F32 R40, -RZ, R36.H0_H0 ;  /* 0x20000024ff287230 */ /* 0x000fe40000004100 */
[--C-:B------:R-:W-:Y:S02]  /*1420*/  HADD2.F32 R85, -RZ, R37.reuse.H0_H0 ;  /* 0x20000025ff557230 */ /* 0x100fe40000004100 */
[----:B-1----:R-:W-:Y:S01]  /*1430*/  @P2 FFMA.FTZ R87, R62, R64, R87 ;  /* 0x000000403e572223 */ /* 0x002fe20000010057 */
[----:B------:R-:W-:Y:S02]  /*1440*/  HADD2.F32 R83, -RZ, R37.H1_H1 ;  /* 0x30000025ff537230 */ /* 0x000fe40000004100 */
[--C-:B------:R-:W-:Y:S02]  /*1450*/  HADD2.F32 R89, -RZ, R38.reuse.H0_H0 ;  /* 0x20000026ff597230 */ /* 0x100fe40000004100 */
[----:B---3--:R-:W-:Y:S01]  /*1460*/  @P2 FFMA.FTZ R85, R66, R68, R85 ;  /* 0x0000004442552223 */ /* 0x008fe20000010055 */
[----:B------:R-:W-:-:S02]  /*1470*/  HADD2.F32 R91, -RZ, R38.H1_H1 ;  /* 0x30000026ff5b7230 */ /* 0x000fc40000004100 */
[----:B----4-:R-:W-:Y:S01]  /*1480*/  @P2 FFMA.FTZ R83, R70, R71, R83 ;  /* 0x0000004746532223 */ /* 0x010fe20000010053 */
[--C-:B------:R-:W-:Y:S02]  /*1490*/  HADD2.F32 R93, -RZ, R39.reuse.H0_H0 ;  /* 0x20000027ff5d7230 */ /* 0x100fe40000004100 */
        /* <DEDUP_REMOVED lines=24> */
.L_x_2775:
[----:B--2---:R-:W1:Y:S01]  /*1620*/  @P0 LDC R37, c[0x0][0x40c] ;  /* 0x00010300ff250b82 */ /* 0x004e620000000800 */
[--C-:B-----5:R-:W-:Y:S02]  /*1630*/  @P0 HADD2.F32 R36, -RZ, R32.reuse.H0_H0 ;  /* 0x20000020ff240230 */ /* 0x120fe40000004100 */
[----:B------:R-:W-:Y:S02]  /*1640*/  HFMA2 R87, -RZ, RZ, 0, 0 ;  /* 0x00000000ff577431 */ /* 0x000fe400000001ff */
[----:B------:R-:W-:Y:S01]  /*1650*/  @P0 HADD2.F32 R42, -RZ, R33.H0_H0 ;  /* 0x20000021ff2a0230 */ /* 0x000fe20000004100 */
[----:B------:R-:W-:Y:S01]  /*1660*/  MOV R40, RZ ;  /* 0x000000ff00287202 */ /* 0x000fe20000000f00 */
[----:B------:R-:W-:Y:S01]  /*1670*/  @P0 HADD2.F32 R38, -RZ, R32.H1_H1 ;  /* 0x30000020ff260230 */ /* 0x000fe20000004100 */
[----:B------:R-:W-:Y:S01]  /*1680*/  MOV R85, RZ ;  /* 0x000000ff00557202 */ /* 0x000fe20000000f00 */
[----:B------:R-:W-:Y:S01]  /*1690*/  HFMA2 R83, -RZ, RZ, 0, 0 ;  /* 0x00000000ff537431 */ /* 0x000fe200000001ff */
[----:B------:R-:W2:Y:S01]  /*16a0*/  @P0 LDC R71, c[0x0][0x40c] ;  /* 0x00010300ff470b82 */ /* 0x000ea20000000800 */
[----:B------:R-:W-:-:S02]  /*16b0*/  HFMA2 R91, -RZ, RZ, 0, 0 ;  /* 0x00000000ff5b7431 */ /* 0x000fc400000001ff */
[----:B------:R-:W-:Y:S01]  /*16c0*/  @P0 HADD2.F32 R58, -RZ, R35.H1_H1 ;  /* 0x30000023ff3a0230 */ /* 0x000fe20000004100 */
[----:B------:R-:W-:Y:S02]  /*16d0*/  MOV R89, RZ ;  /* 0x000000ff00597202 */ /* 0x000fe40000000f00 */
[----:B------:R-:W-:Y:S02]  /*16e0*/  MOV R93, RZ ;  /* 0x000000ff005d7202 */ /* 0x000fe40000000f00 */
[----:B------:R-:W3:Y:S08]  /*16f0*/  @P0 LDC R39, c[0x0][0x40c] ;  /* 0x00010300ff270b82 */ /* 0x000ef00000000800 */
[----:B------:R-:W4:Y:S01]  /*1700*/  @P0 LDC R73, c[0x0][0x40c] ;  /* 0x00010300ff490b82 */ /* 0x000f220000000800 */
[----:B-1----:R-:W-:Y:S01]  /*1710*/  @P0 FMUL.FTZ R40, R36, R37 ;  /* 0x0000002524280220 */ /* 0x002fe20000410000 */
[----:B------:R-:W-:-:S02]  /*1720*/  @P0 HADD2.F32 R36, -RZ, R33.H1_H1 ;  /* 0x30000021ff240230 */ /* 0x000fc40000004100 */
[----:B------:R-:W-:-:S04]  /*1730*/  @P0 HADD2.F32 R37, -RZ, R34.H0_H0 ;  /* 0x20000022ff250230 */ /* 0x000fc80000004100 */
[----:B------:R-:W1:Y:S01]  /*1740*/  @P0 LDC R48, c[0x0][0x40c] ;  /* 0x00010300ff300b82 */ /* 0x000e620000000800 */
[----:B--2---:R-:W-:Y:S01]  /*1750*/  @P0 FMUL.FTZ R85, R42, R71 ;  /* 0x000000472a550220 */ /* 0x004fe20000410000 */
[----:B------:R-:W-:-:S06]  /*1760*/  HFMA2 R42, -RZ, RZ, 0, 0 ;  /* 0x00000000ff2a7431 */ /* 0x000fcc00000001ff */
[----:B------:R-:W2:Y:S01]  /*1770*/  @P0 LDC R50, c[0x0][0x40c] ;  /* 0x00010300ff320b82 */ /* 0x000ea20000000800 */
[----:B---3--:R-:W-:Y:S01]  /*1780*/  @P0 FMUL.FTZ R87, R38, R39 ;  /* 0x0000002726570220 */ /* 0x008fe20000410000 */
[----:B------:R-:W-:Y:S02]  /*1790*/  @P0 HADD2.F32 R38, -RZ, R34.H1_H1 ;  /* 0x30000022ff260230 */ /* 0x000fe40000004100 */
[----:B------:R-:W-:-:S04]  /*17a0*/  @P0 HADD2.F32 R39, -RZ, R35.H0_H0 ;  /* 0x20000023ff270230 */ /* 0x000fc80000004100 */
[----:B------:R-:W3:Y:S01]  /*17b0*/  @P0 LDC R56, c[0x0][0x40c] ;  /* 0x00010300ff380b82 */ /* 0x000ee20000000800 */
[----:B----4-:R-:W-:Y:S01]  /*17c0*/  @P0 FMUL.FTZ R83, R36, R73 ;  /* 0x0000004924530220 */ /* 0x010fe20000410000 */
[----:B------:R-:W-:-:S06]  /*17d0*/  F2FP.F16.F32.PACK_AB R36, RZ, R40 ;  /* 0x00000028ff24723e */ /* 0x000fcc00000000ff */
[----:B------:R-:W4:Y:S01]  /*17e0*/  @P0 LDC R60, c[0x0][0x40c] ;  /* 0x00010300ff3c0b82 */ /* 0x000f220000000800 */
[----:B-1----:R-:W-:Y:S01]  /*17f0*/  @P0 FMUL.FTZ R89, R37, R48 ;  /* 0x0000003025590220 */ /* 0x002fe20000410000 */
[----:B------:R-:W-:-:S04]  /*1800*/  F2FP.F16.F32.PACK_AB R37, RZ, R87 ;  /* 0x00000057ff25723e */ /* 0x000fc800000000ff */
[----:B------:R-:W-:Y:S01]  /*1810*/  F2FP.F16.F32.PACK_AB R48, RZ, R89 ;  /* 0x00000059ff30723e */ /* 0x000fe200000000ff */
[----:B--2---:R-:W-:Y:S01]  /*1820*/  @P0 FMUL.FTZ R91, R38, R50 ;  /* 0x00000032265b0220 */ /* 0x004fe20000410000 */
[----:B------:R-:W-:Y:S02]  /*1830*/  F2FP.F16.F32.PACK_AB R38, RZ, R85 ;  /* 0x00000055ff26723e */ /* 0x000fe400000000ff */
[----:B------:R-:W-:Y:S02]  /*1840*/  PRMT R36, R36, 0x5410, R37 ;  /* 0x0000541024247816 */ /* 0x000fe40000000025 */
[----:B------:R-:W-:Y:S01]  /*1850*/  F2FP.F16.F32.PACK_AB R50, RZ, R91 ;  /* 0x0000005bff32723e */ /* 0x000fe200000000ff */
[----:B---3--:R-:W-:Y:S01]  /*1860*/  @P0 FMUL.FTZ R93, R39, R56 ;  /* 0x00000038275d0220 */ /* 0x008fe20000410000 */
[----:B------:R-:W-:-:S04]  /*1870*/  F2FP.F16.F32.PACK_AB R39, RZ, R83 ;  /* 0x00000053ff27723e */ /* 0x000fc800000000ff */
[----:B------:R-:W-:Y:S02]  /*1880*/  F2FP.F16.F32.PACK_AB R56, RZ, R93 ;  /* 0x0000005dff38723e */ /* 0x000fe400000000ff */
[----:B------:R-:W-:Y:S01]  /*1890*/  PRMT R37, R38, 0x5410, R39 ;  /* 0x0000541026257816 */ /* 0x000fe20000000027 */
[----:B----4-:R-:W-:Y:S01]  /*18a0*/  @P0 FMUL.FTZ R42, R58, R60 ;  /* 0x0000003c3a2a0220 */ /* 0x010fe20000410000 */
[----:B------:R-:W-:-:S04]  /*18b0*/  PRMT R38, R48, 0x5410, R50 ;  /* 0x0000541030267816 */ /* 0x000fc80000000032 */
[----:B------:R-:W-:-:S04]  /*18c0*/  F2FP.F16.F32.PACK_AB R58, RZ, R42 ;  /* 0x0000002aff3a723e */ /* 0x000fc800000000ff */
[----:B------:R-:W-:-:S07]  /*18d0*/  PRMT R39, R56, 0x5410, R58 ;  /* 0x0000541038277816 */ /* 0x000fce000000003a */
.L_x_2776:
[----:B------:R-:W1:Y:S01]  /*18e0*/  @P0 LDC.64 R72, c[0x0][0x390] ;  /* 0x0000e400ff480b82 */ /* 0x000e620000000a00 */
[----:B------:R-:W-:Y:S02]  /*18f0*/  IADD3 R71, PT, PT, R81, 0x100, RZ ;  /* 0x0000010051477810 */ /* 0x000fe40007ffe0ff */
[----:B------:R-:W-:-:S03]  /*1900*/  @P0 IADD3 R44, PT, PT, R44, 0x180, RZ ;  /* 0x000001802c2c0810 */ /* 0x000fc60007ffe0ff */
[----:B------:R-:W-:-:S05]  /*1910*/  IMAD.WIDE.U32 R70, R71, 0x10, R46 ;  /* 0x0000001047467825 */ /* 0x000fca00078e002e */
[----:B------:R2:W-:Y:S01]  /*1920*/  STG.E.128 desc[UR14][R70.64], R36 ;  /* 0x0000002446007986 */ /* 0x0005e2000c101d0e */
[----:B-1----:R-:W-:-:S05]  /*1930*/  @P0 IMAD.WIDE.U32 R72, R44, 0x10, R72 ;  /* 0x000000102c480825 */ /* 0x002fca00078e0048 */
[----:B------:R2:W5:Y:S01]  /*1940*/  @P0 LDG.E.128 R32, desc[UR14][R72.64] ;  /* 0x0000000e48200981 */ /* 0x000562000c1e1d00 */
[----:B------:R-:W-:Y:S01]  /*1950*/  IADD3 R66, PT, PT, R81, 0x180, RZ ;  /* 0x0000018051427810 */ /* 0x000fe20007ffe0ff */
[----:B------:R-:W-:Y:S06]  /*1960*/  BRA.U !UP0, `(.L_x_2777) ;  /* 0x0000000108c87547 */ /* 0x000fec000b800000 */
[----:B--2---:R-:W1:Y:S02]  /*1970*/  LDC.64 R36, c[0x0][0x3a0] ;  /* 0x0000e800ff247b82 */ /* 0x004e640000000a00 */
[----:B-1----:R-:W-:-:S06]  /*1980*/  IMAD.WIDE.U32 R36, R66, 0x10, R36 ;  /* 0x0000001042247825 */ /* 0x002fcc00078e0024 */
[----:B------:R-:W2:Y:S01]  /*1990*/  LDG.E.128 R36, desc[UR14][R36.64] ;  /* 0x0000000e24247981 */ /* 0x000ea2000c1e1d00 */
[----:B------:R-:W-:-:S06]  /*19a0*/  UISETP.GT.AND UP0, UPT, UR12, URZ, UPT ;  /* 0x000000ff0c00728c */ /* 0x000fcc000bf04270 */
[----:B------:R-:W-:-:S05]  /*19b0*/  PLOP3.LUT P0, PT, PT, PT, UP0, 0x80, 0x8 ;  /* 0x000000000008781c */ /* 0x000fca0003f0f008 */
[----:B------:R-:W1:Y:S01]  /*19c0*/  @UP0 LDCU UR5, c[0x0][0x40c] ;  /* 0x00008180ff0507ac */ /* 0x000e620008000800 */
[----:B------:R-:W3:Y:S01]  /*19d0*/  @UP0 LDCU UR12, c[0x0][0x40c] ;  /* 0x00008180ff0c07ac */ /* 0x000ee20008000800 */
[----:B------:R-:W4:Y:S06]  /*19e0*/  @UP0 LDCU UR4, c[0x0][0x40c] ;  /* 0x00008180ff0407ac */ /* 0x000f2c0008000800 */
[----:B-----5:R-:W-:Y:S02]  /*19f0*/  @P0 HADD2.F32 R71, -RZ, R32.H1_H1 ;  /* 0x30000020ff470230 */ /* 0x020fe40000004100 */
[--C-:B------:R-:W-:Y:S01]  /*1a00*/  @P0 HADD2.F32 R73, -RZ, R33.reuse.H0_H0 ;  /* 0x20000021ff490230 */ /* 0x100fe20000004100 */
[----:B------:R-:W0:Y:S01]  /*1a10*/  @UP0 LDCU UR19, c[0x0][0x40c] ;  /* 0x00008180ff1307ac */ /* 0x000e220008000800 */
[----:B------:R-:W-:Y:S01]  /*1a20*/  @P0 HADD2.F32 R44, -RZ, R33.H1_H1 ;  /* 0x30000021ff2c0230 */ /* 0x000fe20000004100 */
[----:B------:R-:W4:Y:S01]  /*1a30*/  @UP0 LDCU UR22, c[0x0][0x40c] ;  /* 0x00008180ff1607ac */ /* 0x000f220008000800 */
[----:B------:R-:W4:Y:S01]  /*1a40*/  @UP0 LDCU UR24, c[0x0][0x40c] ;  /* 0x00008180ff1807ac */ /* 0x000f220008000800 */
[----:B------:R-:W4:Y:S01]  /*1a50*/  @UP0 LDCU UR25, c[0x0][0x40c] ;  /* 0x00008180ff1907ac */ /* 0x000f220008000800 */
[----:B------:R-:W4:Y:S01]  /*1a60*/  @UP0 LDCU UR23, c[0x0][0x40c] ;  /* 0x00008180ff1707ac */ /* 0x000f220008000800 */
[----:B--2---:R-:W-:-:S02]  /*1a70*/  HADD2.F32 R60, -RZ, R36.H1_H1 ;  /* 0x30000024ff3c7230 */ /* 0x004fc40000004100 */
[--C-:B------:R-:W-:Y:S02]  /*1a80*/  HADD2.F32 R58, -RZ, R37.reuse.H0_H0 ;  /* 0x20000025ff3a7230 */ /* 0x100fe40000004100 */
[----:B------:R-:W-:Y:S02]  /*1a90*/  HADD2.F32 R62, -RZ, R37.H1_H1 ;  /* 0x30000025ff3e7230 */ /* 0x000fe40000004100 */
[----:B-1----:R-:W-:Y:S01]  /*1aa0*/  @P0 FFMA.FTZ R60, R71, UR5, R60 ;  /* 0x00000005473c0c23 */ /* 0x002fe2000801003c */
[----:B------:R-:W-:Y:S02]  /*1ab0*/  HADD2.F32 R64, -RZ, R36.H0_H0 ;  /* 0x20000024ff407230 */ /* 0x000fe40000004100 */
[----:B---3--:R-:W-:Y:S01]  /*1ac0*/  @P0 FFMA.FTZ R58, R73, UR12, R58 ;  /* 0x0000000c493a0c23 */ /* 0x008fe2000801003a */
[----:B------:R-:W-:Y:S02]  /*1ad0*/  @P0 HADD2.F32 R37, -RZ, R32.H0_H0 ;  /* 0x20000020ff250230 */ /* 0x000fe40000004100 */
[----:B0-----:R-:W-:Y:S01]  /*1ae0*/  @P0 FFMA.FTZ R62, R44, UR19, R62 ;  /* 0x000000132c3e0c23 */ /* 0x001fe2000801003e */
[----:B------:R-:W-:-:S02]  /*1af0*/  HADD2.F32 R48, -RZ, R39.H0_H0 ;  /* 0x20000027ff307230 */ /* 0x000fc40000004100 */
[----:B------:R-:W-:Y:S02]  /*1b00*/  HADD2.F32 R56, -RZ, R39.H1_H1 ;  /* 0x30000027ff387230 */ /* 0x000fe40000004100 */
[----:B----4-:R-:W-:Y:S01]  /*1b10*/  @P0 FFMA.FTZ R64, R37, UR4, R64 ;  /* 0x0000000425400c23 */ /* 0x010fe20008010040 */
[--C-:B------:R-:W-:Y:S01]  /*1b20*/  HADD2.F32 R50, -RZ, R38.reuse.H0_H0 ;  /* 0x20000026ff327230 */ /* 0x100fe20000004100 */
[----:B------:R-:W-:Y:S01]  /*1b30*/  F2FP.F16.F32.PACK_AB R37, RZ, R60 ;  /* 0x0000003cff25723e */ /* 0x000fe200000000ff */
[----:B------:R-:W-:Y:S01]  /*1b40*/  HADD2.F32 R81, -RZ, R38.H1_H1 ;  /* 0x30000026ff517230 */ /* 0x000fe20000004100 */
[----:B------:R-:W-:Y:S01]  /*1b50*/  F2FP.F16.F32.PACK_AB R38, RZ, R58 ;  /* 0x0000003aff26723e */ /* 0x000fe200000000ff */
[--C-:B------:R-:W-:Y:S01]  /*1b60*/  @P0 HADD2.F32 R39, -RZ, R34.reuse.H0_H0 ;  /* 0x20000022ff270230 */ /* 0x100fe20000004100 */
[----:B------:R-:W-:Y:S01]  /*1b70*/  F2FP.F16.F32.PACK_AB R44, RZ, R62 ;  /* 0x0000003eff2c723e */ /* 0x000fe200000000ff */
[----:B------:R-:W-:Y:S02]  /*1b80*/  @P0 HADD2.F32 R36, -RZ, R34.H1_H1 ;  /* 0x30000022ff240230 */ /* 0x000fe40000004100 */
[----:B------:R-:W-:-:S02]  /*1b90*/  @P0 HADD2.F32 R71, -RZ, R35.H0_H0 ;  /* 0x20000023ff470230 */ /* 0x000fc40000004100 */
[----:B------:R-:W-:Y:S01]  /*1ba0*/  @P0 FFMA.FTZ R50, R39, UR22, R50 ;  /* 0x0000001627320c23 */ /* 0x000fe20008010032 */
[----:B------:R-:W-:Y:S02]  /*1bb0*/  @P0 HADD2.F32 R73, -RZ, R35.H1_H1 ;  /* 0x30000023ff490230 */ /* 0x000fe40000004100 */
[----:B------:R-:W-:Y:S01]  /*1bc0*/  @P0 FFMA.FTZ R81, R36, UR23, R81 ;  /* 0x0000001724510c23 */ /* 0x000fe20008010051 */
[----:B------:R-:W-:Y:S01]  /*1bd0*/  F2FP.F16.F32.PACK_AB R36, RZ, R64 ;  /* 0x00000040ff24723e */ /* 0x000fe200000000ff */
[----:B------:R-:W-:Y:S01]  /*1be0*/  @P0 FFMA.FTZ R48, R71, UR24, R48 ;  /* 0x0000001847300c23 */ /* 0x000fe20008010030 */
[----:B------:R-:W-:Y:S01]  /*1bf0*/  F2FP.F16.F32.PACK_AB R68, RZ, R50 ;  /* 0x00000032ff44723e */ /* 0x000fe200000000ff */
[----:B------:R-:W-:Y:S01]  /*1c00*/  @P0 FFMA.FTZ R56, R73, UR25, R56 ;  /* 0x0000001949380c23 */ /* 0x000fe20008010038 */
[----:B------:R-:W-:Y:S02]  /*1c10*/  F2FP.F16.F32.PACK_AB R70, RZ, R81 ;  /* 0x00000051ff46723e */ /* 0x000fe400000000ff */
[----:B------:R-:W-:-:S02]  /*1c20*/  F2FP.F16.F32.PACK_AB R71, RZ, R48 ;  /* 0x00000030ff47723e */ /* 0x000fc400000000ff */
[----:B------:R-:W-:Y:S02]  /*1c30*/  F2FP.F16.F32.PACK_AB R39, RZ, R56 ;  /* 0x00000038ff27723e */ /* 0x000fe400000000ff */
[----:B------:R-:W-:Y:S02]  /*1c40*/  PRMT R36, R36, 0x5410, R37 ;  /* 0x0000541024247816 */ /* 0x000fe40000000025 */
[----:B------:R-:W-:Y:S02]  /*1c50*/  PRMT R37, R38, 0x5410, R44 ;  /* 0x0000541026257816 */ /* 0x000fe4000000002c */
[----:B------:R-:W-:Y:S02]  /*1c60*/  PRMT R39, R71, 0x5410, R39 ;  /* 0x0000541047277816 */ /* 0x000fe40000000027 */
[----:B------:R-:W-:Y:S01]  /*1c70*/  PRMT R38, R68, 0x5410, R70 ;  /* 0x0000541044267816 */ /* 0x000fe20000000046 */
[----:B------:R-:W-:Y:S06]  /*1c80*/  BRA `(.L_x_2778) ;  /* 0x0000000000b07947 */ /* 0x000fec0003800000 */
.L_x_2777:
[----:B--2---:R-:W1:Y:S01]  /*1c90*/  @P0 LDC R37, c[0x0][0x40c] ;  /* 0x00010300ff250b82 */ /* 0x004e620000000800 */
[--C-:B-----5:R-:W-:Y:S02]  /*1ca0*/  @P0 HADD2.F32 R36, -RZ, R32.reuse.H0_H0 ;  /* 0x20000020ff240230 */ /* 0x120fe40000004100 */
[----:B------:R-:W-:Y:S02]  /*1cb0*/  HFMA2 R60, -RZ, RZ, 0, 0 ;  /* 0x00000000ff3c7431 */ /* 0x000fe400000001ff */
[----:B------:R-:W-:Y:S01]  /*1cc0*/  @P0 HADD2.F32 R38, -RZ, R32.H1_H1 ;  /* 0x30000020ff260230 */ /* 0x000fe20000004100 */
[----:B------:R-:W-:Y:S01]  /*1cd0*/  MOV R64, RZ ;  /* 0x000000ff00407202 */ /* 0x000fe20000000f00 */
[----:B------:R-:W-:Y:S01]  /*1ce0*/  @P0 HADD2.F32 R44, -RZ, R33.H0_H0 ;  /* 0x20000021ff2c0230 */ /* 0x000fe20000004100 */
[----:B------:R-:W-:Y:S01]  /*1cf0*/  MOV R58, RZ ;  /* 0x000000ff003a7202 */ /* 0x000fe20000000f00 */
[----:B------:R-:W-:Y:S01]  /*1d00*/  HFMA2 R62, -RZ, RZ, 0, 0 ;  /* 0x00000000ff3e7431 */ /* 0x000fe200000001ff */
[----:B------:R-:W2:Y:S01]  /*1d10*/  @P0 LDC R39, c[0x0][0x40c] ;  /* 0x00010300ff270b82 */ /* 0x000ea20000000800 */
[----:B------:R-:W-:Y:S01]  /*1d20*/  HFMA2 R81, -RZ, RZ, 0, 0 ;  /* 0x00000000ff517431 */ /* 0x000fe200000001ff */
[----:B------:R-:W-:Y:S01]  /*1d30*/  MOV R50, RZ ;  /* 0x000000ff00327202 */ /* 0x000fe20000000f00 */
[----:B------:R-:W-:Y:S01]  /*1d40*/  HFMA2 R56, -RZ, RZ, 0, 0 ;  /* 0x00000000ff387431 */ /* 0x000fe200000001ff */
[----:B------:R-:W-:-:S04]  /*1d50*/  MOV R48, RZ ;  /* 0x000000ff00307202 */ /* 0x000fc80000000f00 */
        /* <DEDUP_REMOVED lines=11> */
[----:B------:R-:W-:-:S06]  /*1e10*/  @P0 HADD2.F32 R44, -RZ, R35.H1_H1 ;  /* 0x30000023ff2c0230 */ /* 0x000fcc0000004100 */
        /* <DEDUP_REMOVED lines=19> */
.L_x_2778:
[----:B------:R-:W-:Y:S01]  /*1f50*/  FADD.FTZ R44, RZ, R51 ;  /* 0x00000033ff2c7221 */ /* 0x000fe20000010000 */
[----:B------:R-:W1:Y:S01]  /*1f60*/  S2UR UR5, SR_CgaCtaId ;  /* 0x00000000000579c3 */ /* 0x000e620000008800 */
[----:B------:R-:W-:Y:S01]  /*1f70*/  ISETP.NE.AND P0, PT, R0, RZ, PT ;  /* 0x000000ff0000720c */ /* 0x000fe20003f05270 */
[----:B------:R-:W-:Y:S01]  /*1f80*/  UMOV UR4, 0x400 ;  /* 0x0000040000047882 */ /* 0x000fe20000000000 */
[----:B------:R-:W-:Y:S01]  /*1f90*/  FADD.FTZ R44, R44, R41 ;  /* 0x000000292c2c7221 */ /* 0x000fe20000010000 */
[----:B------:R-:W-:Y:S01]  /*1fa0*/  IMAD.WIDE.U32 R46, R66, 0x10, R46 ;  /* 0x00000010422e7825 */ /* 0x000fe200078e002e */
[----:B------:R-:W-:Y:S01]  /*1fb0*/  ISETP.GT.U32.AND P2, PT, R0, 0x3, PT ;  /* 0x000000030000780c */ /* 0x000fe20003f44070 */
[----:B------:R-:W-:Y:S02]  /*1fc0*/  UISETP.GE.AND UP0, UPT, UR6, 0x1, UPT ;  /* 0x000000010600788c */ /* 0x000fe4000bf06270 */
[----:B------:R-:W-:Y:S01]  /*1fd0*/  FADD.FTZ R44, R44, R43 ;  /* 0x0000002b2c2c7221 */ /* 0x000fe20000010000 */
[----:B------:R-:W-:Y:S03]  /*1fe0*/  STG.E.128 desc[UR14][R46.64], R36 ;  /* 0x000000242e007986 */ /* 0x000fe6000c101d0e */
[----:B------:R-:W-:-:S04]  /*1ff0*/  FADD.FTZ R44, R44, R45 ;  /* 0x0000002d2c2c7221 */ /* 0x000fc80000010000 */
[----:B------:R-:W-:-:S04]  /*2000*/  FADD.FTZ R44, R44, R59 ;  /* 0x0000003b2c2c7221 */ /* 0x000fc80000010000 */
[----:B------:R-:W-:-:S04]  /*2010*/  FADD.FTZ R44, R44, R57 ;  /* 0x000000392c2c7221 */ /* 0x000fc80000010000 */
[----:B------:R-:W-:Y:S01]  /*2020*/  FADD.FTZ R44, R44, R55 ;  /* 0x000000372c2c7221 */ /* 0x000fe20000010000 */
[----:B-1----:R-:W-:-:S03]  /*2030*/  ULEA UR4, UR5, UR4, 0x18 ;  /* 0x0000000405047291 */ /* 0x002fc6000f8ec0ff */
        /* <DEDUP_REMOVED lines=101> */
[----:B------:R-:W1:Y:S02]  /*2690*/  SHFL.BFLY PT, R71, R44, 0x1, 0x1f ;  /* 0x0c201f002c477f89 */ /* 0x000e6400000e0000 */
[----:B-1----:R-:W-:Y:S01]  /*26a0*/  FADD.FTZ R71, R44, R71 ;  /* 0x000000472c477221 */ /* 0x002fe20000010000 */
[----:B------:R-:W-:-:S04]  /*26b0*/  @!P0 SHF.R.U32.HI R44, RZ, 0x2, R54 ;  /* 0x00000002ff2c8819 */ /* 0x000fc80000011636 */
[----:B------:R-:W1:Y:S01]  /*26c0*/  SHFL.BFLY PT, R68, R71, 0x2, 0x1f ;  /* 0x0c401f0047447f89 */ /* 0x000e6200000e0000 */
[----:B------:R-:W-:Y:S01]  /*26d0*/  @!P0 LOP3.LUT R66, R44, 0x18, RZ, 0xc0, !PT ;  /* 0x000000182c428812 */ /* 0x000fe200078ec0ff */
[----:B-1----:R-:W-:-:S05]  /*26e0*/  FADD.FTZ R68, R71, R68 ;  /* 0x0000004447447221 */ /* 0x002fca0000010000 */
[----:B------:R-:W1:Y:S02]  /*26f0*/  SHFL.BFLY PT, R73, R68, 0x4, 0x1f ;  /* 0x0c801f0044497f89 */ /* 0x000e6400000e0000 */
[----:B-1----:R-:W-:Y:S01]  /*2700*/  FADD.FTZ R73, R68, R73 ;  /* 0x0000004944497221 */ /* 0x002fe20000010000 */
[----:B------:R-:W-:Y:S02]  /*2710*/  MOV R68, RZ ;  /* 0x000000ff00447202 */ /* 0x000fe40000000f00 */
[----:B------:R-:W-:Y:S02]  /*2720*/  @!P2 MOV R68, 0x400 ;  /* 0x000004000044a802 */ /* 0x000fe40000000f00 */
[----:B------:R-:W1:Y:S02]  /*2730*/  SHFL.BFLY PT, R72, R73, 0x8, 0x1f ;  /* 0x0d001f0049487f89 */ /* 0x000e6400000e0000 */
[-C--:B------:R-:W-:Y:S02]  /*2740*/  I2FP.F32.U32 R39, R68.reuse ;  /* 0x0000004400277245 */ /* 0x080fe40000201000 */
[----:B------:R-:W2:Y:S01]  /*2750*/  SHFL.DOWN PT, R76, R68, 0x2, 0x1f ;  /* 0x08401f00444c7f89 */ /* 0x000ea200000e0000 */
[----:B-1----:R-:W-:Y:S01]  /*2760*/  FADD.FTZ R72, R73, R72 ;  /* 0x0000004849487221 */ /* 0x002fe20000010000 */
[----:B--2---:R-:W-:-:S04]  /*2770*/  IADD3 R82, PT, PT, R76, R68, RZ ;  /* 0x000000444c527210 */ /* 0x004fc80007ffe0ff */
[----:B------:R-:W1:Y:S01]  /*2780*/  SHFL.BFLY PT, R74, R72, 0x10, 0x1f ;  /* 0x0e001f00484a7f89 */ /* 0x000e6200000e0000 */
[----:B------:R-:W-:Y:S02]  /*2790*/  I2FP.F32.S32 R47, R76 ;  /* 0x0000004c002f7245 */ /* 0x000fe40000201400 */
[----:B------:R-:W-:Y:S01]  /*27a0*/  I2FP.F32.S32 R44, R82 ;  /* 0x00000052002c7245 */ /* 0x000fe20000201400 */
[----:B------:R-:W2:Y:S03]  /*27b0*/  SHFL.DOWN PT, R36, R82, 0x1, 0x1f ;  /* 0x08201f0052247f89 */ /* 0x000ea600000e0000 */
[----:B------:R-:W3:Y:S01]  /*27c0*/  MUFU.RCP R37, R44 ;  /* 0x0000002c00257308 */ /* 0x000ee20000001000 */
[----:B-1----:R-:W-:Y:S01]  /*27d0*/  FADD.FTZ R71, R72, R74 ;  /* 0x0000004a48477221 */ /* 0x002fe20000010000 */
[----:B------:R-:W-:Y:S02]  /*27e0*/  CS2R R72, SRZ ;  /* 0x0000000000487805 */ /* 0x000fe4000001ff00 */
[----:B------:R-:W-:-:S02]  /*27f0*/  @!P2 LEA R74, R0, UR4, 0x3 ;  /* 0x00000004004aac11 */ /* 0x000fc4000f8e18ff */
[-C--:B--2---:R-:W-:Y:S01]  /*2800*/  IADD3 R82, PT, PT, R82, R36.reuse, RZ ;  /* 0x0000002452527210 */ /* 0x084fe20007ffe0ff */
[----:B------:R-:W-:Y:S01]  /*2810*/  @!P0 STS.64 [R66+UR4], R70 ;  /* 0x0000004642008988 */ /* 0x000fe20008000a04 */
[----:B------:R-:W-:Y:S02]  /*2820*/  I2FP.F32.S32 R46, R36 ;  /* 0x00000024002e7245 */ /* 0x000fe40000201400 */
[----:B------:R-:W-:Y:S01]  /*2830*/  I2FP.F32.S32 R82, R82 ;  /* 0x0000005200527245 */ /* 0x000fe20000201400 */
[----:B------:R-:W-:Y:S01]  /*2840*/  BAR.SYNC.DEFER_BLOCKING 0x0 ;  /* 0x0000000000007b1d */ /* 0x000fe20000010000 */
[----:B------:R-:W-:-:S05]  /*2850*/  ISETP.NE.AND P0, PT, R54, RZ, PT ;  /* 0x000000ff3600720c */ /* 0x000fca0003f05270 */
[----:B------:R-:W1:Y:S01]  /*2860*/  MUFU.RCP R82, R82 ;  /* 0x0000005200527308 */ /* 0x000e620000001000 */
[----:B------:R-:W2:Y:S04]  /*2870*/  @!P2 LDS.64 R72, [R74] ;  /* 0x000000004a48a984 */ /* 0x000ea80000000a00 */
[----:B--2---:R-:W2:Y:S04]  /*2880*/  SHFL.DOWN PT, R78, R72, 0x2, 0x1f ;  /* 0x08401f00484e7f89 */ /* 0x004ea800000e0000 */
[----:B------:R-:W4:Y:S01]  /*2890*/  SHFL.DOWN PT, R80, R73, 0x2, 0x1f ;  /* 0x08401f0049507f89 */ /* 0x000f2200000e0000 */
[C---:B--2---:R-:W-:Y:S01]  /*28a0*/  FMUL.FTZ R38, R78.reuse, R47 ;  /* 0x0000002f4e267220 */ /* 0x044fe20000410000 */
[----:B------:R-:W-:-:S03]  /*28b0*/  FADD.FTZ R78, -R78, R72 ;  /* 0x000000484e4e7221 */ /* 0x000fc60000010100 */
[----:B------:R-:W-:Y:S01]  /*28c0*/  FFMA.FTZ R38, R39, R72, R38 ;  /* 0x0000004827267223 */ /* 0x000fe20000010026 */
[----:B------:R-:W-:Y:S01]  /*28d0*/  FMUL.FTZ R78, R78, R78 ;  /* 0x0000004e4e4e7220 */ /* 0x000fe20000410000 */
[----:B----4-:R-:W-:Y:S01]  /*28e0*/  FADD.FTZ R80, R80, R73 ;  /* 0x0000004950507221 */ /* 0x010fe20000010000 */
[----:B------:R-:W-:Y:S01]  /*28f0*/  MOV R73, UR7 ;  /* 0x0000000700497c02 */ /* 0x000fe20008000f00 */
[----:B---3--:R-:W-:Y:S01]  /*2900*/  FMUL.FTZ R71, R37, R38 ;  /* 0x0000002625477220 */ /* 0x008fe20000410000 */
[----:B------:R-:W-:-:S04]  /*2910*/  FMUL.FTZ R78, R78, R39 ;  /* 0x000000274e4e7220 */ /* 0x000fc80000410000 */
[----:B------:R-:W2:Y:S01]  /*2920*/  SHFL.DOWN PT, R38, R71, 0x1, 0x1f ;  /* 0x08201f0047267f89 */ /* 0x000ea200000e0000 */
[----:B------:R-:W-:-:S04]  /*2930*/  FMUL.FTZ R78, R78, R47 ;  /* 0x0000002f4e4e7220 */ /* 0x000fc80000410000 */
[----:B------:R-:W-:-:S05]  /*2940*/  FFMA.FTZ R78, R37, R78, R80 ;  /* 0x0000004e254e7223 */ /* 0x000fca0000010050 */
[----:B------:R-:W3:Y:S01]  /*2950*/  SHFL.DOWN PT, R37, R78, 0x1, 0x1f ;  /* 0x08201f004e257f89 */ /* 0x000ee200000e0000 */
[----:B--2---:R-:W-:Y:S01]  /*2960*/  FADD.FTZ R36, R71, -R38 ;  /* 0x8000002647247221 */ /* 0x004fe20000010000 */
[----:B------:R-:W-:Y:S02]  /*2970*/  FMUL.FTZ R47, R38, R46 ;  /* 0x0000002e262f7220 */ /* 0x000fe40000410000 */
[----:B------:R-:W2:Y:S01]  /*2980*/  LDC R38, c[0x0][0x448] ;  /* 0x00011200ff267b82 */ /* 0x000ea20000000800 */
[----:B------:R-:W-:Y:S01]  /*2990*/  FMUL.FTZ R39, R36, R36 ;  /* 0x0000002424277220 */ /* 0x000fe20000410000 */
[C---:B------:R-:W-:Y:S01]  /*29a0*/  FFMA.FTZ R47, R44.reuse, R71, R47 ;  /* 0x000000472c2f7223 */ /* 0x040fe2000001002f */
[----:B------:R-:W-:Y:S02]  /*29b0*/  MOV R71, UR7 ;  /* 0x0000000700477c02 */ /* 0x000fe40008000f00 */
[----:B------:R-:W-:Y:S01]  /*29c0*/  FMUL.FTZ R39, R44, R39 ;  /* 0x000000272c277220 */ /* 0x000fe20000410000 */
[----:B-1----:R-:W-:Y:S01]  /*29d0*/  FMUL.FTZ R47, R82, R47 ;  /* 0x0000002f522f7220 */ /* 0x002fe20000410000 */
[----:B---3--:R-:W-:-:S02]  /*29e0*/  FADD.FTZ R37, R78, R37 ;  /* 0x000000254e257221 */ /* 0x008fc40000010000 */
[----:B------:R-:W-:-:S03]  /*29f0*/  FMUL.FTZ R39, R39, R46 ;  /* 0x0000002e27277220 */ /* 0x000fc60000410000 */
[----:B------:R-:W1:Y:S01]  /*2a00*/  SHFL.IDX PT, R47, R47, RZ, 0x1f ;  /* 0x00001fff2f2f7589 */ /* 0x000e6200000e0000 */
[----:B------:R-:W-:-:S05]  /*2a10*/  FFMA.FTZ R82, R82, R39, R37 ;  /* 0x0000002752527223 */ /* 0x000fca0000010025 */
[----:B------:R-:W2:Y:S01]  /*2a20*/  SHFL.IDX PT, R39, R82, RZ, 0x1f ;  /* 0x00001fff52277589 */ /* 0x000ea200000e0000 */
[----:B-1----:R-:W-:-:S05]  /*2a30*/  FMUL.FTZ R36, R47, R47 ;  /* 0x0000002f2f247220 */ /* 0x002fca0000410000 */
[----:B------:R-:W-:Y:S01]  /*2a40*/  FSEL R37, R36, RZ, P1 ;  /* 0x000000ff24257208 */ /* 0x000fe20000800000 */
[----:B--2---:R-:W-:Y:S02]  /*2a50*/  FFMA.FTZ R36, R39, UR18, R38 ;  /* 0x0000001227247c23 */ /* 0x004fe40008010026 */
[----:B------:R-:W1:Y:S02]  /*2a60*/  @!P0 LDC.64 R38, c[0x0][0x3c0] ;  /* 0x0000f000ff268b82 */ /* 0x000e640000000a00 */
[----:B------:R-:W-:-:S06]  /*2a70*/  FADD.FTZ R44, R36, R37 ;  /* 0x00000025242c7221 */ /* 0x000fcc0000010000 */
[----:B------:R-:W2:Y:S01]  /*2a80*/  MUFU.RSQ R44, R44 ;  /* 0x0000002c002c7308 */ /* 0x000ea20000001400 */
[----:B------:R-:W3:Y:S01]  /*2a90*/  @!P0 LDC.64 R36, c[0x0][0x3c8] ;  /* 0x0000f200ff248b82 */ /* 0x000ee20000000a00 */
[----:B-1----:R-:W-:Y:S01]  /*2aa0*/  @!P0 IMAD.WIDE R38, R71, 0x4, R38 ;  /* 0x0000000447268825 */ /* 0x002fe200078e0226 */
[----:B--2---:R-:W-:-:S04]  /*2ab0*/  R2UR UR19, R44 ;  /* 0x000000002c1372ca */ /* 0x004fc800000e0000 */
[----:B------:R1:W-:Y:S01]  /*2ac0*/  @!P0 STG.E desc[UR14][R38.64], R47 ;  /* 0x0000002f26008986 */ /* 0x0003e2000c10190e */
[----:B---3--:R-:W-:-:S08]  /*2ad0*/  @!P0 IMAD.WIDE R36, R73, 0x4, R36 ;  /* 0x0000000449248825 */ /* 0x008fd000078e0224 */
[----:B------:R-:W-:-:S05]  /*2ae0*/  MOV R71, UR19 ;  /* 0x0000001300477c02 */ /* 0x000fca0008000f00 */
[----:B------:R1:W-:Y:S01]  /*2af0*/  @!P0 STG.E desc[UR14][R36.64], R71 ;  /* 0x0000004724008986 */ /* 0x0003e2000c10190e */
[----:B------:R-:W-:Y:S05]  /*2b00*/  BRA.U !UP0, `(.L_x_2779) ;  /* 0x0000000d08107547 */ /* 0x000fea000b800000 */
[----:B-1----:R-:W-:Y:S01]  /*2b10*/  FSEL R47, R47, RZ, !P1 ;  /* 0x000000ff2f2f7208 */ /* 0x002fe20004800000 */
[--C-:B------:R-:W-:Y:S01]  /*2b20*/  HADD2.F32 R37, -RZ, R53.reuse.H0_H0 ;  /* 0x20000035ff257230 */ /* 0x100fe20000004100 */
[----:B------:R-:W-:Y:S01]  /*2b30*/  UIADD3 UR4, UPT, UPT, UR6, -0x1, URZ ;  /* 0xffffffff06047890 */ /* 0x000fe2000fffe0ff */
[--C-:B------:R-:W-:Y:S01]  /*2b40*/  HADD2.F32 R39, -RZ, R28.reuse.H0_H0 ;  /* 0x2000001cff277230 */ /* 0x100fe20000004100 */
[----:B------:R-:W-:Y:S01]  /*2b50*/  R2UR UR12, R47 ;  /* 0x000000002f0c72ca */ /* 0x000fe200000e0000 */
[----:B------:R-:W-:Y:S01]  /*2b60*/  HADD2.F32 R38, -RZ, R53.H1_H1 ;  /* 0x30000035ff267230 */ /* 0x000fe20000004100 */
[----:B------:R-:W-:Y:S01]  /*2b70*/  UIMAD UR4, UR4, UR13, URZ ;  /* 0x0000000d040472a4 */ /* 0x000fe2000f8e02ff */
[----:B------:R-:W-:Y:S02]  /*2b80*/  HADD2.F32 R44, -RZ, R28.H1_H1 ;  /* 0x3000001cff2c7230 */ /* 0x000fe40000004100 */
[----:B------:R-:W-:Y:S01]  /*2b90*/  HADD2.F32 R46, -RZ, R52.H0_H0 ;  /* 0x20000034ff2e7230 */ /* 0x000fe20000004100 */
[----:B------:R-:W-:Y:S01]  /*2ba0*/  USHF.R.S32.HI UR5, URZ, 0x1f, UR4 ;  /* 0x0000001fff057899 */ /* 0x000fe20008011404 */
[----:B------:R-:W-:-:S02]  /*2bb0*/  HADD2.F32 R66, -RZ, R29.H0_H0 ;  /* 0x2000001dff427230 */ /* 0x000fc40000004100 */
[----:B------:R-:W-:Y:S01]  /*2bc0*/  HADD2.F32 R68, -RZ, R52.H1_H1 ;  /* 0x30000034ff447230 */ /* 0x000fe20000004100 */
[----:B------:R-:W-:Y:S01]  /*2bd0*/  ULEA.HI UR5, UR5, UR4, URZ, 0x3 ;  /* 0x0000000405057291 */ /* 0x000fe2000f8f18ff */
[----:B------:R-:W-:Y:S02]  /*2be0*/  HADD2.F32 R70, -RZ, R29.H1_H1 ;  /* 0x3000001dff467230 */ /* 0x000fe40000004100 */
        /* <DEDUP_REMOVED lines=9> */
[----:B------:R-:W-:Y:S01]  /*2c80*/  FFMA.FTZ R36, R36, R37, R39 ;  /* 0x0000002524247223 */ /* 0x000fe20000010027 */
[----:B------:R-:W-:Y:S01]  /*2c90*/  FADD.FTZ R57, R57, -UR12 ;  /* 0x8000000c39397e21 */ /* 0x000fe20008010000 */
[----:B------:R-:W-:Y:S01]  /*2ca0*/  FADD.FTZ R55, R55, -UR12 ;  /* 0x8000000c37377e21 */ /* 0x000fe20008010000 */
[----:B------:R-:W-:Y:S01]  /*2cb0*/  FFMA.FTZ R41, R41, R38, R44 ;  /* 0x0000002629297223 */ /* 0x000fe2000001002c */
[----:B------:R-:W-:Y:S01]  /*2cc0*/  FFMA.FTZ R37, R43, R46, R66 ;  /* 0x0000002e2b257223 */ /* 0x000fe20000010042 */
[----:B------:R-:W-:Y:S01]  /*2cd0*/  FADD.FTZ R49, R49, -UR12 ;  /* 0x8000000c31317e21 */ /* 0x000fe20008010000 */
[----:B------:R-:W-:Y:S01]  /*2ce0*/  FFMA.FTZ R44, R45, R68, R70 ;  /* 0x000000442d2c7223 */ /* 0x000fe20000010046 */
[----:B------:R-:W-:-:S02]  /*2cf0*/  HADD2.F32 R39, -RZ, R15.H0_H0 ;  /* 0x2000000fff277230 */ /* 0x000fc40000004100 */
[----:B------:R-:W-:Y:S01]  /*2d00*/  FMUL.FTZ R38, R59, UR19 ;  /* 0x000000133b267c20 */ /* 0x000fe20008410000 */
[--C-:B------:R-:W-:Y:S02]  /*2d10*/  HADD2.F32 R43, -RZ, R30.reuse.H0_H0 ;  /* 0x2000001eff2b7230 */ /* 0x100fe40000004100 */
[----:B------:R-:W-:Y:S01]  /*2d20*/  FMUL.FTZ R57, R57, UR19 ;  /* 0x0000001339397c20 */ /* 0x000fe20008410000 */
[----:B------:R-:W-:Y:S02]  /*2d30*/  HADD2.F32 R46, -RZ, R15.H1_H1 ;  /* 0x3000000fff2e7230 */ /* 0x000fe40000004100 */
[----:B------:R-:W-:Y:S01]  /*2d40*/  FMUL.FTZ R55, R55, UR19 ;  /* 0x0000001337377c20 */ /* 0x000fe20008410000 */
[----:B------:R-:W-:Y:S02]  /*2d50*/  HADD2.F32 R66, -RZ, R30.H1_H1 ;  /* 0x3000001eff427230 */ /* 0x000fe40000004100 */
[----:B------:R-:W-:Y:S01]  /*2d60*/  FMUL.FTZ R49, R49, UR19 ;  /* 0x0000001331317c20 */ /* 0x000fe20008410000 */
[----:B------:R-:W-:-:S02]  /*2d70*/  HADD2.F32 R68, -RZ, R14.H0_H0 ;  /* 0x2000000eff447230 */ /* 0x000fc40000004100 */
[----:B------:R-:W-:Y:S01]  /*2d80*/  FADD.FTZ R77, R77, -UR12 ;  /* 0x8000000c4d4d7e21 */ /* 0x000fe20008010000 */
[--C-:B------:R-:W-:Y:S02]  /*2d90*/  HADD2.F32 R70, -RZ, R31.reuse.H0_H0 ;  /* 0x2000001fff467230 */ /* 0x100fe40000004100 */
[----:B------:R-:W-:Y:S01]  /*2da0*/  FADD.FTZ R61, R61, -UR12 ;  /* 0x8000000c3d3d7e21 */ /* 0x000fe20008010000 */
[----:B------:R-:W-:Y:S02]  /*2db0*/  HADD2.F32 R72, -RZ, R14.H1_H1 ;  /* 0x3000000eff487230 */ /* 0x000fe40000004100 */
[----:B------:R-:W-:Y:S01]  /*2dc0*/  FFMA.FTZ R38, R38, R39, R43 ;  /* 0x0000002726267223 */ /* 0x000fe2000001002b */
[----:B------:R-:W-:Y:S02]  /*2dd0*/  HADD2.F32 R74, -RZ, R31.H1_H1 ;  /* 0x3000001fff4a7230 */ /* 0x000fe40000004100 */
[----:B------:R-:W-:Y:S01]  /*2de0*/  FADD.FTZ R63, R63, -UR12 ;  /* 0x8000000c3f3f7e21 */ /* 0x000fe20008010000 */
[----:B------:R-:W-:Y:S01]  /*2df0*/  FADD.FTZ R65, R65, -UR12 ;  /* 0x8000000c41417e21 */ /* 0x000fe20008010000 */
[----:B------:R-:W-:Y:S01]  /*2e00*/  FFMA.FTZ R43, R57, R46, R66 ;  /* 0x0000002e392b7223 */ /* 0x000fe20000010042 */
[----:B------:R-:W-:Y:S01]  /*2e10*/  FFMA.FTZ R68, R55, R68, R70 ;  /* 0x0000004437447223 */ /* 0x000fe20000010046 */
[----:B------:R-:W-:-:S02]  /*2e20*/  HADD2.F32 R45, -RZ, R13.H0_H0 ;  /* 0x2000000dff2d7230 */ /* 0x000fc40000004100 */
[----:B------:R-:W-:Y:S01]  /*2e30*/  FFMA.FTZ R39, R49, R72, R74 ;  /* 0x0000004831277223 */ /* 0x000fe2000001004a */
[--C-:B------:R-:W-:Y:S02]  /*2e40*/  HADD2.F32 R47, -RZ, R24.reuse.H0_H0 ;  /* 0x20000018ff2f7230 */ /* 0x100fe40000004100 */
[----:B------:R-:W-:Y:S01]  /*2e50*/  FMUL.FTZ R46, R77, UR19 ;  /* 0x000000134d2e7c20 */ /* 0x000fe20008410000 */
[----:B------:R-:W-:Y:S02]  /*2e60*/  HADD2.F32 R66, -RZ, R13.H1_H1 ;  /* 0x3000000dff427230 */ /* 0x000fe40000004100 */
[----:B------:R-:W-:Y:S01]  /*2e70*/  FMUL.FTZ R61, R61, UR19 ;  /* 0x000000133d3d7c20 */ /* 0x000fe20008410000 */
[----:B------:R-:W-:Y:S02]  /*2e80*/  HADD2.F32 R70, -RZ, R24.H1_H1 ;  /* 0x30000018ff467230 */ /* 0x000fe40000004100 */
[----:B------:R-:W-:Y:S01]  /*2e90*/  FMUL.FTZ R63, R63, UR19 ;  /* 0x000000133f3f7c20 */ /* 0x000fe20008410000 */
[----:B------:R-:W-:-:S02]  /*2ea0*/  HADD2.F32 R72, -RZ, R12.H0_H0 ;  /* 0x2000000cff487230 */ /* 0x000fc40000004100 */
[----:B------:R-:W-:Y:S01]  /*2eb0*/  FMUL.FTZ R65, R65, UR19 ;  /* 0x0000001341417c20 */ /* 0x000fe20008410000 */
[--C-:B------:R-:W-:Y:S02]  /*2ec0*/  HADD2.F32 R74, -RZ, R25.reuse.H0_H0 ;  /* 0x20000019ff4a7230 */ /* 0x100fe40000004100 */
[----:B------:R-:W-:Y:S01]  /*2ed0*/  FFMA.FTZ R46, R46, R45, R47 ;  /* 0x0000002d2e2e7223 */ /* 0x000fe2000001002f */
[----:B------:R-:W-:Y:S02]  /*2ee0*/  HADD2.F32 R76, -RZ, R12.H1_H1 ;  /* 0x3000000cff4c7230 */ /* 0x000fe40000004100 */
[----:B------:R-:W-:Y:S01]  /*2ef0*/  FADD.FTZ R69, R69, -UR12 ;  /* 0x8000000c45457e21 */ /* 0x000fe20008010000 */
[----:B------:R-:W-:Y:S02]  /*2f00*/  HADD2.F32 R78, -RZ, R25.H1_H1 ;  /* 0x30000019ff4e7230 */ /* 0x000fe40000004100 */
[----:B------:R-:W-:Y:S01]  /*2f10*/  FFMA.FTZ R45, R61, R66, R70 ;  /* 0x000000423d2d7223 */ /* 0x000fe20000010046 */
[----:B------:R-:W-:Y:S01]  /*2f20*/  FADD.FTZ R75, R75, -UR12 ;  /* 0x8000000c4b4b7e21 */ /* 0x000fe20008010000 */
[----:B------:R-:W-:Y:S01]  /*2f30*/  FFMA.FTZ R66, R63, R72, R74 ;  /* 0x000000483f427223 */ /* 0x000fe2000001004a */
[----:B------:R-:W-:Y:S01]  /*2f40*/  FADD.FTZ R79, R79, -UR12 ;  /* 0x8000000c4f4f7e21 */ /* 0x000fe20008010000 */
[----:B------:R-:W-:Y:S01]  /*2f50*/  FFMA.FTZ R47, R65, R76, R78 ;  /* 0x0000004c412f7223 */ /* 0x000fe2000001004e */
[----:B------:R-:W-:-:S02]  /*2f60*/  HADD2.F32 R72, -RZ, R11.H1_H1 ;  /* 0x3000000bff487230 */ /* 0x000fc40000004100 */
[----:B------:R-:W-:Y:S01]  /*2f70*/  FMUL.FTZ R55, R69, UR19 ;  /* 0x0000001345377c20 */ /* 0x000fe20008410000 */
[----:B------:R-:W-:Y:S02]  /*2f80*/  HADD2.F32 R76, -RZ, R26.H1_H1 ;  /* 0x3000001aff4c7230 */ /* 0x000fe40000004100 */
[----:B------:R-:W-:Y:S01]  /*2f90*/  FADD.FTZ R67, R67, -UR12 ;  /* 0x8000000c43437e21 */ /* 0x000fe20008010000 */
[--C-:B------:R-:W-:Y:S02]  /*2fa0*/  HADD2.F32 R78, -RZ, R10.reuse.H0_H0 ;  /* 0x2000000aff4e7230 */ /* 0x100fe40000004100 */
[----:B------:R-:W-:Y:S01]  /*2fb0*/  FMUL.FTZ R75, R75, UR19 ;  /* 0x000000134b4b7c20 */ /* 0x000fe20008410000 */
[----:B------:R-:W-:Y:S02]  /*2fc0*/  HADD2.F32 R80, -RZ, R27.H0_H0 ;  /* 0x2000001bff507230 */ /* 0x000fe40000004100 */
[----:B------:R-:W-:Y:S01]  /*2fd0*/  FMUL.FTZ R65, R79, UR19 ;  /* 0x000000134f417c20 */ /* 0x000fe20008410000 */
[----:B------:R-:W-:-:S02]  /*2fe0*/  HADD2.F32 R82, -RZ, R10.H1_H1 ;  /* 0x3000000aff527230 */ /* 0x000fc40000004100 */
[----:B------:R-:W-:Y:S01]  /*2ff0*/  FADD.FTZ R40, R40, -UR12 ;  /* 0x8000000c28287e21 */ /* 0x000fe20008010000 */
[----:B------:R-:W-:Y:S02]  /*3000*/  HADD2.F32 R84, -RZ, R27.H1_H1 ;  /* 0x3000001bff547230 */ /* 0x000fe40000004100 */
[----:B------:R-:W-:Y:S01]  /*3010*/  FADD.FTZ R87, R87, -UR12 ;  /* 0x8000000c57577e21 */ /* 0x000fe20008010000 */
[----:B------:R-:W-:Y:S02]  /*3020*/  HADD2.F32 R74, -RZ, R11.H0_H0 ;  /* 0x2000000bff4a7230 */ /* 0x000fe40000004100 */
[----:B------:R-:W-:Y:S01]  /*3030*/  FFMA.FTZ R55, R55, R72, R76 ;  /* 0x0000004837377223 */ /* 0x000fe2000001004c */
[----:B------:R-:W-:Y:S02]  /*3040*/  HADD2.F32 R70, -RZ, R26.H0_H0 ;  /* 0x2000001aff467230 */ /* 0x000fe40000004100 */
[----:B------:R-:W-:Y:S01]  /*3050*/  FADD.FTZ R85, R85, -UR12 ;  /* 0x8000000c55557e21 */ /* 0x000fe20008010000 */
[----:B------:R-:W-:Y:S01]  /*3060*/  FMUL.FTZ R67, R67, UR19 ;  /* 0x0000001343437c20 */ /* 0x000fe20008410000 */
        /* <DEDUP_REMOVED lines=10> */
[----:B------:R-:W-:Y:S01]  /*3110*/  FFMA.FTZ R74, R67, R74, R70 ;  /* 0x0000004a434a7223 */ /* 0x000fe20000010046 */
[----:B------:R-:W-:Y:S02]  /*3120*/  HADD2.F32 R82, -RZ, R21.H0_H0 ;  /* 0x20000015ff527230 */ /* 0x000fe40000004100 */
[----:B------:R-:W-:Y:S01]  /*3130*/  FADD.FTZ R93, R93, -UR12 ;  /* 0x8000000c5d5d7e21 */ /* 0x000fe20008010000 */
[----:B------:R-:W-:Y:S01]  /*3140*/  FFMA.FTZ R70, R40, R49, R51 ;  /* 0x0000003128467223 */ /* 0x000fe20000010033 */
[----:B------:R-:W-:Y:S01]  /*3150*/  FFMA.FTZ R49, R87, R72, R78 ;  /* 0x0000004857317223 */ /* 0x000fe2000001004e */
[----:B------:R-:W-:Y:S02]  /*3160*/  HADD2.F32 R61, -RZ, R6.H0_H0 ;  /* 0x20000006ff3d7230 */ /* 0x000fe40000004100 */
[----:B------:R-:W-:Y:S01]  /*3170*/  FFMA.FTZ R72, R85, R80, R82 ;  /* 0x0000005055487223 */ /* 0x000fe20000010052 */
[----:B------:R-:W-:Y:S02]  /*3180*/  HADD2.F32 R63, -RZ, R23.H0_H0 ;  /* 0x20000017ff3f7230 */ /* 0x000fe40000004100 */
[----:B------:R-:W-:Y:S01]  /*3190*/  FMUL.FTZ R82, R93, UR19 ;  /* 0x000000135d527c20 */ /* 0x000fe20008410000 */
[----:B------:R-:W-:Y:S01]  /*31a0*/  FADD.FTZ R91, R91, -UR12 ;  /* 0x8000000c5b5b7e21 */ /* 0x000fe20008010000 */
[----:B------:R-:W-:Y:S01]  /*31b0*/  FADD.FTZ R62, R62, -UR12 ;  /* 0x8000000c3e3e7e21 */ /* 0x000fe20008010000 */
[----:B------:R-:W-:Y:S01]  /*31c0*/  FADD.FTZ R89, R89, -UR12 ;  /* 0x8000000c59597e21 */ /* 0x000fe20008010000 */
[----:B------:R-:W-:Y:S01]  /*31d0*/  FADD.FTZ R58, R58, -UR12 ;  /* 0x8000000c3a3a7e21 */ /* 0x000fe20008010000 */
[----:B------:R-:W-:-:S02]  /*31e0*/  HADD2.F32 R40, -RZ, R7.H1_H1 ;  /* 0x30000007ff287230 */ /* 0x000fc40000004100 */
[----:B------:R-:W-:Y:S01]  /*31f0*/  FFMA.FTZ R82, R82, R61, R63 ;  /* 0x0000003d52527223 */ /* 0x000fe2000001003f */
[--C-:B------:R-:W-:Y:S02]  /*3200*/  HADD2.F32 R78, -RZ, R22.reuse.H1_H1 ;  /* 0x30000016ff4e7230 */ /* 0x100fe40000004100 */
[----:B------:R-:W-:Y:S01]  /*3210*/  FMUL.FTZ R71, R91, UR19 ;  /* 0x000000135b477c20 */ /* 0x000fe20008410000 */
[----:B------:R-:W-:Y:S02]  /*3220*/  HADD2.F32 R57, -RZ, R7.H0_H0 ;  /* 0x20000007ff397230 */ /* 0x000fe40000004100 */
[----:B------:R-:W-:Y:S01]  /*3230*/  FMUL.FTZ R62, R62, UR19 ;  /* 0x000000133e3e7c20 */ /* 0x000fe20008410000 */
[----:B------:R-:W-:Y:S02]  /*3240*/  HADD2.F32 R59, -RZ, R22.H0_H0 ;  /* 0x20000016ff3b7230 */ /* 0x000fe40000004100 */
[----:B------:R-:W-:Y:S01]  /*3250*/  FMUL.FTZ R80, R89, UR19 ;  /* 0x0000001359507c20 */ /* 0x000fe20008410000 */
[----:B------:R-:W-:-:S02]  /*3260*/  HADD2.F32 R69, -RZ, R4.H0_H0 ;  /* 0x20000004ff457230 */ /* 0x000fc40000004100 */
[----:B------:R-:W-:Y:S01]  /*3270*/  FMUL.FTZ R58, R58, UR19 ;  /* 0x000000133a3a7c20 */ /* 0x000fe20008410000 */
[--C-:B------:R-:W-:Y:S02]  /*3280*/  HADD2.F32 R63, -RZ, R17.reuse.H0_H0 ;  /* 0x20000011ff3f7230 */ /* 0x100fe40000004100 */
[----:B------:R-:W-:Y:S01]  /*3290*/  FADD.FTZ R64, R64, -UR12 ;  /* 0x8000000c40407e21 */ /* 0x000fe20008010000 */
[----:B------:R-:W-:Y:S02]  /*32a0*/  HADD2.F32 R75, -RZ, R4.H1_H1 ;  /* 0x30000004ff4b7230 */ /* 0x000fe40000004100 */
[----:B------:R-:W-:Y:S01]  /*32b0*/  FFMA.FTZ R71, R71, R40, R78 ;  /* 0x0000002847477223 */ /* 0x000fe2000001004e */
[----:B------:R-:W-:Y:S02]  /*32c0*/  HADD2.F32 R77, -RZ, R17.H1_H1 ;  /* 0x30000011ff4d7230 */ /* 0x000fe40000004100 */
[----:B------:R-:W-:Y:S01]  /*32d0*/  FADD.FTZ R42, R42, -UR12 ;  /* 0x8000000c2a2a7e21 */ /* 0x000fe20008010000 */
[----:B------:R-:W-:Y:S01]  /*32e0*/  FFMA.FTZ R80, R80, R57, R59 ;  /* 0x0000003950507223 */ /* 0x000fe2000001003b */
[----:B------:R-:W-:Y:S01]  /*32f0*/  FFMA.FTZ R69, R58, R69, R63 ;  /* 0x000000453a457223 */ /* 0x000fe2000001003f */
[----:B------:R-:W-:-:S02]  /*3300*/  HADD2.F32 R57, -RZ, R5.H0_H0 ;  /* 0x20000005ff397230 */ /* 0x000fc40000004100 */
[----:B------:R-:W-:Y:S01]  /*3310*/  FFMA.FTZ R78, R62, R75, R77 ;  /* 0x0000004b3e4e7223 */ /* 0x000fe2000001004d */
[----:B------:R-:W-:Y:S01]  /*3320*/  HADD2.F32 R59, -RZ, R16.H0_H0 ;  /* 0x20000010ff3b7230 */ /* 0x000fe20000004100 */
[----:B------:R-:W1:Y:S01]  /*3330*/  LDC.64 R62, c[0x0][0x428] ;  /* 0x00010a00ff3e7b82 */ /* 0x000e620000000a00 */
[----:B------:R-:W-:Y:S01]  /*3340*/  FMUL.FTZ R64, R64, UR19 ;  /* 0x0000001340407c20 */ /* 0x000fe20008410000 */
[----:B------:R-:W-:Y:S02]  /*3350*/  HADD2.F32 R73, -RZ, R6.H1_H1 ;  /* 0x30000006ff497230 */ /* 0x000fe40000004100 */
[----:B------:R-:W-:Y:S01]  /*3360*/  FMUL.FTZ R42, R42, UR19 ;  /* 0x000000132a2a7c20 */ /* 0x000fe20008410000 */
[----:B------:R-:W-:Y:S02]  /*3370*/  HADD2.F32 R67, -RZ, R23.H1_H1 ;  /* 0x30000017ff437230 */ /* 0x000fe40000004100 */
[----:B------:R-:W-:Y:S01]  /*3380*/  FADD.FTZ R50, R50, -UR12 ;  /* 0x8000000c32327e21 */ /* 0x000fe20008010000 */
[----:B------:R-:W-:Y:S01]  /*3390*/  FADD.FTZ R60, R60, -UR12 ;  /* 0x8000000c3c3c7e21 */ /* 0x000fe20008010000 */
[----:B------:R-:W-:Y:S01]  /*33a0*/  FFMA.FTZ R64, R64, R57, R59 ;  /* 0x0000003940407223 */ /* 0x000fe2000001003b */
[----:B------:R-:W-:-:S02]  /*33b0*/  HADD2.F32 R75, -RZ, R3.H0_H0 ;  /* 0x20000003ff4b7230 */ /* 0x000fc40000004100 */
[----:B------:R-:W-:Y:S01]  /*33c0*/  FFMA.FTZ R73, R42, R73, R67 ;  /* 0x000000492a497223 */ /* 0x000fe20000010043 */
[----:B------:R-:W-:Y:S02]  /*33d0*/  HADD2.F32 R57, -RZ, R18.H0_H0 ;  /* 0x20000012ff397230 */ /* 0x000fe40000004100 */
[----:B------:R-:W-:Y:S01]  /*33e0*/  FADD.FTZ R81, R81, -UR12 ;  /* 0x8000000c51517e21 */ /* 0x000fe20008010000 */
[----:B------:R-:W-:Y:S01]  /*33f0*/  FMUL.FTZ R50, R50, UR19 ;  /* 0x0000001332327c20 */ /* 0x000fe20008410000 */
[----:B------:R-:W-:Y:S02]  /*3400*/  HADD2.F32 R67, -RZ, R5.H1_H1 ;  /* 0x30000005ff437230 */ /* 0x000fe40000004100 */
[----:B------:R-:W-:Y:S01]  /*3410*/  FMUL.FTZ R60, R60, UR19 ;  /* 0x000000133c3c7c20 */ /* 0x000fe20008410000 */
[----:B------:R-:W-:Y:S02]  /*3420*/  HADD2.F32 R61, -RZ, R16.H1_H1 ;  /* 0x30000010ff3d7230 */ /* 0x000fe40000004100 */
[----:B------:R-:W-:Y:S01]  /*3430*/  FADD.FTZ R48, R48, -UR12 ;  /* 0x8000000c30307e21 */ /* 0x000fe20008010000 */
[----:B------:R-:W-:-:S02]  /*3440*/  HADD2.F32 R40, -RZ, R3.H1_H1 ;  /* 0x30000003ff287230 */ /* 0x000fc40000004100 */
[----:B------:R-:W-:Y:S01]  /*3450*/  FMUL.FTZ R81, R81, UR19 ;  /* 0x0000001351517c20 */ /* 0x000fe20008410000 */
[----:B------:R-:W-:Y:S02]  /*3460*/  HADD2.F32 R42, -RZ, R18.H1_H1 ;  /* 0x30000012ff2a7230 */ /* 0x000fe40000004100 */
[----:B------:R-:W-:Y:S01]  /*3470*/  FFMA.FTZ R75, R50, R75, R57 ;  /* 0x0000004b324b7223 */ /* 0x000fe20000010039 */
[----:B------:R-:W-:Y:S01]  /*3480*/  FADD.FTZ R83, R83, -UR12 ;  /* 0x8000000c53537e21 */ /* 0x000fe20008010000 */
[----:B------:R-:W-:Y:S01]  /*3490*/  MOV R57, UR5 ;  /* 0x0000000500397c02 */ /* 0x000fe20008000f00 */
[----:B------:R-:W-:Y:S01]  /*34a0*/  FFMA.FTZ R67, R60, R67, R61 ;  /* 0x000000433c437223 */ /* 0x000fe2000001003d */
[----:B------:R-:W-:Y:S01]  /*34b0*/  FADD.FTZ R56, R56, -UR12 ;  /* 0x8000000c38387e21 */ /* 0x000fe20008010000 */
[----:B------:R-:W-:Y:S02]  /*34c0*/  HADD2.F32 R59, -RZ, R2.H0_H0 ;  /* 0x20000002ff3b7230 */ /* 0x000fe40000004100 */
[----:B------:R-:W-:Y:S01]  /*34d0*/  FMUL.FTZ R48, R48, UR19 ;  /* 0x0000001330307c20 */ /* 0x000fe20008410000 */
[----:B------:R-:W-:-:S02]  /*34e0*/  HADD2.F32 R61, -RZ, R19.H0_H0 ;  /* 0x20000013ff3d7230 */ /* 0x000fc40000004100 */
[----:B------:R-:W-:Y:S01]  /*34f0*/  FFMA.FTZ R50, R81, R40, R42 ;  /* 0x0000002851327223 */ /* 0x000fe2000001002a */
[----:B------:R-:W-:Y:S02]  /*3500*/  HADD2.F32 R84, -RZ, R8.H1_H1 ;  /* 0x30000008ff547230 */ /* 0x000fe40000004100 */
[----:B------:R-:W-:Y:S01]  /*3510*/  FMUL.FTZ R83, R83, UR19 ;  /* 0x0000001353537c20 */ /* 0x000fe20008410000 */
[----:B------:R-:W-:Y:S01]  /*3520*/  HADD2.F32 R86, -RZ, R21.H1_H1 ;  /* 0x30000015ff567230 */ /* 0x000fe20000004100 */
[----:B------:R-:W-:Y:S01]  /*3530*/  LEA.HI.SX32 R57, R57, R54, 0x1d ;  /* 0x0000003639397211 */ /* 0x000fe200078feaff */
[----:B------:R-:W-:Y:S02]  /*3540*/  HADD2.F32 R77, -RZ, R2.H1_H1 ;  /* 0x30000002ff4d7230 */ /* 0x000fe40000004100 */
[----:B------:R-:W-:Y:S01]  /*3550*/  FMUL.FTZ R56, R56, UR19 ;  /* 0x0000001338387c20 */ /* 0x000fe20008410000 */
[----:B------:R-:W-:Y:S02]  /*3560*/  HADD2.F32 R81, -RZ, R19.H1_H1 ;  /* 0x30000013ff517230 */ /* 0x000fe40000004100 */
[----:B------:R-:W-:Y:S01]  /*3570*/  FFMA.FTZ R48, R48, R59, R61 ;  /* 0x0000003b30307223 */ /* 0x000fe2000001003d */
[----:B------:R-:W-:Y:S01]  /*3580*/  FFMA.FTZ R51, R83, R84, R86 ;  /* 0x0000005453337223 */ /* 0x000fe20000010056 */
[----:B------:R-:W-:-:S02]  /*3590*/  IADD3 R59, PT, PT, R57, 0x80, RZ ;  /* 0x00000080393b7810 */ /* 0x000fc40007ffe0ff */
[C---:B------:R-:W-:Y:S01]  /*35a0*/  IADD3 R61, PT, PT, R57.reuse, 0x100, RZ ;  /* 0x00000100393d7810 */ /* 0x040fe20007ffe0ff */
[----:B------:R-:W-:Y:S01]  /*35b0*/  FFMA.FTZ R77, R56, R77, R81 ;  /* 0x0000004d384d7223 */ /* 0x000fe20000010051 */
[C---:B------:R-:W-:Y:S01]  /*35c0*/  IADD3 R79, PT, PT, R57.reuse, 0x180, RZ ;  /* 0x00000180394f7810 */ /* 0x040fe20007ffe0ff */
[--C-:B-1----:R-:W-:Y:S01]  /*35d0*/  IMAD.WIDE.U32 R56, R57, 0x10, R62.reuse ;  /* 0x0000001039387825 */ /* 0x102fe200078e003e */
[----:B------:R-:W-:Y:S02]  /*35e0*/  F2FP.F16.F32.PACK_AB R39, R39, R68 ;  /* 0x000000442727723e */ /* 0x000fe400000000ff */
[----:B------:R-:W-:Y:S01]  /*35f0*/  F2FP.F16.F32.PACK_AB R38, R43, R38 ;  /* 0x000000262b26723e */ /* 0x000fe200000000ff */
[--C-:B------:R-:W-:Y:S01]  /*3600*/  IMAD.WIDE.U32 R58, R59, 0x10, R62.reuse ;  /* 0x000000103b3a7825 */ /* 0x100fe200078e003e */
[----:B------:R-:W-:Y:S02]  /*3610*/  F2FP.F16.F32.PACK_AB R37, R44, R37 ;  /* 0x000000252c25723e */ /* 0x000fe400000000ff */
[----:B------:R-:W-:Y:S01]  /*3620*/  F2FP.F16.F32.PACK_AB R36, R41, R36 ;  /* 0x000000242924723e */ /* 0x000fe200000000ff */
[----:B------:R-:W-:Y:S01]  /*3630*/  IMAD.WIDE.U32 R60, R61, 0x10, R62 ;  /* 0x000000103d3c7825 */ /* 0x000fe200078e003e */
[----:B------:R-:W-:-:S02]  /*3640*/  F2FP.F16.F32.PACK_AB R40, R45, R46 ;  /* 0x0000002e2d28723e */ /* 0x000fc400000000ff */
[----:B------:R-:W-:Y:S01]  /*3650*/  F2FP.F16.F32.PACK_AB R43, R65, R76 ;  /* 0x0000004c412b723e */ /* 0x000fe200000000ff */
[----:B------:R-:W-:Y:S01]  /*3660*/  IMAD.WIDE.U32 R62, R79, 0x10, R62 ;  /* 0x000000104f3e7825 */ /* 0x000fe200078e003e */
[----:B------:R-:W-:Y:S01]  /*3670*/  F2FP.F16.F32.PACK_AB R42, R55, R74 ;  /* 0x0000004a372a723e */ /* 0x000fe200000000ff */
[----:B------:R2:W-:Y:S01]  /*3680*/  STG.E.128 desc[UR14][R56.64], R36 ;  /* 0x0000002438007986 */ /* 0x0005e2000c101d0e */
[----:B------:R-:W-:Y:S02]  /*3690*/  F2FP.F16.F32.PACK_AB R41, R47, R66 ;  /* 0x000000422f29723e */ /* 0x000fe400000000ff */
[----:B------:R-:W-:Y:S02]  /*36a0*/  F2FP.F16.F32.PACK_AB R45, R51, R72 ;  /* 0x00000048332d723e */ /* 0x000fe400000000ff */
[----:B------:R-:W-:Y:S01]  /*36b0*/  F2FP.F16.F32.PACK_AB R47, R73, R82 ;  /* 0x00000052492f723e */ /* 0x000fe200000000ff */
[----:B------:R2:W-:Y:S01]  /*36c0*/  STG.E.128 desc[UR14][R58.64], R40 ;  /* 0x000000283a007986 */ /* 0x0005e2000c101d0e */
[----:B------:R-:W-:-:S02]  /*36d0*/  F2FP.F16.F32.PACK_AB R46, R71, R80 ;  /* 0x00000050472e723e */ /* 0x000fc400000000ff */
[----:B------:R-:W-:Y:S02]  /*36e0*/  F2FP.F16.F32.PACK_AB R44, R49, R70 ;  /* 0x00000046312c723e */ /* 0x000fe400000000ff */
[----:B------:R-:W-:Y:S02]  /*36f0*/  F2FP.F16.F32.PACK_AB R51, R77, R48 ;  /* 0x000000304d33723e */ /* 0x000fe400000000ff */
[----:B------:R-:W-:Y:S01]  /*3700*/  F2FP.F16.F32.PACK_AB R50, R50, R75 ;  /* 0x0000004b3232723e */ /* 0x000fe200000000ff */
[----:B------:R2:W-:Y:S01]  /*3710*/  STG.E.128 desc[UR14][R60.64], R44 ;  /* 0x0000002c3c007986 */ /* 0x0005e2000c101d0e */
[----:B------:R-:W-:Y:S02]  /*3720*/  F2FP.F16.F32.PACK_AB R49, R78, R69 ;  /* 0x000000454e31723e */ /* 0x000fe400000000ff */
[----:B------:R-:W-:-:S05]  /*3730*/  F2FP.F16.F32.PACK_AB R48, R67, R64 ;  /* 0x000000404330723e */ /* 0x000fca00000000ff */
[----:B------:R2:W-:Y:S02]  /*3740*/  STG.E.128 desc[UR14][R62.64], R48 ;  /* 0x000000303e007986 */ /* 0x0005e4000c101d0e */
.L_x_2779:
[----:B0-----:R-:W-:Y:S02]  /*3750*/  UIADD3 UR7, UPT, UPT, UR7, UR20, URZ ;  /* 0x0000001407077290 */ /* 0x001fe4000fffe0ff */
[----:B------:R-:W-:Y:S02]  /*3760*/  UPLOP3.LUT UP1, UPT, UPT, UPT, UP1, 0x40, 0x4 ;  /* 0x000000000004789c */ /* 0x000fe40003f2e810 */
[----:B------:R-:W-:-:S09]  /*3770*/  UISETP.GE.AND UP0, UPT, UR7, UR21, UPT ;  /* 0x000000150700728c */ /* 0x000fd2000bf06270 */
[----:B------:R-:W-:Y:S05]  /*3780*/  BRA.U !UP0, `(.L_x_2780) ;  /* 0xffffffcd083c7547 */ /* 0x000fea000b83ffff */
[----:B------:R-:W-:Y:S05]  /*3790*/  EXIT ;  /* 0x000000000000794d */ /* 0x000fea0003800000 */
.L_x_2781:
        /* <DEDUP_REMOVED lines=14> */
.L_x_27217:


//--------------------- .text._ZN10layer_norm13ln_fwd_kernelINS_13Kernel_traitsI6__halfS2_S2_S2_fjLj4096ELj1ELj1ELj4ELj16ENS_18Kernel_traits_baseILj4096ES2_S2_S2_S2_fjLj128EEEEELb0ELb1ELb0ELb0EEEvNS_9FwdParamsE --------------------------
	.section	.text._ZN10layer_norm13ln_fwd_kernelINS_13Kernel_traitsI6__halfS2_S2_S2_fjLj4096ELj1ELj1ELj4ELj16ENS_18Kernel_traits_baseILj4096ES2_S2_S2_S2_fjLj128EEEEELb0ELb1ELb0ELb0EEEvNS_9FwdParamsE,"ax",@progbits
	.align	128
        .global         _ZN10layer_norm13ln_fwd_kernelINS_13Kernel_traitsI6__halfS2_S2_S2_fjLj4096ELj1ELj1ELj4ELj16ENS_18Kernel_traits_baseILj4096ES2_S2_S2_S2_fjLj128EEEEELb0ELb1ELb0ELb0EEEvNS_9FwdParamsE
        .type           _ZN10layer_norm13ln_fwd_kernelINS_13Kernel_traitsI6__halfS2_S2_S2_fjLj4096ELj1ELj1ELj4ELj16ENS_18Kernel_traits_baseILj4096ES2_S2_S2_S2_fjLj128EEEEELb0ELb1ELb0ELb0EEEvNS_9FwdParamsE,@function
        .size           _ZN10layer_norm13ln_fwd_kernelINS_13Kernel_traitsI6__halfS2_S2_S2_fjLj4096ELj1ELj1ELj4ELj16ENS_18Kernel_traits_baseILj4096ES2_S2_S2_S2_fjLj128EEEEELb0ELb1ELb0ELb0EEEvNS_9FwdParamsE,(.L_x_27218 - _ZN10layer_norm13ln_fwd_kernelINS_13Kernel_traitsI6__halfS2_S2_S2_fjLj4096ELj1ELj1ELj4ELj16ENS_18Kernel_traits_baseILj4096ES2_S2_S2_S2_fjLj128EEEEELb0ELb1ELb0ELb0EEEvNS_9FwdParamsE)
        .other          _ZN10layer_norm13ln_fwd_kernelINS_13Kernel_traitsI6__halfS2_S2_S2_fjLj4096ELj1ELj1ELj4ELj16ENS_18Kernel_traits_baseILj4096ES2_S2_S2_S2_fjLj128EEEEELb0ELb1ELb0ELb0EEEvNS_9FwdParamsE,@"STO_CUDA_ENTRY STV_DEFAULT"
_ZN10layer_norm13ln_fwd_kernelINS_13Kernel_traitsI6__halfS2_S2_S2_fjLj4096ELj1ELj1ELj4ELj16ENS_18Kernel_traits_baseILj4096ES2_S2_S2_S2_fjLj128EEEEELb0ELb1ELb0ELb0EEEvNS_9FwdParamsE:
.text._ZN10layer_norm13ln_fwd_kernelINS_13Kernel_traitsI6__halfS2_S2_S2_fjLj4096ELj1ELj1ELj4ELj16ENS_18Kernel_traits_baseILj4096ES2_S2_S2_S2_fjLj128EEEEELb0ELb1ELb0ELb0EEEvNS_9FwdParamsE:
        /* <DEDUP_REMOVED lines=13> */
[----:B------:R-:W-:Y:S02]  /*00d0*/  LOP3.LUT R6, R0, 0x1f, R7, 0xf8, !PT ;  /* 0x0000001f00067812 */ /* 0x000fe400078ef807 */
[----:B----4-:R-:W-:Y:S02]  /*00e0*/  MOV R4, UR4 ;  /* 0x0000000400047c02 */ /* 0x010fe40008000f00 */
[----:B------:R-:W-:-:S04]  /*00f0*/  LOP3.LUT R3, R6, 0x7f, RZ, 0x3c, !PT ;  /* 0x0000007f06037812 */ /* 0x000fc800078e3cff */
[----:B------:R-:W-:Y:S01]  /*0100*/  LEA.HI.SX32 R3, R2, R3, 0x1d ;  /* 0x0000000302037211 */ /* 0x000fe200078feaff */
[----:B---3--:R-:W-:Y:S06]  /*0110*/  BRA.U !UP0, `(.L_x_2783) ;  /* 0x0000000108b87547 */ /* 0x008fec000b800000 */
        /* <DEDUP_REMOVED lines=46> */
.L_x_2783:
        /* <DEDUP_REMOVED lines=20> */
[C---:B---3--:R-:W-:Y:S01]  /*0540*/  @P2 IMAD.WIDE.U32 R22, R65.reuse, 0x10, R14 ;  /* 0x0000001041162825 */ /* 0x048fe200078e000e */
[----:B------:R-:W-:-:S04]  /*0550*/  @P2 IADD3 R65, PT, PT, R65, 0x80, RZ ;  /* 0x0000008041412810 */ /* 0x000fc80007ffe0ff */
        /* <DEDUP_REMOVED lines=21> */
.L_x_2784:
[----:B------:R-:W-:Y:S05]  /*06b0*/  BSYNC.RECONVERGENT B0 ;  /* 0x0000000000007941 */ /* 0x000fea0003800200 */
.L_x_2782:
[----:B------:R-:W0:Y:S02]  /*06c0*/  LDCU UR4, c[0x0][0x384] ;  /* 0x00007080ff0477ac */ /* 0x000e240008000800 */
[----:B0-----:R-:W-:-:S13]  /*06d0*/  ISETP.GE.AND P0, PT, R4, UR4, PT ;  /* 0x0000000404007c0c */ /* 0x001fda000bf06270 */
[----:B------:R-:W-:Y:S05]  /*06e0*/  @P0 EXIT ;  /* 0x000000000000094d */ /* 0x000fea0003800000 */
[----:B------:R-:W-:Y:S01]  /*06f0*/  SHF.R.S32.HI R2, RZ, 0x3, R2 ;  /* 0x00000003ff027819 */ /* 0x000fe20000011402 */
[----:B------:R-:W0:Y:S01]  /*0700*/  LDC.64 R10, c[0x0][0x3e0] ;  /* 0x0000f800ff0a7b82 */ /* 0x000e220000000a00 */
[----:B------:R-:W1:Y:S02]  /*0710*/  LDCU.U8 UR4, c[0x0][0x410] ;  /* 0x00008200ff0477ac */ /* 0x000e640008000000 */
[C---:B------:R-:W-:Y:S02]  /*0720*/  LOP3.LUT R8, R2.reuse, 0x7f, RZ, 0xc0, !PT ;  /* 0x0000007f02087812 */ /* 0x040fe400078ec0ff */
[----:B------:R-:W-:Y:S01]  /*0730*/  SHF.L.U32 R2, R2, 0x1, RZ ;  /* 0x0000000102027819 */ /* 0x000fe200000006ff */
[----:B------:R-:W2:Y:S01]  /*0740*/  LDCU UR11, c[0x0][0x388] ;  /* 0x00007100ff0b77ac */ /* 0x000ea20008000800 */
[----:B------:R-:W-:Y:S01]  /*0750*/  VIADDMNMX R0, R8, -R0, RZ, !PT ;  /* 0x8000000008007246 */ /* 0x000fe200078001ff */
[----:B------:R-:W-:Y:S01]  /*0760*/  IMAD R8, R5, -0x20, R8 ;  /* 0xffffffe005087824 */ /* 0x000fe200078e0208 */
[----:B------:R-:W-:Y:S01]  /*0770*/  LOP3.LUT R9, R2, 0xffffff00, RZ, 0xc0, !PT ;  /* 0xffffff0002097812 */ /* 0x000fe200078ec0ff */
[----:B------:R-:W3:Y:S01]  /*0780*/  LDCU UR10, c[0x0][0x400] ;  /* 0x00008000ff0a77ac */ /* 0x000ee20008000800 */
[----:B------:R-:W-:-:S02]  /*0790*/  VIMNMX R0, PT, PT, R0, 0x20, PT ;  /* 0x0000002000007848 */ /* 0x000fc40003fe0100 */
[----:B------:R-:W-:Y:S01]  /*07a0*/  VIMNMX R8, PT, PT, RZ, R8, !PT ;  /* 0x00000008ff087248 */ /* 0x000fe20007fe0100 */
[----:B------:R-:W4:Y:S01]  /*07b0*/  LDCU.64 UR8, c[0x0][0x3a0] ;  /* 0x00007400ff0877ac */ /* 0x000f220008000a00 */
[----:B------:R-:W-:Y:S01]  /*07c0*/  LEA R0, R0, R9, 0x3 ;  /* 0x0000000900007211 */ /* 0x000fe200078e18ff */
[----:B------:R-:W-:-:S03]  /*07d0*/  UPLOP3.LUT UP1, UPT, UPT, UPT, UPT, 0x40, 0x4 ;  /* 0x000000000004789c */ /* 0x000fc60003f2e870 */
[----:B------:R-:W-:Y:S02]  /*07e0*/  I2FP.F32.U32 R2, R0 ;  /* 0x0000000000027245 */ /* 0x000fe40000201000 */
[----:B-1----:R-:W-:Y:S02]  /*07f0*/  ISETP.NE.AND P1, PT, RZ, UR4, PT ;  /* 0x00000004ff007c0c */ /* 0x002fe4000bf25270 */
[----:B------:R-:W-:Y:S02]  /*0800*/  VIMNMX R0, PT, PT, R8, 0x20, PT ;  /* 0x0000002008007848 */ /* 0x000fe40003fe0100 */
[----:B------:R-:W1:Y:S01]  /*0810*/  MUFU.RCP R2, R2 ;  /* 0x0000000200027308 */ /* 0x000e620000001000 */
[----:B0-----:R-:W-:Y:S02]  /*0820*/  ISETP.NE.U32.AND P0, PT, R10, RZ, PT ;  /* 0x000000ff0a00720c */ /* 0x001fe40003f05070 */
[----:B------:R-:W-:Y:S02]  /*0830*/  P2R R8, PR, RZ, 0x2 ;  /* 0x00000002ff087803 */ /* 0x000fe40000000000 */
[----:B------:R-:W-:-:S02]  /*0840*/  ISETP.NE.AND.EX P0, PT, R11, RZ, PT, P0 ;  /* 0x000000ff0b00720c */ /* 0x000fc40003f05300 */
[----:B-1234-:R-:W-:-:S11]  /*0850*/  LEA R0, R0, R9, 0x3 ;  /* 0x0000000900007211 */ /* 0x01efd600078e18ff */
.L_x_2811:
[----:B------:R-:W0:Y:S02]  /*0860*/  @P0 LDC.64 R76, c[0x0][0x3e0] ;  /* 0x0000f800ff4c0b82 */ /* 0x000e240000000a00 */
[----:B0-----:R-:W-:-:S06]  /*0870*/  @P0 IMAD.WIDE R76, R4, 0x2, R76 ;  /* 0x00000002044c0825 */ /* 0x001fcc00078e024c */
[----:B------:R-:W2:Y:S01]  /*0880*/  @P0 LDG.E.U16 R76, desc[UR6][R76.64] ;  /* 0x000000064c4c0981 */ /* 0x000ea2000c1e1500 */
[----:B------:R-:W-:Y:S01]  /*0890*/  IMAD R78, R4, UR11, RZ ;  /* 0x0000000b044e7c24 */ /* 0x000fe2000f8e02ff */
[----:B------:R-:W-:Y:S01]  /*08a0*/  ISETP.GE.U32.AND P1, PT, R3, 0x80, PT ;  /* 0x000000800300780c */ /* 0x000fe20003f26070 */
[----:B------:R-:W-:Y:S01]  /*08b0*/  HFMA2 R100, -RZ, RZ, 1.875, 0 ;  /* 0x3f800000ff647431 */ /* 0x000fe200000001ff */
[----:B------:R-:W-:Y:S02]  /*08c0*/  BSSY.RECONVERGENT B0, `(.L_x_2785) ;  /* 0x0000065000007945 */ /* 0x000fe40003800200 */
[----:B------:R-:W-:-:S04]  /*08d0*/  SHF.R.S32.HI R79, RZ, 0x1f, R78 ;  /* 0x0000001fff4f7819 */ /* 0x000fc8000001144e */
[----:B------:R-:W-:-:S04]  /*08e0*/  LEA.HI R79, R79, R78, RZ, 0x3 ;  /* 0x0000004e4f4f7211 */ /* 0x000fc800078f18ff */
[----:B------:R-:W-:-:S04]  /*08f0*/  LEA.HI.SX32 R97, R79, R6, 0x1d ;  /* 0x000000064f617211 */ /* 0x000fc800078feaff */
[----:B------:R-:W-:Y:S01]  /*0900*/  MOV R101, R97 ;  /* 0x0000006100657202 */ /* 0x000fe20000000f00 */
[----:B--2---:R-:W-:Y:S01]  /*0910*/  @P0 HADD2.F32 R100, -RZ, R76.H0_H0 ;  /* 0x2000004cff640230 */ /* 0x004fe20000004100 */
        /* <DEDUP_REMOVED lines=10> */
[----:B-----5:R-:W-:Y:S02]  /*09c0*/  HADD2.F32 R23, -RZ, R76.H0_H0 ;  /* 0x2000004cff177230 */ /* 0x020fe40000004100 */
[----:B------:R-:W-:Y:S02]  /*09d0*/  HADD2.F32 R83, -RZ, R77.H0_H0 ;  /* 0x2000004dff537230 */ /* 0x000fe40000004100 */
[----:B------:R-:W-:Y:S02]  /*09e0*/  HADD2.F32 R85, -RZ, R78.H0_H0 ;  /* 0x2000004eff557230 */ /* 0x000fe40000004100 */
[-C--:B------:R-:W-:Y:S01]  /*09f0*/  FMUL.FTZ R23, R23, R100.reuse ;  /* 0x0000006417177220 */ /* 0x080fe20000410000 */
[----:B------:R-:W-:Y:S02]  /*0a00*/  HADD2.F32 R101, -RZ, R79.H0_H0 ;  /* 0x2000004fff657230 */ /* 0x000fe40000004100 */
[----:B------:R-:W-:Y:S01]  /*0a10*/  FMUL.FTZ R83, R83, R100 ;  /* 0x0000006453537220 */ /* 0x000fe20000410000 */
[----:B------:R-:W-:-:S02]  /*0a20*/  HADD2.F32 R81, -RZ, R76.H1_H1 ;  /* 0x3000004cff517230 */ /* 0x000fc40000004100 */
[-C--:B------:R-:W-:Y:S01]  /*0a30*/  FMUL.FTZ R85, R85, R100.reuse ;  /* 0x0000006455557220 */ /* 0x080fe20000410000 */
[----:B------:R-:W-:Y:S02]  /*0a40*/  HADD2.F32 R99, -RZ, R78.H1_H1 ;  /* 0x3000004eff637230 */ /* 0x000fe40000004100 */
[-C--:B------:R-:W-:Y:S01]  /*0a50*/  FMUL.FTZ R101, R101, R100.reuse ;  /* 0x0000006465657220 */ /* 0x080fe20000410000 */
[----:B------:R-:W-:Y:S02]  /*0a60*/  HADD2.F32 R80, -RZ, R60.H0_H0 ;  /* 0x2000003cff507230 */ /* 0x000fe40000004100 */
[----:B------:R-:W-:Y:S02]  /*0a70*/  HADD2.F32 R22, -RZ, R61.H0_H0 ;  /* 0x2000003dff167230 */ /* 0x000fe40000004100 */
[----:B------:R-:W-:Y:S01]  /*0a80*/  FMUL.FTZ R99, R99, R100 ;  /* 0x0000006463637220 */ /* 0x000fe20000410000 */
[----:B------:R-:W-:Y:S02]  /*0a90*/  HADD2.F32 R76, -RZ, R62.H0_H0 ;  /* 0x2000003eff4c7230 */ /* 0x000fe40000004100 */
[----:B------:R-:W-:-:S02]  /*0aa0*/  HADD2.F32 R98, -RZ, R63.H0_H0 ;  /* 0x2000003fff627230 */ /* 0x000fc40000004100 */
[----:B------:R-:W-:Y:S02]  /*0ab0*/  HADD2.F32 R77, -RZ, R77.H1_H1 ;  /* 0x3000004dff4d7230 */ /* 0x000fe40000004100 */
[----:B------:R-:W-:Y:S02]  /*0ac0*/  HADD2.F32 R79, -RZ, R79.H1_H1 ;  /* 0x3000004fff4f7230 */ /* 0x000fe40000004100 */
[----:B------:R-:W-:Y:S02]  /*0ad0*/  HADD2.F32 R104, -RZ, R62.H1_H1 ;  /* 0x3000003eff687230 */ /* 0x000fe40000004100 */
[-C--:B------:R-:W-:Y:S01]  /*0ae0*/  FMUL.FTZ R77, R77, R100.reuse ;  /* 0x000000644d4d7220 */ /* 0x080fe20000410000 */
[----:B------:R-:W-:Y:S02]  /*0af0*/  HADD2.F32 R108, -RZ, R63.H1_H1 ;  /* 0x3000003fff6c7230 */ /* 0x000fe40000004100 */
[----:B------:R-:W-:Y:S01]  /*0b00*/  FMUL.FTZ R79, R79, R100 ;  /* 0x000000644f4f7220 */ /* 0x000fe20000410000 */
[----:B--2---:R-:W-:-:S02]  /*0b10*/  HADD2.F32 R18, -RZ, R72.H0_H0 ;  /* 0x20000048ff127230 */ /* 0x004fc40000004100 */
[----:B------:R-:W-:Y:S02]  /*0b20*/  HADD2.F32 R20, -RZ, R73.H0_H0 ;  /* 0x20000049ff147230 */ /* 0x000fe40000004100 */
[----:B------:R-:W-:Y:S02]  /*0b30*/  HADD2.F32 R78, -RZ, R74.H0_H0 ;  /* 0x2000004aff4e7230 */ /* 0x000fe40000004100 */
[----:B------:R-:W-:Y:S01]  /*0b40*/  FFMA.FTZ R80, R23, R80, R18 ;  /* 0x0000005017507223 */ /* 0x000fe20000010012 */
[--C-:B------:R-:W-:Y:S02]  /*0b50*/  HADD2.F32 R102, -RZ, R75.reuse.H0_H0 ;  /* 0x2000004bff667230 */ /* 0x100fe40000004100 */
[----:B------:R-:W-:Y:S01]  /*0b60*/  FFMA.FTZ R22, R83, R22, R20 ;  /* 0x0000001653167223 */ /* 0x000fe20000010014 */
[----:B------:R-:W-:Y:S02]  /*0b70*/  HADD2.F32 R110, -RZ, R75.H1_H1 ;  /* 0x3000004bff6e7230 */ /* 0x000fe40000004100 */
[----:B------:R-:W-:Y:S01]  /*0b80*/  FFMA.FTZ R20, R85, R76, R78 ;  /* 0x0000004c55147223 */ /* 0x000fe2000001004e */
[----:B------:R-:W-:-:S02]  /*0b90*/  HADD2.F32 R76, -RZ, R60.H1_H1 ;  /* 0x3000003cff4c7230 */ /* 0x000fc40000004100 */
[----:B------:R-:W-:Y:S01]  /*0ba0*/  FFMA.FTZ R18, R101, R98, R102 ;  /* 0x0000006265127223 */ /* 0x000fe20000010066 */
[----:B------:R-:W-:Y:S02]  /*0bb0*/  HADD2.F32 R98, -RZ, R61.H1_H1 ;  /* 0x3000003dff627230 */ /* 0x000fe40000004100 */
[----:B------:R-:W-:Y:S01]  /*0bc0*/  FMUL.FTZ R23, R81, R100 ;  /* 0x0000006451177220 */ /* 0x000fe20000410000 */
[----:B------:R-:W-:Y:S02]  /*0bd0*/  HADD2.F32 R106, -RZ, R74.H1_H1 ;  /* 0x3000004aff6a7230 */ /* 0x000fe40000004100 */
[----:B------:R-:W-:Y:S01]  /*0be0*/  FFMA.FTZ R85, R79, R108, R110 ;  /* 0x0000006c4f557223 */ /* 0x000fe2000001006e */
[----:B------:R-:W-:Y:S02]  /*0bf0*/  HADD2.F32 R102, -RZ, R73.H1_H1 ;  /* 0x30000049ff667230 */ /* 0x000fe40000004100 */
[----:B------:R-:W-:Y:S02]  /*0c00*/  HADD2.F32 R78, -RZ, R72.H1_H1 ;  /* 0x30000048ff4e7230 */ /* 0x000fe40000004100 */
[----:B------:R-:W-:Y:S01]  /*0c10*/  FFMA.FTZ R83, R99, R104, R106 ;  /* 0x0000006863537223 */ /* 0x000fe2000001006a */
[----:B------:R-:W-:Y:S01]  /*0c20*/  F2FP.F16.F32.PACK_AB R79, R85, R18 ;  /* 0x00000012554f723e */ /* 0x000fe200000000ff */
[----:B------:R-:W-:Y:S01]  /*0c30*/  FFMA.FTZ R81, R77, R98, R102 ;  /* 0x000000624d517223 */ /* 0x000fe20000010066 */
[----:B------:R-:W-:-:S02]  /*0c40*/  FFMA.FTZ R23, R23, R76, R78 ;  /* 0x0000004c17177223 */ /* 0x000fc4000001004e */
[----:B------:R-:W-:Y:S02]  /*0c50*/  F2FP.F16.F32.PACK_AB R78, R83, R20 ;  /* 0x00000014534e723e */ /* 0x000fe400000000ff */
[----:B------:R-:W-:Y:S02]  /*0c60*/  F2FP.F16.F32.PACK_AB R77, R81, R22 ;  /* 0x00000016514d723e */ /* 0x000fe400000000ff */
[----:B------:R-:W-:Y:S01]  /*0c70*/  F2FP.F16.F32.PACK_AB R76, R23, R80 ;  /* 0x00000050174c723e */ /* 0x000fe200000000ff */
[----:B------:R-:W-:Y:S06]  /*0c80*/  BRA `(.L_x_2788) ;  /* 0x0000000000907947 */ /* 0x000fec0003800000 */
.L_x_2787:
[----:B-----5:R-:W-:Y:S02]  /*0c90*/  HADD2.F32 R23, -RZ, R76.H0_H0 ;  /* 0x2000004cff177230 */ /* 0x020fe40000004100 */
        /* <DEDUP_REMOVED lines=8> */
[----:B------:R-:W-:Y:S01]  /*0d20*/  FMUL.FTZ R101, R101, R100 ;  /* 0x0000006465657220 */ /* 0x000fe20000410000 */
[----:B------:R-:W-:Y:S02]  /*0d30*/  HADD2.F32 R77, -RZ, R77.H1_H1 ;  /* 0x3000004dff4d7230 */ /* 0x000fe40000004100 */
[----:B------:R-:W-:Y:S01]  /*0d40*/  FMUL.FTZ R80, R23, R80 ;  /* 0x0000005017507220 */ /* 0x000fe20000410000 */
[----:B------:R-:W-:Y:S02]  /*0d50*/  HADD2.F32 R99, -RZ, R78.H1_H1 ;  /* 0x3000004eff637230 */ /* 0x000fe40000004100 */
[----:B------:R-:W-:Y:S01]  /*0d60*/  FMUL.FTZ R23, R81, R100 ;  /* 0x0000006451177220 */ /* 0x000fe20000410000 */
[----:B------:R-:W-:-:S02]  /*0d70*/  HADD2.F32 R79, -RZ, R79.H1_H1 ;  /* 0x3000004fff4f7230 */ /* 0x000fc40000004100 */
[-C--:B------:R-:W-:Y:S01]  /*0d80*/  FMUL.FTZ R77, R77, R100.reuse ;  /* 0x000000644d4d7220 */ /* 0x080fe20000410000 */
[----:B------:R-:W-:Y:S02]  /*0d90*/  HADD2.F32 R22, -RZ, R61.H0_H0 ;  /* 0x2000003dff167230 */ /* 0x000fe40000004100 */
[-C--:B------:R-:W-:Y:S01]  /*0da0*/  FMUL.FTZ R99, R99, R100.reuse ;  /* 0x0000006463637220 */ /* 0x080fe20000410000 */
[----:B------:R-:W-:Y:S02]  /*0db0*/  HADD2.F32 R20, -RZ, R62.H0_H0 ;  /* 0x2000003eff147230 */ /* 0x000fe40000004100 */
[----:B------:R-:W-:Y:S01]  /*0dc0*/  FMUL.FTZ R79, R79, R100 ;  /* 0x000000644f4f7220 */ /* 0x000fe20000410000 */
[----:B------:R-:W-:Y:S02]  /*0dd0*/  HADD2.F32 R18, -RZ, R63.H0_H0 ;  /* 0x2000003fff127230 */ /* 0x000fe40000004100 */
[----:B------:R-:W-:Y:S01]  /*0de0*/  FMUL.FTZ R22, R83, R22 ;  /* 0x0000001653167220 */ /* 0x000fe20000410000 */
[----:B------:R-:W-:-:S02]  /*0df0*/  HADD2.F32 R76, -RZ, R60.H1_H1 ;  /* 0x3000003cff4c7230 */ /* 0x000fc40000004100 */
[----:B------:R-:W-:Y:S01]  /*0e00*/  FMUL.FTZ R20, R85, R20 ;  /* 0x0000001455147220 */ /* 0x000fe20000410000 */
[----:B------:R-:W-:Y:S02]  /*0e10*/  HADD2.F32 R78, -RZ, R61.H1_H1 ;  /* 0x3000003dff4e7230 */ /* 0x000fe40000004100 */
[----:B------:R-:W-:Y:S01]  /*0e20*/  FMUL.FTZ R18, R101, R18 ;  /* 0x0000001265127220 */ /* 0x000fe20000410000 */
[----:B------:R-:W-:Y:S02]  /*0e30*/  HADD2.F32 R98, -RZ, R62.H1_H1 ;  /* 0x3000003eff627230 */ /* 0x000fe40000004100 */
[----:B------:R-:W-:Y:S01]  /*0e40*/  FMUL.FTZ R23, R23, R76 ;  /* 0x0000004c17177220 */ /* 0x000fe20000410000 */
[----:B------:R-:W-:Y:S02]  /*0e50*/  HADD2.F32 R102, -RZ, R63.H1_H1 ;  /* 0x3000003fff667230 */ /* 0x000fe40000004100 */
[----:B------:R-:W-:Y:S01]  /*0e60*/  FMUL.FTZ R81, R77, R78 ;  /* 0x0000004e4d517220 */ /* 0x000fe20000410000 */
[----:B------:R-:W-:Y:S01]  /*0e70*/  FMUL.FTZ R83, R99, R98 ;  /* 0x0000006263537220 */ /* 0x000fe20000410000 */
[----:B------:R-:W-:Y:S01]  /*0e80*/  F2FP.F16.F32.PACK_AB R76, R23, R80 ;  /* 0x00000050174c723e */ /* 0x000fe200000000ff */
[----:B------:R-:W-:-:S02]  /*0e90*/  FMUL.FTZ R85, R79, R102 ;  /* 0x000000664f557220 */ /* 0x000fc40000410000 */
[----:B------:R-:W-:Y:S02]  /*0ea0*/  F2FP.F16.F32.PACK_AB R77, R81, R22 ;  /* 0x00000016514d723e */ /* 0x000fe400000000ff */
[----:B------:R-:W-:Y:S02]  /*0eb0*/  F2FP.F16.F32.PACK_AB R78, R83, R20 ;  /* 0x00000014534e723e */ /* 0x000fe400000000ff */
[----:B------:R-:W-:-:S07]  /*0ec0*/  F2FP.F16.F32.PACK_AB R79, R85, R18 ;  /* 0x00000012554f723e */ /* 0x000fce00000000ff */
.L_x_2788:
[----:B------:R-:W0:Y:S01]  /*0ed0*/  LDC.64 R98, c[0x0][0x3a8] ;  /* 0x0000ea00ff627b82 */ /* 0x000e220000000a00 */
[C---:B------:R-:W-:Y:S01]  /*0ee0*/  IADD3 R101, PT, PT, R97.reuse, 0x80, RZ ;  /* 0x0000008061657810 */ /* 0x040fe20007ffe0ff */
[----:B0-----:R-:W-:-:S05]  /*0ef0*/  IMAD.WIDE.U32 R98, R97, 0x10, R98 ;  /* 0x0000001061627825 */ /* 0x001fca00078e0062 */
[----:B------:R0:W-:Y:S02]  /*0f00*/  STG.E.128 desc[UR6][R98.64], R76 ;  /* 0x0000004c62007986 */ /* 0x0001e4000c101d06 */
.L_x_2786:
[----:B------:R-:W-:Y:S05]  /*0f10*/  BSYNC.RECONVERGENT B0 ;  /* 0x0000000000007941 */ /* 0x000fea0003800200 */
.L_x_2785:
[----:B------:R-:W-:Y:S01]  /*0f20*/  ISETP.GE.U32.AND P2, PT, R3, 0x100, PT ;  /* 0x000001000300780c */ /* 0x000fe20003f46070 */
[----:B------:R-:W-:Y:S03]  /*0f30*/  BSSY.RECONVERGENT B0, `(.L_x_2789) ;  /* 0x0000061000007945 */ /* 0x000fe60003800200 */
[----:B0-----:R-:W-:-:S09]  /*0f40*/  P2R R76, PR, RZ, 0x4 ;  /* 0x00000004ff4c7803 */ /* 0x001fd20000000000 */
[----:B------:R-:W-:Y:S05]  /*0f50*/  @!P2 BRA `(.L_x_2790) ;  /* 0x000000040078a947 */ /* 0x000fea0003800000 */
[----:B------:R-:W-:Y:S01]  /*0f60*/  ISETP.NE.U32.AND P2, PT, RZ, UR8, PT ;  /* 0x00000008ff007c0c */ /* 0x000fe2000bf45070 */
[----:B------:R-:W0:Y:S03]  /*0f70*/  LDC.64 R76, c[0x0][0x390] ;  /* 0x0000e400ff4c7b82 */ /* 0x000e260000000a00 */
[----:B------:R-:W-:-:S13]  /*0f80*/  ISETP.NE.AND.EX P2, PT, RZ, UR9, PT, P2 ;  /* 0x00000009ff007c0c */ /* 0x000fda000bf45320 */
[----:B------:R-:W1:Y:S01]  /*0f90*/  @P2 LDC.64 R14, c[0x0][0x3a0] ;  /* 0x0000e800ff0e2b82 */ /* 0x000e620000000a00 */
[----:B0-----:R-:W-:-:S06]  /*0fa0*/  IMAD.WIDE.U32 R76, R101, 0x10, R76 ;  /* 0x00000010654c7825 */ /* 0x001fcc00078e004c */
[----:B------:R-:W5:Y:S01]  /*0fb0*/  LDG.E.128 R76, desc[UR6][R76.64] ;  /* 0x000000064c4c7981 */ /* 0x000f62000c1e1d00 */
[----:B-1----:R-:W-:-:S05]  /*0fc0*/  @P2 IMAD.WIDE.U32 R14, R101, 0x10, R14 ;  /* 0x00000010650e2825 */ /* 0x002fca00078e000e */
[----:B------:R0:W5:Y:S01]  /*0fd0*/  @P2 LDG.E.128 R72, desc[UR6][R14.64] ;  /* 0x000000060e482981 */ /* 0x000162000c1e1d00 */
[----:B------:R-:W-:Y:S05]  /*0fe0*/  @!P2 BRA `(.L_x_2791) ;  /* 0x0000000000b4a947 */ /* 0x000fea0003800000 */
[----:B0----5:R-:W-:Y:S02]  /*0ff0*/  HADD2.F32 R15, -RZ, R76.H0_H0 ;  /* 0x2000004cff0f7230 */ /* 0x021fe40000004100 */
        /* <DEDUP_REMOVED lines=14> */
[----:B------:R-:W-:Y:S01]  /*10e0*/  FFMA.FTZ R16, R15, R16, R10 ;  /* 0x000000100f107223 */ /* 0x000fe2000001000a */
[----:B------:R-:W-:Y:S02]  /*10f0*/  HADD2.F32 R76, -RZ, R50.H0_H0 ;  /* 0x20000032ff4c7230 */ /* 0x000fe40000004100 */
[----:B------:R-:W-:Y:S01]  /*1100*/  FMUL.FTZ R15, R17, R100 ;  /* 0x00000064110f7220 */ /* 0x000fe20000410000 */
[----:B------:R-:W-:Y:S02]  /*1110*/  HADD2.F32 R78, -RZ, R74.H0_H0 ;  /* 0x2000004aff4e7230 */ /* 0x000fe40000004100 */
[----:B------:R-:W-:Y:S01]  /*1120*/  FFMA.FTZ R14, R19, R14, R12 ;  /* 0x0000000e130e7223 */ /* 0x000fe2000001000c */
[----:B------:R-:W-:Y:S02]  /*1130*/  HADD2.F32 R98, -RZ, R51.H0_H0 ;  /* 0x20000033ff627230 */ /* 0x000fe40000004100 */
[----:B------:R-:W-:Y:S02]  /*1140*/  HADD2.F32 R102, -RZ, R75.H0_H0 ;  /* 0x2000004bff667230 */ /* 0x000fe40000004100 */
[----:B------:R-:W-:Y:S01]  /*1150*/  FFMA.FTZ R12, R21, R76, R78 ;  /* 0x0000004c150c7223 */ /* 0x000fe2000001004e */
[----:B------:R-:W-:-:S02]  /*1160*/  HADD2.F32 R77, -RZ, R77.H1_H1 ;  /* 0x3000004dff4d7230 */ /* 0x000fc40000004100 */
[----:B------:R-:W-:Y:S02]  /*1170*/  HADD2.F32 R79, -RZ, R79.H1_H1 ;  /* 0x3000004fff4f7230 */ /* 0x000fe40000004100 */
[----:B------:R-:W-:Y:S01]  /*1180*/  FFMA.FTZ R10, R103, R98, R102 ;  /* 0x00000062670a7223 */ /* 0x000fe20000010066 */
[----:B------:R-:W-:Y:S02]  /*1190*/  HADD2.F32 R76, -RZ, R48.H1_H1 ;  /* 0x30000030ff4c7230 */ /* 0x000fe40000004100 */
[-C--:B------:R-:W-:Y:S01]  /*11a0*/  FMUL.FTZ R77, R77, R100.reuse ;  /* 0x000000644d4d7220 */ /* 0x080fe20000410000 */
[----:B------:R-:W-:Y:S02]  /*11b0*/  HADD2.F32 R78, -RZ, R72.H1_H1 ;  /* 0x30000048ff4e7230 */ /* 0x000fe40000004100 */
[----:B------:R-:W-:Y:S01]  /*11c0*/  FMUL.FTZ R79, R79, R100 ;  /* 0x000000644f4f7220 */ /* 0x000fe20000410000 */
[----:B------:R-:W-:Y:S02]  /*11d0*/  HADD2.F32 R98, -RZ, R49.H1_H1 ;  /* 0x30000031ff627230 */ /* 0x000fe40000004100 */
[----:B------:R-:W-:-:S02]  /*11e0*/  HADD2.F32 R102, -RZ, R73.H1_H1 ;  /* 0x30000049ff667230 */ /* 0x000fc40000004100 */
[----:B------:R-:W-:Y:S01]  /*11f0*/  FFMA.FTZ R15, R15, R76, R78 ;  /* 0x0000004c0f0f7223 */ /* 0x000fe2000001004e */
[----:B------:R-:W-:Y:S02]  /*1200*/  HADD2.F32 R104, -RZ, R50.H1_H1 ;  /* 0x30000032ff687230 */ /* 0x000fe40000004100 */
[----:B------:R-:W-:Y:S02]  /*1210*/  HADD2.F32 R106, -RZ, R74.H1_H1 ;  /* 0x3000004aff6a7230 */ /* 0x000fe40000004100 */
[----:B------:R-:W-:Y:S01]  /*1220*/  FFMA.FTZ R17, R77, R98, R102 ;  /* 0x000000624d117223 */ /* 0x000fe20000010066 */
[----:B------:R-:W-:Y:S01]  /*1230*/  HADD2.F32 R108, -RZ, R51.H1_H1 ;  /* 0x30000033ff6c7230 */ /* 0x000fe20000004100 */
[----:B------:R-:W-:Y:S01]  /*1240*/  F2FP.F16.F32.PACK_AB R76, R15, R16 ;  /* 0x000000100f4c723e */ /* 0x000fe200000000ff */
[----:B------:R-:W-:Y:S02]  /*1250*/  HADD2.F32 R110, -RZ, R75.H1_H1 ;  /* 0x3000004bff6e7230 */ /* 0x000fe40000004100 */
[----:B------:R-:W-:Y:S01]  /*1260*/  FFMA.FTZ R19, R99, R104, R106 ;  /* 0x0000006863137223 */ /* 0x000fe2000001006a */
[----:B------:R-:W-:-:S02]  /*1270*/  F2FP.F16.F32.PACK_AB R77, R17, R14 ;  /* 0x0000000e114d723e */ /* 0x000fc400000000ff */
[----:B------:R-:W-:Y:S02]  /*1280*/  FFMA.FTZ R21, R79, R108, R110 ;  /* 0x0000006c4f157223 */ /* 0x000fe4000001006e */
[----:B------:R-:W-:-:S03]  /*1290*/  F2FP.F16.F32.PACK_AB R78, R19, R12 ;  /* 0x0000000c134e723e */ /* 0x000fc600000000ff */
[----:B------:R-:W-:Y:S01]  /*12a0*/  F2FP.F16.F32.PACK_AB R79, R21, R10 ;  /* 0x0000000a154f723e */ /* 0x000fe200000000ff */
[----:B------:R-:W-:Y:S06]  /*12b0*/  BRA `(.L_x_2792) ;  /* 0x0000000000907947 */ /* 0x000fec0003800000 */
.L_x_2791:
[----:B0----5:R-:W-:Y:S02]  /*12c0*/  HADD2.F32 R15, -RZ, R76.H0_H0 ;  /* 0x2000004cff0f7230 */ /* 0x021fe40000004100 */
        /* <DEDUP_REMOVED lines=35> */
.L_x_2792:
[----:B------:R-:W0:Y:S02]  /*1500*/  LDC.64 R98, c[0x0][0x3a8] ;  /* 0x0000ea00ff627b82 */ /* 0x000e240000000a00 */
[C---:B0-----:R-:W-:Y:S01]  /*1510*/  IMAD.WIDE.U32 R98, R101.reuse, 0x10, R98 ;  /* 0x0000001065627825 */ /* 0x041fe200078e0062 */
[----:B------:R-:W-:-:S04]  /*1520*/  IADD3 R101, PT, PT, R101, 0x80, RZ ;  /* 0x0000008065657810 */ /* 0x000fc80007ffe0ff */
[----:B------:R0:W-:Y:S03]  /*1530*/  STG.E.128 desc[UR6][R98.64], R76 ;  /* 0x0000004c62007986 */ /* 0x0001e6000c101d06 */
.L_x_2790:
[----:B------:R-:W-:Y:S05]  /*1540*/  BSYNC.RECONVERGENT B0 ;  /* 0x0000000000007941 */ /* 0x000fea0003800200 */
.L_x_2789:
        /* <DEDUP_REMOVED lines=12> */
[----:B-----5:R-:W-:Y:S02]  /*1610*/  HADD2.F32 R9, -RZ, R76.H0_H0 ;  /* 0x2000004cff097230 */ /* 0x020fe40000004100 */
[----:B------:R-:W-:Y:S02]  /*1620*/  HADD2.F32 R11, -RZ, R77.H0_H0 ;  /* 0x2000004dff0b7230 */ /* 0x000fe40000004100 */
[----:B------:R-:W-:Y:S02]  /*1630*/  HADD2.F32 R13, -RZ, R78.H0_H0 ;  /* 0x2000004eff0d7230 */ /* 0x000fe40000004100 */
[-C--:B------:R-:W-:Y:S01]  /*1640*/  FMUL.FTZ R9, R9, R100.reuse ;  /* 0x0000006409097220 */ /* 0x080fe20000410000 */
[----:B0-----:R-:W-:Y:S02]  /*1650*/  HADD2.F32 R87, -RZ, R79.H0_H0 ;  /* 0x2000004fff577230 */ /* 0x001fe40000004100 */
[----:B------:R-:W-:Y:S01]  /*1660*/  FMUL.FTZ R11, R11, R100 ;  /* 0x000000640b0b7220 */ /* 0x000fe20000410000 */
[----:B------:R-:W-:-:S02]  /*1670*/  HADD2.F32 R99, -RZ, R76.H1_H1 ;  /* 0x3000004cff637230 */ /* 0x000fc40000004100 */
[----:B------:R-:W-:Y:S02]  /*1680*/  HADD2.F32 R103, -RZ, R78.H1_H1 ;  /* 0x3000004eff677230 */ /* 0x000fe40000004100 */
[-C--:B------:R-:W-:Y:S01]  /*1690*/  FMUL.FTZ R87, R87, R100.reuse ;  /* 0x0000006457577220 */ /* 0x080fe20000410000 */
[----:B------:R-:W-:Y:S02]  /*16a0*/  HADD2.F32 R76, -RZ, R36.H0_H0 ;  /* 0x20000024ff4c7230 */ /* 0x000fe40000004100 */
[-C--:B------:R-:W-:Y:S01]  /*16b0*/  FMUL.FTZ R99, R99, R100.reuse ;  /* 0x0000006463637220 */ /* 0x080fe20000410000 */
[----:B------:R-:W-:Y:S02]  /*16c0*/  HADD2.F32 R86, -RZ, R72.H0_H0 ;  /* 0x20000048ff567230 */ /* 0x000fe40000004100 */
[-C--:B------:R-:W-:Y:S01]  /*16d0*/  FMUL.FTZ R103, R103, R100.reuse ;  /* 0x0000006467677220 */ /* 0x080fe20000410000 */
[----:B------:R-:W-:Y:S02]  /*16e0*/  HADD2.F32 R105, -RZ, R79.H1_H1 ;  /* 0x3000004fff697230 */ /* 0x000fe40000004100 */
[----:B------:R-:W-:Y:S01]  /*16f0*/  FMUL.FTZ R79, R13, R100 ;  /* 0x000000640d4f7220 */ /* 0x000fe20000410000 */
[----:B------:R-:W-:-:S02]  /*1700*/  HADD2.F32 R78, -RZ, R37.H0_H0 ;  /* 0x20000025ff4e7230 */ /* 0x000fc40000004100 */
[----:B------:R-:W-:Y:S01]  /*1710*/  FFMA.FTZ R13, R9, R76, R86 ;  /* 0x0000004c090d7223 */ /* 0x000fe20000010056 */
[----:B------:R-:W-:Y:S02]  /*1720*/  HADD2.F32 R88, -RZ, R73.H0_H0 ;  /* 0x20000049ff587230 */ /* 0x000fe40000004100 */
[----:B------:R-:W-:Y:S01]  /*1730*/  FMUL.FTZ R105, R105, R100 ;  /* 0x0000006469697220 */ /* 0x000fe20000410000 */
[----:B------:R-:W-:Y:S02]  /*1740*/  HADD2.F32 R82, -RZ, R38.H0_H0 ;  /* 0x20000026ff527230 */ /* 0x000fe40000004100 */
[----:B------:R-:W-:Y:S02]  /*1750*/  HADD2.F32 R98, -RZ, R74.H0_H0 ;  /* 0x2000004aff627230 */ /* 0x000fe40000004100 */
[----:B------:R-:W-:Y:S01]  /*1760*/  FFMA.FTZ R11, R11, R78, R88 ;  /* 0x0000004e0b0b7223 */ /* 0x000fe20000010058 */
[----:B------:R-:W-:Y:S02]  /*1770*/  HADD2.F32 R84, -RZ, R39.H0_H0 ;  /* 0x20000027ff547230 */ /* 0x000fe40000004100 */
[----:B------:R-:W-:-:S02]  /*1780*/  HADD2.F32 R102, -RZ, R75.H0_H0 ;  /* 0x2000004bff667230 */ /* 0x000fc40000004100 */
[----:B------:R-:W-:Y:S01]  /*1790*/  FFMA.FTZ R9, R79, R82, R98 ;  /* 0x000000524f097223 */ /* 0x000fe20000010062 */
[----:B------:R-:W-:Y:S02]  /*17a0*/  HADD2.F32 R77, -RZ, R77.H1_H1 ;  /* 0x3000004dff4d7230 */ /* 0x000fe40000004100 */
[----:B------:R-:W-:Y:S02]  /*17b0*/  HADD2.F32 R76, -RZ, R72.H1_H1 ;  /* 0x30000048ff4c7230 */ /* 0x000fe40000004100 */
[----:B------:R-:W-:Y:S01]  /*17c0*/  FFMA.FTZ R87, R87, R84, R102 ;  /* 0x0000005457577223 */ /* 0x000fe20000010066 */
        /* <DEDUP_REMOVED lines=17> */
.L_x_2795:
[----:B-----5:R-:W-:Y:S02]  /*18e0*/  HADD2.F32 R9, -RZ, R76.H0_H0 ;  /* 0x2000004cff097230 */ /* 0x020fe40000004100 */
[----:B------:R-:W-:Y:S02]  /*18f0*/  HADD2.F32 R13, -RZ, R78.H0_H0 ;  /* 0x2000004eff0d7230 */ /* 0x000fe40000004100 */
[--C-:B0-----:R-:W-:Y:S02]  /*1900*/  HADD2.F32 R87, -RZ, R79.reuse.H0_H0 ;  /* 0x2000004fff577230 */ /* 0x101fe40000004100 */
[-C--:B------:R-:W-:Y:S01]  /*1910*/  FMUL.FTZ R9, R9, R100.reuse ;  /* 0x0000006409097220 */ /* 0x080fe20000410000 */
[----:B------:R-:W-:Y:S02]  /*1920*/  HADD2.F32 R99, -RZ, R76.H1_H1 ;  /* 0x3000004cff637230 */ /* 0x000fe40000004100 */
[----:B------:R-:W-:Y:S02]  /*1930*/  HADD2.F32 R76, -RZ, R36.H0_H0 ;  /* 0x20000024ff4c7230 */ /* 0x000fe40000004100 */
[----:B------:R-:W-:Y:S01]  /*1940*/  FMUL.FTZ R87, R87, R100 ;  /* 0x0000006457577220 */ /* 0x000fe20000410000 */
[----:B------:R-:W-:-:S02]  /*1950*/  HADD2.F32 R105, -RZ, R79.H1_H1 ;  /* 0x3000004fff697230 */ /* 0x000fc40000004100 */
[----:B------:R-:W-:Y:S01]  /*1960*/  FMUL.FTZ R79, R13, R100 ;  /* 0x000000640d4f7220 */ /* 0x000fe20000410000 */
[----:B------:R-:W-:Y:S02]  /*1970*/  HADD2.F32 R82, -RZ, R38.H0_H0 ;  /* 0x20000026ff527230 */ /* 0x000fe40000004100 */
[----:B------:R-:W-:Y:S01]  /*1980*/  FMUL.FTZ R13, R9, R76 ;  /* 0x0000004c090d7220 */ /* 0x000fe20000410000 */
[----:B------:R-:W-:Y:S02]  /*1990*/  HADD2.F32 R84, -RZ, R39.H0_H0 ;  /* 0x20000027ff547230 */ /* 0x000fe40000004100 */
[----:B------:R-:W-:Y:S01]  /*19a0*/  FMUL.FTZ R105, R105, R100 ;  /* 0x0000006469697220 */ /* 0x000fe20000410000 */
[--C-:B------:R-:W-:Y:S02]  /*19b0*/  HADD2.F32 R11, -RZ, R77.reuse.H0_H0 ;  /* 0x2000004dff0b7230 */ /* 0x100fe40000004100 */
[----:B------:R-:W-:Y:S01]  /*19c0*/  FMUL.FTZ R9, R79, R82 ;  /* 0x000000524f097220 */ /* 0x000fe20000410000 */
[----:B------:R-:W-:-:S02]  /*19d0*/  HADD2.F32 R77, -RZ, R77.H1_H1 ;  /* 0x3000004dff4d7230 */ /* 0x000fc40000004100 */
[----:B------:R-:W-:Y:S01]  /*19e0*/  FMUL.FTZ R87, R87, R84 ;  /* 0x0000005457577220 */ /* 0x000fe20000410000 */
[----:B------:R-:W-:Y:S02]  /*19f0*/  HADD2.F32 R103, -RZ, R78.H1_H1 ;  /* 0x3000004eff677230 */ /* 0x000fe40000004100 */
[-C--:B------:R-:W-:Y:S01]  /*1a00*/  FMUL.FTZ R11, R11, R100.reuse ;  /* 0x000000640b0b7220 */ /* 0x080fe20000410000 */
[--C-:B------:R-:W-:Y:S02]  /*1a10*/  HADD2.F32 R78, -RZ, R37.reuse.H0_H0 ;  /* 0x20000025ff4e7230 */ /* 0x100fe40000004100 */
[-C--:B------:R-:W-:Y:S01]  /*1a20*/  FMUL.FTZ R77, R77, R100.reuse ;  /* 0x000000644d4d7220 */ /* 0x080fe20000410000 */
[----:B------:R-:W-:Y:S02]  /*1a30*/  HADD2.F32 R84, -RZ, R36.H1_H1 ;  /* 0x30000024ff547230 */ /* 0x000fe40000004100 */
[----:B------:R-:W-:Y:S01]  /*1a40*/  FMUL.FTZ R103, R103, R100 ;  /* 0x0000006467677220 */ /* 0x000fe20000410000 */
[----:B------:R-:W-:-:S02]  /*1a50*/  HADD2.F32 R82, -RZ, R37.H1_H1 ;  /* 0x30000025ff527230 */ /* 0x000fc40000004100 */
[----:B------:R-:W-:Y:S01]  /*1a60*/  FMUL.FTZ R99, R99, R100 ;  /* 0x0000006463637220 */ /* 0x000fe20000410000 */
[----:B------:R-:W-:Y:S02]  /*1a70*/  HADD2.F32 R86, -RZ, R38.H1_H1 ;  /* 0x30000026ff567230 */ /* 0x000fe40000004100 */
[----:B------:R-:W-:Y:S01]  /*1a80*/  FMUL.FTZ R11, R11, R78 ;  /* 0x0000004e0b0b7220 */ /* 0x000fe20000410000 */
[----:B------:R-:W-:Y:S02]  /*1a90*/  HADD2.F32 R88, -RZ, R39.H1_H1 ;  /* 0x30000027ff587230 */ /* 0x000fe40000004100 */
[----:B------:R-:W-:Y:S01]  /*1aa0*/  FMUL.FTZ R82, R77, R82 ;  /* 0x000000524d527220 */ /* 0x000fe20000410000 */
[----:B------:R-:W-:Y:S01]  /*1ab0*/  FMUL.FTZ R84, R99, R84 ;  /* 0x0000005463547220 */ /* 0x000fe20000410000 */
[----:B------:R-:W-:Y:S01]  /*1ac0*/  FMUL.FTZ R86, R103, R86 ;  /* 0x0000005667567220 */ /* 0x000fe20000410000 */
[----:B------:R-:W-:Y:S02]  /*1ad0*/  FMUL.FTZ R88, R105, R88 ;  /* 0x0000005869587220 */ /* 0x000fe40000410000 */
[----:B------:R-:W-:-:S02]  /*1ae0*/  F2FP.F16.F32.PACK_AB R77, R82, R11 ;  /* 0x0000000b524d723e */ /* 0x000fc400000000ff */
[----:B------:R-:W-:Y:S02]  /*1af0*/  F2FP.F16.F32.PACK_AB R78, R86, R9 ;  /* 0x00000009564e723e */ /* 0x000fe400000000ff */
[----:B------:R-:W-:Y:S02]  /*1b00*/  F2FP.F16.F32.PACK_AB R79, R88, R87 ;  /* 0x00000057584f723e */ /* 0x000fe400000000ff */
[----:B------:R-:W-:-:S07]  /*1b10*/  F2FP.F16.F32.PACK_AB R76, R84, R13 ;  /* 0x0000000d544c723e */ /* 0x000fce00000000ff */
.L_x_2796:
[----:B------:R-:W0:Y:S02]  /*1b20*/  LDC.64 R98, c[0x0][0x3a8] ;  /* 0x0000ea00ff627b82 */ /* 0x000e240000000a00 */
[C---:B0-----:R-:W-:Y:S01]  /*1b30*/  IMAD.WIDE.U32 R98, R101.reuse, 0x10, R98 ;  /* 0x0000001065627825 */ /* 0x041fe200078e0062 */
[----:B------:R-:W-:-:S04]  /*1b40*/  IADD3 R101, PT, PT, R101, 0x80, RZ ;  /* 0x0000008065657810 */ /* 0x000fc80007ffe0ff */
[----:B------:R1:W-:Y:S03]  /*1b50*/  STG.E.128 desc[UR6][R98.64], R76 ;  /* 0x0000004c62007986 */ /* 0x0003e6000c101d06 */
.L_x_2794:
[----:B------:R-:W-:Y:S05]  /*1b60*/  BSYNC.RECONVERGENT B0 ;  /* 0x0000000000007941 */ /* 0x000fea0003800200 */
.L_x_2793:
        /* <DEDUP_REMOVED lines=16> */
[----:B0-----:R-:W-:Y:S02]  /*1c70*/  HADD2.F32 R91, -RZ, R76.H1_H1 ;  /* 0x3000004cff5b7230 */ /* 0x001fe40000004100 */
[----:B------:R-:W-:Y:S01]  /*1c80*/  FMUL.FTZ R89, R89, R100 ;  /* 0x0000006459597220 */ /* 0x000fe20000410000 */
[----:B------:R-:W-:-:S02]  /*1c90*/  HADD2.F32 R99, -RZ, R78.H1_H1 ;  /* 0x3000004eff637230 */ /* 0x000fc40000004100 */
[-C--:B------:R-:W-:Y:S01]  /*1ca0*/  FMUL.FTZ R95, R95, R100.reuse ;  /* 0x000000645f5f7220 */ /* 0x080fe20000410000 */
[----:B------:R-:W-:Y:S02]  /*1cb0*/  HADD2.F32 R103, -RZ, R79.H0_H0 ;  /* 0x2000004fff677230 */ /* 0x000fe40000004100 */
[-C--:B------:R-:W-:Y:S01]  /*1cc0*/  FMUL.FTZ R90, R91, R100.reuse ;  /* 0x000000645b5a7220 */ /* 0x080fe20000410000 */
[----:B------:R-:W-:Y:S02]  /*1cd0*/  HADD2.F32 R78, -RZ, R25.H0_H0 ;  /* 0x20000019ff4e7230 */ /* 0x000fe40000004100 */
[-C--:B------:R-:W-:Y:S01]  /*1ce0*/  FMUL.FTZ R99, R99, R100.reuse ;  /* 0x0000006463637220 */ /* 0x080fe20000410000 */
[----:B------:R-:W-:Y:S02]  /*1cf0*/  HADD2.F32 R102, -RZ, R73.H0_H0 ;  /* 0x20000049ff667230 */ /* 0x000fe40000004100 */
[----:B------:R-:W-:Y:S01]  /*1d00*/  FMUL.FTZ R103, R103, R100 ;  /* 0x0000006467677220 */ /* 0x000fe20000410000 */
[----:B------:R-:W-:-:S02]  /*1d10*/  HADD2.F32 R77, -RZ, R77.H1_H1 ;  /* 0x3000004dff4d7230 */ /* 0x000fc40000004100 */
[----:B------:R-:W-:Y:S02]  /*1d20*/  HADD2.F32 R79, -RZ, R79.H1_H1 ;  /* 0x3000004fff4f7230 */ /* 0x000fe40000004100 */
[----:B------:R-:W-:Y:S01]  /*1d30*/  FFMA.FTZ R91, R93, R78, R102 ;  /* 0x0000004e5d5b7223 */ /* 0x000fe20000010066 */
[----:B------:R-:W-:Y:S02]  /*1d40*/  HADD2.F32 R76, -RZ, R24.H0_H0 ;  /* 0x20000018ff4c7230 */ /* 0x000fe40000004100 */
[-C--:B------:R-:W-:Y:S01]  /*1d50*/  FMUL.FTZ R92, R77, R100.reuse ;  /* 0x000000644d5c7220 */ /* 0x080fe20000410000 */
[----:B------:R-:W-:Y:S02]  /*1d60*/  HADD2.F32 R98, -RZ, R72.H0_H0 ;  /* 0x20000048ff627230 */ /* 0x000fe40000004100 */
[----:B------:R-:W-:Y:S01]  /*1d70*/  FMUL.FTZ R96, R79, R100 ;  /* 0x000000644f607220 */ /* 0x000fe20000410000 */
[----:B------:R-:W-:Y:S02]  /*1d80*/  HADD2.F32 R94, -RZ, R26.H0_H0 ;  /* 0x2000001aff5e7230 */ /* 0x000fe40000004100 */
[----:B------:R-:W-:-:S02]  /*1d90*/  HADD2.F32 R104, -RZ, R74.H0_H0 ;  /* 0x2000004aff687230 */ /* 0x000fc40000004100 */
[----:B------:R-:W-:Y:S01]  /*1da0*/  FFMA.FTZ R89, R89, R76, R98 ;  /* 0x0000004c59597223 */ /* 0x000fe20000010062 */
[----:B------:R-:W-:Y:S02]  /*1db0*/  HADD2.F32 R77, -RZ, R24.H1_H1 ;  /* 0x30000018ff4d7230 */ /* 0x000fe40000004100 */
[----:B------:R-:W-:Y:S02]  /*1dc0*/  HADD2.F32 R79, -RZ, R25.H1_H1 ;  /* 0x30000019ff4f7230 */ /* 0x000fe40000004100 */
[----:B------:R-:W-:Y:S01]  /*1dd0*/  FFMA.FTZ R93, R95, R94, R104 ;  /* 0x0000005e5f5d7223 */ /* 0x000fe20000010068 */
[----:B------:R-:W-:Y:S02]  /*1de0*/  HADD2.F32 R94, -RZ, R26.H1_H1 ;  /* 0x3000001aff5e7230 */ /* 0x000fe40000004100 */
[----:B------:R-:W-:Y:S02]  /*1df0*/  HADD2.F32 R76, -RZ, R27.H0_H0 ;  /* 0x2000001bff4c7230 */ /* 0x000fe40000004100 */
[----:B------:R-:W-:-:S02]  /*1e00*/  HADD2.F32 R98, -RZ, R75.H0_H0 ;  /* 0x2000004bff627230 */ /* 0x000fc40000004100 */
[----:B------:R-:W-:Y:S02]  /*1e10*/  HADD2.F32 R105, -RZ, R27.H1_H1 ;  /* 0x3000001bff697230 */ /* 0x000fe40000004100 */
[----:B------:R-:W-:Y:S02]  /*1e20*/  HADD2.F32 R111, -RZ, R75.H1_H1 ;  /* 0x3000004bff6f7230 */ /* 0x000fe40000004100 */
[----:B------:R-:W-:Y:S01]  /*1e30*/  FFMA.FTZ R95, R103, R76, R98 ;  /* 0x0000004c675f7223 */ /* 0x000fe20000010062 */
[----:B------:R-:W-:Y:S02]  /*1e40*/  HADD2.F32 R78, -RZ, R74.H1_H1 ;  /* 0x3000004aff4e7230 */ /* 0x000fe40000004100 */
[----:B------:R-:W-:Y:S02]  /*1e50*/  HADD2.F32 R109, -RZ, R73.H1_H1 ;  /* 0x30000049ff6d7230 */ /* 0x000fe40000004100 */
[----:B------:R-:W-:Y:S01]  /*1e60*/  FFMA.FTZ R96, R96, R105, R111 ;  /* 0x0000006960607223 */ /* 0x000fe2000001006f */
[----:B------:R-:W-:-:S02]  /*1e70*/  HADD2.F32 R107, -RZ, R72.H1_H1 ;  /* 0x30000048ff6b7230 */ /* 0x000fc40000004100 */
[----:B------:R-:W-:Y:S01]  /*1e80*/  FFMA.FTZ R94, R99, R94, R78 ;  /* 0x0000005e635e7223 */ /* 0x000fe2000001004e */
[----:B------:R-:W-:Y:S01]  /*1e90*/  FFMA.FTZ R92, R92, R79, R109 ;  /* 0x0000004f5c5c7223 */ /* 0x000fe2000001006d */
[----:B------:R-:W-:Y:S01]  /*1ea0*/  F2FP.F16.F32.PACK_AB R79, R96, R95 ;  /* 0x0000005f604f723e */ /* 0x000fe200000000ff */
[----:B------:R-:W-:Y:S02]  /*1eb0*/  FFMA.FTZ R90, R90, R77, R107 ;  /* 0x0000004d5a5a7223 */ /* 0x000fe4000001006b */
[----:B------:R-:W-:Y:S02]  /*1ec0*/  F2FP.F16.F32.PACK_AB R78, R94, R93 ;  /* 0x0000005d5e4e723e */ /* 0x000fe400000000ff */
[----:B------:R-:W-:Y:S02]  /*1ed0*/  F2FP.F16.F32.PACK_AB R77, R92, R91 ;  /* 0x0000005b5c4d723e */ /* 0x000fe400000000ff */
[----:B------:R-:W-:Y:S01]  /*1ee0*/  F2FP.F16.F32.PACK_AB R76, R90, R89 ;  /* 0x000000595a4c723e */ /* 0x000fe200000000ff */
[----:B------:R-:W-:Y:S06]  /*1ef0*/  BRA `(.L_x_2800) ;  /* 0x0000000000907947 */ /* 0x000fec0003800000 */
.L_x_2799:
        /* <DEDUP_REMOVED lines=12> */
[----:B------:R-:W-:Y:S02]  /*1fc0*/  HADD2.F32 R77, -RZ, R77.H1_H1 ;  /* 0x3000004dff4d7230 */ /* 0x000fe40000004100 */
[----:B------:R-:W-:Y:S01]  /*1fd0*/  FMUL.FTZ R103, R103, R100 ;  /* 0x0000006467677220 */ /* 0x000fe20000410000 */
[----:B------:R-:W-:-:S02]  /*1fe0*/  HADD2.F32 R79, -RZ, R79.H1_H1 ;  /* 0x3000004fff4f7230 */ /* 0x000fc40000004100 */
[----:B------:R-:W-:Y:S01]  /*1ff0*/  FMUL.FTZ R91, R93, R78 ;  /* 0x0000004e5d5b7220 */ /* 0x000fe20000410000 */
[----:B------:R-:W-:Y:S02]  /*2000*/  HADD2.F32 R76, -RZ, R24.H0_H0 ;  /* 0x20000018ff4c7230 */ /* 0x000fe40000004100 */
[-C--:B------:R-:W-:Y:S01]  /*2010*/  FMUL.FTZ R92, R77, R100.reuse ;  /* 0x000000644d5c7220 */ /* 0x080fe20000410000 */
[----:B------:R-:W-:Y:S02]  /*2020*/  HADD2.F32 R94, -RZ, R26.H0_H0 ;  /* 0x2000001aff5e7230 */ /* 0x000fe40000004100 */
[----:B------:R-:W-:Y:S01]  /*2030*/  FMUL.FTZ R96, R79, R100 ;  /* 0x000000644f607220 */ /* 0x000fe20000410000 */
[--C-:B------:R-:W-:Y:S02]  /*2040*/  HADD2.F32 R105, -RZ, R27.reuse.H1_H1 ;  /* 0x3000001bff697230 */ /* 0x100fe40000004100 */
[----:B------:R-:W-:Y:S01]  /*2050*/  FMUL.FTZ R89, R89, R76 ;  /* 0x0000004c59597220 */ /* 0x000fe20000410000 */
[----:B------:R-:W-:-:S02]  /*2060*/  HADD2.F32 R76, -RZ, R27.H0_H0 ;  /* 0x2000001bff4c7230 */ /* 0x000fc40000004100 */
        /* <DEDUP_REMOVED lines=13> */
.L_x_2800:
[----:B------:R-:W0:Y:S02]  /*2140*/  LDC.64 R98, c[0x0][0x3a8] ;  /* 0x0000ea00ff627b82 */ /* 0x000e240000000a00 */
[----:B0-----:R-:W-:-:S05]  /*2150*/  IMAD.WIDE.U32 R98, R101, 0x10, R98 ;  /* 0x0000001065627825 */ /* 0x001fca00078e0062 */
[----:B------:R2:W-:Y:S02]  /*2160*/  STG.E.128 desc[UR6][R98.64], R76 ;  /* 0x0000004c62007986 */ /* 0x0005e4000c101d06 */
.L_x_2798:
[----:B------:R-:W-:Y:S05]  /*2170*/  BSYNC.RECONVERGENT B0 ;  /* 0x0000000000007941 */ /* 0x000fea0003800200 */
.L_x_2797:
[----:B012---:R-:W-:Y:S01]  /*2180*/  FADD.FTZ R76, RZ, R80 ;  /* 0x00000050ff4c7221 */ /* 0x007fe20000010000 */
[----:B------:R-:W-:Y:S01]  /*2190*/  ISETP.GT.U32.AND P4, PT, R5, 0x3, PT ;  /* 0x000000030500780c */ /* 0x000fe20003f84070 */
[----:B------:R-:W-:Y:S01]  /*21a0*/  BSSY.RECONVERGENT B0, `(.L_x_2801) ;  /* 0x0000090000007945 */ /* 0x000fe20003800200 */
[----:B------:R-:W-:Y:S01]  /*21b0*/  PLOP3.LUT P6, PT, PT, PT, UP1, 0x80, 0x8 ;  /* 0x000000000008781c */ /* 0x000fe20003fcf018 */
[----:B------:R-:W-:Y:S01]  /*21c0*/  FADD.FTZ R77, R23, R76 ;  /* 0x0000004c174d7221 */ /* 0x000fe20000010000 */
[----:B------:R-:W-:Y:S02]  /*21d0*/  PLOP3.LUT P5, PT, PT, PT, PT, 0x8, 0x80 ;  /* 0x000000000080781c */ /* 0x000fe40003fae170 */
[----:B------:R-:W-:Y:S01]  /*21e0*/  P2R R79, PR, RZ, 0x1 ;  /* 0x00000001ff4f7803 */ /* 0x000fe20000000000 */
[----:B------:R-:W-:Y:S01]  /*21f0*/  FADD.FTZ R76, R22, R77 ;  /* 0x0000004d164c7221 */ /* 0x000fe20000010000 */
[----:B------:R-:W-:-:S03]  /*2200*/  ISETP.GT.U32.AND P0, PT, R3, 0x17f, PT ;  /* 0x0000017f0300780c */ /* 0x000fc60003f04070 */
[----:B------:R-:W-:Y:S02]  /*2210*/  FADD.FTZ R77, R81, R76 ;  /* 0x0000004c514d7221 */ /* 0x000fe40000010000 */
[----:B------:R-:W-:Y:S02]  /*2220*/  @!P4 PLOP3.LUT P5, PT, P6, PT, PT, 0x80, 0x8 ;  /* 0x000000000008c81c */ /* 0x000fe400037af070 */
[----:B------:R-:W-:Y:S01]  /*2230*/  FADD.FTZ R76, R20, R77 ;  /* 0x0000004d144c7221 */ /* 0x000fe20000010000 */
[----:B------:R-:W-:-:S03]  /*2240*/  ISETP.GT.U32.AND P6, PT, R3, 0xff, PT ;  /* 0x000000ff0300780c */ /* 0x000fc60003fc4070 */
        /* <DEDUP_REMOVED lines=20> */
[----:B------:R-:W-:-:S03]  /*2390*/  ISETP.GT.U32.AND P0, PT, R3, 0x1ff, PT ;  /* 0x000001ff0300780c */ /* 0x000fc60003f04070 */
        /* <DEDUP_REMOVED lines=37> */
[----:B------:R-:W-:-:S05]  /*25f0*/  FFMA.FTZ R77, R78, R78, R77 ;  /* 0x0000004e4e4d7223 */ /* 0x000fca000001004d */
[----:B------:R-:W-:Y:S01]  /*2600*/  FSEL R78, R77, RZ, P1 ;  /* 0x000000ff4d4e7208 */ /* 0x000fe20000800000 */
[----:B------:R-:W-:-:S04]  /*2610*/  FADD.FTZ R77, R16, -R76 ;  /* 0x8000004c104d7221 */ /* 0x000fc80000010000 */
        /* <DEDUP_REMOVED lines=47> */
[----:B------:R-:W-:Y:S01]  /*2910*/  @!P4 MOV R77, 0x400 ;  /* 0x00000400004dc802 */ /* 0x000fe20000000f00 */
[----:B------:R-:W0:Y:S03]  /*2920*/  @!P4 S2R R98, SR_CgaCtaId ;  /* 0x000000000062c919 */ /* 0x000e260000008800 */
[----:B0-----:R-:W-:Y:S02]  /*2930*/  @!P4 LEA R104, R98, R77, 0x18 ;  /* 0x0000004d6268c211 */ /* 0x001fe400078ec0ff */
[----:B------:R-:W0:Y:S02]  /*2940*/  SHFL.BFLY PT, R77, R78, 0x1, 0x1f ;  /* 0x0c201f004e4d7f89 */ /* 0x000e2400000e0000 */
[----:B------:R-:W-:Y:S02]  /*2950*/  @P5 IADD3 R104, PT, PT, R104, 0x20, RZ ;  /* 0x0000002068685810 */ /* 0x000fe40007ffe0ff */
[----:B------:R-:W-:Y:S01]  /*2960*/  ISETP.NE.AND P5, PT, R5, RZ, PT ;  /* 0x000000ff0500720c */ /* 0x000fe20003fa5270 */
[----:B0-----:R-:W-:Y:S01]  /*2970*/  FADD.FTZ R98, R78, R77 ;  /* 0x0000004d4e627221 */ /* 0x001fe20000010000 */
[----:B------:R-:W-:-:S04]  /*2980*/  CS2R R78, SRZ ;  /* 0x00000000004e7805 */ /* 0x000fc8000001ff00 */
        /* <DEDUP_REMOVED lines=8> */
[----:B------:R-:W-:Y:S01]  /*2a10*/  @!P4 LEA R102, R5, R104, 0x3 ;  /* 0x000000680566c211 */ /* 0x000fe200078e18ff */
        /* <DEDUP_REMOVED lines=8> */
.L_x_2802:
[----:B------:R-:W-:Y:S05]  /*2aa0*/  BSYNC.RECONVERGENT B0 ;  /* 0x0000000000007941 */ /* 0x000fea0003800200 */
.L_x_2801:
[----:B------:R-:W-:Y:S01]  /*2ab0*/  BAR.SYNC.DEFER_BLOCKING 0x0 ;  /* 0x0000000000007b1d */ /* 0x000fe20000010000 */
[----:B0-----:R-:W-:Y:S01]  /*2ac0*/  HFMA2 R76, -RZ, RZ, 0, 0 ;  /* 0x00000000ff4c7431 */ /* 0x001fe200000001ff */
[----:B------:R-:W-:-:S04]  /*2ad0*/  ISETP.NE.AND P5, PT, R8, RZ, PT ;  /* 0x000000ff0800720c */ /* 0x000fc80003fa5270 */
[----:B------:R-:W-:Y:S01]  /*2ae0*/  BSSY.RECONVERGENT B0, `(.L_x_2803) ;  /* 0x0000065000007945 */ /* 0x000fe20003800200 */
[----:B------:R-:W-:-:S05]  /*2af0*/  @!P4 MOV R76, R0 ;  /* 0x00000000004cc202 */ /* 0x000fca0000000f00 */
[----:B------:R-:W0:Y:S04]  /*2b00*/  SHFL.DOWN PT, R77, R76, 0x2, 0x1f ;  /* 0x08401f004c4d7f89 */ /* 0x000e2800000e0000 */
[----:B------:R-:W1:Y:S01]  /*2b10*/  @!P4 LDS.64 R78, [R102] ;  /* 0x00000000664ec984 */ /* 0x000e620000000a00 */
[----:B------:R-:W-:Y:S02]  /*2b20*/  ISETP.NE.AND P4, PT, R7, RZ, PT ;  /* 0x000000ff0700720c */ /* 0x000fe40003f85270 */
[----:B0-----:R-:W-:Y:S02]  /*2b30*/  IADD3 R100, PT, PT, R77, R76, RZ ;  /* 0x0000004c4d647210 */ /* 0x001fe40007ffe0ff */
[----:B------:R-:W-:Y:S02]  /*2b40*/  I2FP.F32.S32 R104, R77 ;  /* 0x0000004d00687245 */ /* 0x000fe40000201400 */
[----:B------:R-:W-:Y:S01]  /*2b50*/  I2FP.F32.S32 R101, R100 ;  /* 0x0000006400657245 */ /* 0x000fe20000201400 */
[----:B------:R-:W0:Y:S01]  /*2b60*/  SHFL.DOWN PT, R105, R100, 0x1, 0x1f ;  /* 0x08201f0064697f89 */ /* 0x000e2200000e0000 */
[----:B------:R-:W-:-:S02]  /*2b70*/  I2FP.F32.S32 R77, R76 ;  /* 0x0000004c004d7245 */ /* 0x000fc40000201400 */
[----:B------:R-:W2:Y:S01]  /*2b80*/  MUFU.RCP R103, R101 ;  /* 0x0000006500677308 */ /* 0x000ea20000001000 */
[----:B-1----:R-:W1:Y:S01]  /*2b90*/  SHFL.DOWN PT, R99, R78, 0x2, 0x1f ;  /* 0x08401f004e637f89 */ /* 0x002e6200000e0000 */
[-C--:B0-----:R-:W-:Y:S02]  /*2ba0*/  IADD3 R100, PT, PT, R100, R105.reuse, RZ ;  /* 0x0000006964647210 */ /* 0x081fe40007ffe0ff */
[----:B------:R-:W-:Y:S01]  /*2bb0*/  I2FP.F32.S32 R105, R105 ;  /* 0x0000006900697245 */ /* 0x000fe20000201400 */
[----:B------:R-:W0:Y:S01]  /*2bc0*/  SHFL.DOWN PT, R98, R79, 0x2, 0x1f ;  /* 0x08401f004f627f89 */ /* 0x000e2200000e0000 */
        /* <DEDUP_REMOVED lines=16> */
[C---:B------:R-:W-:Y:S02]  /*2cd0*/  FFMA.FTZ R77, R101.reuse, R102, R78 ;  /* 0x00000066654d7223 */ /* 0x040fe4000001004e */
[----:B------:R-:W0:Y:S01]  /*2ce0*/  LDC R102, c[0x0][0x448] ;  /* 0x00011200ff667b82 */ /* 0x000e220000000800 */
[----:B------:R-:W-:Y:S01]  /*2cf0*/  FMUL.FTZ R76, R101, R76 ;  /* 0x0000004c654c7220 */ /* 0x000fe20000410000 */
[----:B---3--:R-:W-:Y:S01]  /*2d00*/  FMUL.FTZ R99, R100, R77 ;  /* 0x0000004d64637220 */ /* 0x008fe20000410000 */
[----:B-1----:R-:W-:Y:S02]  /*2d10*/  FADD.FTZ R79, R98, R79 ;  /* 0x0000004f624f7221 */ /* 0x002fe40000010000 */
[----:B------:R-:W-:-:S03]  /*2d20*/  FMUL.FTZ R76, R76, R105 ;  /* 0x000000694c4c7220 */ /* 0x000fc60000410000 */
[----:B------:R-:W1:Y:S01]  /*2d30*/  SHFL.IDX PT, R99, R99, RZ, 0x1f ;  /* 0x00001fff63637589 */ /* 0x000e6200000e0000 */
[----:B------:R-:W-:Y:S02]  /*2d40*/  FFMA.FTZ R98, R100, R76, R79 ;  /* 0x0000004c64627223 */ /* 0x000fe4000001004f */
[----:B------:R-:W2:Y:S03]  /*2d50*/  @!P4 LDC.64 R78, c[0x0][0x3c0] ;  /* 0x0000f000ff4ecb82 */ /* 0x000ea60000000a00 */
[----:B------:R-:W0:Y:S05]  /*2d60*/  SHFL.IDX PT, R103, R98, RZ, 0x1f ;  /* 0x00001fff62677589 */ /* 0x000e2a00000e0000 */
[----:B------:R-:W3:Y:S01]  /*2d70*/  @!P4 LDC.64 R76, c[0x0][0x3c8] ;  /* 0x0000f200ff4ccb82 */ /* 0x000ee20000000a00 */
[----:B-1----:R-:W-:Y:S01]  /*2d80*/  FMUL.FTZ R100, R99, R99 ;  /* 0x0000006363647220 */ /* 0x002fe20000410000 */
[----:B--2---:R-:W-:-:S04]  /*2d90*/  @!P4 IMAD.WIDE R78, R4, 0x4, R78 ;  /* 0x00000004044ec825 */ /* 0x004fc800078e024e */
[----:B------:R-:W-:Y:S01]  /*2da0*/  FSEL R101, R100, RZ, P5 ;  /* 0x000000ff64657208 */ /* 0x000fe20002800000 */
[----:B0-----:R-:W-:Y:S01]  /*2db0*/  FFMA.FTZ R100, R103, UR10, R102 ;  /* 0x0000000a67647c23 */ /* 0x001fe20008010066 */
[----:B------:R0:W-:Y:S03]  /*2dc0*/  @!P4 STG.E desc[UR6][R78.64], R99 ;  /* 0x000000634e00c986 */ /* 0x0001e6000c101906 */
[----:B------:R-:W-:Y:S01]  /*2dd0*/  FADD.FTZ R100, R100, R101 ;  /* 0x0000006564647221 */ /* 0x000fe20000010000 */
[----:B---3--:R-:W-:Y:S01]  /*2de0*/  @!P4 IMAD.WIDE R76, R4, 0x4, R76 ;  /* 0x00000004044cc825 */ /* 0x008fe200078e024c */
[----:B------:R-:W-:-:S04]  /*2df0*/  FSEL R101, R99, RZ, !P5 ;  /* 0x000000ff63657208 */ /* 0x000fc80006800000 */
[----:B------:R-:W1:Y:S02]  /*2e00*/  MUFU.RSQ R100, R100 ;  /* 0x0000006400647308 */ /* 0x000e640000001400 */
[----:B-1----:R0:W-:Y:S01]  /*2e10*/  @!P4 STG.E desc[UR6][R76.64], R100 ;  /* 0x000000644c00c986 */ /* 0x0021e2000c101906 */
[----:B------:R-:W-:Y:S05]  /*2e20*/  @!P1 BRA `(.L_x_2804) ;  /* 0x0000000000c09947 */ /* 0x000fea0003800000 */
[--C-:B0-----:R-:W-:Y:S01]  /*2e30*/  FADD.FTZ R77, R80, -R101.reuse ;  /* 0x80000065504d7221 */ /* 0x101fe20000010000 */
[--C-:B------:R-:W-:Y:S01]  /*2e40*/  FADD.FTZ R103, R22, -R101.reuse ;  /* 0x8000006516677221 */ /* 0x100fe20000010000 */
[----:B-----5:R-:W-:Y:S02]  /*2e50*/  HADD2.F32 R79, -RZ, R68.H0_H0 ;  /* 0x20000044ff4f7230 */ /* 0x020fe40000004100 */
[----:B------:R-:W-:Y:S01]  /*2e60*/  FADD.FTZ R107, R18, -R101 ;  /* 0x80000065126b7221 */ /* 0x000fe20000010000 */
[----:B------:R-:W-:Y:S02]  /*2e70*/  HADD2.F32 R99, -RZ, R64.H0_H0 ;  /* 0x20000040ff637230 */ /* 0x000fe40000004100 */
[C---:B------:R-:W-:Y:S01]  /*2e80*/  FMUL.FTZ R76, R100.reuse, R77 ;  /* 0x0000004d644c7220 */ /* 0x040fe20000410000 */
[----:B------:R-:W-:Y:S02]  /*2e90*/  HADD2.F32 R78, -RZ, R69.H0_H0 ;  /* 0x20000045ff4e7230 */ /* 0x000fe40000004100 */
[----:B------:R-:W-:Y:S01]  /*2ea0*/  FMUL.FTZ R77, R100, R103 ;  /* 0x00000067644d7220 */ /* 0x000fe20000410000 */
[----:B------:R-:W-:-:S02]  /*2eb0*/  HADD2.F32 R98, -RZ, R65.H0_H0 ;  /* 0x20000041ff627230 */ /* 0x000fc40000004100 */
[----:B------:R-:W-:Y:S01]  /*2ec0*/  FFMA.FTZ R76, R76, R79, R99 ;  /* 0x0000004f4c4c7223 */ /* 0x000fe20000010063 */
[----:B------:R-:W-:Y:S01]  /*2ed0*/  FADD.FTZ R105, R20, -R101 ;  /* 0x8000006514697221 */ /* 0x000fe20000010000 */
[----:B------:R-:W-:Y:S02]  /*2ee0*/  HADD2.F32 R106, -RZ, R71.H0_H0 ;  /* 0x20000047ff6a7230 */ /* 0x000fe40000004100 */
[C---:B------:R-:W-:Y:S01]  /*2ef0*/  FMUL.FTZ R107, R100.reuse, R107 ;  /* 0x0000006b646b7220 */ /* 0x040fe20000410000 */
[----:B------:R-:W-:Y:S01]  /*2f00*/  FFMA.FTZ R77, R77, R78, R98 ;  /* 0x0000004e4d4d7223 */ /* 0x000fe20000010062 */
[----:B------:R-:W-:Y:S01]  /*2f10*/  HADD2.F32 R108, -RZ, R67.H0_H0 ;  /* 0x20000043ff6c7230 */ /* 0x000fe20000004100 */
[----:B------:R-:W0:Y:S01]  /*2f20*/  LDC.64 R98, c[0x0][0x428] ;  /* 0x00010a00ff627b82 */ /* 0x000e220000000a00 */
[----:B------:R-:W-:Y:S02]  /*2f30*/  HADD2.F32 R102, -RZ, R70.H0_H0 ;  /* 0x20000046ff667230 */ /* 0x000fe40000004100 */
[----:B------:R-:W-:Y:S01]  /*2f40*/  FMUL.FTZ R105, R100, R105 ;  /* 0x0000006964697220 */ /* 0x000fe20000410000 */
[----:B------:R-:W-:-:S02]  /*2f50*/  HADD2.F32 R104, -RZ, R66.H0_H0 ;  /* 0x20000042ff687230 */ /* 0x000fc40000004100 */
[----:B------:R-:W-:Y:S01]  /*2f60*/  FFMA.FTZ R109, R107, R106, R108 ;  /* 0x0000006a6b6d7223 */ /* 0x000fe2000001006c */
[--C-:B------:R-:W-:Y:S01]  /*2f70*/  FADD.FTZ R103, R81, -R101.reuse ;  /* 0x8000006551677221 */ /* 0x100fe20000010000 */
[--C-:B------:R-:W-:Y:S01]  /*2f80*/  FADD.FTZ R79, R23, -R101.reuse ;  /* 0x80000065174f7221 */ /* 0x100fe20000010000 */
[--C-:B------:R-:W-:Y:S01]  /*2f90*/  FADD.FTZ R107, R83, -R101.reuse ;  /* 0x80000065536b7221 */ /* 0x100fe20000010000 */
[----:B------:R-:W-:Y:S01]  /*2fa0*/  FADD.FTZ R111, R85, -R101 ;  /* 0x80000065556f7221 */ /* 0x000fe20000010000 */
[----:B------:R-:W-:Y:S01]  /*2fb0*/  FFMA.FTZ R105, R105, R102, R104 ;  /* 0x0000006669697223 */ /* 0x000fe20000010068 */
[----:B------:R-:W-:Y:S02]  /*2fc0*/  HADD2.F32 R104, -RZ, R69.H1_H1 ;  /* 0x30000045ff687230 */ /* 0x000fe40000004100 */
[C---:B------:R-:W-:Y:S01]  /*2fd0*/  FMUL.FTZ R103, R100.reuse, R103 ;  /* 0x0000006764677220 */ /* 0x040fe20000410000 */
[----:B------:R-:W-:Y:S02]  /*2fe0*/  HADD2.F32 R106, -RZ, R65.H1_H1 ;  /* 0x30000041ff6a7230 */ /* 0x000fe40000004100 */
[----:B------:R-:W-:Y:S01]  /*2ff0*/  FMUL.FTZ R111, R100, R111 ;  /* 0x0000006f646f7220 */ /* 0x000fe20000410000 */
[----:B------:R-:W-:-:S02]  /*3000*/  HADD2.F32 R78, -RZ, R68.H1_H1 ;  /* 0x30000044ff4e7230 */ /* 0x000fc40000004100 */
[C---:B------:R-:W-:Y:S01]  /*3010*/  FMUL.FTZ R107, R100.reuse, R107 ;  /* 0x0000006b646b7220 */ /* 0x040fe20000410000 */
[----:B------:R-:W-:Y:S02]  /*3020*/  HADD2.F32 R102, -RZ, R64.H1_H1 ;  /* 0x30000040ff667230 */ /* 0x000fe40000004100 */
[----:B------:R-:W-:Y:S01]  /*3030*/  FMUL.FTZ R79, R100, R79 ;  /* 0x0000004f644f7220 */ /* 0x000fe20000410000 */
[----:B------:R-:W-:Y:S02]  /*3040*/  HADD2.F32 R108, -RZ, R70.H1_H1 ;  /* 0x30000046ff6c7230 */ /* 0x000fe40000004100 */
[----:B------:R-:W-:Y:S01]  /*3050*/  FFMA.FTZ R104, R103, R104, R106 ;  /* 0x0000006867687223 */ /* 0x000fe2000001006a */
[----:B------:R-:W-:Y:S02]  /*3060*/  HADD2.F32 R110, -RZ, R66.H1_H1 ;  /* 0x30000042ff6e7230 */ /* 0x000fe40000004100 */
[----:B------:R-:W-:Y:S01]  /*3070*/  FFMA.FTZ R103, R79, R78, R102 ;  /* 0x0000004e4f677223 */ /* 0x000fe20000010066 */
[----:B------:R-:W-:-:S02]  /*3080*/  HADD2.F32 R112, -RZ, R71.H1_H1 ;  /* 0x30000047ff707230 */ /* 0x000fc40000004100 */
[----:B------:R-:W-:Y:S02]  /*3090*/  HADD2.F32 R114, -RZ, R67.H1_H1 ;  /* 0x30000043ff727230 */ /* 0x000fe40000004100 */
[----:B------:R-:W-:Y:S01]  /*30a0*/  FFMA.FTZ R108, R107, R108, R110 ;  /* 0x0000006c6b6c7223 */ /* 0x000fe2000001006e */
[----:B------:R-:W-:Y:S01]  /*30b0*/  F2FP.F16.F32.PACK_AB R77, R104, R77 ;  /* 0x0000004d684d723e */ /* 0x000fe200000000ff */
[----:B0-----:R-:W-:Y:S01]  /*30c0*/  IMAD.WIDE.U32 R98, R97, 0x10, R98 ;  /* 0x0000001061627825 */ /* 0x001fe200078e0062 */
[----:B------:R-:W-:-:S03]  /*30d0*/  F2FP.F16.F32.PACK_AB R76, R103, R76 ;  /* 0x0000004c674c723e */ /* 0x000fc600000000ff */
[----:B------:R-:W-:Y:S01]  /*30e0*/  FFMA.FTZ R112, R111, R112, R114 ;  /* 0x000000706f707223 */ /* 0x000fe20000010072 */
[----:B------:R-:W-:Y:S02]  /*30f0*/  F2FP.F16.F32.PACK_AB R78, R108, R105 ;  /* 0x000000696c4e723e */ /* 0x000fe400000000ff */
[----:B------:R-:W-:Y:S02]  /*3100*/  IADD3 R97, PT, PT, R97, 0x80, RZ ;  /* 0x0000008061617810 */ /* 0x000fe40007ffe0ff */
[----:B------:R-:W-:-:S05]  /*3110*/  F2FP.F16.F32.PACK_AB R79, R112, R109 ;  /* 0x0000006d704f723e */ /* 0x000fca00000000ff */
[----:B------:R1:W-:Y:S02]  /*3120*/  STG.E.128 desc[UR6][R98.64], R76 ;  /* 0x0000004c62007986 */ /* 0x0003e4000c101d06 */
.L_x_2804:
[----:B------:R-:W-:Y:S05]  /*3130*/  BSYNC.RECONVERGENT B0 ;  /* 0x0000000000007941 */ /* 0x000fea0003800200 */
.L_x_2803:
[----:B------:R-:W-:Y:S01]  /*3140*/  ISETP.GE.U32.AND P1, PT, R3, 0x100, PT ;  /* 0x000001000300780c */ /* 0x000fe20003f26070 */
[----:B------:R-:W-:-:S12]  /*3150*/  BSSY.RECONVERGENT B0, `(.L_x_2805) ;  /* 0x0000032000007945 */ /* 0x000fd80003800200 */
[----:B------:R-:W-:Y:S05]  /*3160*/  @!P1 BRA `(.L_x_2806) ;  /* 0x0000000000c09947 */ /* 0x000fea0003800000 */
[--C-:B01----:R-:W-:Y:S01]  /*3170*/  FADD.FTZ R77, R16, -R101.reuse ;  /* 0x80000065104d7221 */ /* 0x103fe20000010000 */
        /* <DEDUP_REMOVED lines=47> */
.L_x_2806:
[----:B------:R-:W-:Y:S05]  /*3470*/  BSYNC.RECONVERGENT B0 ;  /* 0x0000000000007941 */ /* 0x000fea0003800200 */
.L_x_2805:
[----:B------:R-:W-:Y:S04]  /*3480*/  BSSY.RECONVERGENT B0, `(.L_x_2807) ;  /* 0x0000032000007945 */ /* 0x000fe80003800200 */
[----:B------:R-:W-:Y:S05]  /*3490*/  @!P2 BRA `(.L_x_2808) ;  /* 0x0000000000c0a947 */ /* 0x000fea0003800000 */
[--C-:B012---:R-:W-:Y:S01]  /*34a0*/  FADD.FTZ R77, R13, -R101.reuse ;  /* 0x800000650d4d7221 */ /* 0x107fe20000010000 */
        /* <DEDUP_REMOVED lines=47> */
.L_x_2808:
[----:B------:R-:W-:Y:S05]  /*37a0*/  BSYNC.RECONVERGENT B0 ;  /* 0x0000000000007941 */ /* 0x000fea0003800200 */
.L_x_2807:
        /* <DEDUP_REMOVED lines=10> */
[----:B-----5:R-:W-:Y:S02]  /*3850*/  HADD2.F32 R106, -RZ, R33.H0_H0 ;  /* 0x20000021ff6a7230 */ /* 0x020fe40000004100 */
[----:B------:R-:W-:Y:S01]  /*3860*/  FADD.FTZ R101, R96, -R101 ;  /* 0x8000006560657221 */ /* 0x000fe20000010000 */
[----:B------:R-:W-:-:S02]  /*3870*/  HADD2.F32 R108, -RZ, R29.H0_H0 ;  /* 0x2000001dff6c7230 */ /* 0x000fc40000004100 */
[C---:B------:R-:W-:Y:S01]  /*3880*/  FMUL.FTZ R105, R100.reuse, R105 ;  /* 0x0000006964697220 */ /* 0x040fe20000410000 */
[----:B------:R-:W-:Y:S02]  /*3890*/  HADD2.F32 R102, -RZ, R32.H0_H0 ;  /* 0x20000020ff667230 */ /* 0x000fe40000004100 */
[C---:B------:R-:W-:Y:S01]  /*38a0*/  FMUL.FTZ R99, R100.reuse, R79 ;  /* 0x0000004f64637220 */ /* 0x040fe20000410000 */
[----:B------:R-:W-:Y:S02]  /*38b0*/  HADD2.F32 R104, -RZ, R28.H0_H0 ;  /* 0x2000001cff687230 */ /* 0x000fe40000004100 */
[C---:B------:R-:W-:Y:S01]  /*38c0*/  FMUL.FTZ R109, R100.reuse, R109 ;  /* 0x0000006d646d7220 */ /* 0x040fe20000410000 */
[----:B------:R-:W-:Y:S02]  /*38d0*/  HADD2.F32 R110, -RZ, R34.H0_H0 ;  /* 0x20000022ff6e7230 */ /* 0x000fe40000004100 */
[----:B------:R-:W-:Y:S01]  /*38e0*/  FMUL.FTZ R98, R100, R111 ;  /* 0x0000006f64627220 */ /* 0x000fe20000410000 */
[----:B------:R-:W-:-:S02]  /*38f0*/  HADD2.F32 R112, -RZ, R30.H0_H0 ;  /* 0x2000001eff707230 */ /* 0x000fc40000004100 */
[C---:B------:R-:W-:Y:S01]  /*3900*/  FMUL.FTZ R78, R100.reuse, R103 ;  /* 0x00000067644e7220 */ /* 0x040fe20000410000 */
[C---:B------:R-:W-:Y:S01]  /*3910*/  FMUL.FTZ R79, R100.reuse, R107 ;  /* 0x0000006b644f7220 */ /* 0x040fe20000410000 */
[C---:B------:R-:W-:Y:S01]  /*3920*/  FMUL.FTZ R113, R100.reuse, R113 ;  /* 0x0000007164717220 */ /* 0x040fe20000410000 */
[----:B------:R-:W-:Y:S01]  /*3930*/  FMUL.FTZ R111, R100, R101 ;  /* 0x00000065646f7220 */ /* 0x000fe20000410000 */
[----:B------:R-:W-:Y:S01]  /*3940*/  FFMA.FTZ R105, R105, R106, R108 ;  /* 0x0000006a69697223 */ /* 0x000fe2000001006c */
[----:B------:R-:W-:Y:S01]  /*3950*/  FFMA.FTZ R100, R99, R102, R104 ;  /* 0x0000006663647223 */ /* 0x000fe20000010068 */
[----:B------:R-:W-:Y:S01]  /*3960*/  FFMA.FTZ R109, R109, R110, R112 ;  /* 0x0000006e6d6d7223 */ /* 0x000fe20000010070 */
[----:B------:R-:W-:Y:S02]  /*3970*/  HADD2.F32 R106, -RZ, R35.H0_H0 ;  /* 0x20000023ff6a7230 */ /* 0x000fe40000004100 */
[----:B------:R-:W-:Y:S02]  /*3980*/  HADD2.F32 R108, -RZ, R31.H0_H0 ;  /* 0x2000001fff6c7230 */ /* 0x000fe40000004100 */
[----:B------:R-:W-:-:S02]  /*3990*/  HADD2.F32 R99, -RZ, R32.H1_H1 ;  /* 0x30000020ff637230 */ /* 0x000fc40000004100 */
[----:B------:R-:W-:Y:S02]  /*39a0*/  HADD2.F32 R102, -RZ, R33.H1_H1 ;  /* 0x30000021ff667230 */ /* 0x000fe40000004100 */
[----:B------:R-:W-:Y:S01]  /*39b0*/  FFMA.FTZ R108, R113, R106, R108 ;  /* 0x0000006a716c7223 */ /* 0x000fe2000001006c */
[----:B------:R-:W-:Y:S02]  /*39c0*/  HADD2.F32 R103, -RZ, R34.H1_H1 ;  /* 0x30000022ff677230 */ /* 0x000fe40000004100 */
[----:B------:R-:W-:Y:S02]  /*39d0*/  HADD2.F32 R110, -RZ, R35.H1_H1 ;  /* 0x30000023ff6e7230 */ /* 0x000fe40000004100 */
[----:B------:R-:W-:Y:S02]  /*39e0*/  HADD2.F32 R112, -RZ, R31.H1_H1 ;  /* 0x3000001fff707230 */ /* 0x000fe40000004100 */
[----:B------:R-:W-:Y:S02]  /*39f0*/  HADD2.F32 R107, -RZ, R30.H1_H1 ;  /* 0x3000001eff6b7230 */ /* 0x000fe40000004100 */
[----:B------:R-:W-:-:S02]  /*3a00*/  HADD2.F32 R104, -RZ, R29.H1_H1 ;  /* 0x3000001dff687230 */ /* 0x000fc40000004100 */
[----:B------:R-:W-:Y:S01]  /*3a10*/  FFMA.FTZ R111, R111, R110, R112 ;  /* 0x0000006e6f6f7223 */ /* 0x000fe20000010070 */
[----:B------:R-:W-:Y:S02]  /*3a20*/  HADD2.F32 R101, -RZ, R28.H1_H1 ;  /* 0x3000001cff657230 */ /* 0x000fe40000004100 */
[----:B------:R-:W-:Y:S01]  /*3a30*/  FFMA.FTZ R106, R98, R103, R107 ;  /* 0x00000067626a7223 */ /* 0x000fe2000001006b */
[----:B------:R-:W-:Y:S01]  /*3a40*/  FFMA.FTZ R102, R79, R102, R104 ;  /* 0x000000664f667223 */ /* 0x000fe20000010068 */
[----:B------:R-:W-:Y:S01]  /*3a50*/  F2FP.F16.F32.PACK_AB R79, R111, R108 ;  /* 0x0000006c6f4f723e */ /* 0x000fe200000000ff */
[----:B------:R-:W-:Y:S01]  /*3a60*/  FFMA.FTZ R101, R78, R99, R101 ;  /* 0x000000634e657223 */ /* 0x000fe20000010065 */
[----:B0-----:R-:W-:Y:S01]  /*3a70*/  IMAD.WIDE.U32 R98, R97, 0x10, R76 ;  /* 0x0000001061627825 */ /* 0x001fe200078e004c */
[----:B------:R-:W-:Y:S02]  /*3a80*/  F2FP.F16.F32.PACK_AB R78, R106, R109 ;  /* 0x0000006d6a4e723e */ /* 0x000fe400000000ff */
[----:B------:R-:W-:-:S02]  /*3a90*/  F2FP.F16.F32.PACK_AB R77, R102, R105 ;  /* 0x00000069664d723e */ /* 0x000fc400000000ff */
[----:B------:R-:W-:-:S05]  /*3aa0*/  F2FP.F16.F32.PACK_AB R76, R101, R100 ;  /* 0x00000064654c723e */ /* 0x000fca00000000ff */
[----:B------:R4:W-:Y:S02]  /*3ab0*/  STG.E.128 desc[UR6][R98.64], R76 ;  /* 0x0000004c62007986 */ /* 0x0009e4000c101d06 */
.L_x_2810:
[----:B------:R-:W-:Y:S05]  /*3ac0*/  BSYNC.RECONVERGENT B0 ;  /* 0x0000000000007941 */ /* 0x000fea0003800200 */
.L_x_2809:
[----:B01234-:R-:W0:Y:S01]  /*3ad0*/  LDC.64 R76, c[0x0][0x380] ;  /* 0x0000e000ff4c7b82 */ /* 0x01fe220000000a00 */
[----:B------:R-:W-:Y:S01]  /*3ae0*/  UPLOP3.LUT UP1, UPT, UPT, UPT, UP1, 0x40, 0x4 ;  /* 0x000000000004789c */ /* 0x000fe20003f2e810 */
[----:B0-----:R-:W-:-:S04]  /*3af0*/  IADD3 R4, PT, PT, R4, R76, RZ ;  /* 0x0000004c04047210 */ /* 0x001fc80007ffe0ff */
[----:B------:R-:W-:-:S13]  /*3b00*/  ISETP.GE.AND P1, PT, R4, R77, PT ;  /* 0x0000004d0400720c */ /* 0x000fda0003f26270 */
[----:B------:R-:W-:Y:S05]  /*3b10*/  @!P1 BRA `(.L_x_2811) ;  /* 0xffffffcc00509947 */ /* 0x000fea000383ffff */
[----:B------:R-:W-:Y:S05]  /*3b20*/  EXIT ;  /* 0x000000000000794d */ /* 0x000fea0003800000 */
.L_x_2812:
        /* <DEDUP_REMOVED lines=13> */
.L_x_27218:


//--------------------- .text._ZN10layer_norm13ln_fwd_kernelINS_13Kernel_traitsI6__halfS2_S2_S2_fjLj4096ELj1ELj1ELj4ELj16ENS_18Kernel_traits_baseILj4096ES2_S2_S2_S2_fjLj128EEEEELb0ELb1ELb0ELb1EEEvNS_9FwdParamsE --------------------------
	.section	.text._ZN10layer_norm13ln_fwd_kernelINS_13Kernel_traitsI6__halfS2_S2_S2_fjLj4096ELj1ELj1ELj4ELj16ENS_18Kernel_traits_baseILj4096ES2_S2_S2_S2_fjLj128EEEEELb0ELb1ELb0ELb1EEEvNS_9FwdParamsE,"ax",@progbits
	.align	128
        .global         _ZN10layer_norm13ln_fwd_kernelINS_13Kernel_traitsI6__halfS2_S2_S2_fjLj4096ELj1ELj1ELj4ELj16ENS_18Kernel_traits_baseILj4096ES2_S2_S2_S2_fjLj128EEEEELb0ELb1ELb0ELb1EEEvNS_9FwdParamsE
        .type           _ZN10layer_norm13ln_fwd_kernelINS_13Kernel_traitsI6__halfS2_S2_S2_fjLj4096ELj1ELj1ELj4ELj16ENS_18Kernel_traits_baseILj4096ES2_S2_S2_S2_fjLj128EEEEELb0ELb1ELb0ELb1EEEvNS_9FwdParamsE,@function
        .size           _ZN10layer_norm13ln_fwd_kernelINS_13Kernel_traitsI6__halfS2_S2_S2_fjLj4096ELj1ELj1ELj4ELj16ENS_18Kernel_traits_baseILj4096ES2_S2_S2_S2_fjLj128EEEEELb0ELb1ELb0ELb1EEEvNS_9FwdParamsE,(.L_x_27219 - _ZN10layer_norm13ln_fwd_kernelINS_13Kernel_traitsI6__halfS2_S2_S2_fjLj4096ELj1ELj1ELj4ELj16ENS_18Kernel_traits_baseILj4096ES2_S2_S2_S2_fjLj128EEEEELb0ELb1ELb0ELb1EEEvNS_9FwdParamsE)
        .other          _ZN10layer_norm13ln_fwd_kernelINS_13Kernel_traitsI6__halfS2_S2_S2_fjLj4096ELj1ELj1ELj4ELj16ENS_18Kernel_traits_baseILj4096ES2_S2_S2_S2_fjLj128EEEEELb0ELb1ELb0ELb1EEEvNS_9FwdParamsE,@"STO_CUDA_ENTRY STV_DEFAULT"
_ZN10layer_norm13ln_fwd_kernelINS_13Kernel_traitsI6__halfS2_S2_S2_fjLj4096ELj1ELj1ELj4ELj16ENS_18Kernel_traits_baseILj4096ES2_S2_S2_S2_fjLj128EEEEELb0ELb1ELb0ELb1EEEvNS_9FwdParamsE:
.text._ZN10layer_norm13ln_fwd_kernelINS_13Kernel_traitsI6__halfS2_S2_S2_fjLj4096ELj1ELj1ELj4ELj16ENS_18Kernel_traits_baseILj4096ES2_S2_S2_S2_fjLj128EEEEELb0ELb1ELb0ELb1EEEvNS_9FwdParamsE:
[----:B------:R-:W-:Y:S01]  /*0000*/  LDC R1, c[0x0][0x37c] ;  /* 0x0000df00ff017b82 */ /* 0x000fe20000000800 */
[----:B------:R-:W0:Y:S07]  /*0010*/  S2R R0, SR_TID.X ;  /* 0x0000000000007919 */ /* 0x000e2e0000002100 */
[----:B------:R-:W0:Y:S01]  /*0020*/  LDC.64 R42, c[0x0][0x3e8] ;  /* 0x0000fa00ff2a7b82 */ /* 0x000e220000000a00 */
[----:B------:R-:W1:Y:S01]  /*0030*/  LDCU.64 UR6, c[0x0][0x358] ;  /* 0x00006b00ff0677ac */ /* 0x000e620008000a00 */
[----:B------:R-:W2:Y:S06]  /*0040*/  LDCU.64 UR4, c[0x0][0x438] ;  /* 0x00008700ff0477ac */ /* 0x000eac0008000a00 */
[----:B------:R-:W3:Y:S01]  /*0050*/  LDC.64 R40, c[0x0][0x3d0] ;  /* 0x0000f400ff287b82 */ /* 0x000ee20000000a00 */
[----:B0-----:R-:W-:-:S04]  /*0060*/  IMAD.WIDE.U32 R42, R0, 0x10, R42 ;  /* 0x00000010002a7825 */ /* 0x001fc800078e002a */
[C---:B---3--:R-:W-:Y:S01]  /*0070*/  IMAD.WIDE.U32 R40, R0.reuse, 0x10, R40 ;  /* 0x0000001000287825 */ /* 0x048fe200078e0028 */
        /* <DEDUP_REMOVED lines=10> */
[----:B------:R-:W1:Y:S02]  /*0120*/  LDCU UR5, c[0x0][0x384] ;  /* 0x00007080ff0577ac */ /* 0x000e640008000800 */
[----:B------:R2:W5:Y:S10]  /*0130*/  LDG.E.128 R24, desc[UR6][R40.64+0x1800] ;  /* 0x0018000628187981 */ /* 0x000574000c1e1d00 */
[----:B------:R-:W2:Y:S02]  /*0140*/  @P1 LDC.64 R44, c[0x0][0x438] ;  /* 0x00010e00ff2c1b82 */ /* 0x000ea40000000a00 */
[----:B--2---:R-:W-:-:S05]  /*0150*/  @P1 IMAD.WIDE.U32 R44, R0, 0x10, R44 ;  /* 0x00000010002c1825 */ /* 0x004fca00078e002c */
[----:B------:R-:W5:Y:S04]  /*0160*/  @P1 LDG.E.128 R16, desc[UR6][R44.64] ;  /* 0x000000062c101981 */ /* 0x000f68000c1e1d00 */
[----:B------:R-:W5:Y:S04]  /*0170*/  @P1 LDG.E.128 R12, desc[UR6][R44.64+0x800] ;  /* 0x000800062c0c1981 */ /* 0x000f68000c1e1d00 */
[----:B------:R-:W5:Y:S04]  /*0180*/  @P1 LDG.E.128 R8, desc[UR6][R44.64+0x1000] ;  /* 0x001000062c081981 */ /* 0x000f68000c1e1d00 */
[----:B------:R2:W5:Y:S01]  /*0190*/  @P1 LDG.E.128 R4, desc[UR6][R44.64+0x1800] ;  /* 0x001800062c041981 */ /* 0x000562000c1e1d00 */
[----:B---3--:R-:W-:-:S02]  /*01a0*/  @P1 MOV R43, R53 ;  /* 0x00000035002b1202 */ /* 0x008fc40000000f00 */
[----:B------:R-:W-:Y:S02]  /*01b0*/  @!P1 MOV R43, R53 ;  /* 0x00000035002b9202 */ /* 0x000fe40000000f00 */
[----:B0-----:R-:W-:-:S04]  /*01c0*/  MOV R53, UR4 ;  /* 0x0000000400357c02 */ /* 0x001fc80008000f00 */
[----:B-1----:R-:W-:Y:S02]  /*01d0*/  ISETP.GE.AND P0, PT, R53, UR5, PT ;  /* 0x0000000535007c0c */ /* 0x002fe4000bf06270 */
[-C--:B----4-:R-:W-:Y:S02]  /*01e0*/  @P1 MOV R2, R48.reuse ;  /* 0x0000003000021202 */ /* 0x090fe40000000f00 */
[----:B------:R-:W-:Y:S02]  /*01f0*/  @P1 MOV R3, R49 ;  /* 0x0000003100031202 */ /* 0x000fe40000000f00 */
[----:B------:R-:W-:Y:S02]  /*0200*/  @!P1 MOV R2, R48 ;  /* 0x0000003000029202 */ /* 0x000fe40000000f00 */
[----:B------:R-:W-:Y:S02]  /*0210*/  @P1 MOV R40, R50 ;  /* 0x0000003200281202 */ /* 0x000fe40000000f00 */
[----:B------:R-:W-:-:S02]  /*0220*/  @P1 MOV R41, R51 ;  /* 0x0000003300291202 */ /* 0x000fc40000000f00 */
[----:B------:R-:W-:Y:S02]  /*0230*/  @!P1 MOV R3, R49 ;  /* 0x0000003100039202 */ /* 0x000fe40000000f00 */
[----:B------:R-:W-:Y:S02]  /*0240*/  @P1 MOV R42, R52 ;  /* 0x00000034002a1202 */ /* 0x000fe40000000f00 */
[----:B--2---:R-:W-:Y:S02]  /*0250*/  @P1 MOV R44, R54 ;  /* 0x00000036002c1202 */ /* 0x004fe40000000f00 */
[----:B------:R-:W-:Y:S02]  /*0260*/  @P1 MOV R45, R55 ;  /* 0x00000037002d1202 */ /* 0x000fe40000000f00 */
[----:B------:R-:W-:Y:S02]  /*0270*/  @P1 MOV R46, R56 ;  /* 0x00000038002e1202 */ /* 0x000fe40000000f00 */
[----:B------:R-:W-:-:S02]  /*0280*/  @P1 MOV R47, R57 ;  /* 0x00000039002f1202 */ /* 0x000fc40000000f00 */
[----:B------:R-:W-:Y:S02]  /*0290*/  @!P1 MOV R40, R50 ;  /* 0x0000003200289202 */ /* 0x000fe40000000f00 */
[----:B------:R-:W-:Y:S02]  /*02a0*/  @!P1 MOV R41, R51 ;  /* 0x0000003300299202 */ /* 0x000fe40000000f00 */
[----:B------:R-:W-:Y:S02]  /*02b0*/  @!P1 MOV R42, R52 ;  /* 0x00000034002a9202 */ /* 0x000fe40000000f00 */
[----:B------:R-:W-:Y:S02]  /*02c0*/  @!P1 MOV R44, R54 ;  /* 0x00000036002c9202 */ /* 0x000fe40000000f00 */
[----:B------:R-:W-:Y:S02]  /*02d0*/  @!P1 MOV R45, R55 ;  /* 0x00000037002d9202 */ /* 0x000fe40000000f00 */
[----:B------:R-:W-:-:S02]  /*02e0*/  @P1 MOV R48, R58 ;  /* 0x0000003a00301202 */ /* 0x000fc40000000f00 */
[----:B------:R-:W-:Y:S02]  /*02f0*/  @P1 MOV R49, R59 ;  /* 0x0000003b00311202 */ /* 0x000fe40000000f00 */
[----:B------:R-:W-:Y:S02]  /*0300*/  @!P1 MOV R46, R56 ;  /* 0x00000038002e9202 */ /* 0x000fe40000000f00 */
[----:B------:R-:W-:Y:S02]  /*0310*/  @!P1 MOV R47, R57 ;  /* 0x00000039002f9202 */ /* 0x000fe40000000f00 */
[----:B------:R-:W-:Y:S02]  /*0320*/  @!P1 MOV R48, R58 ;  /* 0x0000003a00309202 */ /* 0x000fe40000000f00 */
[----:B------:R-:W-:Y:S02]  /*0330*/  @!P1 MOV R49, R59 ;  /* 0x0000003b00319202 */ /* 0x000fe40000000f00 */
[----:B------:R-:W-:-:S02]  /*0340*/  @P1 MOV R50, R36 ;  /* 0x0000002400321202 */ /* 0x000fc40000000f00 */
[----:B------:R-:W-:Y:S02]  /*0350*/  @P1 MOV R51, R37 ;  /* 0x0000002500331202 */ /* 0x000fe40000000f00 */
[----:B------:R-:W-:Y:S02]  /*0360*/  @P1 MOV R52, R38 ;  /* 0x0000002600341202 */ /* 0x000fe40000000f00 */
[----:B------:R-:W-:Y:S02]  /*0370*/  @P1 MOV R54, R39 ;  /* 0x0000002700361202 */ /* 0x000fe40000000f00 */
        /* <DEDUP_REMOVED lines=11> */
[----:B------:R-:W-:Y:S02]  /*0430*/  @P1 MOV R59, R28 ;  /* 0x0000001c003b1202 */ /* 0x000fe40000000f00 */
[----:B------:R-:W-:Y:S02]  /*0440*/  @P1 MOV R60, R29 ;  /* 0x0000001d003c1202 */ /* 0x000fe40000000f00 */
[----:B------:R-:W-:Y:S01]  /*0450*/  @P1 MOV R61, R30 ;  /* 0x0000001e003d1202 */ /* 0x000fe20000000f00 */
[----:B------:R-:W-:Y:S06]  /*0460*/  @P0 EXIT ;  /* 0x000000000000094d */ /* 0x000fec0003800000 */
[----:B------:R-:W0:Y:S01]  /*0470*/  LDC.64 R32, c[0x0][0x3e0] ;  /* 0x0000f800ff207b82 */ /* 0x000e220000000a00 */
[----:B------:R-:W1:Y:S01]  /*0480*/  LDCU.U8 UR4, c[0x0][0x410] ;  /* 0x00008200ff0477ac */ /* 0x000e620008000000 */
[----:B------:R-:W-:Y:S02]  /*0490*/  @P1 MOV R62, R31 ;  /* 0x0000001f003e1202 */ /* 0x000fe40000000f00 */
[----:B-----5:R-:W-:Y:S02]  /*04a0*/  @!P1 CS2R R18, SRZ ;  /* 0x0000000000129805 */ /* 0x020fe4000001ff00 */
[----:B------:R-:W-:Y:S02]  /*04b0*/  @P1 MOV R63, R24 ;  /* 0x00000018003f1202 */ /* 0x000fe40000000f00 */
[----:B------:R-:W-:Y:S02]  /*04c0*/  @!P1 CS2R R16, SRZ ;  /* 0x0000000000109805 */ /* 0x000fe4000001ff00 */
[----:B------:R-:W-:-:S02]  /*04d0*/  @P1 MOV R64, R25 ;  /* 0x0000001900401202 */ /* 0x000fc40000000f00 */
[----:B------:R-:W-:Y:S02]  /*04e0*/  @!P1 CS2R R14, SRZ ;  /* 0x00000000000e9805 */ /* 0x000fe4000001ff00 */
[----:B------:R-:W-:Y:S02]  /*04f0*/  @P1 MOV R65, R26 ;  /* 0x0000001a00411202 */ /* 0x000fe40000000f00 */
[----:B------:R-:W-:Y:S02]  /*0500*/  @!P1 CS2R R12, SRZ ;  /* 0x00000000000c9805 */ /* 0x000fe4000001ff00 */
        /* <DEDUP_REMOVED lines=8> */
[----:B------:R-:W-:Y:S01]  /*0590*/  @P1 MOV R69, R23 ;  /* 0x0000001700451202 */ /* 0x000fe20000000f00 */
[----:B------:R-:W-:Y:S01]  /*05a0*/  UPLOP3.LUT UP0, UPT, UPT, UPT, UPT, 0x40, 0x4 ;  /* 0x000000000004789c */ /* 0x000fe20003f0e870 */
[----:B------:R-:W-:Y:S01]  /*05b0*/  @!P1 MOV R58, R35 ;  /* 0x00000023003a9202 */ /* 0x000fe20000000f00 */
[----:B------:R-:W2:Y:S01]  /*05c0*/  LDCU UR10, c[0x0][0x388] ;  /* 0x00007100ff0a77ac */ /* 0x000ea20008000800 */
[----:B------:R-:W-:-:S02]  /*05d0*/  @!P1 MOV R59, R28 ;  /* 0x0000001c003b9202 */ /* 0x000fc40000000f00 */
[----:B0-----:R-:W-:Y:S01]  /*05e0*/  ISETP.NE.U32.AND P0, PT, R32, RZ, PT ;  /* 0x000000ff2000720c */ /* 0x001fe20003f05070 */
[----:B------:R-:W0:Y:S01]  /*05f0*/  LDCU UR11, c[0x0][0x400] ;  /* 0x00008000ff0b77ac */ /* 0x000e220008000800 */
[----:B------:R-:W-:Y:S02]  /*0600*/  @!P1 MOV R60, R29 ;  /* 0x0000001d003c9202 */ /* 0x000fe40000000f00 */
[----:B------:R-:W-:Y:S01]  /*0610*/  @!P1 MOV R61, R30 ;  /* 0x0000001e003d9202 */ /* 0x000fe20000000f00 */
[----:B------:R-:W3:Y:S01]  /*0620*/  LDCU.64 UR8, c[0x0][0x3a0] ;  /* 0x00007400ff0877ac */ /* 0x000ee20008000a00 */
[----:B------:R-:W-:Y:S02]  /*0630*/  @!P1 MOV R62, R31 ;  /* 0x0000001f003e9202 */ /* 0x000fe40000000f00 */
[----:B------:R-:W-:Y:S02]  /*0640*/  @!P1 MOV R63, R24 ;  /* 0x00000018003f9202 */ /* 0x000fe40000000f00 */
[----:B------:R-:W-:-:S02]  /*0650*/  @!P1 MOV R64, R25 ;  /* 0x0000001900409202 */ /* 0x000fc40000000f00 */
[----:B------:R-:W-:Y:S02]  /*0660*/  @!P1 MOV R65, R26 ;  /* 0x0000001a00419202 */ /* 0x000fe40000000f00 */
[----:B------:R-:W-:Y:S02]  /*0670*/  @!P1 MOV R66, R27 ;  /* 0x0000001b00429202 */ /* 0x000fe40000000f00 */
[----:B------:R-:W-:Y:S02]  /*0680*/  @!P1 MOV R67, R20 ;  /* 0x0000001400439202 */ /* 0x000fe40000000f00 */
[----:B------:R-:W-:Y:S02]  /*0690*/  @!P1 MOV R68, R21 ;  /* 0x0000001500449202 */ /* 0x000fe40000000f00 */
[----:B------:R-:W-:Y:S02]  /*06a0*/  @!P1 MOV R70, R22 ;  /* 0x0000001600469202 */ /* 0x000fe40000000f00 */
[----:B------:R-:W-:-:S02]  /*06b0*/  @!P1 MOV R69, R23 ;  /* 0x0000001700459202 */ /* 0x000fc40000000f00 */
[----:B------:R-:W-:Y:S02]  /*06c0*/  ISETP.NE.AND.EX P0, PT, R33, RZ, PT, P0 ;  /* 0x000000ff2100720c */ /* 0x000fe40003f05300 */
[----:B------:R-:W-:Y:S02]  /*06d0*/  LOP3.LUT R71, R0, 0x1f, RZ, 0xc0, !PT ;  /* 0x0000001f00477812 */ /* 0x000fe400078ec0ff */
[----:B0123--:R-:W-:-:S13]  /*06e0*/  ISETP.NE.AND P2, PT, RZ, UR4, PT ;  /* 0x00000004ff007c0c */ /* 0x00ffda000bf45270 */
.L_x_2823:
[----:B-1----:R-:W0:Y:S01]  /*06f0*/  @P0 LDC.64 R28, c[0x0][0x3e0] ;  /* 0x0000f800ff1c0b82 */ /* 0x002e220000000a00 */
        /* <DEDUP_REMOVED lines=13> */
[----:B------:R-:W-:Y:S01]  /*07d0*/  ISETP.NE.AND.EX P1, PT, RZ, UR9, PT, P1 ;  /* 0x00000009ff007c0c */ /* 0x000fe2000bf25310 */
[----:B--2---:R-:W-:-:S12]  /*07e0*/  @P0 HADD2.F32 R80, -RZ, R28.H0_H0 ;  /* 0x2000001cff500230 */ /* 0x004fd80000004100 */
[----:B------:R-:W-:Y:S05]  /*07f0*/  @!P1 BRA `(.L_x_2813) ;  /* 0x0000000000c09947 */ /* 0x000fea0003800000 */
        /* <DEDUP_REMOVED lines=14> */
[-C--:B------:R-:W-:Y:S01]  /*08e0*/  FMUL.FTZ R31, R31, R80.reuse ;  /* 0x000000501f1f7220 */ /* 0x080fe20000410000 */
[----:B------:R-:W-:Y:S02]  /*08f0*/  HADD2.F32 R28, -RZ, R43.H0_H0 ;  /* 0x2000002bff1c7230 */ /* 0x000fe40000004100 */
[----:B------:R-:W-:Y:S01]  /*0900*/  FMUL.FTZ R73, R73, R80 ;  /* 0x0000005049497220 */ /* 0x000fe20000410000 */
[----:B------:R-:W-:-:S02]  /*0910*/  HADD2.F32 R78, -RZ, R44.H0_H0 ;  /* 0x2000002cff4e7230 */ /* 0x000fc40000004100 */
[----:B------:R-:W-:Y:S02]  /*0920*/  HADD2.F32 R36, -RZ, R45.H0_H0 ;  /* 0x2000002dff247230 */ /* 0x000fe40000004100 */
        /* <DEDUP_REMOVED lines=29> */
.L_x_2813:
[--C-:B-----5:R-:W-:Y:S02]  /*0b00*/  HADD2.F32 R29, -RZ, R24.reuse.H0_H0 ;  /* 0x20000018ff1d7230 */ /* 0x120fe40000004100 */
[----:B------:R-:W-:Y:S02]  /*0b10*/  HADD2.F32 R31, -RZ, R24.H1_H1 ;  /* 0x30000018ff1f7230 */ /* 0x000fe40000004100 */
[----:B------:R-:W-:Y:S02]  /*0b20*/  HADD2.F32 R75, -RZ, R27.H0_H0 ;  /* 0x2000001bff4b7230 */ /* 0x000fe40000004100 */
[-C--:B------:R-:W-:Y:S01]  /*0b30*/  FMUL.FTZ R29, R29, R80.reuse ;  /* 0x000000501d1d7220 */ /* 0x080fe20000410000 */
[----:B------:R-:W-:Y:S02]  /*0b40*/  HADD2.F32 R24, -RZ, R42.H0_H0 ;  /* 0x2000002aff187230 */ /* 0x000fe40000004100 */
[----:B------:R-:W-:Y:S01]  /*0b50*/  FMUL.FTZ R31, R31, R80 ;  /* 0x000000501f1f7220 */ /* 0x000fe20000410000 */
[----:B------:R-:W-:-:S02]  /*0b60*/  HADD2.F32 R33, -RZ, R25.H0_H0 ;  /* 0x20000019ff217230 */ /* 0x000fc40000004100 */
[----:B------:R-:W-:Y:S01]  /*0b70*/  FMUL.FTZ R81, R75, R80 ;  /* 0x000000504b517220 */ /* 0x000fe20000410000 */
[----:B------:R-:W-:Y:S02]  /*0b80*/  HADD2.F32 R25, -RZ, R25.H1_H1 ;  /* 0x30000019ff197230 */ /* 0x000fe40000004100 */
[----:B------:R-:W-:Y:S01]  /*0b90*/  FMUL.FTZ R75, R29, R24 ;  /* 0x000000181d4b7220 */ /* 0x000fe20000410000 */
[--C-:B------:R-:W-:Y:S02]  /*0ba0*/  HADD2.F32 R37, -RZ, R26.reuse.H0_H0 ;  /* 0x2000001aff257230 */ /* 0x100fe40000004100 */
[-C--:B------:R-:W-:Y:S01]  /*0bb0*/  FMUL.FTZ R33, R33, R80.reuse ;  /* 0x0000005021217220 */ /* 0x080fe20000410000 */
        /* <DEDUP_REMOVED lines=24> */
.L_x_2814:
        /* <DEDUP_REMOVED lines=10> */
[--C-:B0----5:R-:W-:Y:S02]  /*0de0*/  HADD2.F32 R25, -RZ, R28.reuse.H0_H0 ;  /* 0x2000001cff197230 */ /* 0x121fe40000004100 */
[----:B------:R-:W-:Y:S02]  /*0df0*/  HADD2.F32 R37, -RZ, R29.H0_H0 ;  /* 0x2000001dff257230 */ /* 0x000fe40000004100 */
        /* <DEDUP_REMOVED lines=14> */
[----:B------:R-:W-:Y:S01]  /*0ee0*/  FFMA.FTZ R85, R25, R24, R26 ;  /* 0x0000001819557223 */ /* 0x000fe2000001001a */
[----:B------:R-:W-:Y:S02]  /*0ef0*/  HADD2.F32 R82, -RZ, R54.H0_H0 ;  /* 0x20000036ff527230 */ /* 0x000fe40000004100 */
[----:B------:R-:W-:Y:S02]  /*0f00*/  HADD2.F32 R84, -RZ, R23.H0_H0 ;  /* 0x20000017ff547230 */ /* 0x000fe40000004100 */
[----:B------:R-:W-:Y:S01]  /*0f10*/  FFMA.FTZ R87, R37, R28, R30 ;  /* 0x0000001c25577223 */ /* 0x000fe2000001001e */
[----:B------:R-:W-:Y:S02]  /*0f20*/  HADD2.F32 R29, -RZ, R29.H1_H1 ;  /* 0x3000001dff1d7230 */ /* 0x000fe40000004100 */
[----:B------:R-:W-:-:S02]  /*0f30*/  HADD2.F32 R31, -RZ, R31.H1_H1 ;  /* 0x3000001fff1f7230 */ /* 0x000fc40000004100 */
[----:B------:R-:W-:Y:S01]  /*0f40*/  FFMA.FTZ R91, R91, R82, R84 ;  /* 0x000000525b5b7223 */ /* 0x000fe20000010054 */
[----:B------:R-:W-:Y:S02]  /*0f50*/  HADD2.F32 R36, -RZ, R52.H0_H0 ;  /* 0x20000034ff247230 */ /* 0x000fe40000004100 */
[-C--:B------:R-:W-:Y:S01]  /*0f60*/  FMUL.FTZ R29, R29, R80.reuse ;  /* 0x000000501d1d7220 */ /* 0x080fe20000410000 */
[----:B------:R-:W-:Y:S02]  /*0f70*/  HADD2.F32 R72, -RZ, R22.H0_H0 ;  /* 0x20000016ff487230 */ /* 0x000fe40000004100 */
[----:B------:R-:W-:Y:S01]  /*0f80*/  FMUL.FTZ R31, R31, R80 ;  /* 0x000000501f1f7220 */ /* 0x000fe20000410000 */
[----:B------:R-:W-:Y:S02]  /*0f90*/  HADD2.F32 R88, -RZ, R50.H1_H1 ;  /* 0x30000032ff587230 */ /* 0x000fe40000004100 */
[----:B------:R-:W-:Y:S02]  /*0fa0*/  HADD2.F32 R24, -RZ, R20.H1_H1 ;  /* 0x30000014ff187230 */ /* 0x000fe40000004100 */
[----:B------:R-:W-:Y:S01]  /*0fb0*/  FFMA.FTZ R89, R73, R36, R72 ;  /* 0x0000002449597223 */ /* 0x000fe20000010048 */
[----:B------:R-:W-:-:S02]  /*0fc0*/  HADD2.F32 R86, -RZ, R51.H1_H1 ;  /* 0x30000033ff567230 */ /* 0x000fc40000004100 */
[----:B------:R-:W-:Y:S02]  /*0fd0*/  HADD2.F32 R26, -RZ, R21.H1_H1 ;  /* 0x30000015ff1a7230 */ /* 0x000fe40000004100 */
[----:B------:R-:W-:Y:S01]  /*0fe0*/  FFMA.FTZ R88, R27, R88, R24 ;  /* 0x000000581b587223 */ /* 0x000fe20000010018 */
[----:B------:R-:W-:Y:S02]  /*0ff0*/  HADD2.F32 R84, -RZ, R52.H1_H1 ;  /* 0x30000034ff547230 */ /* 0x000fe40000004100 */
[----:B------:R-:W-:Y:S02]  /*1000*/  HADD2.F32 R28, -RZ, R22.H1_H1 ;  /* 0x30000016ff1c7230 */ /* 0x000fe40000004100 */
[----:B------:R-:W-:Y:S01]  /*1010*/  FFMA.FTZ R86, R29, R86, R26 ;  /* 0x000000561d567223 */ /* 0x000fe2000001001a */
[----:B------:R-:W-:Y:S01]  /*1020*/  HADD2.F32 R82, -RZ, R54.H1_H1 ;  /* 0x30000036ff527230 */ /* 0x000fe20000004100 */
[----:B------:R-:W-:Y:S01]  /*1030*/  F2FP.F16.F32.PACK_AB R24, R88, R85 ;  /* 0x000000555818723e */ /* 0x000fe200000000ff */
[----:B------:R-:W-:-:S02]  /*1040*/  HADD2.F32 R30, -RZ, R23.H1_H1 ;  /* 0x30000017ff1e7230 */ /* 0x000fc40000004100 */
[----:B------:R-:W-:Y:S01]  /*1050*/  FFMA.FTZ R84, R93, R84, R28 ;  /* 0x000000545d547223 */ /* 0x000fe2000001001c */
[----:B------:R-:W-:Y:S02]  /*1060*/  F2FP.F16.F32.PACK_AB R25, R86, R87 ;  /* 0x000000575619723e */ /* 0x000fe400000000ff */
[----:B------:R-:W-:Y:S02]  /*1070*/  FFMA.FTZ R82, R31, R82, R30 ;  /* 0x000000521f527223 */ /* 0x000fe4000001001e */
[----:B------:R-:W-:-:S03]  /*1080*/  F2FP.F16.F32.PACK_AB R26, R84, R89 ;  /* 0x00000059541a723e */ /* 0x000fc600000000ff */
[----:B------:R-:W-:Y:S01]  /*1090*/  F2FP.F16.F32.PACK_AB R27, R82, R91 ;  /* 0x0000005b521b723e */ /* 0x000fe200000000ff */
[----:B------:R-:W-:Y:S06]  /*10a0*/  BRA `(.L_x_2816) ;  /* 0x0000000000907947 */ /* 0x000fec0003800000 */
.L_x_2815:
[----:B0----5:R-:W-:Y:S02]  /*10b0*/  HADD2.F32 R37, -RZ, R29.H0_H0 ;  /* 0x2000001dff257230 */ /* 0x021fe40000004100 */
        /* <DEDUP_REMOVED lines=12> */
[----:B------:R-:W-:Y:S01]  /*1180*/  FMUL.FTZ R73, R73, R80 ;  /* 0x0000005049497220 */ /* 0x000fe20000410000 */
[----:B------:R-:W-:-:S02]  /*1190*/  HADD2.F32 R24, -RZ, R50.H0_H0 ;  /* 0x20000032ff187230 */ /* 0x000fc40000004100 */
[-C--:B------:R-:W-:Y:S01]  /*11a0*/  FMUL.FTZ R93, R93, R80.reuse ;  /* 0x000000505d5d7220 */ /* 0x080fe20000410000 */
[----:B------:R-:W-:Y:S02]  /*11b0*/  HADD2.F32 R26, -RZ, R51.H0_H0 ;  /* 0x20000033ff1a7230 */ /* 0x000fe40000004100 */
[----:B------:R-:W-:Y:S01]  /*11c0*/  FMUL.FTZ R31, R31, R80 ;  /* 0x000000501f1f7220 */ /* 0x000fe20000410000 */
        /* <DEDUP_REMOVED lines=18> */
.L_x_2816:
        /* <DEDUP_REMOVED lines=9> */
[----:B-1---5:R-:W-:Y:S02]  /*1380*/  HADD2.F32 R25, -RZ, R28.H0_H0 ;  /* 0x2000001cff197230 */ /* 0x022fe40000004100 */
        /* <DEDUP_REMOVED lines=26> */
[-C--:B------:R-:W-:Y:S01]  /*1530*/  FMUL.FTZ R29, R29, R80.reuse ;  /* 0x000000501d1d7220 */ /* 0x080fe20000410000 */
[----:B------:R-:W-:Y:S02]  /*1540*/  HADD2.F32 R36, -RZ, R20.H1_H1 ;  /* 0x30000014ff247230 */ /* 0x000fe40000004100 */
[----:B------:R-:W-:Y:S01]  /*1550*/  FMUL.FTZ R31, R31, R80 ;  /* 0x000000501f1f7220 */ /* 0x000fe20000410000 */
        /* <DEDUP_REMOVED lines=15> */
.L_x_2817:
[----:B-1---5:R-:W-:Y:S02]  /*1650*/  HADD2.F32 R37, -RZ, R29.H0_H0 ;  /* 0x2000001dff257230 */ /* 0x022fe40000004100 */
        /* <DEDUP_REMOVED lines=35> */
.L_x_2818:
        /* <DEDUP_REMOVED lines=10> */
[--C-:B------:R-:W-:Y:S02]  /*1930*/  HADD2.F32 R25, -RZ, R28.reuse.H0_H0 ;  /* 0x2000001cff197230 */ /* 0x100fe40000004100 */
[----:B------:R-:W-:Y:S02]  /*1940*/  HADD2.F32 R35, -RZ, R29.H0_H0 ;  /* 0x2000001dff237230 */ /* 0x000fe40000004100 */
[-C--:B------:R-:W-:Y:S01]  /*1950*/  FMUL.FTZ R37, R37, R80.reuse ;  /* 0x0000005025257220 */ /* 0x080fe20000410000 */
[----:B------:R-:W-:Y:S02]  /*1960*/  HADD2.F32 R27, -RZ, R28.H1_H1 ;  /* 0x3000001cff1b7230 */ /* 0x000fe40000004100 */
[----:B------:R-:W-:Y:S01]  /*1970*/  FMUL.FTZ R25, R25, R80 ;  /* 0x0000005019197220 */ /* 0x000fe20000410000 */
[----:B------:R-:W-:-:S02]  /*1980*/  HADD2.F32 R105, -RZ, R31.H0_H0 ;  /* 0x2000001fff697230 */ /* 0x000fc40000004100 */
[-C--:B------:R-:W-:Y:S01]  /*1990*/  FMUL.FTZ R35, R35, R80.reuse ;  /* 0x0000005023237220 */ /* 0x080fe20000410000 */
        /* <DEDUP_REMOVED lines=8> */
[-C--:B------:R-:W-:Y:S01]  /*1a20*/  FMUL.FTZ R29, R29, R80.reuse ;  /* 0x000000501d1d7220 */ /* 0x080fe20000410000 */
[----:B------:R-:W-:Y:S02]  /*1a30*/  HADD2.F32 R72, -RZ, R67.H0_H0 ;  /* 0x20000043ff487230 */ /* 0x000fe40000004100 */
[-C--:B------:R-:W-:Y:S01]  /*1a40*/  FMUL.FTZ R73, R73, R80.reuse ;  /* 0x0000005049497220 */ /* 0x080fe20000410000 */
[----:B------:R-:W-:Y:S02]  /*1a50*/  HADD2.F32 R24, -RZ, R20.H0_H0 ;  /* 0x20000014ff187230 */ /* 0x000fe40000004100 */
[----:B------:R-:W-:Y:S01]  /*1a60*/  FMUL.FTZ R31, R31, R80 ;  /* 0x000000501f1f7220 */ /* 0x000fe20000410000 */
[----:B------:R-:W-:Y:S02]  /*1a70*/  HADD2.F32 R36, -RZ, R68.H0_H0 ;  /* 0x20000044ff247230 */ /* 0x000fe40000004100 */
[----:B------:R-:W-:Y:S02]  /*1a80*/  HADD2.F32 R26, -RZ, R21.H0_H0 ;  /* 0x20000015ff1a7230 */ /* 0x000fe40000004100 */
[----:B------:R-:W-:Y:S01]  /*1a90*/  FFMA.FTZ R72, R25, R72, R24 ;  /* 0x0000004819487223 */ /* 0x000fe20000010018 */
[----:B------:R-:W-:-:S02]  /*1aa0*/  HADD2.F32 R28, -RZ, R70.H1_H1 ;  /* 0x30000046ff1c7230 */ /* 0x000fc40000004100 */
[----:B------:R-:W-:Y:S02]  /*1ab0*/  HADD2.F32 R102, -RZ, R22.H1_H1 ;  /* 0x30000016ff667230 */ /* 0x000fe40000004100 */
[----:B------:R-:W-:Y:S01]  /*1ac0*/  FFMA.FTZ R36, R35, R36, R26 ;  /* 0x0000002423247223 */ /* 0x000fe2000001001a */
[----:B------:R-:W-:Y:S02]  /*1ad0*/  HADD2.F32 R24, -RZ, R67.H1_H1 ;  /* 0x30000043ff187230 */ /* 0x000fe40000004100 */
[----:B------:R-:W-:Y:S02]  /*1ae0*/  HADD2.F32 R26, -RZ, R68.H1_H1 ;  /* 0x30000044ff1a7230 */ /* 0x000fe40000004100 */
[----:B------:R-:W-:Y:S01]  /*1af0*/  FFMA.FTZ R35, R73, R28, R102 ;  /* 0x0000001c49237223 */ /* 0x000fe20000010066 */
        /* <DEDUP_REMOVED lines=8> */
[----:B------:R-:W-:Y:S01]  /*1b80*/  FFMA.FTZ R37, R29, R26, R100 ;  /* 0x0000001a1d257223 */ /* 0x000fe20000010064 */
[----:B------:R-:W-:Y:S01]  /*1b90*/  F2FP.F16.F32.PACK_AB R26, R35, R34 ;  /* 0x00000022231a723e */ /* 0x000fe200000000ff */
[----:B------:R-:W-:-:S02]  /*1ba0*/  FFMA.FTZ R73, R27, R24, R98 ;  /* 0x000000181b497223 */ /* 0x000fc40000010062 */
[----:B------:R-:W-:Y:S02]  /*1bb0*/  F2FP.F16.F32.PACK_AB R27, R31, R30 ;  /* 0x0000001e1f1b723e */ /* 0x000fe400000000ff */
[----:B------:R-:W-:Y:S02]  /*1bc0*/  F2FP.F16.F32.PACK_AB R25, R37, R36 ;  /* 0x000000242519723e */ /* 0x000fe400000000ff */
[----:B------:R-:W-:Y:S01]  /*1bd0*/  F2FP.F16.F32.PACK_AB R24, R73, R72 ;  /* 0x000000484918723e */ /* 0x000fe200000000ff */
[----:B------:R-:W-:Y:S06]  /*1be0*/  BRA `(.L_x_2820) ;  /* 0x0000000000907947 */ /* 0x000fec0003800000 */
.L_x_2819:
[----:B-----5:R-:W-:Y:S02]  /*1bf0*/  HADD2.F32 R35, -RZ, R29.H0_H0 ;  /* 0x2000001dff237230 */ /* 0x020fe40000004100 */
[----:B------:R-:W-:Y:S02]  /*1c00*/  HADD2.F32 R105, -RZ, R31.H0_H0 ;  /* 0x2000001fff697230 */ /* 0x000fe40000004100 */
[--C-:B-1----:R-:W-:Y:S02]  /*1c10*/  HADD2.F32 R25, -RZ, R28.reuse.H0_H0 ;  /* 0x2000001cff197230 */ /* 0x102fe40000004100 */
        /* <DEDUP_REMOVED lines=13> */
[--C-:B------:R-:W-:Y:S02]  /*1cf0*/  HADD2.F32 R34, -RZ, R70.reuse.H0_H0 ;  /* 0x20000046ff227230 */ /* 0x100fe40000004100 */
[----:B------:R-:W-:Y:S01]  /*1d00*/  FMUL.FTZ R31, R31, R80 ;  /* 0x000000501f1f7220 */ /* 0x000fe20000410000 */
[----:B------:R-:W-:Y:S02]  /*1d10*/  HADD2.F32 R28, -RZ, R70.H1_H1 ;  /* 0x30000046ff1c7230 */ /* 0x000fe40000004100 */
[----:B------:R-:W-:Y:S01]  /*1d20*/  FMUL.FTZ R36, R35, R36 ;  /* 0x0000002423247220 */ /* 0x000fe20000410000 */
[----:B------:R-:W-:Y:S02]  /*1d30*/  HADD2.F32 R72, -RZ, R67.H0_H0 ;  /* 0x20000043ff487230 */ /* 0x000fe40000004100 */
        /* <DEDUP_REMOVED lines=15> */
.L_x_2820:
        /* <DEDUP_REMOVED lines=129> */
.L_x_2822:
[----:B------:R-:W-:Y:S05]  /*2640*/  BSYNC.RECONVERGENT B0 ;  /* 0x0000000000007941 */ /* 0x000fea0003800200 */
.L_x_2821:
[----:B------:R-:W-:Y:S01]  /*2650*/  BAR.SYNC.DEFER_BLOCKING 0x0 ;  /* 0x0000000000007b1d */ /* 0x000fe20000010000 */
[----:B------:R-:W-:Y:S02]  /*2660*/  ISETP.GT.U32.AND P1, PT, R71, 0x3, PT ;  /* 0x000000034700780c */ /* 0x000fe40003f24070 */
[----:B------:R-:W-:Y:S01]  /*2670*/  PLOP3.LUT P4, PT, PT, PT, UP0, 0x80, 0x8 ;  /* 0x000000000008781c */ /* 0x000fe20003f8f008 */
[----:B------:R-:W-:Y:S01]  /*2680*/  UPLOP3.LUT UP0, UPT, UPT, UPT, UP0, 0x40, 0x4 ;  /* 0x000000000004789c */ /* 0x000fe20003f0e800 */
[----:B------:R-:W-:-:S09]  /*2690*/  PLOP3.LUT P3, PT, PT, PT, PT, 0x8, 0x80 ;  /* 0x000000000080781c */ /* 0x000fd20003f6e170 */
        /* <DEDUP_REMOVED lines=20> */
[----:B0-----:R-:W-:-:S02]  /*27e0*/  IADD3 R32, PT, PT, R32, R105, RZ ;  /* 0x0000006920207210 */ /* 0x001fc40007ffe0ff */
[----:B------:R-:W-:Y:S01]  /*27f0*/  I2FP.F32.S32 R105, R105 ;  /* 0x0000006900697245 */ /* 0x000fe20000201400 */
[C---:B--2---:R-:W-:Y:S01]  /*2800*/  FMUL.FTZ R102, R33.reuse, R100 ;  /* 0x0000006421667220 */ /* 0x044fe20000410000 */
[----:B------:R-:W-:Y:S01]  /*2810*/  FADD.FTZ R33, -R33, R24 ;  /* 0x0000001821217221 */ /* 0x000fe20000010100 */
[----:B------:R-:W-:Y:S02]  /*2820*/  I2FP.F32.S32 R32, R32 ;  /* 0x0000002000207245 */ /* 0x000fe40000201400 */
[----:B------:R-:W-:Y:S01]  /*2830*/  FFMA.FTZ R29, R27, R24, R102 ;  /* 0x000000181b1d7223 */ /* 0x000fe20000010066 */
[----:B------:R-:W-:Y:S01]  /*2840*/  FMUL.FTZ R33, R33, R33 ;  /* 0x0000002121217220 */ /* 0x000fe20000410000 */
[----:B---3--:R-:W-:Y:S01]  /*2850*/  FADD.FTZ R25, R28, R25 ;  /* 0x000000191c197221 */ /* 0x008fe20000010000 */
[----:B------:R-:W-:Y:S02]  /*2860*/  HADD2.F32 R102, -RZ, R7.H1_H1 ;  /* 0x30000007ff667230 */ /* 0x000fe40000004100 */
[----:B-1----:R-:W-:Y:S01]  /*2870*/  FMUL.FTZ R29, R98, R29 ;  /* 0x0000001d621d7220 */ /* 0x002fe20000410000 */
[----:B------:R-:W-:Y:S01]  /*2880*/  FMUL.FTZ R33, R33, R27 ;  /* 0x0000001b21217220 */ /* 0x000fe20000410000 */
[----:B------:R-:W0:Y:S03]  /*2890*/  MUFU.RCP R32, R32 ;  /* 0x0000002000207308 */ /* 0x000e260000001000 */
[----:B------:R-:W1:Y:S01]  /*28a0*/  SHFL.DOWN PT, R24, R29, 0x1, 0x1f ;  /* 0x08201f001d187f89 */ /* 0x000e6200000e0000 */
[----:B------:R-:W-:Y:S01]  /*28b0*/  FMUL.FTZ R33, R33, R100 ;  /* 0x0000006421217220 */ /* 0x000fe20000410000 */
[----:B------:R-:W-:-:S03]  /*28c0*/  HADD2.F32 R100, -RZ, R66.H1_H1 ;  /* 0x30000042ff647230 */ /* 0x000fc60000004100 */
[----:B------:R-:W-:Y:S01]  /*28d0*/  FFMA.FTZ R25, R98, R33, R25 ;  /* 0x0000002162197223 */ /* 0x000fe20000010019 */
[----:B------:R-:W-:-:S04]  /*28e0*/  HADD2.F32 R98, -RZ, R7.H0_H0 ;  /* 0x20000007ff627230 */ /* 0x000fc80000004100 */
[----:B------:R-:W2:Y:S01]  /*28f0*/  SHFL.DOWN PT, R26, R25, 0x1, 0x1f ;  /* 0x08201f00191a7f89 */ /* 0x000ea200000e0000 */
[----:B-1----:R-:W-:Y:S01]  /*2900*/  FADD.FTZ R27, R29, -R24 ;  /* 0x800000181d1b7221 */ /* 0x002fe20000010000 */
[----:B------:R-:W-:-:S03]  /*2910*/  FMUL.FTZ R33, R24, R105 ;  /* 0x0000006918217220 */ /* 0x000fc60000410000 */
[----:B------:R-:W-:Y:S01]  /*2920*/  FMUL.FTZ R27, R27, R27 ;  /* 0x0000001b1b1b7220 */ /* 0x000fe20000410000 */
[----:B------:R-:W-:-:S03]  /*2930*/  FFMA.FTZ R33, R80, R29, R33 ;  /* 0x0000001d50217223 */ /* 0x000fc60000010021 */
[----:B------:R-:W-:Y:S01]  /*2940*/  FMUL.FTZ R27, R80, R27 ;  /* 0x0000001b501b7220 */ /* 0x000fe20000410000 */
[C---:B0-----:R-:W-:Y:S01]  /*2950*/  FMUL.FTZ R33, R32.reuse, R33 ;  /* 0x0000002120217220 */ /* 0x041fe20000410000 */
[----:B--2---:R-:W-:Y:S02]  /*2960*/  FADD.FTZ R25, R25, R26 ;  /* 0x0000001a19197221 */ /* 0x004fe40000010000 */
[----:B------:R-:W-:Y:S02]  /*2970*/  FMUL.FTZ R105, R27, R105 ;  /* 0x000000691b697220 */ /* 0x000fe40000410000 */
[----:B------:R-:W0:Y:S02]  /*2980*/  SHFL.IDX PT, R27, R33, RZ, 0x1f ;  /* 0x00001fff211b7589 */ /* 0x000e2400000e0000 */
[----:B------:R-:W-:Y:S02]  /*2990*/  FFMA.FTZ R105, R32, R105, R25 ;  /* 0x0000006920697223 */ /* 0x000fe40000010019 */
[----:B------:R-:W1:Y:S04]  /*29a0*/  LDC R32, c[0x0][0x448] ;  /* 0x00011200ff207b82 */ /* 0x000e680000000800 */
[----:B------:R-:W1:Y:S04]  /*29b0*/  SHFL.IDX PT, R105, R105, RZ, 0x1f ;  /* 0x00001fff69697589 */ /* 0x000e6800000e0000 */
[----:B------:R-:W2:Y:S01]  /*29c0*/  @!P1 LDC.64 R24, c[0x0][0x3c0] ;  /* 0x0000f000ff189b82 */ /* 0x000ea20000000a00 */
[C---:B0-----:R-:W-:Y:S01]  /*29d0*/  FMUL.FTZ R28, R27.reuse, R27 ;  /* 0x0000001b1b1c7220 */ /* 0x041fe20000410000 */
[----:B------:R-:W-:-:S04]  /*29e0*/  FSEL R26, R27, RZ, !P2 ;  /* 0x000000ff1b1a7208 */ /* 0x000fc80005000000 */
[----:B------:R-:W-:Y:S01]  /*29f0*/  FSEL R29, R28, RZ, P2 ;  /* 0x000000ff1c1d7208 */ /* 0x000fe20001000000 */
[C---:B------:R-:W-:Y:S01]  /*2a00*/  FADD.FTZ R75, -R26.reuse, R75 ;  /* 0x0000004b1a4b7221 */ /* 0x040fe20000010100 */
[C---:B------:R-:W-:Y:S01]  /*2a10*/  FADD.FTZ R33, -R26.reuse, R38 ;  /* 0x000000261a217221 */ /* 0x040fe20000010100 */
[----:B-1----:R-:W-:Y:S01]  /*2a20*/  FFMA.FTZ R28, R105, UR11, R32 ;  /* 0x0000000b691c7c23 */ /* 0x002fe20008010020 */
[C---:B------:R-:W-:Y:S01]  /*2a30*/  FADD.FTZ R111, -R26.reuse, R79 ;  /* 0x0000004f1a6f7221 */ /* 0x040fe20000010100 */
[C---:B------:R-:W-:Y:S01]  /*2a40*/  FADD.FTZ R113, -R26.reuse, R81 ;  /* 0x000000511a717221 */ /* 0x040fe20000010100 */
[----:B------:R-:W-:Y:S01]  /*2a50*/  FADD.FTZ R115, -R26, R87 ;  /* 0x000000571a737221 */ /* 0x000fe20000010100 */
[----:B------:R-:W-:Y:S01]  /*2a60*/  FADD.FTZ R28, R28, R29 ;  /* 0x0000001d1c1c7221 */ /* 0x000fe20000010000 */
[----:B--2---:R-:W-:-:S04]  /*2a70*/  @!P1 IMAD.WIDE R24, R53, 0x4, R24 ;  /* 0x0000000435189825 */ /* 0x004fc800078e0218 */
[C---:B------:R-:W-:Y:S01]  /*2a80*/  FADD.FTZ R117, -R26.reuse, R91 ;  /* 0x0000005b1a757221 */ /* 0x040fe20000010100 */
[C---:B------:R-:W-:Y:S01]  /*2a90*/  FADD.FTZ R38, -R26.reuse, R99 ;  /* 0x000000631a267221 */ /* 0x040fe20000010100 */
[----:B------:R-:W0:Y:S01]  /*2aa0*/  MUFU.RSQ R80, R28 ;  /* 0x0000001c00507308 */ /* 0x000e220000001400 */
        /* <DEDUP_REMOVED lines=25> */
[----:B------:R-:W-:-:S02]  /*2c40*/  HADD2.F32 R26, -RZ, R2.H0_H0 ;  /* 0x20000002ff1a7230 */ /* 0x000fc40000004100 */
[C---:B0-----:R-:W-:Y:S01]  /*2c50*/  FMUL.FTZ R31, R80.reuse, R75 ;  /* 0x0000004b501f7220 */ /* 0x041fe20000410000 */
[----:B------:R-:W-:Y:S02]  /*2c60*/  HADD2.F32 R30, -RZ, R16.H0_H0 ;  /* 0x20000010ff1e7230 */ /* 0x000fe40000004100 */
[C---:B------:R-:W-:Y:S01]  /*2c70*/  FMUL.FTZ R33, R80.reuse, R33 ;  /* 0x0000002150217220 */ /* 0x040fe20000410000 */
[----:B------:R-:W-:Y:S01]  /*2c80*/  HADD2.F32 R28, -RZ, R2.H1_H1 ;  /* 0x30000002ff1c7230 */ /* 0x000fe20000004100 */
[----:B------:R0:W-:Y:S01]  /*2c90*/  @!P1 STG.E desc[UR6][R24.64], R27 ;  /* 0x0000001b18009986 */ /* 0x0001e2000c101906 */
[----:B------:R-:W-:Y:S02]  /*2ca0*/  HADD2.F32 R32, -RZ, R16.H1_H1 ;  /* 0x30000010ff207230 */ /* 0x000fe40000004100 */
[----:B------:R-:W-:Y:S01]  /*2cb0*/  FMUL.FTZ R111, R80, R111 ;  /* 0x0000006f506f7220 */ /* 0x000fe20000410000 */
[----:B------:R-:W-:Y:S02]  /*2cc0*/  HADD2.F32 R34, -RZ, R3.H0_H0 ;  /* 0x20000003ff227230 */ /* 0x000fe40000004100 */
[----:B------:R-:W-:Y:S01]  /*2cd0*/  FFMA.FTZ R31, R31, R26, R30 ;  /* 0x0000001a1f1f7223 */ /* 0x000fe2000001001e */
[----:B------:R-:W-:-:S02]  /*2ce0*/  HADD2.F32 R36, -RZ, R17.H0_H0 ;  /* 0x20000011ff247230 */ /* 0x000fc40000004100 */
[C---:B------:R-:W-:Y:S01]  /*2cf0*/  FMUL.FTZ R29, R80.reuse, R29 ;  /* 0x0000001d501d7220 */ /* 0x040fe20000410000 */
[----:B------:R-:W-:Y:S02]  /*2d00*/  HADD2.F32 R72, -RZ, R3.H1_H1 ;  /* 0x30000003ff487230 */ /* 0x000fe40000004100 */
[C---:B------:R-:W-:Y:S01]  /*2d10*/  FMUL.FTZ R77, R80.reuse, R77 ;  /* 0x0000004d504d7220 */ /* 0x040fe20000410000 */
[----:B------:R-:W-:Y:S02]  /*2d20*/  HADD2.F32 R78, -RZ, R17.H1_H1 ;  /* 0x30000011ff4e7230 */ /* 0x000fe40000004100 */
[C---:B------:R-:W-:Y:S01]  /*2d30*/  FMUL.FTZ R115, R80.reuse, R115 ;  /* 0x0000007350737220 */ /* 0x040fe20000410000 */
[----:B------:R-:W-:Y:S02]  /*2d40*/  HADD2.F32 R26, -RZ, R40.H0_H0 ;  /* 0x20000028ff1a7230 */ /* 0x000fe40000004100 */
[----:B0-----:R-:W-:Y:S01]  /*2d50*/  FMUL.FTZ R25, R80, R74 ;  /* 0x0000004a50197220 */ /* 0x001fe20000410000 */
[----:B------:R-:W-:Y:S01]  /*2d60*/  FFMA.FTZ R24, R33, R28, R32 ;  /* 0x0000001c21187223 */ /* 0x000fe20000010020 */
[----:B------:R-:W-:Y:S01]  /*2d70*/  FFMA.FTZ R28, R111, R34, R36 ;  /* 0x000000226f1c7223 */ /* 0x000fe20000010024 */
[----:B------:R-:W-:-:S02]  /*2d80*/  HADD2.F32 R30, -RZ, R18.H0_H0 ;  /* 0x20000012ff1e7230 */ /* 0x000fc40000004100 */
[----:B------:R-:W-:Y:S01]  /*2d90*/  FFMA.FTZ R25, R25, R72, R78 ;  /* 0x0000004819197223 */ /* 0x000fe2000001004e */
[----:B------:R-:W-:Y:S02]  /*2da0*/  HADD2.F32 R32, -RZ, R40.H1_H1 ;  /* 0x30000028ff207230 */ /* 0x000fe40000004100 */
[C---:B------:R-:W-:Y:S01]  /*2db0*/  FMUL.FTZ R27, R80.reuse, R76 ;  /* 0x0000004c501b7220 */ /* 0x040fe20000410000 */
[----:B------:R-:W-:Y:S02]  /*2dc0*/  HADD2.F32 R34, -RZ, R18.H1_H1 ;  /* 0x30000012ff227230 */ /* 0x000fe40000004100 */
[----:B------:R-:W-:Y:S01]  /*2dd0*/  FFMA.FTZ R111, R29, R26, R30 ;  /* 0x0000001a1d6f7223 */ /* 0x000fe2000001001e */
[----:B------:R-:W-:Y:S02]  /*2de0*/  HADD2.F32 R74, -RZ, R41.H1_H1 ;  /* 0x30000029ff4a7230 */ /* 0x000fe40000004100 */
[----:B------:R-:W-:Y:S01]  /*2df0*/  FMUL.FTZ R33, R80, R85 ;  /* 0x0000005550217220 */ /* 0x000fe20000410000 */
[----:B------:R-:W-:-:S02]  /*2e00*/  HADD2.F32 R78, -RZ, R19.H1_H1 ;  /* 0x30000013ff4e7230 */ /* 0x000fc40000004100 */
[----:B------:R-:W-:Y:S01]  /*2e10*/  FFMA.FTZ R26, R77, R32, R34 ;  /* 0x000000204d1a7223 */ /* 0x000fe20000010022 */
[----:B------:R-:W-:Y:S02]  /*2e20*/  HADD2.F32 R32, -RZ, R46.H0_H0 ;  /* 0x2000002eff207230 */ /* 0x000fe40000004100 */
[C---:B------:R-:W-:Y:S01]  /*2e30*/  FMUL.FTZ R29, R80.reuse, R123 ;  /* 0x0000007b501d7220 */ /* 0x040fe20000410000 */
[----:B------:R-:W-:Y:S02]  /*2e40*/  HADD2.F32 R34, -RZ, R12.H0_H0 ;  /* 0x2000000cff227230 */ /* 0x000fe40000004100 */
[----:B------:R-:W-:Y:S01]  /*2e50*/  FFMA.FTZ R27, R27, R74, R78 ;  /* 0x0000004a1b1b7223 */ /* 0x000fe2000001004e */
[----:B------:R-:W-:Y:S02]  /*2e60*/  HADD2.F32 R74, -RZ, R47.H0_H0 ;  /* 0x2000002fff4a7230 */ /* 0x000fe40000004100 */
[----:B------:R-:W-:Y:S01]  /*2e70*/  FMUL.FTZ R113, R80, R113 ;  /* 0x0000007150717220 */ /* 0x000fe20000410000 */
[----:B------:R-:W-:-:S02]  /*2e80*/  HADD2.F32 R76, -RZ, R13.H0_H0 ;  /* 0x2000000dff4c7230 */ /* 0x000fc40000004100 */
[----:B------:R-:W-:Y:S01]  /*2e90*/  FFMA.FTZ R33, R33, R32, R34 ;  /* 0x0000002021217223 */ /* 0x000fe20000010022 */
[----:B------:R-:W-:Y:S02]  /*2ea0*/  HADD2.F32 R78, -RZ, R47.H1_H1 ;  /* 0x3000002fff4e7230 */ /* 0x000fe40000004100 */
[C---:B------:R-:W-:Y:S01]  /*2eb0*/  FMUL.FTZ R117, R80.reuse, R117 ;  /* 0x0000007550757220 */ /* 0x040fe20000410000 */
[----:B------:R-:W-:Y:S02]  /*2ec0*/  HADD2.F32 R84, -RZ, R13.H1_H1 ;  /* 0x3000000dff547230 */ /* 0x000fe40000004100 */
[----:B------:R-:W-:Y:S01]  /*2ed0*/  FFMA.FTZ R34, R115, R74, R76 ;  /* 0x0000004a73227223 */ /* 0x000fe2000001004c */
[----:B------:R-:W-:Y:S02]  /*2ee0*/  HADD2.F32 R36, -RZ, R41.H0_H0 ;  /* 0x20000029ff247230 */ /* 0x000fe40000004100 */
[----:B------:R-:W-:Y:S01]  /*2ef0*/  FMUL.FTZ R86, R80, R89 ;  /* 0x0000005950567220 */ /* 0x000fe20000410000 */
[----:B------:R-:W-:-:S02]  /*2f00*/  HADD2.F32 R72, -RZ, R19.H0_H0 ;  /* 0x20000013ff487230 */ /* 0x000fc40000004100 */
[----:B------:R-:W-:Y:S01]  /*2f10*/  FFMA.FTZ R29, R29, R78, R84 ;  /* 0x0000004e1d1d7223 */ /* 0x000fe20000010054 */
[----:B------:R-:W-:Y:S02]  /*2f20*/  HADD2.F32 R74, -RZ, R49.H0_H0 ;  /* 0x20000031ff4a7230 */ /* 0x000fe40000004100 */
[C---:B------:R-:W-:Y:S01]  /*2f30*/  FMUL.FTZ R79, R80.reuse, R79 ;  /* 0x0000004f504f7220 */ /* 0x040fe20000410000 */
[----:B------:R-:W-:Y:S02]  /*2f40*/  HADD2.F32 R76, -RZ, R15.H0_H0 ;  /* 0x2000000fff4c7230 */ /* 0x000fe40000004100 */
        /* <DEDUP_REMOVED lines=37> */
[----:B------:R-:W-:Y:S01]  /*31a0*/  HADD2.F32 R74, -RZ, R58.H1_H1 ;  /* 0x3000003aff4a7230 */ /* 0x000fe20000004100 */
[----:B------:R-:W0:Y:S01]  /*31b0*/  LDC.64 R78, c[0x0][0x428] ;  /* 0x00010a00ff4e7b82 */ /* 0x000e220000000a00 */
[----:B------:R-:W-:Y:S02]  /*31c0*/  HADD2.F32 R76, -RZ, R11.H1_H1 ;  /* 0x3000000bff4c7230 */ /* 0x000fe40000004100 */
[----:B------:R-:W-:Y:S01]  /*31d0*/  FFMA.FTZ R81, R81, R36, R72 ;  /* 0x0000002451517223 */ /* 0x000fe20000010048 */
[--C-:B------:R-:W-:Y:S02]  /*31e0*/  HADD2.F32 R36, -RZ, R57.reuse.H0_H0 ;  /* 0x20000039ff247230 */ /* 0x100fe40000004100 */
[C---:B------:R-:W-:Y:S01]  /*31f0*/  FMUL.FTZ R87, R80.reuse, R91 ;  /* 0x0000005b50577220 */ /* 0x040fe20000410000 */
[----:B------:R-:W-:Y:S02]  /*3200*/  HADD2.F32 R72, -RZ, R10.H0_H0 ;  /* 0x2000000aff487230 */ /* 0x000fe40000004100 */
[----:B------:R-:W-:Y:S01]  /*3210*/  FMUL.FTZ R88, R80, R101 ;  /* 0x0000006550587220 */ /* 0x000fe20000410000 */
[----:B------:R-:W-:-:S02]  /*3220*/  HADD2.F32 R75, -RZ, R57.H1_H1 ;  /* 0x30000039ff4b7230 */ /* 0x000fc40000004100 */
[----:B------:R-:W-:Y:S01]  /*3230*/  FFMA.FTZ R97, R125, R74, R76 ;  /* 0x0000004a7d617223 */ /* 0x000fe2000001004c */
[----:B------:R-:W-:Y:S02]  /*3240*/  HADD2.F32 R77, -RZ, R10.H1_H1 ;  /* 0x3000000aff4d7230 */ /* 0x000fe40000004100 */
[----:B------:R-:W-:Y:S01]  /*3250*/  FFMA.FTZ R87, R87, R36, R72 ;  /* 0x0000002457577223 */ /* 0x000fe20000010048 */
[----:B------:R-:W-:Y:S02]  /*3260*/  HADD2.F32 R36, -RZ, R63.H0_H0 ;  /* 0x2000003fff247230 */ /* 0x000fe40000004100 */
[----:B------:R-:W-:Y:S01]  /*3270*/  FMUL.FTZ R91, R80, R99 ;  /* 0x00000063505b7220 */ /* 0x000fe20000410000 */
[----:B------:R-:W-:Y:S02]  /*3280*/  HADD2.F32 R72, -RZ, R4.H0_H0 ;  /* 0x20000004ff487230 */ /* 0x000fe40000004100 */
[----:B------:R-:W-:Y:S01]  /*3290*/  FFMA.FTZ R88, R88, R75, R77 ;  /* 0x0000004b58587223 */ /* 0x000fe2000001004d */
        /* <DEDUP_REMOVED lines=8> */
[----:B------:R-:W-:Y:S01]  /*3320*/  HADD2.F32 R75, -RZ, R64.H0_H0 ;  /* 0x20000040ff4b7230 */ /* 0x000fe20000004100 */
[----:B------:R-:W1:Y:S01]  /*3330*/  @!P1 LDC.64 R36, c[0x0][0x3c8] ;  /* 0x0000f200ff249b82 */ /* 0x000e620000000a00 */
[----:B------:R-:W-:-:S02]  /*3340*/  HADD2.F32 R77, -RZ, R5.H0_H0 ;  /* 0x20000005ff4d7230 */ /* 0x000fc40000004100 */
[----:B------:R-:W-:Y:S01]  /*3350*/  FFMA.FTZ R92, R73, R92, R74 ;  /* 0x0000005c495c7223 */ /* 0x000fe2000001004a */
[--C-:B------:R-:W-:Y:S02]  /*3360*/  HADD2.F32 R73, -RZ, R65.reuse.H0_H0 ;  /* 0x20000041ff497230 */ /* 0x100fe40000004100 */
[----:B------:R-:W-:Y:S01]  /*3370*/  FMUL.FTZ R96, R80, R103 ;  /* 0x0000006750607220 */ /* 0x000fe20000410000 */
[----:B------:R-:W-:Y:S02]  /*3380*/  HADD2.F32 R72, -RZ, R65.H1_H1 ;  /* 0x30000041ff487230 */ /* 0x000fe40000004100 */
[----:B------:R-:W-:Y:S01]  /*3390*/  FFMA.FTZ R94, R94, R75, R77 ;  /* 0x0000004b5e5e7223 */ /* 0x000fe2000001004d */
[--C-:B------:R-:W-:Y:S02]  /*33a0*/  HADD2.F32 R75, -RZ, R6.reuse.H0_H0 ;  /* 0x20000006ff4b7230 */ /* 0x100fe40000004100 */
[----:B------:R-:W-:Y:S01]  /*33b0*/  FMUL.FTZ R35, R80, R35 ;  /* 0x0000002350237220 */ /* 0x000fe20000410000 */
[----:B------:R-:W-:Y:S01]  /*33c0*/  HADD2.F32 R74, -RZ, R6.H1_H1 ;  /* 0x30000006ff4a7230 */ /* 0x000fe20000004100 */
[----:B------:R-:W-:Y:S01]  /*33d0*/  F2FP.F16.F32.PACK_AB R24, R24, R31 ;  /* 0x0000001f1818723e */ /* 0x000fe200000000ff */
[----:B------:R-:W-:-:S02]  /*33e0*/  HADD2.F32 R76, -RZ, R66.H0_H0 ;  /* 0x20000042ff4c7230 */ /* 0x000fc40000004100 */
[----:B------:R-:W-:Y:S01]  /*33f0*/  FFMA.FTZ R96, R96, R73, R75 ;  /* 0x0000004960607223 */ /* 0x000fe2000001004b */
[----:B------:R-:W-:Y:S01]  /*3400*/  F2FP.F16.F32.PACK_AB R31, R113, R82 ;  /* 0x00000052711f723e */ /* 0x000fe200000000ff */
[----:B------:R-:W-:Y:S01]  /*3410*/  FFMA.FTZ R101, R35, R72, R74 ;  /* 0x0000004823657223 */ /* 0x000fe2000001004a */
[----:B0-----:R-:W-:-:S04]  /*3420*/  IMAD.WIDE.U32 R74, R83, 0x10, R78 ;  /* 0x00000010534a7825 */ /* 0x001fc800078e004e */
[C---:B------:R-:W-:Y:S01]  /*3430*/  FMUL.FTZ R107, R80.reuse, R107 ;  /* 0x0000006b506b7220 */ /* 0x040fe20000410000 */
[----:B------:R-:W0:Y:S01]  /*3440*/  LDC.64 R82, c[0x0][0x380] ;  /* 0x0000e000ff527b82 */ /* 0x000e220000000a00 */
[----:B------:R-:W-:Y:S01]  /*3450*/  FMUL.FTZ R109, R80, R109 ;  /* 0x0000006d506d7220 */ /* 0x000fe20000410000 */
[----:B------:R-:W-:Y:S01]  /*3460*/  F2FP.F16.F32.PACK_AB R25, R25, R28 ;  /* 0x0000001c1919723e */ /* 0x000fe200000000ff */
[----:B------:R-:W-:Y:S01]  /*3470*/  FFMA.FTZ R98, R107, R76, R98 ;  /* 0x0000004c6b627223 */ /* 0x000fe20000010062 */
[----:B------:R-:W-:Y:S01]  /*3480*/  F2FP.F16.F32.PACK_AB R28, R32, R33 ;  /* 0x00000021201c723e */ /* 0x000fe200000000ff */
[----:B------:R-:W-:Y:S01]  /*3490*/  FFMA.FTZ R109, R109, R100, R102 ;  /* 0x000000646d6d7223 */ /* 0x000fe20000010066 */
[----:B------:R-:W-:Y:S01]  /*34a0*/  F2FP.F16.F32.PACK_AB R33, R84, R85 ;  /* 0x000000555421723e */ /* 0x000fe200000000ff */
[----:B-1----:R-:W-:Y:S01]  /*34b0*/  @!P1 IMAD.WIDE R84, R53, 0x4, R36 ;  /* 0x0000000435549825 */ /* 0x002fe200078e0224 */
[----:B------:R-:W-:Y:S02]  /*34c0*/  F2FP.F16.F32.PACK_AB R27, R27, R30 ;  /* 0x0000001e1b1b723e */ /* 0x000fe400000000ff */
[----:B------:R-:W-:Y:S01]  /*34d0*/  F2FP.F16.F32.PACK_AB R26, R26, R111 ;  /* 0x0000006f1a1a723e */ /* 0x000fe200000000ff */
[--C-:B------:R-:W-:Y:S01]  /*34e0*/  IMAD.WIDE.U32 R72, R39, 0x10, R78.reuse ;  /* 0x0000001027487825 */ /* 0x100fe200078e004e */
[----:B------:R-:W-:Y:S01]  /*34f0*/  F2FP.F16.F32.PACK_AB R30, R89, R86 ;  /* 0x00000056591e723e */ /* 0x000fe200000000ff */
[----:B------:R1:W-:Y:S01]  /*3500*/  @!P1 STG.E desc[UR6][R84.64], R80 ;  /* 0x0000005054009986 */ /* 0x0003e2000c101906 */
[----:B------:R-:W-:Y:S01]  /*3510*/  F2FP.F16.F32.PACK_AB R29, R29, R34 ;  /* 0x000000221d1d723e */ /* 0x000fe200000000ff */
[--C-:B------:R-:W-:Y:S01]  /*3520*/  IMAD.WIDE.U32 R76, R93, 0x10, R78.reuse ;  /* 0x000000105d4c7825 */ /* 0x100fe200078e004e */
[----:B------:R-:W-:Y:S01]  /*3530*/  F2FP.F16.F32.PACK_AB R35, R97, R90 ;  /* 0x0000005a6123723e */ /* 0x000fe200000000ff */
[----:B------:R1:W-:Y:S01]  /*3540*/  STG.E.128 desc[UR6][R72.64], R24 ;  /* 0x0000001848007986 */ /* 0x0003e2000c101d06 */
[----:B------:R-:W-:Y:S01]  /*3550*/  F2FP.F16.F32.PACK_AB R34, R88, R87 ;  /* 0x000000575822723e */ /* 0x000fe200000000ff */
[----:B------:R-:W-:Y:S01]  /*3560*/  IMAD.WIDE.U32 R78, R95, 0x10, R78 ;  /* 0x000000105f4e7825 */ /* 0x000fe200078e004e */
[----:B------:R-:W-:Y:S01]  /*3570*/  F2FP.F16.F32.PACK_AB R32, R38, R81 ;  /* 0x000000512620723e */ /* 0x000fe200000000ff */
[----:B------:R1:W-:Y:S01]  /*3580*/  STG.E.128 desc[UR6][R74.64], R28 ;  /* 0x0000001c4a007986 */ /* 0x0003e2000c101d06 */
[----:B------:R-:W-:-:S02]  /*3590*/  F2FP.F16.F32.PACK_AB R39, R109, R98 ;  /* 0x000000626d27723e */ /* 0x000fc400000000ff */
[----:B------:R-:W-:Y:S01]  /*35a0*/  F2FP.F16.F32.PACK_AB R38, R101, R96 ;  /* 0x000000606526723e */ /* 0x000fe200000000ff */
[----:B------:R1:W-:Y:S01]  /*35b0*/  STG.E.128 desc[UR6][R76.64], R32 ;  /* 0x000000204c007986 */ /* 0x0003e2000c101d06 */
[----:B------:R-:W-:Y:S02]  /*35c0*/  F2FP.F16.F32.PACK_AB R37, R99, R94 ;  /* 0x0000005e6325723e */ /* 0x000fe400000000ff */
[----:B------:R-:W-:Y:S02]  /*35d0*/  F2FP.F16.F32.PACK_AB R36, R92, R91 ;  /* 0x0000005b5c24723e */ /* 0x000fe400000000ff */
[----:B0-----:R-:W-:-:S03]  /*35e0*/  IADD3 R53, PT, PT, R53, R82, RZ ;  /* 0x0000005235357210 */ /* 0x001fc60007ffe0ff */
[----:B------:R1:W-:Y:S01]  /*35f0*/  STG.E.128 desc[UR6][R78.64], R36 ;  /* 0x000000244e007986 */ /* 0x0003e2000c101d06 */
[----:B------:R-:W-:-:S13]  /*3600*/  ISETP.GE.AND P1, PT, R53, R83, PT ;  /* 0x000000533500720c */ /* 0x000fda0003f26270 */
[----:B------:R-:W-:Y:S05]  /*3610*/  @!P1 BRA `(.L_x_2823) ;  /* 0xffffffd000349947 */ /* 0x000fea000383ffff */
[----:B------:R-:W-:Y:S05]  /*3620*/  EXIT ;  /* 0x000000000000794d */ /* 0x000fea0003800000 */
.L_x_2824:
        /* <DEDUP_REMOVED lines=13> */
.L_x_27219:


//--------------------- .text._ZN10layer_norm13ln_fwd_kernelINS_13Kernel_traitsI6__halfS2_S2_S2_fjLj4096ELj1ELj1ELj4ELj16ENS_18Kernel_traits_baseILj4096ES2_S2_S2_S2_fjLj128EEEEELb0ELb1ELb1ELb0EEEvNS_9FwdParamsE --------------------------
	.section	.text._ZN10layer_norm13ln_fwd_kernelINS_13Kernel_traitsI6__halfS2_S2_S2_fjLj4096ELj1ELj1ELj4ELj16ENS_18Kernel_traits_baseILj4096ES2_S2_S2_S2_fjLj128EEEEELb0ELb1ELb1ELb0EEEvNS_9FwdParamsE,"ax",@progbits
	.align	128
        .global         _ZN10layer_norm13ln_fwd_kernelINS_13Kernel_traitsI6__halfS2_S2_S2_fjLj4096ELj1ELj1ELj4ELj16ENS_18Kernel_traits_baseILj4096ES2_S2_S2_S2_fjLj128EEEEELb0ELb1ELb1ELb0EEEvNS_9FwdParamsE
        .type           _ZN10layer_norm13ln_fwd_kernelINS_13Kernel_traitsI6__halfS2_S2_S2_fjLj4096ELj1ELj1ELj4ELj16ENS_18Kernel_traits_baseILj4096ES2_S2_S2_S2_fjLj128EEEEELb0ELb1ELb1ELb0EEEvNS_9FwdParamsE,@function
        .size           _ZN10layer_norm13ln_fwd_kernelINS_13Kernel_traitsI6__halfS2_S2_S2_fjLj4096ELj1ELj1ELj4ELj16ENS_18Kernel_traits_baseILj4096ES2_S2_S2_S2_fjLj128EEEEELb0ELb1ELb1ELb0EEEvNS_9FwdParamsE,(.L_x_27220 - _ZN10layer_norm13ln_fwd_kernelINS_13Kernel_traitsI6__halfS2_S2_S2_fjLj4096ELj1ELj1ELj4ELj16ENS_18Kernel_traits_baseILj4096ES2_S2_S2_S2_fjLj128EEEEELb0ELb1ELb1ELb0EEEvNS_9FwdParamsE)
        .other          _ZN10layer_norm13ln_fwd_kernelINS_13Kernel_traitsI6__halfS2_S2_S2_fjLj4096ELj1ELj1ELj4ELj16ENS_18Kernel_traits_baseILj4096ES2_S2_S2_S2_fjLj128EEEEELb0ELb1ELb1ELb0EEEvNS_9FwdParamsE,@"STO_CUDA_ENTRY STV_DEFAULT"
_ZN10layer_norm13ln_fwd_kernelINS_13Kernel_traitsI6__halfS2_S2_S2_fjLj4096ELj1ELj1ELj4ELj16ENS_18Kernel_traits_baseILj4096ES2_S2_S2_S2_fjLj128EEEEELb0ELb1ELb1ELb0EEEvNS_9FwdParamsE:
.text._ZN10layer_norm13ln_fwd_kernelINS_13Kernel_traitsI6__halfS2_S2_S2_fjLj4096ELj1ELj1ELj4ELj16ENS_18Kernel_traits_baseILj4096ES2_S2_S2_S2_fjLj128EEEEELb0ELb1ELb1ELb0EEEvNS_9FwdParamsE:
        /* <DEDUP_REMOVED lines=64> */
.L_x_2826:
        /* <DEDUP_REMOVED lines=43> */
.L_x_2827:
[----:B------:R-:W-:Y:S05]  /*06b0*/  BSYNC.RECONVERGENT B0 ;  /* 0x0000000000007941 */ /* 0x000fea0003800200 */
.L_x_2825:
[----:B------:R-:W0:Y:S02]  /*06c0*/  LDCU UR4, c[0x0][0x384] ;  /* 0x00007080ff0477ac */ /* 0x000e240008000800 */
[----:B0-----:R-:W-:-:S13]  /*06d0*/  ISETP.GE.AND P0, PT, R96, UR4, PT ;  /* 0x0000000460007c0c */ /* 0x001fda000bf06270 */
[----:B------:R-:W-:Y:S05]  /*06e0*/  @P0 EXIT ;  /* 0x000000000000094d */ /* 0x000fea0003800000 */
[----:B------:R-:W-:Y:S01]  /*06f0*/  SHF.R.S32.HI R2, RZ, 0x3, R2 ;  /* 0x00000003ff027819 */ /* 0x000fe20000011402 */
[----:B------:R-:W0:Y:S03]  /*0700*/  LDCU.U8 UR4, c[0x0][0x410] ;  /* 0x00008200ff0477ac */ /* 0x000e260008000000 */
[C---:B------:R-:W-:Y:S01]  /*0710*/  LOP3.LUT R4, R2.reuse, 0x7f, RZ, 0xc0, !PT ;  /* 0x0000007f02047812 */ /* 0x040fe200078ec0ff */
[----:B------:R-:W1:Y:S01]  /*0720*/  LDCU UR10, c[0x0][0x400] ;  /* 0x00008000ff0a77ac */ /* 0x000e620008000800 */
[----:B------:R-:W-:Y:S02]  /*0730*/  SHF.L.U32 R2, R2, 0x1, RZ ;  /* 0x0000000102027819 */ /* 0x000fe400000006ff */
[----:B------:R-:W-:Y:S01]  /*0740*/  VIADDMNMX R3, R4, -R3, RZ, !PT ;  /* 0x8000000304037246 */ /* 0x000fe200078001ff */
[----:B------:R-:W-:Y:S01]  /*0750*/  IMAD R4, R99, -0x20, R4 ;  /* 0xffffffe063047824 */ /* 0x000fe200078e0204 */
[----:B------:R-:W-:Y:S01]  /*0760*/  LOP3.LUT R2, R2, 0xffffff00, RZ, 0xc0, !PT ;  /* 0xffffff0002027812 */ /* 0x000fe200078ec0ff */
[----:B------:R-:W2:Y:S01]  /*0770*/  LDCU.64 UR8, c[0x0][0x3a0] ;  /* 0x00007400ff0877ac */ /* 0x000ea20008000a00 */
[----:B------:R-:W-:-:S02]  /*0780*/  VIMNMX R3, PT, PT, R3, 0x20, PT ;  /* 0x0000002003037848 */ /* 0x000fc40003fe0100 */
[----:B------:R-:W-:Y:S01]  /*0790*/  VIMNMX R4, PT, PT, RZ, R4, !PT ;  /* 0x00000004ff047248 */ /* 0x000fe20007fe0100 */
[----:B------:R-:W-:Y:S01]  /*07a0*/  UPLOP3.LUT UP1, UPT, UPT, UPT, UPT, 0x40, 0x4 ;  /* 0x000000000004789c */ /* 0x000fe20003f2e870 */
[-C--:B------:R-:W-:Y:S02]  /*07b0*/  LEA R3, R3, R2.reuse, 0x3 ;  /* 0x0000000203037211 */ /* 0x080fe400078e18ff */
[----:B------:R-:W-:Y:S02]  /*07c0*/  VIMNMX R5, PT, PT, R4, 0x20, PT ;  /* 0x0000002004057848 */ /* 0x000fe40003fe0100 */
[----:B------:R-:W-:Y:S02]  /*07d0*/  I2FP.F32.U32 R3, R3 ;  /* 0x0000000300037245 */ /* 0x000fe40000201000 */
[----:B0-----:R-:W-:Y:S02]  /*07e0*/  ISETP.NE.AND P0, PT, RZ, UR4, PT ;  /* 0x00000004ff007c0c */ /* 0x001fe4000bf05270 */
[----:B------:R0:W3:Y:S01]  /*07f0*/  MUFU.RCP R95, R3 ;  /* 0x00000003005f7308 */ /* 0x0000e20000001000 */
[----:B------:R-:W-:-:S02]  /*0800*/  LEA R94, R5, R2, 0x3 ;  /* 0x00000002055e7211 */ /* 0x000fc400078e18ff */
[----:B-1----:R-:W-:-:S08]  /*0810*/  P2R R100, PR, RZ, 0x1 ;  /* 0x00000001ff647803 */ /* 0x002fd00000000000 */
.L_x_2853:
[----:B------:R-:W1:Y:S08]  /*0820*/  LDC.64 R72, c[0x0][0x3f0] ;  /* 0x0000fc00ff487b82 */ /* 0x000e700000000a00 */
[----:B------:R-:W4:Y:S01]  /*0830*/  LDC R104, c[0x0][0x388] ;  /* 0x0000e200ff687b82 */ /* 0x000f220000000800 */
[----:B-1----:R-:W-:-:S05]  /*0840*/  IMAD.WIDE R72, R96, 0x4, R72 ;  /* 0x0000000460487825 */ /* 0x002fca00078e0248 */
[----:B------:R1:W2:Y:S02]  /*0850*/  LDG.E R106, desc[UR6][R72.64] ;  /* 0x00000006486a7981 */ /* 0x0002a4000c1e1900 */
[----:B-1----:R-:W1:Y:S02]  /*0860*/  LDC.64 R72, c[0x0][0x3f8] ;  /* 0x0000fe00ff487b82 */ /* 0x002e640000000a00 */
[----:B-1----:R-:W-:-:S05]  /*0870*/  IMAD.WIDE R72, R96, 0x4, R72 ;  /* 0x0000000460487825 */ /* 0x002fca00078e0248 */
[----:B-----5:R1:W5:Y:S01]  /*0880*/  LDG.E R101, desc[UR6][R72.64] ;  /* 0x0000000648657981 */ /* 0x020362000c1e1900 */
[----:B------:R-:W-:Y:S01]  /*0890*/  ISETP.GE.U32.AND P0, PT, R97, 0x80, PT ;  /* 0x000000806100780c */ /* 0x000fe20003f06070 */
[----:B----4-:R-:W-:Y:S02]  /*08a0*/  IMAD R74, R96, R104, RZ ;  /* 0x00000068604a7224 */ /* 0x010fe400078e02ff */
[----:B------:R-:W-:Y:S01]  /*08b0*/  HFMA2 R107, -RZ, RZ, 0, 0 ;  /* 0x00000000ff6b7431 */ /* 0x000fe200000001ff */
[----:B------:R-:W-:Y:S01]  /*08c0*/  BSSY.RECONVERGENT B0, `(.L_x_2828) ;  /* 0x0000098000007945 */ /* 0x000fe20003800200 */
[----:B--2---:R-:W-:-:S13]  /*08d0*/  ISETP.GE.AND P4, PT, R106, 0x1, PT ;  /* 0x000000016a00780c */ /* 0x004fda0003f86270 */
[----:B------:R-:W-:-:S05]  /*08e0*/  @P4 IADD3 R75, PT, PT, R106, -0x1, RZ ;  /* 0xffffffff6a4b4810 */ /* 0x000fca0007ffe0ff */
[----:B------:R-:W-:Y:S01]  /*08f0*/  @P4 IMAD R102, R75, R104, RZ ;  /* 0x000000684b664224 */ /* 0x000fe200078e02ff */
[----:B------:R-:W-:-:S04]  /*0900*/  SHF.R.S32.HI R75, RZ, 0x1f, R74 ;  /* 0x0000001fff4b7819 */ /* 0x000fc8000001144a */
[----:B------:R-:W-:Y:S02]  /*0910*/  @P4 SHF.R.S32.HI R103, RZ, 0x1f, R102 ;  /* 0x0000001fff674819 */ /* 0x000fe40000011466 */
[----:B------:R-:W-:Y:S02]  /*0920*/  LEA.HI R75, R75, R74, RZ, 0x3 ;  /* 0x0000004a4b4b7211 */ /* 0x000fe400078f18ff */
[----:B------:R-:W-:Y:S02]  /*0930*/  @P4 LEA.HI R103, R103, R102, RZ, 0x3 ;  /* 0x0000006667674211 */ /* 0x000fe400078f18ff */
[-C--:B------:R-:W-:Y:S02]  /*0940*/  LEA.HI.SX32 R105, R75, R98.reuse, 0x1d ;  /* 0x000000624b697211 */ /* 0x080fe400078feaff */
[----:B------:R-:W-:Y:S01]  /*0950*/  @P4 LEA.HI.SX32 R107, R103, R98, 0x1d ;  /* 0x00000062676b4211 */ /* 0x000fe200078feaff */
[----:B-1----:R-:W-:Y:S06]  /*0960*/  @!P0 BRA `(.L_x_2829) ;  /* 0x0000000800348947 */ /* 0x002fec0003800000 */
[----:B------:R-:W-:-:S04]  /*0970*/  UISETP.NE.U32.AND UP0, UPT, UR8, URZ, UPT ;  /* 0x000000ff0800728c */ /* 0x000fc8000bf05070 */
[----:B------:R-:W-:Y:S01]  /*0980*/  UISETP.NE.AND.EX UP0, UPT, UR9, URZ, UPT, UP0 ;  /* 0x000000ff0900728c */ /* 0x000fe2000bf05300 */
[----:B------:R-:W-:Y:S10]  /*0990*/  @!P4 BRA `(.L_x_2830) ;  /* 0x00000000000cc947 */ /* 0x000ff40003800000 */
[----:B0-----:R-:W0:Y:S02]  /*09a0*/  LDC.64 R2, c[0x0][0x390] ;  /* 0x0000e400ff027b82 */ /* 0x001e240000000a00 */
[----:B0-----:R-:W-:-:S05]  /*09b0*/  IMAD.WIDE.U32 R2, R107, 0x10, R2 ;  /* 0x000000106b027825 */ /* 0x001fca00078e0002 */
[----:B------:R1:W5:Y:S02]  /*09c0*/  LDG.E.128 R20, desc[UR6][R2.64] ;  /* 0x0000000602147981 */ /* 0x000364000c1e1d00 */
.L_x_2830:
[----:B------:R-:W-:Y:S05]  /*09d0*/  BRA.U !UP0, `(.L_x_2831) ;  /* 0x0000000508247547 */ /* 0x000fea000b800000 */
[----:B01----:R-:W0:Y:S02]  /*09e0*/  LDC.64 R2, c[0x0][0x3a0] ;  /* 0x0000e800ff027b82 */ /* 0x003e240000000a00 */
[----:B0-----:R-:W-:-:S05]  /*09f0*/  IMAD.WIDE.U32 R2, R105, 0x10, R2 ;  /* 0x0000001069027825 */ /* 0x001fca00078e0002 */
[----:B------:R-:W2:Y:S01]  /*0a00*/  LDG.E.128 R16, desc[UR6][R2.64] ;  /* 0x0000000602107981 */ /* 0x000ea2000c1e1d00 */
[----:B------:R-:W-:-:S13]  /*0a10*/  ISETP.GT.AND P1, PT, R106, RZ, PT ;  /* 0x000000ff6a00720c */ /* 0x000fda0003f24270 */
[----:B------:R-:W0:Y:S01]  /*0a20*/  @P1 LDC R72, c[0x0][0x40c] ;  /* 0x00010300ff481b82 */ /* 0x000e220000000800 */
[--C-:B-----5:R-:W-:Y:S02]  /*0a30*/  @P1 HADD2.F32 R9, -RZ, R21.reuse.H1_H1 ;  /* 0x30000015ff091230 */ /* 0x120fe40000004100 */
[--C-:B------:R-:W-:Y:S02]  /*0a40*/  @P1 HADD2.F32 R4, -RZ, R20.reuse.H0_H0 ;  /* 0x20000014ff041230 */ /* 0x100fe40000004100 */
[----:B------:R-:W-:Y:S02]  /*0a50*/  @P1 HADD2.F32 R5, -RZ, R20.H1_H1 ;  /* 0x30000014ff051230 */ /* 0x000fe40000004100 */
[----:B------:R-:W-:Y:S01]  /*0a60*/  @P1 HADD2.F32 R8, -RZ, R21.H0_H0 ;  /* 0x20000015ff081230 */ /* 0x000fe20000004100 */
[----:B------:R-:W1:Y:S01]  /*0a70*/  @P1 LDC R7, c[0x0][0x40c] ;  /* 0x00010300ff071b82 */ /* 0x000e620000000800 */
[----:B------:R-:W-:Y:S02]  /*0a80*/  @P1 HADD2.F32 R74, -RZ, R22.H1_H1 ;  /* 0x30000016ff4a1230 */ /* 0x000fe40000004100 */
[----:B------:R-:W-:-:S05]  /*0a90*/  @P1 HADD2.F32 R102, -RZ, R23.H0_H0 ;  /* 0x20000017ff661230 */ /* 0x000fca0000004100 */
[----:B------:R-:W4:Y:S08]  /*0aa0*/  @P1 LDC R6, c[0x0][0x40c] ;  /* 0x00010300ff061b82 */ /* 0x000f300000000800 */
[----:B------:R-:W3:Y:S01]  /*0ab0*/  @P1 LDC R103, c[0x0][0x40c] ;  /* 0x00010300ff671b82 */ /* 0x000ee20000000800 */
[----:B0-----:R-:W-:-:S07]  /*0ac0*/  @P1 FMUL.FTZ R9, R9, R72 ;  /* 0x0000004809091220 */ /* 0x001fce0000410000 */
[----:B------:R-:W0:Y:S01]  /*0ad0*/  @P1 LDC R109, c[0x0][0x40c] ;  /* 0x00010300ff6d1b82 */ /* 0x000e220000000800 */
[----:B-1----:R-:W-:Y:S01]  /*0ae0*/  @P1 FMUL.FTZ R4, R4, R7 ;  /* 0x0000000704041220 */ /* 0x002fe20000410000 */
[----:B------:R-:W-:-:S06]  /*0af0*/  @P1 HADD2.F32 R7, -RZ, R60.H1_H1 ;  /* 0x3000003cff071230 */ /* 0x000fcc0000004100 */
[----:B------:R-:W1:Y:S01]  /*0b00*/  @P1 LDC R110, c[0x0][0x40c] ;  /* 0x00010300ff6e1b82 */ /* 0x000e620000000800 */
[----:B----4-:R-:W-:Y:S01]  /*0b10*/  @P1 FMUL.FTZ R6, R5, R6 ;  /* 0x0000000605061220 */ /* 0x010fe20000410000 */
[----:B------:R-:W-:-:S06]  /*0b20*/  @P1 HADD2.F32 R5, -RZ, R60.H0_H0 ;  /* 0x2000003cff051230 */ /* 0x000fcc0000004100 */
[----:B------:R-:W4:Y:S01]  /*0b30*/  @P1 LDC R111, c[0x0][0x40c] ;  /* 0x00010300ff6f1b82 */ /* 0x000f220000000800 */
[----:B---3--:R-:W-:-:S07]  /*0b40*/  @P1 FMUL.FTZ R8, R8, R103 ;  /* 0x0000006708081220 */ /* 0x008fce0000410000 */
[----:B------:R-:W3:Y:S01]  /*0b50*/  @P1 LDC R72, c[0x0][0x40c] ;  /* 0x00010300ff481b82 */ /* 0x000ee20000000800 */
[----:B----4-:R-:W-:Y:S01]  /*0b60*/  @P1 FMUL.FTZ R103, R102, R111 ;  /* 0x0000006f66671220 */ /* 0x010fe20000410000 */
[----:B------:R-:W-:Y:S02]  /*0b70*/  @P1 HADD2.F32 R102, -RZ, R62.H1_H1 ;  /* 0x3000003eff661230 */ /* 0x000fe40000004100 */
[----:B------:R-:W-:Y:S02]  /*0b80*/  @P1 HADD2.F32 R111, -RZ, R63.H1_H1 ;  /* 0x3000003fff6f1230 */ /* 0x000fe40000004100 */
[--C-:B--2---:R-:W-:Y:S02]  /*0b90*/  @P1 HADD2.F32 R75, -RZ, R16.reuse.H1_H1 ;  /* 0x30000010ff4b1230 */ /* 0x104fe40000004100 */
[--C-:B------:R-:W-:Y:S02]  /*0ba0*/  @P1 HADD2.F32 R73, -RZ, R16.reuse.H0_H0 ;  /* 0x20000010ff491230 */ /* 0x100fe40000004100 */
[----:B------:R-:W-:-:S02]  /*0bb0*/  @!P1 HADD2.F32 R3, -RZ, R16.H1_H1 ;  /* 0x30000010ff039230 */ /* 0x000fc40000004100 */
[----:B------:R-:W-:Y:S01]  /*0bc0*/  @P1 FFMA.FTZ R3, R6, R7, R75 ;  /* 0x0000000706031223 */ /* 0x000fe2000001004b */
[----:B------:R-:W-:Y:S02]  /*0bd0*/  @P1 HADD2.F32 R7, -RZ, R61.H0_H0 ;  /* 0x2000003dff071230 */ /* 0x000fe40000004100 */
[--C-:B------:R-:W-:Y:S02]  /*0be0*/  @P1 HADD2.F32 R75, -RZ, R17.reuse.H0_H0 ;  /* 0x20000011ff4b1230 */ /* 0x100fe40000004100 */
[----:B------:R-:W-:Y:S02]  /*0bf0*/  @!P1 HADD2.F32 R2, -RZ, R16.H0_H0 ;  /* 0x20000010ff029230 */ /* 0x000fe40000004100 */
[----:B------:R-:W-:Y:S01]  /*0c00*/  @P1 FFMA.FTZ R2, R4, R5, R73 ;  /* 0x0000000504021223 */ /* 0x000fe20000010049 */
[----:B------:R-:W-:Y:S02]  /*0c10*/  @!P1 HADD2.F32 R4, -RZ, R17.H0_H0 ;  /* 0x20000011ff049230 */ /* 0x000fe40000004100 */
[----:B------:R-:W-:Y:S01]  /*0c20*/  @P1 FFMA.FTZ R4, R8, R7, R75 ;  /* 0x0000000708041223 */ /* 0x000fe2000001004b */
[----:B------:R-:W-:-:S02]  /*0c30*/  @P1 HADD2.F32 R6, -RZ, R61.H1_H1 ;  /* 0x3000003dff061230 */ /* 0x000fc40000004100 */
[----:B0-----:R-:W-:Y:S01]  /*0c40*/  @P1 FMUL.FTZ R75, R74, R109 ;  /* 0x0000006d4a4b1220 */ /* 0x001fe20000410000 */
[----:B------:R-:W-:Y:S02]  /*0c50*/  @P1 HADD2.F32 R108, -RZ, R17.H1_H1 ;  /* 0x30000011ff6c1230 */ /* 0x000fe40000004100 */
[----:B------:R-:W-:Y:S02]  /*0c60*/  @P1 HADD2.F32 R73, -RZ, R22.H0_H0 ;  /* 0x20000016ff491230 */ /* 0x000fe40000004100 */
[----:B------:R-:W-:Y:S02]  /*0c70*/  @P1 HADD2.F32 R109, -RZ, R23.H1_H1 ;  /* 0x30000017ff6d1230 */ /* 0x000fe40000004100 */
[----:B------:R-:W-:Y:S02]  /*0c80*/  @!P1 HADD2.F32 R5, -RZ, R17.H1_H1 ;  /* 0x30000011ff059230 */ /* 0x000fe40000004100 */
[----:B------:R-:W-:Y:S01]  /*0c90*/  @P1 FFMA.FTZ R5, R9, R6, R108 ;  /* 0x0000000609051223 */ /* 0x000fe2000001006c */
[----:B-1----:R-:W-:Y:S01]  /*0ca0*/  @P1 FMUL.FTZ R73, R73, R110 ;  /* 0x0000006e49491220 */ /* 0x002fe20000410000 */
[----:B------:R-:W-:-:S02]  /*0cb0*/  @P1 HADD2.F32 R74, -RZ, R62.H0_H0 ;  /* 0x2000003eff4a1230 */ /* 0x000fc40000004100 */
[----:B---3--:R-:W-:Y:S01]  /*0cc0*/  @P1 FMUL.FTZ R72, R109, R72 ;  /* 0x000000486d481220 */ /* 0x008fe20000410000 */
[----:B------:R-:W-:Y:S02]  /*0cd0*/  @P1 HADD2.F32 R108, -RZ, R63.H0_H0 ;  /* 0x2000003fff6c1230 */ /* 0x000fe40000004100 */
[--C-:B------:R-:W-:Y:S02]  /*0ce0*/  @P1 HADD2.F32 R110, -RZ, R18.reuse.H0_H0 ;  /* 0x20000012ff6e1230 */ /* 0x100fe40000004100 */
[--C-:B------:R-:W-:Y:S02]  /*0cf0*/  @P1 HADD2.F32 R112, -RZ, R18.reuse.H1_H1 ;  /* 0x30000012ff701230 */ /* 0x100fe40000004100 */
[--C-:B------:R-:W-:Y:S02]  /*0d00*/  @P1 HADD2.F32 R114, -RZ, R19.reuse.H0_H0 ;  /* 0x20000013ff721230 */ /* 0x100fe40000004100 */
[----:B------:R-:W-:Y:S02]  /*0d10*/  @P1 HADD2.F32 R113, -RZ, R19.H1_H1 ;  /* 0x30000013ff711230 */ /* 0x000fe40000004100 */
[----:B------:R-:W-:-:S02]  /*0d20*/  @!P1 HADD2.F32 R6, -RZ, R18.H0_H0 ;  /* 0x20000012ff069230 */ /* 0x000fc40000004100 */
[----:B------:R-:W-:Y:S01]  /*0d30*/  @P1 FFMA.FTZ R6, R73, R74, R110 ;  /* 0x0000004a49061223 */ /* 0x000fe2000001006e */
[----:B------:R-:W-:Y:S02]  /*0d40*/  @!P1 HADD2.F32 R7, -RZ, R18.H1_H1 ;  /* 0x30000012ff079230 */ /* 0x000fe40000004100 */
[----:B------:R-:W-:Y:S01]  /*0d50*/  @P1 FFMA.FTZ R7, R75, R102, R112 ;  /* 0x000000664b071223 */ /* 0x000fe20000010070 */
[--C-:B------:R-:W-:Y:S02]  /*0d60*/  @!P1 HADD2.F32 R8, -RZ, R19.reuse.H0_H0 ;  /* 0x20000013ff089230 */ /* 0x100fe40000004100 */
[----:B------:R-:W-:Y:S01]  /*0d70*/  @P1 FFMA.FTZ R8, R103, R108, R114 ;  /* 0x0000006c67081223 */ /* 0x000fe20000010072 */
[----:B------:R-:W-:Y:S02]  /*0d80*/  @!P1 HADD2.F32 R9, -RZ, R19.H1_H1 ;  /* 0x30000013ff099230 */ /* 0x000fe40000004100 */
[----:B------:R-:W-:Y:S01]  /*0d90*/  @P1 FFMA.FTZ R9, R72, R111, R113 ;  /* 0x0000006f48091223 */ /* 0x000fe20000010071 */
[----:B------:R-:W-:-:S02]  /*0da0*/  F2FP.F16.F32.PACK_AB R72, RZ, R2 ;  /* 0x00000002ff48723e */ /* 0x000fc400000000ff */
[----:B------:R-:W-:Y:S02]  /*0db0*/  F2FP.F16.F32.PACK_AB R73, RZ, R3 ;  /* 0x00000003ff49723e */ /* 0x000fe400000000ff */
[----:B------:R-:W-:Y:S02]  /*0dc0*/  F2FP.F16.F32.PACK_AB R74, RZ, R4 ;  /* 0x00000004ff4a723e */ /* 0x000fe400000000ff */
[----:B------:R-:W-:Y:S02]  /*0dd0*/  F2FP.F16.F32.PACK_AB R102, RZ, R5 ;  /* 0x00000005ff66723e */ /* 0x000fe400000000ff */
[----:B------:R-:W-:Y:S02]  /*0de0*/  F2FP.F16.F32.PACK_AB R103, RZ, R6 ;  /* 0x00000006ff67723e */ /* 0x000fe400000000ff */
        /* <DEDUP_REMOVED lines=8> */
.L_x_2831:
[----:B------:R-:W2:Y:S01]  /*0e70*/  @P4 LDC R7, c[0x0][0x40c] ;  /* 0x00010300ff074b82 */ /* 0x000ea20000000800 */
[--C-:B-----5:R-:W-:Y:S02]  /*0e80*/  @P4 HADD2.F32 R6, -RZ, R20.reuse.H1_H1 ;  /* 0x30000014ff064230 */ /* 0x120fe40000004100 */
[----:B-1----:R-:W-:Y:S02]  /*0e90*/  @P4 HADD2.F32 R2, -RZ, R20.H0_H0 ;  /* 0x20000014ff024230 */ /* 0x002fe40000004100 */
[--C-:B------:R-:W-:Y:S02]  /*0ea0*/  @P4 HADD2.F32 R9, -RZ, R60.reuse.H1_H1 ;  /* 0x3000003cff094230 */ /* 0x100fe40000004100 */
[----:B------:R-:W-:Y:S01]  /*0eb0*/  @P4 HADD2.F32 R72, -RZ, R21.H1_H1 ;  /* 0x30000015ff484230 */ /* 0x000fe20000004100 */
[----:B0-----:R-:W0:Y:S01]  /*0ec0*/  @P4 LDC R3, c[0x0][0x40c] ;  /* 0x00010300ff034b82 */ /* 0x001e220000000800 */
[----:B------:R-:W-:Y:S02]  /*0ed0*/  @P4 HADD2.F32 R5, -RZ, R60.H0_H0 ;  /* 0x2000003cff054230 */ /* 0x000fe40000004100 */
[----:B------:R-:W-:-:S02]  /*0ee0*/  @P4 HADD2.F32 R102, -RZ, R23.H0_H0 ;  /* 0x20000017ff664230 */ /* 0x000fc40000004100 */
[----:B------:R-:W-:Y:S02]  /*0ef0*/  @P4 HADD2.F32 R108, -RZ, R23.H1_H1 ;  /* 0x30000017ff6c4230 */ /* 0x000fe40000004100 */
[----:B------:R-:W-:Y:S01]  /*0f00*/  @P4 HADD2.F32 R111, -RZ, R63.H1_H1 ;  /* 0x3000003fff6f4230 */ /* 0x000fe20000004100 */
[----:B------:R-:W1:Y:S08]  /*0f10*/  @P4 LDC R73, c[0x0][0x40c] ;  /* 0x00010300ff494b82 */ /* 0x000e700000000800 */
[----:B------:R-:W4:Y:S01]  /*0f20*/  @P4 LDC R8, c[0x0][0x40c] ;  /* 0x00010300ff084b82 */ /* 0x000f220000000800 */
[----:B--2---:R-:W-:Y:S01]  /*0f30*/  @P4 FMUL.FTZ R6, R6, R7 ;  /* 0x0000000706064220 */ /* 0x004fe20000410000 */
[----:B------:R-:W-:-:S06]  /*0f40*/  @P4 HADD2.F32 R7, -RZ, R21.H0_H0 ;  /* 0x20000015ff074230 */ /* 0x000fcc0000004100 */
[----:B------:R-:W2:Y:S01]  /*0f50*/  @P4 LDC R74, c[0x0][0x40c] ;  /* 0x00010300ff4a4b82 */ /* 0x000ea20000000800 */
[----:B0-----:R-:W-:Y:S01]  /*0f60*/  @P4 FMUL.FTZ R4, R2, R3 ;  /* 0x0000000302044220 */ /* 0x001fe20000410000 */
[----:B------:R-:W-:Y:S02]  /*0f70*/  CS2R R2, SRZ ;  /* 0x0000000000027805 */ /* 0x000fe4000001ff00 */
[----:B------:R-:W-:Y:S01]  /*0f80*/  @P4 FMUL.FTZ R3, R6, R9 ;  /* 0x0000000906034220 */ /* 0x000fe20000410000 */
[----:B------:R-:W-:Y:S02]  /*0f90*/  @P4 HADD2.F32 R9, -RZ, R61.H1_H1 ;  /* 0x3000003dff094230 */ /* 0x000fe40000004100 */
[----:B------:R-:W-:Y:S01]  /*0fa0*/  @P4 FMUL.FTZ R2, R4, R5 ;  /* 0x0000000504024220 */ /* 0x000fe20000410000 */
[----:B------:R-:W-:Y:S01]  /*0fb0*/  CS2R R4, SRZ ;  /* 0x0000000000047805 */ /* 0x000fe2000001ff00 */
[----:B------:R-:W0:Y:S01]  /*0fc0*/  @P4 LDC R103, c[0x0][0x40c] ;  /* 0x00010300ff674b82 */ /* 0x000e220000000800 */
[----:B-1----:R-:W-:Y:S01]  /*0fd0*/  @P4 FMUL.FTZ R72, R72, R73 ;  /* 0x0000004948484220 */ /* 0x002fe20000410000 */
[----:B------:R-:W-:-:S02]  /*0fe0*/  @P4 HADD2.F32 R73, -RZ, R22.H1_H1 ;  /* 0x30000016ff494230 */ /* 0x000fc40000004100 */
[----:B------:R-:W-:Y:S02]  /*0ff0*/  @P4 HADD2.F32 R6, -RZ, R61.H0_H0 ;  /* 0x2000003dff064230 */ /* 0x000fe40000004100 */
[----:B------:R-:W-:Y:S01]  /*1000*/  @P4 FMUL.FTZ R5, R72, R9 ;  /* 0x0000000948054220 */ /* 0x000fe20000410000 */
[----:B------:R-:W-:Y:S01]  /*1010*/  @P4 HADD2.F32 R72, -RZ, R62.H0_H0 ;  /* 0x2000003eff484230 */ /* 0x000fe20000004100 */
[----:B------:R-:W1:Y:S01]  /*1020*/  @P4 LDC R75, c[0x0][0x40c] ;  /* 0x00010300ff4b4b82 */ /* 0x000e620000000800 */
[----:B----4-:R-:W-:Y:S01]  /*1030*/  @P4 FMUL.FTZ R7, R7, R8 ;  /* 0x0000000807074220 */ /* 0x010fe20000410000 */
[----:B------:R-:W-:-:S03]  /*1040*/  @P4 HADD2.F32 R8, -RZ, R22.H0_H0 ;  /* 0x20000016ff084230 */ /* 0x000fc60000004100 */
[----:B------:R-:W-:Y:S01]  /*1050*/  @P4 FMUL.FTZ R4, R7, R6 ;  /* 0x0000000607044220 */ /* 0x000fe20000410000 */
[----:B------:R-:W-:Y:S02]  /*1060*/  CS2R R6, SRZ ;  /* 0x0000000000067805 */ /* 0x000fe4000001ff00 */
[----:B------:R-:W4:Y:S01]  /*1070*/  @P4 LDC R109, c[0x0][0x40c] ;  /* 0x00010300ff6d4b82 */ /* 0x000f220000000800 */
[----:B--2---:R-:W-:Y:S01]  /*1080*/  @P4 FMUL.FTZ R73, R73, R74 ;  /* 0x0000004a49494220 */ /* 0x004fe20000410000 */
[----:B------:R-:W-:-:S05]  /*1090*/  @P4 HADD2.F32 R74, -RZ, R62.H1_H1 ;  /* 0x3000003eff4a4230 */ /* 0x000fca0000004100 */
[----:B------:R-:W-:Y:S01]  /*10a0*/  @P4 FMUL.FTZ R7, R73, R74 ;  /* 0x0000004a49074220 */ /* 0x000fe20000410000 */
[----:B0-----:R-:W-:Y:S01]  /*10b0*/  @P4 FMUL.FTZ R102, R102, R103 ;  /* 0x0000006766664220 */ /* 0x001fe20000410000 */
[----:B------:R-:W-:Y:S01]  /*10c0*/  @P4 HADD2.F32 R103, -RZ, R63.H0_H0 ;  /* 0x2000003fff674230 */ /* 0x000fe20000004100 */
[----:B------:R-:W-:Y:S02]  /*10d0*/  F2FP.F16.F32.PACK_AB R73, RZ, R3 ;  /* 0x00000003ff49723e */ /* 0x000fe400000000ff */
[----:B------:R-:W-:Y:S01]  /*10e0*/  F2FP.F16.F32.PACK_AB R74, RZ, R4 ;  /* 0x00000004ff4a723e */ /* 0x000fe200000000ff */
[----:B-1----:R-:W-:Y:S01]  /*10f0*/  @P4 FMUL.FTZ R75, R8, R75 ;  /* 0x0000004b084b4220 */ /* 0x002fe20000410000 */
[----:B------:R-:W-:Y:S02]  /*1100*/  CS2R R8, SRZ ;  /* 0x0000000000087805 */ /* 0x000fe4000001ff00 */
[----:B------:R-:W-:Y:S01]  /*1110*/  @P4 FMUL.FTZ R8, R102, R103 ;  /* 0x0000006766084220 */ /* 0x000fe20000410000 */
[----:B------:R-:W-:Y:S01]  /*1120*/  @P4 FMUL.FTZ R6, R75, R72 ;  /* 0x000000484b064220 */ /* 0x000fe20000410000 */
[----:B------:R-:W-:-:S02]  /*1130*/  F2FP.F16.F32.PACK_AB R72, RZ, R2 ;  /* 0x00000002ff48723e */ /* 0x000fc400000000ff */
[----:B------:R-:W-:Y:S01]  /*1140*/  F2FP.F16.F32.PACK_AB R75, RZ, R5 ;  /* 0x00000005ff4b723e */ /* 0x000fe200000000ff */
[----:B----4-:R-:W-:Y:S01]  /*1150*/  @P4 FMUL.FTZ R108, R108, R109 ;  /* 0x0000006d6c6c4220 */ /* 0x010fe20000410000 */
[----:B------:R-:W-:Y:S02]  /*1160*/  F2FP.F16.F32.PACK_AB R102, RZ, R6 ;  /* 0x00000006ff66723e */ /* 0x000fe400000000ff */
[----:B------:R-:W-:Y:S01]  /*1170*/  F2FP.F16.F32.PACK_AB R103, RZ, R7 ;  /* 0x00000007ff67723e */ /* 0x000fe200000000ff */
[----:B------:R-:W-:Y:S01]  /*1180*/  @P4 FMUL.FTZ R9, R108, R111 ;  /* 0x0000006f6c094220 */ /* 0x000fe20000410000 */
[----:B------:R-:W-:Y:S02]  /*1190*/  F2FP.F16.F32.PACK_AB R108, RZ, R8 ;  /* 0x00000008ff6c723e */ /* 0x000fe400000000ff */
[----:B------:R-:W-:Y:S02]  /*11a0*/  PRMT R72, R72, 0x5410, R73 ;  /* 0x0000541048487816 */ /* 0x000fe40000000049 */
[----:B------:R-:W-:-:S02]  /*11b0*/  F2FP.F16.F32.PACK_AB R109, RZ, R9 ;  /* 0x00000009ff6d723e */ /* 0x000fc400000000ff */
[----:B------:R-:W-:Y:S02]  /*11c0*/  PRMT R73, R74, 0x5410, R75 ;  /* 0x000054104a497816 */ /* 0x000fe4000000004b */
[----:B------:R-:W-:Y:S02]  /*11d0*/  PRMT R74, R102, 0x5410, R103 ;  /* 0x00005410664a7816 */ /* 0x000fe40000000067 */
[----:B------:R-:W-:-:S07]  /*11e0*/  PRMT R75, R108, 0x5410, R109 ;  /* 0x000054106c4b7816 */ /* 0x000fce000000006d */
.L_x_2832:
[----:B------:R-:W0:Y:S01]  /*11f0*/  LDC.64 R102, c[0x0][0x3a8] ;  /* 0x0000ea00ff667b82 */ /* 0x000e220000000a00 */
[----:B------:R-:W-:Y:S01]  /*1200*/  IADD3 R107, PT, PT, R107, 0x80, RZ ;  /* 0x000000806b6b7810 */ /* 0x000fe20007ffe0ff */
[C---:B0-----:R-:W-:Y:S01]  /*1210*/  IMAD.WIDE.U32 R102, R105.reuse, 0x10, R102 ;  /* 0x0000001069667825 */ /* 0x041fe200078e0066 */
[----:B------:R-:W-:-:S04]  /*1220*/  IADD3 R105, PT, PT, R105, 0x80, RZ ;  /* 0x0000008069697810 */ /* 0x000fc80007ffe0ff */
[----:B------:R1:W-:Y:S03]  /*1230*/  STG.E.128 desc[UR6][R102.64], R72 ;  /* 0x0000004866007986 */ /* 0x0003e6000c101d06 */
.L_x_2829:
[----:B------:R-:W-:Y:S05]  /*1240*/  BSYNC.RECONVERGENT B0 ;  /* 0x0000000000007941 */ /* 0x000fea0003800200 */
.L_x_2828:
[----:B------:R-:W-:Y:S01]  /*1250*/  ISETP.GE.U32.AND P1, PT, R97, 0x100, PT ;  /* 0x000001006100780c */ /* 0x000fe20003f26070 */
[----:B------:R-:W-:-:S12]  /*1260*/  BSSY.RECONVERGENT B0, `(.L_x_2833) ;  /* 0x0000086000007945 */ /* 0x000fd80003800200 */
[----:B------:R-:W-:Y:S05]  /*1270*/  @!P1 BRA `(.L_x_2834) ;  /* 0x0000000800109947 */ /* 0x000fea0003800000 */
[----:B------:R-:W-:Y:S01]  /*1280*/  ISETP.NE.U32.AND P2, PT, RZ, UR8, PT ;  /* 0x00000008ff007c0c */ /* 0x000fe2000bf45070 */
[----:B------:R-:W2:Y:S03]  /*1290*/  @P4 LDC.64 R12, c[0x0][0x390] ;  /* 0x0000e400ff0c4b82 */ /* 0x000ea60000000a00 */
[----:B------:R-:W-:-:S13]  /*12a0*/  ISETP.NE.AND.EX P2, PT, RZ, UR9, PT, P2 ;  /* 0x00000009ff007c0c */ /* 0x000fda000bf45320 */
[----:B------:R-:W4:Y:S01]  /*12b0*/  @P2 LDC.64 R10, c[0x0][0x3a0] ;  /* 0x0000e800ff0a2b82 */ /* 0x000f220000000a00 */
[----:B--2---:R-:W-:-:S05]  /*12c0*/  @P4 IMAD.WIDE.U32 R12, R107, 0x10, R12 ;  /* 0x000000106b0c4825 */ /* 0x004fca00078e000c */
[----:B------:R2:W5:Y:S01]  /*12d0*/  @P4 LDG.E.128 R20, desc[UR6][R12.64] ;  /* 0x000000060c144981 */ /* 0x000562000c1e1d00 */
[----:B----4-:R-:W-:-:S05]  /*12e0*/  @P2 IMAD.WIDE.U32 R10, R105, 0x10, R10 ;  /* 0x00000010690a2825 */ /* 0x010fca00078e000a */
[----:B------:R2:W5:Y:S01]  /*12f0*/  @P2 LDG.E.128 R16, desc[UR6][R10.64] ;  /* 0x000000060a102981 */ /* 0x000562000c1e1d00 */
[----:B------:R-:W-:Y:S05]  /*1300*/  @!P2 BRA `(.L_x_2835) ;  /* 0x0000000000f8a947 */ /* 0x000fea0003800000 */
[----:B------:R-:W-:Y:S01]  /*1310*/  ISETP.GT.AND P2, PT, R106, RZ, PT ;  /* 0x000000ff6a00720c */ /* 0x000fe20003f44270 */
[----:B--2--5:R-:W-:-:S12]  /*1320*/  HADD2.F32 R10, -RZ, R16.H0_H0 ;  /* 0x20000010ff0a7230 */ /* 0x024fd80000004100 */
[----:B-1----:R-:W1:Y:S01]  /*1330*/  @P2 LDC R73, c[0x0][0x40c] ;  /* 0x00010300ff492b82 */ /* 0x002e620000000800 */
[----:B------:R-:W-:Y:S02]  /*1340*/  @P2 HADD2.F32 R72, -RZ, R21.H0_H0 ;  /* 0x20000015ff482230 */ /* 0x000fe40000004100 */
[--C-:B------:R-:W-:Y:S02]  /*1350*/  @P2 HADD2.F32 R11, -RZ, R20.reuse.H0_H0 ;  /* 0x20000014ff0b2230 */ /* 0x100fe40000004100 */
[----:B------:R-:W-:Y:S02]  /*1360*/  @P2 HADD2.F32 R13, -RZ, R20.H1_H1 ;  /* 0x30000014ff0d2230 */ /* 0x000fe40000004100 */
[--C-:B------:R-:W-:Y:S01]  /*1370*/  @P2 HADD2.F32 R75, -RZ, R22.reuse.H0_H0 ;  /* 0x20000016ff4b2230 */ /* 0x100fe20000004100 */
[----:B------:R-:W2:Y:S01]  /*1380*/  @P2 LDC R12, c[0x0][0x40c] ;  /* 0x00010300ff0c2b82 */ /* 0x000ea20000000800 */
[----:B------:R-:W-:Y:S02]  /*1390*/  @P2 HADD2.F32 R77, -RZ, R22.H1_H1 ;  /* 0x30000016ff4d2230 */ /* 0x000fe40000004100 */
[----:B------:R-:W-:-:S05]  /*13a0*/  @P2 HADD2.F32 R111, -RZ, R23.H1_H1 ;  /* 0x30000017ff6f2230 */ /* 0x000fca0000004100 */
[----:B------:R-:W4:Y:S08]  /*13b0*/  @P2 LDC R14, c[0x0][0x40c] ;  /* 0x00010300ff0e2b82 */ /* 0x000f300000000800 */
[----:B------:R-:W0:Y:S01]  /*13c0*/  @P2 LDC R74, c[0x0][0x40c] ;  /* 0x00010300ff4a2b82 */ /* 0x000e220000000800 */
[----:B-1----:R-:W-:-:S07]  /*13d0*/  @P2 FMUL.FTZ R73, R72, R73 ;  /* 0x0000004948492220 */ /* 0x002fce0000410000 */
[----:B------:R-:W1:Y:S01]  /*13e0*/  @P2 LDC R76, c[0x0][0x40c] ;  /* 0x00010300ff4c2b82 */ /* 0x000e620000000800 */
[----:B--2---:R-:W-:Y:S01]  /*13f0*/  @P2 FMUL.FTZ R15, R11, R12 ;  /* 0x0000000c0b0f2220 */ /* 0x004fe20000410000 */
[----:B------:R-:W-:Y:S02]  /*1400*/  HADD2.F32 R11, -RZ, R16.H1_H1 ;  /* 0x30000010ff0b7230 */ /* 0x000fe40000004100 */
[----:B------:R-:W-:-:S04]  /*1410*/  @P2 HADD2.F32 R12, -RZ, R48.H0_H0 ;  /* 0x20000030ff0c2230 */ /* 0x000fc80000004100 */
[----:B------:R-:W2:Y:S01]  /*1420*/  @P2 LDC R102, c[0x0][0x40c] ;  /* 0x00010300ff662b82 */ /* 0x000ea20000000800 */
[----:B----4-:R-:W-:Y:S01]  /*1430*/  @P2 FMUL.FTZ R14, R13, R14 ;  /* 0x0000000e0d0e2220 */ /* 0x010fe20000410000 */
[----:B------:R-:W-:Y:S02]  /*1440*/  @P2 HADD2.F32 R13, -RZ, R48.H1_H1 ;  /* 0x30000030ff0d2230 */ /* 0x000fe40000004100 */
[----:B------:R-:W-:Y:S01]  /*1450*/  @P2 FFMA.FTZ R10, R15, R12, R10 ;  /* 0x0000000c0f0a2223 */ /* 0x000fe2000001000a */
[----:B------:R-:W-:Y:S02]  /*1460*/  @P2 HADD2.F32 R15, -RZ, R21.H1_H1 ;  /* 0x30000015ff0f2230 */ /* 0x000fe40000004100 */
[----:B------:R-:W-:Y:S02]  /*1470*/  HADD2.F32 R12, -RZ, R17.H0_H0 ;  /* 0x20000011ff0c7230 */ /* 0x000fe40000004100 */
[----:B------:R-:W-:Y:S01]  /*1480*/  @P2 FFMA.FTZ R11, R14, R13, R11 ;  /* 0x0000000d0e0b2223 */ /* 0x000fe2000001000b */
[----:B------:R-:W4:Y:S01]  /*1490*/  @P2 LDC R110, c[0x0][0x40c] ;  /* 0x00010300ff6e2b82 */ /* 0x000f220000000800 */
[----:B------:R-:W-:-:S02]  /*14a0*/  @P2 HADD2.F32 R14, -RZ, R49.H0_H0 ;  /* 0x20000031ff0e2230 */ /* 0x000fc40000004100 */
[----:B0-----:R-:W-:Y:S01]  /*14b0*/  @P2 FMUL.FTZ R74, R15, R74 ;  /* 0x0000004a0f4a2220 */ /* 0x001fe20000410000 */
[----:B------:R-:W-:Y:S02]  /*14c0*/  HADD2.F32 R13, -RZ, R17.H1_H1 ;  /* 0x30000011ff0d7230 */ /* 0x000fe40000004100 */
[----:B------:R-:W-:Y:S02]  /*14d0*/  @P2 HADD2.F32 R15, -RZ, R49.H1_H1 ;  /* 0x30000031ff0f2230 */ /* 0x000fe40000004100 */
[----:B------:R-:W-:Y:S01]  /*14e0*/  @P2 FFMA.FTZ R12, R73, R14, R12 ;  /* 0x0000000e490c2223 */ /* 0x000fe2000001000c */
[----:B------:R-:W-:Y:S01]  /*14f0*/  @P2 HADD2.F32 R73, -RZ, R23.H0_H0 ;  /* 0x20000017ff492230 */ /* 0x000fe20000004100 */
[----:B------:R-:W0:Y:S01]  /*1500*/  @P2 LDC R72, c[0x0][0x40c] ;  /* 0x00010300ff482b82 */ /* 0x000e220000000800 */
[----:B-1----:R-:W-:Y:S01]  /*1510*/  @P2 FMUL.FTZ R103, R75, R76 ;  /* 0x0000004c4b672220 */ /* 0x002fe20000410000 */
[----:B------:R-:W-:Y:S01]  /*1520*/  @P2 FFMA.FTZ R13, R74, R15, R13 ;  /* 0x0000000f4a0d2223 */ /* 0x000fe2000001000d */
[----:B------:R-:W-:-:S02]  /*1530*/  HADD2.F32 R14, -RZ, R18.H0_H0 ;  /* 0x20000012ff0e7230 */ /* 0x000fc40000004100 */
[----:B------:R-:W-:Y:S02]  /*1540*/  HADD2.F32 R15, -RZ, R18.H1_H1 ;  /* 0x30000012ff0f7230 */ /* 0x000fe40000004100 */
[--C-:B------:R-:W-:Y:S02]  /*1550*/  HADD2.F32 R76, -RZ, R19.reuse.H0_H0 ;  /* 0x20000013ff4c7230 */ /* 0x100fe40000004100 */
[----:B--2---:R-:W-:Y:S01]  /*1560*/  @P2 FMUL.FTZ R108, R77, R102 ;  /* 0x000000664d6c2220 */ /* 0x004fe20000410000 */
[----:B------:R-:W-:Y:S02]  /*1570*/  HADD2.F32 R77, -RZ, R19.H1_H1 ;  /* 0x30000013ff4d7230 */ /* 0x000fe40000004100 */
[----:B------:R-:W-:Y:S02]  /*1580*/  @P2 HADD2.F32 R74, -RZ, R50.H1_H1 ;  /* 0x30000032ff4a2230 */ /* 0x000fe40000004100 */
[--C-:B------:R-:W-:Y:S02]  /*1590*/  @P2 HADD2.F32 R75, -RZ, R51.reuse.H0_H0 ;  /* 0x20000033ff4b2230 */ /* 0x100fe40000004100 */
[----:B------:R-:W-:-:S02]  /*15a0*/  @P2 HADD2.F32 R102, -RZ, R51.H1_H1 ;  /* 0x30000033ff662230 */ /* 0x000fc40000004100 */
[----:B----4-:R-:W-:Y:S01]  /*15b0*/  @P2 FMUL.FTZ R109, R73, R110 ;  /* 0x0000006e496d2220 */ /* 0x010fe20000410000 */
[----:B------:R-:W-:Y:S02]  /*15c0*/  @P2 HADD2.F32 R73, -RZ, R50.H0_H0 ;  /* 0x20000032ff492230 */ /* 0x000fe40000004100 */
[----:B------:R-:W-:Y:S01]  /*15d0*/  @P2 FFMA.FTZ R15, R108, R74, R15 ;  /* 0x0000004a6c0f2223 */ /* 0x000fe2000001000f */
[----:B------:R-:W-:Y:S01]  /*15e0*/  F2FP.F16.F32.PACK_AB R74, RZ, R12 ;  /* 0x0000000cff4a723e */ /* 0x000fe200000000ff */
[----:B------:R-:W-:Y:S01]  /*15f0*/  @P2 FFMA.FTZ R76, R109, R75, R76 ;  /* 0x0000004b6d4c2223 */ /* 0x000fe2000001004c */
[----:B------:R-:W-:Y:S01]  /*1600*/  @P2 FFMA.FTZ R14, R103, R73, R14 ;  /* 0x00000049670e2223 */ /* 0x000fe2000001000e */
[----:B------:R-:W-:Y:S01]  /*1610*/  F2FP.F16.F32.PACK_AB R73, RZ, R11 ;  /* 0x0000000bff49723e */ /* 0x000fe200000000ff */
[----:B0-----:R-:W-:Y:S01]  /*1620*/  @P2 FMUL.FTZ R72, R111, R72 ;  /* 0x000000486f482220 */ /* 0x001fe20000410000 */
[----:B------:R-:W-:Y:S02]  /*1630*/  F2FP.F16.F32.PACK_AB R108, RZ, R15 ;  /* 0x0000000fff6c723e */ /* 0x000fe400000000ff */
[----:B------:R-:W-:Y:S01]  /*1640*/  F2FP.F16.F32.PACK_AB R103, RZ, R14 ;  /* 0x0000000eff67723e */ /* 0x000fe200000000ff */
[----:B------:R-:W-:Y:S01]  /*1650*/  @P2 FFMA.FTZ R77, R72, R102, R77 ;  /* 0x00000066484d2223 */ /* 0x000fe2000001004d */
        /* <DEDUP_REMOVED lines=9> */
.L_x_2835:
[----:B------:R-:W4:Y:S01]  /*16f0*/  @P4 LDC R15, c[0x0][0x40c] ;  /* 0x00010300ff0f4b82 */ /* 0x000f220000000800 */
[--C-:B-----5:R-:W-:Y:S02]  /*1700*/  @P4 HADD2.F32 R14, -RZ, R20.reuse.H1_H1 ;  /* 0x30000014ff0e4230 */ /* 0x120fe40000004100 */
[----:B--2---:R-:W-:Y:S02]  /*1710*/  @P4 HADD2.F32 R10, -RZ, R20.H0_H0 ;  /* 0x20000014ff0a4230 */ /* 0x004fe40000004100 */
[--C-:B-1----:R-:W-:Y:S02]  /*1720*/  @P4 HADD2.F32 R73, -RZ, R48.reuse.H1_H1 ;  /* 0x30000030ff494230 */ /* 0x102fe40000004100 */
[----:B------:R-:W-:Y:S01]  /*1730*/  @P4 HADD2.F32 R74, -RZ, R21.H1_H1 ;  /* 0x30000015ff4a4230 */ /* 0x000fe20000004100 */
[----:B------:R-:W1:Y:S01]  /*1740*/  @P4 LDC R11, c[0x0][0x40c] ;  /* 0x00010300ff0b4b82 */ /* 0x000e620000000800 */
[----:B------:R-:W-:Y:S02]  /*1750*/  @P4 HADD2.F32 R13, -RZ, R48.H0_H0 ;  /* 0x20000030ff0d4230 */ /* 0x000fe40000004100 */
[----:B------:R-:W-:-:S02]  /*1760*/  @P4 HADD2.F32 R102, -RZ, R23.H0_H0 ;  /* 0x20000017ff664230 */ /* 0x000fc40000004100 */
[----:B------:R-:W-:Y:S02]  /*1770*/  @P4 HADD2.F32 R108, -RZ, R23.H1_H1 ;  /* 0x30000017ff6c4230 */ /* 0x000fe40000004100 */
[----:B------:R-:W-:Y:S01]  /*1780*/  @P4 HADD2.F32 R111, -RZ, R51.H1_H1 ;  /* 0x30000033ff6f4230 */ /* 0x000fe20000004100 */
[----:B------:R-:W2:Y:S08]  /*1790*/  @P4 LDC R72, c[0x0][0x40c] ;  /* 0x00010300ff484b82 */ /* 0x000eb00000000800 */
[----:B------:R-:W0:Y:S01]  /*17a0*/  @P4 LDC R75, c[0x0][0x40c] ;  /* 0x00010300ff4b4b82 */ /* 0x000e220000000800 */
[----:B----4-:R-:W-:Y:S01]  /*17b0*/  @P4 FMUL.FTZ R14, R14, R15 ;  /* 0x0000000f0e0e4220 */ /* 0x010fe20000410000 */
[----:B------:R-:W-:-:S06]  /*17c0*/  @P4 HADD2.F32 R15, -RZ, R21.H0_H0 ;  /* 0x20000015ff0f4230 */ /* 0x000fcc0000004100 */
[----:B------:R-:W4:Y:S01]  /*17d0*/  @P4 LDC R103, c[0x0][0x40c] ;  /* 0x00010300ff674b82 */ /* 0x000f220000000800 */
[----:B-1----:R-:W-:Y:S01]  /*17e0*/  @P4 FMUL.FTZ R12, R10, R11 ;  /* 0x0000000b0a0c4220 */ /* 0x002fe20000410000 */
[----:B------:R-:W-:Y:S02]  /*17f0*/  CS2R R10, SRZ ;  /* 0x00000000000a7805 */ /* 0x000fe4000001ff00 */
[----:B------:R-:W-:Y:S01]  /*1800*/  @P4 FMUL.FTZ R11, R14, R73 ;  /* 0x000000490e0b4220 */ /* 0x000fe20000410000 */
[----:B------:R-:W-:Y:S02]  /*1810*/  @P4 HADD2.F32 R73, -RZ, R49.H1_H1 ;  /* 0x30000031ff494230 */ /* 0x000fe40000004100 */
[----:B------:R-:W-:Y:S01]  /*1820*/  @P4 FMUL.FTZ R10, R12, R13 ;  /* 0x0000000d0c0a4220 */ /* 0x000fe20000410000 */
[----:B------:R-:W-:Y:S01]  /*1830*/  CS2R R12, SRZ ;  /* 0x00000000000c7805 */ /* 0x000fe2000001ff00 */
[----:B------:R-:W1:Y:S01]  /*1840*/  @P4 LDC R77, c[0x0][0x40c] ;  /* 0x00010300ff4d4b82 */ /* 0x000e620000000800 */
[----:B--2---:R-:W-:Y:S01]  /*1850*/  @P4 FMUL.FTZ R15, R15, R72 ;  /* 0x000000480f0f4220 */ /* 0x004fe20000410000 */
[----:B------:R-:W-:-:S02]  /*1860*/  @P4 HADD2.F32 R72, -RZ, R22.H0_H0 ;  /* 0x20000016ff484230 */ /* 0x000fc40000004100 */
[----:B------:R-:W-:-:S04]  /*1870*/  @P4 HADD2.F32 R14, -RZ, R49.H0_H0 ;  /* 0x20000031ff0e4230 */ /* 0x000fc80000004100 */
[----:B------:R-:W2:Y:S01]  /*1880*/  @P4 LDC R76, c[0x0][0x40c] ;  /* 0x00010300ff4c4b82 */ /* 0x000ea20000000800 */
[----:B0-----:R-:W-:Y:S01]  /*1890*/  @P4 FMUL.FTZ R74, R74, R75 ;  /* 0x0000004b4a4a4220 */ /* 0x001fe20000410000 */
[----:B------:R-:W-:Y:S02]  /*18a0*/  @P4 HADD2.F32 R75, -RZ, R22.H1_H1 ;  /* 0x30000016ff4b4230 */ /* 0x000fe40000004100 */
[----:B------:R-:W-:Y:S01]  /*18b0*/  @P4 FMUL.FTZ R12, R15, R14 ;  /* 0x0000000e0f0c4220 */ /* 0x000fe20000410000 */
[----:B------:R-:W-:Y:S01]  /*18c0*/  CS2R R14, SRZ ;  /* 0x00000000000e7805 */ /* 0x000fe2000001ff00 */
[----:B------:R-:W-:Y:S01]  /*18d0*/  @P4 FMUL.FTZ R13, R74, R73 ;  /* 0x000000494a0d4220 */ /* 0x000fe20000410000 */
[--C-:B------:R-:W-:Y:S01]  /*18e0*/  @P4 HADD2.F32 R73, -RZ, R50.reuse.H0_H0 ;  /* 0x20000032ff494230 */ /* 0x100fe20000004100 */
[----:B------:R-:W0:Y:S01]  /*18f0*/  @P4 LDC R109, c[0x0][0x40c] ;  /* 0x00010300ff6d4b82 */ /* 0x000e220000000800 */
[----:B----4-:R-:W-:Y:S01]  /*1900*/  @P4 FMUL.FTZ R102, R102, R103 ;  /* 0x0000006766664220 */ /* 0x010fe20000410000 */
[----:B------:R-:W-:-:S02]  /*1910*/  @P4 HADD2.F32 R74, -RZ, R50.H1_H1 ;  /* 0x30000032ff4a4230 */ /* 0x000fc40000004100 */
[----:B------:R-:W-:Y:S02]  /*1920*/  @P4 HADD2.F32 R103, -RZ, R51.H0_H0 ;  /* 0x20000033ff674230 */ /* 0x000fe40000004100 */
[----:B-1----:R-:W-:-:S04]  /*1930*/  @P4 FMUL.FTZ R72, R72, R77 ;  /* 0x0000004d48484220 */ /* 0x002fc80000410000 */
[----:B------:R-:W-:Y:S01]  /*1940*/  @P4 FMUL.FTZ R14, R72, R73 ;  /* 0x00000049480e4220 */ /* 0x000fe20000410000 */
[----:B------:R-:W-:Y:S02]  /*1950*/  F2FP.F16.F32.PACK_AB R72, RZ, R10 ;  /* 0x0000000aff48723e */ /* 0x000fe400000000ff */
[----:B------:R-:W-:Y:S01]  /*1960*/  F2FP.F16.F32.PACK_AB R73, RZ, R11 ;  /* 0x0000000bff49723e */ /* 0x000fe200000000ff */
[----:B--2---:R-:W-:Y:S01]  /*1970*/  @P4 FMUL.FTZ R75, R75, R76 ;  /* 0x0000004c4b4b4220 */ /* 0x004fe20000410000 */
[----:B------:R-:W-:Y:S02]  /*1980*/  CS2R R76, SRZ ;  /* 0x00000000004c7805 */ /* 0x000fe4000001ff00 */
[----:B------:R-:W-:Y:S01]  /*1990*/  @P4 FMUL.FTZ R76, R102, R103 ;  /* 0x00000067664c4220 */ /* 0x000fe20000410000 */
[----:B------:R-:W-:Y:S01]  /*19a0*/  @P4 FMUL.FTZ R15, R75, R74 ;  /* 0x0000004a4b0f4220 */ /* 0x000fe20000410000 */
[----:B------:R-:W-:Y:S02]  /*19b0*/  F2FP.F16.F32.PACK_AB R74, RZ, R12 ;  /* 0x0000000cff4a723e */ /* 0x000fe400000000ff */
[----:B------:R-:W-:Y:S01]  /*19c0*/  F2FP.F16.F32.PACK_AB R75, RZ, R13 ;  /* 0x0000000dff4b723e */ /* 0x000fe200000000ff */
[----:B0-----:R-:W-:Y:S01]  /*19d0*/  @P4 FMUL.FTZ R108, R108, R109 ;  /* 0x0000006d6c6c4220 */ /* 0x001fe20000410000 */
[----:B------:R-:W-:-:S02]  /*19e0*/  F2FP.F16.F32.PACK_AB R102, RZ, R14 ;  /* 0x0000000eff66723e */ /* 0x000fc400000000ff */
[----:B------:R-:W-:Y:S01]  /*19f0*/  F2FP.F16.F32.PACK_AB R103, RZ, R15 ;  /* 0x0000000fff67723e */ /* 0x000fe200000000ff */
[----:B------:R-:W-:Y:S01]  /*1a00*/  @P4 FMUL.FTZ R77, R108, R111 ;  /* 0x0000006f6c4d4220 */ /* 0x000fe20000410000 */
[----:B------:R-:W-:Y:S02]  /*1a10*/  F2FP.F16.F32.PACK_AB R108, RZ, R76 ;  /* 0x0000004cff6c723e */ /* 0x000fe400000000ff */
[----:B------:R-:W-:Y:S02]  /*1a20*/  PRMT R72, R72, 0x5410, R73 ;  /* 0x0000541048487816 */ /* 0x000fe40000000049 */
[----:B------:R-:W-:Y:S02]  /*1a30*/  F2FP.F16.F32.PACK_AB R109, RZ, R77 ;  /* 0x0000004dff6d723e */ /* 0x000fe400000000ff */
[----:B------:R-:W-:Y:S02]  /*1a40*/  PRMT R73, R74, 0x5410, R75 ;  /* 0x000054104a497816 */ /* 0x000fe4000000004b */
[----:B------:R-:W-:-:S02]  /*1a50*/  PRMT R74, R102, 0x5410, R103 ;  /* 0x00005410664a7816 */ /* 0x000fc40000000067 */
[----:B------:R-:W-:-:S07]  /*1a60*/  PRMT R75, R108, 0x5410, R109 ;  /* 0x000054106c4b7816 */ /* 0x000fce000000006d */
.L_x_2836:
[----:B------:R-:W0:Y:S01]  /*1a70*/  LDC.64 R102, c[0x0][0x3a8] ;  /* 0x0000ea00ff667b82 */ /* 0x000e220000000a00 */
[----:B------:R-:W-:Y:S01]  /*1a80*/  IADD3 R107, PT, PT, R107, 0x80, RZ ;  /* 0x000000806b6b7810 */ /* 0x000fe20007ffe0ff */
[C---:B0-----:R-:W-:Y:S01]  /*1a90*/  IMAD.WIDE.U32 R102, R105.reuse, 0x10, R102 ;  /* 0x0000001069667825 */ /* 0x041fe200078e0066 */
[----:B------:R-:W-:-:S04]  /*1aa0*/  IADD3 R105, PT, PT, R105, 0x80, RZ ;  /* 0x0000008069697810 */ /* 0x000fc80007ffe0ff */
[----:B------:R2:W-:Y:S03]  /*1ab0*/  STG.E.128 desc[UR6][R102.64], R72 ;  /* 0x0000004866007986 */ /* 0x0005e6000c101d06 */
.L_x_2834:
[----:B------:R-:W-:Y:S05]  /*1ac0*/  BSYNC.RECONVERGENT B0 ;  /* 0x0000000000007941 */ /* 0x000fea0003800200 */
.L_x_2833:
[----:B------:R-:W-:Y:S01]  /*1ad0*/  ISETP.GE.U32.AND P2, PT, R97, 0x180, PT ;  /* 0x000001806100780c */ /* 0x000fe20003f46070 */
[----:B------:R-:W-:-:S12]  /*1ae0*/  BSSY.RECONVERGENT B0, `(.L_x_2837) ;  /* 0x0000086000007945 */ /* 0x000fd80003800200 */
[----:B------:R-:W-:Y:S05]  /*1af0*/  @!P2 BRA `(.L_x_2838) ;  /* 0x000000080010a947 */ /* 0x000fea0003800000 */
[----:B------:R-:W-:Y:S01]  /*1b00*/  ISETP.NE.U32.AND P3, PT, RZ, UR8, PT ;  /* 0x00000008ff007c0c */ /* 0x000fe2000bf65070 */
[----:B-12---:R-:W1:Y:S03]  /*1b10*/  @P4 LDC.64 R74, c[0x0][0x390] ;  /* 0x0000e400ff4a4b82 */ /* 0x006e660000000a00 */
[----:B------:R-:W-:-:S13]  /*1b20*/  ISETP.NE.AND.EX P3, PT, RZ, UR9, PT, P3 ;  /* 0x00000009ff007c0c */ /* 0x000fda000bf65330 */
[----:B------:R-:W2:Y:S01]  /*1b30*/  @P3 LDC.64 R72, c[0x0][0x3a0] ;  /* 0x0000e800ff483b82 */ /* 0x000ea20000000a00 */
[----:B-1----:R-:W-:-:S05]  /*1b40*/  @P4 IMAD.WIDE.U32 R74, R107, 0x10, R74 ;  /* 0x000000106b4a4825 */ /* 0x002fca00078e004a */
[----:B------:R1:W5:Y:S01]  /*1b50*/  @P4 LDG.E.128 R20, desc[UR6][R74.64] ;  /* 0x000000064a144981 */ /* 0x000362000c1e1d00 */
[----:B--2---:R-:W-:-:S05]  /*1b60*/  @P3 IMAD.WIDE.U32 R72, R105, 0x10, R72 ;  /* 0x0000001069483825 */ /* 0x004fca00078e0048 */
[----:B------:R1:W5:Y:S01]  /*1b70*/  @P3 LDG.E.128 R16, desc[UR6][R72.64] ;  /* 0x0000000648103981 */ /* 0x000362000c1e1d00 */
[----:B------:R-:W-:Y:S05]  /*1b80*/  @!P3 BRA `(.L_x_2839) ;  /* 0x0000000000f8b947 */ /* 0x000fea0003800000 */
[----:B------:R-:W-:Y:S01]  /*1b90*/  ISETP.GT.AND P3, PT, R106, RZ, PT ;  /* 0x000000ff6a00720c */ /* 0x000fe20003f64270 */
[----:B-----5:R-:W-:Y:S02]  /*1ba0*/  HADD2.F32 R78, -RZ, R16.H0_H0 ;  /* 0x20000010ff4e7230 */ /* 0x020fe40000004100 */
[----:B------:R-:W-:-:S10]  /*1bb0*/  HADD2.F32 R80, -RZ, R17.H0_H0 ;  /* 0x20000011ff507230 */ /* 0x000fd40000004100 */
[----:B-1----:R-:W1:Y:S01]  /*1bc0*/  @P3 LDC R73, c[0x0][0x40c] ;  /* 0x00010300ff493b82 */ /* 0x002e620000000800 */
[--C-:B------:R-:W-:Y:S02]  /*1bd0*/  @P3 HADD2.F32 R72, -RZ, R20.reuse.H0_H0 ;  /* 0x20000014ff483230 */ /* 0x100fe40000004100 */
[----:B------:R-:W-:Y:S02]  /*1be0*/  @P3 HADD2.F32 R81, -RZ, R21.H0_H0 ;  /* 0x20000015ff513230 */ /* 0x000fe40000004100 */
[----:B------:R-:W-:Y:S02]  /*1bf0*/  @P3 HADD2.F32 R74, -RZ, R20.H1_H1 ;  /* 0x30000014ff4a3230 */ /* 0x000fe40000004100 */
[----:B------:R-:W-:Y:S01]  /*1c00*/  @P3 HADD2.F32 R85, -RZ, R22.H1_H1 ;  /* 0x30000016ff553230 */ /* 0x000fe20000004100 */
[----:B------:R-:W2:Y:S01]  /*1c10*/  @P3 LDC R82, c[0x0][0x40c] ;  /* 0x00010300ff523b82 */ /* 0x000ea20000000800 */
[----:B------:R-:W-:-:S07]  /*1c20*/  @P3 HADD2.F32 R111, -RZ, R23.H1_H1 ;  /* 0x30000017ff6f3230 */ /* 0x000fce0000004100 */
[----:B------:R-:W4:Y:S08]  /*1c30*/  @P3 LDC R83, c[0x0][0x40c] ;  /* 0x00010300ff533b82 */ /* 0x000f300000000800 */
[----:B------:R-:W0:Y:S01]  /*1c40*/  @P3 LDC R79, c[0x0][0x40c] ;  /* 0x00010300ff4f3b82 */ /* 0x000e220000000800 */
[----:B-1----:R-:W-:Y:S01]  /*1c50*/  @P3 FMUL.FTZ R75, R72, R73 ;  /* 0x00000049484b3220 */ /* 0x002fe20000410000 */
[----:B------:R-:W-:-:S02]  /*1c60*/  @P3 HADD2.F32 R72, -RZ, R36.H0_H0 ;  /* 0x20000024ff483230 */ /* 0x000fc40000004100 */
[----:B------:R-:W-:-:S03]  /*1c70*/  @P3 HADD2.F32 R73, -RZ, R36.H1_H1 ;  /* 0x30000024ff493230 */ /* 0x000fc60000004100 */
[----:B------:R-:W-:Y:S01]  /*1c80*/  @P3 FFMA.FTZ R78, R75, R72, R78 ;  /* 0x000000484b4e3223 */ /* 0x000fe2000001004e */
[----:B------:R-:W-:Y:S01]  /*1c90*/  @P3 HADD2.F32 R72, -RZ, R21.H1_H1 ;  /* 0x30000015ff483230 */ /* 0x000fe20000004100 */
[----:B------:R-:W1:Y:S01]  /*1ca0*/  @P3 LDC R84, c[0x0][0x40c] ;  /* 0x00010300ff543b82 */ /* 0x000e620000000800 */
[----:B--2---:R-:W-:Y:S01]  /*1cb0*/  @P3 FMUL.FTZ R75, R81, R82 ;  /* 0x00000052514b3220 */ /* 0x004fe20000410000 */
[----:B------:R-:W-:Y:S02]  /*1cc0*/  HADD2.F32 R81, -RZ, R17.H1_H1 ;  /* 0x30000011ff517230 */ /* 0x000fe40000004100 */
[----:B----4-:R-:W-:-:S04]  /*1cd0*/  @P3 FMUL.FTZ R82, R72, R83 ;  /* 0x0000005348523220 */ /* 0x010fc80000410000 */
[----:B------:R-:W2:Y:S01]  /*1ce0*/  @P3 LDC R102, c[0x0][0x40c] ;  /* 0x00010300ff663b82 */ /* 0x000ea20000000800 */
[----:B------:R-:W-:Y:S02]  /*1cf0*/  @P3 HADD2.F32 R83, -RZ, R22.H0_H0 ;  /* 0x20000016ff533230 */ /* 0x000fe40000004100 */
[----:B0-----:R-:W-:-:S05]  /*1d00*/  @P3 FMUL.FTZ R74, R74, R79 ;  /* 0x0000004f4a4a3220 */ /* 0x001fca0000410000 */
[----:B------:R-:W0:Y:S01]  /*1d10*/  @P3 LDC R110, c[0x0][0x40c] ;  /* 0x00010300ff6e3b82 */ /* 0x000e220000000800 */
[----:B------:R-:W-:-:S05]  /*1d20*/  HADD2.F32 R79, -RZ, R16.H1_H1 ;  /* 0x30000010ff4f7230 */ /* 0x000fca0000004100 */
[----:B------:R-:W-:Y:S01]  /*1d30*/  @P3 FFMA.FTZ R79, R74, R73, R79 ;  /* 0x000000494a4f3223 */ /* 0x000fe2000001004f */
[--C-:B------:R-:W-:Y:S01]  /*1d40*/  @P3 HADD2.F32 R73, -RZ, R37.reuse.H0_H0 ;  /* 0x20000025ff493230 */ /* 0x100fe20000004100 */
[----:B------:R-:W4:Y:S01]  /*1d50*/  @P3 LDC R72, c[0x0][0x40c] ;  /* 0x00010300ff483b82 */ /* 0x000f220000000800 */
[----:B------:R-:W-:Y:S02]  /*1d60*/  @P3 HADD2.F32 R74, -RZ, R37.H1_H1 ;  /* 0x30000025ff4a3230 */ /* 0x000fe40000004100 */
[----:B-1----:R-:W-:Y:S01]  /*1d70*/  @P3 FMUL.FTZ R103, R83, R84 ;  /* 0x0000005453673220 */ /* 0x002fe20000410000 */
[--C-:B------:R-:W-:Y:S02]  /*1d80*/  HADD2.F32 R83, -RZ, R18.reuse.H1_H1 ;  /* 0x30000012ff537230 */ /* 0x100fe40000004100 */
[----:B------:R-:W-:Y:S01]  /*1d90*/  @P3 FFMA.FTZ R80, R75, R73, R80 ;  /* 0x000000494b503223 */ /* 0x000fe20000010050 */
[----:B------:R-:W-:Y:S02]  /*1da0*/  @P3 HADD2.F32 R73, -RZ, R23.H0_H0 ;  /* 0x20000017ff493230 */ /* 0x000fe40000004100 */
[----:B------:R-:W-:Y:S01]  /*1db0*/  @P3 FFMA.FTZ R81, R82, R74, R81 ;  /* 0x0000004a52513223 */ /* 0x000fe20000010051 */
[----:B------:R-:W-:-:S02]  /*1dc0*/  HADD2.F32 R82, -RZ, R18.H0_H0 ;  /* 0x20000012ff527230 */ /* 0x000fc40000004100 */
[----:B--2---:R-:W-:Y:S01]  /*1dd0*/  @P3 FMUL.FTZ R108, R85, R102 ;  /* 0x00000066556c3220 */ /* 0x004fe20000410000 */
[--C-:B------:R-:W-:Y:S02]  /*1de0*/  HADD2.F32 R84, -RZ, R19.reuse.H0_H0 ;  /* 0x20000013ff547230 */ /* 0x100fe40000004100 */
[----:B------:R-:W-:Y:S02]  /*1df0*/  HADD2.F32 R85, -RZ, R19.H1_H1 ;  /* 0x30000013ff557230 */ /* 0x000fe40000004100 */
[--C-:B------:R-:W-:Y:S02]  /*1e00*/  @P3 HADD2.F32 R74, -RZ, R38.reuse.H1_H1 ;  /* 0x30000026ff4a3230 */ /* 0x100fe40000004100 */
[----:B------:R-:W-:Y:S02]  /*1e10*/  @P3 HADD2.F32 R75, -RZ, R39.H0_H0 ;  /* 0x20000027ff4b3230 */ /* 0x000fe40000004100 */
[----:B0-----:R-:W-:Y:S01]  /*1e20*/  @P3 FMUL.FTZ R109, R73, R110 ;  /* 0x0000006e496d3220 */ /* 0x001fe20000410000 */
[----:B------:R-:W-:-:S02]  /*1e30*/  @P3 HADD2.F32 R73, -RZ, R38.H0_H0 ;  /* 0x20000026ff493230 */ /* 0x000fc40000004100 */
[----:B------:R-:W-:Y:S01]  /*1e40*/  @P3 FFMA.FTZ R83, R108, R74, R83 ;  /* 0x0000004a6c533223 */ /* 0x000fe20000010053 */
[----:B------:R-:W-:Y:S02]  /*1e50*/  @P3 HADD2.F32 R102, -RZ, R39.H1_H1 ;  /* 0x30000027ff663230 */ /* 0x000fe40000004100 */
[----:B------:R-:W-:Y:S01]  /*1e60*/  @P3 FFMA.FTZ R84, R109, R75, R84 ;  /* 0x0000004b6d543223 */ /* 0x000fe20000010054 */
[----:B------:R-:W-:Y:S01]  /*1e70*/  F2FP.F16.F32.PACK_AB R74, RZ, R80 ;  /* 0x00000050ff4a723e */ /* 0x000fe200000000ff */
[----:B------:R-:W-:Y:S01]  /*1e80*/  @P3 FFMA.FTZ R82, R103, R73, R82 ;  /* 0x0000004967523223 */ /* 0x000fe20000010052 */
[----:B------:R-:W-:Y:S01]  /*1e90*/  F2FP.F16.F32.PACK_AB R73, RZ, R79 ;  /* 0x0000004fff49723e */ /* 0x000fe200000000ff */
[----:B----4-:R-:W-:Y:S01]  /*1ea0*/  @P3 FMUL.FTZ R72, R111, R72 ;  /* 0x000000486f483220 */ /* 0x010fe20000410000 */
        /* <DEDUP_REMOVED lines=12> */
.L_x_2839:
[----:B-1----:R-:W1:Y:S01]  /*1f70*/  @P4 LDC R73, c[0x0][0x40c] ;  /* 0x00010300ff494b82 */ /* 0x002e620000000800 */
[--C-:B-----5:R-:W-:Y:S01]  /*1f80*/  @P4 HADD2.F32 R72, -RZ, R20.reuse.H0_H0 ;  /* 0x20000014ff484230 */ /* 0x120fe20000004100 */
[----:B------:R-:W-:Y:S01]  /*1f90*/  CS2R R78, SRZ ;  /* 0x00000000004e7805 */ /* 0x000fe2000001ff00 */
[----:B------:R-:W-:Y:S02]  /*1fa0*/  @P4 HADD2.F32 R74, -RZ, R20.H1_H1 ;  /* 0x30000014ff4a4230 */ /* 0x000fe40000004100 */
[----:B------:R-:W-:Y:S02]  /*1fb0*/  @P4 HADD2.F32 R81, -RZ, R36.H1_H1 ;  /* 0x30000024ff514230 */ /* 0x000fe40000004100 */
[----:B------:R-:W-:Y:S01]  /*1fc0*/  @P4 HADD2.F32 R82, -RZ, R21.H1_H1 ;  /* 0x30000015ff524230 */ /* 0x000fe20000004100 */
[----:B------:R-:W2:Y:S01]  /*1fd0*/  @P4 LDC R75, c[0x0][0x40c] ;  /* 0x00010300ff4b4b82 */ /* 0x000ea20000000800 */
[--C-:B------:R-:W-:Y:S02]  /*1fe0*/  @P4 HADD2.F32 R102, -RZ, R23.reuse.H0_H0 ;  /* 0x20000017ff664230 */ /* 0x100fe40000004100 */
[----:B------:R-:W-:-:S02]  /*1ff0*/  @P4 HADD2.F32 R108, -RZ, R23.H1_H1 ;  /* 0x30000017ff6c4230 */ /* 0x000fc40000004100 */
[----:B------:R-:W-:-:S03]  /*2000*/  @P4 HADD2.F32 R111, -RZ, R39.H1_H1 ;  /* 0x30000027ff6f4230 */ /* 0x000fc60000004100 */
[----:B------:R-:W4:Y:S08]  /*2010*/  @P4 LDC R80, c[0x0][0x40c] ;  /* 0x00010300ff504b82 */ /* 0x000f300000000800 */
[----:B------:R-:W0:Y:S01]  /*2020*/  @P4 LDC R83, c[0x0][0x40c] ;  /* 0x00010300ff534b82 */ /* 0x000e220000000800 */
[----:B-1----:R-:W-:Y:S01]  /*2030*/  @P4 FMUL.FTZ R72, R72, R73 ;  /* 0x0000004948484220 */ /* 0x002fe20000410000 */
[----:B------:R-:W-:-:S05]  /*2040*/  @P4 HADD2.F32 R73, -RZ, R36.H0_H0 ;  /* 0x20000024ff494230 */ /* 0x000fca0000004100 */
[----:B------:R-:W-:Y:S01]  /*2050*/  @P4 FMUL.FTZ R78, R72, R73 ;  /* 0x00000049484e4220 */ /* 0x000fe20000410000 */
[----:B------:R-:W1:Y:S01]  /*2060*/  @P4 LDC R103, c[0x0][0x40c] ;  /* 0x00010300ff674b82 */ /* 0x000e620000000800 */
[----:B--2---:R-:W-:Y:S01]  /*2070*/  @P4 FMUL.FTZ R74, R74, R75 ;  /* 0x0000004b4a4a4220 */ /* 0x004fe20000410000 */
[----:B------:R-:W-:Y:S02]  /*2080*/  @P4 HADD2.F32 R75, -RZ, R21.H0_H0 ;  /* 0x20000015ff4b4230 */ /* 0x000fe40000004100 */
[--C-:B------:R-:W-:Y:S02]  /*2090*/  @P4 HADD2.F32 R72, -RZ, R37.reuse.H0_H0 ;  /* 0x20000025ff484230 */ /* 0x100fe40000004100 */
[----:B------:R-:W-:Y:S01]  /*20a0*/  @P4 FMUL.FTZ R79, R74, R81 ;  /* 0x000000514a4f4220 */ /* 0x000fe20000410000 */
[----:B------:R-:W-:Y:S01]  /*20b0*/  @P4 HADD2.F32 R73, -RZ, R37.H1_H1 ;  /* 0x30000025ff494230 */ /* 0x000fe20000004100 */
[----:B------:R-:W2:Y:S01]  /*20c0*/  @P4 LDC R85, c[0x0][0x40c] ;  /* 0x00010300ff554b82 */ /* 0x000ea20000000800 */
[----:B----4-:R-:W-:Y:S01]  /*20d0*/  @P4 FMUL.FTZ R75, R75, R80 ;  /* 0x000000504b4b4220 */ /* 0x010fe20000410000 */
[----:B------:R-:W-:Y:S01]  /*20e0*/  @P4 HADD2.F32 R74, -RZ, R22.H0_H0 ;  /* 0x20000016ff4a4230 */ /* 0x000fe20000004100 */
[----:B------:R-:W-:-:S02]  /*20f0*/  CS2R R80, SRZ ;  /* 0x0000000000507805 */ /* 0x000fc4000001ff00 */
[----:B------:R-:W-:Y:S01]  /*2100*/  @P4 FMUL.FTZ R80, R75, R72 ;  /* 0x000000484b504220 */ /* 0x000fe20000410000 */
[----:B------:R-:W-:Y:S02]  /*2110*/  @P4 HADD2.F32 R75, -RZ, R38.H1_H1 ;  /* 0x30000026ff4b4230 */ /* 0x000fe40000004100 */
[----:B------:R-:W4:Y:S01]  /*2120*/  @P4 LDC R84, c[0x0][0x40c] ;  /* 0x00010300ff544b82 */ /* 0x000f220000000800 */
[----:B0-----:R-:W-:Y:S01]  /*2130*/  @P4 FMUL.FTZ R82, R82, R83 ;  /* 0x0000005352524220 */ /* 0x001fe20000410000 */
[----:B------:R-:W-:-:S03]  /*2140*/  @P4 HADD2.F32 R83, -RZ, R22.H1_H1 ;  /* 0x30000016ff534230 */ /* 0x000fc60000004100 */
[----:B------:R-:W-:Y:S01]  /*2150*/  @P4 FMUL.FTZ R81, R82, R73 ;  /* 0x0000004952514220 */ /* 0x000fe20000410000 */
[----:B------:R-:W-:Y:S02]  /*2160*/  @P4 HADD2.F32 R73, -RZ, R38.H0_H0 ;  /* 0x20000026ff494230 */ /* 0x000fe40000004100 */
[----:B------:R-:W0:Y:S01]  /*2170*/  @P4 LDC R109, c[0x0][0x40c] ;  /* 0x00010300ff6d4b82 */ /* 0x000e220000000800 */
[----:B-1----:R-:W-:Y:S01]  /*2180*/  @P4 FMUL.FTZ R102, R102, R103 ;  /* 0x0000006766664220 */ /* 0x002fe20000410000 */
[----:B------:R-:W-:Y:S02]  /*2190*/  @P4 HADD2.F32 R103, -RZ, R39.H0_H0 ;  /* 0x20000027ff674230 */ /* 0x000fe40000004100 */
[----:B--2---:R-:W-:Y:S01]  /*21a0*/  @P4 FMUL.FTZ R74, R74, R85 ;  /* 0x000000554a4a4220 */ /* 0x004fe20000410000 */
[----:B----4-:R-:W-:Y:S01]  /*21b0*/  @P4 FMUL.FTZ R72, R83, R84 ;  /* 0x0000005453484220 */ /* 0x010fe20000410000 */
[----:B------:R-:W-:Y:S02]  /*21c0*/  CS2R R82, SRZ ;  /* 0x0000000000527805 */ /* 0x000fe4000001ff00 */
[----:B------:R-:W-:Y:S01]  /*21d0*/  CS2R R84, SRZ ;  /* 0x0000000000547805 */ /* 0x000fe2000001ff00 */
[----:B------:R-:W-:Y:S01]  /*21e0*/  @P4 FMUL.FTZ R82, R74, R73 ;  /* 0x000000494a524220 */ /* 0x000fe20000410000 */
[----:B------:R-:W-:Y:S01]  /*21f0*/  @P4 FMUL.FTZ R83, R72, R75 ;  /* 0x0000004b48534220 */ /* 0x000fe20000410000 */
[----:B------:R-:W-:Y:S01]  /*2200*/  @P4 FMUL.FTZ R84, R102, R103 ;  /* 0x0000006766544220 */ /* 0x000fe20000410000 */
[----:B------:R-:W-:Y:S01]  /*2210*/  F2FP.F16.F32.PACK_AB R72, RZ, R78 ;  /* 0x0000004eff48723e */ /* 0x000fe200000000ff */
[----:B0-----:R-:W-:Y:S01]  /*2220*/  @P4 FMUL.FTZ R108, R108, R109 ;  /* 0x0000006d6c6c4220 */ /* 0x001fe20000410000 */
[----:B------:R-:W-:-:S02]  /*2230*/  F2FP.F16.F32.PACK_AB R73, RZ, R79 ;  /* 0x0000004fff49723e */ /* 0x000fc400000000ff */
[----:B------:R-:W-:Y:S01]  /*2240*/  F2FP.F16.F32.PACK_AB R74, RZ, R80 ;  /* 0x00000050ff4a723e */ /* 0x000fe200000000ff */
[----:B------:R-:W-:Y:S01]  /*2250*/  @P4 FMUL.FTZ R85, R108, R111 ;  /* 0x0000006f6c554220 */ /* 0x000fe20000410000 */
[----:B------:R-:W-:Y:S02]  /*2260*/  F2FP.F16.F32.PACK_AB R75, RZ, R81 ;  /* 0x00000051ff4b723e */ /* 0x000fe400000000ff */
[----:B------:R-:W-:Y:S02]  /*2270*/  F2FP.F16.F32.PACK_AB R102, RZ, R82 ;  /* 0x00000052ff66723e */ /* 0x000fe400000000ff */
[----:B------:R-:W-:Y:S02]  /*2280*/  F2FP.F16.F32.PACK_AB R103, RZ, R83 ;  /* 0x00000053ff67723e */ /* 0x000fe400000000ff */
[----:B------:R-:W-:Y:S02]  /*2290*/  F2FP.F16.F32.PACK_AB R108, RZ, R84 ;  /* 0x00000054ff6c723e */ /* 0x000fe400000000ff */
[----:B------:R-:W-:-:S02]  /*22a0*/  F2FP.F16.F32.PACK_AB R109, RZ, R85 ;  /* 0x00000055ff6d723e */ /* 0x000fc400000000ff */
[----:B------:R-:W-:Y:S02]  /*22b0*/  PRMT R72, R72, 0x5410, R73 ;  /* 0x0000541048487816 */ /* 0x000fe40000000049 */
[----:B------:R-:W-:Y:S02]  /*22c0*/  PRMT R73, R74, 0x5410, R75 ;  /* 0x000054104a497816 */ /* 0x000fe4000000004b */
[----:B------:R-:W-:Y:S02]  /*22d0*/  PRMT R74, R102, 0x5410, R103 ;  /* 0x00005410664a7816 */ /* 0x000fe40000000067 */
[----:B------:R-:W-:-:S07]  /*22e0*/  PRMT R75, R108, 0x5410, R109 ;  /* 0x000054106c4b7816 */ /* 0x000fce000000006d */
.L_x_2840:
[----:B------:R-:W0:Y:S01]  /*22f0*/  LDC.64 R102, c[0x0][0x3a8] ;  /* 0x0000ea00ff667b82 */ /* 0x000e220000000a00 */
[----:B------:R-:W-:Y:S01]  /*2300*/  IADD3 R107, PT, PT, R107, 0x80, RZ ;  /* 0x000000806b6b7810 */ /* 0x000fe20007ffe0ff */
[C---:B0-----:R-:W-:Y:S01]  /*2310*/  IMAD.WIDE.U32 R102, R105.reuse, 0x10, R102 ;  /* 0x0000001069667825 */ /* 0x041fe200078e0066 */
[----:B------:R-:W-:-:S04]  /*2320*/  IADD3 R105, PT, PT, R105, 0x80, RZ ;  /* 0x0000008069697810 */ /* 0x000fc80007ffe0ff */
[----:B------:R4:W-:Y:S03]  /*2330*/  STG.E.128 desc[UR6][R102.64], R72 ;  /* 0x0000004866007986 */ /* 0x0009e6000c101d06 */
.L_x_2838:
[----:B------:R-:W-:Y:S05]  /*2340*/  BSYNC.RECONVERGENT B0 ;  /* 0x0000000000007941 */ /* 0x000fea0003800200 */
.L_x_2837:
[----:B------:R-:W-:Y:S01]  /*2350*/  ISETP.GE.U32.AND P3, PT, R97, 0x200, PT ;  /* 0x000002006100780c */ /* 0x000fe20003f66070 */
[----:B------:R-:W-:-:S12]  /*2360*/  BSSY.RECONVERGENT B0, `(.L_x_2841) ;  /* 0x0000084000007945 */ /* 0x000fd80003800200 */
[----:B------:R-:W-:Y:S05]  /*2370*/  @!P3 BRA `(.L_x_2842) ;  /* 0x000000080008b947 */ /* 0x000fea0003800000 */
[----:B------:R-:W-:Y:S01]  /*2380*/  ISETP.NE.U32.AND P5, PT, RZ, UR8, PT ;  /* 0x00000008ff007c0c */ /* 0x000fe2000bfa5070 */
[----:B-12-4-:R-:W1:Y:S03]  /*2390*/  @P4 LDC.64 R74, c[0x0][0x390] ;  /* 0x0000e400ff4a4b82 */ /* 0x016e660000000a00 */
        /* <DEDUP_REMOVED lines=12> */
[----:B------:R-:W-:Y:S02]  /*2460*/  @P4 HADD2.F32 R74, -RZ, R20.H1_H1 ;  /* 0x30000014ff4a4230 */ /* 0x000fe40000004100 */
[----:B------:R-:W-:Y:S02]  /*2470*/  @P4 HADD2.F32 R89, -RZ, R21.H0_H0 ;  /* 0x20000015ff594230 */ /* 0x000fe40000004100 */
[----:B------:R-:W-:Y:S01]  /*2480*/  @P4 HADD2.F32 R106, -RZ, R23.H1_H1 ;  /* 0x30000017ff6a4230 */ /* 0x000fe20000004100 */
[----:B------:R-:W2:Y:S08]  /*2490*/  @P4 LDC R87, c[0x0][0x40c] ;  /* 0x00010300ff574b82 */ /* 0x000eb00000000800 */
[----:B------:R-:W4:Y:S08]  /*24a0*/  @P4 LDC R91, c[0x0][0x40c] ;  /* 0x00010300ff5b4b82 */ /* 0x000f300000000800 */
[----:B------:R-:W0:Y:S01]  /*24b0*/  @P4 LDC R90, c[0x0][0x40c] ;  /* 0x00010300ff5a4b82 */ /* 0x000e220000000800 */
[----:B-1----:R-:W-:Y:S01]  /*24c0*/  @P4 FMUL.FTZ R75, R72, R73 ;  /* 0x00000049484b4220 */ /* 0x002fe20000410000 */
[----:B------:R-:W-:-:S02]  /*24d0*/  @P4 HADD2.F32 R72, -RZ, R24.H0_H0 ;  /* 0x20000018ff484230 */ /* 0x000fc40000004100 */
[----:B------:R-:W-:-:S03]  /*24e0*/  @P4 HADD2.F32 R73, -RZ, R24.H1_H1 ;  /* 0x30000018ff494230 */ /* 0x000fc60000004100 */
[----:B------:R-:W-:Y:S01]  /*24f0*/  @P4 FFMA.FTZ R86, R75, R72, R86 ;  /* 0x000000484b564223 */ /* 0x000fe20000010056 */
[----:B------:R-:W1:Y:S01]  /*2500*/  @P4 LDC R93, c[0x0][0x40c] ;  /* 0x00010300ff5d4b82 */ /* 0x000e620000000800 */
[----:B--2---:R-:W-:Y:S01]  /*2510*/  @P4 FMUL.FTZ R74, R74, R87 ;  /* 0x000000574a4a4220 */ /* 0x004fe20000410000 */
[----:B------:R-:W-:Y:S02]  /*2520*/  HADD2.F32 R87, -RZ, R16.H1_H1 ;  /* 0x30000010ff577230 */ /* 0x000fe40000004100 */
[----:B------:R-:W-:-:S03]  /*2530*/  @P4 HADD2.F32 R72, -RZ, R21.H1_H1 ;  /* 0x30000015ff484230 */ /* 0x000fc60000004100 */
[----:B------:R-:W-:Y:S01]  /*2540*/  @P4 FFMA.FTZ R87, R74, R73, R87 ;  /* 0x000000494a574223 */ /* 0x000fe20000010057 */
[----:B------:R-:W2:Y:S01]  /*2550*/  @P4 LDC R92, c[0x0][0x40c] ;  /* 0x00010300ff5c4b82 */ /* 0x000ea20000000800 */
[----:B----4-:R-:W-:Y:S01]  /*2560*/  @P4 FMUL.FTZ R74, R72, R91 ;  /* 0x0000005b484a4220 */ /* 0x010fe20000410000 */
[--C-:B------:R-:W-:Y:S02]  /*2570*/  @P4 HADD2.F32 R72, -RZ, R25.reuse.H0_H0 ;  /* 0x20000019ff484230 */ /* 0x100fe40000004100 */
[----:B------:R-:W-:Y:S02]  /*2580*/  @P4 HADD2.F32 R73, -RZ, R25.H1_H1 ;  /* 0x30000019ff494230 */ /* 0x000fe40000004100 */
[----:B------:R-:W-:Y:S02]  /*2590*/  @P4 HADD2.F32 R91, -RZ, R22.H1_H1 ;  /* 0x30000016ff5b4230 */ /* 0x000fe40000004100 */
[----:B------:R-:W4:Y:S01]  /*25a0*/  @P4 LDC R107, c[0x0][0x40c] ;  /* 0x00010300ff6b4b82 */ /* 0x000f220000000800 */
[----:B0-----:R-:W-:Y:S01]  /*25b0*/  @P4 FMUL.FTZ R75, R89, R90 ;  /* 0x0000005a594b4220 */ /* 0x001fe20000410000 */
[----:B------:R-:W-:-:S02]  /*25c0*/  HADD2.F32 R89, -RZ, R17.H1_H1 ;  /* 0x30000011ff597230 */ /* 0x000fc40000004100 */
[----:B------:R-:W-:Y:S02]  /*25d0*/  @P4 HADD2.F32 R90, -RZ, R22.H0_H0 ;  /* 0x20000016ff5a4230 */ /* 0x000fe40000004100 */
[----:B------:R-:W-:Y:S01]  /*25e0*/  @P4 FFMA.FTZ R88, R75, R72, R88 ;  /* 0x000000484b584223 */ /* 0x000fe20000010058 */
[----:B------:R-:W-:Y:S02]  /*25f0*/  @P4 HADD2.F32 R72, -RZ, R23.H0_H0 ;  /* 0x20000017ff484230 */ /* 0x000fe40000004100 */
[----:B------:R-:W-:Y:S01]  /*2600*/  @P4 FFMA.FTZ R89, R74, R73, R89 ;  /* 0x000000494a594223 */ /* 0x000fe20000010059 */
[----:B------:R-:W0:Y:S01]  /*2610*/  @P4 LDC R109, c[0x0][0x40c] ;  /* 0x00010300ff6d4b82 */ /* 0x000e220000000800 */
[----:B-1----:R-:W-:Y:S01]  /*2620*/  @P4 FMUL.FTZ R103, R90, R93 ;  /* 0x0000005d5a674220 */ /* 0x002fe20000410000 */
[----:B------:R-:W-:Y:S02]  /*2630*/  HADD2.F32 R90, -RZ, R18.H0_H0 ;  /* 0x20000012ff5a7230 */ /* 0x000fe40000004100 */
[----:B------:R-:W-:-:S02]  /*2640*/  HADD2.F32 R93, -RZ, R19.H1_H1 ;  /* 0x30000013ff5d7230 */ /* 0x000fc40000004100 */
[----:B------:R-:W-:Y:S02]  /*2650*/  @P4 HADD2.F32 R73, -RZ, R26.H1_H1 ;  /* 0x3000001aff494230 */ /* 0x000fe40000004100 */
[----:B--2---:R-:W-:Y:S01]  /*2660*/  @P4 FMUL.FTZ R102, R91, R92 ;  /* 0x0000005c5b664220 */ /* 0x004fe20000410000 */
[----:B------:R-:W-:Y:S02]  /*2670*/  HADD2.F32 R91, -RZ, R18.H1_H1 ;  /* 0x30000012ff5b7230 */ /* 0x000fe40000004100 */
[----:B------:R-:W-:Y:S02]  /*2680*/  HADD2.F32 R92, -RZ, R19.H0_H0 ;  /* 0x20000013ff5c7230 */ /* 0x000fe40000004100 */
[--C-:B------:R-:W-:Y:S02]  /*2690*/  @P4 HADD2.F32 R74, -RZ, R27.reuse.H0_H0 ;  /* 0x2000001bff4a4230 */ /* 0x100fe40000004100 */
[----:B------:R-:W-:Y:S01]  /*26a0*/  @P4 FFMA.FTZ R91, R102, R73, R91 ;  /* 0x00000049665b4223 */ /* 0x000fe2000001005b */
[----:B------:R-:W-:-:S02]  /*26b0*/  @P4 HADD2.F32 R75, -RZ, R27.H1_H1 ;  /* 0x3000001bff4b4230 */ /* 0x000fc40000004100 */
[----:B----4-:R-:W-:Y:S01]  /*26c0*/  @P4 FMUL.FTZ R107, R72, R107 ;  /* 0x0000006b486b4220 */ /* 0x010fe20000410000 */
[----:B------:R-:W-:Y:S01]  /*26d0*/  @P4 HADD2.F32 R72, -RZ, R26.H0_H0 ;  /* 0x2000001aff484230 */ /* 0x000fe20000004100 */
[----:B------:R-:W-:Y:S02]  /*26e0*/  F2FP.F16.F32.PACK_AB R73, RZ, R87 ;  /* 0x00000057ff49723e */ /* 0x000fe400000000ff */
[----:B------:R-:W-:Y:S01]  /*26f0*/  @P4 FFMA.FTZ R92, R107, R74, R92 ;  /* 0x0000004a6b5c4223 */ /* 0x000fe2000001005c */
[----:B------:R-:W-:Y:S01]  /*2700*/  F2FP.F16.F32.PACK_AB R74, RZ, R88 ;  /* 0x00000058ff4a723e */ /* 0x000fe200000000ff */
        /* <DEDUP_REMOVED lines=14> */
.L_x_2843:
        /* <DEDUP_REMOVED lines=56> */
.L_x_2844:
[----:B------:R-:W0:Y:S02]  /*2b70*/  LDC.64 R102, c[0x0][0x3a8] ;  /* 0x0000ea00ff667b82 */ /* 0x000e240000000a00 */
[----:B0-----:R-:W-:-:S05]  /*2b80*/  IMAD.WIDE.U32 R102, R105, 0x10, R102 ;  /* 0x0000001069667825 */ /* 0x001fca00078e0066 */
[----:B------:R0:W-:Y:S02]  /*2b90*/  STG.E.128 desc[UR6][R102.64], R72 ;  /* 0x0000004866007986 */ /* 0x0001e4000c101d06 */
.L_x_2842:
[----:B------:R-:W-:Y:S05]  /*2ba0*/  BSYNC.RECONVERGENT B0 ;  /* 0x0000000000007941 */ /* 0x000fea0003800200 */
.L_x_2841:
[----:B012-4-:R-:W-:Y:S01]  /*2bb0*/  FADD.FTZ R72, RZ, R2 ;  /* 0x00000002ff487221 */ /* 0x017fe20000010000 */
[C---:B------:R-:W-:Y:S01]  /*2bc0*/  ISETP.GT.U32.AND P4, PT, R97.reuse, 0xff, PT ;  /* 0x000000ff6100780c */ /* 0x040fe20003f84070 */
[----:B------:R-:W0:Y:S01]  /*2bd0*/  S2UR UR5, SR_CgaCtaId ;  /* 0x00000000000579c3 */ /* 0x000e220000008800 */
[----:B------:R-:W-:Y:S01]  /*2be0*/  ISETP.GT.U32.AND P5, PT, R97, 0x17f, PT ;  /* 0x0000017f6100780c */ /* 0x000fe20003fa4070 */
[----:B------:R-:W-:Y:S01]  /*2bf0*/  FADD.FTZ R73, R3, R72 ;  /* 0x0000004803497221 */ /* 0x000fe20000010000 */
[----:B------:R-:W-:Y:S01]  /*2c00*/  ISETP.GT.U32.AND P6, PT, R97, 0x1ff, PT ;  /* 0x000001ff6100780c */ /* 0x000fe20003fc4070 */
[----:B------:R-:W-:Y:S02]  /*2c10*/  UMOV UR4, 0x400 ;  /* 0x0000040000047882 */ /* 0x000fe40000000000 */
        /* <DEDUP_REMOVED lines=43> */
[----:B---3--:R-:W-:-:S04]  /*2ed0*/  FMUL.FTZ R72, R95, R72 ;  /* 0x000000485f487220 */ /* 0x008fc80000410000 */
        /* <DEDUP_REMOVED lines=37> */
[----:B------:R-:W-:Y:S02]  /*3130*/  ISETP.NE.AND P4, PT, R99, RZ, PT ;  /* 0x000000ff6300720c */ /* 0x000fe40003f85270 */
        /* <DEDUP_REMOVED lines=35> */
[----:B------:R-:W0:Y:S01]  /*3370*/  SHFL.BFLY PT, R102, R75, 0x4, 0x1f ;  /* 0x0c801f004b667f89 */ /* 0x000e2200000e0000 */
[----:B------:R-:W-:Y:S01]  /*3380*/  @!P4 LOP3.LUT R105, R74, 0x18, RZ, 0xc0, !PT ;  /* 0x000000184a69c812 */ /* 0x000fe200078ec0ff */
[----:B0-----:R-:W-:Y:S01]  /*3390*/  FADD.FTZ R102, R75, R102 ;  /* 0x000000664b667221 */ /* 0x001fe20000010000 */
[----:B------:R-:W-:-:S04]  /*33a0*/  CS2R R74, SRZ ;  /* 0x00000000004a7805 */ /* 0x000fc8000001ff00 */
[----:B------:R-:W0:Y:S02]  /*33b0*/  SHFL.BFLY PT, R103, R102, 0x8, 0x1f ;  /* 0x0d001f0066677f89 */ /* 0x000e2400000e0000 */
[----:B0-----:R-:W-:-:S05]  /*33c0*/  FADD.FTZ R103, R102, R103 ;  /* 0x0000006766677221 */ /* 0x001fca0000010000 */
[----:B------:R-:W0:Y:S02]  /*33d0*/  SHFL.BFLY PT, R106, R103, 0x10, 0x1f ;  /* 0x0e001f00676a7f89 */ /* 0x000e2400000e0000 */
[----:B0-----:R-:W-:Y:S01]  /*33e0*/  FADD.FTZ R73, R103, R106 ;  /* 0x0000006a67497221 */ /* 0x001fe20000010000 */
[----:B------:R-:W-:Y:S02]  /*33f0*/  @!P5 LEA R106, R99, UR4, 0x3 ;  /* 0x00000004636adc11 */ /* 0x000fe4000f8e18ff */
[----:B------:R-:W-:Y:S02]  /*3400*/  MOV R103, RZ ;  /* 0x000000ff00677202 */ /* 0x000fe40000000f00 */
[----:B------:R0:W-:Y:S01]  /*3410*/  @!P4 STS.64 [R105+UR4], R72 ;  /* 0x000000486900c988 */ /* 0x0001e20008000a04 */
[----:B------:R-:W-:Y:S01]  /*3420*/  @!P5 MOV R103, R94 ;  /* 0x0000005e0067d202 */ /* 0x000fe20000000f00 */
[----:B------:R-:W-:Y:S01]  /*3430*/  BAR.SYNC.DEFER_BLOCKING 0x0 ;  /* 0x0000000000007b1d */ /* 0x000fe20000010000 */
[----:B------:R-:W-:-:S05]  /*3440*/  ISETP.NE.AND P4, PT, R0, RZ, PT ;  /* 0x000000ff0000720c */ /* 0x000fca0003f85270 */
[----:B------:R-:W1:Y:S01]  /*3450*/  SHFL.DOWN PT, R108, R103, 0x2, 0x1f ;  /* 0x08401f00676c7f89 */ /* 0x000e6200000e0000 */
[-C--:B0-----:R-:W-:Y:S01]  /*3460*/  I2FP.F32.S32 R72, R103.reuse ;  /* 0x0000006700487245 */ /* 0x081fe20000201400 */
[----:B------:R-:W0:Y:S02]  /*3470*/  LDC R105, c[0x0][0x448] ;  /* 0x00011200ff697b82 */ /* 0x000e240000000800 */
[----:B------:R-:W-:Y:S01]  /*3480*/  @!P5 LDS.64 R74, [R106] ;  /* 0x000000006a4ad984 */ /* 0x000fe20000000a00 */
[----:B-1----:R-:W-:Y:S02]  /*3490*/  IADD3 R109, PT, PT, R108, R103, RZ ;  /* 0x000000676c6d7210 */ /* 0x002fe40007ffe0ff */
[----:B------:R-:W-:Y:S02]  /*34a0*/  I2FP.F32.S32 R108, R108 ;  /* 0x0000006c006c7245 */ /* 0x000fe40000201400 */
[----:B------:R-:W-:Y:S01]  /*34b0*/  I2FP.F32.S32 R102, R109 ;  /* 0x0000006d00667245 */ /* 0x000fe20000201400 */
[----:B------:R-:W1:Y:S03]  /*34c0*/  SHFL.DOWN PT, R112, R109, 0x1, 0x1f ;  /* 0x08201f006d707f89 */ /* 0x000e6600000e0000 */
[----:B------:R-:W2:Y:S01]  /*34d0*/  MUFU.RCP R111, R102 ;  /* 0x00000066006f7308 */ /* 0x000ea20000001000 */
[----:B-1----:R-:W-:-:S02]  /*34e0*/  IADD3 R109, PT, PT, R109, R112, RZ ;  /* 0x000000706d6d7210 */ /* 0x002fc40007ffe0ff */
[----:B------:R-:W-:Y:S01]  /*34f0*/  I2FP.F32.S32 R112, R112 ;  /* 0x0000007000707245 */ /* 0x000fe20000201400 */
[----:B------:R-:W1:Y:S01]  /*3500*/  SHFL.DOWN PT, R107, R74, 0x2, 0x1f ;  /* 0x08401f004a6b7f89 */ /* 0x000e6200000e0000 */
[----:B------:R-:W-:-:S03]  /*3510*/  I2FP.F32.S32 R109, R109 ;  /* 0x0000006d006d7245 */ /* 0x000fc60000201400 */
[----:B------:R-:W3:Y:S03]  /*3520*/  SHFL.DOWN PT, R110, R75, 0x2, 0x1f ;  /* 0x08401f004b6e7f89 */ /* 0x000ee600000e0000 */
        /* <DEDUP_REMOVED lines=17> */
[----:B----4-:R-:W-:Y:S01]  /*3640*/  FMUL.FTZ R102, R109, R72 ;  /* 0x000000486d667220 */ /* 0x010fe20000410000 */
[----:B--2---:R-:W-:Y:S01]  /*3650*/  FADD.FTZ R74, R107, R74 ;  /* 0x0000004a6b4a7221 */ /* 0x004fe20000010000 */
[----:B------:R-:W1:Y:S01]  /*3660*/  @!P4 LDC.64 R72, c[0x0][0x3c8] ;  /* 0x0000f200ff48cb82 */ /* 0x000e620000000a00 */
[----:B------:R-:W-:Y:S02]  /*3670*/  FMUL.FTZ R75, R75, R112 ;  /* 0x000000704b4b7220 */ /* 0x000fe40000410000 */
[----:B------:R-:W2:Y:S02]  /*3680*/  SHFL.IDX PT, R107, R102, RZ, 0x1f ;  /* 0x00001fff666b7589 */ /* 0x000ea400000e0000 */
[----:B------:R-:W-:-:S03]  /*3690*/  FFMA.FTZ R109, R109, R75, R74 ;  /* 0x0000004b6d6d7223 */ /* 0x000fc6000001004a */
[----:B------:R-:W3:Y:S02]  /*36a0*/  @!P4 LDC.64 R74, c[0x0][0x3c0] ;  /* 0x0000f000ff4acb82 */ /* 0x000ee40000000a00 */
[----:B------:R-:W0:Y:S01]  /*36b0*/  SHFL.IDX PT, R108, R109, RZ, 0x1f ;  /* 0x00001fff6d6c7589 */ /* 0x000e2200000e0000 */
[----:B-1----:R-:W-:-:S04]  /*36c0*/  @!P4 IMAD.WIDE R72, R96, 0x4, R72 ;  /* 0x000000046048c825 */ /* 0x002fc800078e0248 */
[----:B--2---:R-:W-:-:S05]  /*36d0*/  FMUL.FTZ R103, R107, R107 ;  /* 0x0000006b6b677220 */ /* 0x004fca0000410000 */
[----:B------:R-:W-:Y:S01]  /*36e0*/  FSEL R106, R103, RZ, P6 ;  /* 0x000000ff676a7208 */ /* 0x000fe20003000000 */
[----:B---3--:R-:W-:-:S04]  /*36f0*/  @!P4 IMAD.WIDE R74, R96, 0x4, R74 ;  /* 0x00000004604ac825 */ /* 0x008fc800078e024a */
[----:B0-----:R-:W-:-:S04]  /*3700*/  FFMA.FTZ R103, R108, UR10, R105 ;  /* 0x0000000a6c677c23 */ /* 0x001fc80008010069 */
[----:B------:R-:W-:Y:S01]  /*3710*/  FADD.FTZ R103, R103, R106 ;  /* 0x0000006a67677221 */ /* 0x000fe20000010000 */
[----:B------:R0:W-:Y:S03]  /*3720*/  @!P4 STG.E desc[UR6][R74.64], R107 ;  /* 0x0000006b4a00c986 */ /* 0x0001e6000c101906 */
[----:B------:R-:W1:Y:S02]  /*3730*/  MUFU.RSQ R105, R103 ;  /* 0x0000006700697308 */ /* 0x000e640000001400 */
[----:B-1----:R0:W-:Y:S01]  /*3740*/  @!P4 STG.E desc[UR6][R72.64], R105 ;  /* 0x000000694800c986 */ /* 0x0021e2000c101906 */
[----:B-----5:R-:W-:-:S13]  /*3750*/  ISETP.GE.AND P4, PT, R101, 0x1, PT ;  /* 0x000000016500780c */ /* 0x020fda0003f86270 */
[----:B0-----:R-:W-:Y:S05]  /*3760*/  @!P4 BRA `(.L_x_2845) ;  /* 0x0000000c0044c947 */ /* 0x001fea0003800000 */
[----:B------:R-:W-:Y:S01]  /*3770*/  IADD3 R101, PT, PT, R101, -0x1, RZ ;  /* 0xffffffff65657810 */ /* 0x000fe20007ffe0ff */
[----:B------:R-:W-:Y:S04]  /*3780*/  BSSY.RECONVERGENT B0, `(.L_x_2846) ;  /* 0x0000037000007945 */ /* 0x000fe80003800200 */
[----:B------:R-:W-:Y:S01]  /*3790*/  IMAD R101, R101, R104, RZ ;  /* 0x0000006865657224 */ /* 0x000fe200078e02ff */
[----:B------:R-:W-:-:S04]  /*37a0*/  FSEL R104, R107, RZ, !P6 ;  /* 0x000000ff6b687208 */ /* 0x000fc80007000000 */
[----:B------:R-:W-:-:S04]  /*37b0*/  SHF.R.S32.HI R72, RZ, 0x1f, R101 ;  /* 0x0000001fff487819 */ /* 0x000fc80000011465 */
[----:B------:R-:W-:-:S04]  /*37c0*/  LEA.HI R101, R72, R101, RZ, 0x3 ;  /* 0x0000006548657211 */ /* 0x000fc800078f18ff */
[----:B------:R-:W-:Y:S01]  /*37d0*/  LEA.HI.SX32 R101, R101, R98, 0x1d ;  /* 0x0000006265657211 */ /* 0x000fe200078feaff */
[----:B------:R-:W-:Y:S06]  /*37e0*/  @!P0 BRA `(.L_x_2847) ;  /* 0x0000000000c08947 */ /* 0x000fec0003800000 */
[--C-:B------:R-:W-:Y:S01]  /*37f0*/  FADD.FTZ R72, R2, -R104.reuse ;  /* 0x8000006802487221 */ /* 0x100fe20000010000 */
[--C-:B------:R-:W-:Y:S01]  /*3800*/  FADD.FTZ R74, R4, -R104.reuse ;  /* 0x80000068044a7221 */ /* 0x100fe20000010000 */
[----:B------:R-:W-:Y:S02]  /*3810*/  HADD2.F32 R73, -RZ, R68.H0_H0 ;  /* 0x20000044ff497230 */ /* 0x000fe40000004100 */
[----:B------:R-:W-:Y:S01]  /*3820*/  FADD.FTZ R102, R6, -R104 ;  /* 0x8000006806667221 */ /* 0x000fe20000010000 */
[----:B------:R-:W-:Y:S02]  /*3830*/  HADD2.F32 R75, -RZ, R64.H0_H0 ;  /* 0x20000040ff4b7230 */ /* 0x000fe40000004100 */
[C---:B------:R-:W-:Y:S01]  /*3840*/  FMUL.FTZ R72, R105.reuse, R72 ;  /* 0x0000004869487220 */ /* 0x040fe20000410000 */
[----:B------:R-:W-:Y:S02]  /*3850*/  HADD2.F32 R103, -RZ, R69.H0_H0 ;  /* 0x20000045ff677230 */ /* 0x000fe40000004100 */
[----:B------:R-:W-:Y:S01]  /*3860*/  FMUL.FTZ R74, R105, R74 ;  /* 0x0000004a694a7220 */ /* 0x000fe20000410000 */
[----:B------:R-:W-:-:S02]  /*3870*/  HADD2.F32 R107, -RZ, R65.H0_H0 ;  /* 0x20000041ff6b7230 */ /* 0x000fc40000004100 */
[----:B------:R-:W-:Y:S01]  /*3880*/  FFMA.FTZ R72, R72, R73, R75 ;  /* 0x0000004948487223 */ /* 0x000fe2000001004b */
[----:B------:R-:W-:Y:S02]  /*3890*/  HADD2.F32 R75, -RZ, R70.H0_H0 ;  /* 0x20000046ff4b7230 */ /* 0x000fe40000004100 */
[--C-:B------:R-:W-:Y:S01]  /*38a0*/  FADD.FTZ R106, R8, -R104.reuse ;  /* 0x80000068086a7221 */ /* 0x100fe20000010000 */
[----:B------:R-:W-:Y:S01]  /*38b0*/  FADD.FTZ R108, R9, -R104 ;  /* 0x80000068096c7221 */ /* 0x000fe20000010000 */
[----:B------:R-:W-:Y:S01]  /*38c0*/  FFMA.FTZ R73, R74, R103, R107 ;  /* 0x000000674a497223 */ /* 0x000fe2000001006b */
[----:B------:R-:W-:Y:S02]  /*38d0*/  HADD2.F32 R103, -RZ, R66.H0_H0 ;  /* 0x20000042ff677230 */ /* 0x000fe40000004100 */
[C---:B------:R-:W-:Y:S01]  /*38e0*/  FMUL.FTZ R74, R105.reuse, R102 ;  /* 0x00000066694a7220 */ /* 0x040fe20000410000 */
[----:B------:R-:W-:Y:S02]  /*38f0*/  HADD2.F32 R107, -RZ, R71.H0_H0 ;  /* 0x20000047ff6b7230 */ /* 0x000fe40000004100 */
[----:B------:R-:W-:Y:S01]  /*3900*/  FMUL.FTZ R106, R105, R106 ;  /* 0x0000006a696a7220 */ /* 0x000fe20000410000 */
[----:B------:R-:W-:-:S02]  /*3910*/  HADD2.F32 R109, -RZ, R67.H0_H0 ;  /* 0x20000043ff6d7230 */ /* 0x000fc40000004100 */
[----:B------:R-:W-:Y:S01]  /*3920*/  FFMA.FTZ R74, R74, R75, R103 ;  /* 0x0000004b4a4a7223 */ /* 0x000fe20000010067 */
[----:B------:R-:W-:Y:S01]  /*3930*/  HADD2.F32 R111, -RZ, R71.H1_H1 ;  /* 0x30000047ff6f7230 */ /* 0x000fe20000004100 */
[----:B------:R-:W0:Y:S01]  /*3940*/  LDC.64 R102, c[0x0][0x428] ;  /* 0x00010a00ff667b82 */ /* 0x000e220000000a00 */
[----:B------:R-:W-:Y:S02]  /*3950*/  HADD2.F32 R113, -RZ, R67.H1_H1 ;  /* 0x30000043ff717230 */ /* 0x000fe40000004100 */
[----:B------:R-:W-:Y:S01]  /*3960*/  FMUL.FTZ R108, R105, R108 ;  /* 0x0000006c696c7220 */ /* 0x000fe20000410000 */
[----:B------:R-:W-:Y:S01]  /*3970*/  FFMA.FTZ R112, R106, R107, R109 ;  /* 0x0000006b6a707223 */ /* 0x000fe2000001006d */
[--C-:B------:R-:W-:Y:S01]  /*3980*/  FADD.FTZ R106, R3, -R104.reuse ;  /* 0x80000068036a7221 */ /* 0x100fe20000010000 */
[--C-:B------:R-:W-:Y:S01]  /*3990*/  FADD.FTZ R110, R7, -R104.reuse ;  /* 0x80000068076e7221 */ /* 0x100fe20000010000 */
[----:B------:R-:W-:Y:S01]  /*39a0*/  FFMA.FTZ R117, R108, R111, R113 ;  /* 0x0000006f6c757223 */ /* 0x000fe20000010071 */
[----:B------:R-:W-:Y:S01]  /*39b0*/  FADD.FTZ R108, R5, -R104 ;  /* 0x80000068056c7221 */ /* 0x000fe20000010000 */
[----:B------:R-:W-:-:S02]  /*39c0*/  HADD2.F32 R75, -RZ, R68.H1_H1 ;  /* 0x30000044ff4b7230 */ /* 0x000fc40000004100 */
[C---:B------:R-:W-:Y:S01]  /*39d0*/  FMUL.FTZ R110, R105.reuse, R110 ;  /* 0x0000006e696e7220 */ /* 0x040fe20000410000 */
[----:B------:R-:W-:Y:S02]  /*39e0*/  HADD2.F32 R109, -RZ, R69.H1_H1 ;  /* 0x30000045ff6d7230 */ /* 0x000fe40000004100 */
[C---:B------:R-:W-:Y:S01]  /*39f0*/  FMUL.FTZ R108, R105.reuse, R108 ;  /* 0x0000006c696c7220 */ /* 0x040fe20000410000 */
[----:B------:R-:W-:Y:S02]  /*3a00*/  HADD2.F32 R111, -RZ, R65.H1_H1 ;  /* 0x30000041ff6f7230 */ /* 0x000fe40000004100 */
[----:B------:R-:W-:Y:S01]  /*3a10*/  FMUL.FTZ R106, R105, R106 ;  /* 0x0000006a696a7220 */ /* 0x000fe20000410000 */
[----:B------:R-:W-:Y:S02]  /*3a20*/  HADD2.F32 R113, -RZ, R70.H1_H1 ;  /* 0x30000046ff717230 */ /* 0x000fe40000004100 */
[----:B------:R-:W-:Y:S02]  /*3a30*/  HADD2.F32 R115, -RZ, R66.H1_H1 ;  /* 0x30000042ff737230 */ /* 0x000fe40000004100 */
[----:B------:R-:W-:Y:S01]  /*3a40*/  FFMA.FTZ R108, R108, R109, R111 ;  /* 0x0000006d6c6c7223 */ /* 0x000fe2000001006f */
[----:B------:R-:W-:-:S02]  /*3a50*/  HADD2.F32 R107, -RZ, R64.H1_H1 ;  /* 0x30000040ff6b7230 */ /* 0x000fc40000004100 */
[----:B------:R-:W-:Y:S02]  /*3a60*/  FFMA.FTZ R113, R110, R113, R115 ;  /* 0x000000716e717223 */ /* 0x000fe40000010073 */
[----:B------:R-:W-:Y:S01]  /*3a70*/  F2FP.F16.F32.PACK_AB R73, R108, R73 ;  /* 0x000000496c49723e */ /* 0x000fe200000000ff */
[----:B------:R-:W-:Y:S01]  /*3a80*/  FFMA.FTZ R107, R106, R75, R107 ;  /* 0x0000004b6a6b7223 */ /* 0x000fe2000001006b */
[----:B------:R-:W-:Y:S01]  /*3a90*/  F2FP.F16.F32.PACK_AB R75, R117, R112 ;  /* 0x00000070754b723e */ /* 0x000fe200000000ff */
[----:B0-----:R-:W-:Y:S01]  /*3aa0*/  IMAD.WIDE.U32 R102, R101, 0x10, R102 ;  /* 0x0000001065667825 */ /* 0x001fe200078e0066 */
[----:B------:R-:W-:Y:S02]  /*3ab0*/  F2FP.F16.F32.PACK_AB R74, R113, R74 ;  /* 0x0000004a714a723e */ /* 0x000fe400000000ff */
[----:B------:R-:W-:Y:S02]  /*3ac0*/  F2FP.F16.F32.PACK_AB R72, R107, R72 ;  /* 0x000000486b48723e */ /* 0x000fe400000000ff */
[----:B------:R-:W-:-:S03]  /*3ad0*/  IADD3 R101, PT, PT, R101, 0x80, RZ ;  /* 0x0000008065657810 */ /* 0x000fc60007ffe0ff */
[----:B------:R0:W-:Y:S04]  /*3ae0*/  STG.E.128 desc[UR6][R102.64], R72 ;  /* 0x0000004866007986 */ /* 0x0001e8000c101d06 */
.L_x_2847:
[----:B------:R-:W-:Y:S05]  /*3af0*/  BSYNC.RECONVERGENT B0 ;  /* 0x0000000000007941 */ /* 0x000fea0003800200 */
.L_x_2846:
[----:B------:R-:W-:Y:S04]  /*3b00*/  BSSY.RECONVERGENT B0, `(.L_x_2848) ;  /* 0x0000032000007945 */ /* 0x000fe80003800200 */
[----:B------:R-:W-:Y:S05]  /*3b10*/  @!P1 BRA `(.L_x_2849) ;  /* 0x0000000000c09947 */ /* 0x000fea0003800000 */
[--C-:B0-----:R-:W-:Y:S01]  /*3b20*/  FADD.FTZ R72, R10, -R104.reuse ;  /* 0x800000680a487221 */ /* 0x101fe20000010000 */
        /* <DEDUP_REMOVED lines=47> */
.L_x_2849:
[----:B------:R-:W-:Y:S05]  /*3e20*/  BSYNC.RECONVERGENT B0 ;  /* 0x0000000000007941 */ /* 0x000fea0003800200 */
.L_x_2848:
[----:B------:R-:W-:Y:S04]  /*3e30*/  BSSY.RECONVERGENT B0, `(.L_x_2850) ;  /* 0x0000032000007945 */ /* 0x000fe80003800200 */
[----:B------:R-:W-:Y:S05]  /*3e40*/  @!P2 BRA `(.L_x_2851) ;  /* 0x0000000000c0a947 */ /* 0x000fea0003800000 */
[--C-:B01----:R-:W-:Y:S01]  /*3e50*/  FADD.FTZ R72, R78, -R104.reuse ;  /* 0x800000684e487221 */ /* 0x103fe20000010000 */
        /* <DEDUP_REMOVED lines=47> */
.L_x_2851:
[----:B------:R-:W-:Y:S05]  /*4150*/  BSYNC.RECONVERGENT B0 ;  /* 0x0000000000007941 */ /* 0x000fea0003800200 */
.L_x_2850:
[----:B------:R-:W-:Y:S04]  /*4160*/  BSSY.RECONVERGENT B0, `(.L_x_2845) ;  /* 0x0000031000007945 */ /* 0x000fe80003800200 */
[----:B------:R-:W-:Y:S05]  /*4170*/  @!P3 BRA `(.L_x_2852) ;  /* 0x0000000000bcb947 */ /* 0x000fea0003800000 */
[----:B012---:R-:W0:Y:S01]  /*4180*/  LDC.64 R102, c[0x0][0x428] ;  /* 0x00010a00ff667b82 */ /* 0x007e220000000a00 */
[--C-:B------:R-:W-:Y:S01]  /*4190*/  FADD.FTZ R72, R86, -R104.reuse ;  /* 0x8000006856487221 */ /* 0x100fe20000010000 */
[--C-:B------:R-:W-:Y:S01]  /*41a0*/  FADD.FTZ R106, R88, -R104.reuse ;  /* 0x80000068586a7221 */ /* 0x100fe20000010000 */
[--C-:B------:R-:W-:Y:S01]  /*41b0*/  FADD.FTZ R110, R90, -R104.reuse ;  /* 0x800000685a6e7221 */ /* 0x100fe20000010000 */
[----:B------:R-:W-:Y:S02]  /*41c0*/  HADD2.F32 R73, -RZ, R32.H0_H0 ;  /* 0x20000020ff497230 */ /* 0x000fe40000004100 */
[--C-:B------:R-:W-:Y:S01]  /*41d0*/  FADD.FTZ R114, R92, -R104.reuse ;  /* 0x800000685c727221 */ /* 0x100fe20000010000 */
[----:B------:R-:W-:Y:S02]  /*41e0*/  HADD2.F32 R75, -RZ, R28.H0_H0 ;  /* 0x2000001cff4b7230 */ /* 0x000fe40000004100 */
[----:B------:R-:W-:Y:S01]  /*41f0*/  FMUL.FTZ R72, R105, R72 ;  /* 0x0000004869487220 */ /* 0x000fe20000410000 */
[--C-:B------:R-:W-:Y:S01]  /*4200*/  FADD.FTZ R74, R87, -R104.reuse ;  /* 0x80000068574a7221 */ /* 0x100fe20000010000 */
[--C-:B------:R-:W-:Y:S01]  /*4210*/  FADD.FTZ R108, R89, -R104.reuse ;  /* 0x80000068596c7221 */ /* 0x100fe20000010000 */
[--C-:B------:R-:W-:Y:S01]  /*4220*/  FADD.FTZ R112, R91, -R104.reuse ;  /* 0x800000685b707221 */ /* 0x100fe20000010000 */
[----:B------:R-:W-:Y:S01]  /*4230*/  FADD.FTZ R116, R93, -R104 ;  /* 0x800000685d747221 */ /* 0x000fe20000010000 */
[----:B------:R-:W-:-:S02]  /*4240*/  HADD2.F32 R107, -RZ, R33.H0_H0 ;  /* 0x20000021ff6b7230 */ /* 0x000fc40000004100 */
[C---:B------:R-:W-:Y:S01]  /*4250*/  FMUL.FTZ R104, R105.reuse, R106 ;  /* 0x0000006a69687220 */ /* 0x040fe20000410000 */
[----:B------:R-:W-:Y:S02]  /*4260*/  HADD2.F32 R109, -RZ, R29.H0_H0 ;  /* 0x2000001dff6d7230 */ /* 0x000fe40000004100 */
[C---:B------:R-:W-:Y:S01]  /*4270*/  FMUL.FTZ R110, R105.reuse, R110 ;  /* 0x0000006e696e7220 */ /* 0x040fe20000410000 */
[----:B------:R-:W-:Y:S02]  /*4280*/  HADD2.F32 R111, -RZ, R34.H0_H0 ;  /* 0x20000022ff6f7230 */ /* 0x000fe40000004100 */
[----:B------:R-:W-:Y:S01]  /*4290*/  FMUL.FTZ R114, R105, R114 ;  /* 0x0000007269727220 */ /* 0x000fe20000410000 */
[----:B------:R-:W-:Y:S02]  /*42a0*/  HADD2.F32 R113, -RZ, R30.H0_H0 ;  /* 0x2000001eff717230 */ /* 0x000fe40000004100 */
[----:B------:R-:W-:Y:S01]  /*42b0*/  FFMA.FTZ R72, R72, R73, R75 ;  /* 0x0000004948487223 */ /* 0x000fe2000001004b */
[----:B------:R-:W-:-:S02]  /*42c0*/  HADD2.F32 R115, -RZ, R35.H0_H0 ;  /* 0x20000023ff737230 */ /* 0x000fc40000004100 */
[C---:B------:R-:W-:Y:S01]  /*42d0*/  FMUL.FTZ R73, R105.reuse, R74 ;  /* 0x0000004a69497220 */ /* 0x040fe20000410000 */
[----:B------:R-:W-:Y:S02]  /*42e0*/  HADD2.F32 R117, -RZ, R31.H0_H0 ;  /* 0x2000001fff757230 */ /* 0x000fe40000004100 */
[C---:B------:R-:W-:Y:S01]  /*42f0*/  FMUL.FTZ R74, R105.reuse, R108 ;  /* 0x0000006c694a7220 */ /* 0x040fe20000410000 */
[C---:B------:R-:W-:Y:S01]  /*4300*/  FMUL.FTZ R75, R105.reuse, R112 ;  /* 0x00000070694b7220 */ /* 0x040fe20000410000 */
[----:B------:R-:W-:Y:S01]  /*4310*/  FMUL.FTZ R116, R105, R116 ;  /* 0x0000007469747220 */ /* 0x000fe20000410000 */
[----:B------:R-:W-:Y:S01]  /*4320*/  FFMA.FTZ R104, R104, R107, R109 ;  /* 0x0000006b68687223 */ /* 0x000fe2000001006d */
[----:B------:R-:W-:Y:S01]  /*4330*/  FFMA.FTZ R110, R110, R111, R113 ;  /* 0x0000006f6e6e7223 */ /* 0x000fe20000010071 */
[----:B------:R-:W-:Y:S01]  /*4340*/  FFMA.FTZ R115, R114, R115, R117 ;  /* 0x0000007372737223 */ /* 0x000fe20000010075 */
[----:B------:R-:W-:Y:S02]  /*4350*/  HADD2.F32 R105, -RZ, R33.H1_H1 ;  /* 0x30000021ff697230 */ /* 0x000fe40000004100 */
[----:B------:R-:W-:-:S02]  /*4360*/  HADD2.F32 R109, -RZ, R35.H1_H1 ;  /* 0x30000023ff6d7230 */ /* 0x000fc40000004100 */
[----:B------:R-:W-:Y:S02]  /*4370*/  HADD2.F32 R111, -RZ, R31.H1_H1 ;  /* 0x3000001fff6f7230 */ /* 0x000fe40000004100 */
[----:B------:R-:W-:Y:S02]  /*4380*/  HADD2.F32 R107, -RZ, R29.H1_H1 ;  /* 0x3000001dff6b7230 */ /* 0x000fe40000004100 */
[----:B------:R-:W-:Y:S02]  /*4390*/  HADD2.F32 R106, -RZ, R32.H1_H1 ;  /* 0x30000020ff6a7230 */ /* 0x000fe40000004100 */
[----:B------:R-:W-:Y:S01]  /*43a0*/  FFMA.FTZ R116, R116, R109, R111 ;  /* 0x0000006d74747223 */ /* 0x000fe2000001006f */
[----:B------:R-:W-:Y:S02]  /*43b0*/  HADD2.F32 R112, -RZ, R34.H1_H1 ;  /* 0x30000022ff707230 */ /* 0x000fe40000004100 */
[----:B------:R-:W-:Y:S01]  /*43c0*/  FFMA.FTZ R107, R74, R105, R107 ;  /* 0x000000694a6b7223 */ /* 0x000fe2000001006b */
[----:B------:R-:W-:-:S02]  /*43d0*/  HADD2.F32 R114, -RZ, R30.H1_H1 ;  /* 0x3000001eff727230 */ /* 0x000fc40000004100 */
[----:B------:R-:W-:Y:S02]  /*43e0*/  HADD2.F32 R108, -RZ, R28.H1_H1 ;  /* 0x3000001cff6c7230 */ /* 0x000fe40000004100 */
[----:B0-----:R-:W-:-:S04]  /*43f0*/  IMAD.WIDE.U32 R102, R101, 0x10, R102 ;  /* 0x0000001065667825 */ /* 0x001fc800078e0066 */
[----:B------:R-:W-:Y:S01]  /*4400*/  FFMA.FTZ R109, R75, R112, R114 ;  /* 0x000000704b6d7223 */ /* 0x000fe20000010072 */
[----:B------:R-:W-:Y:S01]  /*4410*/  F2FP.F16.F32.PACK_AB R75, R116, R115 ;  /* 0x00000073744b723e */ /* 0x000fe200000000ff */
[----:B------:R-:W-:Y:S01]  /*4420*/  FFMA.FTZ R105, R73, R106, R108 ;  /* 0x0000006a49697223 */ /* 0x000fe2000001006c */
[----:B------:R-:W-:Y:S02]  /*4430*/  F2FP.F16.F32.PACK_AB R73, R107, R104 ;  /* 0x000000686b49723e */ /* 0x000fe400000000ff */
[----:B------:R-:W-:Y:S02]  /*4440*/  F2FP.F16.F32.PACK_AB R74, R109, R110 ;  /* 0x0000006e6d4a723e */ /* 0x000fe400000000ff */
[----:B------:R-:W-:-:S05]  /*4450*/  F2FP.F16.F32.PACK_AB R72, R105, R72 ;  /* 0x000000486948723e */ /* 0x000fca00000000ff */
[----:B------:R3:W-:Y:S02]  /*4460*/  STG.E.128 desc[UR6][R102.64], R72 ;  /* 0x0000004866007986 */ /* 0x0007e4000c101d06 */
.L_x_2852:
[----:B------:R-:W-:Y:S05]  /*4470*/  BSYNC.RECONVERGENT B0 ;  /* 0x0000000000007941 */ /* 0x000fea0003800200 */
.L_x_2845:
[----:B0123--:R-:W0:Y:S01]  /*4480*/  LDC.64 R72, c[0x0][0x380] ;  /* 0x0000e000ff487b82 */ /* 0x00fe220000000a00 */
[----:B------:R-:W-:Y:S01]  /*4490*/  UPLOP3.LUT UP1, UPT, UPT, UPT, UP1, 0x40, 0x4 ;  /* 0x000000000004789c */ /* 0x000fe20003f2e810 */
[----:B0-----:R-:W-:-:S04]  /*44a0*/  IADD3 R96, PT, PT, R96, R72, RZ ;  /* 0x0000004860607210 */ /* 0x001fc80007ffe0ff */
[----:B------:R-:W-:-:S13]  /*44b0*/  ISETP.GE.AND P0, PT, R96, R73, PT ;  /* 0x000000496000720c */ /* 0x000fda0003f06270 */
[----:B------:R-:W-:Y:S05]  /*44c0*/  @!P0 BRA `(.L_x_2853) ;  /* 0xffffffc000d48947 */ /* 0x000fea000383ffff */
[----:B------:R-:W-:Y:S05]  /*44d0*/  EXIT ;  /* 0x000000000000794d */ /* 0x000fea0003800000 */
.L_x_2854:
        /* <DEDUP_REMOVED lines=10> */
.L_x_27220:


//--------------------- .text._ZN10layer_norm13ln_fwd_kernelINS_13Kernel_traitsI6__halfS2_S2_S2_fjLj4096ELj1ELj1ELj4ELj16ENS_18Kernel_traits_baseILj4096ES2_S2_S2_S2_fjLj128EEEEELb0ELb1ELb1ELb1EEEvNS_9FwdParamsE --------------------------
	.section	.text._ZN10layer_norm13ln_fwd_kernelINS_13Kernel_traitsI6__halfS2_S2_S2_fjLj4096ELj1ELj1ELj4ELj16ENS_18Kernel_traits_baseILj4096ES2_S2_S2_S2_fjLj128EEEEELb0ELb1ELb1ELb1EEEvNS_9FwdParamsE,"ax",@progbits
	.align	128
        .global         _ZN10layer_norm13ln_fwd_kernelINS_13Kernel_traitsI6__halfS2_S2_S2_fjLj4096ELj1ELj1ELj4ELj16ENS_18Kernel_traits_baseILj4096ES2_S2_S2_S2_fjLj128EEEEELb0ELb1ELb1ELb1EEEvNS_9FwdParamsE
        .type           _ZN10layer_norm13ln_fwd_kernelINS_13Kernel_traitsI6__halfS2_S2_S2_fjLj4096ELj1ELj1ELj4ELj16ENS_18Kernel_traits_baseILj4096ES2_S2_S2_S2_fjLj128EEEEELb0ELb1ELb1ELb1EEEvNS_9FwdParamsE,@function
        .size           _ZN10layer_norm13ln_fwd_kernelINS_13Kernel_traitsI6__halfS2_S2_S2_fjLj4096ELj1ELj1ELj4ELj16ENS_18Kernel_traits_baseILj4096ES2_S2_S2_S2_fjLj128EEEEELb0ELb1ELb1ELb1EEEvNS_9FwdParamsE,(.L_x_27221 - _ZN10layer_norm13ln_fwd_kernelINS_13Kernel_traitsI6__halfS2_S2_S2_fjLj4096ELj1ELj1ELj4ELj16ENS_18Kernel_traits_baseILj4096ES2_S2_S2_S2_fjLj128EEEEELb0ELb1ELb1ELb1EEEvNS_9FwdParamsE)
        .other          _ZN10layer_norm13ln_fwd_kernelINS_13Kernel_traitsI6__halfS2_S2_S2_fjLj4096ELj1ELj1ELj4ELj16ENS_18Kernel_traits_baseILj4096ES2_S2_S2_S2_fjLj128EEEEELb0ELb1ELb1ELb1EEEvNS_9FwdParamsE,@"STO_CUDA_ENTRY STV_DEFAULT"
_ZN10layer_norm13ln_fwd_kernelINS_13Kernel_traitsI6__halfS2_S2_S2_fjLj4096ELj1ELj1ELj4ELj16ENS_18Kernel_traits_baseILj4096ES2_S2_S2_S2_fjLj128EEEEELb0ELb1ELb1ELb1EEEvNS_9FwdParamsE:
.text._ZN10layer_norm13ln_fwd_kernelINS_13Kernel_traitsI6__halfS2_S2_S2_fjLj4096ELj1ELj1ELj4ELj16ENS_18Kernel_traits_baseILj4096ES2_S2_S2_S2_fjLj128EEEEELb0ELb1ELb1ELb1EEEvNS_9FwdParamsE:
        /* <DEDUP_REMOVED lines=17> */
[----:B------:R1:W5:Y:S04]  /*0110*/  LDG.E.128 R48, desc[UR6][R38.64] ;  /* 0x0000000626307981 */ /* 0x000368000c1e1d00 */
[----:B------:R1:W5:Y:S04]  /*0120*/  LDG.E.128 R52, desc[UR6][R2.64+0x800] ;  /* 0x0008000602347981 */ /* 0x000368000c1e1d00 */
[----:B------:R1:W5:Y:S02]  /*0130*/  LDG.E.128 R56, desc[UR6][R38.64+0x800] ;  /* 0x0008000626387981 */ /* 0x000364000c1e1d00 */
[----:B------:R-:W1:Y:S01]  /*0140*/  @P0 LDC.64 R36, c[0x0][0x438] ;  /* 0x00010e00ff240b82 */ /* 0x000e620000000a00 */
[----:B0-----:R-:W-:-:S04]  /*0150*/  MOV R66, UR4 ;  /* 0x0000000400427c02 */ /* 0x001fc80008000f00 */
[----:B--2---:R-:W-:Y:S01]  /*0160*/  ISETP.GE.AND P1, PT, R66, UR5, PT ;  /* 0x0000000542007c0c */ /* 0x004fe2000bf26270 */
        /* <DEDUP_REMOVED lines=9> */
[----:B----4-:R-:W-:Y:S02]  /*0200*/  @P0 MOV R64, R24 ;  /* 0x0000001800400202 */ /* 0x010fe40000000f00 */
[----:B------:R-:W-:Y:S02]  /*0210*/  @P0 MOV R65, R25 ;  /* 0x0000001900410202 */ /* 0x000fe40000000f00 */
        /* <DEDUP_REMOVED lines=19> */
[----:B------:R-:W-:Y:S01]  /*0350*/  @!P0 MOV R73, R32 ;  /* 0x0000002000498202 */ /* 0x000fe20000000f00 */
        /* <DEDUP_REMOVED lines=12> */
[----:B------:R-:W-:Y:S02]  /*0420*/  @!P0 MOV R76, R35 ;  /* 0x00000023004c8202 */ /* 0x000fe40000000f00 */
[----:B------:R-:W-:-:S02]  /*0430*/  @!P0 CS2R R8, SRZ ;  /* 0x0000000000088805 */ /* 0x000fc4000001ff00 */
[----:B------:R-:W-:Y:S02]  /*0440*/  LOP3.LUT R77, R0, 0x1f, RZ, 0xc0, !PT ;  /* 0x0000001f004d7812 */ /* 0x000fe400078ec0ff */
[----:B------:R-:W-:Y:S02]  /*0450*/  @!P0 CS2R R6, SRZ ;  /* 0x0000000000068805 */ /* 0x000fe4000001ff00 */
[----:B------:R-:W-:Y:S01]  /*0460*/  @!P0 CS2R R4, SRZ ;  /* 0x0000000000048805 */ /* 0x000fe2000001ff00 */
[----:B------:R-:W-:Y:S01]  /*0470*/  UPLOP3.LUT UP0, UPT, UPT, UPT, UPT, 0x40, 0x4 ;  /* 0x000000000004789c */ /* 0x000fe20003f0e870 */
[----:B0-----:R-:W-:Y:S01]  /*0480*/  ISETP.NE.AND P1, PT, RZ, UR4, PT ;  /* 0x00000004ff007c0c */ /* 0x001fe2000bf25270 */
[----:B------:R-:W0:Y:S01]  /*0490*/  LDCU UR10, c[0x0][0x400] ;  /* 0x00008000ff0a77ac */ /* 0x000e220008000800 */
[----:B------:R-:W1:Y:S11]  /*04a0*/  LDCU.64 UR8, c[0x0][0x3a0] ;  /* 0x00007400ff0877ac */ /* 0x000e760008000a00 */
.L_x_2864:
[----:B------:R-:W2:Y:S08]  /*04b0*/  LDC.64 R40, c[0x0][0x3f0] ;  /* 0x0000fc00ff287b82 */ /* 0x000eb00000000a00 */
[----:B------:R-:W3:Y:S08]  /*04c0*/  LDC R39, c[0x0][0x388] ;  /* 0x0000e200ff277b82 */ /* 0x000ef00000000800 */
[----:B------:R-:W4:Y:S01]  /*04d0*/  LDC.64 R2, c[0x0][0x3f8] ;  /* 0x0000fe00ff027b82 */ /* 0x000f220000000a00 */
[----:B--2---:R-:W-:-:S06]  /*04e0*/  IMAD.WIDE R40, R66, 0x4, R40 ;  /* 0x0000000442287825 */ /* 0x004fcc00078e0228 */
[----:B------:R-:W2:Y:S01]  /*04f0*/  LDG.E R40, desc[UR6][R40.64] ;  /* 0x0000000628287981 */ /* 0x000ea2000c1e1900 */
[----:B------:R-:W-:Y:S01]  /*0500*/  HFMA2 R42, -RZ, RZ, 0, 0 ;  /* 0x00000000ff2a7431 */ /* 0x000fe200000001ff */
[----:B-1----:R-:W-:-:S04]  /*0510*/  ISETP.NE.U32.AND P0, PT, RZ, UR8, PT ;  /* 0x00000008ff007c0c */ /* 0x002fc8000bf05070 */
[----:B------:R-:W-:Y:S01]  /*0520*/  ISETP.NE.AND.EX P0, PT, RZ, UR9, PT, P0 ;  /* 0x00000009ff007c0c */ /* 0x000fe2000bf05300 */
[----:B----4-:R-:W-:-:S05]  /*0530*/  IMAD.WIDE R2, R66, 0x4, R2 ;  /* 0x0000000442027825 */ /* 0x010fca00078e0202 */
[----:B------:R1:W5:Y:S01]  /*0540*/  LDG.E R38, desc[UR6][R2.64] ;  /* 0x0000000602267981 */ /* 0x000362000c1e1900 */
[----:B--2---:R-:W-:-:S13]  /*0550*/  ISETP.GE.AND P2, PT, R40, 0x1, PT ;  /* 0x000000012800780c */ /* 0x004fda0003f46270 */
[----:B------:R-:W2:Y:S01]  /*0560*/  @P2 LDC.64 R28, c[0x0][0x390] ;  /* 0x0000e400ff1c2b82 */ /* 0x000ea20000000a00 */
[----:B------:R-:W-:-:S05]  /*0570*/  @P2 IADD3 R30, PT, PT, R40, -0x1, RZ ;  /* 0xffffffff281e2810 */ /* 0x000fca0007ffe0ff */
[----:B---3--:R-:W-:-:S05]  /*0580*/  @P2 IMAD R30, R30, R39, RZ ;  /* 0x000000271e1e2224 */ /* 0x008fca00078e02ff */
[----:B------:R-:W-:-:S04]  /*0590*/  @P2 SHF.R.S32.HI R31, RZ, 0x1f, R30 ;  /* 0x0000001fff1f2819 */ /* 0x000fc8000001141e */
[----:B------:R-:W-:Y:S01]  /*05a0*/  @P2 LEA.HI R31, R31, R30, RZ, 0x3 ;  /* 0x0000001e1f1f2211 */ /* 0x000fe200078f18ff */
[----:B------:R-:W-:-:S03]  /*05b0*/  IMAD R30, R66, R39, RZ ;  /* 0x00000027421e7224 */ /* 0x000fc600078e02ff */
[----:B------:R-:W-:Y:S02]  /*05c0*/  @P2 LEA.HI.SX32 R42, R31, R0, 0x1d ;  /* 0x000000001f2a2211 */ /* 0x000fe400078feaff */
[----:B------:R-:W-:-:S03]  /*05d0*/  SHF.R.S32.HI R31, RZ, 0x1f, R30 ;  /* 0x0000001fff1f7819 */ /* 0x000fc6000001141e */
[----:B--2---:R-:W-:Y:S01]  /*05e0*/  @P2 IMAD.WIDE.U32 R28, R42, 0x10, R28 ;  /* 0x000000102a1c2825 */ /* 0x004fe200078e001c */
[----:B------:R-:W-:-:S04]  /*05f0*/  LEA.HI R31, R31, R30, RZ, 0x3 ;  /* 0x0000001e1f1f7211 */ /* 0x000fc800078f18ff */
[----:B------:R1:W5:Y:S01]  /*0600*/  @P2 LDG.E.128 R20, desc[UR6][R28.64] ;  /* 0x000000061c142981 */ /* 0x000362000c1e1d00 */
[----:B------:R-:W-:Y:S01]  /*0610*/  LEA.HI.SX32 R107, R31, R0, 0x1d ;  /* 0x000000001f6b7211 */ /* 0x000fe200078feaff */
[----:B------:R-:W-:Y:S06]  /*0620*/  @!P0 BRA `(.L_x_2855) ;  /* 0x0000000400248947 */ /* 0x000fec0003800000 */
[----:B------:R-:W2:Y:S02]  /*0630*/  LDC.64 R24, c[0x0][0x3a0] ;  /* 0x0000e800ff187b82 */ /* 0x000ea40000000a00 */
[----:B--2---:R-:W-:-:S06]  /*0640*/  IMAD.WIDE.U32 R24, R107, 0x10, R24 ;  /* 0x000000106b187825 */ /* 0x004fcc00078e0018 */
[----:B------:R-:W2:Y:S01]  /*0650*/  LDG.E.128 R24, desc[UR6][R24.64] ;  /* 0x0000000618187981 */ /* 0x000ea2000c1e1d00 */
[----:B------:R-:W-:-:S13]  /*0660*/  ISETP.GT.AND P3, PT, R40, RZ, PT ;  /* 0x000000ff2800720c */ /* 0x000fda0003f64270 */
[----:B-1----:R-:W1:Y:S01]  /*0670*/  @P3 LDC R28, c[0x0][0x40c] ;  /* 0x00010300ff1c3b82 */ /* 0x002e620000000800 */
[--C-:B-----5:R-:W-:Y:S02]  /*0680*/  @P3 HADD2.F32 R3, -RZ, R20.reuse.H1_H1 ;  /* 0x30000014ff033230 */ /* 0x120fe40000004100 */
[----:B------:R-:W-:Y:S02]  /*0690*/  @P3 HADD2.F32 R2, -RZ, R20.H0_H0 ;  /* 0x20000014ff023230 */ /* 0x000fe40000004100 */
[--C-:B------:R-:W-:Y:S02]  /*06a0*/  @P3 HADD2.F32 R30, -RZ, R21.reuse.H0_H0 ;  /* 0x20000015ff1e3230 */ /* 0x100fe40000004100 */
[----:B------:R-:W-:Y:S01]  /*06b0*/  @P3 HADD2.F32 R31, -RZ, R21.H1_H1 ;  /* 0x30000015ff1f3230 */ /* 0x000fe20000004100 */
[----:B------:R-:W3:Y:S08]  /*06c0*/  @P3 LDC R29, c[0x0][0x40c] ;  /* 0x00010300ff1d3b82 */ /* 0x000ef00000000800 */
[----:B------:R-:W4:Y:S08]  /*06d0*/  @P3 LDC R37, c[0x0][0x40c] ;  /* 0x00010300ff253b82 */ /* 0x000f300000000800 */
[----:B------:R-:W0:Y:S01]  /*06e0*/  @P3 LDC R32, c[0x0][0x40c] ;  /* 0x00010300ff203b82 */ /* 0x000e220000000800 */
[----:B-1----:R-:W-:Y:S01]  /*06f0*/  @P3 FMUL.FTZ R28, R3, R28 ;  /* 0x0000001c031c3220 */ /* 0x002fe20000410000 */
[----:B------:R-:W-:-:S06]  /*0700*/  @P3 HADD2.F32 R3, -RZ, R48.H0_H0 ;  /* 0x20000030ff033230 */ /* 0x000fcc0000004100 */
[----:B------:R-:W1:Y:S01]  /*0710*/  @P3 LDC R83, c[0x0][0x40c] ;  /* 0x00010300ff533b82 */ /* 0x000e620000000800 */
[----:B---3--:R-:W-:Y:S01]  /*0720*/  @P3 FMUL.FTZ R2, R2, R29 ;  /* 0x0000001d02023220 */ /* 0x008fe20000410000 */
[----:B------:R-:W-:-:S06]  /*0730*/  @P3 HADD2.F32 R29, -RZ, R48.H1_H1 ;  /* 0x30000030ff1d3230 */ /* 0x000fcc0000004100 */
[----:B------:R-:W3:Y:S01]  /*0740*/  @P3 LDC R36, c[0x0][0x40c] ;  /* 0x00010300ff243b82 */ /* 0x000ee20000000800 */
[----:B----4-:R-:W-:-:S07]  /*0750*/  @P3 FMUL.FTZ R30, R30, R37 ;  /* 0x000000251e1e3220 */ /* 0x010fce0000410000 */
[----:B------:R-:W4:Y:S01]  /*0760*/  @P3 LDC R85, c[0x0][0x40c] ;  /* 0x00010300ff553b82 */ /* 0x000f220000000800 */
[----:B0-----:R-:W-:Y:S01]  /*0770*/  @P3 FMUL.FTZ R31, R31, R32 ;  /* 0x000000201f1f3220 */ /* 0x001fe20000410000 */
[----:B------:R-:W-:-:S06]  /*0780*/  @P3 HADD2.F32 R32, -RZ, R23.H0_H0 ;  /* 0x20000017ff203230 */ /* 0x000fcc0000004100 */
[----:B------:R-:W0:Y:S01]  /*0790*/  @P3 LDC R91, c[0x0][0x40c] ;  /* 0x00010300ff5b3b82 */ /* 0x000e220000000800 */
[----:B----4-:R-:W-:Y:S01]  /*07a0*/  @P3 FMUL.FTZ R32, R32, R85 ;  /* 0x0000005520203220 */ /* 0x010fe20000410000 */
[--C-:B--2---:R-:W-:Y:S02]  /*07b0*/  @P3 HADD2.F32 R33, -RZ, R24.reuse.H0_H0 ;  /* 0x20000018ff213230 */ /* 0x104fe40000004100 */
[--C-:B------:R-:W-:Y:S02]  /*07c0*/  @!P3 HADD2.F32 R41, -RZ, R24.reuse.H0_H0 ;  /* 0x20000018ff29b230 */ /* 0x100fe40000004100 */
[----:B------:R-:W-:Y:S02]  /*07d0*/  @P3 HADD2.F32 R35, -RZ, R24.H1_H1 ;  /* 0x30000018ff233230 */ /* 0x000fe40000004100 */
[----:B------:R-:W-:Y:S01]  /*07e0*/  @P3 FFMA.FTZ R41, R2, R3, R33 ;  /* 0x0000000302293223 */ /* 0x000fe20000010021 */
[----:B------:R-:W-:Y:S02]  /*07f0*/  @P3 HADD2.F32 R3, -RZ, R49.H0_H0 ;  /* 0x20000031ff033230 */ /* 0x000fe40000004100 */
[----:B------:R-:W-:-:S02]  /*0800*/  @P3 HADD2.F32 R33, -RZ, R25.H0_H0 ;  /* 0x20000019ff213230 */ /* 0x000fc40000004100 */
[----:B------:R-:W-:Y:S02]  /*0810*/  @!P3 HADD2.F32 R43, -RZ, R24.H1_H1 ;  /* 0x30000018ff2bb230 */ /* 0x000fe40000004100 */
[----:B------:R-:W-:Y:S01]  /*0820*/  @P3 FFMA.FTZ R43, R28, R29, R35 ;  /* 0x0000001d1c2b3223 */ /* 0x000fe20000010023 */
[----:B------:R-:W-:Y:S02]  /*0830*/  @P3 HADD2.F32 R2, -RZ, R49.H1_H1 ;  /* 0x30000031ff023230 */ /* 0x000fe40000004100 */
[--C-:B------:R-:W-:Y:S02]  /*0840*/  @!P3 HADD2.F32 R79, -RZ, R25.reuse.H0_H0 ;  /* 0x20000019ff4fb230 */ /* 0x100fe40000004100 */
[----:B------:R-:W-:Y:S01]  /*0850*/  @P3 FFMA.FTZ R79, R30, R3, R33 ;  /* 0x000000031e4f3223 */ /* 0x000fe20000010021 */
[----:B------:R-:W-:Y:S02]  /*0860*/  @P3 HADD2.F32 R34, -RZ, R25.H1_H1 ;  /* 0x30000019ff223230 */ /* 0x000fe40000004100 */
[----:B------:R-:W-:-:S02]  /*0870*/  @P3 HADD2.F32 R28, -RZ, R22.H0_H0 ;  /* 0x20000016ff1c3230 */ /* 0x000fc40000004100 */
[----:B------:R-:W-:Y:S02]  /*0880*/  @P3 HADD2.F32 R29, -RZ, R22.H1_H1 ;  /* 0x30000016ff1d3230 */ /* 0x000fe40000004100 */
[----:B------:R-:W-:Y:S02]  /*0890*/  @P3 HADD2.F32 R30, -RZ, R23.H1_H1 ;  /* 0x30000017ff1e3230 */ /* 0x000fe40000004100 */
[----:B-1----:R-:W-:Y:S01]  /*08a0*/  @P3 FMUL.FTZ R28, R28, R83 ;  /* 0x000000531c1c3220 */ /* 0x002fe20000410000 */
[----:B------:R-:W-:Y:S02]  /*08b0*/  @!P3 HADD2.F32 R81, -RZ, R25.H1_H1 ;  /* 0x30000019ff51b230 */ /* 0x000fe40000004100 */
[----:B------:R-:W-:Y:S01]  /*08c0*/  @P3 FFMA.FTZ R81, R31, R2, R34 ;  /* 0x000000021f513223 */ /* 0x000fe20000010022 */
[--C-:B------:R-:W-:Y:S02]  /*08d0*/  @P3 HADD2.F32 R3, -RZ, R50.reuse.H0_H0 ;  /* 0x20000032ff033230 */ /* 0x100fe40000004100 */
[----:B---3--:R-:W-:Y:S01]  /*08e0*/  @P3 FMUL.FTZ R29, R29, R36 ;  /* 0x000000241d1d3220 */ /* 0x008fe20000410000 */
[----:B------:R-:W-:-:S02]  /*08f0*/  @P3 HADD2.F32 R2, -RZ, R50.H1_H1 ;  /* 0x30000032ff023230 */ /* 0x000fc40000004100 */
[----:B0-----:R-:W-:Y:S01]  /*0900*/  @P3 FMUL.FTZ R30, R30, R91 ;  /* 0x0000005b1e1e3220 */ /* 0x001fe20000410000 */
[--C-:B------:R-:W-:Y:S02]  /*0910*/  @P3 HADD2.F32 R31, -RZ, R51.reuse.H0_H0 ;  /* 0x20000033ff1f3230 */ /* 0x100fe40000004100 */
[----:B------:R-:W-:Y:S02]  /*0920*/  @P3 HADD2.F32 R33, -RZ, R51.H1_H1 ;  /* 0x30000033ff213230 */ /* 0x000fe40000004100 */
[--C-:B------:R-:W-:Y:S02]  /*0930*/  @P3 HADD2.F32 R35, -RZ, R26.reuse.H0_H0 ;  /* 0x2000001aff233230 */ /* 0x100fe40000004100 */
[----:B------:R-:W-:Y:S02]  /*0940*/  @P3 HADD2.F32 R34, -RZ, R26.H1_H1 ;  /* 0x3000001aff223230 */ /* 0x000fe40000004100 */
[--C-:B------:R-:W-:Y:S02]  /*0950*/  @P3 HADD2.F32 R37, -RZ, R27.reuse.H0_H0 ;  /* 0x2000001bff253230 */ /* 0x100fe40000004100 */
[----:B------:R-:W-:-:S02]  /*0960*/  @P3 HADD2.F32 R93, -RZ, R27.H1_H1 ;  /* 0x3000001bff5d3230 */ /* 0x000fc40000004100 */
[--C-:B------:R-:W-:Y:S02]  /*0970*/  @!P3 HADD2.F32 R83, -RZ, R26.reuse.H0_H0 ;  /* 0x2000001aff53b230 */ /* 0x100fe40000004100 */
        /* <DEDUP_REMOVED lines=20> */
.L_x_2855:
[----:B-1----:R-:W1:Y:S01]  /*0ac0*/  @P2 LDC R3, c[0x0][0x40c] ;  /* 0x00010300ff032b82 */ /* 0x002e620000000800 */
[--C-:B-----5:R-:W-:Y:S01]  /*0ad0*/  @P2 HADD2.F32 R2, -RZ, R20.reuse.H0_H0 ;  /* 0x20000014ff022230 */ /* 0x120fe20000004100 */
[----:B------:R-:W-:Y:S01]  /*0ae0*/  MOV R41, RZ ;  /* 0x000000ff00297202 */ /* 0x000fe20000000f00 */
[----:B------:R-:W-:Y:S01]  /*0af0*/  @P2 HADD2.F32 R28, -RZ, R20.H1_H1 ;  /* 0x30000014ff1c2230 */ /* 0x000fe20000004100 */
[----:B------:R-:W-:Y:S01]  /*0b00*/  MOV R43, RZ ;  /* 0x000000ff002b7202 */ /* 0x000fe20000000f00 */
[----:B------:R-:W-:Y:S01]  /*0b10*/  @P2 HADD2.F32 R32, -RZ, R21.H1_H1 ;  /* 0x30000015ff202230 */ /* 0x000fe20000004100 */
[----:B------:R-:W-:Y:S01]  /*0b20*/  MOV R81, RZ ;  /* 0x000000ff00517202 */ /* 0x000fe20000000f00 */
[----:B------:R-:W-:Y:S01]  /*0b30*/  @P2 HADD2.F32 R31, -RZ, R48.H1_H1 ;  /* 0x30000030ff1f2230 */ /* 0x000fe20000004100 */
[----:B------:R-:W2:Y:S01]  /*0b40*/  @P2 LDC R29, c[0x0][0x40c] ;  /* 0x00010300ff1d2b82 */ /* 0x000ea20000000800 */
[----:B------:R-:W-:Y:S02]  /*0b50*/  MOV R79, RZ ;  /* 0x000000ff004f7202 */ /* 0x000fe40000000f00 */
[----:B------:R-:W-:-:S02]  /*0b60*/  MOV R83, RZ ;  /* 0x000000ff00537202 */ /* 0x000fc40000000f00 */
[----:B------:R-:W-:Y:S02]  /*0b70*/  MOV R85, RZ ;  /* 0x000000ff00557202 */ /* 0x000fe40000000f00 */
[----:B------:R-:W-:Y:S01]  /*0b80*/  MOV R87, RZ ;  /* 0x000000ff00577202 */ /* 0x000fe20000000f00 */
[----:B------:R-:W3:Y:S01]  /*0b90*/  @P2 LDC R33, c[0x0][0x40c] ;  /* 0x00010300ff212b82 */ /* 0x000ee20000000800 */
[----:B------:R-:W-:-:S07]  /*0ba0*/  MOV R89, RZ ;  /* 0x000000ff00597202 */ /* 0x000fce0000000f00 */
[----:B------:R-:W4:Y:S01]  /*0bb0*/  @P2 LDC R30, c[0x0][0x40c] ;  /* 0x00010300ff1e2b82 */ /* 0x000f220000000800 */
[----:B-1----:R-:W-:Y:S01]  /*0bc0*/  @P2 FMUL.FTZ R2, R2, R3 ;  /* 0x0000000302022220 */ /* 0x002fe20000410000 */
[----:B------:R-:W-:-:S05]  /*0bd0*/  @P2 HADD2.F32 R3, -RZ, R48.H0_H0 ;  /* 0x20000030ff032230 */ /* 0x000fca0000004100 */
[----:B------:R-:W-:Y:S01]  /*0be0*/  @P2 FMUL.FTZ R41, R2, R3 ;  /* 0x0000000302292220 */ /* 0x000fe20000410000 */
[----:B------:R-:W1:Y:S01]  /*0bf0*/  @P2 LDC R35, c[0x0][0x40c] ;  /* 0x00010300ff232b82 */ /* 0x000e620000000800 */
[----:B--2---:R-:W-:Y:S01]  /*0c00*/  @P2 FMUL.FTZ R28, R28, R29 ;  /* 0x0000001d1c1c2220 */ /* 0x004fe20000410000 */
[----:B------:R-:W-:Y:S02]  /*0c10*/  @P2 HADD2.F32 R29, -RZ, R21.H0_H0 ;  /* 0x20000015ff1d2230 */ /* 0x000fe40000004100 */
[--C-:B------:R-:W-:Y:S02]  /*0c20*/  @P2 HADD2.F32 R3, -RZ, R49.reuse.H1_H1 ;  /* 0x30000031ff032230 */ /* 0x100fe40000004100 */
[----:B------:R-:W-:Y:S01]  /*0c30*/  @P2 FMUL.FTZ R43, R28, R31 ;  /* 0x0000001f1c2b2220 */ /* 0x000fe20000410000 */
[----:B------:R-:W-:Y:S01]  /*0c40*/  @P2 HADD2.F32 R2, -RZ, R49.H0_H0 ;  /* 0x20000031ff022230 */ /* 0x000fe20000004100 */
[----:B------:R-:W2:Y:S01]  /*0c50*/  @P2 LDC R37, c[0x0][0x40c] ;  /* 0x00010300ff252b82 */ /* 0x000ea20000000800 */
[----:B---3--:R-:W-:Y:S01]  /*0c60*/  @P2 FMUL.FTZ R32, R32, R33 ;  /* 0x0000002120202220 */ /* 0x008fe20000410000 */
[----:B------:R-:W-:-:S02]  /*0c70*/  @P2 HADD2.F32 R28, -RZ, R22.H0_H0 ;  /* 0x20000016ff1c2230 */ /* 0x000fc40000004100 */
[--C-:B------:R-:W-:Y:S02]  /*0c80*/  @P2 HADD2.F32 R31, -RZ, R23.reuse.H0_H0 ;  /* 0x20000017ff1f2230 */ /* 0x100fe40000004100 */
[----:B------:R-:W-:Y:S01]  /*0c90*/  @P2 FMUL.FTZ R81, R32, R3 ;  /* 0x0000000320512220 */ /* 0x000fe20000410000 */
[----:B------:R-:W-:Y:S01]  /*0ca0*/  @P2 HADD2.F32 R32, -RZ, R23.H1_H1 ;  /* 0x30000017ff202230 */ /* 0x000fe20000004100 */
[----:B------:R-:W3:Y:S01]  /*0cb0*/  @P2 LDC R34, c[0x0][0x40c] ;  /* 0x00010300ff222b82 */ /* 0x000ee20000000800 */
[----:B----4-:R-:W-:Y:S01]  /*0cc0*/  @P2 FMUL.FTZ R29, R29, R30 ;  /* 0x0000001e1d1d2220 */ /* 0x010fe20000410000 */
[----:B------:R-:W-:Y:S02]  /*0cd0*/  @P2 HADD2.F32 R30, -RZ, R22.H1_H1 ;  /* 0x30000016ff1e2230 */ /* 0x000fe40000004100 */
[--C-:B------:R-:W-:Y:S02]  /*0ce0*/  @P2 HADD2.F32 R3, -RZ, R50.reuse.H0_H0 ;  /* 0x20000032ff032230 */ /* 0x100fe40000004100 */
[----:B------:R-:W-:Y:S01]  /*0cf0*/  @P2 FMUL.FTZ R79, R29, R2 ;  /* 0x000000021d4f2220 */ /* 0x000fe20000410000 */
[----:B------:R-:W-:Y:S01]  /*0d00*/  @P2 HADD2.F32 R29, -RZ, R50.H1_H1 ;  /* 0x30000032ff1d2230 */ /* 0x000fe20000004100 */
[----:B------:R-:W4:Y:S01]  /*0d10*/  @P2 LDC R91, c[0x0][0x40c] ;  /* 0x00010300ff5b2b82 */ /* 0x000f220000000800 */
[----:B-1----:R-:W-:Y:S01]  /*0d20*/  @P2 FMUL.FTZ R28, R28, R35 ;  /* 0x000000231c1c2220 */ /* 0x002fe20000410000 */
[----:B------:R-:W-:-:S02]  /*0d30*/  @P2 HADD2.F32 R2, -RZ, R51.H0_H0 ;  /* 0x20000033ff022230 */ /* 0x000fc40000004100 */
[----:B------:R-:W-:Y:S02]  /*0d40*/  @P2 HADD2.F32 R33, -RZ, R51.H1_H1 ;  /* 0x30000033ff212230 */ /* 0x000fe40000004100 */
[----:B------:R-:W-:Y:S01]  /*0d50*/  @P2 FMUL.FTZ R83, R28, R3 ;  /* 0x000000031c532220 */ /* 0x000fe20000410000 */
[----:B------:R-:W-:Y:S01]  /*0d60*/  F2FP.F16.F32.PACK_AB R28, RZ, R41 ;  /* 0x00000029ff1c723e */ /* 0x000fe200000000ff */
[----:B--2---:R-:W-:Y:S01]  /*0d70*/  @P2 FMUL.FTZ R30, R30, R37 ;  /* 0x000000251e1e2220 */ /* 0x004fe20000410000 */
[----:B------:R-:W-:-:S03]  /*0d80*/  F2FP.F16.F32.PACK_AB R3, RZ, R81 ;  /* 0x00000051ff03723e */ /* 0x000fc600000000ff */
[----:B------:R-:W-:Y:S01]  /*0d90*/  @P2 FMUL.FTZ R85, R30, R29 ;  /* 0x0000001d1e552220 */ /* 0x000fe20000410000 */
[----:B------:R-:W-:Y:S02]  /*0da0*/  F2FP.F16.F32.PACK_AB R30, RZ, R83 ;  /* 0x00000053ff1e723e */ /* 0x000fe400000000ff */
[----:B------:R-:W-:Y:S01]  /*0db0*/  F2FP.F16.F32.PACK_AB R29, RZ, R79 ;  /* 0x0000004fff1d723e */ /* 0x000fe200000000ff */
[----:B---3--:R-:W-:-:S03]  /*0dc0*/  @P2 FMUL.FTZ R31, R31, R34 ;  /* 0x000000221f1f2220 */ /* 0x008fc60000410000 */
[----:B------:R-:W-:Y:S01]  /*0dd0*/  PRMT R29, R29, 0x5410, R3 ;  /* 0x000054101d1d7816 */ /* 0x000fe20000000003 */
[----:B------:R-:W-:Y:S01]  /*0de0*/  @P2 FMUL.FTZ R87, R31, R2 ;  /* 0x000000021f572220 */ /* 0x000fe20000410000 */
[----:B------:R-:W-:Y:S02]  /*0df0*/  F2FP.F16.F32.PACK_AB R31, RZ, R85 ;  /* 0x00000055ff1f723e */ /* 0x000fe400000000ff */
[----:B------:R-:W-:Y:S01]  /*0e00*/  F2FP.F16.F32.PACK_AB R2, RZ, R43 ;  /* 0x0000002bff02723e */ /* 0x000fe200000000ff */
[----:B----4-:R-:W-:Y:S01]  /*0e10*/  @P2 FMUL.FTZ R32, R32, R91 ;  /* 0x0000005b20202220 */ /* 0x010fe20000410000 */
[----:B------:R-:W-:Y:S02]  /*0e20*/  PRMT R30, R30, 0x5410, R31 ;  /* 0x000054101e1e7816 */ /* 0x000fe4000000001f */
[----:B------:R-:W-:Y:S01]  /*0e30*/  PRMT R28, R28, 0x5410, R2 ;  /* 0x000054101c1c7816 */ /* 0x000fe20000000002 */
[----:B------:R-:W-:Y:S01]  /*0e40*/  @P2 FMUL.FTZ R89, R32, R33 ;  /* 0x0000002120592220 */ /* 0x000fe20000410000 */
[----:B------:R-:W-:-:S04]  /*0e50*/  F2FP.F16.F32.PACK_AB R32, RZ, R87 ;  /* 0x00000057ff20723e */ /* 0x000fc800000000ff */
[----:B------:R-:W-:-:S04]  /*0e60*/  F2FP.F16.F32.PACK_AB R33, RZ, R89 ;  /* 0x00000059ff21723e */ /* 0x000fc800000000ff */
[----:B------:R-:W-:-:S07]  /*0e70*/  PRMT R31, R32, 0x5410, R33 ;  /* 0x00005410201f7816 */ /* 0x000fce0000000021 */
.L_x_2856:
[----:B------:R-:W1:Y:S01]  /*0e80*/  LDC.64 R2, c[0x0][0x3a8] ;  /* 0x0000ea00ff027b82 */ /* 0x000e620000000a00 */
[----:B------:R-:W-:Y:S02]  /*0e90*/  @P2 IADD3 R91, PT, PT, R42, 0x80, RZ ;  /* 0x000000802a5b2810 */ /* 0x000fe40007ffe0ff */
[----:B------:R-:W-:-:S05]  /*0ea0*/  IADD3 R109, PT, PT, R107, 0x80, RZ ;  /* 0x000000806b6d7810 */ /* 0x000fca0007ffe0ff */
[----:B------:R-:W2:Y:S08]  /*0eb0*/  @P2 LDC.64 R36, c[0x0][0x390] ;  /* 0x0000e400ff242b82 */ /* 0x000eb00000000a00 */
[----:B------:R-:W3:Y:S01]  /*0ec0*/  @P0 LDC.64 R34, c[0x0][0x3a0] ;  /* 0x0000e800ff220b82 */ /* 0x000ee20000000a00 */
[----:B-1----:R-:W-:-:S05]  /*0ed0*/  IMAD.WIDE.U32 R32, R107, 0x10, R2 ;  /* 0x000000106b207825 */ /* 0x002fca00078e0002 */
[----:B------:R1:W-:Y:S01]  /*0ee0*/  STG.E.128 desc[UR6][R32.64], R28 ;  /* 0x0000001c20007986 */ /* 0x0003e2000c101d06 */
[----:B--2---:R-:W-:-:S05]  /*0ef0*/  @P2 IMAD.WIDE.U32 R36, R91, 0x10, R36 ;  /* 0x000000105b242825 */ /* 0x004fca00078e0024 */
[----:B------:R1:W5:Y:S01]  /*0f00*/  @P2 LDG.E.128 R20, desc[UR6][R36.64] ;  /* 0x0000000624142981 */ /* 0x000362000c1e1d00 */
[----:B---3--:R-:W-:-:S05]  /*0f10*/  @P0 IMAD.WIDE.U32 R34, R109, 0x10, R34 ;  /* 0x000000106d220825 */ /* 0x008fca00078e0022 */
[----:B------:R1:W5:Y:S01]  /*0f20*/  @P0 LDG.E.128 R24, desc[UR6][R34.64] ;  /* 0x0000000622180981 */ /* 0x000362000c1e1d00 */
[----:B------:R-:W-:Y:S05]  /*0f30*/  @!P0 BRA `(.L_x_2857) ;  /* 0x0000000000f88947 */ /* 0x000fea0003800000 */
[----:B------:R-:W-:Y:S01]  /*0f40*/  ISETP.GT.AND P3, PT, R40, RZ, PT ;  /* 0x000000ff2800720c */ /* 0x000fe20003f64270 */
[--C-:B-----5:R-:W-:Y:S02]  /*0f50*/  HADD2.F32 R91, -RZ, R24.reuse.H0_H0 ;  /* 0x20000018ff5b7230 */ /* 0x120fe40000004100 */
[----:B------:R-:W-:Y:S02]  /*0f60*/  HADD2.F32 R93, -RZ, R24.H1_H1 ;  /* 0x30000018ff5d7230 */ /* 0x000fe40000004100 */
[--C-:B------:R-:W-:Y:S02]  /*0f70*/  HADD2.F32 R95, -RZ, R25.reuse.H0_H0 ;  /* 0x20000019ff5f7230 */ /* 0x100fe40000004100 */
[----:B------:R-:W-:Y:S02]  /*0f80*/  HADD2.F32 R97, -RZ, R25.H1_H1 ;  /* 0x30000019ff617230 */ /* 0x000fe40000004100 */
[--C-:B------:R-:W-:Y:S02]  /*0f90*/  HADD2.F32 R99, -RZ, R26.reuse.H0_H0 ;  /* 0x2000001aff637230 */ /* 0x100fe40000004100 */
[----:B------:R-:W-:-:S02]  /*0fa0*/  HADD2.F32 R101, -RZ, R26.H1_H1 ;  /* 0x3000001aff657230 */ /* 0x000fc40000004100 */
[----:B-1----:R-:W1:Y:S01]  /*0fb0*/  @P3 LDC R29, c[0x0][0x40c] ;  /* 0x00010300ff1d3b82 */ /* 0x002e620000000800 */
[--C-:B------:R-:W-:Y:S02]  /*0fc0*/  @P3 HADD2.F32 R28, -RZ, R20.reuse.H0_H0 ;  /* 0x20000014ff1c3230 */ /* 0x100fe40000004100 */
[----:B------:R-:W-:Y:S02]  /*0fd0*/  @P3 HADD2.F32 R31, -RZ, R20.H1_H1 ;  /* 0x30000014ff1f3230 */ /* 0x000fe40000004100 */
[--C-:B------:R-:W-:Y:S02]  /*0fe0*/  HADD2.F32 R103, -RZ, R27.reuse.H0_H0 ;  /* 0x2000001bff677230 */ /* 0x100fe40000004100 */
[----:B------:R-:W-:Y:S01]  /*0ff0*/  HADD2.F32 R105, -RZ, R27.H1_H1 ;  /* 0x3000001bff697230 */ /* 0x000fe20000004100 */
[----:B------:R-:W2:Y:S08]  /*1000*/  @P3 LDC R32, c[0x0][0x40c] ;  /* 0x00010300ff203b82 */ /* 0x000eb00000000800 */
[----:B------:R-:W3:Y:S08]  /*1010*/  @P3 LDC R33, c[0x0][0x40c] ;  /* 0x00010300ff213b82 */ /* 0x000ef00000000800 */
[----:B------:R-:W4:Y:S01]  /*1020*/  @P3 LDC R34, c[0x0][0x40c] ;  /* 0x00010300ff223b82 */ /* 0x000f220000000800 */
[----:B-1----:R-:W-:Y:S01]  /*1030*/  @P3 FMUL.FTZ R30, R28, R29 ;  /* 0x0000001d1c1e3220 */ /* 0x002fe20000410000 */
[----:B------:R-:W-:-:S02]  /*1040*/  @P3 HADD2.F32 R28, -RZ, R56.H0_H0 ;  /* 0x20000038ff1c3230 */ /* 0x000fc40000004100 */
[----:B------:R-:W-:-:S03]  /*1050*/  @P3 HADD2.F32 R29, -RZ, R56.H1_H1 ;  /* 0x30000038ff1d3230 */ /* 0x000fc60000004100 */
[----:B------:R-:W-:Y:S01]  /*1060*/  @P3 FFMA.FTZ R91, R30, R28, R91 ;  /* 0x0000001c1e5b3223 */ /* 0x000fe2000001005b */
[----:B------:R-:W1:Y:S01]  /*1070*/  @P3 LDC R36, c[0x0][0x40c] ;  /* 0x00010300ff243b82 */ /* 0x000e620000000800 */
[--C-:B------:R-:W-:Y:S02]  /*1080*/  @P3 HADD2.F32 R28, -RZ, R21.reuse.H1_H1 ;  /* 0x30000015ff1c3230 */ /* 0x100fe40000004100 */
[----:B--2---:R-:W-:Y:S01]  /*1090*/  @P3 FMUL.FTZ R32, R31, R32 ;  /* 0x000000201f203220 */ /* 0x004fe20000410000 */
[----:B------:R-:W-:-:S03]  /*10a0*/  @P3 HADD2.F32 R31, -RZ, R21.H0_H0 ;  /* 0x20000015ff1f3230 */ /* 0x000fc60000004100 */
[----:B------:R-:W-:Y:S01]  /*10b0*/  @P3 FFMA.FTZ R93, R32, R29, R93 ;  /* 0x0000001d205d3223 */ /* 0x000fe2000001005d */
[--C-:B------:R-:W-:Y:S01]  /*10c0*/  @P3 HADD2.F32 R29, -RZ, R57.reuse.H1_H1 ;  /* 0x30000039ff1d3230 */ /* 0x100fe20000004100 */
[----:B------:R-:W2:Y:S01]  /*10d0*/  @P3 LDC R37, c[0x0][0x40c] ;  /* 0x00010300ff253b82 */ /* 0x000ea20000000800 */
[----:B---3--:R-:W-:Y:S01]  /*10e0*/  @P3 FMUL.FTZ R30, R28, R33 ;  /* 0x000000211c1e3220 */ /* 0x008fe20000410000 */
[----:B------:R-:W-:Y:S02]  /*10f0*/  @P3 HADD2.F32 R28, -RZ, R57.H0_H0 ;  /* 0x20000039ff1c3230 */ /* 0x000fe40000004100 */
[--C-:B------:R-:W-:Y:S02]  /*1100*/  @P3 HADD2.F32 R32, -RZ, R22.reuse.H1_H1 ;  /* 0x30000016ff203230 */ /* 0x100fe40000004100 */
[----:B------:R-:W-:Y:S01]  /*1110*/  @P3 FFMA.FTZ R97, R30, R29, R97 ;  /* 0x0000001d1e613223 */ /* 0x000fe20000010061 */
[----:B------:R-:W-:Y:S01]  /*1120*/  @P3 HADD2.F32 R33, -RZ, R23.H1_H1 ;  /* 0x30000017ff213230 */ /* 0x000fe20000004100 */
[----:B------:R-:W3:Y:S01]  /*1130*/  @P3 LDC R35, c[0x0][0x40c] ;  /* 0x00010300ff233b82 */ /* 0x000ee20000000800 */
[----:B----4-:R-:W-:Y:S01]  /*1140*/  @P3 FMUL.FTZ R34, R31, R34 ;  /* 0x000000221f223220 */ /* 0x010fe20000410000 */
[----:B------:R-:W-:-:S02]  /*1150*/  @P3 HADD2.F32 R31, -RZ, R22.H0_H0 ;  /* 0x20000016ff1f3230 */ /* 0x000fc40000004100 */
[--C-:B------:R-:W-:Y:S02]  /*1160*/  @P3 HADD2.F32 R29, -RZ, R58.reuse.H1_H1 ;  /* 0x3000003aff1d3230 */ /* 0x100fe40000004100 */
[----:B------:R-:W-:Y:S01]  /*1170*/  @P3 FFMA.FTZ R95, R34, R28, R95 ;  /* 0x0000001c225f3223 */ /* 0x000fe2000001005f */
[----:B------:R-:W-:Y:S01]  /*1180*/  @P3 HADD2.F32 R28, -RZ, R23.H0_H0 ;  /* 0x20000017ff1c3230 */ /* 0x000fe20000004100 */
[----:B------:R-:W4:Y:S01]  /*1190*/  @P3 LDC R78, c[0x0][0x40c] ;  /* 0x00010300ff4e3b82 */ /* 0x000f220000000800 */
[----:B-1----:R-:W-:Y:S01]  /*11a0*/  @P3 FMUL.FTZ R36, R31, R36 ;  /* 0x000000241f243220 */ /* 0x002fe20000410000 */
[--C-:B------:R-:W-:Y:S02]  /*11b0*/  @P3 HADD2.F32 R30, -RZ, R59.reuse.H0_H0 ;  /* 0x2000003bff1e3230 */ /* 0x100fe40000004100 */
[----:B------:R-:W-:Y:S02]  /*11c0*/  @P3 HADD2.F32 R31, -RZ, R59.H1_H1 ;  /* 0x3000003bff1f3230 */ /* 0x000fe40000004100 */
[----:B--2---:R-:W-:Y:S01]  /*11d0*/  @P3 FMUL.FTZ R34, R28, R37 ;  /* 0x000000251c223220 */ /* 0x004fe20000410000 */
[----:B------:R-:W-:-:S03]  /*11e0*/  @P3 HADD2.F32 R28, -RZ, R58.H0_H0 ;  /* 0x2000003aff1c3230 */ /* 0x000fc60000004100 */
[----:B------:R-:W-:Y:S01]  /*11f0*/  @P3 FFMA.FTZ R103, R34, R30, R103 ;  /* 0x0000001e22673223 */ /* 0x000fe20000010067 */
[----:B------:R-:W-:Y:S01]  /*1200*/  F2FP.F16.F32.PACK_AB R30, RZ, R95 ;  /* 0x0000005fff1e723e */ /* 0x000fe200000000ff */
[----:B------:R-:W-:Y:S01]  /*1210*/  @P3 FFMA.FTZ R99, R36, R28, R99 ;  /* 0x0000001c24633223 */ /* 0x000fe20000010063 */
[----:B------:R-:W-:Y:S01]  /*1220*/  F2FP.F16.F32.PACK_AB R28, RZ, R91 ;  /* 0x0000005bff1c723e */ /* 0x000fe200000000ff */
[----:B---3--:R-:W-:Y:S01]  /*1230*/  @P3 FMUL.FTZ R32, R32, R35 ;  /* 0x0000002320203220 */ /* 0x008fe20000410000 */
[----:B------:R-:W-:-:S03]  /*1240*/  F2FP.F16.F32.PACK_AB R35, RZ, R103 ;  /* 0x00000067ff23723e */ /* 0x000fc600000000ff */
[----:B------:R-:W-:Y:S01]  /*1250*/  @P3 FFMA.FTZ R101, R32, R29, R101 ;  /* 0x0000001d20653223 */ /* 0x000fe20000010065 */
[----:B------:R-:W-:Y:S02]  /*1260*/  F2FP.F16.F32.PACK_AB R29, RZ, R93 ;  /* 0x0000005dff1d723e */ /* 0x000fe400000000ff */
[----:B------:R-:W-:Y:S01]  /*1270*/  F2FP.F16.F32.PACK_AB R32, RZ, R97 ;  /* 0x00000061ff20723e */ /* 0x000fe200000000ff */
[----:B----4-:R-:W-:Y:S01]  /*1280*/  @P3 FMUL.FTZ R78, R33, R78 ;  /* 0x0000004e214e3220 */ /* 0x010fe20000410000 */
[----:B------:R-:W-:Y:S02]  /*1290*/  F2FP.F16.F32.PACK_AB R33, RZ, R99 ;  /* 0x00000063ff21723e */ /* 0x000fe400000000ff */
[----:B------:R-:W-:Y:S01]  /*12a0*/  F2FP.F16.F32.PACK_AB R34, RZ, R101 ;  /* 0x00000065ff22723e */ /* 0x000fe200000000ff */
[----:B------:R-:W-:Y:S01]  /*12b0*/  @P3 FFMA.FTZ R105, R78, R31, R105 ;  /* 0x0000001f4e693223 */ /* 0x000fe20000010069 */
[----:B------:R-:W-:Y:S02]  /*12c0*/  PRMT R28, R28, 0x5410, R29 ;  /* 0x000054101c1c7816 */ /* 0x000fe4000000001d */
[----:B------:R-:W-:-:S02]  /*12d0*/  PRMT R29, R30, 0x5410, R32 ;  /* 0x000054101e1d7816 */ /* 0x000fc40000000020 */
[----:B------:R-:W-:Y:S02]  /*12e0*/  F2FP.F16.F32.PACK_AB R31, RZ, R105 ;  /* 0x00000069ff1f723e */ /* 0x000fe400000000ff */
[----:B------:R-:W-:Y:S02]  /*12f0*/  PRMT R30, R33, 0x5410, R34 ;  /* 0x00005410211e7816 */ /* 0x000fe40000000022 */
[----:B------:R-:W-:Y:S01]  /*1300*/  PRMT R31, R35, 0x5410, R31 ;  /* 0x00005410231f7816 */ /* 0x000fe2000000001f */
[----:B------:R-:W-:Y:S06]  /*1310*/  BRA `(.L_x_2858) ;  /* 0x0000000000f07947 */ /* 0x000fec0003800000 */
.L_x_2857:
[----:B-1----:R-:W1:Y:S01]  /*1320*/  @P2 LDC R29, c[0x0][0x40c] ;  /* 0x00010300ff1d2b82 */ /* 0x002e620000000800 */
[--C-:B-----5:R-:W-:Y:S01]  /*1330*/  @P2 HADD2.F32 R28, -RZ, R20.reuse.H0_H0 ;  /* 0x20000014ff1c2230 */ /* 0x120fe20000004100 */
[----:B------:R-:W-:Y:S01]  /*1340*/  MOV R91, RZ ;  /* 0x000000ff005b7202 */ /* 0x000fe20000000f00 */
[----:B------:R-:W-:Y:S02]  /*1350*/  @P2 HADD2.F32 R30, -RZ, R20.H1_H1 ;  /* 0x30000014ff1e2230 */ /* 0x000fe40000004100 */
[----:B------:R-:W-:Y:S02]  /*1360*/  HFMA2 R93, -RZ, RZ, 0, 0 ;  /* 0x00000000ff5d7431 */ /* 0x000fe400000001ff */
[----:B------:R-:W-:Y:S02]  /*1370*/  @P2 HADD2.F32 R34, -RZ, R21.H1_H1 ;  /* 0x30000015ff222230 */ /* 0x000fe40000004100 */
[----:B------:R-:W-:Y:S02]  /*1380*/  HFMA2 R97, -RZ, RZ, 0, 0 ;  /* 0x00000000ff617431 */ /* 0x000fe400000001ff */
[----:B------:R-:W-:Y:S01]  /*1390*/  @P2 HADD2.F32 R33, -RZ, R56.H1_H1 ;  /* 0x30000038ff212230 */ /* 0x000fe20000004100 */
[----:B------:R-:W2:Y:S01]  /*13a0*/  @P2 LDC R31, c[0x0][0x40c] ;  /* 0x00010300ff1f2b82 */ /* 0x000ea20000000800 */
[----:B------:R-:W-:Y:S01]  /*13b0*/  MOV R95, RZ ;  /* 0x000000ff005f7202 */ /* 0x000fe20000000f00 */
[----:B------:R-:W-:Y:S01]  /*13c0*/  HFMA2 R101, -RZ, RZ, 0, 0 ;  /* 0x00000000ff657431 */ /* 0x000fe200000001ff */
[----:B------:R-:W-:Y:S01]  /*13d0*/  MOV R103, RZ ;  /* 0x000000ff00677202 */ /* 0x000fe20000000f00 */
[----:B------:R-:W-:-:S04]  /*13e0*/  HFMA2 R105, -RZ, RZ, 0, 0 ;  /* 0x00000000ff697431 */ /* 0x000fc800000001ff */
[----:B------:R-:W3:Y:S08]  /*13f0*/  @P2 LDC R35, c[0x0][0x40c] ;  /* 0x00010300ff232b82 */ /* 0x000ef00000000800 */
        /* <DEDUP_REMOVED lines=23> */
[----:B------:R-:W-:-:S02]  /*1570*/  @P2 HADD2.F32 R28, -RZ, R59.H0_H0 ;  /* 0x2000003bff1c2230 */ /* 0x000fc40000004100 */
[----:B-1----:R-:W-:Y:S01]  /*1580*/  @P2 FMUL.FTZ R30, R30, R37 ;  /* 0x000000251e1e2220 */ /* 0x002fe20000410000 */
[----:B------:R-:W-:Y:S02]  /*1590*/  @P2 HADD2.F32 R35, -RZ, R59.H1_H1 ;  /* 0x3000003bff232230 */ /* 0x000fe40000004100 */
[----:B--2---:R-:W-:Y:S01]  /*15a0*/  @P2 FMUL.FTZ R32, R32, R99 ;  /* 0x0000006320202220 */ /* 0x004fe20000410000 */
[----:B------:R-:W-:Y:S01]  /*15b0*/  MOV R99, RZ ;  /* 0x000000ff00637202 */ /* 0x000fe20000000f00 */
[----:B------:R-:W-:Y:S01]  /*15c0*/  @P2 FMUL.FTZ R99, R30, R29 ;  /* 0x0000001d1e632220 */ /* 0x000fe20000410000 */
[----:B------:R-:W-:Y:S01]  /*15d0*/  F2FP.F16.F32.PACK_AB R29, RZ, R93 ;  /* 0x0000005dff1d723e */ /* 0x000fe200000000ff */
[----:B------:R-:W-:Y:S01]  /*15e0*/  @P2 FMUL.FTZ R101, R32, R31 ;  /* 0x0000001f20652220 */ /* 0x000fe20000410000 */
[----:B------:R-:W-:Y:S02]  /*15f0*/  F2FP.F16.F32.PACK_AB R30, RZ, R95 ;  /* 0x0000005fff1e723e */ /* 0x000fe400000000ff */
[----:B------:R-:W-:Y:S01]  /*1600*/  F2FP.F16.F32.PACK_AB R31, RZ, R97 ;  /* 0x00000061ff1f723e */ /* 0x000fe200000000ff */
[----:B---3--:R-:W-:Y:S01]  /*1610*/  @P2 FMUL.FTZ R33, R33, R36 ;  /* 0x0000002421212220 */ /* 0x008fe20000410000 */
[----:B------:R-:W-:-:S03]  /*1620*/  F2FP.F16.F32.PACK_AB R32, RZ, R99 ;  /* 0x00000063ff20723e */ /* 0x000fc600000000ff */
[----:B------:R-:W-:Y:S01]  /*1630*/  @P2 FMUL.FTZ R103, R33, R28 ;  /* 0x0000001c21672220 */ /* 0x000fe20000410000 */
[----:B------:R-:W-:Y:S02]  /*1640*/  F2FP.F16.F32.PACK_AB R28, RZ, R91 ;  /* 0x0000005bff1c723e */ /* 0x000fe400000000ff */
[----:B------:R-:W-:Y:S01]  /*1650*/  F2FP.F16.F32.PACK_AB R33, RZ, R101 ;  /* 0x00000065ff21723e */ /* 0x000fe200000000ff */
[----:B----4-:R-:W-:Y:S01]  /*1660*/  @P2 FMUL.FTZ R34, R34, R111 ;  /* 0x0000006f22222220 */ /* 0x010fe20000410000 */
[----:B------:R-:W-:Y:S02]  /*1670*/  PRMT R28, R28, 0x5410, R29 ;  /* 0x000054101c1c7816 */ /* 0x000fe4000000001d */
[----:B------:R-:W-:Y:S01]  /*1680*/  PRMT R29, R30, 0x5410, R31 ;  /* 0x000054101e1d7816 */ /* 0x000fe2000000001f */
[----:B------:R-:W-:Y:S01]  /*1690*/  @P2 FMUL.FTZ R105, R34, R35 ;  /* 0x0000002322692220 */ /* 0x000fe20000410000 */
[----:B------:R-:W-:Y:S02]  /*16a0*/  F2FP.F16.F32.PACK_AB R34, RZ, R103 ;  /* 0x00000067ff22723e */ /* 0x000fe400000000ff */
[----:B------:R-:W-:-:S02]  /*16b0*/  PRMT R30, R32, 0x5410, R33 ;  /* 0x00005410201e7816 */ /* 0x000fc40000000021 */
[----:B------:R-:W-:-:S04]  /*16c0*/  F2FP.F16.F32.PACK_AB R35, RZ, R105 ;  /* 0x00000069ff23723e */ /* 0x000fc800000000ff */
[----:B------:R-:W-:-:S07]  /*16d0*/  PRMT R31, R34, 0x5410, R35 ;  /* 0x00005410221f7816 */ /* 0x000fce0000000023 */
.L_x_2858:
[----:B------:R-:W1:Y:S01]  /*16e0*/  @P2 LDC.64 R36, c[0x0][0x390] ;  /* 0x0000e400ff242b82 */ /* 0x000e620000000a00 */
[----:B------:R-:W-:Y:S01]  /*16f0*/  @P2 IADD3 R111, PT, PT, R42, 0x100, RZ ;  /* 0x000001002a6f2810 */ /* 0x000fe20007ffe0ff */
[----:B------:R-:W-:Y:S01]  /*1700*/  IMAD.WIDE.U32 R32, R109, 0x10, R2 ;  /* 0x000000106d207825 */ /* 0x000fe200078e0002 */
[----:B------:R-:W-:-:S04]  /*1710*/  @P0 IADD3 R113, PT, PT, R107, 0x100, RZ ;  /* 0x000001006b710810 */ /* 0x000fc80007ffe0ff */
[----:B------:R2:W-:Y:S01]  /*1720*/  STG.E.128 desc[UR6][R32.64], R28 ;  /* 0x0000001c20007986 */ /* 0x0005e2000c101d06 */
[----:B------:R-:W3:Y:S01]  /*1730*/  @P0 LDC.64 R34, c[0x0][0x3a0] ;  /* 0x0000e800ff220b82 */ /* 0x000ee20000000a00 */
[----:B-1----:R-:W-:-:S05]  /*1740*/  @P2 IMAD.WIDE.U32 R36, R111, 0x10, R36 ;  /* 0x000000106f242825 */ /* 0x002fca00078e0024 */
        /* <DEDUP_REMOVED lines=11> */
[----:B--2---:R-:W1:Y:S01]  /*1800*/  @P3 LDC R29, c[0x0][0x40c] ;  /* 0x00010300ff1d3b82 */ /* 0x004e620000000800 */
        /* <DEDUP_REMOVED lines=26> */
[----:B------:R-:W-:Y:S02]  /*19b0*/  @P3 HADD2.F32 R29, -RZ, R67.H1_H1 ;  /* 0x30000043ff1d3230 */ /* 0x000fe40000004100 */
        /* <DEDUP_REMOVED lines=27> */
.L_x_2859:
[----:B--2---:R-:W1:Y:S01]  /*1b70*/  @P2 LDC R29, c[0x0][0x40c] ;  /* 0x00010300ff1d2b82 */ /* 0x004e620000000800 */
        /* <DEDUP_REMOVED lines=10> */
[----:B------:R-:W-:-:S02]  /*1c20*/  MOV R115, RZ ;  /* 0x000000ff00737202 */ /* 0x000fc40000000f00 */
[----:B------:R-:W-:-:S03]  /*1c30*/  MOV R111, RZ ;  /* 0x000000ff006f7202 */ /* 0x000fc60000000f00 */
        /* <DEDUP_REMOVED lines=25> */
[----:B------:R-:W-:-:S02]  /*1dd0*/  HFMA2 R109, -RZ, RZ, 0, 0 ;  /* 0x00000000ff6d7431 */ /* 0x000fc400000001ff */
[--C-:B------:R-:W-:Y:S02]  /*1de0*/  @P2 HADD2.F32 R28, -RZ, R68.reuse.H0_H0 ;  /* 0x20000044ff1c2230 */ /* 0x100fe40000004100 */
[----:B------:R-:W-:Y:S02]  /*1df0*/  @P2 HADD2.F32 R35, -RZ, R68.H1_H1 ;  /* 0x30000044ff232230 */ /* 0x000fe40000004100 */
[----:B------:R-:W-:Y:S01]  /*1e00*/  @P2 FMUL.FTZ R113, R32, R31 ;  /* 0x0000001f20712220 */ /* 0x000fe20000410000 */
[----:B------:R-:W-:Y:S01]  /*1e10*/  F2FP.F16.F32.PACK_AB R31, RZ, R117 ;  /* 0x00000075ff1f723e */ /* 0x000fe200000000ff */
[----:B--2---:R-:W-:-:S04]  /*1e20*/  @P2 FMUL.FTZ R30, R30, R37 ;  /* 0x000000251e1e2220 */ /* 0x004fc80000410000 */
        /* <DEDUP_REMOVED lines=16> */
.L_x_2860:
[----:B------:R-:W1:Y:S01]  /*1f30*/  @P2 LDC.64 R36, c[0x0][0x390] ;  /* 0x0000e400ff242b82 */ /* 0x000e620000000a00 */
[C---:B------:R-:W-:Y:S02]  /*1f40*/  IADD3 R33, PT, PT, R107.reuse, 0x100, RZ ;  /* 0x000001006b217810 */ /* 0x040fe40007ffe0ff */
[----:B------:R-:W-:Y:S02]  /*1f50*/  @P2 IADD3 R125, PT, PT, R42, 0x180, RZ ;  /* 0x000001802a7d2810 */ /* 0x000fe40007ffe0ff */
[----:B------:R-:W-:Y:S01]  /*1f60*/  IADD3 R107, PT, PT, R107, 0x180, RZ ;  /* 0x000001806b6b7810 */ /* 0x000fe20007ffe0ff */
[----:B------:R-:W-:Y:S02]  /*1f70*/  IMAD.WIDE.U32 R32, R33, 0x10, R2 ;  /* 0x0000001021207825 */ /* 0x000fe400078e0002 */
[----:B------:R-:W2:Y:S03]  /*1f80*/  @P0 LDC.64 R34, c[0x0][0x3a0] ;  /* 0x0000e800ff220b82 */ /* 0x000ea60000000a00 */
[----:B------:R3:W-:Y:S01]  /*1f90*/  STG.E.128 desc[UR6][R32.64], R28 ;  /* 0x0000001c20007986 */ /* 0x0007e2000c101d06 */
[----:B-1----:R-:W-:-:S05]  /*1fa0*/  @P2 IMAD.WIDE.U32 R36, R125, 0x10, R36 ;  /* 0x000000107d242825 */ /* 0x002fca00078e0024 */
[----:B------:R3:W5:Y:S01]  /*1fb0*/  @P2 LDG.E.128 R20, desc[UR6][R36.64] ;  /* 0x0000000624142981 */ /* 0x000762000c1e1d00 */
[----:B--2---:R-:W-:-:S05]  /*1fc0*/  @P0 IMAD.WIDE.U32 R34, R107, 0x10, R34 ;  /* 0x000000106b220825 */ /* 0x004fca00078e0022 */
[----:B------:R3:W5:Y:S01]  /*1fd0*/  @P0 LDG.E.128 R24, desc[UR6][R34.64] ;  /* 0x0000000622180981 */ /* 0x000762000c1e1d00 */
[----:B------:R-:W-:Y:S05]  /*1fe0*/  @!P0 BRA `(.L_x_2861) ;  /* 0x0000000000f88947 */ /* 0x000fea0003800000 */
[----:B------:R-:W-:Y:S01]  /*1ff0*/  ISETP.GT.AND P0, PT, R40, RZ, PT ;  /* 0x000000ff2800720c */ /* 0x000fe20003f04270 */
[--C-:B---3-5:R-:W-:Y:S02]  /*2000*/  HADD2.F32 R37, -RZ, R24.reuse.H0_H0 ;  /* 0x20000018ff257230 */ /* 0x128fe40000004100 */
[----:B------:R-:W-:Y:S02]  /*2010*/  HADD2.F32 R125, -RZ, R24.H1_H1 ;  /* 0x30000018ff7d7230 */ /* 0x000fe40000004100 */
[--C-:B------:R-:W-:Y:S02]  /*2020*/  HADD2.F32 R36, -RZ, R25.reuse.H0_H0 ;  /* 0x20000019ff247230 */ /* 0x100fe40000004100 */
[----:B------:R-:W-:Y:S02]  /*2030*/  HADD2.F32 R40, -RZ, R25.H1_H1 ;  /* 0x30000019ff287230 */ /* 0x000fe40000004100 */
[--C-:B------:R-:W-:Y:S02]  /*2040*/  HADD2.F32 R80, -RZ, R27.reuse.H0_H0 ;  /* 0x2000001bff507230 */ /* 0x100fe40000004100 */
[----:B------:R-:W-:-:S02]  /*2050*/  HADD2.F32 R82, -RZ, R27.H1_H1 ;  /* 0x3000001bff527230 */ /* 0x000fc40000004100 */
[----:B------:R-:W1:Y:S01]  /*2060*/  @P0 LDC R29, c[0x0][0x40c] ;  /* 0x00010300ff1d0b82 */ /* 0x000e620000000800 */
[--C-:B------:R-:W-:Y:S02]  /*2070*/  @P0 HADD2.F32 R28, -RZ, R20.reuse.H0_H0 ;  /* 0x20000014ff1c0230 */ /* 0x100fe40000004100 */
[----:B------:R-:W-:-:S05]  /*2080*/  @P0 HADD2.F32 R31, -RZ, R20.H1_H1 ;  /* 0x30000014ff1f0230 */ /* 0x000fca0000004100 */
        /* <DEDUP_REMOVED lines=10> */
[----:B------:R-:W-:Y:S02]  /*2130*/  @P0 HADD2.F32 R31, -RZ, R21.H0_H0 ;  /* 0x20000015ff1f0230 */ /* 0x000fe40000004100 */
[----:B------:R-:W-:Y:S02]  /*2140*/  @P0 HADD2.F32 R30, -RZ, R22.H0_H0 ;  /* 0x20000016ff1e0230 */ /* 0x000fe40000004100 */
[----:B------:R-:W-:Y:S01]  /*2150*/  @P0 FFMA.FTZ R125, R32, R29, R125 ;  /* 0x0000001d207d0223 */ /* 0x000fe2000001007d */
[--C-:B------:R-:W-:Y:S01]  /*2160*/  @P0 HADD2.F32 R29, -RZ, R74.reuse.H1_H1 ;  /* 0x3000004aff1d0230 */ /* 0x100fe20000004100 */
[----:B------:R-:W2:Y:S01]  /*2170*/  @P0 LDC R35, c[0x0][0x40c] ;  /* 0x00010300ff230b82 */ /* 0x000ea20000000800 */
[----:B---3--:R-:W-:Y:S01]  /*2180*/  @P0 FMUL.FTZ R33, R28, R33 ;  /* 0x000000211c210220 */ /* 0x008fe20000410000 */
[----:B------:R-:W-:-:S02]  /*2190*/  @P0 HADD2.F32 R28, -RZ, R74.H0_H0 ;  /* 0x2000004aff1c0230 */ /* 0x000fc40000004100 */
[----:B------:R-:W-:Y:S02]  /*21a0*/  @P0 HADD2.F32 R32, -RZ, R22.H1_H1 ;  /* 0x30000016ff200230 */ /* 0x000fe40000004100 */
[----:B------:R-:W-:Y:S01]  /*21b0*/  @P0 FFMA.FTZ R40, R33, R29, R40 ;  /* 0x0000001d21280223 */ /* 0x000fe20000010028 */
[----:B------:R-:W-:Y:S01]  /*21c0*/  @P0 HADD2.F32 R29, -RZ, R75.H1_H1 ;  /* 0x3000004bff1d0230 */ /* 0x000fe20000004100 */
[----:B------:R-:W3:Y:S01]  /*21d0*/  @P0 LDC R78, c[0x0][0x40c] ;  /* 0x00010300ff4e0b82 */ /* 0x000ee20000000800 */
[----:B----4-:R-:W-:Y:S01]  /*21e0*/  @P0 FMUL.FTZ R31, R31, R34 ;  /* 0x000000221f1f0220 */ /* 0x010fe20000410000 */
[----:B------:R-:W-:-:S03]  /*21f0*/  @P0 HADD2.F32 R34, -RZ, R23.H1_H1 ;  /* 0x30000017ff220230 */ /* 0x000fc60000004100 */
[----:B------:R-:W-:Y:S01]  /*2200*/  @P0 FFMA.FTZ R36, R31, R28, R36 ;  /* 0x0000001c1f240223 */ /* 0x000fe20000010024 */
[----:B------:R-:W-:Y:S02]  /*2210*/  @P0 HADD2.F32 R28, -RZ, R23.H0_H0 ;  /* 0x20000017ff1c0230 */ /* 0x000fe40000004100 */
[----:B------:R-:W4:Y:S01]  /*2220*/  @P0 LDC R84, c[0x0][0x40c] ;  /* 0x00010300ff540b82 */ /* 0x000f220000000800 */
[----:B-1----:R-:W-:Y:S01]  /*2230*/  @P0 FMUL.FTZ R33, R32, R42 ;  /* 0x0000002a20210220 */ /* 0x002fe20000410000 */
[----:B------:R-:W-:Y:S02]  /*2240*/  HADD2.F32 R42, -RZ, R26.H0_H0 ;  /* 0x2000001aff2a7230 */ /* 0x000fe40000004100 */
[--C-:B------:R-:W-:Y:S02]  /*2250*/  @P0 HADD2.F32 R31, -RZ, R76.reuse.H1_H1 ;  /* 0x3000004cff1f0230 */ /* 0x100fe40000004100 */
[----:B--2---:R-:W-:Y:S01]  /*2260*/  @P0 FMUL.FTZ R35, R30, R35 ;  /* 0x000000231e230220 */ /* 0x004fe20000410000 */
[----:B------:R-:W-:-:S02]  /*2270*/  @P0 HADD2.F32 R30, -RZ, R76.H0_H0 ;  /* 0x2000004cff1e0230 */ /* 0x000fc40000004100 */
[----:B---3--:R-:W-:Y:S01]  /*2280*/  @P0 FMUL.FTZ R32, R28, R78 ;  /* 0x0000004e1c200220 */ /* 0x008fe20000410000 */
[----:B------:R-:W-:Y:S02]  /*2290*/  HADD2.F32 R78, -RZ, R26.H1_H1 ;  /* 0x3000001aff4e7230 */ /* 0x000fe40000004100 */
[----:B------:R-:W-:Y:S02]  /*22a0*/  @P0 HADD2.F32 R28, -RZ, R75.H0_H0 ;  /* 0x2000004bff1c0230 */ /* 0x000fe40000004100 */
[----:B------:R-:W-:Y:S01]  /*22b0*/  @P0 FFMA.FTZ R80, R32, R30, R80 ;  /* 0x0000001e20500223 */ /* 0x000fe20000010050 */
[----:B------:R-:W-:Y:S01]  /*22c0*/  F2FP.F16.F32.PACK_AB R30, RZ, R36 ;  /* 0x00000024ff1e723e */ /* 0x000fe200000000ff */
[----:B------:R-:W-:Y:S01]  /*22d0*/  @P0 FFMA.FTZ R78, R33, R29, R78 ;  /* 0x0000001d214e0223 */ /* 0x000fe2000001004e */
[----:B------:R-:W-:Y:S01]  /*22e0*/  F2FP.F16.F32.PACK_AB R29, RZ, R125 ;  /* 0x0000007dff1d723e */ /* 0x000fe200000000ff */
[----:B----4-:R-:W-:Y:S01]  /*22f0*/  @P0 FMUL.FTZ R34, R34, R84 ;  /* 0x0000005422220220 */ /* 0x010fe20000410000 */
[----:B------:R-:W-:Y:S01]  /*2300*/  @P0 FFMA.FTZ R42, R35, R28, R42 ;  /* 0x0000001c232a0223 */ /* 0x000fe2000001002a */
[----:B------:R-:W-:-:S02]  /*2310*/  F2FP.F16.F32.PACK_AB R28, RZ, R37 ;  /* 0x00000025ff1c723e */ /* 0x000fc400000000ff */
[----:B------:R-:W-:Y:S01]  /*2320*/  @P0 FFMA.FTZ R82, R34, R31, R82 ;  /* 0x0000001f22520223 */ /* 0x000fe20000010052 */
[----:B------:R-:W-:Y:S02]  /*2330*/  F2FP.F16.F32.PACK_AB R32, RZ, R40 ;  /* 0x00000028ff20723e */ /* 0x000fe400000000ff */
[----:B------:R-:W-:Y:S02]  /*2340*/  F2FP.F16.F32.PACK_AB R33, RZ, R42 ;  /* 0x0000002aff21723e */ /* 0x000fe400000000ff */
[----:B------:R-:W-:Y:S02]  /*2350*/  F2FP.F16.F32.PACK_AB R34, RZ, R78 ;  /* 0x0000004eff22723e */ /* 0x000fe400000000ff */
[----:B------:R-:W-:Y:S02]  /*2360*/  F2FP.F16.F32.PACK_AB R35, RZ, R80 ;  /* 0x00000050ff23723e */ /* 0x000fe400000000ff */
[----:B------:R-:W-:Y:S02]  /*2370*/  F2FP.F16.F32.PACK_AB R31, RZ, R82 ;  /* 0x00000052ff1f723e */ /* 0x000fe400000000ff */
[----:B------:R-:W-:-:S02]  /*2380*/  PRMT R28, R28, 0x5410, R29 ;  /* 0x000054101c1c7816 */ /* 0x000fc4000000001d */
[----:B------:R-:W-:Y:S02]  /*2390*/  PRMT R29, R30, 0x5410, R32 ;  /* 0x000054101e1d7816 */ /* 0x000fe40000000020 */
[----:B------:R-:W-:Y:S02]  /*23a0*/  PRMT R30, R33, 0x5410, R34 ;  /* 0x00005410211e7816 */ /* 0x000fe40000000022 */
[----:B------:R-:W-:Y:S01]  /*23b0*/  PRMT R31, R35, 0x5410, R31 ;  /* 0x00005410231f7816 */ /* 0x000fe2000000001f */
[----:B------:R-:W-:Y:S06]  /*23c0*/  BRA `(.L_x_2862) ;  /* 0x0000000000ec7947 */ /* 0x000fec0003800000 */
.L_x_2861:
[----:B---3--:R-:W1:Y:S01]  /*23d0*/  @P2 LDC R29, c[0x0][0x40c] ;  /* 0x00010300ff1d2b82 */ /* 0x008e620000000800 */
[--C-:B-----5:R-:W-:Y:S01]  /*23e0*/  @P2 HADD2.F32 R28, -RZ, R20.reuse.H0_H0 ;  /* 0x20000014ff1c2230 */ /* 0x120fe20000004100 */
[----:B------:R-:W-:Y:S01]  /*23f0*/  CS2R R36, SRZ ;  /* 0x0000000000247805 */ /* 0x000fe2000001ff00 */
[----:B------:R-:W-:Y:S02]  /*2400*/  @P2 HADD2.F32 R30, -RZ, R20.H1_H1 ;  /* 0x30000014ff1e2230 */ /* 0x000fe40000004100 */
[----:B------:R-:W-:Y:S02]  /*2410*/  HFMA2 R40, -RZ, RZ, 0, 0 ;  /* 0x00000000ff287431 */ /* 0x000fe400000001ff */
[----:B------:R-:W-:Y:S01]  /*2420*/  @P2 HADD2.F32 R34, -RZ, R21.H1_H1 ;  /* 0x30000015ff222230 */ /* 0x000fe20000004100 */
[----:B------:R-:W-:Y:S01]  /*2430*/  MOV R125, RZ ;  /* 0x000000ff007d7202 */ /* 0x000fe20000000f00 */
[----:B------:R-:W-:Y:S01]  /*2440*/  @P2 HADD2.F32 R33, -RZ, R73.H1_H1 ;  /* 0x30000049ff212230 */ /* 0x000fe20000004100 */
[----:B------:R-:W2:Y:S01]  /*2450*/  @P2 LDC R31, c[0x0][0x40c] ;  /* 0x00010300ff1f2b82 */ /* 0x000ea20000000800 */
[----:B------:R-:W-:-:S07]  /*2460*/  HFMA2 R82, -RZ, RZ, 0, 0 ;  /* 0x00000000ff527431 */ /* 0x000fce00000001ff */
        /* <DEDUP_REMOVED lines=36> */
[----:B------:R-:W-:-:S02]  /*26b0*/  MOV R80, RZ ;  /* 0x000000ff00507202 */ /* 0x000fc40000000f00 */
[----:B------:R-:W-:Y:S01]  /*26c0*/  F2FP.F16.F32.PACK_AB R32, RZ, R42 ;  /* 0x0000002aff20723e */ /* 0x000fe200000000ff */
[----:B------:R-:W-:Y:S01]  /*26d0*/  @P2 FMUL.FTZ R80, R33, R28 ;  /* 0x0000001c21502220 */ /* 0x000fe20000410000 */
[----:B------:R-:W-:Y:S02]  /*26e0*/  F2FP.F16.F32.PACK_AB R28, RZ, R37 ;  /* 0x00000025ff1c723e */ /* 0x000fe400000000ff */
[----:B------:R-:W-:Y:S01]  /*26f0*/  F2FP.F16.F32.PACK_AB R33, RZ, R78 ;  /* 0x0000004eff21723e */ /* 0x000fe200000000ff */
[----:B----4-:R-:W-:Y:S01]  /*2700*/  @P2 FMUL.FTZ R34, R34, R84 ;  /* 0x0000005422222220 */ /* 0x010fe20000410000 */
[----:B------:R-:W-:Y:S02]  /*2710*/  PRMT R28, R28, 0x5410, R29 ;  /* 0x000054101c1c7816 */ /* 0x000fe4000000001d */
[----:B------:R-:W-:Y:S01]  /*2720*/  PRMT R29, R30, 0x5410, R31 ;  /* 0x000054101e1d7816 */ /* 0x000fe2000000001f */
[----:B------:R-:W-:Y:S01]  /*2730*/  @P2 FMUL.FTZ R82, R34, R35 ;  /* 0x0000002322522220 */ /* 0x000fe20000410000 */
[----:B------:R-:W-:-:S02]  /*2740*/  F2FP.F16.F32.PACK_AB R34, RZ, R80 ;  /* 0x00000050ff22723e */ /* 0x000fc400000000ff */
[----:B------:R-:W-:Y:S02]  /*2750*/  PRMT R30, R32, 0x5410, R33 ;  /* 0x00005410201e7816 */ /* 0x000fe40000000021 */
[----:B------:R-:W-:-:S04]  /*2760*/  F2FP.F16.F32.PACK_AB R35, RZ, R82 ;  /* 0x00000052ff23723e */ /* 0x000fc800000000ff */
[----:B------:R-:W-:-:S07]  /*2770*/  PRMT R31, R34, 0x5410, R35 ;  /* 0x00005410221f7816 */ /* 0x000fce0000000023 */
.L_x_2862:
[----:B------:R-:W-:Y:S01]  /*2780*/  FADD.FTZ R32, RZ, R41 ;  /* 0x00000029ff207221 */ /* 0x000fe20000010000 */
[----:B------:R-:W1:Y:S01]  /*2790*/  S2UR UR5, SR_CgaCtaId ;  /* 0x00000000000579c3 */ /* 0x000e620000008800 */
[----:B------:R-:W-:Y:S01]  /*27a0*/  ISETP.NE.AND P0, PT, R77, RZ, PT ;  /* 0x000000ff4d00720c */ /* 0x000fe20003f05270 */
[----:B------:R-:W-:Y:S01]  /*27b0*/  UMOV UR4, 0x400 ;  /* 0x0000040000047882 */ /* 0x000fe20000000000 */
[----:B------:R-:W-:Y:S01]  /*27c0*/  FADD.FTZ R32, R32, R43 ;  /* 0x0000002b20207221 */ /* 0x000fe20000010000 */
[----:B------:R-:W-:Y:S01]  /*27d0*/  IMAD.WIDE.U32 R2, R107, 0x10, R2 ;  /* 0x000000106b027825 */ /* 0x000fe200078e0002 */
[----:B------:R-:W-:-:S03]  /*27e0*/  ISETP.GT.U32.AND P2, PT, R77, 0x3, PT ;  /* 0x000000034d00780c */ /* 0x000fc60003f44070 */
        /* <DEDUP_REMOVED lines=109> */
[----:B-1----:R-:W-:-:S05]  /*2ec0*/  FADD.FTZ R34, R33, R34 ;  /* 0x0000002221227221 */ /* 0x002fca0000010000 */
[----:B------:R-:W1:Y:S02]  /*2ed0*/  SHFL.BFLY PT, R35, R34, 0x2, 0x1f ;  /* 0x0c401f0022237f89 */ /* 0x000e6400000e0000 */
[----:B-1----:R-:W-:Y:S01]  /*2ee0*/  FADD.FTZ R35, R34, R35 ;  /* 0x0000002322237221 */ /* 0x002fe20000010000 */
[----:B------:R-:W-:-:S04]  /*2ef0*/  @!P0 SHF.R.U32.HI R34, RZ, 0x2, R0 ;  /* 0x00000002ff228819 */ /* 0x000fc80000011600 */
[----:B------:R-:W1:Y:S02]  /*2f00*/  SHFL.BFLY PT, R84, R35, 0x4, 0x1f ;  /* 0x0c801f0023547f89 */ /* 0x000e6400000e0000 */
[----:B-1----:R-:W-:-:S05]  /*2f10*/  FADD.FTZ R84, R35, R84 ;  /* 0x0000005423547221 */ /* 0x002fca0000010000 */
[----:B------:R-:W1:Y:S02]  /*2f20*/  SHFL.BFLY PT, R86, R84, 0x8, 0x1f ;  /* 0x0d001f0054567f89 */ /* 0x000e6400000e0000 */
[----:B-1----:R-:W-:Y:S01]  /*2f30*/  FADD.FTZ R86, R84, R86 ;  /* 0x0000005654567221 */ /* 0x002fe20000010000 */
[----:B------:R-:W-:Y:S02]  /*2f40*/  @!P0 LOP3.LUT R84, R34, 0x18, RZ, 0xc0, !PT ;  /* 0x0000001822548812 */ /* 0x000fe400078ec0ff */
[----:B------:R-:W-:Y:S02]  /*2f50*/  CS2R R34, SRZ ;  /* 0x0000000000227805 */ /* 0x000fe4000001ff00 */
[----:B------:R-:W1:Y:S02]  /*2f60*/  SHFL.BFLY PT, R88, R86, 0x10, 0x1f ;  /* 0x0e001f0056587f89 */ /* 0x000e6400000e0000 */
[----:B-1----:R-:W-:Y:S01]  /*2f70*/  FADD.FTZ R33, R86, R88 ;  /* 0x0000005856217221 */ /* 0x002fe20000010000 */
[----:B------:R-:W-:-:S02]  /*2f80*/  @!P2 LEA R88, R77, UR4, 0x3 ;  /* 0x000000044d58ac11 */ /* 0x000fc4000f8e18ff */
[----:B------:R-:W-:Y:S02]  /*2f90*/  MOV R86, RZ ;  /* 0x000000ff00567202 */ /* 0x000fe40000000f00 */
[----:B------:R1:W-:Y:S01]  /*2fa0*/  @!P0 STS.64 [R84+UR4], R32 ;  /* 0x0000002054008988 */ /* 0x0003e20008000a04 */
[----:B------:R-:W-:Y:S01]  /*2fb0*/  @!P2 MOV R86, 0x400 ;  /* 0x000004000056a802 */ /* 0x000fe20000000f00 */
[----:B------:R-:W-:Y:S03]  /*2fc0*/  BAR.SYNC.DEFER_BLOCKING 0x0 ;  /* 0x0000000000007b1d */ /* 0x000fe60000010000 */
[-C--:B------:R-:W-:Y:S02]  /*2fd0*/  I2FP.F32.U32 R3, R86.reuse ;  /* 0x0000005600037245 */ /* 0x080fe40000201000 */
[----:B------:R-:W-:Y:S01]  /*2fe0*/  ISETP.NE.AND P0, PT, R0, RZ, PT ;  /* 0x000000ff0000720c */ /* 0x000fe20003f05270 */
[----:B------:R-:W2:Y:S02]  /*2ff0*/  SHFL.DOWN PT, R107, R86, 0x2, 0x1f ;  /* 0x08401f00566b7f89 */ /* 0x000ea400000e0000 */
[----:B-1----:R-:W0:Y:S02]  /*3000*/  LDC R32, c[0x0][0x448] ;  /* 0x00011200ff207b82 */ /* 0x002e240000000800 */
[----:B------:R-:W-:Y:S01]  /*3010*/  @!P2 LDS.64 R34, [R88] ;  /* 0x000000005822a984 */ /* 0x000fe20000000a00 */
[----:B--2---:R-:W-:-:S02]  /*3020*/  IADD3 R94, PT, PT, R107, R86, RZ ;  /* 0x000000566b5e7210 */ /* 0x004fc40007ffe0ff */
[----:B------:R-:W-:Y:S02]  /*3030*/  I2FP.F32.S32 R107, R107 ;  /* 0x0000006b006b7245 */ /* 0x000fe40000201400 */
[----:B------:R-:W-:Y:S01]  /*3040*/  I2FP.F32.S32 R96, R94 ;  /* 0x0000005e00607245 */ /* 0x000fe20000201400 */
[----:B------:R-:W1:Y:S03]  /*3050*/  SHFL.DOWN PT, R31, R94, 0x1, 0x1f ;  /* 0x08201f005e1f7f89 */ /* 0x000e6600000e0000 */
[----:B------:R-:W2:Y:S01]  /*3060*/  MUFU.RCP R2, R96 ;  /* 0x0000006000027308 */ /* 0x000ea20000001000 */
[-C--:B-1----:R-:W-:Y:S02]  /*3070*/  IADD3 R94, PT, PT, R94, R31.reuse, RZ ;  /* 0x0000001f5e5e7210 */ /* 0x082fe40007ffe0ff */
        /* <DEDUP_REMOVED lines=19> */
[C---:B------:R-:W-:Y:S02]  /*31b0*/  FFMA.FTZ R33, R96.reuse, R29, R33 ;  /* 0x0000001d60217223 */ /* 0x040fe40000010021 */
[----:B------:R-:W1:Y:S01]  /*31c0*/  @!P0 LDC.64 R28, c[0x0][0x3c0] ;  /* 0x0000f000ff1c8b82 */ /* 0x000e620000000a00 */
[----:B------:R-:W-:Y:S01]  /*31d0*/  FMUL.FTZ R96, R96, R3 ;  /* 0x0000000360607220 */ /* 0x000fe20000410000 */
[----:B----4-:R-:W-:Y:S01]  /*31e0*/  FMUL.FTZ R33, R94, R33 ;  /* 0x000000215e217220 */ /* 0x010fe20000410000 */
[----:B--2---:R-:W-:Y:S02]  /*31f0*/  FADD.FTZ R3, R35, R2 ;  /* 0x0000000223037221 */ /* 0x004fe40000010000 */
[----:B------:R-:W-:-:S03]  /*3200*/  FMUL.FTZ R96, R96, R31 ;  /* 0x0000001f60607220 */ /* 0x000fc60000410000 */
[----:B------:R-:W2:Y:S01]  /*3210*/  SHFL.IDX PT, R33, R33, RZ, 0x1f ;  /* 0x00001fff21217589 */ /* 0x000ea200000e0000 */
[----:B------:R-:W-:Y:S02]  /*3220*/  FFMA.FTZ R96, R94, R96, R3 ;  /* 0x000000605e607223 */ /* 0x000fe40000010003 */
[----:B------:R-:W3:Y:S03]  /*3230*/  @!P0 LDC.64 R2, c[0x0][0x3c8] ;  /* 0x0000f200ff028b82 */ /* 0x000ee60000000a00 */
[----:B------:R-:W0:Y:S01]  /*3240*/  SHFL.IDX PT, R35, R96, RZ, 0x1f ;  /* 0x00001fff60237589 */ /* 0x000e2200000e0000 */
[----:B-1----:R-:W-:-:S04]  /*3250*/  @!P0 IMAD.WIDE R28, R66, 0x4, R28 ;  /* 0x00000004421c8825 */ /* 0x002fc800078e021c */
[----:B--2---:R-:W-:Y:S01]  /*3260*/  FMUL.FTZ R30, R33, R33 ;  /* 0x00000021211e7220 */ /* 0x004fe20000410000 */
[----:B------:R1:W-:Y:S01]  /*3270*/  @!P0 STG.E desc[UR6][R28.64], R33 ;  /* 0x000000211c008986 */ /* 0x0003e2000c101906 */
[----:B---3--:R-:W-:-:S03]  /*3280*/  @!P0 IMAD.WIDE R2, R66, 0x4, R2 ;  /* 0x0000000442028825 */ /* 0x008fc600078e0202 */
[----:B------:R-:W-:Y:S01]  /*3290*/  FSEL R31, R30, RZ, P1 ;  /* 0x000000ff1e1f7208 */ /* 0x000fe20000800000 */
[----:B0-----:R-:W-:-:S04]  /*32a0*/  FFMA.FTZ R30, R35, UR10, R32 ;  /* 0x0000000a231e7c23 */ /* 0x001fc80008010020 */
[----:B------:R-:W-:-:S06]  /*32b0*/  FADD.FTZ R31, R30, R31 ;  /* 0x0000001f1e1f7221 */ /* 0x000fcc0000010000 */
[----:B------:R-:W0:Y:S02]  /*32c0*/  MUFU.RSQ R31, R31 ;  /* 0x0000001f001f7308 */ /* 0x000e240000001400 */
[----:B0-----:R1:W-:Y:S01]  /*32d0*/  @!P0 STG.E desc[UR6][R2.64], R31 ;  /* 0x0000001f02008986 */ /* 0x0013e2000c101906 */
[----:B------:R-:W-:-:S13]  /*32e0*/  ISETP.GE.AND P0, PT, R38, 0x1, PT ;  /* 0x000000012600780c */ /* 0x000fda0003f06270 */
[----:B-1----:R-:W-:Y:S05]  /*32f0*/  @!P0 BRA `(.L_x_2863) ;  /* 0x0000000c00088947 */ /* 0x002fea0003800000 */
[----:B------:R-:W-:Y:S02]  /*3300*/  IADD3 R38, PT, PT, R38, -0x1, RZ ;  /* 0xffffffff26267810 */ /* 0x000fe40007ffe0ff */
[----:B------:R-:W-:-:S03]  /*3310*/  FSEL R2, R33, RZ, !P1 ;  /* 0x000000ff21027208 */ /* 0x000fc60004800000 */
[----:B------:R-:W-:Y:S02]  /*3320*/  IMAD R39, R38, R39, RZ ;  /* 0x0000002726277224 */ /* 0x000fe400078e02ff */
        /* <DEDUP_REMOVED lines=64> */
[----:B------:R-:W-:-:S02]  /*3730*/  HADD2.F32 R31, -RZ, R44.H0_H0 ;  /* 0x2000002cff1f7230 */ /* 0x000fc40000004100 */
[----:B------:R-:W-:Y:S02]  /*3740*/  HADD2.F32 R95, -RZ, R16.H0_H0 ;  /* 0x20000010ff5f7230 */ /* 0x000fe40000004100 */
[----:B------:R-:W-:Y:S02]  /*3750*/  HADD2.F32 R98, -RZ, R45.H0_H0 ;  /* 0x2000002dff627230 */ /* 0x000fe40000004100 */
[----:B------:R-:W-:Y:S02]  /*3760*/  HADD2.F32 R100, -RZ, R17.H0_H0 ;  /* 0x20000011ff647230 */ /* 0x000fe40000004100 */
[----:B------:R-:W-:Y:S01]  /*3770*/  FFMA.FTZ R28, R28, R31, R95 ;  /* 0x0000001f1c1c7223 */ /* 0x000fe2000001005f */
[----:B------:R-:W-:Y:S02]  /*3780*/  HADD2.F32 R94, -RZ, R44.H1_H1 ;  /* 0x3000002cff5e7230 */ /* 0x000fe40000004100 */
[----:B------:R-:W-:Y:S02]  /*3790*/  HADD2.F32 R96, -RZ, R16.H1_H1 ;  /* 0x30000010ff607230 */ /* 0x000fe40000004100 */
[----:B------:R-:W-:Y:S01]  /*37a0*/  FFMA.FTZ R29, R29, R98, R100 ;  /* 0x000000621d1d7223 */ /* 0x000fe20000010064 */
[----:B------:R-:W-:-:S02]  /*37b0*/  HADD2.F32 R97, -RZ, R45.H1_H1 ;  /* 0x3000002dff617230 */ /* 0x000fc40000004100 */
[----:B------:R-:W-:Y:S02]  /*37c0*/  HADD2.F32 R99, -RZ, R17.H1_H1 ;  /* 0x30000011ff637230 */ /* 0x000fe40000004100 */
[----:B------:R-:W-:Y:S01]  /*37d0*/  FFMA.FTZ R33, R33, R94, R96 ;  /* 0x0000005e21217223 */ /* 0x000fe20000010060 */
[----:B------:R-:W-:Y:S02]  /*37e0*/  HADD2.F32 R31, -RZ, R47.H0_H0 ;  /* 0x2000002fff1f7230 */ /* 0x000fe40000004100 */
[----:B------:R-:W-:Y:S02]  /*37f0*/  HADD2.F32 R95, -RZ, R19.H0_H0 ;  /* 0x20000013ff5f7230 */ /* 0x000fe40000004100 */
[----:B------:R-:W-:Y:S01]  /*3800*/  FFMA.FTZ R32, R32, R97, R99 ;  /* 0x0000006120207223 */ /* 0x000fe20000010063 */
[----:B------:R-:W-:Y:S01]  /*3810*/  HADD2.F32 R98, -RZ, R52.H0_H0 ;  /* 0x20000034ff627230 */ /* 0x000fe20000004100 */
[----:B------:R-:W-:Y:S01]  /*3820*/  F2FP.F16.F32.PACK_AB R28, R33, R28 ;  /* 0x0000001c211c723e */ /* 0x000fe200000000ff */
[----:B------:R-:W-:-:S02]  /*3830*/  HADD2.F32 R100, -RZ, R12.H0_H0 ;  /* 0x2000000cff647230 */ /* 0x000fc40000004100 */
[----:B------:R-:W-:Y:S01]  /*3840*/  FFMA.FTZ R31, R36, R31, R95 ;  /* 0x0000001f241f7223 */ /* 0x000fe2000001005f */
[----:B------:R-:W-:Y:S01]  /*3850*/  HADD2.F32 R94, -RZ, R46.H1_H1 ;  /* 0x3000002eff5e7230 */ /* 0x000fe20000004100 */
[----:B------:R-:W-:Y:S01]  /*3860*/  F2FP.F16.F32.PACK_AB R29, R32, R29 ;  /* 0x0000001d201d723e */ /* 0x000fe200000000ff */
[----:B------:R-:W-:Y:S02]  /*3870*/  HADD2.F32 R96, -RZ, R18.H1_H1 ;  /* 0x30000012ff607230 */ /* 0x000fe40000004100 */
        /* <DEDUP_REMOVED lines=18> */
[----:B------:R-:W-:Y:S01]  /*39a0*/  HADD2.F32 R97, -RZ, R54.H0_H0 ;  /* 0x20000036ff617230 */ /* 0x000fe20000004100 */
[----:B------:R-:W-:Y:S01]  /*39b0*/  F2FP.F16.F32.PACK_AB R30, R35, R30 ;  /* 0x0000001e231e723e */ /* 0x000fe200000000ff */
[----:B------:R-:W-:Y:S02]  /*39c0*/  HADD2.F32 R99, -RZ, R14.H0_H0 ;  /* 0x2000000eff637230 */ /* 0x000fe40000004100 */
[----:B------:R-:W-:Y:S01]  /*39d0*/  FFMA.FTZ R41, R41, R94, R96 ;  /* 0x0000005e29297223 */ /* 0x000fe20000010060 */
[----:B------:R-:W-:-:S02]  /*39e0*/  HADD2.F32 R98, -RZ, R54.H1_H1 ;  /* 0x30000036ff627230 */ /* 0x000fc40000004100 */
[----:B------:R-:W-:Y:S02]  /*39f0*/  HADD2.F32 R100, -RZ, R14.H1_H1 ;  /* 0x3000000eff647230 */ /* 0x000fe40000004100 */
[----:B------:R-:W-:Y:S01]  /*3a00*/  FFMA.FTZ R84, R84, R97, R99 ;  /* 0x0000006154547223 */ /* 0x000fe20000010063 */
[----:B------:R-:W-:Y:S01]  /*3a10*/  HADD2.F32 R101, -RZ, R55.H0_H0 ;  /* 0x20000037ff657230 */ /* 0x000fe20000004100 */
[----:B------:R-:W-:Y:S01]  /*3a20*/  F2FP.F16.F32.PACK_AB R33, R41, R38 ;  /* 0x000000262921723e */ /* 0x000fe200000000ff */
[----:B------:R-:W-:Y:S02]  /*3a30*/  HADD2.F32 R103, -RZ, R15.H0_H0 ;  /* 0x2000000fff677230 */ /* 0x000fe40000004100 */
[----:B------:R-:W-:Y:S01]  /*3a40*/  FFMA.FTZ R91, R91, R98, R100 ;  /* 0x000000625b5b7223 */ /* 0x000fe20000010064 */
[----:B------:R-:W-:Y:S02]  /*3a50*/  HADD2.F32 R93, -RZ, R55.H1_H1 ;  /* 0x30000037ff5d7230 */ /* 0x000fe40000004100 */
[----:B------:R-:W-:-:S02]  /*3a60*/  HADD2.F32 R95, -RZ, R15.H1_H1 ;  /* 0x3000000fff5f7230 */ /* 0x000fc40000004100 */
[----:B------:R-:W-:Y:S01]  /*3a70*/  FFMA.FTZ R92, R92, R101, R103 ;  /* 0x000000655c5c7223 */ /* 0x000fe20000010067 */
[----:B------:R-:W-:Y:S02]  /*3a80*/  HADD2.F32 R94, -RZ, R60.H1_H1 ;  /* 0x3000003cff5e7230 */ /* 0x000fe40000004100 */
        /* <DEDUP_REMOVED lines=9> */
[----:B------:R-:W-:Y:S02]  /*3b20*/  HADD2.F32 R101, -RZ, R61.H1_H1 ;  /* 0x3000003dff657230 */ /* 0x000fe40000004100 */
        /* <DEDUP_REMOVED lines=16> */
[--C-:B------:R-:W-:Y:S01]  /*3c30*/  HADD2.F32 R99, -RZ, R69.reuse.H0_H0 ;  /* 0x20000045ff637230 */ /* 0x100fe20000004100 */
[----:B------:R-:W-:Y:S01]  /*3c40*/  F2FP.F16.F32.PACK_AB R38, R86, R87 ;  /* 0x000000575626723e */ /* 0x000fe200000000ff */
[--C-:B------:R-:W-:Y:S02]  /*3c50*/  HADD2.F32 R101, -RZ, R4.reuse.H0_H0 ;  /* 0x20000004ff657230 */ /* 0x100fe40000004100 */
[----:B------:R-:W-:Y:S01]  /*3c60*/  FFMA.FTZ R95, R83, R100, R102 ;  /* 0x00000064535f7223 */ /* 0x000fe20000010066 */
[----:B------:R-:W-:Y:S02]  /*3c70*/  HADD2.F32 R90, -RZ, R69.H1_H1 ;  /* 0x30000045ff5a7230 */ /* 0x000fe40000004100 */
[----:B------:R-:W-:Y:S02]  /*3c80*/  HADD2.F32 R96, -RZ, R4.H1_H1 ;  /* 0x30000004ff607230 */ /* 0x000fe40000004100 */
[----:B------:R-:W-:Y:S01]  /*3c90*/  FFMA.FTZ R85, R82, R99, R101 ;  /* 0x0000006352557223 */ /* 0x000fe20000010065 */
[----:B------:R-:W-:Y:S01]  /*3ca0*/  HADD2.F32 R97, -RZ, R70.H0_H0 ;  /* 0x20000046ff617230 */ /* 0x000fe20000004100 */
[----:B------:R-:W0:Y:S01]  /*3cb0*/  LDC.64 R82, c[0x0][0x428] ;  /* 0x00010a00ff527b82 */ /* 0x000e220000000a00 */
[----:B------:R-:W-:-:S02]  /*3cc0*/  HADD2.F32 R99, -RZ, R5.H0_H0 ;  /* 0x20000005ff637230 */ /* 0x000fc40000004100 */
[----:B------:R-:W-:Y:S01]  /*3cd0*/  FFMA.FTZ R90, R81, R90, R96 ;  /* 0x0000005a515a7223 */ /* 0x000fe20000010060 */
[----:B------:R-:W-:Y:S02]  /*3ce0*/  HADD2.F32 R98, -RZ, R70.H1_H1 ;  /* 0x30000046ff627230 */ /* 0x000fe40000004100 */
[----:B------:R-:W-:Y:S02]  /*3cf0*/  HADD2.F32 R100, -RZ, R5.H1_H1 ;  /* 0x30000005ff647230 */ /* 0x000fe40000004100 */
[----:B------:R-:W-:Y:S01]  /*3d00*/  FFMA.FTZ R96, R80, R97, R99 ;  /* 0x0000006150607223 */ /* 0x000fe20000010063 */
[--C-:B------:R-:W-:Y:S01]  /*3d10*/  HADD2.F32 R81, -RZ, R71.reuse.H0_H0 ;  /* 0x20000047ff517230 */ /* 0x100fe20000004100 */
[----:B------:R-:W-:Y:S01]  /*3d20*/  SHF.R.S32.HI R80, RZ, 0x1f, R39 ;  /* 0x0000001fff507819 */ /* 0x000fe20000011427 */
[--C-:B------:R-:W-:Y:S02]  /*3d30*/  HADD2.F32 R99, -RZ, R6.reuse.H0_H0 ;  /* 0x20000006ff637230 */ /* 0x100fe40000004100 */
[----:B------:R-:W-:Y:S01]  /*3d40*/  FFMA.FTZ R97, R79, R98, R100 ;  /* 0x000000624f617223 */ /* 0x000fe20000010064 */
[----:B------:R-:W-:Y:S01]  /*3d50*/  HADD2.F32 R100, -RZ, R71.H1_H1 ;  /* 0x30000047ff647230 */ /* 0x000fe20000004100 */
[----:B------:R-:W-:Y:S01]  /*3d60*/  LEA.HI R39, R80, R39, RZ, 0x3 ;  /* 0x0000002750277211 */ /* 0x000fe200078f18ff */
[----:B------:R-:W-:-:S02]  /*3d70*/  HADD2.F32 R102, -RZ, R6.H1_H1 ;  /* 0x30000006ff667230 */ /* 0x000fc40000004100 */
[----:B------:R-:W-:Y:S01]  /*3d80*/  FFMA.FTZ R98, R78, R81, R99 ;  /* 0x000000514e627223 */ /* 0x000fe20000010063 */
[--C-:B------:R-:W-:Y:S01]  /*3d90*/  HADD2.F32 R79, -RZ, R72.reuse.H0_H0 ;  /* 0x20000048ff4f7230 */ /* 0x100fe20000004100 */
[----:B------:R-:W-:Y:S01]  /*3da0*/  LEA.HI.SX32 R39, R39, R0, 0x1d ;  /* 0x0000000027277211 */ /* 0x000fe200078feaff */
[--C-:B------:R-:W-:Y:S02]  /*3db0*/  HADD2.F32 R81, -RZ, R7.reuse.H0_H0 ;  /* 0x20000007ff517230 */ /* 0x100fe40000004100 */
[----:B------:R-:W-:Y:S01]  /*3dc0*/  FFMA.FTZ R101, R3, R100, R102 ;  /* 0x0000006403657223 */ /* 0x000fe20000010066 */
[----:B------:R-:W-:Y:S01]  /*3dd0*/  HADD2.F32 R3, -RZ, R72.H1_H1 ;  /* 0x30000048ff037230 */ /* 0x000fe20000004100 */
[C---:B------:R-:W-:Y:S01]  /*3de0*/  IADD3 R99, PT, PT, R39.reuse, 0x180, RZ ;  /* 0x0000018027637810 */ /* 0x040fe20007ffe0ff */
[----:B------:R-:W-:Y:S02]  /*3df0*/  HADD2.F32 R103, -RZ, R7.H1_H1 ;  /* 0x30000007ff677230 */ /* 0x000fe40000004100 */
[----:B------:R-:W-:Y:S01]  /*3e00*/  FFMA.FTZ R100, R2, R79, R81 ;  /* 0x0000004f02647223 */ /* 0x000fe20000010051 */
[----:B------:R-:W-:-:S02]  /*3e10*/  IADD3 R79, PT, PT, R39, 0x80, RZ ;  /* 0x00000080274f7810 */ /* 0x000fc40007ffe0ff */
[C---:B------:R-:W-:Y:S01]  /*3e20*/  IADD3 R81, PT, PT, R39.reuse, 0x100, RZ ;  /* 0x0000010027517810 */ /* 0x040fe20007ffe0ff */
[----:B------:R-:W-:Y:S01]  /*3e30*/  FFMA.FTZ R103, R34, R3, R103 ;  /* 0x0000000322677223 */ /* 0x000fe20000010067 */
[--C-:B0-----:R-:W-:Y:S01]  /*3e40*/  IMAD.WIDE.U32 R2, R39, 0x10, R82.reuse ;  /* 0x0000001027027825 */ /* 0x101fe200078e0052 */
[----:B------:R-:W-:Y:S02]  /*3e50*/  F2FP.F16.F32.PACK_AB R34, R91, R84 ;  /* 0x000000545b22723e */ /* 0x000fe400000000ff */
        /* <DEDUP_REMOVED lines=9> */
[----:B------:R-:W-:-:S02]  /*3ef0*/  IMAD.WIDE.U32 R82, R99, 0x10, R82 ;  /* 0x0000001063527825 */ /* 0x000fc400078e0052 */
[----:B------:R0:W-:Y:S04]  /*3f00*/  STG.E.128 desc[UR6][R80.64], R36 ;  /* 0x0000002450007986 */ /* 0x0001e8000c101d06 */
[----:B------:R0:W-:Y:S02]  /*3f10*/  STG.E.128 desc[UR6][R82.64], R40 ;  /* 0x0000002852007986 */ /* 0x0001e4000c101d06 */
.L_x_2863:
[----:B0-----:R-:W0:Y:S01]  /*3f20*/  LDC.64 R2, c[0x0][0x380] ;  /* 0x0000e000ff027b82 */ /* 0x001e220000000a00 */
[----:B------:R-:W-:Y:S01]  /*3f30*/  UPLOP3.LUT UP0, UPT, UPT, UPT, UP0, 0x40, 0x4 ;  /* 0x000000000004789c */ /* 0x000fe20003f0e800 */
[----:B0-----:R-:W-:-:S04]  /*3f40*/  IADD3 R66, PT, PT, R66, R2, RZ ;  /* 0x0000000242427210 */ /* 0x001fc80007ffe0ff */
[----:B------:R-:W-:-:S13]  /*3f50*/  ISETP.GE.AND P0, PT, R66, R3, PT ;  /* 0x000000034200720c */ /* 0x000fda0003f06270 */
[----:B------:R-:W-:Y:S05]  /*3f60*/  @!P0 BRA `(.L_x_2864) ;  /* 0xffffffc400508947 */ /* 0x000fea000383ffff */
[----:B------:R-:W-:Y:S05]  /*3f70*/  EXIT ;  /* 0x000000000000794d */ /* 0x000fea0003800000 */
.L_x_2865:
        /* <DEDUP_REMOVED lines=16> */
.L_x_27221:


//--------------------- .text._ZN10layer_norm13ln_fwd_kernelINS_13Kernel_traitsI6__halfS2_S2_S2_fjLj4096ELj1ELj1ELj4ELj16ENS_18Kernel_traits_baseILj4096ES2_S2_S2_S2_fjLj128EEEEELb1ELb0ELb0ELb0EEEvNS_9FwdParamsE --------------------------
	.section	.text._ZN10layer_norm13ln_fwd_kernelINS_13Kernel_traitsI6__halfS2_S2_S2_fjLj4096ELj1ELj1ELj4ELj16ENS_18Kernel_traits_baseILj4096ES2_S2_S2_S2_fjLj128EEEEELb1ELb0ELb0ELb0EEEvNS_9FwdParamsE,"ax",@progbits
	.align	128
        .global         _ZN10layer_norm13ln_fwd_kernelINS_13Kernel_traitsI6__halfS2_S2_S2_fjLj4096ELj1ELj1ELj4ELj16ENS_18Kernel_traits_baseILj4096ES2_S2_S2_S2_fjLj128EEEEELb1ELb0ELb0ELb0EEEvNS_9FwdParamsE
        .type           _ZN10layer_norm13ln_fwd_kernelINS_13Kernel_traitsI6__halfS2_S2_S2_fjLj4096ELj1ELj1ELj4ELj16ENS_18Kernel_traits_baseILj4096ES2_S2_S2_S2_fjLj128EEEEELb1ELb0ELb0ELb0EEEvNS_9FwdParamsE,@function
        .size           _ZN10layer_norm13ln_fwd_kernelINS_13Kernel_traitsI6__halfS2_S2_S2_fjLj4096ELj1ELj1ELj4ELj16ENS_18Kernel_traits_baseILj4096ES2_S2_S2_S2_fjLj128EEEEELb1ELb0ELb0ELb0EEEvNS_9FwdParamsE,(.L_x_27222 - _ZN10layer_norm13ln_fwd_kernelINS_13Kernel_traitsI6__halfS2_S2_S2_fjLj4096ELj1ELj1ELj4ELj16ENS_18Kernel_traits_baseILj4096ES2_S2_S2_S2_fjLj128EEEEELb1ELb0ELb0ELb0EEEvNS_9FwdParamsE)
        .other          _ZN10layer_norm13ln_fwd_kernelINS_13Kernel_traitsI6__halfS2_S2_S2_fjLj4096ELj1ELj1ELj4ELj16ENS_18Kernel_traits_baseILj4096ES2_S2_S2_S2_fjLj128EEEEELb1ELb0ELb0ELb0EEEvNS_9FwdParamsE,@"STO_CUDA_ENTRY STV_DEFAULT"
_ZN10layer_norm13ln_fwd_kernelINS_13Kernel_traitsI6__halfS2_S2_S2_fjLj4096ELj1ELj1ELj4ELj16ENS_18Kernel_traits_baseILj4096ES2_S2_S2_S2_fjLj128EEEEELb1ELb0ELb0ELb0EEEvNS_9FwdParamsE:
.text._ZN10layer_norm13ln_fwd_kernelINS_13Kernel_traitsI6__halfS2_S2_S2_fjLj4096ELj1ELj1ELj4ELj16ENS_18Kernel_traits_baseILj4096ES2_S2_S2_S2_fjLj128EEEEELb1ELb0ELb0ELb0EEEvNS_9FwdParamsE:
[----:B------:R-:W-:Y:S01]  /*0000*/  LDC R1, c[0x0][0x37c] ;  /* 0x0000df00ff017b82 */ /* 0x000fe20000000800 */
[----:B------:R-:W0:Y:S07]  /*0010*/  LDCU.U8 UR4, c[0x0][0x464] ;  /* 0x00008c80ff0477ac */ /* 0x000e2e0008000000 */
[----:B------:R-:W1:Y:S01]  /*0020*/  LDC R9, c[0x0][0x45c] ;  /* 0x00011700ff097b82 */ /* 0x000e620000000800 */
[----:B------:R-:W2:Y:S01]  /*0030*/  LDCU.64 UR8, c[0x0][0x450] ;  /* 0x00008a00ff0877ac */ /* 0x000ea20008000a00 */
[----:B------:R-:W3:Y:S06]  /*0040*/  LDCU.64 UR6, c[0x0][0x358] ;  /* 0x00006b00ff0677ac */ /* 0x000eec0008000a00 */
[----:B------:R-:W4:Y:S01]  /*0050*/  LDC R4, c[0x0][0x458] ;  /* 0x00011600ff047b82 */ /* 0x000f220000000800 */
[----:B------:R-:W5:Y:S07]  /*0060*/  S2R R16, SR_TID.X ;  /* 0x0000000000107919 */ /* 0x000f6e0000002100 */
[----:B------:R-:W5:Y:S01]  /*0070*/  LDC R13, c[0x0][0x388] ;  /* 0x0000e200ff0d7b82 */ /* 0x000f620000000800 */
[----:B0-----:R-:W-:Y:S01]  /*0080*/  ISETP.NE.AND P0, PT, RZ, UR4, PT ;  /* 0x00000004ff007c0c */ /* 0x001fe2000bf05270 */
[----:B------:R-:W0:Y:S01]  /*0090*/  LDCU.64 UR4, c[0x0][0x438] ;  /* 0x00008700ff0477ac */ /* 0x000e220008000a00 */
[----:B--2---:R-:W-:-:S02]  /*00a0*/  IMAD.U32 R2, RZ, RZ, UR8 ;  /* 0x00000008ff027e24 */ /* 0x004fc4000f8e00ff */
[----:B------:R-:W-:-:S09]  /*00b0*/  IMAD.U32 R3, RZ, RZ, UR9 ;  /* 0x00000009ff037e24 */ /* 0x000fd2000f8e00ff */
[----:B-1----:R-:W-:Y:S01]  /*00c0*/  @P0 MOV R5, R9 ;  /* 0x0000000900050202 */ /* 0x002fe20000000f00 */
[----:B---3--:R-:W2:Y:S01]  /*00d0*/  @P0 LDG.E.64 R2, desc[UR6][R2.64] ;  /* 0x0000000602020981 */ /* 0x008ea2000c1e1b00 */
[----:B------:R-:W1:Y:S03]  /*00e0*/  @P0 LDC R11, c[0x0][0x460] ;  /* 0x00011800ff0b0b82 */ /* 0x000e660000000800 */
[----:B----4-:R-:W1:Y:S01]  /*00f0*/  @P0 LDG.E.64 R6, desc[UR6][R4.64] ;  /* 0x0000000604060981 */ /* 0x010e62000c1e1b00 */
[----:B0-----:R-:W-:Y:S01]  /*0100*/  UISETP.NE.U32.AND UP0, UPT, UR4, URZ, UPT ;  /* 0x000000ff0400728c */ /* 0x001fe2000bf05070 */
[----:B------:R-:W-:Y:S03]  /*0110*/  BSSY.RECONVERGENT B0, `(.L_x_2866) ;  /* 0x0000067000007945 */ /* 0x000fe60003800200 */
[----:B------:R-:W0:Y:S01]  /*0120*/  S2UR UR10, SR_CTAID.X ;  /* 0x00000000000a79c3 */ /* 0x000e220000002500 */
[----:B-----5:R-:W-:Y:S01]  /*0130*/  SHF.R.S32.HI R0, RZ, 0x1f, R13 ;  /* 0x0000001fff007819 */ /* 0x020fe2000001140d */
[----:B------:R-:W-:-:S03]  /*0140*/  UISETP.NE.AND.EX UP0, UPT, UR5, URZ, UPT, UP0 ;  /* 0x000000ff0500728c */ /* 0x000fc6000bf05300 */
[----:B------:R-:W-:Y:S02]  /*0150*/  LEA.HI R0, R0, R13, RZ, 0x3 ;  /* 0x0000000d00007211 */ /* 0x000fe400078f18ff */
[C---:B------:R-:W-:Y:S01]  /*0160*/  LOP3.LUT R13, R16.reuse, 0x1f, RZ, 0xc0, !PT ;  /* 0x0000001f100d7812 */ /* 0x040fe200078ec0ff */
[----:B------:R-:W0:Y:S01]  /*0170*/  LDC R17, c[0x0][0x360] ;  /* 0x0000d800ff117b82 */ /* 0x000e220000000800 */
[----:B------:R-:W-:Y:S01]  /*0180*/  SHF.R.S32.HI R0, RZ, 0x3, R0 ;  /* 0x00000003ff007819 */ /* 0x000fe20000011400 */
[----:B0-----:R-:W-:Y:S01]  /*0190*/  IMAD R14, R17, UR10, R16 ;  /* 0x0000000a110e7c24 */ /* 0x001fe2000f8e0210 */
[----:B--2---:R-:W-:Y:S02]  /*01a0*/  @P0 R2UR UR9, R3 ;  /* 0x00000000030902ca */ /* 0x004fe400000e0000 */
[----:B------:R-:W-:Y:S02]  /*01b0*/  LOP3.LUT R3, R16, 0x60, RZ, 0xc0, !PT ;  /* 0x0000006010037812 */ /* 0x000fe400078ec0ff */
[----:B------:R-:W-:-:S02]  /*01c0*/  @P0 R2UR UR8, R2 ;  /* 0x00000000020802ca */ /* 0x000fc400000e0000 */
[----:B-1----:R-:W-:Y:S02]  /*01d0*/  @P0 IADD3 R4, P1, PT, R6, R11, RZ ;  /* 0x0000000b06040210 */ /* 0x002fe40007f3e0ff */
[----:B------:R-:W-:-:S03]  /*01e0*/  LOP3.LUT R15, R3, 0x1f, R16, 0xf8, !PT ;  /* 0x0000001f030f7812 */ /* 0x000fc600078ef810 */
[----:B------:R-:W-:Y:S01]  /*01f0*/  @P0 IMAD.X R9, RZ, RZ, R7, P1 ;  /* 0x000000ffff090224 */ /* 0x000fe200008e0607 */
[----:B------:R-:W-:Y:S01]  /*0200*/  LOP3.LUT R5, R15, 0x7f, RZ, 0x3c, !PT ;  /* 0x0000007f0f057812 */ /* 0x000fe200078e3cff */
[----:B------:R-:W-:Y:S02]  /*0210*/  UIADD3 UR17, UPT, UPT, UR9, -0x4498517b, URZ ;  /* 0xbb67ae8509117890 */ /* 0x000fe4000fffe0ff */
[----:B------:R-:W-:Y:S01]  /*0220*/  UIADD3 UR19, UPT, UPT, UR9, 0x76cf5d0a, URZ ;  /* 0x76cf5d0a09137890 */ /* 0x000fe2000fffe0ff */
[----:B------:R-:W-:Y:S01]  /*0230*/  SHF.R.U64 R11, R4, 0x2, R9 ;  /* 0x00000002040b7819 */ /* 0x000fe20000001209 */
[----:B------:R-:W-:Y:S01]  /*0240*/  IMAD.IADD R12, R0, 0x1, R5 ;  /* 0x00000001000c7824 */ /* 0x000fe200078e0205 */
[----:B------:R-:W-:Y:S01]  /*0250*/  SHF.R.U32.HI R10, RZ, 0x2, R9 ;  /* 0x00000002ff0a7819 */ /* 0x000fe20000011609 */
[----:B------:R-:W-:Y:S02]  /*0260*/  UIADD3 UR16, UPT, UPT, UR8, -0x61c88647, URZ ;  /* 0x9e3779b908107890 */ /* 0x000fe4000fffe0ff */
        /* <DEDUP_REMOVED lines=28> */
[----:B------:R-:W1:Y:S03]  /*0430*/  @P0 LDC.64 R6, c[0x0][0x3d0] ;  /* 0x0000f400ff060b82 */ /* 0x000e660000000a00 */
[----:B------:R-:W-:Y:S01]  /*0440*/  @P1 VIADD R5, R5, 0x80 ;  /* 0x0000008005051836 */ /* 0x000fe20000000000 */
[----:B------:R0:W5:Y:S03]  /*0450*/  @P1 LD.E.128 R40, desc[UR6][R20.64] ;  /* 0x0000000614281980 */ /* 0x000166000c101d00 */
[C---:B--2---:R-:W-:Y:S01]  /*0460*/  @P2 IMAD.WIDE.U32 R22, R5.reuse, 0x10, R22 ;  /* 0x0000001005162825 */ /* 0x044fe200078e0016 */
[----:B------:R-:W2:Y:S04]  /*0470*/  @P0 LDC.64 R8, c[0x0][0x438] ;  /* 0x00010e00ff080b82 */ /* 0x000ea80000000a00 */
        /* <DEDUP_REMOVED lines=17> */
.L_x_2867:
[C---:B------:R-:W-:Y:S02]  /*0590*/  ISETP.GE.U32.AND P1, PT, R12.reuse, 0x100, PT ;  /* 0x000001000c00780c */ /* 0x040fe40003f26070 */
[C---:B------:R-:W-:Y:S02]  /*05a0*/  ISETP.GE.U32.AND P2, PT, R12.reuse, 0x180, PT ;  /* 0x000001800c00780c */ /* 0x040fe40003f46070 */
[C---:B------:R-:W-:Y:S02]  /*05b0*/  ISETP.GE.U32.AND P0, PT, R12.reuse, 0x80, PT ;  /* 0x000000800c00780c */ /* 0x040fe40003f06070 */
[----:B------:R-:W-:Y:S02]  /*05c0*/  ISETP.GE.U32.AND P3, PT, R12, 0x200, PT ;  /* 0x000002000c00780c */ /* 0x000fe40003f66070 */
[----:B------:R-:W-:-:S05]  /*05d0*/  MOV R5, R15 ;  /* 0x0000000f00057202 */ /* 0x000fca0000000f00 */
[----:B------:R-:W0:Y:S04]  /*05e0*/  @P1 LDC.64 R6, c[0x0][0x3d0] ;  /* 0x0000f400ff061b82 */ /* 0x000e280000000a00 */
[----:B------:R-:W-:-:S04]  /*05f0*/  @P0 LOP3.LUT R5, R15, 0x80, RZ, 0xfc, !PT ;  /* 0x000000800f050812 */ /* 0x000fc800078efcff */
[----:B------:R-:W1:Y:S08]  /*0600*/  @P2 LDC.64 R8, c[0x0][0x3d0] ;  /* 0x0000f400ff082b82 */ /* 0x000e700000000a00 */
[----:B------:R-:W2:Y:S08]  /*0610*/  @P3 LDC.64 R22, c[0x0][0x3d0] ;  /* 0x0000f400ff163b82 */ /* 0x000eb00000000a00 */
[----:B------:R-:W3:Y:S01]  /*0620*/  @P0 LDC.64 R18, c[0x0][0x3d0] ;  /* 0x0000f400ff120b82 */ /* 0x000ee20000000a00 */
[----:B0-----:R-:W-:-:S04]  /*0630*/  @P1 IMAD.WIDE.U32 R6, R5, 0x10, R6 ;  /* 0x0000001005061825 */ /* 0x001fc800078e0006 */
[----:B------:R-:W-:Y:S01]  /*0640*/  @P1 VIADD R5, R5, 0x80 ;  /* 0x0000008005051836 */ /* 0x000fe20000000000 */
[----:B------:R0:W5:Y:S03]  /*0650*/  @P1 LDG.E.128 R44, desc[UR6][R6.64] ;  /* 0x00000006062c1981 */ /* 0x000166000c1e1d00 */
        /* <DEDUP_REMOVED lines=18> */
.L_x_2868:
[----:B------:R-:W-:Y:S05]  /*0780*/  BSYNC.RECONVERGENT B0 ;  /* 0x0000000000007941 */ /* 0x000fea0003800200 */
.L_x_2866:
[----:B------:R-:W0:Y:S02]  /*0790*/  LDCU UR4, c[0x0][0x384] ;  /* 0x00007080ff0477ac */ /* 0x000e240008000800 */
[----:B0-----:R-:W-:-:S06]  /*07a0*/  UISETP.GE.AND UP0, UPT, UR10, UR4, UPT ;  /* 0x000000040a00728c */ /* 0x001fcc000bf06270 */
[----:B------:R-:W-:-:S13]  /*07b0*/  PLOP3.LUT P0, PT, PT, PT, UP0, 0x80, 0x8 ;  /* 0x000000000008781c */ /* 0x000fda0003f0f008 */
[----:B------:R-:W-:Y:S05]  /*07c0*/  @P0 EXIT ;  /* 0x000000000000094d */ /* 0x000fea0003800000 */
[----:B------:R-:W-:Y:S01]  /*07d0*/  IMAD.HI.U32 R5, R14, -0x326172a9, RZ ;  /* 0xcd9e8d570e057827 */ /* 0x000fe200078e00ff */
[C---:B------:R-:W-:Y:S01]  /*07e0*/  LOP3.LUT R20, R0.reuse, 0x7f, RZ, 0xc0, !PT ;  /* 0x0000007f00147812 */ /* 0x040fe200078ec0ff */
[----:B------:R-:W0:Y:S01]  /*07f0*/  LDCU.64 UR4, c[0x0][0x3e0] ;  /* 0x00007c00ff0477ac */ /* 0x000e220008000a00 */
[----:B------:R-:W-:Y:S01]  /*0800*/  SHF.L.U32 R0, R0, 0x1, RZ ;  /* 0x0000000100007819 */ /* 0x000fe200000006ff */
[C---:B------:R-:W-:Y:S01]  /*0810*/  IMAD.HI.U32 R2, R11.reuse, -0x2daee0ad, RZ ;  /* 0xd2511f530b027827 */ /* 0x040fe200078e00ff */
[----:B------:R-:W-:Y:S01]  /*0820*/  LOP3.LUT R5, R10, UR8, R5, 0x96, !PT ;  /* 0x000000080a057c12 */ /* 0x000fe2000f8e9605 */
[----:B------:R-:W1:Y:S01]  /*0830*/  LDCU UR34, c[0x0][0x388] ;  /* 0x00007100ff2277ac */ /* 0x000e620008000800 */
[----:B------:R-:W-:Y:S01]  /*0840*/  LOP3.LUT R0, R0, 0xffffff00, RZ, 0xc0, !PT ;  /* 0xffffff0000007812 */ /* 0x000fe200078ec0ff */
[----:B------:R-:W-:Y:S01]  /*0850*/  IMAD R9, R11, -0x2daee0ad, RZ ;  /* 0xd2511f530b097824 */ /* 0x000fe200078e02ff */
[----:B------:R-:W-:Y:S01]  /*0860*/  LOP3.LUT R2, R2, UR9, RZ, 0x3c, !PT ;  /* 0x0000000902027c12 */ /* 0x000fe2000f8e3cff */
[----:B------:R-:W-:Y:S01]  /*0870*/  IMAD.HI.U32 R8, R5, -0x2daee0ad, RZ ;  /* 0xd2511f5305087827 */ /* 0x000fe200078e00ff */
[----:B------:R-:W-:Y:S01]  /*0880*/  LOP3.LUT R4, R4, 0x3, RZ, 0xc0, !PT ;  /* 0x0000000304047812 */ /* 0x000fe200078ec0ff */
[----:B------:R-:W2:Y:S02]  /*0890*/  LDCU UR11, c[0x0][0x400] ;  /* 0x00008000ff0b77ac */ /* 0x000ea40008000800 */
[----:B------:R-:W-:Y:S01]  /*08a0*/  IMAD R7, R14, -0x326172a9, RZ ;  /* 0xcd9e8d570e077824 */ /* 0x000fe200078e02ff */
[----:B------:R-:W-:Y:S01]  /*08b0*/  LOP3.LUT R8, R9, UR17, R8, 0x96, !PT ;  /* 0x0000001109087c12 */ /* 0x000fe2000f8e9608 */
[C---:B------:R-:W-:Y:S01]  /*08c0*/  IMAD.HI.U32 R6, R2.reuse, -0x326172a9, RZ ;  /* 0xcd9e8d5702067827 */ /* 0x040fe200078e00ff */
[----:B------:R-:W3:Y:S03]  /*08d0*/  LDCU.64 UR12, c[0x0][0x3a0] ;  /* 0x00007400ff0c77ac */ /* 0x000ee60008000a00 */
[----:B------:R-:W-:Y:S01]  /*08e0*/  IMAD R18, R5, -0x2daee0ad, RZ ;  /* 0xd2511f5305127824 */ /* 0x000fe200078e02ff */
[----:B------:R-:W-:Y:S01]  /*08f0*/  LOP3.LUT R6, R7, UR16, R6, 0x96, !PT ;  /* 0x0000001007067c12 */ /* 0x000fe2000f8e9606 */
[----:B------:R-:W-:Y:S01]  /*0900*/  IMAD R7, R2, -0x326172a9, RZ ;  /* 0xcd9e8d5702077824 */ /* 0x000fe200078e02ff */
[----:B0-----:R-:W-:Y:S01]  /*0910*/  UISETP.NE.U32.AND UP0, UPT, UR4, URZ, UPT ;  /* 0x000000ff0400728c */ /* 0x001fe2000bf05070 */
[----:B------:R-:W-:Y:S01]  /*0920*/  IMAD.HI.U32 R2, R8, -0x326172a9, RZ ;  /* 0xcd9e8d5708027827 */ /* 0x000fe200078e00ff */
[----:B------:R-:W0:Y:S03]  /*0930*/  LDCU.U8 UR4, c[0x0][0x410] ;  /* 0x00008200ff0477ac */ /* 0x000e260008000000 */
[----:B------:R-:W-:Y:S01]  /*0940*/  IMAD.HI.U32 R5, R6, -0x2daee0ad, RZ ;  /* 0xd2511f5306057827 */ /* 0x000fe200078e00ff */
[----:B------:R-:W-:Y:S01]  /*0950*/  LOP3.LUT R2, R7, UR18, R2, 0x96, !PT ;  /* 0x0000001207027c12 */ /* 0x000fe2000f8e9602 */
[----:B------:R-:W-:-:S02]  /*0960*/  UISETP.NE.AND.EX UP0, UPT, UR5, URZ, UPT, UP0 ;  /* 0x000000ff0500728c */ /* 0x000fc4000bf05300 */
[----:B------:R-:W-:Y:S01]  /*0970*/  IMAD R7, R8, -0x326172a9, RZ ;  /* 0xcd9e8d5708077824 */ /* 0x000fe200078e02ff */
[----:B------:R-:W-:Y:S01]  /*0980*/  LOP3.LUT R5, R18, UR19, R5, 0x96, !PT ;  /* 0x0000001312057c12 */ /* 0x000fe2000f8e9605 */
[----:B------:R-:W-:Y:S01]  /*0990*/  IMAD R18, R6, -0x2daee0ad, RZ ;  /* 0xd2511f5306127824 */ /* 0x000fe200078e02ff */
[----:B------:R-:W4:Y:S01]  /*09a0*/  LDCU.64 UR14, c[0x0][0x380] ;  /* 0x00007000ff0e77ac */ /* 0x000f220008000a00 */
[----:B------:R-:W-:Y:S01]  /*09b0*/  IMAD.HI.U32 R9, R2, -0x2daee0ad, RZ ;  /* 0xd2511f5302097827 */ /* 0x000fe200078e00ff */
[----:B------:R-:W-:-:S03]  /*09c0*/  UPLOP3.LUT UP2, UPT, UPT, UPT, UPT, 0x40, 0x4 ;  /* 0x000000000004789c */ /* 0x000fc60003f4e870 */
[C---:B------:R-:W-:Y:S01]  /*09d0*/  IMAD.HI.U32 R6, R5.reuse, -0x326172a9, RZ ;  /* 0xcd9e8d5705067827 */ /* 0x040fe200078e00ff */
[----:B------:R-:W-:Y:S01]  /*09e0*/  LOP3.LUT R9, R18, UR21, R9, 0x96, !PT ;  /* 0x0000001512097c12 */ /* 0x000fe2000f8e9609 */
[----:B0-----:R-:W-:Y:S02]  /*09f0*/  UISETP.NE.AND UP3, UPT, UR4, URZ, UPT ;  /* 0x000000ff0400728c */ /* 0x001fe4000bf65270 */
        /* <DEDUP_REMOVED lines=14> */
[----:B------:R-:W-:Y:S02]  /*0ae0*/  IMAD R9, R2, -0x326172a9, RZ ;  /* 0xcd9e8d5702097824 */ /* 0x000fe400078e02ff */
[----:B------:R-:W-:-:S04]  /*0af0*/  IMAD.HI.U32 R2, R7, -0x326172a9, RZ ;  /* 0xcd9e8d5707027827 */ /* 0x000fc800078e00ff */
[----:B------:R-:W-:Y:S01]  /*0b00*/  IMAD.HI.U32 R5, R6, -0x2daee0ad, RZ ;  /* 0xd2511f5306057827 */ /* 0x000fe200078e00ff */
[----:B------:R-:W-:-:S03]  /*0b10*/  LOP3.LUT R2, R9, UR26, R2, 0x96, !PT ;  /* 0x0000001a09027c12 */ /* 0x000fc6000f8e9602 */
        /* <DEDUP_REMOVED lines=9> */
[----:B------:R-:W-:-:S03]  /*0bb0*/  VIADDMNMX R7, R20, -R3, RZ, !PT ;  /* 0x8000000314077246 */ /* 0x000fc600078001ff */
[----:B------:R-:W-:Y:S01]  /*0bc0*/  IMAD R3, R2, -0x2daee0ad, RZ ;  /* 0xd2511f5302037824 */ /* 0x000fe200078e02ff */
[----:B------:R-:W-:Y:S01]  /*0bd0*/  LOP3.LUT R5, R18, UR30, R5, 0x96, !PT ;  /* 0x0000001e12057c12 */ /* 0x000fe2000f8e9605 */
[----:B------:R-:W-:Y:S01]  /*0be0*/  IMAD.HI.U32 R2, R6, -0x2daee0ad, RZ ;  /* 0xd2511f5306027827 */ /* 0x000fe200078e00ff */
[----:B------:R-:W-:-:S03]  /*0bf0*/  VIMNMX R7, PT, PT, R7, 0x20, PT ;  /* 0x0000002007077848 */ /* 0x000fc60003fe0100 */
[----:B------:R-:W-:Y:S01]  /*0c00*/  IMAD R17, R6, -0x2daee0ad, RZ ;  /* 0xd2511f5306117824 */ /* 0x000fe200078e02ff */
[----:B------:R-:W-:Y:S01]  /*0c10*/  LOP3.LUT R3, R3, UR31, R2, 0x96, !PT ;  /* 0x0000001f03037c12 */ /* 0x000fe2000f8e9602 */
[----:B------:R-:W-:-:S04]  /*0c20*/  IMAD.HI.U32 R6, R5, -0x2daee0ad, RZ ;  /* 0xd2511f5305067827 */ /* 0x000fc800078e00ff */
[----:B------:R-:W-:Y:S02]  /*0c30*/  IMAD R2, R7, 0x8, R0 ;  /* 0x0000000807027824 */ /* 0x000fe400078e0200 */
[----:B------:R-:W-:Y:S01]  /*0c40*/  IMAD R19, R8, -0x326172a9, RZ ;  /* 0xcd9e8d5708137824 */ /* 0x000fe200078e02ff */
[----:B------:R-:W-:Y:S01]  /*0c50*/  LOP3.LUT R8, R17, UR33, R6, 0x96, !PT ;  /* 0x0000002111087c12 */ /* 0x000fe2000f8e9606 */
[----:B------:R-:W-:Y:S01]  /*0c60*/  IMAD R20, R13, -0x20, R20 ;  /* 0xffffffe00d147824 */ /* 0x000fe200078e0214 */
[----:B------:R-:W-:Y:S01]  /*0c70*/  I2FP.F32.U32 R6, R2 ;  /* 0x0000000200067245 */ /* 0x000fe20000201000 */
[----:B------:R-:W-:-:S04]  /*0c80*/  IMAD.HI.U32 R18, R3, -0x326172a9, RZ ;  /* 0xcd9e8d5703127827 */ /* 0x000fc800078e00ff */
[----:B------:R-:W-:Y:S01]  /*0c90*/  HFMA2 R2, -RZ, RZ, 0, 0 ;  /* 0x00000000ff027431 */ /* 0x000fe200000001ff */
[----:B------:R-:W-:Y:S01]  /*0ca0*/  VIMNMX R20, PT, PT, RZ, R20, !PT ;  /* 0x00000014ff147248 */ /* 0x000fe20007fe0100 */
[----:B------:R-:W0:Y:S01]  /*0cb0*/  MUFU.RCP R6, R6 ;  /* 0x0000000600067308 */ /* 0x000e220000001000 */
[----:B------:R-:W-:Y:S02]  /*0cc0*/  LOP3.LUT R7, R19, UR32, R18, 0x96, !PT ;  /* 0x0000002013077c12 */ /* 0x000fe4000f8e9612 */
[----:B------:R-:W-:Y:S01]  /*0cd0*/  VIMNMX R9, PT, PT, R20, 0x20, PT ;  /* 0x0000002014097848 */ /* 0x000fe20003fe0100 */
[----:B------:R-:W-:-:S04]  /*0ce0*/  IMAD R20, R5, -0x2daee0ad, RZ ;  /* 0xd2511f5305147824 */ /* 0x000fc800078e02ff */
[----:B------:R-:W-:Y:S02]  /*0cf0*/  IMAD R9, R9, 0x8, R0 ;  /* 0x0000000809097824 */ /* 0x000fe400078e0200 */
[----:B-1234-:R-:W-:-:S07]  /*0d00*/  IMAD R0, R3, -0x326172a9, RZ ;  /* 0xcd9e8d5703007824 */ /* 0x01efce00078e02ff */
.L_x_3212:
[----:B-1----:R-:W1:Y:S01]  /*0d10*/  @UP0 LDCU.64 UR4, c[0x0][0x3e0] ;  /* 0x00007c00ff0407ac */ /* 0x002e620008000a00 */
[----:B------:R-:W-:Y:S01]  /*0d20*/  PLOP3.LUT P0, PT, PT, PT, UP0, 0x80, 0x8 ;  /* 0x000000000008781c */ /* 0x000fe20003f0f008 */
[----:B-1----:R-:W-:-:S06]  /*0d30*/  @UP0 UIMAD.WIDE UR4, UR10, 0x2, UR4 ;  /* 0x000000020a0408a5 */ /* 0x002fcc000f8e0204 */
[----:B0-234-:R-:W-:Y:S02]  /*0d40*/  IMAD.U32 R56, RZ, RZ, UR4 ;  /* 0x00000004ff387e24 */ /* 0x01dfe4000f8e00ff */
[----:B------:R-:W-:-:S05]  /*0d50*/  IMAD.U32 R57, RZ, RZ, UR5 ;  /* 0x00000005ff397e24 */ /* 0x000fca000f8e00ff */
[----:B------:R-:W2:Y:S01]  /*0d60*/  @P0 LDG.E.U16 R56, desc[UR6][R56.64] ;  /* 0x0000000638380981 */ /* 0x000ea2000c1e1500 */
[----:B------:R-:W-:Y:S01]  /*0d70*/  PLOP3.LUT P0, PT, PT, PT, UP0, 0x80, 0x8 ;  /* 0x000000000008781c */ /* 0x000fe20003f0f008 */
[----:B------:R-:W-:Y:S01]  /*0d80*/  UIMAD UR4, UR10, UR34, URZ ;  /* 0x000000220a0472a4 */ /* 0x000fe2000f8e02ff */
[----:B------:R-:W-:Y:S01]  /*0d90*/  PLOP3.LUT P1, PT, PT, PT, UP0, 0x80, 0x8 ;  /* 0x000000000008781c */ /* 0x000fe20003f2f008 */
[----:B------:R-:W-:Y:S01]  /*0da0*/  BSSY.RECONVERGENT B0, `(.L_x_2869) ;  /* 0x0000548000007945 */ /* 0x000fe20003800200 */
[----:B------:R-:W-:Y:S01]  /*0db0*/  ISETP.GE.U32.AND P2, PT, R12, 0x80, PT ;  /* 0x000000800c00780c */ /* 0x000fe20003f46070 */
[----:B------:R-:W-:-:S04]  /*0dc0*/  USHF.R.S32.HI UR5, URZ, 0x1f, UR4 ;  /* 0x0000001fff057899 */ /* 0x000fc80008011404 */
[----:B------:R-:W-:-:S03]  /*0dd0*/  ULEA.HI UR5, UR5, UR4, URZ, 0x3 ;  /* 0x0000000405057291 */ /* 0x000fc6000f8f18ff */
[----:B------:R-:W-:-:S03]  /*0de0*/  UMOV UR4, 0x3f800000 ;  /* 0x3f80000000047882 */ /* 0x000fc60000000000 */
[----:B------:R-:W-:Y:S01]  /*0df0*/  MOV R22, UR5 ;  /* 0x0000000500167c02 */ /* 0x000fe20008000f00 */
[----:B--2---:R-:W-:Y:S01]  /*0e00*/  @P0 HADD2.F32 R18, -RZ, R56.H0_H0 ;  /* 0x20000038ff120230 */ /* 0x004fe20000004100 */
[----:B------:R-:W-:-:S04]  /*0e10*/  P2R R56, PR, RZ, 0x4 ;  /* 0x00000004ff387803 */ /* 0x000fc80000000000 */
[----:B------:R-:W-:Y:S02]  /*0e20*/  @P1 R2UR UR4, R18 ;  /* 0x00000000120412ca */ /* 0x000fe400000e0000 */
[----:B------:R-:W-:-:S05]  /*0e30*/  LEA.HI.SX32 R18, R22, R15, 0x1d ;  /* 0x0000000f16127211 */ /* 0x000fca00078feaff */
[----:B------:R-:W-:Y:S01]  /*0e40*/  IMAD.MOV.U32 R22, RZ, RZ, R18 ;  /* 0x000000ffff167224 */ /* 0x000fe200078e0012 */
[----:B------:R-:W-:Y:S07]  /*0e50*/  @!P2 BRA `(.L_x_2870) ;  /* 0x0000005000f0a947 */ /* 0x000fee0003800000 */
[----:B------:R-:W1:Y:S02]  /*0e60*/  LDC.64 R60, c[0x0][0x390] ;  /* 0x0000e400ff3c7b82 */ /* 0x000e640000000a00 */
[----:B-1----:R-:W-:-:S06]  /*0e70*/  IMAD.WIDE.U32 R60, R18, 0x10, R60 ;  /* 0x00000010123c7825 */ /* 0x002fcc00078e003c */
[----:B------:R-:W5:Y:S01]  /*0e80*/  LDG.E.128 R60, desc[UR6][R60.64] ;  /* 0x000000063c3c7981 */ /* 0x000f62000c1e1d00 */
[----:B------:R-:W-:-:S04]  /*0e90*/  UISETP.NE.U32.AND UP1, UPT, UR12, URZ, UPT ;  /* 0x000000ff0c00728c */ /* 0x000fc8000bf25070 */
[----:B------:R-:W-:-:S09]  /*0ea0*/  UISETP.NE.AND.EX UP1, UPT, UR13, URZ, UPT, UP1 ;  /* 0x000000ff0d00728c */ /* 0x000fd2000bf25310 */
[----:B------:R-:W-:Y:S05]  /*0eb0*/  BRA.U !UP1, `(.L_x_2871) ;  /* 0x0000002909707547 */ /* 0x000fea000b800000 */
[----:B------:R-:W1:Y:S02]  /*0ec0*/  LDC.64 R56, c[0x0][0x3a0] ;  /* 0x0000e800ff387b82 */ /* 0x000e640000000a00 */
[----:B-1----:R-:W-:-:S06]  /*0ed0*/  IMAD.WIDE.U32 R56, R18, 0x10, R56 ;  /* 0x0000001012387825 */ /* 0x002fcc00078e0038 */
        /* <DEDUP_REMOVED lines=8> */
[----:B------:R-:W-:-:S04]  /*0f60*/  VIADDMNMX.U32 R5, R4, 0xfffffffe, R5, PT ;  /* 0xfffffffe04057846 */ /* 0x000fc80003800005 */
[----:B------:R-:W-:-:S04]  /*0f70*/  SHF.L.U32 R5, R5, 0x2, RZ ;  /* 0x0000000205057819 */ /* 0x000fc800000006ff */
[----:B------:R-:W1:Y:S02]  /*0f80*/  LDC R22, c[0x2][R5] ;  /* 0x0080000005167b82 */ /* 0x000e640000000800 */
[----:B-1----:R-:W-:-:S04]  /*0f90*/  SHF.R.S32.HI R23, RZ, 0x1f, R22 ;  /* 0x0000001fff177819 */ /* 0x002fc80000011416 */
.L_x_27054:
[----:B------:R-:W-:Y:S05]  /*0fa0*/  BRX R22 -0xfb0                                         (*"BRANCH_TARGETS .L_x_27055,.L_x_27056,.L_x_27057"*) ;  /* 0xfffffff016147949 */ /* 0x000fea000383ffff */
.L_x_27057:
[----:B------:R-:W-:Y:S01]  /*0fb0*/  VIADD R21, R4, 0x1 ;  /* 0x0000000104157836 */ /* 0x000fe20000000000 */
[----:B------:R-:W-:Y:S01]  /*0fc0*/  MOV R5, R7 ;  /* 0x0000000700057202 */ /* 0x000fe20000000f00 */
[----:B------:R-:W-:Y:S01]  /*0fd0*/  IMAD.MOV.U32 R22, RZ, RZ, R20 ;  /* 0x000000ffff167224 */ /* 0x000fe200078e0014 */
[----:B------:R-:W-:Y:S06]  /*0fe0*/  BRA `(.L_x_2873) ;  /* 0x0000000000f07947 */ /* 0x000fec0003800000 */
.L_x_27055:
[----:B------:R-:W-:Y:S01]  /*0ff0*/  IMAD.MOV.U32 R22, RZ, RZ, R20 ;  /* 0x000000ffff167224 */ /* 0x000fe200078e0014 */
[----:B------:R-:W-:Y:S01]  /*1000*/  MOV R5, R8 ;  /* 0x0000000800057202 */ /* 0x000fe20000000f00 */
[----:B------:R-:W-:Y:S01]  /*1010*/  IMAD.MOV.U32 R21, RZ, RZ, 0x3 ;  /* 0x00000003ff157424 */ /* 0x000fe200078e00ff */
[----:B------:R-:W-:Y:S06]  /*1020*/  BRA `(.L_x_2873) ;  /* 0x0000000000e07947 */ /* 0x000fec0003800000 */
.L_x_27056:
        /* <DEDUP_REMOVED lines=13> */
.L_x_2875:
[----:B------:R-:W-:Y:S05]  /*1100*/  BSYNC.RECONVERGENT B2 ;  /* 0x0000000000027941 */ /* 0x000fea0003800200 */
.L_x_2874:
        /* <DEDUP_REMOVED lines=41> */
[----:B------:R-:W-:-:S07]  /*13a0*/  LOP3.LUT R8, R4, UR33, R23, 0x96, !PT ;  /* 0x0000002104087c12 */ /* 0x000fce000f8e9617 */
.L_x_2873:
[----:B------:R-:W-:Y:S05]  /*13b0*/  BSYNC.RECONVERGENT B1 ;  /* 0x0000000000017941 */ /* 0x000fea0003800200 */
.L_x_2872:
[----:B------:R-:W1:Y:S01]  /*13c0*/  LDC R68, c[0x0][0x408] ;  /* 0x00010200ff447b82 */ /* 0x000e620000000800 */
[----:B------:R-:W-:Y:S01]  /*13d0*/  I2FP.F32.U32 R5, R5 ;  /* 0x0000000500057245 */ /* 0x000fe20000201000 */
[----:B-----5:R-:W-:Y:S01]  /*13e0*/  HADD2.F32 R4, -RZ, R60.H0_H0 ;  /* 0x2000003cff047230 */ /* 0x020fe20000004100 */
[----:B------:R-:W-:Y:S01]  /*13f0*/  ISETP.NE.AND P1, PT, R21, 0x1, PT ;  /* 0x000000011500780c */ /* 0x000fe20003f25270 */
[----:B------:R-:W-:Y:S01]  /*1400*/  IMAD.MOV.U32 R64, RZ, RZ, 0x2f800000 ;  /* 0x2f800000ff407424 */ /* 0x000fe200078e00ff */
[----:B------:R-:W-:Y:S01]  /*1410*/  BSSY.RECONVERGENT B1, `(.L_x_2876) ;  /* 0x000004f000017945 */ /* 0x000fe20003800200 */
[----:B------:R-:W-:Y:S02]  /*1420*/  HFMA2 R70, -RZ, RZ, 0, 1.1920928955078125e-07 ;  /* 0x00000002ff467431 */ /* 0x000fe400000001ff */
[----:B------:R-:W-:Y:S01]  /*1430*/  FMUL.FTZ R23, R4, UR4 ;  /* 0x0000000404177c20 */ /* 0x000fe20008410000 */
[----:B------:R-:W2:Y:S01]  /*1440*/  LDC R66, c[0x0][0x404] ;  /* 0x00010100ff427b82 */ /* 0x000ea20000000800 */
[----:B------:R-:W-:Y:S01]  /*1450*/  FFMA.FTZ R5, R5, R64, 1.1641532182693481445e-10 ;  /* 0x2f00000005057423 */ /* 0x000fe20000010040 */
[----:B------:R-:W-:-:S02]  /*1460*/  HADD2.F32 R4, -RZ, R56.H0_H0 ;  /* 0x20000038ff047230 */ /* 0x000fc40000004100 */
[----:B-1----:R-:W-:Y:S02]  /*1470*/  FMUL.FTZ R23, R23, R68 ;  /* 0x0000004417177220 */ /* 0x002fe40000410000 */
[----:B--2---:R-:W-:-:S04]  /*1480*/  FSETP.GTU.FTZ.AND P0, PT, R5, R66, PT ;  /* 0x000000420500720b */ /* 0x004fc80003f1c000 */
[----:B------:R-:W-:Y:S02]  /*1490*/  FSEL R5, R23, RZ, !P0 ;  /* 0x000000ff17057208 */ /* 0x000fe40004000000 */
[----:B------:R-:W-:-:S03]  /*14a0*/  PLOP3.LUT P0, PT, P0, PT, PT, 0x8, 0x80 ;  /* 0x000000000080781c */ /* 0x000fc6000070e170 */
[----:B------:R-:W-:Y:S01]  /*14b0*/  FADD.FTZ R5, R5, R4 ;  /* 0x0000000405057221 */ /* 0x000fe20000010000 */
        /* <DEDUP_REMOVED lines=11> */
.L_x_2878:
        /* <DEDUP_REMOVED lines=13> */
.L_x_2880:
[----:B------:R-:W-:Y:S05]  /*1640*/  BSYNC.RECONVERGENT B2 ;  /* 0x0000000000027941 */ /* 0x000fea0003800200 */
.L_x_2879:
        /* <DEDUP_REMOVED lines=43> */
.L_x_2877:
[----:B------:R-:W-:Y:S05]  /*1900*/  BSYNC.RECONVERGENT B1 ;  /* 0x0000000000017941 */ /* 0x000fea0003800200 */
.L_x_2876:
[----:B------:R-:W-:Y:S01]  /*1910*/  I2FP.F32.U32 R21, R4 ;  /* 0x0000000400157245 */ /* 0x000fe20000201000 */
[----:B------:R-:W-:Y:S01]  /*1920*/  HADD2.F32 R60, -RZ, R60.H1_H1 ;  /* 0x3000003cff3c7230 */ /* 0x000fe20000004100 */
[----:B------:R-:W-:Y:S01]  /*1930*/  ISETP.NE.AND P1, PT, R70, 0x1, PT ;  /* 0x000000014600780c */ /* 0x000fe20003f25270 */
[----:B------:R-:W-:Y:S01]  /*1940*/  HADD2.F32 R56, -RZ, R56.H1_H1 ;  /* 0x30000038ff387230 */ /* 0x000fe20000004100 */
[----:B------:R-:W-:Y:S01]  /*1950*/  BSSY.RECONVERGENT B1, `(.L_x_2881) ;  /* 0x000004c000017945 */ /* 0x000fe20003800200 */
[----:B------:R-:W-:Y:S01]  /*1960*/  FFMA.FTZ R21, R21, R64, 1.1641532182693481445e-10 ;  /* 0x2f00000015157423 */ /* 0x000fe20000010040 */
[----:B------:R-:W-:Y:S01]  /*1970*/  FMUL.FTZ R23, R60, UR4 ;  /* 0x000000043c177c20 */ /* 0x000fe20008410000 */
[----:B------:R-:W-:-:S03]  /*1980*/  MOV R4, R0 ;  /* 0x0000000000047202 */ /* 0x000fc60000000f00 */
        /* <DEDUP_REMOVED lines=15> */
.L_x_2883:
        /* <DEDUP_REMOVED lines=13> */
.L_x_2885:
[----:B------:R-:W-:Y:S05]  /*1b50*/  BSYNC.RECONVERGENT B2 ;  /* 0x0000000000027941 */ /* 0x000fea0003800200 */
.L_x_2884:
        /* <DEDUP_REMOVED lines=43> */
.L_x_2882:
[----:B------:R-:W-:Y:S05]  /*1e10*/  BSYNC.RECONVERGENT B1 ;  /* 0x0000000000017941 */ /* 0x000fea0003800200 */
.L_x_2881:
[----:B------:R-:W-:Y:S01]  /*1e20*/  I2FP.F32.U32 R21, R4 ;  /* 0x0000000400157245 */ /* 0x000fe20000201000 */
[----:B------:R-:W-:Y:S01]  /*1e30*/  HADD2.F32 R4, -RZ, R61.H0_H0 ;  /* 0x2000003dff047230 */ /* 0x000fe20000004100 */
[----:B------:R-:W-:Y:S01]  /*1e40*/  ISETP.NE.AND P2, PT, R56, 0x1, PT ;  /* 0x000000013800780c */ /* 0x000fe20003f45270 */
[----:B------:R-:W-:Y:S01]  /*1e50*/  BSSY.RECONVERGENT B1, `(.L_x_2886) ;  /* 0x000004d000017945 */ /* 0x000fe20003800200 */
[----:B------:R-:W-:Y:S02]  /*1e60*/  IMAD.MOV.U32 R60, RZ, RZ, 0x2 ;  /* 0x00000002ff3c7424 */ /* 0x000fe400078e00ff */
[----:B------:R-:W-:Y:S01]  /*1e70*/  FFMA.FTZ R21, R21, R64, 1.1641532182693481445e-10 ;  /* 0x2f00000015157423 */ /* 0x000fe20000010040 */
[----:B------:R-:W-:Y:S01]  /*1e80*/  FMUL.FTZ R87, R4, UR4 ;  /* 0x0000000404577c20 */ /* 0x000fe20008410000 */
[----:B------:R-:W-:-:S03]  /*1e90*/  HADD2.F32 R4, -RZ, R57.H0_H0 ;  /* 0x20000039ff047230 */ /* 0x000fc60000004100 */
[----:B------:R-:W-:Y:S01]  /*1ea0*/  FMUL.FTZ R87, R87, R68 ;  /* 0x0000004457577220 */ /* 0x000fe20000410000 */
[----:B------:R-:W-:-:S04]  /*1eb0*/  FSETP.GTU.FTZ.AND P1, PT, R21, R66, PT ;  /* 0x000000421500720b */ /* 0x000fc80003f3c000 */
        /* <DEDUP_REMOVED lines=13> */
.L_x_2888:
        /* <DEDUP_REMOVED lines=13> */
.L_x_2890:
[----:B------:R-:W-:Y:S05]  /*2060*/  BSYNC.RECONVERGENT B2 ;  /* 0x0000000000027941 */ /* 0x000fea0003800200 */
.L_x_2889:
        /* <DEDUP_REMOVED lines=43> */
.L_x_2887:
[----:B------:R-:W-:Y:S05]  /*2320*/  BSYNC.RECONVERGENT B1 ;  /* 0x0000000000017941 */ /* 0x000fea0003800200 */
.L_x_2886:
[----:B------:R-:W-:Y:S01]  /*2330*/  I2FP.F32.U32 R87, R4 ;  /* 0x0000000400577245 */ /* 0x000fe20000201000 */
[----:B------:R-:W-:Y:S01]  /*2340*/  HADD2.F32 R61, -RZ, R61.H1_H1 ;  /* 0x3000003dff3d7230 */ /* 0x000fe20000004100 */
[----:B------:R-:W-:Y:S01]  /*2350*/  ISETP.NE.AND P3, PT, R60, 0x1, PT ;  /* 0x000000013c00780c */ /* 0x000fe20003f65270 */
[----:B------:R-:W-:Y:S01]  /*2360*/  HADD2.F32 R4, -RZ, R57.H1_H1 ;  /* 0x30000039ff047230 */ /* 0x000fe20000004100 */
[----:B------:R-:W-:Y:S01]  /*2370*/  BSSY.RECONVERGENT B1, `(.L_x_2891) ;  /* 0x000004c000017945 */ /* 0x000fe20003800200 */
[----:B------:R-:W-:Y:S01]  /*2380*/  FFMA.FTZ R87, R87, R64, 1.1641532182693481445e-10 ;  /* 0x2f00000057577423 */ /* 0x000fe20000010040 */
[----:B------:R-:W-:Y:S01]  /*2390*/  FMUL.FTZ R61, R61, UR4 ;  /* 0x000000043d3d7c20 */ /* 0x000fe20008410000 */
[----:B------:R-:W-:-:S03]  /*23a0*/  HFMA2 R56, -RZ, RZ, 0, 1.1920928955078125e-07 ;  /* 0x00000002ff387431 */ /* 0x000fc600000001ff */
        /* <DEDUP_REMOVED lines=15> */
.L_x_2893:
        /* <DEDUP_REMOVED lines=13> */
.L_x_2895:
[----:B------:R-:W-:Y:S05]  /*2570*/  BSYNC.RECONVERGENT B2 ;  /* 0x0000000000027941 */ /* 0x000fea0003800200 */
.L_x_2894:
        /* <DEDUP_REMOVED lines=43> */
.L_x_2892:
[----:B------:R-:W-:Y:S05]  /*2830*/  BSYNC.RECONVERGENT B1 ;  /* 0x0000000000017941 */ /* 0x000fea0003800200 */
.L_x_2891:
        /* <DEDUP_REMOVED lines=23> */
.L_x_2898:
        /* <DEDUP_REMOVED lines=13> */
.L_x_2900:
[----:B------:R-:W-:Y:S05]  /*2a80*/  BSYNC.RECONVERGENT B2 ;  /* 0x0000000000027941 */ /* 0x000fea0003800200 */
.L_x_2899:
        /* <DEDUP_REMOVED lines=43> */
.L_x_2897:
[----:B------:R-:W-:Y:S05]  /*2d40*/  BSYNC.RECONVERGENT B1 ;  /* 0x0000000000017941 */ /* 0x000fea0003800200 */
.L_x_2896:
[----:B------:R-:W-:Y:S01]  /*2d50*/  I2FP.F32.U32 R57, R4 ;  /* 0x0000000400397245 */ /* 0x000fe20000201000 */
[----:B------:R-:W-:Y:S01]  /*2d60*/  HADD2.F32 R62, -RZ, R62.H1_H1 ;  /* 0x3000003eff3e7230 */ /* 0x000fe20000004100 */
[----:B------:R-:W-:Y:S01]  /*2d70*/  ISETP.NE.AND P5, PT, R60, 0x1, PT ;  /* 0x000000013c00780c */ /* 0x000fe20003fa5270 */
[----:B------:R-:W-:Y:S01]  /*2d80*/  HADD2.F32 R58, -RZ, R58.H1_H1 ;  /* 0x3000003aff3a7230 */ /* 0x000fe20000004100 */
[----:B------:R-:W-:Y:S01]  /*2d90*/  BSSY.RECONVERGENT B1, `(.L_x_2901) ;  /* 0x000004c000017945 */ /* 0x000fe20003800200 */
[----:B------:R-:W-:Y:S01]  /*2da0*/  FFMA.FTZ R57, R57, R64, 1.1641532182693481445e-10 ;  /* 0x2f00000039397423 */ /* 0x000fe20000010040 */
[----:B------:R-:W-:Y:S01]  /*2db0*/  FMUL.FTZ R61, R62, UR4 ;  /* 0x000000043e3d7c20 */ /* 0x000fe20008410000 */
[----:B------:R-:W-:Y:S02]  /*2dc0*/  IMAD.MOV.U32 R56, RZ, RZ, 0x2 ;  /* 0x00000002ff387424 */ /* 0x000fe400078e00ff */
[----:B------:R-:W-:Y:S02]  /*2dd0*/  IMAD.MOV.U32 R4, RZ, RZ, R0 ;  /* 0x000000ffff047224 */ /* 0x000fe400078e0000 */
[----:B------:R-:W-:Y:S01]  /*2de0*/  FMUL.FTZ R61, R61, R68 ;  /* 0x000000443d3d7220 */ /* 0x000fe20000410000 */
[----:B------:R-:W-:-:S04]  /*2df0*/  FSETP.GTU.FTZ.AND P4, PT, R57, R66, PT ;  /* 0x000000423900720b */ /* 0x000fc80003f9c000 */
        /* <DEDUP_REMOVED lines=12> */
.L_x_2903:
        /* <DEDUP_REMOVED lines=13> */
.L_x_2905:
[----:B------:R-:W-:Y:S05]  /*2f90*/  BSYNC.RECONVERGENT B2 ;  /* 0x0000000000027941 */ /* 0x000fea0003800200 */
.L_x_2904:
        /* <DEDUP_REMOVED lines=43> */
.L_x_2902:
[----:B------:R-:W-:Y:S05]  /*3250*/  BSYNC.RECONVERGENT B1 ;  /* 0x0000000000017941 */ /* 0x000fea0003800200 */
.L_x_2901:
[----:B------:R-:W-:Y:S01]  /*3260*/  I2FP.F32.U32 R57, R4 ;  /* 0x0000000400397245 */ /* 0x000fe20000201000 */
[----:B------:R-:W-:Y:S01]  /*3270*/  HADD2.F32 R4, -RZ, R63.H0_H0 ;  /* 0x2000003fff047230 */ /* 0x000fe20000004100 */
[----:B------:R-:W-:Y:S01]  /*3280*/  ISETP.NE.AND P6, PT, R56, 0x1, PT ;  /* 0x000000013800780c */ /* 0x000fe20003fc5270 */
[----:B------:R-:W-:Y:S02]  /*3290*/  BSSY.RECONVERGENT B1, `(.L_x_2906) ;  /* 0x000004f000017945 */ /* 0x000fe40003800200 */
[----:B------:R-:W-:Y:S01]  /*32a0*/  FFMA.FTZ R57, R57, R64, 1.1641532182693481445e-10 ;  /* 0x2f00000039397423 */ /* 0x000fe20000010040 */
[----:B------:R-:W-:Y:S01]  /*32b0*/  FMUL.FTZ R61, R4, UR4 ;  /* 0x00000004043d7c20 */ /* 0x000fe20008410000 */
[----:B------:R-:W-:-:S03]  /*32c0*/  HADD2.F32 R4, -RZ, R59.H0_H0 ;  /* 0x2000003bff047230 */ /* 0x000fc60000004100 */
        /* <DEDUP_REMOVED lines=16> */
.L_x_2908:
        /* <DEDUP_REMOVED lines=15> */
.L_x_2910:
[----:B------:R-:W-:Y:S05]  /*34c0*/  BSYNC.RECONVERGENT B2 ;  /* 0x0000000000027941 */ /* 0x000fea0003800200 */
.L_x_2909:
        /* <DEDUP_REMOVED lines=43> */
.L_x_2907:
[----:B------:R-:W-:Y:S05]  /*3780*/  BSYNC.RECONVERGENT B1 ;  /* 0x0000000000017941 */ /* 0x000fea0003800200 */
.L_x_2906:
[----:B------:R-:W-:Y:S01]  /*3790*/  I2FP.F32.U32 R57, R57 ;  /* 0x0000003900397245 */ /* 0x000fe20000201000 */
[----:B------:R-:W-:Y:S01]  /*37a0*/  HADD2.F32 R63, -RZ, R63.H1_H1 ;  /* 0x3000003fff3f7230 */ /* 0x000fe20000004100 */
[----:B------:R-:W-:Y:S01]  /*37b0*/  F2FP.F16.F32.PACK_AB R58, R93, R87 ;  /* 0x000000575d3a723e */ /* 0x000fe200000000ff */
[----:B------:R-:W-:Y:S02]  /*37c0*/  HADD2.F32 R56, -RZ, R59.H1_H1 ;  /* 0x3000003bff387230 */ /* 0x000fe40000004100 */
[----:B------:R-:W-:Y:S01]  /*37d0*/  FFMA.FTZ R57, R57, R64, 1.1641532182693481445e-10 ;  /* 0x2f00000039397423 */ /* 0x000fe20000010040 */
[----:B------:R-:W-:-:S04]  /*37e0*/  FMUL.FTZ R63, R63, UR4 ;  /* 0x000000043f3f7c20 */ /* 0x000fc80008410000 */
[----:B------:R-:W-:Y:S01]  /*37f0*/  FMUL.FTZ R63, R63, R68 ;  /* 0x000000443f3f7220 */ /* 0x000fe20000410000 */
[----:B------:R-:W-:Y:S02]  /*3800*/  FSETP.GTU.FTZ.AND P6, PT, R57, R66, PT ;  /* 0x000000423900720b */ /* 0x000fe40003fdc000 */
[----:B------:R-:W-:Y:S02]  /*3810*/  F2FP.F16.F32.PACK_AB R57, R89, R21 ;  /* 0x000000155939723e */ /* 0x000fe400000000ff */
[----:B------:R-:W-:Y:S02]  /*3820*/  FSEL R63, R63, RZ, !P6 ;  /* 0x000000ff3f3f7208 */ /* 0x000fe40007000000 */
[----:B------:R-:W-:-:S03]  /*3830*/  PLOP3.LUT P6, PT, P6, PT, PT, 0x8, 0x80 ;  /* 0x000000000080781c */ /* 0x000fc600037ce170 */
[----:B------:R-:W-:Y:S01]  /*3840*/  FADD.FTZ R109, R63, R56 ;  /* 0x000000383f6d7221 */ /* 0x000fe20000010000 */
[----:B------:R-:W-:-:S04]  /*3850*/  F2FP.F16.F32.PACK_AB R56, R23, R5 ;  /* 0x000000051738723e */ /* 0x000fc800000000ff */
[----:B------:R-:W-:Y:S01]  /*3860*/  F2FP.F16.F32.PACK_AB R59, R109, R95 ;  /* 0x0000005f6d3b723e */ /* 0x000fe200000000ff */
[----:B------:R-:W-:Y:S06]  /*3870*/  BRA `(.L_x_2911) ;  /* 0x0000002800147947 */ /* 0x000fec0003800000 */
.L_x_2871:
        /* <DEDUP_REMOVED lines=16> */
.L_x_2914:
        /* <DEDUP_REMOVED lines=13> */
.L_x_2916:
[----:B------:R-:W-:Y:S05]  /*3a50*/  BSYNC.RECONVERGENT B2 ;  /* 0x0000000000027941 */ /* 0x000fea0003800200 */
.L_x_2915:
        /* <DEDUP_REMOVED lines=43> */
.L_x_2913:
[----:B------:R-:W-:Y:S05]  /*3d10*/  BSYNC.RECONVERGENT B1 ;  /* 0x0000000000017941 */ /* 0x000fea0003800200 */
.L_x_2912:
[----:B------:R-:W1:Y:S01]  /*3d20*/  LDC R68, c[0x0][0x404] ;  /* 0x00010100ff447b82 */ /* 0x000e620000000800 */
[----:B------:R-:W-:Y:S01]  /*3d30*/  I2FP.F32.U32 R5, R5 ;  /* 0x0000000500057245 */ /* 0x000fe20000201000 */
[----:B------:R-:W-:Y:S01]  /*3d40*/  IMAD.MOV.U32 R64, RZ, RZ, 0x2f800000 ;  /* 0x2f800000ff407424 */ /* 0x000fe200078e00ff */
[----:B------:R-:W-:Y:S01]  /*3d50*/  ISETP.NE.AND P1, PT, R23, 0x1, PT ;  /* 0x000000011700780c */ /* 0x000fe20003f25270 */
[----:B-----5:R-:W-:Y:S01]  /*3d60*/  HADD2.F32 R4, -RZ, R60.H0_H0 ;  /* 0x2000003cff047230 */ /* 0x020fe20000004100 */
[----:B------:R-:W-:Y:S01]  /*3d70*/  BSSY.RECONVERGENT B1, `(.L_x_2917) ;  /* 0x000004d000017945 */ /* 0x000fe20003800200 */
[----:B------:R-:W-:Y:S01]  /*3d80*/  FFMA.FTZ R5, R5, R64, 1.1641532182693481445e-10 ;  /* 0x2f00000005057423 */ /* 0x000fe20000010040 */
[----:B------:R-:W-:Y:S01]  /*3d90*/  IMAD.MOV.U32 R56, RZ, RZ, 0x2 ;  /* 0x00000002ff387424 */ /* 0x000fe200078e00ff */
[----:B------:R-:W2:Y:S01]  /*3da0*/  LDC R66, c[0x0][0x408] ;  /* 0x00010200ff427b82 */ /* 0x000ea20000000800 */
[----:B------:R-:W-:Y:S01]  /*3db0*/  FMUL.FTZ R21, R4, UR4 ;  /* 0x0000000404157c20 */ /* 0x000fe20008410000 */
[----:B------:R-:W-:-:S02]  /*3dc0*/  MOV R4, R0 ;  /* 0x0000000000047202 */ /* 0x000fc40000000f00 */
[----:B-1----:R-:W-:-:S04]  /*3dd0*/  FSETP.GTU.FTZ.AND P0, PT, R5, R68, PT ;  /* 0x000000440500720b */ /* 0x002fc80003f1c000 */
[----:B------:R-:W-:Y:S01]  /*3de0*/  PLOP3.LUT P2, PT, P0, PT, PT, 0x8, 0x80 ;  /* 0x000000000080781c */ /* 0x000fe2000074e170 */
[----:B--2---:R-:W-:-:S03]  /*3df0*/  FMUL.FTZ R5, R21, R66 ;  /* 0x0000004215057220 */ /* 0x004fc60000410000 */
[----:B------:R-:W-:Y:S02]  /*3e00*/  P2R R20, PR, RZ, 0x4 ;  /* 0x00000004ff147803 */ /* 0x000fe40000000000 */
[----:B------:R-:W-:Y:S01]  /*3e10*/  FSEL R5, R5, RZ, !P0 ;  /* 0x000000ff05057208 */ /* 0x000fe20004000000 */
        /* <DEDUP_REMOVED lines=9> */
.L_x_2919:
        /* <DEDUP_REMOVED lines=13> */
.L_x_2921:
[----:B------:R-:W-:Y:S05]  /*3f80*/  BSYNC.RECONVERGENT B2 ;  /* 0x0000000000027941 */ /* 0x000fea0003800200 */
.L_x_2920:
        /* <DEDUP_REMOVED lines=43> */
.L_x_2918:
[----:B------:R-:W-:Y:S05]  /*4240*/  BSYNC.RECONVERGENT B1 ;  /* 0x0000000000017941 */ /* 0x000fea0003800200 */
.L_x_2917:
[----:B------:R-:W-:Y:S01]  /*4250*/  ISETP.NE.AND P2, PT, R56, 0x1, PT ;  /* 0x000000013800780c */ /* 0x000fe20003f45270 */
[----:B------:R-:W-:Y:S01]  /*4260*/  HADD2.F32 R60, -RZ, R60.H1_H1 ;  /* 0x3000003cff3c7230 */ /* 0x000fe20000004100 */
[----:B------:R-:W-:Y:S01]  /*4270*/  I2FP.F32.U32 R21, R4 ;  /* 0x0000000400157245 */ /* 0x000fe20000201000 */
[----:B------:R-:W-:Y:S01]  /*4280*/  BSSY.RECONVERGENT B1, `(.L_x_2922) ;  /* 0x000004b000017945 */ /* 0x000fe20003800200 */
[----:B------:R-:W-:Y:S02]  /*4290*/  IMAD.MOV.U32 R58, RZ, RZ, 0x2 ;  /* 0x00000002ff3a7424 */ /* 0x000fe400078e00ff */
[----:B------:R-:W-:Y:S01]  /*42a0*/  FMUL.FTZ R23, R60, UR4 ;  /* 0x000000043c177c20 */ /* 0x000fe20008410000 */
[----:B------:R-:W-:Y:S01]  /*42b0*/  FFMA.FTZ R21, R21, R64, 1.1641532182693481445e-10 ;  /* 0x2f00000015157423 */ /* 0x000fe20000010040 */
[----:B------:R-:W-:Y:S02]  /*42c0*/  IMAD.MOV.U32 R4, RZ, RZ, R0 ;  /* 0x000000ffff047224 */ /* 0x000fe400078e0000 */
[----:B------:R-:W-:-:S02]  /*42d0*/  FMUL.FTZ R23, R23, R66 ;  /* 0x0000004217177220 */ /* 0x000fc40000410000 */
[----:B------:R-:W-:-:S04]  /*42e0*/  FSETP.GTU.FTZ.AND P1, PT, R21, R68, PT ;  /* 0x000000441500720b */ /* 0x000fc80003f3c000 */
        /* <DEDUP_REMOVED lines=11> */
.L_x_2924:
        /* <DEDUP_REMOVED lines=13> */
.L_x_2926:
[----:B------:R-:W-:Y:S05]  /*4470*/  BSYNC.RECONVERGENT B2 ;  /* 0x0000000000027941 */ /* 0x000fea0003800200 */
.L_x_2925:
        /* <DEDUP_REMOVED lines=43> */
.L_x_2923:
[----:B------:R-:W-:Y:S05]  /*4730*/  BSYNC.RECONVERGENT B1 ;  /* 0x0000000000017941 */ /* 0x000fea0003800200 */
.L_x_2922:
[----:B------:R-:W-:Y:S01]  /*4740*/  I2FP.F32.U32 R21, R4 ;  /* 0x0000000400157245 */ /* 0x000fe20000201000 */
[----:B------:R-:W-:Y:S01]  /*4750*/  HADD2.F32 R4, -RZ, R61.H0_H0 ;  /* 0x2000003dff047230 */ /* 0x000fe20000004100 */
[----:B------:R-:W-:Y:S01]  /*4760*/  ISETP.NE.AND P3, PT, R58, 0x1, PT ;  /* 0x000000013a00780c */ /* 0x000fe20003f65270 */
[----:B------:R-:W-:Y:S01]  /*4770*/  BSSY.RECONVERGENT B1, `(.L_x_2927) ;  /* 0x000004b000017945 */ /* 0x000fe20003800200 */
[----:B------:R-:W-:Y:S02]  /*4780*/  HFMA2 R56, -RZ, RZ, 0, 1.1920928955078125e-07 ;  /* 0x00000002ff387431 */ /* 0x000fe400000001ff */
[----:B------:R-:W-:Y:S01]  /*4790*/  FFMA.FTZ R21, R21, R64, 1.1641532182693481445e-10 ;  /* 0x2f00000015157423 */ /* 0x000fe20000010040 */
[----:B------:R-:W-:Y:S01]  /*47a0*/  FMUL.FTZ R57, R4, UR4 ;  /* 0x0000000404397c20 */ /* 0x000fe20008410000 */
[----:B------:R-:W-:-:S03]  /*47b0*/  IMAD.MOV.U32 R4, RZ, RZ, R0 ;  /* 0x000000ffff047224 */ /* 0x000fc600078e0000 */
        /* <DEDUP_REMOVED lines=13> */
.L_x_2929:
        /* <DEDUP_REMOVED lines=13> */
.L_x_2931:
[----:B------:R-:W-:Y:S05]  /*4960*/  BSYNC.RECONVERGENT B2 ;  /* 0x0000000000027941 */ /* 0x000fea0003800200 */
.L_x_2930:
        /* <DEDUP_REMOVED lines=43> */
.L_x_2928:
[----:B------:R-:W-:Y:S05]  /*4c20*/  BSYNC.RECONVERGENT B1 ;  /* 0x0000000000017941 */ /* 0x000fea0003800200 */
.L_x_2927:
[----:B------:R-:W-:Y:S01]  /*4c30*/  ISETP.NE.AND P4, PT, R56, 0x1, PT ;  /* 0x000000013800780c */ /* 0x000fe20003f85270 */
[----:B------:R-:W-:Y:S01]  /*4c40*/  HADD2.F32 R61, -RZ, R61.H1_H1 ;  /* 0x3000003dff3d7230 */ /* 0x000fe20000004100 */
[----:B------:R-:W-:Y:S01]  /*4c50*/  I2FP.F32.U32 R57, R4 ;  /* 0x0000000400397245 */ /* 0x000fe20000201000 */
[----:B------:R-:W-:Y:S01]  /*4c60*/  BSSY.RECONVERGENT B1, `(.L_x_2932) ;  /* 0x000004b000017945 */ /* 0x000fe20003800200 */
[----:B------:R-:W-:Y:S01]  /*4c70*/  IMAD.MOV.U32 R58, RZ, RZ, 0x2 ;  /* 0x00000002ff3a7424 */ /* 0x000fe200078e00ff */
[----:B------:R-:W-:Y:S01]  /*4c80*/  MOV R4, R0 ;  /* 0x0000000000047202 */ /* 0x000fe20000000f00 */
[----:B------:R-:W-:Y:S01]  /*4c90*/  FMUL.FTZ R61, R61, UR4 ;  /* 0x000000043d3d7c20 */ /* 0x000fe20008410000 */
[----:B------:R-:W-:-:S03]  /*4ca0*/  FFMA.FTZ R57, R57, R64, 1.1641532182693481445e-10 ;  /* 0x2f00000039397423 */ /* 0x000fc60000010040 */
[----:B------:R-:W-:Y:S02]  /*4cb0*/  FMUL.FTZ R61, R61, R66 ;  /* 0x000000423d3d7220 */ /* 0x000fe40000410000 */
[----:B------:R-:W-:-:S04]  /*4cc0*/  FSETP.GTU.FTZ.AND P3, PT, R57, R68, PT ;  /* 0x000000443900720b */ /* 0x000fc80003f7c000 */
        /* <DEDUP_REMOVED lines=11> */
.L_x_2934:
        /* <DEDUP_REMOVED lines=13> */
.L_x_2936:
[----:B------:R-:W-:Y:S05]  /*4e50*/  BSYNC.RECONVERGENT B2 ;  /* 0x0000000000027941 */ /* 0x000fea0003800200 */
.L_x_2935:
        /* <DEDUP_REMOVED lines=43> */
.L_x_2933:
[----:B------:R-:W-:Y:S05]  /*5110*/  BSYNC.RECONVERGENT B1 ;  /* 0x0000000000017941 */ /* 0x000fea0003800200 */
.L_x_2932:
[----:B------:R-:W-:Y:S01]  /*5120*/  I2FP.F32.U32 R57, R4 ;  /* 0x0000000400397245 */ /* 0x000fe20000201000 */
[----:B------:R-:W-:Y:S01]  /*5130*/  HADD2.F32 R4, -RZ, R62.H0_H0 ;  /* 0x2000003eff047230 */ /* 0x000fe20000004100 */
[----:B------:R-:W-:Y:S01]  /*5140*/  ISETP.NE.AND P4, PT, R58, 0x1, PT ;  /* 0x000000013a00780c */ /* 0x000fe20003f85270 */
[----:B------:R-:W-:Y:S01]  /*5150*/  BSSY.RECONVERGENT B1, `(.L_x_2937) ;  /* 0x000004b000017945 */ /* 0x000fe20003800200 */
[----:B------:R-:W-:Y:S02]  /*5160*/  IMAD.MOV.U32 R56, RZ, RZ, 0x2 ;  /* 0x00000002ff387424 */ /* 0x000fe400078e00ff */
[----:B------:R-:W-:Y:S01]  /*5170*/  FFMA.FTZ R57, R57, R64, 1.1641532182693481445e-10 ;  /* 0x2f00000039397423 */ /* 0x000fe20000010040 */
[----:B------:R-:W-:Y:S01]  /*5180*/  FMUL.FTZ R59, R4, UR4 ;  /* 0x00000004043b7c20 */ /* 0x000fe20008410000 */
[----:B------:R-:W-:-:S03]  /*5190*/  IMAD.MOV.U32 R4, RZ, RZ, R0 ;  /* 0x000000ffff047224 */ /* 0x000fc600078e0000 */
[----:B------:R-:W-:Y:S01]  /*51a0*/  FMUL.FTZ R59, R59, R66 ;  /* 0x000000423b3b7220 */ /* 0x000fe20000410000 */
[----:B------:R-:W-:-:S04]  /*51b0*/  FSETP.GTU.FTZ.AND P3, PT, R57, R68, PT ;  /* 0x000000443900720b */ /* 0x000fc80003f7c000 */
        /* <DEDUP_REMOVED lines=11> */
.L_x_2939:
        /* <DEDUP_REMOVED lines=13> */
.L_x_2941:
[----:B------:R-:W-:Y:S05]  /*5340*/  BSYNC.RECONVERGENT B2 ;  /* 0x0000000000027941 */ /* 0x000fea0003800200 */
.L_x_2940:
        /* <DEDUP_REMOVED lines=43> */
.L_x_2938:
[----:B------:R-:W-:Y:S05]  /*5600*/  BSYNC.RECONVERGENT B1 ;  /* 0x0000000000017941 */ /* 0x000fea0003800200 */
.L_x_2937:
[----:B------:R-:W-:Y:S01]  /*5610*/  I2FP.F32.U32 R57, R4 ;  /* 0x0000000400397245 */ /* 0x000fe20000201000 */
[----:B------:R-:W-:Y:S01]  /*5620*/  HADD2.F32 R62, -RZ, R62.H1_H1 ;  /* 0x3000003eff3e7230 */ /* 0x000fe20000004100 */
[----:B------:R-:W-:Y:S01]  /*5630*/  ISETP.NE.AND P5, PT, R56, 0x1, PT ;  /* 0x000000013800780c */ /* 0x000fe20003fa5270 */
[----:B------:R-:W-:Y:S01]  /*5640*/  BSSY.RECONVERGENT B1, `(.L_x_2942) ;  /* 0x000004b000017945 */ /* 0x000fe20003800200 */
[----:B------:R-:W-:Y:S02]  /*5650*/  HFMA2 R58, -RZ, RZ, 0, 1.1920928955078125e-07 ;  /* 0x00000002ff3a7431 */ /* 0x000fe400000001ff */
        /* <DEDUP_REMOVED lines=16> */
.L_x_2944:
        /* <DEDUP_REMOVED lines=13> */
.L_x_2946:
[----:B------:R-:W-:Y:S05]  /*5830*/  BSYNC.RECONVERGENT B2 ;  /* 0x0000000000027941 */ /* 0x000fea0003800200 */
.L_x_2945:
        /* <DEDUP_REMOVED lines=43> */
.L_x_2943:
[----:B------:R-:W-:Y:S05]  /*5af0*/  BSYNC.RECONVERGENT B1 ;  /* 0x0000000000017941 */ /* 0x000fea0003800200 */
.L_x_2942:
[----:B------:R-:W-:Y:S01]  /*5b00*/  I2FP.F32.U32 R57, R4 ;  /* 0x0000000400397245 */ /* 0x000fe20000201000 */
[----:B------:R-:W-:Y:S01]  /*5b10*/  HADD2.F32 R4, -RZ, R63.H0_H0 ;  /* 0x2000003fff047230 */ /* 0x000fe20000004100 */
[----:B------:R-:W-:Y:S01]  /*5b20*/  ISETP.NE.AND P6, PT, R58, 0x1, PT ;  /* 0x000000013a00780c */ /* 0x000fe20003fc5270 */
[----:B------:R-:W-:Y:S02]  /*5b30*/  BSSY.RECONVERGENT B1, `(.L_x_2947) ;  /* 0x000004d000017945 */ /* 0x000fe40003800200 */
[----:B------:R-:W-:Y:S01]  /*5b40*/  FFMA.FTZ R57, R57, R64, 1.1641532182693481445e-10 ;  /* 0x2f00000039397423 */ /* 0x000fe20000010040 */
[----:B------:R-:W-:Y:S01]  /*5b50*/  FMUL.FTZ R59, R4, UR4 ;  /* 0x00000004043b7c20 */ /* 0x000fe20008410000 */
[----:B------:R-:W-:-:S03]  /*5b60*/  IMAD.MOV.U32 R4, RZ, RZ, 0x2 ;  /* 0x00000002ff047424 */ /* 0x000fc600078e00ff */
[----:B------:R-:W-:Y:S01]  /*5b70*/  FMUL.FTZ R59, R59, R66 ;  /* 0x000000423b3b7220 */ /* 0x000fe20000410000 */
[----:B------:R-:W-:Y:S02]  /*5b80*/  FSETP.GTU.FTZ.AND P5, PT, R57, R68, PT ;  /* 0x000000443900720b */ /* 0x000fe40003fbc000 */
[----:B------:R-:W-:Y:S02]  /*5b90*/  MOV R57, R0 ;  /* 0x0000000000397202 */ /* 0x000fe40000000f00 */
        /* <DEDUP_REMOVED lines=11> */
.L_x_2949:
        /* <DEDUP_REMOVED lines=15> */
.L_x_2951:
[----:B------:R-:W-:Y:S05]  /*5d40*/  BSYNC.RECONVERGENT B2 ;  /* 0x0000000000027941 */ /* 0x000fea0003800200 */
.L_x_2950:
        /* <DEDUP_REMOVED lines=43> */
.L_x_2948:
[----:B------:R-:W-:Y:S05]  /*6000*/  BSYNC.RECONVERGENT B1 ;  /* 0x0000000000017941 */ /* 0x000fea0003800200 */
.L_x_2947:
[----:B------:R-:W-:Y:S01]  /*6010*/  I2FP.F32.U32 R57, R57 ;  /* 0x0000003900397245 */ /* 0x000fe20000201000 */
[----:B------:R-:W-:Y:S01]  /*6020*/  HADD2.F32 R63, -RZ, R63.H1_H1 ;  /* 0x3000003fff3f7230 */ /* 0x000fe20000004100 */
[----:B------:R-:W-:Y:S02]  /*6030*/  F2FP.F16.F32.PACK_AB R58, R93, R87 ;  /* 0x000000575d3a723e */ /* 0x000fe400000000ff */
[----:B------:R-:W-:Y:S01]  /*6040*/  F2FP.F16.F32.PACK_AB R56, R23, R5 ;  /* 0x000000051738723e */ /* 0x000fe200000000ff */
[----:B------:R-:W-:Y:S01]  /*6050*/  FFMA.FTZ R57, R57, R64, 1.1641532182693481445e-10 ;  /* 0x2f00000039397423 */ /* 0x000fe20000010040 */
[----:B------:R-:W-:-:S04]  /*6060*/  FMUL.FTZ R63, R63, UR4 ;  /* 0x000000043f3f7c20 */ /* 0x000fc80008410000 */
[----:B------:R-:W-:Y:S01]  /*6070*/  FMUL.FTZ R63, R63, R66 ;  /* 0x000000423f3f7220 */ /* 0x000fe20000410000 */
[----:B------:R-:W-:Y:S02]  /*6080*/  FSETP.GTU.FTZ.AND P6, PT, R57, R68, PT ;  /* 0x000000443900720b */ /* 0x000fe40003fdc000 */
[----:B------:R-:W-:Y:S02]  /*6090*/  F2FP.F16.F32.PACK_AB R57, R89, R21 ;  /* 0x000000155939723e */ /* 0x000fe400000000ff */
[----:B------:R-:W-:Y:S02]  /*60a0*/  FSEL R109, R63, RZ, !P6 ;  /* 0x000000ff3f6d7208 */ /* 0x000fe40007000000 */
[----:B------:R-:W-:Y:S02]  /*60b0*/  PLOP3.LUT P6, PT, P6, PT, PT, 0x8, 0x80 ;  /* 0x000000000080781c */ /* 0x000fe400037ce170 */
[----:B------:R-:W-:-:S11]  /*60c0*/  F2FP.F16.F32.PACK_AB R59, R109, R95 ;  /* 0x0000005f6d3b723e */ /* 0x000fd600000000ff */
.L_x_2911:
[----:B------:R-:W1:Y:S01]  /*60d0*/  LDC.64 R62, c[0x0][0x3a8] ;  /* 0x0000ea00ff3e7b82 */ /* 0x000e620000000a00 */
[----:B------:R-:W-:Y:S02]  /*60e0*/  SEL R68, RZ, 0x1000000, !P6 ;  /* 0x01000000ff447807 */ /* 0x000fe40007000000 */
[----:B------:R-:W-:Y:S02]  /*60f0*/  ISETP.NE.AND P6, PT, R20, RZ, PT ;  /* 0x000000ff1400720c */ /* 0x000fe40003fc5270 */
[----:B------:R-:W-:Y:S02]  /*6100*/  SEL R66, RZ, 0x10000, !P5 ;  /* 0x00010000ff427807 */ /* 0x000fe40006800000 */
[----:B------:R-:W-:Y:S01]  /*6110*/  SEL R121, RZ, 0x100, !P4 ;  /* 0x00000100ff797807 */ /* 0x000fe20006000000 */
[----:B------:R-:W2:Y:S01]  /*6120*/  LDC.64 R60, c[0x0][0x3b0] ;  /* 0x0000ec00ff3c7b82 */ /* 0x000ea20000000a00 */
        /* <DEDUP_REMOVED lines=8> */
[----:B-1----:R-:W-:Y:S01]  /*61b0*/  IMAD.WIDE.U32 R62, R18, 0x10, R62 ;  /* 0x00000010123e7825 */ /* 0x002fe200078e003e */
[----:B------:R-:W-:-:S03]  /*61c0*/  LOP3.LUT R116, R20, R119, RZ, 0xfc, !PT ;  /* 0x0000007714747212 */ /* 0x000fc600078efcff */
[----:B------:R-:W-:Y:S01]  /*61d0*/  IMAD.MOV.U32 R20, RZ, RZ, R22 ;  /* 0x000000ffff147224 */ /* 0x000fe200078e0016 */
[----:B------:R1:W-:Y:S01]  /*61e0*/  STG.E.128 desc[UR6][R62.64], R56 ;  /* 0x000000383e007986 */ /* 0x0003e2000c101d06 */
[C---:B------:R-:W-:Y:S02]  /*61f0*/  VIADD R22, R18.reuse, 0x80 ;  /* 0x0000008012167836 */ /* 0x040fe40000000000 */
[----:B--2---:R-:W-:-:S05]  /*6200*/  IMAD.WIDE.U32 R60, R18, 0x8, R60 ;  /* 0x00000008123c7825 */ /* 0x004fca00078e003c */
[----:B------:R1:W-:Y:S02]  /*6210*/  STG.E.64 desc[UR6][R60.64], R116 ;  /* 0x000000743c007986 */ /* 0x0003e4000c101b06 */
.L_x_2870:
[----:B------:R-:W-:Y:S05]  /*6220*/  BSYNC.RECONVERGENT B0 ;  /* 0x0000000000007941 */ /* 0x000fea0003800200 */
.L_x_2869:
[----:B------:R-:W-:Y:S01]  /*6230*/  ISETP.GE.U32.AND P0, PT, R12, 0x100, PT ;  /* 0x000001000c00780c */ /* 0x000fe20003f06070 */
[----:B------:R-:W-:Y:S03]  /*6240*/  BSSY.RECONVERGENT B0, `(.L_x_2952) ;  /* 0x000053c000007945 */ /* 0x000fe60003800200 */
[----:B-1----:R-:W-:-:S09]  /*6250*/  P2R R56, PR, RZ, 0x1 ;  /* 0x00000001ff387803 */ /* 0x002fd20000000000 */
[----:B------:R-:W-:Y:S05]  /*6260*/  @!P0 BRA `(.L_x_2953) ;  /* 0x0000005000e48947 */ /* 0x000fea0003800000 */
        /* <DEDUP_REMOVED lines=25> */
.L_x_2957:
        /* <DEDUP_REMOVED lines=13> */
.L_x_2959:
[----:B------:R-:W-:Y:S05]  /*64d0*/  BSYNC.RECONVERGENT B2 ;  /* 0x0000000000027941 */ /* 0x000fea0003800200 */
.L_x_2958:
        /* <DEDUP_REMOVED lines=43> */
.L_x_2956:
[----:B------:R-:W-:Y:S05]  /*6790*/  BSYNC.RECONVERGENT B1 ;  /* 0x0000000000017941 */ /* 0x000fea0003800200 */
.L_x_2955:
        /* <DEDUP_REMOVED lines=27> */
.L_x_2962:
        /* <DEDUP_REMOVED lines=13> */
.L_x_2964:
[----:B------:R-:W-:Y:S05]  /*6a20*/  BSYNC.RECONVERGENT B2 ;  /* 0x0000000000027941 */ /* 0x000fea0003800200 */
.L_x_2963:
        /* <DEDUP_REMOVED lines=43> */
.L_x_2961:
[----:B------:R-:W-:Y:S05]  /*6ce0*/  BSYNC.RECONVERGENT B1 ;  /* 0x0000000000017941 */ /* 0x000fea0003800200 */
.L_x_2960:
        /* <DEDUP_REMOVED lines=23> */
.L_x_2967:
        /* <DEDUP_REMOVED lines=13> */
.L_x_2969:
[----:B------:R-:W-:Y:S05]  /*6f30*/  BSYNC.RECONVERGENT B2 ;  /* 0x0000000000027941 */ /* 0x000fea0003800200 */
.L_x_2968:
        /* <DEDUP_REMOVED lines=43> */
.L_x_2966:
[----:B------:R-:W-:Y:S05]  /*71f0*/  BSYNC.RECONVERGENT B1 ;  /* 0x0000000000017941 */ /* 0x000fea0003800200 */
.L_x_2965:
        /* <DEDUP_REMOVED lines=23> */
.L_x_2972:
        /* <DEDUP_REMOVED lines=13> */
.L_x_2974:
[----:B------:R-:W-:Y:S05]  /*7440*/  BSYNC.RECONVERGENT B2 ;  /* 0x0000000000027941 */ /* 0x000fea0003800200 */
.L_x_2973:
        /* <DEDUP_REMOVED lines=43> */
.L_x_2971:
[----:B------:R-:W-:Y:S05]  /*7700*/  BSYNC.RECONVERGENT B1 ;  /* 0x0000000000017941 */ /* 0x000fea0003800200 */
.L_x_2970:
        /* <DEDUP_REMOVED lines=23> */
.L_x_2977:
        /* <DEDUP_REMOVED lines=13> */
.L_x_2979:
[----:B------:R-:W-:Y:S05]  /*7950*/  BSYNC.RECONVERGENT B2 ;  /* 0x0000000000027941 */ /* 0x000fea0003800200 */
.L_x_2978:
        /* <DEDUP_REMOVED lines=43> */
.L_x_2976:
[----:B------:R-:W-:Y:S05]  /*7c10*/  BSYNC.RECONVERGENT B1 ;  /* 0x0000000000017941 */ /* 0x000fea0003800200 */
.L_x_2975:
        /* <DEDUP_REMOVED lines=23> */
.L_x_2982:
        /* <DEDUP_REMOVED lines=13> */
.L_x_2984:
[----:B------:R-:W-:Y:S05]  /*7e60*/  BSYNC.RECONVERGENT B2 ;  /* 0x0000000000027941 */ /* 0x000fea0003800200 */
.L_x_2983:
        /* <DEDUP_REMOVED lines=43> */
.L_x_2981:
[----:B------:R-:W-:Y:S05]  /*8120*/  BSYNC.RECONVERGENT B1 ;  /* 0x0000000000017941 */ /* 0x000fea0003800200 */
.L_x_2980:
        /* <DEDUP_REMOVED lines=23> */
.L_x_2987:
        /* <DEDUP_REMOVED lines=13> */
.L_x_2989:
[----:B------:R-:W-:Y:S05]  /*8370*/  BSYNC.RECONVERGENT B2 ;  /* 0x0000000000027941 */ /* 0x000fea0003800200 */
.L_x_2988:
        /* <DEDUP_REMOVED lines=43> */
.L_x_2986:
[----:B------:R-:W-:Y:S05]  /*8630*/  BSYNC.RECONVERGENT B1 ;  /* 0x0000000000017941 */ /* 0x000fea0003800200 */
.L_x_2985:
        /* <DEDUP_REMOVED lines=23> */
.L_x_2992:
        /* <DEDUP_REMOVED lines=15> */
.L_x_2994:
[----:B------:R-:W-:Y:S05]  /*88a0*/  BSYNC.RECONVERGENT B2 ;  /* 0x0000000000027941 */ /* 0x000fea0003800200 */
.L_x_2993:
        /* <DEDUP_REMOVED lines=43> */
.L_x_2991:
[----:B------:R-:W-:Y:S05]  /*8b60*/  BSYNC.RECONVERGENT B1 ;  /* 0x0000000000017941 */ /* 0x000fea0003800200 */
.L_x_2990:
        /* <DEDUP_REMOVED lines=15> */
.L_x_2954:
        /* <DEDUP_REMOVED lines=16> */
.L_x_2998:
        /* <DEDUP_REMOVED lines=13> */
.L_x_3000:
[----:B------:R-:W-:Y:S05]  /*8e30*/  BSYNC.RECONVERGENT B2 ;  /* 0x0000000000027941 */ /* 0x000fea0003800200 */
.L_x_2999:
        /* <DEDUP_REMOVED lines=43> */
.L_x_2997:
[----:B------:R-:W-:Y:S05]  /*90f0*/  BSYNC.RECONVERGENT B1 ;  /* 0x0000000000017941 */ /* 0x000fea0003800200 */
.L_x_2996:
        /* <DEDUP_REMOVED lines=25> */
.L_x_3003:
        /* <DEDUP_REMOVED lines=13> */
.L_x_3005:
[----:B------:R-:W-:Y:S05]  /*9360*/  BSYNC.RECONVERGENT B2 ;  /* 0x0000000000027941 */ /* 0x000fea0003800200 */
.L_x_3004:
        /* <DEDUP_REMOVED lines=43> */
.L_x_3002:
[----:B------:R-:W-:Y:S05]  /*9620*/  BSYNC.RECONVERGENT B1 ;  /* 0x0000000000017941 */ /* 0x000fea0003800200 */
.L_x_3001:
        /* <DEDUP_REMOVED lines=21> */
.L_x_3008:
        /* <DEDUP_REMOVED lines=13> */
.L_x_3010:
[----:B------:R-:W-:Y:S05]  /*9850*/  BSYNC.RECONVERGENT B2 ;  /* 0x0000000000027941 */ /* 0x000fea0003800200 */
.L_x_3009:
        /* <DEDUP_REMOVED lines=43> */
.L_x_3007:
[----:B------:R-:W-:Y:S05]  /*9b10*/  BSYNC.RECONVERGENT B1 ;  /* 0x0000000000017941 */ /* 0x000fea0003800200 */
.L_x_3006:
        /* <DEDUP_REMOVED lines=21> */
.L_x_3013:
        /* <DEDUP_REMOVED lines=13> */
.L_x_3015:
[----:B------:R-:W-:Y:S05]  /*9d40*/  BSYNC.RECONVERGENT B2 ;  /* 0x0000000000027941 */ /* 0x000fea0003800200 */
.L_x_3014:
        /* <DEDUP_REMOVED lines=43> */
.L_x_3012:
[----:B------:R-:W-:Y:S05]  /*a000*/  BSYNC.RECONVERGENT B1 ;  /* 0x0000000000017941 */ /* 0x000fea0003800200 */
.L_x_3011:
[----:B------:R-:W-:Y:S01]  /*a010*/  I2FP.F32.U32 R57, R4 ;  /* 0x0000000400397245 */ /* 0x000fe20000201000 */
[----:B------:R-:W-:Y:S01]  /*a020*/  HADD2.F32 R61, -RZ, R61.H1_H1 ;  /* 0x3000003dff3d7230 */ /* 0x000fe20000004100 */
[----:B------:R-:W-:Y:S01]  /*a030*/  ISETP.NE.AND P3, PT, R58, 0x1, PT ;  /* 0x000000013a00780c */ /* 0x000fe20003f65270 */
[----:B------:R-:W-:Y:S01]  /*a040*/  BSSY.RECONVERGENT B1, `(.L_x_3016) ;  /* 0x000004b000017945 */ /* 0x000fe20003800200 */
[----:B------:R-:W-:Y:S02]  /*a050*/  IMAD.MOV.U32 R56, RZ, RZ, 0x2 ;  /* 0x00000002ff387424 */ /* 0x000fe400078e00ff */
[----:B------:R-:W-:Y:S01]  /*a060*/  FFMA.FTZ R57, R57, R66, 1.1641532182693481445e-10 ;  /* 0x2f00000039397423 */ /* 0x000fe20000010042 */
[----:B------:R-:W-:Y:S01]  /*a070*/  FMUL.FTZ R61, R61, UR4 ;  /* 0x000000043d3d7c20 */ /* 0x000fe20008410000 */
[----:B------:R-:W-:-:S03]  /*a080*/  MOV R4, R0 ;  /* 0x0000000000047202 */ /* 0x000fc60000000f00 */
        /* <DEDUP_REMOVED lines=13> */
.L_x_3018:
        /* <DEDUP_REMOVED lines=13> */
.L_x_3020:
[----:B------:R-:W-:Y:S05]  /*a230*/  BSYNC.RECONVERGENT B2 ;  /* 0x0000000000027941 */ /* 0x000fea0003800200 */
.L_x_3019:
        /* <DEDUP_REMOVED lines=40> */
[----:B------:R-:W-:Y:S01]  /*a4c0*/  MOV R64, R56 ;  /* 0x0000003800407202 */ /* 0x000fe20000000f00 */
[----:B------:R-:W-:Y:S01]  /*a4d0*/  IMAD.MOV.U32 R56, RZ, RZ, RZ ;  /* 0x000000ffff387224 */ /* 0x000fe200078e00ff */
[----:B------:R-:W-:-:S07]  /*a4e0*/  LOP3.LUT R8, R58, UR33, R57, 0x96, !PT ;  /* 0x000000213a087c12 */ /* 0x000fce000f8e9639 */
.L_x_3017:
[----:B------:R-:W-:Y:S05]  /*a4f0*/  BSYNC.RECONVERGENT B1 ;  /* 0x0000000000017941 */ /* 0x000fea0003800200 */
.L_x_3016:
        /* <DEDUP_REMOVED lines=21> */
.L_x_3023:
        /* <DEDUP_REMOVED lines=13> */
.L_x_3025:
[----:B------:R-:W-:Y:S05]  /*a720*/  BSYNC.RECONVERGENT B2 ;  /* 0x0000000000027941 */ /* 0x000fea0003800200 */
.L_x_3024:
        /* <DEDUP_REMOVED lines=43> */
.L_x_3022:
[----:B------:R-:W-:Y:S05]  /*a9e0*/  BSYNC.RECONVERGENT B1 ;  /* 0x0000000000017941 */ /* 0x000fea0003800200 */
.L_x_3021:
        /* <DEDUP_REMOVED lines=21> */
.L_x_3028:
        /* <DEDUP_REMOVED lines=13> */
.L_x_3030:
[----:B------:R-:W-:Y:S05]  /*ac10*/  BSYNC.RECONVERGENT B2 ;  /* 0x0000000000027941 */ /* 0x000fea0003800200 */
.L_x_3029:
        /* <DEDUP_REMOVED lines=43> */
.L_x_3027:
[----:B------:R-:W-:Y:S05]  /*aed0*/  BSYNC.RECONVERGENT B1 ;  /* 0x0000000000017941 */ /* 0x000fea0003800200 */
.L_x_3026:
[----:B------:R-:W-:Y:S01]  /*aee0*/  I2FP.F32.U32 R57, R4 ;  /* 0x0000000400397245 */ /* 0x000fe20000201000 */
[----:B------:R-:W-:Y:S01]  /*aef0*/  HADD2.F32 R4, -RZ, R63.H0_H0 ;  /* 0x2000003fff047230 */ /* 0x000fe20000004100 */
[----:B------:R-:W-:Y:S01]  /*af00*/  ISETP.NE.AND P6, PT, R56, 0x1, PT ;  /* 0x000000013800780c */ /* 0x000fe20003fc5270 */
[----:B------:R-:W-:Y:S02]  /*af10*/  BSSY.RECONVERGENT B1, `(.L_x_3031) ;  /* 0x000004d000017945 */ /* 0x000fe40003800200 */
[----:B------:R-:W-:Y:S01]  /*af20*/  FFMA.FTZ R57, R57, R66, 1.1641532182693481445e-10 ;  /* 0x2f00000039397423 */ /* 0x000fe20000010042 */
[----:B------:R-:W-:Y:S01]  /*af30*/  FMUL.FTZ R59, R4, UR4 ;  /* 0x00000004043b7c20 */ /* 0x000fe20008410000 */
[----:B------:R-:W-:-:S03]  /*af40*/  HFMA2 R4, -RZ, RZ, 0, 1.1920928955078125e-07 ;  /* 0x00000002ff047431 */ /* 0x000fc600000001ff */
[----:B------:R-:W-:Y:S01]  /*af50*/  FMUL.FTZ R59, R59, R68 ;  /* 0x000000443b3b7220 */ /* 0x000fe20000410000 */
[----:B------:R-:W-:Y:S01]  /*af60*/  FSETP.GTU.FTZ.AND P5, PT, R57, R70, PT ;  /* 0x000000463900720b */ /* 0x000fe20003fbc000 */
[----:B------:R-:W-:-:S03]  /*af70*/  IMAD.MOV.U32 R57, RZ, RZ, R0 ;  /* 0x000000ffff397224 */ /* 0x000fc600078e0000 */
        /* <DEDUP_REMOVED lines=11> */
.L_x_3033:
        /* <DEDUP_REMOVED lines=15> */
.L_x_3035:
[----:B------:R-:W-:Y:S05]  /*b120*/  BSYNC.RECONVERGENT B2 ;  /* 0x0000000000027941 */ /* 0x000fea0003800200 */
.L_x_3034:
        /* <DEDUP_REMOVED lines=43> */
.L_x_3032:
[----:B------:R-:W-:Y:S05]  /*b3e0*/  BSYNC.RECONVERGENT B1 ;  /* 0x0000000000017941 */ /* 0x000fea0003800200 */
.L_x_3031:
        /* <DEDUP_REMOVED lines=12> */
.L_x_2995:
        /* <DEDUP_REMOVED lines=18> */
[C---:B--2---:R-:W-:Y:S01]  /*b5d0*/  IMAD.WIDE.U32 R60, R22.reuse, 0x8, R60 ;  /* 0x00000008163c7825 */ /* 0x044fe200078e003c */
[----:B------:R-:W-:-:S04]  /*b5e0*/  IADD3 R22, PT, PT, R22, 0x80, RZ ;  /* 0x0000008016167810 */ /* 0x000fc80007ffe0ff */
[----:B------:R1:W-:Y:S03]  /*b5f0*/  STG.E.64 desc[UR6][R60.64], R116 ;  /* 0x000000743c007986 */ /* 0x0003e6000c101b06 */
.L_x_2953:
[----:B------:R-:W-:Y:S05]  /*b600*/  BSYNC.RECONVERGENT B0 ;  /* 0x0000000000007941 */ /* 0x000fea0003800200 */
.L_x_2952:
        /* <DEDUP_REMOVED lines=29> */
.L_x_3041:
        /* <DEDUP_REMOVED lines=13> */
.L_x_3043:
[----:B------:R-:W-:Y:S05]  /*b8b0*/  BSYNC.RECONVERGENT B2 ;  /* 0x0000000000027941 */ /* 0x000fea0003800200 */
.L_x_3042:
        /* <DEDUP_REMOVED lines=39> */
[----:B------:R-:W-:-:S03]  /*bb30*/  LOP3.LUT R7, R100, UR32, R79, 0x96, !PT ;  /* 0x0000002064077c12 */ /* 0x000fc6000f8e964f */
[----:B------:R-:W-:Y:S01]  /*bb40*/  IMAD.MOV.U32 R0, RZ, RZ, R78 ;  /* 0x000000ffff007224 */ /* 0x000fe200078e004e */
[----:B------:R-:W-:Y:S02]  /*bb50*/  LOP3.LUT R8, R68, UR33, R71, 0x96, !PT ;  /* 0x0000002144087c12 */ /* 0x000fe4000f8e9647 */
[----:B------:R-:W-:-:S07]  /*bb60*/  MOV R64, R70 ;  /* 0x0000004600407202 */ /* 0x000fce0000000f00 */
.L_x_3040:
[----:B------:R-:W-:Y:S05]  /*bb70*/  BSYNC.RECONVERGENT B1 ;  /* 0x0000000000017941 */ /* 0x000fea0003800200 */
.L_x_3039:
        /* <DEDUP_REMOVED lines=27> */
.L_x_3046:
        /* <DEDUP_REMOVED lines=13> */
.L_x_3048:
[----:B------:R-:W-:Y:S05]  /*be00*/  BSYNC.RECONVERGENT B2 ;  /* 0x0000000000027941 */ /* 0x000fea0003800200 */
.L_x_3047:
[----:B------:R-:W-:Y:S01]  /*be10*/  IMAD.WIDE.U32 R80, R14, -0x326172a9, RZ ;  /* 0xcd9e8d570e507825 */ /* 0x000fe200078e00ff */
[----:B------:R-:W-:-:S03]  /*be20*/  LOP3.LUT R78, R2, UR9, R103, 0x96, !PT ;  /* 0x00000009024e7c12 */ /* 0x000fc6000f8e9667 */
[----:B------:R-:W-:Y:S01]  /*be30*/  HFMA2 R72, -RZ, RZ, 0, 0 ;  /* 0x00000000ff487431 */ /* 0x000fe200000001ff */
        /* <DEDUP_REMOVED lines=40> */
.L_x_3045:
[----:B------:R-:W-:Y:S05]  /*c0c0*/  BSYNC.RECONVERGENT B1 ;  /* 0x0000000000017941 */ /* 0x000fea0003800200 */
.L_x_3044:
[----:B------:R-:W-:Y:S01]  /*c0d0*/  I2FP.F32.U32 R69, R4 ;  /* 0x0000000400457245 */ /* 0x000fe20000201000 */
[----:B------:R-:W-:Y:S01]  /*c0e0*/  HADD2.F32 R56, -RZ, R56.H1_H1 ;  /* 0x30000038ff387230 */ /* 0x000fe20000004100 */
[----:B------:R-:W-:Y:S01]  /*c0f0*/  ISETP.NE.AND P1, PT, R72, 0x1, PT ;  /* 0x000000014800780c */ /* 0x000fe20003f25270 */
[----:B------:R-:W-:Y:S01]  /*c100*/  HADD2.F32 R60, -RZ, R60.H1_H1 ;  /* 0x3000003cff3c7230 */ /* 0x000fe20000004100 */
[----:B------:R-:W-:Y:S01]  /*c110*/  BSSY.RECONVERGENT B1, `(.L_x_3049) ;  /* 0x000004c000017945 */ /* 0x000fe20003800200 */
[----:B------:R-:W-:Y:S01]  /*c120*/  FFMA.FTZ R69, R69, R66, 1.1641532182693481445e-10 ;  /* 0x2f00000045457423 */ /* 0x000fe20000010042 */
[----:B------:R-:W-:Y:S01]  /*c130*/  FMUL.FTZ R71, R56, UR4 ;  /* 0x0000000438477c20 */ /* 0x000fe20008410000 */
[----:B------:R-:W-:Y:S01]  /*c140*/  IMAD.MOV.U32 R56, RZ, RZ, 0x2 ;  /* 0x00000002ff387424 */ /* 0x000fe200078e00ff */
[----:B------:R-:W-:Y:S02]  /*c150*/  MOV R4, R0 ;  /* 0x0000000000047202 */ /* 0x000fe40000000f00 */
        /* <DEDUP_REMOVED lines=14> */
.L_x_3051:
        /* <DEDUP_REMOVED lines=13> */
.L_x_3053:
[----:B------:R-:W-:Y:S05]  /*c310*/  BSYNC.RECONVERGENT B2 ;  /* 0x0000000000027941 */ /* 0x000fea0003800200 */
.L_x_3052:
        /* <DEDUP_REMOVED lines=41> */
[----:B------:R-:W-:Y:S02]  /*c5b0*/  LOP3.LUT R8, R80, UR33, R79, 0x96, !PT ;  /* 0x0000002150087c12 */ /* 0x000fe4000f8e964f */
[----:B------:R-:W-:-:S07]  /*c5c0*/  MOV R64, R78 ;  /* 0x0000004e00407202 */ /* 0x000fce0000000f00 */
.L_x_3050:
[----:B------:R-:W-:Y:S05]  /*c5d0*/  BSYNC.RECONVERGENT B1 ;  /* 0x0000000000017941 */ /* 0x000fea0003800200 */
.L_x_3049:
[----:B------:R-:W-:Y:S01]  /*c5e0*/  I2FP.F32.U32 R71, R4 ;  /* 0x0000000400477245 */ /* 0x000fe20000201000 */
[----:B------:R-:W-:Y:S01]  /*c5f0*/  HADD2.F32 R4, -RZ, R57.H0_H0 ;  /* 0x20000039ff047230 */ /* 0x000fe20000004100 */
[----:B------:R-:W-:Y:S01]  /*c600*/  ISETP.NE.AND P2, PT, R56, 0x1, PT ;  /* 0x000000013800780c */ /* 0x000fe20003f45270 */
[----:B------:R-:W-:Y:S01]  /*c610*/  BSSY.RECONVERGENT B1, `(.L_x_3054) ;  /* 0x000004d000017945 */ /* 0x000fe20003800200 */
[----:B------:R-:W-:Y:S02]  /*c620*/  HFMA2 R60, -RZ, RZ, 0, 1.1920928955078125e-07 ;  /* 0x00000002ff3c7431 */ /* 0x000fe400000001ff */
        /* <DEDUP_REMOVED lines=18> */
.L_x_3056:
        /* <DEDUP_REMOVED lines=13> */
.L_x_3058:
[----:B------:R-:W-:Y:S05]  /*c820*/  BSYNC.RECONVERGENT B2 ;  /* 0x0000000000027941 */ /* 0x000fea0003800200 */
.L_x_3057:
        /* <DEDUP_REMOVED lines=43> */
.L_x_3055:
[----:B------:R-:W-:Y:S05]  /*cae0*/  BSYNC.RECONVERGENT B1 ;  /* 0x0000000000017941 */ /* 0x000fea0003800200 */
.L_x_3054:
[----:B------:R-:W-:Y:S01]  /*caf0*/  I2FP.F32.U32 R79, R4 ;  /* 0x00000004004f7245 */ /* 0x000fe20000201000 */
[----:B------:R-:W-:Y:S01]  /*cb00*/  HADD2.F32 R57, -RZ, R57.H1_H1 ;  /* 0x30000039ff397230 */ /* 0x000fe20000004100 */
[----:B------:R-:W-:Y:S01]  /*cb10*/  ISETP.NE.AND P3, PT, R60, 0x1, PT ;  /* 0x000000013c00780c */ /* 0x000fe20003f65270 */
[----:B------:R-:W-:Y:S01]  /*cb20*/  HADD2.F32 R4, -RZ, R61.H1_H1 ;  /* 0x3000003dff047230 */ /* 0x000fe20000004100 */
[----:B------:R-:W-:Y:S01]  /*cb30*/  BSSY.RECONVERGENT B1, `(.L_x_3059) ;  /* 0x000004c000017945 */ /* 0x000fe20003800200 */
[----:B------:R-:W-:Y:S01]  /*cb40*/  FFMA.FTZ R79, R79, R66, 1.1641532182693481445e-10 ;  /* 0x2f0000004f4f7423 */ /* 0x000fe20000010042 */
[----:B------:R-:W-:Y:S01]  /*cb50*/  FMUL.FTZ R57, R57, UR4 ;  /* 0x0000000439397c20 */ /* 0x000fe20008410000 */
[----:B------:R-:W-:-:S03]  /*cb60*/  IMAD.MOV.U32 R56, RZ, RZ, 0x2 ;  /* 0x00000002ff387424 */ /* 0x000fc600078e00ff */
        /* <DEDUP_REMOVED lines=15> */
.L_x_3061:
        /* <DEDUP_REMOVED lines=13> */
.L_x_3063:
[----:B------:R-:W-:Y:S05]  /*cd30*/  BSYNC.RECONVERGENT B2 ;  /* 0x0000000000027941 */ /* 0x000fea0003800200 */
.L_x_3062:
        /* <DEDUP_REMOVED lines=43> */
.L_x_3060:
[----:B------:R-:W-:Y:S05]  /*cff0*/  BSYNC.RECONVERGENT B1 ;  /* 0x0000000000017941 */ /* 0x000fea0003800200 */
.L_x_3059:
        /* <DEDUP_REMOVED lines=23> */
.L_x_3066:
        /* <DEDUP_REMOVED lines=13> */
.L_x_3068:
[----:B------:R-:W-:Y:S05]  /*d240*/  BSYNC.RECONVERGENT B2 ;  /* 0x0000000000027941 */ /* 0x000fea0003800200 */
.L_x_3067:
        /* <DEDUP_REMOVED lines=43> */
.L_x_3065:
[----:B------:R-:W-:Y:S05]  /*d500*/  BSYNC.RECONVERGENT B1 ;  /* 0x0000000000017941 */ /* 0x000fea0003800200 */
.L_x_3064:
        /* <DEDUP_REMOVED lines=23> */
.L_x_3071:
        /* <DEDUP_REMOVED lines=13> */
.L_x_3073:
[----:B------:R-:W-:Y:S05]  /*d750*/  BSYNC.RECONVERGENT B2 ;  /* 0x0000000000027941 */ /* 0x000fea0003800200 */
.L_x_3072:
        /* <DEDUP_REMOVED lines=43> */
.L_x_3070:
[----:B------:R-:W-:Y:S05]  /*da10*/  BSYNC.RECONVERGENT B1 ;  /* 0x0000000000017941 */ /* 0x000fea0003800200 */
.L_x_3069:
        /* <DEDUP_REMOVED lines=23> */
.L_x_3076:
        /* <DEDUP_REMOVED lines=15> */
.L_x_3078:
[----:B------:R-:W-:Y:S05]  /*dc80*/  BSYNC.RECONVERGENT B2 ;  /* 0x0000000000027941 */ /* 0x000fea0003800200 */
.L_x_3077:
        /* <DEDUP_REMOVED lines=43> */
.L_x_3075:
[----:B------:R-:W-:Y:S05]  /*df40*/  BSYNC.RECONVERGENT B1 ;  /* 0x0000000000017941 */ /* 0x000fea0003800200 */
.L_x_3074:
        /* <DEDUP_REMOVED lines=15> */
.L_x_3038:
        /* <DEDUP_REMOVED lines=16> */
.L_x_3082:
        /* <DEDUP_REMOVED lines=13> */
.L_x_3084:
[----:B------:R-:W-:Y:S05]  /*e210*/  BSYNC.RECONVERGENT B2 ;  /* 0x0000000000027941 */ /* 0x000fea0003800200 */
.L_x_3083:
        /* <DEDUP_REMOVED lines=43> */
.L_x_3081:
[----:B------:R-:W-:Y:S05]  /*e4d0*/  BSYNC.RECONVERGENT B1 ;  /* 0x0000000000017941 */ /* 0x000fea0003800200 */
.L_x_3080:
[----:B------:R-:W1:Y:S01]  /*e4e0*/  LDC R70, c[0x0][0x404] ;  /* 0x00010100ff467b82 */ /* 0x000e620000000800 */
[----:B------:R-:W-:Y:S01]  /*e4f0*/  I2FP.F32.U32 R17, R17 ;  /* 0x0000001100117245 */ /* 0x000fe20000201000 */
[----:B------:R-:W-:Y:S01]  /*e500*/  IMAD.MOV.U32 R66, RZ, RZ, 0x2f800000 ;  /* 0x2f800000ff427424 */ /* 0x000fe200078e00ff */
[----:B------:R-:W-:Y:S01]  /*e510*/  ISETP.NE.AND P1, PT, R60, 0x1, PT ;  /* 0x000000013c00780c */ /* 0x000fe20003f25270 */
[----:B-----5:R-:W-:Y:S01]  /*e520*/  HADD2.F32 R4, -RZ, R56.H0_H0 ;  /* 0x20000038ff047230 */ /* 0x020fe20000004100 */
[----:B------:R-:W-:Y:S01]  /*e530*/  BSSY.RECONVERGENT B1, `(.L_x_3085) ;  /* 0x000004d000017945 */ /* 0x000fe20003800200 */
[----:B------:R-:W-:Y:S01]  /*e540*/  FFMA.FTZ R17, R17, R66, 1.1641532182693481445e-10 ;  /* 0x2f00000011117423 */ /* 0x000fe20000010042 */
[----:B------:R-:W-:Y:S01]  /*e550*/  HFMA2 R62, -RZ, RZ, 0, 1.1920928955078125e-07 ;  /* 0x00000002ff3e7431 */ /* 0x000fe200000001ff */
[----:B------:R-:W2:Y:S01]  /*e560*/  LDC R68, c[0x0][0x408] ;  /* 0x00010200ff447b82 */ /* 0x000ea20000000800 */
[----:B------:R-:W-:Y:S01]  /*e570*/  FMUL.FTZ R61, R4, UR4 ;  /* 0x00000004043d7c20 */ /* 0x000fe20008410000 */
[----:B------:R-:W-:Y:S01]  /*e580*/  IMAD.MOV.U32 R4, RZ, RZ, R0 ;  /* 0x000000ffff047224 */ /* 0x000fe200078e0000 */
        /* <DEDUP_REMOVED lines=14> */
.L_x_3087:
        /* <DEDUP_REMOVED lines=13> */
.L_x_3089:
[----:B------:R-:W-:Y:S05]  /*e740*/  BSYNC.RECONVERGENT B2 ;  /* 0x0000000000027941 */ /* 0x000fea0003800200 */
.L_x_3088:
        /* <DEDUP_REMOVED lines=43> */
.L_x_3086:
[----:B------:R-:W-:Y:S05]  /*ea00*/  BSYNC.RECONVERGENT B1 ;  /* 0x0000000000017941 */ /* 0x000fea0003800200 */
.L_x_3085:
[----:B------:R-:W-:Y:S01]  /*ea10*/  ISETP.NE.AND P2, PT, R62, 0x1, PT ;  /* 0x000000013e00780c */ /* 0x000fe20003f45270 */
[----:B------:R-:W-:Y:S01]  /*ea20*/  HADD2.F32 R56, -RZ, R56.H1_H1 ;  /* 0x30000038ff387230 */ /* 0x000fe20000004100 */
[----:B------:R-:W-:Y:S01]  /*ea30*/  I2FP.F32.U32 R61, R4 ;  /* 0x00000004003d7245 */ /* 0x000fe20000201000 */
[----:B------:R-:W-:Y:S01]  /*ea40*/  BSSY.RECONVERGENT B1, `(.L_x_3090) ;  /* 0x000004b000017945 */ /* 0x000fe20003800200 */
[----:B------:R-:W-:Y:S02]  /*ea50*/  MOV R4, R0 ;  /* 0x0000000000047202 */ /* 0x000fe40000000f00 */
[----:B------:R-:W-:Y:S01]  /*ea60*/  FMUL.FTZ R63, R56, UR4 ;  /* 0x00000004383f7c20 */ /* 0x000fe20008410000 */
[----:B------:R-:W-:Y:S01]  /*ea70*/  FFMA.FTZ R61, R61, R66, 1.1641532182693481445e-10 ;  /* 0x2f0000003d3d7423 */ /* 0x000fe20000010042 */
[----:B------:R-:W-:Y:S02]  /*ea80*/  IMAD.MOV.U32 R56, RZ, RZ, 0x2 ;  /* 0x00000002ff387424 */ /* 0x000fe400078e00ff */
        /* <DEDUP_REMOVED lines=13> */
.L_x_3092:
        /* <DEDUP_REMOVED lines=13> */
.L_x_3094:
[----:B------:R-:W-:Y:S05]  /*ec30*/  BSYNC.RECONVERGENT B2 ;  /* 0x0000000000027941 */ /* 0x000fea0003800200 */
.L_x_3093:
        /* <DEDUP_REMOVED lines=43> */
.L_x_3091:
[----:B------:R-:W-:Y:S05]  /*eef0*/  BSYNC.RECONVERGENT B1 ;  /* 0x0000000000017941 */ /* 0x000fea0003800200 */
.L_x_3090:
        /* <DEDUP_REMOVED lines=21> */
.L_x_3097:
        /* <DEDUP_REMOVED lines=13> */
.L_x_3099:
[----:B------:R-:W-:Y:S05]  /*f120*/  BSYNC.RECONVERGENT B2 ;  /* 0x0000000000027941 */ /* 0x000fea0003800200 */
.L_x_3098:
        /* <DEDUP_REMOVED lines=43> */
.L_x_3096:
[----:B------:R-:W-:Y:S05]  /*f3e0*/  BSYNC.RECONVERGENT B1 ;  /* 0x0000000000017941 */ /* 0x000fea0003800200 */
.L_x_3095:
        /* <DEDUP_REMOVED lines=21> */
.L_x_3102:
        /* <DEDUP_REMOVED lines=13> */
.L_x_3104:
[----:B------:R-:W-:Y:S05]  /*f610*/  BSYNC.RECONVERGENT B2 ;  /* 0x0000000000027941 */ /* 0x000fea0003800200 */
.L_x_3103:
        /* <DEDUP_REMOVED lines=43> */
.L_x_3101:
[----:B------:R-:W-:Y:S05]  /*f8d0*/  BSYNC.RECONVERGENT B1 ;  /* 0x0000000000017941 */ /* 0x000fea0003800200 */
.L_x_3100:
        /* <DEDUP_REMOVED lines=21> */
.L_x_3107:
        /* <DEDUP_REMOVED lines=13> */
.L_x_3109:
[----:B------:R-:W-:Y:S05]  /*fb00*/  BSYNC.RECONVERGENT B2 ;  /* 0x0000000000027941 */ /* 0x000fea0003800200 */
.L_x_3108:
        /* <DEDUP_REMOVED lines=43> */
.L_x_3106:
[----:B------:R-:W-:Y:S05]  /*fdc0*/  BSYNC.RECONVERGENT B1 ;  /* 0x0000000000017941 */ /* 0x000fea0003800200 */
.L_x_3105:
        /* <DEDUP_REMOVED lines=21> */
.L_x_3112:
        /* <DEDUP_REMOVED lines=13> */
.L_x_3114:
[----:B------:R-:W-:Y:S05]  /*fff0*/  BSYNC.RECONVERGENT B2 ;  /* 0x0000000000027941 */ /* 0x000fea0003800200 */
.L_x_3113:
        /* <DEDUP_REMOVED lines=43> */
.L_x_3111:
[----:B------:R-:W-:Y:S05]  /*102b0*/  BSYNC.RECONVERGENT B1 ;  /* 0x0000000000017941 */ /* 0x000fea0003800200 */
.L_x_3110:
        /* <DEDUP_REMOVED lines=21> */
.L_x_3117:
        /* <DEDUP_REMOVED lines=15> */
.L_x_3119:
[----:B------:R-:W-:Y:S05]  /*10500*/  BSYNC.RECONVERGENT B2 ;  /* 0x0000000000027941 */ /* 0x000fea0003800200 */
.L_x_3118:
        /* <DEDUP_REMOVED lines=43> */
.L_x_3116:
[----:B------:R-:W-:Y:S05]  /*107c0*/  BSYNC.RECONVERGENT B1 ;  /* 0x0000000000017941 */ /* 0x000fea0003800200 */
.L_x_3115:
        /* <DEDUP_REMOVED lines=12> */
.L_x_3079:
        /* <DEDUP_REMOVED lines=21> */
.L_x_3037:
[----:B------:R-:W-:Y:S05]  /*109e0*/  BSYNC.RECONVERGENT B0 ;  /* 0x0000000000007941 */ /* 0x000fea0003800200 */
.L_x_3036:
[----:B------:R-:W-:Y:S01]  /*109f0*/  ISETP.GE.U32.AND P0, PT, R12, 0x200, PT ;  /* 0x000002000c00780c */ /* 0x000fe20003f06070 */
[----:B------:R-:W-:-:S12]  /*10a00*/  BSSY.RECONVERGENT B0, `(.L_x_3120) ;  /* 0x000053d000007945 */ /* 0x000fd80003800200 */
[----:B------:R-:W-:Y:S05]  /*10a10*/  @!P0 BRA `(.L_x_3121) ;  /* 0x0000005000ec8947 */ /* 0x000fea0003800000 */
[----:B-1----:R-:W1:Y:S02]  /*10a20*/  LDC.64 R56, c[0x0][0x390] ;  /* 0x0000e400ff387b82 */ /* 0x002e640000000a00 */
        /* <DEDUP_REMOVED lines=24> */
.L_x_3125:
        /* <DEDUP_REMOVED lines=13> */
.L_x_3127:
[----:B------:R-:W-:Y:S05]  /*10c80*/  BSYNC.RECONVERGENT B2 ;  /* 0x0000000000027941 */ /* 0x000fea0003800200 */
.L_x_3126:
        /* <DEDUP_REMOVED lines=43> */
.L_x_3124:
[----:B------:R-:W-:Y:S05]  /*10f40*/  BSYNC.RECONVERGENT B1 ;  /* 0x0000000000017941 */ /* 0x000fea0003800200 */
.L_x_3123:
        /* <DEDUP_REMOVED lines=27> */
.L_x_3130:
        /* <DEDUP_REMOVED lines=13> */
.L_x_3132:
[----:B------:R-:W-:Y:S05]  /*111d0*/  BSYNC.RECONVERGENT B2 ;  /* 0x0000000000027941 */ /* 0x000fea0003800200 */
.L_x_3131:
        /* <DEDUP_REMOVED lines=43> */
.L_x_3129:
[----:B------:R-:W-:Y:S05]  /*11490*/  BSYNC.RECONVERGENT B1 ;  /* 0x0000000000017941 */ /* 0x000fea0003800200 */
.L_x_3128:
        /* <DEDUP_REMOVED lines=24> */
.L_x_3135:
        /* <DEDUP_REMOVED lines=13> */
.L_x_3137:
[----:B------:R-:W-:Y:S05]  /*116f0*/  BSYNC.RECONVERGENT B2 ;  /* 0x0000000000027941 */ /* 0x000fea0003800200 */
.L_x_3136:
        /* <DEDUP_REMOVED lines=43> */
.L_x_3134:
[----:B------:R-:W-:Y:S05]  /*119b0*/  BSYNC.RECONVERGENT B1 ;  /* 0x0000000000017941 */ /* 0x000fea0003800200 */
.L_x_3133:
        /* <DEDUP_REMOVED lines=23> */
.L_x_3140:
        /* <DEDUP_REMOVED lines=13> */
.L_x_3142:
[----:B------:R-:W-:Y:S05]  /*11c00*/  BSYNC.RECONVERGENT B2 ;  /* 0x0000000000027941 */ /* 0x000fea0003800200 */
.L_x_3141:
        /* <DEDUP_REMOVED lines=43> */
.L_x_3139:
[----:B------:R-:W-:Y:S05]  /*11ec0*/  BSYNC.RECONVERGENT B1 ;  /* 0x0000000000017941 */ /* 0x000fea0003800200 */
.L_x_3138:
        /* <DEDUP_REMOVED lines=23> */
.L_x_3145:
        /* <DEDUP_REMOVED lines=13> */
.L_x_3147:
[----:B------:R-:W-:Y:S05]  /*12110*/  BSYNC.RECONVERGENT B2 ;  /* 0x0000000000027941 */ /* 0x000fea0003800200 */
.L_x_3146:
        /* <DEDUP_REMOVED lines=43> */
.L_x_3144:
[----:B------:R-:W-:Y:S05]  /*123d0*/  BSYNC.RECONVERGENT B1 ;  /* 0x0000000000017941 */ /* 0x000fea0003800200 */
.L_x_3143:
        /* <DEDUP_REMOVED lines=23> */
.L_x_3150:
        /* <DEDUP_REMOVED lines=13> */
.L_x_3152:
[----:B------:R-:W-:Y:S05]  /*12620*/  BSYNC.RECONVERGENT B2 ;  /* 0x0000000000027941 */ /* 0x000fea0003800200 */
.L_x_3151:
        /* <DEDUP_REMOVED lines=43> */
.L_x_3149:
[----:B------:R-:W-:Y:S05]  /*128e0*/  BSYNC.RECONVERGENT B1 ;  /* 0x0000000000017941 */ /* 0x000fea0003800200 */
.L_x_3148:
        /* <DEDUP_REMOVED lines=23> */
.L_x_3155:
        /* <DEDUP_REMOVED lines=13> */
.L_x_3157:
[----:B------:R-:W-:Y:S05]  /*12b30*/  BSYNC.RECONVERGENT B2 ;  /* 0x0000000000027941 */ /* 0x000fea0003800200 */
.L_x_3156:
        /* <DEDUP_REMOVED lines=43> */
.L_x_3154:
[----:B------:R-:W-:Y:S05]  /*12df0*/  BSYNC.RECONVERGENT B1 ;  /* 0x0000000000017941 */ /* 0x000fea0003800200 */
.L_x_3153:
        /* <DEDUP_REMOVED lines=23> */
.L_x_3160:
        /* <DEDUP_REMOVED lines=15> */
.L_x_3162:
[----:B------:R-:W-:Y:S05]  /*13060*/  BSYNC.RECONVERGENT B2 ;  /* 0x0000000000027941 */ /* 0x000fea0003800200 */
.L_x_3161:
        /* <DEDUP_REMOVED lines=43> */
.L_x_3159:
[----:B------:R-:W-:Y:S05]  /*13320*/  BSYNC.RECONVERGENT B1 ;  /* 0x0000000000017941 */ /* 0x000fea0003800200 */
.L_x_3158:
        /* <DEDUP_REMOVED lines=15> */
.L_x_3122:
        /* <DEDUP_REMOVED lines=16> */
.L_x_3166:
        /* <DEDUP_REMOVED lines=13> */
.L_x_3168:
[----:B------:R-:W-:Y:S05]  /*135f0*/  BSYNC.RECONVERGENT B2 ;  /* 0x0000000000027941 */ /* 0x000fea0003800200 */
.L_x_3167:
        /* <DEDUP_REMOVED lines=43> */
.L_x_3165:
[----:B------:R-:W-:Y:S05]  /*138b0*/  BSYNC.RECONVERGENT B1 ;  /* 0x0000000000017941 */ /* 0x000fea0003800200 */
.L_x_3164:
        /* <DEDUP_REMOVED lines=25> */
.L_x_3171:
        /* <DEDUP_REMOVED lines=13> */
.L_x_3173:
[----:B------:R-:W-:Y:S05]  /*13b20*/  BSYNC.RECONVERGENT B2 ;  /* 0x0000000000027941 */ /* 0x000fea0003800200 */
.L_x_3172:
        /* <DEDUP_REMOVED lines=43> */
.L_x_3170:
[----:B------:R-:W-:Y:S05]  /*13de0*/  BSYNC.RECONVERGENT B1 ;  /* 0x0000000000017941 */ /* 0x000fea0003800200 */
.L_x_3169:
[----:B------:R-:W-:Y:S01]  /*13df0*/  I2FP.F32.U32 R61, R4 ;  /* 0x00000004003d7245 */ /* 0x000fe20000201000 */
[----:B------:R-:W-:Y:S01]  /*13e00*/  HADD2.F32 R56, -RZ, R56.H1_H1 ;  /* 0x30000038ff387230 */ /* 0x000fe20000004100 */
[----:B------:R-:W-:Y:S01]  /*13e10*/  ISETP.NE.AND P1, PT, R62, 0x1, PT ;  /* 0x000000013e00780c */ /* 0x000fe20003f25270 */
[----:B------:R-:W-:Y:S01]  /*13e20*/  BSSY.RECONVERGENT B1, `(.L_x_3174) ;  /* 0x000004c000017945 */ /* 0x000fe20003800200 */
[----:B------:R-:W-:Y:S01]  /*13e30*/  MOV R4, R0 ;  /* 0x0000000000047202 */ /* 0x000fe20000000f00 */
[----:B------:R-:W-:Y:S01]  /*13e40*/  FFMA.FTZ R61, R61, R68, 1.1641532182693481445e-10 ;  /* 0x2f0000003d3d7423 */ /* 0x000fe20000010044 */
[----:B------:R-:W-:Y:S01]  /*13e50*/  FMUL.FTZ R63, R56, UR4 ;  /* 0x00000004383f7c20 */ /* 0x000fe20008410000 */
[----:B------:R-:W-:-:S03]  /*13e60*/  IMAD.MOV.U32 R56, RZ, RZ, 0x2 ;  /* 0x00000002ff387424 */ /* 0x000fc600078e00ff */
[----:B------:R-:W-:Y:S01]  /*13e70*/  FMUL.FTZ R63, R63, R70 ;  /* 0x000000463f3f7220 */ /* 0x000fe20000410000 */
[----:B------:R-:W-:-:S04]  /*13e80*/  FSETP.GTU.FTZ.AND P2, PT, R61, R72, PT ;  /* 0x000000483d00720b */ /* 0x000fc80003f5c000 */
[----:B------:R-:W-:Y:S02]  /*13e90*/  FSEL R73, R63, RZ, !P2 ;  /* 0x000000ff3f497208 */ /* 0x000fe40005000000 */
[----:B------:R-:W-:-:S04]  /*13ea0*/  PLOP3.LUT P2, PT, P2, PT, PT, 0x8, 0x80 ;  /* 0x000000000080781c */ /* 0x000fc8000174e170 */
        /* <DEDUP_REMOVED lines=10> */
.L_x_3176:
        /* <DEDUP_REMOVED lines=13> */
.L_x_3178:
[----:B------:R-:W-:Y:S05]  /*14020*/  BSYNC.RECONVERGENT B2 ;  /* 0x0000000000027941 */ /* 0x000fea0003800200 */
.L_x_3177:
        /* <DEDUP_REMOVED lines=43> */
.L_x_3175:
[----:B------:R-:W-:Y:S05]  /*142e0*/  BSYNC.RECONVERGENT B1 ;  /* 0x0000000000017941 */ /* 0x000fea0003800200 */
.L_x_3174:
        /* <DEDUP_REMOVED lines=21> */
.L_x_3181:
        /* <DEDUP_REMOVED lines=13> */
.L_x_3183:
[----:B------:R-:W-:Y:S05]  /*14510*/  BSYNC.RECONVERGENT B2 ;  /* 0x0000000000027941 */ /* 0x000fea0003800200 */
.L_x_3182:
        /* <DEDUP_REMOVED lines=43> */
.L_x_3180:
[----:B------:R-:W-:Y:S05]  /*147d0*/  BSYNC.RECONVERGENT B1 ;  /* 0x0000000000017941 */ /* 0x000fea0003800200 */
.L_x_3179:
        /* <DEDUP_REMOVED lines=21> */
.L_x_3186:
        /* <DEDUP_REMOVED lines=13> */
.L_x_3188:
[----:B------:R-:W-:Y:S05]  /*14a00*/  BSYNC.RECONVERGENT B2 ;  /* 0x0000000000027941 */ /* 0x000fea0003800200 */
.L_x_3187:
        /* <DEDUP_REMOVED lines=43> */
.L_x_3185:
[----:B------:R-:W-:Y:S05]  /*14cc0*/  BSYNC.RECONVERGENT B1 ;  /* 0x0000000000017941 */ /* 0x000fea0003800200 */
.L_x_3184:
        /* <DEDUP_REMOVED lines=21> */
.L_x_3191:
        /* <DEDUP_REMOVED lines=13> */
.L_x_3193:
[----:B------:R-:W-:Y:S05]  /*14ef0*/  BSYNC.RECONVERGENT B2 ;  /* 0x0000000000027941 */ /* 0x000fea0003800200 */
.L_x_3192:
        /* <DEDUP_REMOVED lines=43> */
.L_x_3190:
[----:B------:R-:W-:Y:S05]  /*151b0*/  BSYNC.RECONVERGENT B1 ;  /* 0x0000000000017941 */ /* 0x000fea0003800200 */
.L_x_3189:
        /* <DEDUP_REMOVED lines=21> */
.L_x_3196:
        /* <DEDUP_REMOVED lines=13> */
.L_x_3198:
[----:B------:R-:W-:Y:S05]  /*153e0*/  BSYNC.RECONVERGENT B2 ;  /* 0x0000000000027941 */ /* 0x000fea0003800200 */
.L_x_3197:
        /* <DEDUP_REMOVED lines=43> */
.L_x_3195:
[----:B------:R-:W-:Y:S05]  /*156a0*/  BSYNC.RECONVERGENT B1 ;  /* 0x0000000000017941 */ /* 0x000fea0003800200 */
.L_x_3194:
        /* <DEDUP_REMOVED lines=21> */
.L_x_3201:
        /* <DEDUP_REMOVED lines=15> */
.L_x_3203:
[----:B------:R-:W-:Y:S05]  /*158f0*/  BSYNC.RECONVERGENT B2 ;  /* 0x0000000000027941 */ /* 0x000fea0003800200 */
.L_x_3202:
        /* <DEDUP_REMOVED lines=43> */
.L_x_3200:
[----:B------:R-:W-:Y:S05]  /*15bb0*/  BSYNC.RECONVERGENT B1 ;  /* 0x0000000000017941 */ /* 0x000fea0003800200 */
.L_x_3199:
        /* <DEDUP_REMOVED lines=12> */
.L_x_3163:
[----:B------:R-:W1:Y:S01]  /*15c80*/  LDC.64 R62, c[0x0][0x3a8] ;  /* 0x0000ea00ff3e7b82 */ /* 0x000e620000000a00 */
[----:B------:R-:W-:Y:S02]  /*15c90*/  SEL R68, RZ, 0x10000, !P5 ;  /* 0x00010000ff447807 */ /* 0x000fe40006800000 */
[----:B------:R-:W-:Y:S02]  /*15ca0*/  ISETP.NE.AND P5, PT, R66, RZ, PT ;  /* 0x000000ff4200720c */ /* 0x000fe40003fa5270 */
[----:B------:R-:W-:Y:S02]  /*15cb0*/  SEL R70, RZ, 0x1000000, !P6 ;  /* 0x01000000ff467807 */ /* 0x000fe40007000000 */
[----:B------:R-:W-:Y:S01]  /*15cc0*/  ISETP.NE.AND P6, PT, R20, RZ, PT ;  /* 0x000000ff1400720c */ /* 0x000fe20003fc5270 */
[----:B------:R-:W2:Y:S01]  /*15cd0*/  LDC.64 R60, c[0x0][0x3b0] ;  /* 0x0000ec00ff3c7b82 */ /* 0x000ea20000000a00 */
        /* <DEDUP_REMOVED lines=8> */
[----:B-1----:R-:W-:Y:S01]  /*15d60*/  IMAD.WIDE.U32 R62, R22, 0x10, R62 ;  /* 0x00000010163e7825 */ /* 0x002fe200078e003e */
[----:B------:R-:W-:-:S02]  /*15d70*/  LOP3.LUT R117, R121, R116, RZ, 0xfc, !PT ;  /* 0x0000007479757212 */ /* 0x000fc400078efcff */
[----:B------:R-:W-:Y:S01]  /*15d80*/  LOP3.LUT R116, R20, R119, RZ, 0xfc, !PT ;  /* 0x0000007714747212 */ /* 0x000fe200078efcff */
[----:B------:R-:W-:Y:S01]  /*15d90*/  IMAD.MOV.U32 R20, RZ, RZ, R64 ;  /* 0x000000ffff147224 */ /* 0x000fe200078e0040 */
[----:B------:R3:W-:Y:S01]  /*15da0*/  STG.E.128 desc[UR6][R62.64], R56 ;  /* 0x000000383e007986 */ /* 0x0007e2000c101d06 */
[----:B--2---:R-:W-:-:S05]  /*15db0*/  IMAD.WIDE.U32 R60, R22, 0x8, R60 ;  /* 0x00000008163c7825 */ /* 0x004fca00078e003c */
[----:B------:R3:W-:Y:S02]  /*15dc0*/  STG.E.64 desc[UR6][R60.64], R116 ;  /* 0x000000743c007986 */ /* 0x0007e4000c101b06 */
.L_x_3121:
[----:B------:R-:W-:Y:S05]  /*15dd0*/  BSYNC.RECONVERGENT B0 ;  /* 0x0000000000007941 */ /* 0x000fea0003800200 */
.L_x_3120:
[----:B------:R-:W-:Y:S01]  /*15de0*/  FADD.FTZ R22, RZ, R5 ;  /* 0x00000005ff167221 */ /* 0x000fe20000010000 */
[C---:B------:R-:W-:Y:S01]  /*15df0*/  ISETP.GE.U32.AND P4, PT, R12.reuse, 0x80, PT ;  /* 0x000000800c00780c */ /* 0x040fe20003f86070 */
[----:B------:R-:W2:Y:S01]  /*15e00*/  S2UR UR5, SR_CgaCtaId ;  /* 0x00000000000579c3 */ /* 0x000ea20000008800 */
[C---:B------:R-:W-:Y:S01]  /*15e10*/  ISETP.GT.U32.AND P3, PT, R12.reuse, 0xff, PT ;  /* 0x000000ff0c00780c */ /* 0x040fe20003f64070 */
[----:B------:R-:W-:Y:S01]  /*15e20*/  FADD.FTZ R22, R23, R22 ;  /* 0x0000001617167221 */ /* 0x000fe20000010000 */
[C---:B------:R-:W-:Y:S01]  /*15e30*/  ISETP.GT.U32.AND P2, PT, R12.reuse, 0x17f, PT ;  /* 0x0000017f0c00780c */ /* 0x040fe20003f44070 */
[----:B------:R-:W-:Y:S01]  /*15e40*/  UMOV UR4, 0x400 ;  /* 0x0000040000047882 */ /* 0x000fe20000000000 */
[----:B------:R-:W-:Y:S01]  /*15e50*/  ISETP.GT.U32.AND P1, PT, R12, 0x1ff, PT ;  /* 0x000001ff0c00780c */ /* 0x000fe20003f24070 */
[----:B------:R-:W-:Y:S01]  /*15e60*/  FADD.FTZ R22, R21, R22 ;  /* 0x0000001615167221 */ /* 0x000fe20000010000 */
[----:B------:R-:W-:Y:S01]  /*15e70*/  MOV R119, UR10 ;  /* 0x0000000a00777c02 */ /* 0x000fe20008000f00 */
[----:B------:R-:W-:Y:S02]  /*15e80*/  BSSY.RECONVERGENT B0, `(.L_x_3204) ;  /* 0x00000e7000007945 */ /* 0x000fe40003800200 */
[----:B------:R-:W-:-:S04]  /*15e90*/  FADD.FTZ R22, R89, R22 ;  /* 0x0000001659167221 */ /* 0x000fc80000010000 */
[----:B------:R-:W-:-:S04]  /*15ea0*/  FADD.FTZ R22, R87, R22 ;  /* 0x0000001657167221 */ /* 0x000fc80000010000 */
[----:B------:R-:W-:-:S04]  /*15eb0*/  FADD.FTZ R22, R93, R22 ;  /* 0x000000165d167221 */ /* 0x000fc80000010000 */
[----:B------:R-:W-:Y:S01]  /*15ec0*/  FADD.FTZ R22, R95, R22 ;  /* 0x000000165f167221 */ /* 0x000fe20000010000 */
[----:B--2---:R-:W-:-:S03]  /*15ed0*/  ULEA UR4, UR5, UR4, 0x18 ;  /* 0x0000000405047291 */ /* 0x004fc6000f8ec0ff */
[----:B------:R-:W-:Y:S01]  /*15ee0*/  FADD.FTZ R22, R109, R22 ;  /* 0x000000166d167221 */ /* 0x000fe20000010000 */
[----:B------:R-:W-:-:S04]  /*15ef0*/  @UP2 UIADD3 UR4, UPT, UPT, UR4, 0x20, URZ ;  /* 0x0000002004042890 */ /* 0x000fc8000fffe0ff */
[----:B------:R-:W-:-:S05]  /*15f00*/  FSEL R22, R22, RZ, P4 ;  /* 0x000000ff16167208 */ /* 0x000fca0002000000 */
[----:B-1-3--:R-:W-:-:S04]  /*15f10*/  FADD.FTZ R56, R3, R22 ;  /* 0x0000001603387221 */ /* 0x00afc80000010000 */
        /* <DEDUP_REMOVED lines=33> */
[----:B0-----:R-:W-:-:S04]  /*16130*/  FMUL.FTZ R56, R6, R61 ;  /* 0x0000003d06387220 */ /* 0x001fc80000410000 */
[--C-:B------:R-:W-:Y:S01]  /*16140*/  FADD.FTZ R22, R5, -R56.reuse ;  /* 0x8000003805167221 */ /* 0x100fe20000010000 */
[--C-:B------:R-:W-:Y:S01]  /*16150*/  FADD.FTZ R61, R23, -R56.reuse ;  /* 0x80000038173d7221 */ /* 0x100fe20000010000 */
[--C-:B------:R-:W-:Y:S01]  /*16160*/  FADD.FTZ R57, R21, -R56.reuse ;  /* 0x8000003815397221 */ /* 0x100fe20000010000 */
[--C-:B------:R-:W-:Y:S01]  /*16170*/  FADD.FTZ R59, R93, -R56.reuse ;  /* 0x800000385d3b7221 */ /* 0x100fe20000010000 */
[----:B------:R-:W-:Y:S01]  /*16180*/  FFMA.FTZ R22, R22, R22, RZ ;  /* 0x0000001616167223 */ /* 0x000fe200000100ff */
[--C-:B------:R-:W-:Y:S01]  /*16190*/  FADD.FTZ R58, R65, -R56.reuse ;  /* 0x80000038413a7221 */ /* 0x100fe20000010000 */
[----:B------:R-:W-:Y:S02]  /*161a0*/  FADD.FTZ R60, R67, -R56 ;  /* 0x80000038433c7221 */ /* 0x000fe40000010000 */
        /* <DEDUP_REMOVED lines=61> */
[----:B0-----:R-:W-:-:S07]  /*16580*/  FADD.FTZ R57, R22, R57 ;  /* 0x0000003916397221 */ /* 0x001fce0000010000 */
[----:B------:R-:W-:Y:S01]  /*16590*/  @!P1 SHF.R.U32.HI R22, RZ, 0x2, R16 ;  /* 0x00000002ff169819 */ /* 0x000fe20000011610 */
[----:B------:R-:W0:Y:S03]  /*165a0*/  SHFL.BFLY PT, R58, R57, 0x2, 0x1f ;  /* 0x0c401f00393a7f89 */ /* 0x000e2600000e0000 */
[----:B------:R-:W-:Y:S01]  /*165b0*/  @!P1 LOP3.LUT R22, R22, 0x18, RZ, 0xc0, !PT ;  /* 0x0000001816169812 */ /* 0x000fe200078ec0ff */
[----:B0-----:R-:W-:-:S05]  /*165c0*/  FADD.FTZ R58, R57, R58 ;  /* 0x0000003a393a7221 */ /* 0x001fca0000010000 */
[----:B------:R-:W0:Y:S02]  /*165d0*/  SHFL.BFLY PT, R59, R58, 0x4, 0x1f ;  /* 0x0c801f003a3b7f89 */ /* 0x000e2400000e0000 */
[----:B0-----:R-:W-:-:S05]  /*165e0*/  FADD.FTZ R59, R58, R59 ;  /* 0x0000003b3a3b7221 */ /* 0x001fca0000010000 */
[----:B------:R-:W0:Y:S02]  /*165f0*/  SHFL.BFLY PT, R60, R59, 0x8, 0x1f ;  /* 0x0d001f003b3c7f89 */ /* 0x000e2400000e0000 */
[----:B0-----:R-:W-:Y:S01]  /*16600*/  FADD.FTZ R60, R59, R60 ;  /* 0x0000003c3b3c7221 */ /* 0x001fe20000010000 */
[----:B------:R-:W-:-:S04]  /*16610*/  CS2R R58, SRZ ;  /* 0x00000000003a7805 */ /* 0x000fc8000001ff00 */
        /* <DEDUP_REMOVED lines=10> */
[----:B------:R-:W-:Y:S01]  /*166c0*/  @!P2 LDS.64 R58, [R61] ;  /* 0x000000003d3aa984 */ /* 0x000fe20000000a00 */
[----:B------:R-:W-:Y:S02]  /*166d0*/  PLOP3.LUT P2, PT, PT, PT, UP3, 0x40, 0x4 ;  /* 0x000000000004781c */ /* 0x000fe40003f4e838 */
[----:B-1----:R-:W-:Y:S02]  /*166e0*/  IADD3 R64, PT, PT, R63, R60, RZ ;  /* 0x0000003c3f407210 */ /* 0x002fe40007ffe0ff */
[----:B------:R-:W-:Y:S01]  /*166f0*/  I2FP.F32.S32 R56, R63 ;  /* 0x0000003f00387245 */ /* 0x000fe20000201400 */
[----:B------:R-:W0:Y:S01]  /*16700*/  LDC R60, c[0x0][0x448] ;  /* 0x00011200ff3c7b82 */ /* 0x000e220000000800 */
        /* <DEDUP_REMOVED lines=31> */
[----:B------:R-:W3:Y:S01]  /*16900*/  @!P1 LDC.64 R56, c[0x0][0x3c8] ;  /* 0x0000f200ff389b82 */ /* 0x000ee20000000a00 */
[----:B------:R-:W0:Y:S01]  /*16910*/  SHFL.IDX PT, R61, R61, RZ, 0x1f ;  /* 0x00001fff3d3d7589 */ /* 0x000e2200000e0000 */
[----:B-1----:R-:W-:-:S04]  /*16920*/  @!P1 IMAD.WIDE R58, R119, 0x4, R58 ;  /* 0x00000004773a9825 */ /* 0x002fc800078e023a */
[----:B--2---:R-:W-:Y:S01]  /*16930*/  FMUL.FTZ R22, R117, R117 ;  /* 0x0000007575167220 */ /* 0x004fe20000410000 */
[----:B------:R1:W-:Y:S04]  /*16940*/  @!P1 STG.E desc[UR6][R58.64], R117 ;  /* 0x000000753a009986 */ /* 0x0003e8000c101906 */
[----:B------:R-:W-:Y:S01]  /*16950*/  FSEL R63, R22, RZ, !P2 ;  /* 0x000000ff163f7208 */ /* 0x000fe20005000000 */
[----:B0-----:R-:W-:Y:S01]  /*16960*/  FFMA.FTZ R22, R61, UR11, R60 ;  /* 0x0000000b3d167c23 */ /* 0x001fe2000801003c */
[----:B------:R-:W-:Y:S01]  /*16970*/  IMAD.U32 R61, RZ, RZ, UR10 ;  /* 0x0000000aff3d7e24 */ /* 0x000fe2000f8e00ff */
[----:B------:R-:W-:Y:S02]  /*16980*/  PLOP3.LUT P2, PT, PT, PT, UP3, 0x40, 0x4 ;  /* 0x000000000004781c */ /* 0x000fe40003f4e838 */
[----:B------:R-:W-:Y:S01]  /*16990*/  FADD.FTZ R63, R22, R63 ;  /* 0x0000003f163f7221 */ /* 0x000fe20000010000 */
[----:B---3--:R-:W-:Y:S01]  /*169a0*/  @!P1 IMAD.WIDE R56, R61, 0x4, R56 ;  /* 0x000000043d389825 */ /* 0x008fe200078e0238 */
[----:B------:R-:W-:-:S04]  /*169b0*/  FSEL R22, R117, RZ, P2 ;  /* 0x000000ff75167208 */ /* 0x000fc80001000000 */
[----:B------:R-:W0:Y:S02]  /*169c0*/  MUFU.RSQ R63, R63 ;  /* 0x0000003f003f7308 */ /* 0x000e240000001400 */
[----:B0-----:R1:W-:Y:S01]  /*169d0*/  @!P1 STG.E desc[UR6][R56.64], R63 ;  /* 0x0000003f38009986 */ /* 0x0013e2000c101906 */
[----:B------:R-:W-:Y:S05]  /*169e0*/  @!P4 BRA `(.L_x_3205) ;  /* 0x0000000000c0c947 */ /* 0x000fea0003800000 */
[--C-:B------:R-:W-:Y:S01]  /*169f0*/  FADD.FTZ R60, R87, -R22.reuse ;  /* 0x80000016573c7221 */ /* 0x100fe20000010000 */
[--C-:B-1----:R-:W-:Y:S01]  /*16a00*/  FADD.FTZ R58, R21, -R22.reuse ;  /* 0x80000016153a7221 */ /* 0x102fe20000010000 */
[----:B-----5:R-:W-:Y:S02]  /*16a10*/  HADD2.F32 R61, -RZ, R53.H0_H0 ;  /* 0x20000035ff3d7230 */ /* 0x020fe40000004100 */
[----:B------:R-:W-:Y:S01]  /*16a20*/  FADD.FTZ R62, R95, -R22 ;  /* 0x800000165f3e7221 */ /* 0x000fe20000010000 */
[----:B------:R-:W-:Y:S02]  /*16a30*/  HADD2.F32 R117, -RZ, R49.H0_H0 ;  /* 0x20000031ff757230 */ /* 0x000fe40000004100 */
[C---:B------:R-:W-:Y:S01]  /*16a40*/  FMUL.FTZ R60, R63.reuse, R60 ;  /* 0x0000003c3f3c7220 */ /* 0x040fe20000410000 */
[----:B------:R-:W-:Y:S02]  /*16a50*/  HADD2.F32 R119, -RZ, R54.H0_H0 ;  /* 0x20000036ff777230 */ /* 0x000fe40000004100 */
[----:B------:R-:W-:Y:S01]  /*16a60*/  FMUL.FTZ R58, R63, R58 ;  /* 0x0000003a3f3a7220 */ /* 0x000fe20000410000 */
[----:B------:R-:W-:-:S02]  /*16a70*/  HADD2.F32 R121, -RZ, R50.H0_H0 ;  /* 0x20000032ff797230 */ /* 0x000fc40000004100 */
[----:B------:R-:W-:Y:S01]  /*16a80*/  FMUL.FTZ R64, R63, R62 ;  /* 0x0000003e3f407220 */ /* 0x000fe20000410000 */
[----:B------:R-:W-:Y:S02]  /*16a90*/  HADD2.F32 R123, -RZ, R55.H0_H0 ;  /* 0x20000037ff7b7230 */ /* 0x000fe40000004100 */
[----:B------:R-:W-:Y:S01]  /*16aa0*/  FFMA.FTZ R62, R58, R61, R117 ;  /* 0x0000003d3a3e7223 */ /* 0x000fe20000010075 */
[----:B------:R-:W-:Y:S02]  /*16ab0*/  HADD2.F32 R125, -RZ, R51.H0_H0 ;  /* 0x20000033ff7d7230 */ /* 0x000fe40000004100 */
[----:B------:R-:W-:Y:S01]  /*16ac0*/  FFMA.FTZ R121, R60, R119, R121 ;  /* 0x000000773c797223 */ /* 0x000fe20000010079 */
[----:B------:R-:W-:Y:S01]  /*16ad0*/  FADD.FTZ R56, R5, -R22 ;  /* 0x8000001605387221 */ /* 0x000fe20000010000 */
[----:B------:R-:W0:Y:S01]  /*16ae0*/  LDC.64 R60, c[0x0][0x428] ;  /* 0x00010a00ff3c7b82 */ /* 0x000e220000000a00 */
[----:B------:R-:W-:Y:S02]  /*16af0*/  HADD2.F32 R57, -RZ, R52.H0_H0 ;  /* 0x20000034ff397230 */ /* 0x000fe40000004100 */
[----:B------:R-:W-:Y:S01]  /*16b00*/  FFMA.FTZ R68, R64, R123, R125 ;  /* 0x0000007b40447223 */ /* 0x000fe2000001007d */
[----:B------:R-:W-:-:S02]  /*16b10*/  HADD2.F32 R59, -RZ, R48.H0_H0 ;  /* 0x20000030ff3b7230 */ /* 0x000fc40000004100 */
[----:B------:R-:W-:Y:S01]  /*16b20*/  FMUL.FTZ R56, R63, R56 ;  /* 0x000000383f387220 */ /* 0x000fe20000410000 */
        /* <DEDUP_REMOVED lines=28> */
.L_x_3205:
[----:B------:R-:W-:Y:S05]  /*16cf0*/  BSYNC.RECONVERGENT B0 ;  /* 0x0000000000007941 */ /* 0x000fea0003800200 */
.L_x_3204:
[----:B------:R-:W-:Y:S01]  /*16d00*/  ISETP.GE.U32.AND P1, PT, R12, 0x100, PT ;  /* 0x000001000c00780c */ /* 0x000fe20003f26070 */
[----:B------:R-:W-:-:S12]  /*16d10*/  BSSY.RECONVERGENT B0, `(.L_x_3206) ;  /* 0x0000032000007945 */ /* 0x000fd80003800200 */
[----:B------:R-:W-:Y:S05]  /*16d20*/  @!P1 BRA `(.L_x_3207) ;  /* 0x0000000000c09947 */ /* 0x000fea0003800000 */
[--C-:B0-----:R-:W-:Y:S01]  /*16d30*/  FADD.FTZ R60, R83, -R22.reuse ;  /* 0x80000016533c7221 */ /* 0x101fe20000010000 */
        /* <DEDUP_REMOVED lines=43> */
[----:B------:R-:W-:Y:S01]  /*16ff0*/  F2FP.F16.F32.PACK_AB R58, R66, R121 ;  /* 0x00000079423a723e */ /* 0x000fe200000000ff */
[----:B------:R-:W-:-:S03]  /*17000*/  VIADD R18, R18, 0x80 ;  /* 0x0000008012127836 */ /* 0x000fc60000000000 */
[----:B------:R-:W-:-:S05]  /*17010*/  F2FP.F16.F32.PACK_AB R59, R70, R68 ;  /* 0x00000044463b723e */ /* 0x000fca00000000ff */
[----:B------:R2:W-:Y:S02]  /*17020*/  STG.E.128 desc[UR6][R60.64], R56 ;  /* 0x000000383c007986 */ /* 0x0005e4000c101d06 */
.L_x_3207:
[----:B------:R-:W-:Y:S05]  /*17030*/  BSYNC.RECONVERGENT B0 ;  /* 0x0000000000007941 */ /* 0x000fea0003800200 */
.L_x_3206:
[----:B------:R-:W-:Y:S01]  /*17040*/  ISETP.GE.U32.AND P1, PT, R12, 0x180, PT ;  /* 0x000001800c00780c */ /* 0x000fe20003f26070 */
[----:B------:R-:W-:-:S12]  /*17050*/  BSSY.RECONVERGENT B0, `(.L_x_3208) ;  /* 0x0000032000007945 */ /* 0x000fd80003800200 */
[----:B------:R-:W-:Y:S05]  /*17060*/  @!P1 BRA `(.L_x_3209) ;  /* 0x0000000000c09947 */ /* 0x000fea0003800000 */
[--C-:B0-2---:R-:W-:Y:S01]  /*17070*/  FADD.FTZ R60, R79, -R22.reuse ;  /* 0x800000164f3c7221 */ /* 0x105fe20000010000 */
        /* <DEDUP_REMOVED lines=47> */
.L_x_3209:
[----:B------:R-:W-:Y:S05]  /*17370*/  BSYNC.RECONVERGENT B0 ;  /* 0x0000000000007941 */ /* 0x000fea0003800200 */
.L_x_3208:
[----:B------:R-:W-:Y:S04]  /*17380*/  BSSY.RECONVERGENT B0, `(.L_x_3210) ;  /* 0x0000031000007945 */ /* 0x000fe80003800200 */
[----:B------:R-:W-:Y:S05]  /*17390*/  @!P0 BRA `(.L_x_3211) ;  /* 0x0000000000bc8947 */ /* 0x000fea0003800000 */
[----:B0-23--:R-:W0:Y:S01]  /*173a0*/  LDC.64 R60, c[0x0][0x428] ;  /* 0x00010a00ff3c7b82 */ /* 0x00de220000000a00 */
[--C-:B------:R-:W-:Y:S01]  /*173b0*/  FADD.FTZ R62, R75, -R22.reuse ;  /* 0x800000164b3e7221 */ /* 0x100fe20000010000 */
[--C-:B------:R-:W-:Y:S01]  /*173c0*/  FADD.FTZ R66, R91, -R22.reuse ;  /* 0x800000165b427221 */ /* 0x100fe20000010000 */
[--C-:B-1----:R-:W-:Y:S01]  /*173d0*/  FADD.FTZ R56, R19, -R22.reuse ;  /* 0x8000001613387221 */ /* 0x102fe20000010000 */
        /* <DEDUP_REMOVED lines=29> */
[----:B------:R-:W-:Y:S01]  /*175b0*/  FFMA.FTZ R117, R64, R63, R117 ;  /* 0x0000003f40757223 */ /* 0x000fe20000010075 */
[----:B------:R-:W-:Y:S02]  /*175c0*/  HADD2.F32 R72, -RZ, R31.H1_H1 ;  /* 0x3000001fff487230 */ /* 0x000fe40000004100 */
[----:B------:R-:W-:-:S02]  /*175d0*/  HADD2.F32 R74, -RZ, R27.H1_H1 ;  /* 0x3000001bff4a7230 */ /* 0x000fc40000004100 */
[----:B------:R-:W-:Y:S02]  /*175e0*/  HADD2.F32 R121, -RZ, R26.H1_H1 ;  /* 0x3000001aff797230 */ /* 0x000fe40000004100 */
[----:B------:R-:W-:Y:S02]  /*175f0*/  HADD2.F32 R59, -RZ, R24.H1_H1 ;  /* 0x30000018ff3b7230 */ /* 0x000fe40000004100 */
[----:B------:R-:W-:Y:S01]  /*17600*/  FFMA.FTZ R123, R22, R72, R74 ;  /* 0x00000048167b7223 */ /* 0x000fe2000001004a */
[----:B0-----:R-:W-:-:S04]  /*17610*/  IMAD.WIDE.U32 R60, R18, 0x10, R60 ;  /* 0x00000010123c7825 */ /* 0x001fc800078e003c */
[----:B------:R-:W-:Y:S01]  /*17620*/  FFMA.FTZ R119, R68, R119, R121 ;  /* 0x0000007744777223 */ /* 0x000fe20000010079 */
[----:B------:R-:W-:Y:S01]  /*17630*/  FFMA.FTZ R63, R58, R57, R59 ;  /* 0x000000393a3f7223 */ /* 0x000fe2000001003b */
[----:B------:R-:W-:-:S03]  /*17640*/  F2FP.F16.F32.PACK_AB R59, R123, R70 ;  /* 0x000000467b3b723e */ /* 0x000fc600000000ff */
[----:B------:R-:W-:Y:S02]  /*17650*/  F2FP.F16.F32.PACK_AB R58, R119, R66 ;  /* 0x00000042773a723e */ /* 0x000fe400000000ff */
[----:B------:R-:W-:Y:S02]  /*17660*/  F2FP.F16.F32.PACK_AB R57, R117, R62 ;  /* 0x0000003e7539723e */ /* 0x000fe400000000ff */
[----:B------:R-:W-:-:S05]  /*17670*/  F2FP.F16.F32.PACK_AB R56, R63, R56 ;  /* 0x000000383f38723e */ /* 0x000fca00000000ff */
[----:B------:R4:W-:Y:S02]  /*17680*/  STG.E.128 desc[UR6][R60.64], R56 ;  /* 0x000000383c007986 */ /* 0x0009e4000c101d06 */
.L_x_3211:
[----:B------:R-:W-:Y:S05]  /*17690*/  BSYNC.RECONVERGENT B0 ;  /* 0x0000000000007941 */ /* 0x000fea0003800200 */
.L_x_3210:
[----:B------:R-:W-:Y:S02]  /*176a0*/  UIADD3 UR10, UPT, UPT, UR10, UR14, URZ ;  /* 0x0000000e0a0a7290 */ /* 0x000fe4000fffe0ff */
[----:B------:R-:W-:Y:S02]  /*176b0*/  UPLOP3.LUT UP2, UPT, UPT, UPT, UP2, 0x40, 0x4 ;  /* 0x000000000004789c */ /* 0x000fe40003f4e820 */
[----:B------:R-:W-:-:S09]  /*176c0*/  UISETP.GE.AND UP1, UPT, UR10, UR15, UPT ;  /* 0x0000000f0a00728c */ /* 0x000fd2000bf26270 */
[----:B------:R-:W-:Y:S05]  /*176d0*/  BRA.U !UP1, `(.L_x_3212) ;  /* 0xfffffe95098c7547 */ /* 0x000fea000b83ffff */
[----:B------:R-:W-:Y:S05]  /*176e0*/  EXIT ;  /* 0x000000000000794d */ /* 0x000fea0003800000 */
.L_x_3213:
        /* <DEDUP_REMOVED lines=9> */
.L_x_27222:


//--------------------- .text._ZN10layer_norm13ln_fwd_kernelINS_13Kernel_traitsI6__halfS2_S2_S2_fjLj4096ELj1ELj1ELj4ELj16ENS_18Kernel_traits_baseILj4096ES2_S2_S2_S2_fjLj128EEEEELb1ELb0ELb0ELb1EEEvNS_9FwdParamsE --------------------------
	.section	.text._ZN10layer_norm13ln_fwd_kernelINS_13Kernel_traitsI6__halfS2_S2_S2_fjLj4096ELj1ELj1ELj4ELj16ENS_18Kernel_traits_baseILj4096ES2_S2_S2_S2_fjLj128EEEEELb1ELb0ELb0ELb1EEEvNS_9FwdParamsE,"ax",@progbits
	.align	128
        .global         _ZN10layer_norm13ln_fwd_kernelINS_13Kernel_traitsI6__halfS2_S2_S2_fjLj4096ELj1ELj1ELj4ELj16ENS_18Kernel_traits_baseILj4096ES2_S2_S2_S2_fjLj128EEEEELb1ELb0ELb0ELb1EEEvNS_9FwdParamsE
        .type           _ZN10layer_norm13ln_fwd_kernelINS_13Kernel_traitsI6__halfS2_S2_S2_fjLj4096ELj1ELj1ELj4ELj16ENS_18Kernel_traits_baseILj4096ES2_S2_S2_S2_fjLj128EEEEELb1ELb0ELb0ELb1EEEvNS_9FwdParamsE,@function
        .size           _ZN10layer_norm13ln_fwd_kernelINS_13Kernel_traitsI6__halfS2_S2_S2_fjLj4096ELj1ELj1ELj4ELj16ENS_18Kernel_traits_baseILj4096ES2_S2_S2_S2_fjLj128EEEEELb1ELb0ELb0ELb1EEEvNS_9FwdParamsE,(.L_x_27223 - _ZN10layer_norm13ln_fwd_kernelINS_13Kernel_traitsI6__halfS2_S2_S2_fjLj4096ELj1ELj1ELj4ELj16ENS_18Kernel_traits_baseILj4096ES2_S2_S2_S2_fjLj128EEEEELb1ELb0ELb0ELb1EEEvNS_9FwdParamsE)
        .other          _ZN10layer_norm13ln_fwd_kernelINS_13Kernel_traitsI6__halfS2_S2_S2_fjLj4096ELj1ELj1ELj4ELj16ENS_18Kernel_traits_baseILj4096ES2_S2_S2_S2_fjLj128EEEEELb1ELb0ELb0ELb1EEEvNS_9FwdParamsE,@"STO_CUDA_ENTRY STV_DEFAULT"
_ZN10layer_norm13ln_fwd_kernelINS_13Kernel_traitsI6__halfS2_S2_S2_fjLj4096ELj1ELj1ELj4ELj16ENS_18Kernel_traits_baseILj4096ES2_S2_S2_S2_fjLj128EEEEELb1ELb0ELb0ELb1EEEvNS_9FwdParamsE:
.text._ZN10layer_norm13ln_fwd_kernelINS_13Kernel_traitsI6__halfS2_S2_S2_fjLj4096ELj1ELj1ELj4ELj16ENS_18Kernel_traits_baseILj4096ES2_S2_S2_S2_fjLj128EEEEELb1ELb0ELb0ELb1EEEvNS_9FwdParamsE:
        /* <DEDUP_REMOVED lines=9> */
[----:B------:R-:W4:Y:S01]  /*0090*/  S2UR UR18, SR_CTAID.X ;  /* 0x00000000001279c3 */ /* 0x000f220000002500 */
[----:B--2---:R-:W-:-:S02]  /*00a0*/  IMAD.U32 R2, RZ, RZ, UR12 ;  /* 0x0000000cff027e24 */ /* 0x004fc4000f8e00ff */
[----:B------:R-:W-:-:S05]  /*00b0*/  IMAD.U32 R3, RZ, RZ, UR13 ;  /* 0x0000000dff037e24 */ /* 0x000fca000f8e00ff */
[----:B------:R-:W4:Y:S01]  /*00c0*/  LDC R65, c[0x0][0x45c] ;  /* 0x00011700ff417b82 */ /* 0x000f220000000800 */
[----:B---3--:R-:W5:Y:S07]  /*00d0*/  @P1 LDG.E.64 R2, desc[UR10][R2.64] ;  /* 0x0000000a02021981 */ /* 0x008f6e000c1e1b00 */
[----:B------:R-:W2:Y:S01]  /*00e0*/  @P1 LDC R19, c[0x0][0x460] ;  /* 0x00011800ff131b82 */ /* 0x000ea20000000800 */
[----:B0-----:R-:W-:Y:S01]  /*00f0*/  ISETP.NE.U32.AND P0, PT, RZ, UR4, PT ;  /* 0x00000004ff007c0c */ /* 0x001fe2000bf05070 */
[----:B------:R-:W0:Y:S03]  /*0100*/  LDCU UR4, c[0x0][0x384] ;  /* 0x00007080ff0477ac */ /* 0x000e260008000800 */
[----:B------:R-:W-:Y:S01]  /*0110*/  ISETP.NE.AND.EX P0, PT, RZ, UR5, PT, P0 ;  /* 0x00000005ff007c0c */ /* 0x000fe2000bf05300 */
[----:B-1----:R-:W-:-:S05]  /*0120*/  IMAD.WIDE.U32 R14, R57, 0x10, R14 ;  /* 0x00000010390e7825 */ /* 0x002fca00078e000e */
[----:B------:R1:W5:Y:S04]  /*0130*/  LDG.E.128 R8, desc[UR10][R14.64] ;  /* 0x0000000a0e087981 */ /* 0x000368000c1e1d00 */
[----:B------:R1:W5:Y:S03]  /*0140*/  LDG.E.128 R4, desc[UR10][R14.64+0x800] ;  /* 0x0008000a0e047981 */ /* 0x000366000c1e1d00 */
[----:B------:R-:W3:Y:S01]  /*0150*/  @P0 LDC.64 R16, c[0x0][0x438] ;  /* 0x00010e00ff100b82 */ /* 0x000ee20000000a00 */
[----:B----4-:R1:W5:Y:S01]  /*0160*/  @P1 LDG.E.64 R12, desc[UR10][R64.64] ;  /* 0x0000000a400c1981 */ /* 0x010362000c1e1b00 */
[----:B0-----:R-:W-:-:S03]  /*0170*/  UISETP.GE.AND UP0, UPT, UR18, UR4, UPT ;  /* 0x000000041200728c */ /* 0x001fc6000bf06270 */
[----:B------:R1:W5:Y:S03]  /*0180*/  LDG.E.128 R44, desc[UR10][R14.64+0x1000] ;  /* 0x0010000a0e2c7981 */ /* 0x000366000c1e1d00 */
[----:B------:R-:W-:Y:S01]  /*0190*/  PLOP3.LUT P2, PT, PT, PT, UP0, 0x80, 0x8 ;  /* 0x000000000008781c */ /* 0x000fe20003f4f008 */
[----:B------:R1:W5:Y:S01]  /*01a0*/  LDG.E.128 R40, desc[UR10][R14.64+0x1800] ;  /* 0x0018000a0e287981 */ /* 0x000362000c1e1d00 */
[----:B---3--:R-:W-:-:S05]  /*01b0*/  @P0 IMAD.WIDE.U32 R16, R57, 0x10, R16 ;  /* 0x0000001039100825 */ /* 0x008fca00078e0010 */
[----:B------:R1:W5:Y:S04]  /*01c0*/  @P0 LDG.E.128 R36, desc[UR10][R16.64] ;  /* 0x0000000a10240981 */ /* 0x000368000c1e1d00 */
[----:B------:R1:W5:Y:S04]  /*01d0*/  @P0 LDG.E.128 R32, desc[UR10][R16.64+0x800] ;  /* 0x0008000a10200981 */ /* 0x000368000c1e1d00 */
[----:B------:R1:W5:Y:S04]  /*01e0*/  @P0 LDG.E.128 R28, desc[UR10][R16.64+0x1000] ;  /* 0x0010000a101c0981 */ /* 0x000368000c1e1d00 */
[----:B------:R1:W5:Y:S01]  /*01f0*/  @P0 LDG.E.128 R24, desc[UR10][R16.64+0x1800] ;  /* 0x0018000a10180981 */ /* 0x000362000c1e1d00 */
[----:B--2---:R-:W-:Y:S05]  /*0200*/  @P2 EXIT ;  /* 0x000000000000294d */ /* 0x004fea0003800000 */
[----:B------:R-:W0:Y:S01]  /*0210*/  LDC R0, c[0x0][0x360] ;  /* 0x0000d800ff007b82 */ /* 0x000e220000000800 */
[----:B-1---5:R-:W-:Y:S01]  /*0220*/  @P1 IADD3 R64, P2, PT, R12, R19, RZ ;  /* 0x000000130c401210 */ /* 0x022fe20007f5e0ff */
[----:B------:R-:W1:Y:S01]  /*0230*/  LDCU.64 UR4, c[0x0][0x3e0] ;  /* 0x00007c00ff0477ac */ /* 0x000e620008000a00 */
[----:B------:R-:W-:Y:S01]  /*0240*/  @P1 R2UR UR13, R3 ;  /* 0x00000000030d12ca */ /* 0x000fe200000e0000 */
[--C-:B------:R-:W-:Y:S01]  /*0250*/  @P0 IMAD.MOV.U32 R19, RZ, RZ, R8.reuse ;  /* 0x000000ffff130224 */ /* 0x100fe200078e0008 */
[----:B------:R-:W-:Y:S01]  /*0260*/  @P1 IADD3.X R65, PT, PT, RZ, R13, RZ, P2, !PT ;  /* 0x0000000dff411210 */ /* 0x000fe200017fe4ff */
[----:B------:R-:W-:Y:S01]  /*0270*/  @P0 IMAD.MOV.U32 R18, RZ, RZ, R9 ;  /* 0x000000ffff120224 */ /* 0x000fe200078e0009 */
[----:B------:R-:W-:Y:S01]  /*0280*/  @P1 R2UR UR12, R2 ;  /* 0x00000000020c12ca */ /* 0x000fe200000e0000 */
[----:B------:R-:W-:Y:S01]  /*0290*/  @P0 IMAD.MOV.U32 R16, RZ, RZ, R11 ;  /* 0x000000ffff100224 */ /* 0x000fe200078e000b */
[--C-:B------:R-:W-:Y:S01]  /*02a0*/  SHF.R.U64 R56, R64, 0x2, R65.reuse ;  /* 0x0000000240387819 */ /* 0x100fe20000001241 */
[----:B------:R-:W-:Y:S01]  /*02b0*/  @!P0 IMAD.MOV.U32 R19, RZ, RZ, R8 ;  /* 0x000000ffff138224 */ /* 0x000fe200078e0008 */
[----:B------:R-:W-:Y:S01]  /*02c0*/  SHF.R.U32.HI R22, RZ, 0x2, R65 ;  /* 0x00000002ff167819 */ /* 0x000fe20000011641 */
[----:B------:R-:W-:Y:S01]  /*02d0*/  @!P0 IMAD.MOV.U32 R16, RZ, RZ, R11 ;  /* 0x000000ffff108224 */ /* 0x000fe200078e000b */
[----:B------:R-:W-:Y:S01]  /*02e0*/  @P0 MOV R17, R10 ;  /* 0x0000000a00110202 */ /* 0x000fe20000000f00 */
[----:B------:R-:W-:Y:S01]  /*02f0*/  IMAD R15, R56, -0x2daee0ad, RZ ;  /* 0xd2511f53380f7824 */ /* 0x000fe200078e02ff */
[----:B------:R-:W-:Y:S01]  /*0300*/  @!P0 MOV R18, R9 ;  /* 0x0000000900128202 */ /* 0x000fe20000000f00 */
[----:B------:R-:W-:Y:S01]  /*0310*/  UIADD3 UR22, UPT, UPT, UR13, -0x4498517b, URZ ;  /* 0xbb67ae850d167890 */ /* 0x000fe2000fffe0ff */
[----:B------:R-:W-:Y:S01]  /*0320*/  @!P0 IMAD.MOV.U32 R17, RZ, RZ, R10 ;  /* 0x000000ffff118224 */ /* 0x000fe200078e000a */
[----:B------:R-:W-:Y:S01]  /*0330*/  UIADD3 UR24, UPT, UPT, UR13, 0x76cf5d0a, URZ ;  /* 0x76cf5d0a0d187890 */ /* 0x000fe2000fffe0ff */
[----:B------:R-:W-:Y:S01]  /*0340*/  @P0 IMAD.MOV.U32 R11, RZ, RZ, R44 ;  /* 0x000000ffff0b0224 */ /* 0x000fe200078e002c */
[----:B------:R-:W-:Y:S01]  /*0350*/  UIADD3 UR21, UPT, UPT, UR12, -0x61c88647, URZ ;  /* 0x9e3779b90c157890 */ /* 0x000fe2000fffe0ff */
[----:B------:R-:W-:Y:S01]  /*0360*/  @P0 IMAD.MOV.U32 R10, RZ, RZ, R45 ;  /* 0x000000ffff0a0224 */ /* 0x000fe200078e002d */
[----:B------:R-:W-:Y:S01]  /*0370*/  UIADD3 UR23, UPT, UPT, UR12, 0x3c6ef372, URZ ;  /* 0x3c6ef3720c177890 */ /* 0x000fe2000fffe0ff */
[-C--:B------:R-:W-:Y:S01]  /*0380*/  @P0 MOV R9, R46.reuse ;  /* 0x0000002e00090202 */ /* 0x080fe20000000f00 */
[----:B0-----:R-:W-:Y:S01]  /*0390*/  IMAD R23, R0, UR18, R57 ;  /* 0x0000001200177c24 */ /* 0x001fe2000f8e0239 */
[----:B------:R-:W-:Y:S01]  /*03a0*/  UIADD3 UR25, UPT, UPT, UR12, -0x255992d5, URZ ;  /* 0xdaa66d2b0c197890 */ /* 0x000fe2000fffe0ff */
[----:B------:R-:W-:Y:S01]  /*03b0*/  IMAD.HI.U32 R0, R56, -0x2daee0ad, RZ ;  /* 0xd2511f5338007827 */ /* 0x000fe200078e00ff */
[----:B------:R-:W-:Y:S01]  /*03c0*/  UIADD3 UR26, UPT, UPT, UR13, 0x32370b8f, URZ ;  /* 0x32370b8f0d1a7890 */ /* 0x000fe2000fffe0ff */
[----:B------:R-:W-:Y:S01]  /*03d0*/  @!P0 MOV R9, R46 ;  /* 0x0000002e00098202 */ /* 0x000fe20000000f00 */
[----:B------:R-:W-:Y:S01]  /*03e0*/  UIADD3 UR28, UPT, UPT, UR13, -0x126145ec, URZ ;  /* 0xed9eba140d1c7890 */ /* 0x000fe2000fffe0ff */
[C---:B------:R-:W-:Y:S01]  /*03f0*/  IMAD.HI.U32 R3, R23.reuse, -0x326172a9, RZ ;  /* 0xcd9e8d5717037827 */ /* 0x040fe200078e00ff */
[----:B------:R-:W-:Y:S01]  /*0400*/  LOP3.LUT R0, R0, UR13, RZ, 0x3c, !PT ;  /* 0x0000000d00007c12 */ /* 0x000fe2000f8e3cff */
[----:B------:R-:W-:Y:S01]  /*0410*/  UIADD3 UR27, UPT, UPT, UR12, 0x78dde6e4, URZ ;  /* 0x78dde6e40c1b7890 */ /* 0x000fe2000fffe0ff */
[----:B------:R-:W-:Y:S01]  /*0420*/  LOP3.LUT R64, R64, 0x3, RZ, 0xc0, !PT ;  /* 0x0000000340407812 */ /* 0x000fe200078ec0ff */
[----:B------:R-:W-:Y:S01]  /*0430*/  IMAD R13, R23, -0x326172a9, RZ ;  /* 0xcd9e8d57170d7824 */ /* 0x000fe200078e02ff */
[----:B------:R-:W-:Y:S01]  /*0440*/  LOP3.LUT R3, R22, UR12, R3, 0x96, !PT ;  /* 0x0000000c16037c12 */ /* 0x000fe2000f8e9603 */
[----:B------:R-:W-:Y:S01]  /*0450*/  IMAD.HI.U32 R2, R0, -0x326172a9, RZ ;  /* 0xcd9e8d5700027827 */ /* 0x000fe200078e00ff */
[----:B------:R-:W-:Y:S01]  /*0460*/  UIADD3 UR29, UPT, UPT, UR12, 0x1715609d, URZ ;  /* 0x1715609d0c1d7890 */ /* 0x000fe2000fffe0ff */
[----:B------:R-:W-:Y:S01]  /*0470*/  @!P0 CS2R R38, SRZ ;  /* 0x0000000000268805 */ /* 0x000fe2000001ff00 */
[----:B------:R-:W-:Y:S01]  /*0480*/  UIADD3 UR30, UPT, UPT, UR13, -0x56f99767, URZ ;  /* 0xa90668990d1e7890 */ /* 0x000fe2000fffe0ff */
[----:B------:R-:W-:Y:S01]  /*0490*/  IMAD.HI.U32 R12, R3, -0x2daee0ad, RZ ;  /* 0xd2511f53030c7827 */ /* 0x000fe200078e00ff */
[----:B------:R-:W-:Y:S01]  /*04a0*/  LOP3.LUT R2, R13, UR21, R2, 0x96, !PT ;  /* 0x000000150d027c12 */ /* 0x000fe2000f8e9602 */
[----:B------:R-:W-:Y:S01]  /*04b0*/  UIADD3 UR32, UPT, UPT, UR13, 0x646e171e, URZ ;  /* 0x646e171e0d207890 */ /* 0x000fe2000fffe0ff */
[----:B------:R-:W-:Y:S01]  /*04c0*/  @!P0 CS2R R36, SRZ ;  /* 0x0000000000248805 */ /* 0x000fe2000001ff00 */
[----:B------:R-:W-:Y:S01]  /*04d0*/  IMAD R14, R3, -0x2daee0ad, RZ ;  /* 0xd2511f53030e7824 */ /* 0x000fe200078e02ff */
[----:B------:R-:W-:Y:S01]  /*04e0*/  LOP3.LUT R12, R15, UR22, R12, 0x96, !PT ;  /* 0x000000160f0c7c12 */ /* 0x000fe2000f8e960c */
[----:B------:R-:W-:Y:S01]  /*04f0*/  IMAD.HI.U32 R13, R2, -0x2daee0ad, RZ ;  /* 0xd2511f53020d7827 */ /* 0x000fe200078e00ff */
[----:B------:R-:W-:Y:S01]  /*0500*/  UIADD3 UR31, UPT, UPT, UR12, -0x4ab325aa, URZ ;  /* 0xb54cda560c1f7890 */ /* 0x000fe2000fffe0ff */
[----:B------:R-:W-:Y:S01]  /*0510*/  @!P0 CS2R R34, SRZ ;  /* 0x0000000000228805 */ /* 0x000fe2000001ff00 */
[----:B------:R-:W-:Y:S01]  /*0520*/  UIADD3 UR33, UPT, UPT, UR12, 0x5384540f, URZ ;  /* 0x5384540f0c217890 */ /* 0x000fe2000fffe0ff */
        /* <DEDUP_REMOVED lines=8> */
[----:B------:R-:W-:Y:S01]  /*05b0*/  IMAD.HI.U32 R3, R13, -0x326172a9, RZ ;  /* 0xcd9e8d570d037827 */ /* 0x000fe200078e00ff */
[----:B------:R-:W-:Y:S01]  /*05c0*/  UIADD3 UR35, UPT, UPT, UR12, -0xe443238, URZ ;  /* 0xf1bbcdc80c237890 */ /* 0x000fe2000fffe0ff */
[----:B------:R-:W-:Y:S01]  /*05d0*/  @!P0 CS2R R30, SRZ ;  /* 0x00000000001e8805 */ /* 0x000fe2000001ff00 */
[----:B-1----:R-:W-:Y:S01]  /*05e0*/  UISETP.NE.U32.AND UP0, UPT, UR4, URZ, UPT ;  /* 0x000000ff0400728c */ /* 0x002fe2000bf05070 */
[----:B------:R-:W-:Y:S01]  /*05f0*/  IMAD R15, R2, -0x2daee0ad, RZ ;  /* 0xd2511f53020f7824 */ /* 0x000fe200078e02ff */
[----:B------:R-:W-:Y:S01]  /*0600*/  LOP3.LUT R3, R12, UR25, R3, 0x96, !PT ;  /* 0x000000190c037c12 */ /* 0x000fe2000f8e9603 */
[----:B------:R-:W-:Y:S01]  /*0610*/  IMAD.HI.U32 R2, R0, -0x2daee0ad, RZ ;  /* 0xd2511f5300027827 */ /* 0x000fe200078e00ff */
[----:B------:R-:W0:Y:S01]  /*0620*/  LDCU.U8 UR4, c[0x0][0x410] ;  /* 0x00008200ff0477ac */ /* 0x000e220008000000 */
[----:B------:R-:W-:-:S02]  /*0630*/  @!P0 CS2R R28, SRZ ;  /* 0x00000000001c8805 */ /* 0x000fc4000001ff00 */
[----:B------:R-:W-:Y:S01]  /*0640*/  @!P0 CS2R R26, SRZ ;  /* 0x00000000001a8805 */ /* 0x000fe2000001ff00 */
[----:B------:R-:W-:Y:S01]  /*0650*/  IMAD.HI.U32 R12, R3, -0x2daee0ad, RZ ;  /* 0xd2511f53030c7827 */ /* 0x000fe200078e00ff */
[----:B------:R-:W-:Y:S01]  /*0660*/  LOP3.LUT R2, R15, UR26, R2, 0x96, !PT ;  /* 0x0000001a0f027c12 */ /* 0x000fe2000f8e9602 */
[----:B------:R-:W-:Y:S01]  /*0670*/  UIADD3 UR37, UPT, UPT, UR12, -0x700cb87f, URZ ;  /* 0x8ff347810c257890 */ /* 0x000fe2000fffe0ff */
[----:B------:R-:W-:Y:S01]  /*0680*/  @!P0 CS2R R24, SRZ ;  /* 0x0000000000188805 */ /* 0x000fe2000001ff00 */
[----:B------:R-:W-:Y:S01]  /*0690*/  IMAD R15, R0, -0x2daee0ad, RZ ;  /* 0xd2511f53000f7824 */ /* 0x000fe200078e02ff */
[----:B------:R-:W-:Y:S01]  /*06a0*/  UIADD3 UR38, UPT, UPT, UR13, -0x695add53, URZ ;  /* 0x96a522ad0d267890 */ /* 0x000fe2000fffe0ff */
[----:B------:R-:W-:Y:S01]  /*06b0*/  IMAD R13, R13, -0x326172a9, RZ ;  /* 0xcd9e8d570d0d7824 */ /* 0x000fe200078e02ff */
[----:B------:R-:W-:Y:S01]  /*06c0*/  UISETP.NE.AND.EX UP0, UPT, UR5, URZ, UPT, UP0 ;  /* 0x000000ff0500728c */ /* 0x000fe2000bf05300 */
[----:B------:R-:W-:Y:S01]  /*06d0*/  IMAD.HI.U32 R0, R2, -0x326172a9, RZ ;  /* 0xcd9e8d5702007827 */ /* 0x000fe200078e00ff */
[----:B------:R-:W-:Y:S01]  /*06e0*/  LOP3.LUT R12, R15, UR28, R12, 0x96, !PT ;  /* 0x0000001c0f0c7c12 */ /* 0x000fe2000f8e960c */
[----:B------:R-:W-:-:S02]  /*06f0*/  UPLOP3.LUT UP2, UPT, UPT, UPT, UPT, 0x40, 0x4 ;  /* 0x000000000004789c */ /* 0x000fc40003f4e870 */
[----:B------:R-:W-:Y:S01]  /*0700*/  IMAD R14, R3, -0x2daee0ad, RZ ;  /* 0xd2511f53030e7824 */ /* 0x000fe200078e02ff */
[----:B------:R-:W-:Y:S01]  /*0710*/  LOP3.LUT R0, R13, UR27, R0, 0x96, !PT ;  /* 0x0000001b0d007c12 */ /* 0x000fe2000f8e9600 */
[----:B------:R-:W-:Y:S01]  /*0720*/  IMAD R13, R2, -0x326172a9, RZ ;  /* 0xcd9e8d57020d7824 */ /* 0x000fe200078e02ff */
[----:B------:R-:W1:Y:S01]  /*0730*/  LDCU UR8, c[0x0][0x404] ;  /* 0x00008080ff0877ac */ /* 0x000e620008000800 */
[----:B------:R-:W-:Y:S01]  /*0740*/  IMAD.HI.U32 R2, R12, -0x326172a9, RZ ;  /* 0xcd9e8d570c027827 */ /* 0x000fe200078e00ff */
[----:B------:R-:W2:Y:S03]  /*0750*/  LDCU UR9, c[0x0][0x408] ;  /* 0x00008100ff0977ac */ /* 0x000ea60008000800 */
[C---:B------:R-:W-:Y:S01]  /*0760*/  IMAD.HI.U32 R3, R0.reuse, -0x2daee0ad, RZ ;  /* 0xd2511f5300037827 */ /* 0x040fe200078e00ff */
[----:B------:R-:W-:Y:S01]  /*0770*/  LOP3.LUT R2, R13, UR29, R2, 0x96, !PT ;  /* 0x0000001d0d027c12 */ /* 0x000fe2000f8e9602 */
[----:B------:R-:W3:Y:S02]  /*0780*/  LDCU UR19, c[0x0][0x388] ;  /* 0x00007100ff1377ac */ /* 0x000ee40008000800 */
[----:B------:R-:W-:Y:S01]  /*0790*/  IMAD R15, R0, -0x2daee0ad, RZ ;  /* 0xd2511f53000f7824 */ /* 0x000fe200078e02ff */
[----:B------:R-:W-:Y:S01]  /*07a0*/  LOP3.LUT R3, R14, UR30, R3, 0x96, !PT ;  /* 0x0000001e0e037c12 */ /* 0x000fe2000f8e9603 */
[----:B------:R-:W-:Y:S01]  /*07b0*/  IMAD.HI.U32 R14, R2, -0x2daee0ad, RZ ;  /* 0xd2511f53020e7827 */ /* 0x000fe200078e00ff */
[----:B------:R-:W4:Y:S03]  /*07c0*/  LDCU UR20, c[0x0][0x400] ;  /* 0x00008000ff1477ac */ /* 0x000f260008000800 */
[----:B------:R-:W-:Y:S01]  /*07d0*/  IMAD R13, R12, -0x326172a9, RZ ;  /* 0xcd9e8d570c0d7824 */ /* 0x000fe200078e02ff */
[----:B------:R-:W-:Y:S01]  /*07e0*/  LOP3.LUT R14, R15, UR32, R14, 0x96, !PT ;  /* 0x000000200f0e7c12 */ /* 0x000fe2000f8e960e */
[C---:B------:R-:W-:Y:S01]  /*07f0*/  IMAD.HI.U32 R0, R3.reuse, -0x326172a9, RZ ;  /* 0xcd9e8d5703007827 */ /* 0x040fe200078e00ff */
[----:B------:R-:W1:Y:S03]  /*0800*/  LDCU.64 UR14, c[0x0][0x3a0] ;  /* 0x00007400ff0e77ac */ /* 0x000e660008000a00 */
[----:B------:R-:W-:Y:S01]  /*0810*/  IMAD R12, R3, -0x326172a9, RZ ;  /* 0xcd9e8d57030c7824 */ /* 0x000fe200078e02ff */
[----:B------:R-:W-:Y:S01]  /*0820*/  LOP3.LUT R0, R13, UR31, R0, 0x96, !PT ;  /* 0x0000001f0d007c12 */ /* 0x000fe2000f8e9600 */
[----:B------:R-:W-:Y:S01]  /*0830*/  IMAD.HI.U32 R3, R14, -0x326172a9, RZ ;  /* 0xcd9e8d570e037827 */ /* 0x000fe200078e00ff */
[----:B------:R-:W1:Y:S03]  /*0840*/  LDCU.64 UR16, c[0x0][0x380] ;  /* 0x00007000ff1077ac */ /* 0x000e660008000a00 */
[----:B------:R-:W-:Y:S01]  /*0850*/  IMAD R13, R2, -0x2daee0ad, RZ ;  /* 0xd2511f53020d7824 */ /* 0x000fe200078e02ff */
[----:B------:R-:W-:Y:S01]  /*0860*/  LOP3.LUT R3, R12, UR33, R3, 0x96, !PT ;  /* 0x000000210c037c12 */ /* 0x000fe2000f8e9603 */
[----:B------:R-:W-:Y:S01]  /*0870*/  IMAD.HI.U32 R2, R0, -0x2daee0ad, RZ ;  /* 0xd2511f5300027827 */ /* 0x000fe200078e00ff */
[----:B0-----:R-:W-:-:S03]  /*0880*/  UISETP.NE.AND UP3, UPT, UR4, URZ, UPT ;  /* 0x000000ff0400728c */ /* 0x001fc6000bf65270 */
[----:B------:R-:W-:Y:S01]  /*0890*/  IMAD R15, R0, -0x2daee0ad, RZ ;  /* 0xd2511f53000f7824 */ /* 0x000fe200078e02ff */
[----:B------:R-:W-:Y:S01]  /*08a0*/  LOP3.LUT R2, R13, UR34, R2, 0x96, !PT ;  /* 0x000000220d027c12 */ /* 0x000fe2000f8e9602 */
[----:B------:R-:W-:-:S04]  /*08b0*/  IMAD.HI.U32 R12, R3, -0x2daee0ad, RZ ;  /* 0xd2511f53030c7827 */ /* 0x000fc800078e00ff */
[----:B------:R-:W-:Y:S01]  /*08c0*/  IMAD R13, R14, -0x326172a9, RZ ;  /* 0xcd9e8d570e0d7824 */ /* 0x000fe200078e02ff */
[----:B------:R-:W-:Y:S01]  /*08d0*/  LOP3.LUT R48, R15, UR36, R12, 0x96, !PT ;  /* 0x000000240f307c12 */ /* 0x000fe2000f8e960c */
[C---:B------:R-:W-:Y:S01]  /*08e0*/  IMAD.HI.U32 R0, R2.reuse, -0x326172a9, RZ ;  /* 0xcd9e8d5702007827 */ /* 0x040fe200078e00ff */
[-C--:B------:R-:W-:Y:S02]  /*08f0*/  @P0 MOV R15, R4.reuse ;  /* 0x00000004000f0202 */ /* 0x080fe40000000f00 */
[-C--:B------:R-:W-:Y:S01]  /*0900*/  @P0 MOV R12, R7.reuse ;  /* 0x00000007000c0202 */ /* 0x080fe20000000f00 */
[----:B------:R-:W-:Y:S01]  /*0910*/  IMAD R2, R2, -0x326172a9, RZ ;  /* 0xcd9e8d5702027824 */ /* 0x000fe200078e02ff */
[----:B------:R-:W-:Y:S01]  /*0920*/  LOP3.LUT R58, R13, UR35, R0, 0x96, !PT ;  /* 0x000000230d3a7c12 */ /* 0x000fe2000f8e9600 */
[----:B------:R-:W-:Y:S01]  /*0930*/  IMAD.HI.U32 R21, R48, -0x326172a9, RZ ;  /* 0xcd9e8d5730157827 */ /* 0x000fe200078e00ff */
[----:B------:R-:W-:Y:S02]  /*0940*/  @!P0 MOV R15, R4 ;  /* 0x00000004000f8202 */ /* 0x000fe40000000f00 */
[----:B------:R-:W-:Y:S01]  /*0950*/  @!P0 MOV R12, R7 ;  /* 0x00000007000c8202 */ /* 0x000fe20000000f00 */
[----:B------:R-:W-:Y:S01]  /*0960*/  IMAD R3, R3, -0x2daee0ad, RZ ;  /* 0xd2511f5303037824 */ /* 0x000fe200078e02ff */
[----:B------:R-:W-:Y:S01]  /*0970*/  LOP3.LUT R21, R2, UR37, R21, 0x96, !PT ;  /* 0x0000002502157c12 */ /* 0x000fe2000f8e9615 */
[----:B------:R-:W-:-:S04]  /*0980*/  IMAD.HI.U32 R20, R58, -0x2daee0ad, RZ ;  /* 0xd2511f533a147827 */ /* 0x000fc800078e00ff */
[----:B------:R-:W-:Y:S02]  /*0990*/  HFMA2 R2, -RZ, RZ, 0, 0 ;  /* 0x00000000ff027431 */ /* 0x000fe400000001ff */
[--C-:B------:R-:W-:Y:S01]  /*09a0*/  @P0 IMAD.MOV.U32 R14, RZ, RZ, R5.reuse ;  /* 0x000000ffff0e0224 */ /* 0x100fe200078e0005 */
[----:B------:R-:W-:Y:S01]  /*09b0*/  LOP3.LUT R20, R3, UR38, R20, 0x96, !PT ;  /* 0x0000002603147c12 */ /* 0x000fe2000f8e9614 */
[--C-:B------:R-:W-:Y:S01]  /*09c0*/  @P0 IMAD.MOV.U32 R13, RZ, RZ, R6.reuse ;  /* 0x000000ffff0d0224 */ /* 0x100fe200078e0006 */
[----:B------:R-:W-:Y:S01]  /*09d0*/  LOP3.LUT R3, R57, 0x1f, RZ, 0xc0, !PT ;  /* 0x0000001f39037812 */ /* 0x000fe200078ec0ff */
[----:B------:R-:W-:Y:S02]  /*09e0*/  @!P0 IMAD.MOV.U32 R14, RZ, RZ, R5 ;  /* 0x000000ffff0e8224 */ /* 0x000fe400078e0005 */
[----:B------:R-:W-:Y:S01]  /*09f0*/  @!P0 IMAD.MOV.U32 R13, RZ, RZ, R6 ;  /* 0x000000ffff0d8224 */ /* 0x000fe200078e0006 */
[-C--:B------:R-:W-:Y:S01]  /*0a00*/  @P0 MOV R6, R41.reuse ;  /* 0x0000002900060202 */ /* 0x080fe20000000f00 */
[----:B------:R-:W-:Y:S01]  /*0a10*/  @P0 IMAD.MOV.U32 R8, RZ, RZ, R47 ;  /* 0x000000ffff080224 */ /* 0x000fe200078e002f */
[----:B------:R-:W-:Y:S01]  /*0a20*/  @!P0 MOV R6, R41 ;  /* 0x0000002900068202 */ /* 0x000fe20000000f00 */
[----:B------:R-:W-:-:S02]  /*0a30*/  @P0 IMAD.MOV.U32 R7, RZ, RZ, R40 ;  /* 0x000000ffff070224 */ /* 0x000fc400078e0028 */
[----:B------:R-:W-:Y:S02]  /*0a40*/  @P0 IMAD.MOV.U32 R5, RZ, RZ, R42 ;  /* 0x000000ffff050224 */ /* 0x000fe400078e002a */
[----:B------:R-:W-:Y:S02]  /*0a50*/  @P0 IMAD.MOV.U32 R4, RZ, RZ, R43 ;  /* 0x000000ffff040224 */ /* 0x000fe400078e002b */
[----:B------:R-:W-:Y:S02]  /*0a60*/  @!P0 IMAD.MOV.U32 R11, RZ, RZ, R44 ;  /* 0x000000ffff0b8224 */ /* 0x000fe400078e002c */
[----:B------:R-:W-:Y:S02]  /*0a70*/  @!P0 IMAD.MOV.U32 R10, RZ, RZ, R45 ;  /* 0x000000ffff0a8224 */ /* 0x000fe400078e002d */
[----:B------:R-:W-:Y:S02]  /*0a80*/  @!P0 IMAD.MOV.U32 R8, RZ, RZ, R47 ;  /* 0x000000ffff088224 */ /* 0x000fe400078e002f */
[----:B------:R-:W-:-:S02]  /*0a90*/  @!P0 IMAD.MOV.U32 R7, RZ, RZ, R40 ;  /* 0x000000ffff078224 */ /* 0x000fc400078e0028 */
[----:B------:R-:W-:Y:S02]  /*0aa0*/  @!P0 IMAD.MOV.U32 R5, RZ, RZ, R42 ;  /* 0x000000ffff058224 */ /* 0x000fe400078e002a */
[----:B------:R-:W-:Y:S02]  /*0ab0*/  @!P0 IMAD.MOV.U32 R4, RZ, RZ, R43 ;  /* 0x000000ffff048224 */ /* 0x000fe400078e002b */
[----:B------:R-:W-:Y:S02]  /*0ac0*/  IMAD R0, R48, -0x326172a9, RZ ;  /* 0xcd9e8d5730007824 */ /* 0x000fe400078e02ff */
[----:B-1234-:R-:W-:-:S07]  /*0ad0*/  IMAD R58, R58, -0x2daee0ad, RZ ;  /* 0xd2511f533a3a7824 */ /* 0x01efce00078e02ff */
.L_x_3413:
[----:B0-----:R-:W0:Y:S01]  /*0ae0*/  @UP0 LDCU.64 UR4, c[0x0][0x3e0] ;  /* 0x00007c00ff0407ac */ /* 0x001e220008000a00 */
[----:B------:R-:W-:Y:S01]  /*0af0*/  PLOP3.LUT P0, PT, PT, PT, UP0, 0x80, 0x8 ;  /* 0x000000000008781c */ /* 0x000fe20003f0f008 */
[----:B------:R-:W1:Y:S01]  /*0b00*/  LDC.64 R66, c[0x0][0x390] ;  /* 0x0000e400ff427b82 */ /* 0x000e620000000a00 */
[----:B------:R-:W-:-:S04]  /*0b10*/  UIMAD UR6, UR18, UR19, URZ ;  /* 0x00000013120672a4 */ /* 0x000fc8000f8e02ff */
[----:B------:R-:W-:-:S04]  /*0b20*/  USHF.R.S32.HI UR7, URZ, 0x1f, UR6 ;  /* 0x0000001fff077899 */ /* 0x000fc80008011406 */
[----:B------:R-:W-:Y:S02]  /*0b30*/  ULEA.HI UR7, UR7, UR6, URZ, 0x3 ;  /* 0x0000000607077291 */ /* 0x000fe4000f8f18ff */
[----:B0-----:R-:W-:-:S06]  /*0b40*/  @UP0 UIMAD.WIDE UR4, UR18, 0x2, UR4 ;  /* 0x00000002120408a5 */ /* 0x001fcc000f8e0204 */
[----:B------:R-:W-:Y:S02]  /*0b50*/  IMAD.U32 R44, RZ, RZ, UR4 ;  /* 0x00000004ff2c7e24 */ /* 0x000fe4000f8e00ff */
[----:B------:R-:W-:Y:S01]  /*0b60*/  IMAD.U32 R45, RZ, RZ, UR5 ;  /* 0x00000005ff2d7e24 */ /* 0x000fe2000f8e00ff */
[----:B------:R-:W-:-:S04]  /*0b70*/  MOV R48, UR7 ;  /* 0x0000000700307c02 */ /* 0x000fc80008000f00 */
[----:B------:R-:W2:Y:S01]  /*0b80*/  @P0 LDG.E.U16 R44, desc[UR10][R44.64] ;  /* 0x0000000a2c2c0981 */ /* 0x000ea2000c1e1500 */
[----:B------:R-:W-:-:S05]  /*0b90*/  LEA.HI.SX32 R48, R48, R57, 0x1d ;  /* 0x0000003930307211 */ /* 0x000fca00078feaff */
[----:B-1----:R-:W-:-:S06]  /*0ba0*/  IMAD.WIDE.U32 R40, R48, 0x10, R66 ;  /* 0x0000001030287825 */ /* 0x002fcc00078e0042 */
[----:B------:R-:W5:Y:S01]  /*0bb0*/  LDG.E.128 R40, desc[UR10][R40.64] ;  /* 0x0000000a28287981 */ /* 0x000f62000c1e1d00 */
[----:B------:R-:W-:Y:S01]  /*0bc0*/  PLOP3.LUT P0, PT, PT, PT, UP0, 0x80, 0x8 ;  /* 0x000000000008781c */ /* 0x000fe20003f0f008 */
[----:B------:R-:W-:Y:S01]  /*0bd0*/  UISETP.NE.U32.AND UP1, UPT, UR14, URZ, UPT ;  /* 0x000000ff0e00728c */ /* 0x000fe2000bf25070 */
[----:B------:R-:W-:Y:S01]  /*0be0*/  PLOP3.LUT P1, PT, PT, PT, UP0, 0x80, 0x8 ;  /* 0x000000000008781c */ /* 0x000fe20003f2f008 */
[----:B------:R-:W-:Y:S01]  /*0bf0*/  UMOV UR6, 0x3f800000 ;  /* 0x3f80000000067882 */ /* 0x000fe20000000000 */
[----:B------:R-:W-:Y:S01]  /*0c00*/  IMAD.MOV.U32 R50, RZ, RZ, 0x2f800000 ;  /* 0x2f800000ff327424 */ /* 0x000fe200078e00ff */
[----:B------:R-:W-:-:S08]  /*0c10*/  UISETP.NE.AND.EX UP1, UPT, UR15, URZ, UPT, UP1 ;  /* 0x000000ff0f00728c */ /* 0x000fd0000bf25310 */
[----:B--2---:R-:W-:-:S05]  /*0c20*/  @P0 HADD2.F32 R46, -RZ, R44.H0_H0 ;  /* 0x2000002cff2e0230 */ /* 0x004fca0000004100 */
[----:B------:R-:W-:Y:S01]  /*0c30*/  @P1 R2UR UR6, R46 ;  /* 0x000000002e0612ca */ /* 0x000fe200000e0000 */
[----:B------:R-:W-:-:S14]  /*0c40*/  BRA.U !UP1, `(.L_x_3214) ;  /* 0x0000002509f07547 */ /* 0x000fdc000b800000 */
[----:B------:R-:W0:Y:S01]  /*0c50*/  LDC.64 R44, c[0x0][0x3a0] ;  /* 0x0000e800ff2c7b82 */ /* 0x000e220000000a00 */
[----:B------:R-:W-:Y:S01]  /*0c60*/  ISETP.NE.AND P0, PT, R64, 0x1, PT ;  /* 0x000000014000780c */ /* 0x000fe20003f05270 */
[----:B------:R-:W-:Y:S01]  /*0c70*/  IMAD.MOV.U32 R51, RZ, RZ, 0x2 ;  /* 0x00000002ff337424 */ /* 0x000fe200078e00ff */
[----:B------:R-:W-:Y:S01]  /*0c80*/  MOV R49, R0 ;  /* 0x0000000000317202 */ /* 0x000fe20000000f00 */
[----:B------:R-:W-:Y:S02]  /*0c90*/  IMAD.MOV.U32 R52, RZ, RZ, R58 ;  /* 0x000000ffff347224 */ /* 0x000fe400078e003a */
[----:B0-----:R-:W-:-:S06]  /*0ca0*/  IMAD.WIDE.U32 R44, R48, 0x10, R44 ;  /* 0x00000010302c7825 */ /* 0x001fcc00078e002c */
[----:B------:R-:W5:Y:S02]  /*0cb0*/  LDG.E.128 R44, desc[UR10][R44.64] ;  /* 0x0000000a2c2c7981 */ /* 0x000f64000c1e1d00 */
[----:B------:R-:W-:Y:S05]  /*0cc0*/  @!P0 BRA `(.L_x_3215) ;  /* 0x0000000400148947 */ /* 0x000fea0003800000 */
[----:B------:R-:W-:-:S05]  /*0cd0*/  IMAD.MOV.U32 R49, RZ, RZ, 0x2 ;  /* 0x00000002ff317424 */ /* 0x000fca00078e00ff */
[----:B------:R-:W-:-:S04]  /*0ce0*/  VIADDMNMX.U32 R49, R64, 0xfffffffe, R49, PT ;  /* 0xfffffffe40317846 */ /* 0x000fc80003800031 */
[----:B------:R-:W-:-:S04]  /*0cf0*/  SHF.L.U32 R49, R49, 0x2, RZ ;  /* 0x0000000231317819 */ /* 0x000fc800000006ff */
[----:B------:R-:W0:Y:S02]  /*0d00*/  LDC R52, c[0x2][R49] ;  /* 0x0080000031347b82 */ /* 0x000e240000000800 */
[----:B0-----:R-:W-:-:S04]  /*0d10*/  SHF.R.S32.HI R53, RZ, 0x1f, R52 ;  /* 0x0000001fff357819 */ /* 0x001fc80000011434 */
.L_x_27058:
[----:B------:R-:W-:Y:S05]  /*0d20*/  BRX R52 -0xd30                                         (*"BRANCH_TARGETS .L_x_27059,.L_x_27060,.L_x_27061"*) ;  /* 0xfffffff034b47949 */ /* 0x000fea000383ffff */
.L_x_27061:
[----:B------:R-:W-:Y:S01]  /*0d30*/  VIADD R51, R64, 0x1 ;  /* 0x0000000140337836 */ /* 0x000fe20000000000 */
[----:B------:R-:W-:Y:S01]  /*0d40*/  MOV R49, R21 ;  /* 0x0000001500317202 */ /* 0x000fe20000000f00 */
[----:B------:R-:W-:Y:S01]  /*0d50*/  IMAD.MOV.U32 R52, RZ, RZ, R58 ;  /* 0x000000ffff347224 */ /* 0x000fe200078e003a */
[----:B------:R-:W-:Y:S06]  /*0d60*/  BRA `(.L_x_3215) ;  /* 0x0000000000ec7947 */ /* 0x000fec0003800000 */
.L_x_27059:
[----:B------:R-:W-:Y:S01]  /*0d70*/  IMAD.MOV.U32 R52, RZ, RZ, R58 ;  /* 0x000000ffff347224 */ /* 0x000fe200078e003a */
[----:B------:R-:W-:Y:S01]  /*0d80*/  MOV R49, R20 ;  /* 0x0000001400317202 */ /* 0x000fe20000000f00 */
[----:B------:R-:W-:Y:S01]  /*0d90*/  IMAD.MOV.U32 R51, RZ, RZ, 0x3 ;  /* 0x00000003ff337424 */ /* 0x000fe200078e00ff */
[----:B------:R-:W-:Y:S06]  /*0da0*/  BRA `(.L_x_3215) ;  /* 0x0000000000dc7947 */ /* 0x000fec0003800000 */
.L_x_27060:
        /* <DEDUP_REMOVED lines=12> */
.L_x_3216:
        /* <DEDUP_REMOVED lines=43> */
.L_x_3215:
[----:B------:R-:W-:Y:S01]  /*1120*/  I2FP.F32.U32 R49, R49 ;  /* 0x0000003100317245 */ /* 0x000fe20000201000 */
[----:B-----5:R-:W-:Y:S01]  /*1130*/  HADD2.F32 R53, -RZ, R40.H0_H0 ;  /* 0x20000028ff357230 */ /* 0x020fe20000004100 */
[----:B------:R-:W-:Y:S01]  /*1140*/  UMOV UR5, UR9 ;  /* 0x0000000900057c82 */ /* 0x000fe20008000000 */
[----:B------:R-:W-:Y:S01]  /*1150*/  ISETP.NE.AND P1, PT, R51, 0x1, PT ;  /* 0x000000013300780c */ /* 0x000fe20003f25270 */
[----:B------:R-:W-:Y:S01]  /*1160*/  UMOV UR4, UR8 ;  /* 0x0000000800047c82 */ /* 0x000fe20008000000 */
[----:B------:R-:W-:Y:S01]  /*1170*/  FFMA.FTZ R49, R49, R50, 1.1641532182693481445e-10 ;  /* 0x2f00000031317423 */ /* 0x000fe20000010032 */
[----:B------:R-:W-:Y:S01]  /*1180*/  FMUL.FTZ R53, R53, UR6 ;  /* 0x0000000635357c20 */ /* 0x000fe20008410000 */
[----:B------:R-:W-:-:S03]  /*1190*/  HADD2.F32 R54, -RZ, R44.H0_H0 ;  /* 0x2000002cff367230 */ /* 0x000fc60000004100 */
[----:B------:R-:W-:Y:S01]  /*11a0*/  FMUL.FTZ R53, R53, UR5 ;  /* 0x0000000535357c20 */ /* 0x000fe20008410000 */
[----:B------:R-:W-:-:S04]  /*11b0*/  FSETP.GTU.FTZ.AND P0, PT, R49, UR4, PT ;  /* 0x0000000431007c0b */ /* 0x000fc8000bf1c000 */
[----:B------:R-:W-:Y:S01]  /*11c0*/  FSEL R49, R53, RZ, !P0 ;  /* 0x000000ff35317208 */ /* 0x000fe20004000000 */
[----:B------:R-:W-:Y:S01]  /*11d0*/  IMAD.MOV.U32 R53, RZ, RZ, R0 ;  /* 0x000000ffff357224 */ /* 0x000fe200078e0000 */
        /* <DEDUP_REMOVED lines=13> */
.L_x_3218:
        /* <DEDUP_REMOVED lines=12> */
.L_x_3219:
        /* <DEDUP_REMOVED lines=43> */
.L_x_3217:
[----:B------:R-:W-:Y:S01]  /*1620*/  I2FP.F32.U32 R51, R53 ;  /* 0x0000003500337245 */ /* 0x000fe20000201000 */
[----:B------:R-:W-:Y:S01]  /*1630*/  HADD2.F32 R40, -RZ, R40.H1_H1 ;  /* 0x30000028ff287230 */ /* 0x000fe20000004100 */
[----:B------:R-:W-:-:S03]  /*1640*/  ISETP.NE.AND P1, PT, R54, 0x1, PT ;  /* 0x000000013600780c */ /* 0x000fc60003f25270 */
[----:B------:R-:W-:Y:S01]  /*1650*/  FFMA.FTZ R51, R51, R50, 1.1641532182693481445e-10 ;  /* 0x2f00000033337423 */ /* 0x000fe20000010032 */
[----:B------:R-:W-:-:S04]  /*1660*/  FMUL.FTZ R40, R40, UR6 ;  /* 0x0000000628287c20 */ /* 0x000fc80008410000 */
[----:B------:R-:W-:Y:S01]  /*1670*/  FMUL.FTZ R40, R40, UR5 ;  /* 0x0000000528287c20 */ /* 0x000fe20008410000 */
[----:B------:R-:W-:Y:S01]  /*1680*/  FSETP.GTU.FTZ.AND P0, PT, R51, UR4, PT ;  /* 0x0000000433007c0b */ /* 0x000fe2000bf1c000 */
[----:B------:R-:W-:Y:S02]  /*1690*/  HADD2.F32 R51, -RZ, R44.H1_H1 ;  /* 0x3000002cff337230 */ /* 0x000fe40000004100 */
[----:B------:R-:W-:Y:S01]  /*16a0*/  IMAD.MOV.U32 R44, RZ, RZ, 0x2 ;  /* 0x00000002ff2c7424 */ /* 0x000fe200078e00ff */
        /* <DEDUP_REMOVED lines=13> */
.L_x_3221:
        /* <DEDUP_REMOVED lines=12> */
.L_x_3222:
        /* <DEDUP_REMOVED lines=43> */
.L_x_3220:
[----:B------:R-:W-:Y:S01]  /*1af0*/  I2FP.F32.U32 R53, R40 ;  /* 0x0000002800357245 */ /* 0x000fe20000201000 */
[----:B------:R-:W-:Y:S01]  /*1b00*/  HADD2.F32 R40, -RZ, R41.H0_H0 ;  /* 0x20000029ff287230 */ /* 0x000fe20000004100 */
[----:B------:R-:W-:Y:S01]  /*1b10*/  ISETP.NE.AND P2, PT, R44, 0x1, PT ;  /* 0x000000012c00780c */ /* 0x000fe20003f45270 */
[----:B------:R-:W-:Y:S02]  /*1b20*/  IMAD.MOV.U32 R54, RZ, RZ, 0x2 ;  /* 0x00000002ff367424 */ /* 0x000fe400078e00ff */
[----:B------:R-:W-:Y:S01]  /*1b30*/  FFMA.FTZ R53, R53, R50, 1.1641532182693481445e-10 ;  /* 0x2f00000035357423 */ /* 0x000fe20000010032 */
[----:B------:R-:W-:-:S04]  /*1b40*/  FMUL.FTZ R40, R40, UR6 ;  /* 0x0000000628287c20 */ /* 0x000fc80008410000 */
[----:B------:R-:W-:Y:S01]  /*1b50*/  FMUL.FTZ R40, R40, UR5 ;  /* 0x0000000528287c20 */ /* 0x000fe20008410000 */
[----:B------:R-:W-:Y:S01]  /*1b60*/  FSETP.GTU.FTZ.AND P1, PT, R53, UR4, PT ;  /* 0x0000000435007c0b */ /* 0x000fe2000bf3c000 */
[----:B------:R-:W-:-:S03]  /*1b70*/  HADD2.F32 R53, -RZ, R45.H0_H0 ;  /* 0x2000002dff357230 */ /* 0x000fc60000004100 */
        /* <DEDUP_REMOVED lines=13> */
.L_x_3224:
        /* <DEDUP_REMOVED lines=12> */
.L_x_3225:
        /* <DEDUP_REMOVED lines=43> */
.L_x_3223:
[----:B------:R-:W-:Y:S01]  /*1fc0*/  I2FP.F32.U32 R55, R40 ;  /* 0x0000002800377245 */ /* 0x000fe20000201000 */
[----:B------:R-:W-:Y:S01]  /*1fd0*/  HADD2.F32 R41, -RZ, R41.H1_H1 ;  /* 0x30000029ff297230 */ /* 0x000fe20000004100 */
[----:B------:R-:W-:Y:S01]  /*1fe0*/  ISETP.NE.AND P3, PT, R54, 0x1, PT ;  /* 0x000000013600780c */ /* 0x000fe20003f65270 */
[----:B------:R-:W-:Y:S02]  /*1ff0*/  HADD2.F32 R40, -RZ, R45.H1_H1 ;  /* 0x3000002dff287230 */ /* 0x000fe40000004100 */
[----:B------:R-:W-:Y:S02]  /*2000*/  HFMA2 R44, -RZ, RZ, 0, 1.1920928955078125e-07 ;  /* 0x00000002ff2c7431 */ /* 0x000fe400000001ff */
[----:B------:R-:W-:Y:S01]  /*2010*/  FFMA.FTZ R55, R55, R50, 1.1641532182693481445e-10 ;  /* 0x2f00000037377423 */ /* 0x000fe20000010032 */
[----:B------:R-:W-:-:S04]  /*2020*/  FMUL.FTZ R41, R41, UR6 ;  /* 0x0000000629297c20 */ /* 0x000fc80008410000 */
[----:B------:R-:W-:Y:S01]  /*2030*/  FMUL.FTZ R41, R41, UR5 ;  /* 0x0000000529297c20 */ /* 0x000fe20008410000 */
[----:B------:R-:W-:-:S04]  /*2040*/  FSETP.GTU.FTZ.AND P2, PT, R55, UR4, PT ;  /* 0x0000000437007c0b */ /* 0x000fc8000bf5c000 */
        /* <DEDUP_REMOVED lines=13> */
.L_x_3227:
        /* <DEDUP_REMOVED lines=12> */
.L_x_3228:
        /* <DEDUP_REMOVED lines=43> */
.L_x_3226:
[----:B------:R-:W-:Y:S01]  /*2490*/  I2FP.F32.U32 R41, R40 ;  /* 0x0000002800297245 */ /* 0x000fe20000201000 */
[----:B------:R-:W-:Y:S01]  /*24a0*/  HADD2.F32 R40, -RZ, R42.H0_H0 ;  /* 0x2000002aff287230 */ /* 0x000fe20000004100 */
[----:B------:R-:W-:Y:S01]  /*24b0*/  ISETP.NE.AND P4, PT, R44, 0x1, PT ;  /* 0x000000012c00780c */ /* 0x000fe20003f85270 */
[----:B------:R-:W-:Y:S02]  /*24c0*/  HADD2.F32 R59, -RZ, R46.H0_H0 ;  /* 0x2000002eff3b7230 */ /* 0x000fe40000004100 */
[----:B------:R-:W-:Y:S01]  /*24d0*/  FFMA.FTZ R41, R41, R50, 1.1641532182693481445e-10 ;  /* 0x2f00000029297423 */ /* 0x000fe20000010032 */
[----:B------:R-:W-:Y:S01]  /*24e0*/  FMUL.FTZ R40, R40, UR6 ;  /* 0x0000000628287c20 */ /* 0x000fe20008410000 */
[----:B------:R-:W-:-:S03]  /*24f0*/  IMAD.MOV.U32 R45, RZ, RZ, 0x2 ;  /* 0x00000002ff2d7424 */ /* 0x000fc600078e00ff */
[----:B------:R-:W-:Y:S01]  /*2500*/  FMUL.FTZ R40, R40, UR5 ;  /* 0x0000000528287c20 */ /* 0x000fe20008410000 */
[----:B------:R-:W-:-:S04]  /*2510*/  FSETP.GTU.FTZ.AND P3, PT, R41, UR4, PT ;  /* 0x0000000429007c0b */ /* 0x000fc8000bf7c000 */
        /* <DEDUP_REMOVED lines=13> */
.L_x_3230:
        /* <DEDUP_REMOVED lines=12> */
.L_x_3231:
        /* <DEDUP_REMOVED lines=43> */
.L_x_3229:
[----:B------:R-:W-:Y:S01]  /*2960*/  I2FP.F32.U32 R41, R40 ;  /* 0x0000002800297245 */ /* 0x000fe20000201000 */
[----:B------:R-:W-:Y:S01]  /*2970*/  HADD2.F32 R42, -RZ, R42.H1_H1 ;  /* 0x3000002aff2a7230 */ /* 0x000fe20000004100 */
[----:B------:R-:W-:Y:S01]  /*2980*/  ISETP.NE.AND P5, PT, R45, 0x1, PT ;  /* 0x000000012d00780c */ /* 0x000fe20003fa5270 */
[----:B------:R-:W-:Y:S02]  /*2990*/  HADD2.F32 R65, -RZ, R46.H1_H1 ;  /* 0x3000002eff417230 */ /* 0x000fe40000004100 */
[----:B------:R-:W-:Y:S01]  /*29a0*/  FFMA.FTZ R41, R41, R50, 1.1641532182693481445e-10 ;  /* 0x2f00000029297423 */ /* 0x000fe20000010032 */
[----:B------:R-:W-:Y:S01]  /*29b0*/  FMUL.FTZ R42, R42, UR6 ;  /* 0x000000062a2a7c20 */ /* 0x000fe20008410000 */
[----:B------:R-:W-:-:S03]  /*29c0*/  IMAD.MOV.U32 R40, RZ, RZ, R0 ;  /* 0x000000ffff287224 */ /* 0x000fc600078e0000 */
[----:B------:R-:W-:Y:S01]  /*29d0*/  FMUL.FTZ R42, R42, UR5 ;  /* 0x000000052a2a7c20 */ /* 0x000fe20008410000 */
[----:B------:R-:W-:-:S04]  /*29e0*/  FSETP.GTU.FTZ.AND P4, PT, R41, UR4, PT ;  /* 0x0000000429007c0b */ /* 0x000fc8000bf9c000 */
        /* <DEDUP_REMOVED lines=13> */
.L_x_3233:
        /* <DEDUP_REMOVED lines=12> */
.L_x_3234:
        /* <DEDUP_REMOVED lines=43> */
.L_x_3232:
[----:B------:R-:W-:Y:S01]  /*2e30*/  I2FP.F32.U32 R41, R40 ;  /* 0x0000002800297245 */ /* 0x000fe20000201000 */
[----:B------:R-:W-:Y:S01]  /*2e40*/  HADD2.F32 R40, -RZ, R43.H0_H0 ;  /* 0x2000002bff287230 */ /* 0x000fe20000004100 */
[----:B------:R-:W-:Y:S01]  /*2e50*/  ISETP.NE.AND P6, PT, R42, 0x1, PT ;  /* 0x000000012a00780c */ /* 0x000fe20003fc5270 */
[----:B------:R-:W-:Y:S02]  /*2e60*/  HADD2.F32 R69, -RZ, R47.H0_H0 ;  /* 0x2000002fff457230 */ /* 0x000fe40000004100 */
        /* <DEDUP_REMOVED lines=18> */
.L_x_3236:
        /* <DEDUP_REMOVED lines=14> */
.L_x_3237:
        /* <DEDUP_REMOVED lines=43> */
.L_x_3235:
[----:B------:R-:W-:Y:S01]  /*3320*/  I2FP.F32.U32 R41, R40 ;  /* 0x0000002800297245 */ /* 0x000fe20000201000 */
[----:B------:R-:W-:Y:S01]  /*3330*/  HADD2.F32 R43, -RZ, R43.H1_H1 ;  /* 0x3000002bff2b7230 */ /* 0x000fe20000004100 */
[----:B------:R-:W-:Y:S01]  /*3340*/  F2FP.F16.F32.PACK_AB R46, R65, R59 ;  /* 0x0000003b412e723e */ /* 0x000fe200000000ff */
[----:B------:R-:W-:Y:S01]  /*3350*/  HADD2.F32 R40, -RZ, R47.H1_H1 ;  /* 0x3000002fff287230 */ /* 0x000fe20000004100 */
[----:B------:R-:W-:Y:S01]  /*3360*/  F2FP.F16.F32.PACK_AB R45, R55, R53 ;  /* 0x00000035372d723e */ /* 0x000fe200000000ff */
[----:B------:R-:W-:Y:S01]  /*3370*/  FFMA.FTZ R41, R41, R50, 1.1641532182693481445e-10 ;  /* 0x2f00000029297423 */ /* 0x000fe20000010032 */
[----:B------:R-:W-:Y:S01]  /*3380*/  FMUL.FTZ R43, R43, UR6 ;  /* 0x000000062b2b7c20 */ /* 0x000fe20008410000 */
[----:B------:R-:W-:-:S03]  /*3390*/  F2FP.F16.F32.PACK_AB R44, R51, R49 ;  /* 0x00000031332c723e */ /* 0x000fc600000000ff */
[----:B------:R-:W-:Y:S01]  /*33a0*/  FMUL.FTZ R43, R43, UR5 ;  /* 0x000000052b2b7c20 */ /* 0x000fe20008410000 */
[----:B------:R-:W-:-:S04]  /*33b0*/  FSETP.GTU.FTZ.AND P6, PT, R41, UR4, PT ;  /* 0x0000000429007c0b */ /* 0x000fc8000bfdc000 */
[----:B------:R-:W-:Y:S02]  /*33c0*/  FSEL R43, R43, RZ, !P6 ;  /* 0x000000ff2b2b7208 */ /* 0x000fe40007000000 */
[----:B------:R-:W-:-:S03]  /*33d0*/  PLOP3.LUT P6, PT, P6, PT, PT, 0x8, 0x80 ;  /* 0x000000000080781c */ /* 0x000fc600037ce170 */
[----:B------:R-:W-:-:S05]  /*33e0*/  FADD.FTZ R71, R43, R40 ;  /* 0x000000282b477221 */ /* 0x000fca0000010000 */
[----:B------:R-:W-:Y:S01]  /*33f0*/  F2FP.F16.F32.PACK_AB R47, R71, R69 ;  /* 0x00000045472f723e */ /* 0x000fe200000000ff */
[----:B------:R-:W-:Y:S06]  /*3400*/  BRA `(.L_x_3238) ;  /* 0x00000024008c7947 */ /* 0x000fec0003800000 */
.L_x_3214:
        /* <DEDUP_REMOVED lines=15> */
.L_x_3240:
        /* <DEDUP_REMOVED lines=12> */
.L_x_3241:
        /* <DEDUP_REMOVED lines=42> */
.L_x_3239:
[----:B------:R-:W-:Y:S01]  /*3860*/  I2FP.F32.U32 R45, R44 ;  /* 0x0000002c002d7245 */ /* 0x000fe20000201000 */
[----:B-----5:R-:W-:Y:S01]  /*3870*/  HADD2.F32 R44, -RZ, R40.H0_H0 ;  /* 0x20000028ff2c7230 */ /* 0x020fe20000004100 */
[----:B------:R-:W-:Y:S01]  /*3880*/  ISETP.NE.AND P1, PT, R46, 0x1, PT ;  /* 0x000000012e00780c */ /* 0x000fe20003f25270 */
[----:B------:R-:W-:Y:S01]  /*3890*/  UMOV UR4, UR8 ;  /* 0x0000000800047c82 */ /* 0x000fe20008000000 */
[----:B------:R-:W-:Y:S01]  /*38a0*/  UMOV UR5, UR9 ;  /* 0x0000000900057c82 */ /* 0x000fe20008000000 */
[----:B------:R-:W-:Y:S01]  /*38b0*/  FFMA.FTZ R45, R45, R50, 1.1641532182693481445e-10 ;  /* 0x2f0000002d2d7423 */ /* 0x000fe20000010032 */
[----:B------:R-:W-:Y:S01]  /*38c0*/  FMUL.FTZ R44, R44, UR6 ;  /* 0x000000062c2c7c20 */ /* 0x000fe20008410000 */
[----:B------:R-:W-:-:S03]  /*38d0*/  HFMA2 R47, -RZ, RZ, 0, 1.1920928955078125e-07 ;  /* 0x00000002ff2f7431 */ /* 0x000fc600000001ff */
[----:B------:R-:W-:Y:S01]  /*38e0*/  FSETP.GTU.FTZ.AND P0, PT, R45, UR4, PT ;  /* 0x000000042d007c0b */ /* 0x000fe2000bf1c000 */
[----:B------:R-:W-:-:S03]  /*38f0*/  FMUL.FTZ R44, R44, UR5 ;  /* 0x000000052c2c7c20 */ /* 0x000fc60008410000 */
[----:B------:R-:W-:Y:S02]  /*3900*/  PLOP3.LUT P2, PT, P0, PT, PT, 0x8, 0x80 ;  /* 0x000000000080781c */ /* 0x000fe4000074e170 */
[----:B------:R-:W-:Y:S01]  /*3910*/  FSEL R49, R44, RZ, !P0 ;  /* 0x000000ff2c317208 */ /* 0x000fe20004000000 */
        /* <DEDUP_REMOVED lines=11> */
.L_x_3243:
        /* <DEDUP_REMOVED lines=12> */
.L_x_3244:
        /* <DEDUP_REMOVED lines=43> */
.L_x_3242:
[----:B------:R-:W-:Y:S01]  /*3d40*/  I2FP.F32.U32 R45, R44 ;  /* 0x0000002c002d7245 */ /* 0x000fe20000201000 */
[----:B------:R-:W-:Y:S01]  /*3d50*/  HADD2.F32 R40, -RZ, R40.H1_H1 ;  /* 0x30000028ff287230 */ /* 0x000fe20000004100 */
[----:B------:R-:W-:Y:S01]  /*3d60*/  ISETP.NE.AND P2, PT, R47, 0x1, PT ;  /* 0x000000012f00780c */ /* 0x000fe20003f45270 */
[----:B------:R-:W-:Y:S02]  /*3d70*/  IMAD.MOV.U32 R44, RZ, RZ, 0x2 ;  /* 0x00000002ff2c7424 */ /* 0x000fe400078e00ff */
[----:B------:R-:W-:Y:S01]  /*3d80*/  FFMA.FTZ R45, R45, R50, 1.1641532182693481445e-10 ;  /* 0x2f0000002d2d7423 */ /* 0x000fe20000010032 */
[----:B------:R-:W-:-:S04]  /*3d90*/  FMUL.FTZ R40, R40, UR6 ;  /* 0x0000000628287c20 */ /* 0x000fc80008410000 */
[----:B------:R-:W-:Y:S01]  /*3da0*/  FMUL.FTZ R40, R40, UR5 ;  /* 0x0000000528287c20 */ /* 0x000fe20008410000 */
[----:B------:R-:W-:-:S04]  /*3db0*/  FSETP.GTU.FTZ.AND P1, PT, R45, UR4, PT ;  /* 0x000000042d007c0b */ /* 0x000fc8000bf3c000 */
[----:B------:R-:W-:Y:S02]  /*3dc0*/  FSEL R51, R40, RZ, !P1 ;  /* 0x000000ff28337208 */ /* 0x000fe40004800000 */
[----:B------:R-:W-:Y:S02]  /*3dd0*/  PLOP3.LUT P0, PT, P1, PT, PT, 0x8, 0x80 ;  /* 0x000000000080781c */ /* 0x000fe40000f0e170 */
[----:B------:R-:W-:Y:S01]  /*3de0*/  MOV R40, R0 ;  /* 0x0000000000287202 */ /* 0x000fe20000000f00 */
        /* <DEDUP_REMOVED lines=9> */
.L_x_3246:
        /* <DEDUP_REMOVED lines=12> */
.L_x_3247:
        /* <DEDUP_REMOVED lines=40> */
[----:B------:R-:W-:Y:S01]  /*41c0*/  MOV R0, R54 ;  /* 0x0000003600007202 */ /* 0x000fe20000000f00 */
[----:B------:R-:W-:Y:S01]  /*41d0*/  IMAD.MOV.U32 R52, RZ, RZ, R46 ;  /* 0x000000ffff347224 */ /* 0x000fe200078e002e */
[----:B------:R-:W-:-:S07]  /*41e0*/  LOP3.LUT R20, R20, UR38, R47, 0x96, !PT ;  /* 0x0000002614147c12 */ /* 0x000fce000f8e962f */
.L_x_3245:
[----:B------:R-:W-:Y:S01]  /*41f0*/  I2FP.F32.U32 R45, R40 ;  /* 0x00000028002d7245 */ /* 0x000fe20000201000 */
[----:B------:R-:W-:Y:S01]  /*4200*/  HADD2.F32 R40, -RZ, R41.H0_H0 ;  /* 0x20000029ff287230 */ /* 0x000fe20000004100 */
[----:B------:R-:W-:Y:S01]  /*4210*/  ISETP.NE.AND P3, PT, R44, 0x1, PT ;  /* 0x000000012c00780c */ /* 0x000fe20003f65270 */
[----:B------:R-:W-:Y:S02]  /*4220*/  IMAD.MOV.U32 R46, RZ, RZ, 0x2 ;  /* 0x00000002ff2e7424 */ /* 0x000fe400078e00ff */
[----:B------:R-:W-:Y:S01]  /*4230*/  FFMA.FTZ R45, R45, R50, 1.1641532182693481445e-10 ;  /* 0x2f0000002d2d7423 */ /* 0x000fe20000010032 */
[----:B------:R-:W-:-:S04]  /*4240*/  FMUL.FTZ R40, R40, UR6 ;  /* 0x0000000628287c20 */ /* 0x000fc80008410000 */
[----:B------:R-:W-:Y:S01]  /*4250*/  FMUL.FTZ R40, R40, UR5 ;  /* 0x0000000528287c20 */ /* 0x000fe20008410000 */
[----:B------:R-:W-:-:S04]  /*4260*/  FSETP.GTU.FTZ.AND P2, PT, R45, UR4, PT ;  /* 0x000000042d007c0b */ /* 0x000fc8000bf5c000 */
[----:B------:R-:W-:Y:S01]  /*4270*/  FSEL R53, R40, RZ, !P2 ;  /* 0x000000ff28357208 */ /* 0x000fe20005000000 */
[----:B------:R-:W-:Y:S01]  /*4280*/  IMAD.MOV.U32 R40, RZ, RZ, R0 ;  /* 0x000000ffff287224 */ /* 0x000fe200078e0000 */
        /* <DEDUP_REMOVED lines=10> */
.L_x_3249:
        /* <DEDUP_REMOVED lines=12> */
.L_x_3250:
        /* <DEDUP_REMOVED lines=43> */
.L_x_3248:
[----:B------:R-:W-:Y:S01]  /*46a0*/  ISETP.NE.AND P4, PT, R46, 0x1, PT ;  /* 0x000000012e00780c */ /* 0x000fe20003f85270 */
[----:B------:R-:W-:Y:S01]  /*46b0*/  HADD2.F32 R41, -RZ, R41.H1_H1 ;  /* 0x30000029ff297230 */ /* 0x000fe20000004100 */
[----:B------:R-:W-:Y:S01]  /*46c0*/  I2FP.F32.U32 R45, R40 ;  /* 0x00000028002d7245 */ /* 0x000fe20000201000 */
[----:B------:R-:W-:Y:S02]  /*46d0*/  HFMA2 R44, -RZ, RZ, 0, 1.1920928955078125e-07 ;  /* 0x00000002ff2c7431 */ /* 0x000fe400000001ff */
[----:B------:R-:W-:Y:S02]  /*46e0*/  IMAD.MOV.U32 R40, RZ, RZ, R0 ;  /* 0x000000ffff287224 */ /* 0x000fe400078e0000 */
[----:B------:R-:W-:Y:S01]  /*46f0*/  FMUL.FTZ R41, R41, UR6 ;  /* 0x0000000629297c20 */ /* 0x000fe20008410000 */
[----:B------:R-:W-:-:S03]  /*4700*/  FFMA.FTZ R45, R45, R50, 1.1641532182693481445e-10 ;  /* 0x2f0000002d2d7423 */ /* 0x000fc60000010032 */
[----:B------:R-:W-:Y:S02]  /*4710*/  FMUL.FTZ R41, R41, UR5 ;  /* 0x0000000529297c20 */ /* 0x000fe40008410000 */
[----:B------:R-:W-:-:S04]  /*4720*/  FSETP.GTU.FTZ.AND P3, PT, R45, UR4, PT ;  /* 0x000000042d007c0b */ /* 0x000fc8000bf7c000 */
        /* <DEDUP_REMOVED lines=11> */
.L_x_3252:
        /* <DEDUP_REMOVED lines=12> */
.L_x_3253:
        /* <DEDUP_REMOVED lines=43> */
.L_x_3251:
        /* <DEDUP_REMOVED lines=20> */
.L_x_3255:
        /* <DEDUP_REMOVED lines=12> */
.L_x_3256:
        /* <DEDUP_REMOVED lines=43> */
.L_x_3254:
[----:B------:R-:W-:Y:S01]  /*5000*/  I2FP.F32.U32 R41, R40 ;  /* 0x0000002800297245 */ /* 0x000fe20000201000 */
[----:B------:R-:W-:Y:S01]  /*5010*/  HADD2.F32 R42, -RZ, R42.H1_H1 ;  /* 0x3000002aff2a7230 */ /* 0x000fe20000004100 */
[----:B------:R-:W-:Y:S01]  /*5020*/  ISETP.NE.AND P5, PT, R45, 0x1, PT ;  /* 0x000000012d00780c */ /* 0x000fe20003fa5270 */
[----:B------:R-:W-:Y:S02]  /*5030*/  IMAD.MOV.U32 R40, RZ, RZ, R0 ;  /* 0x000000ffff287224 */ /* 0x000fe400078e0000 */
[----:B------:R-:W-:Y:S01]  /*5040*/  FFMA.FTZ R41, R41, R50, 1.1641532182693481445e-10 ;  /* 0x2f00000029297423 */ /* 0x000fe20000010032 */
[----:B------:R-:W-:-:S04]  /*5050*/  FMUL.FTZ R42, R42, UR6 ;  /* 0x000000062a2a7c20 */ /* 0x000fc80008410000 */
[----:B------:R-:W-:Y:S01]  /*5060*/  FMUL.FTZ R42, R42, UR5 ;  /* 0x000000052a2a7c20 */ /* 0x000fe20008410000 */
[----:B------:R-:W-:-:S04]  /*5070*/  FSETP.GTU.FTZ.AND P4, PT, R41, UR4, PT ;  /* 0x0000000429007c0b */ /* 0x000fc8000bf9c000 */
[----:B------:R-:W-:Y:S01]  /*5080*/  FSEL R65, R42, RZ, !P4 ;  /* 0x000000ff2a417208 */ /* 0x000fe20006000000 */
[----:B------:R-:W-:Y:S01]  /*5090*/  IMAD.MOV.U32 R42, RZ, RZ, 0x2 ;  /* 0x00000002ff2a7424 */ /* 0x000fe200078e00ff */
        /* <DEDUP_REMOVED lines=10> */
.L_x_3258:
        /* <DEDUP_REMOVED lines=12> */
.L_x_3259:
        /* <DEDUP_REMOVED lines=43> */
.L_x_3257:
[----:B------:R-:W-:Y:S01]  /*54b0*/  I2FP.F32.U32 R41, R40 ;  /* 0x0000002800297245 */ /* 0x000fe20000201000 */
[----:B------:R-:W-:Y:S01]  /*54c0*/  HADD2.F32 R40, -RZ, R43.H0_H0 ;  /* 0x2000002bff287230 */ /* 0x000fe20000004100 */
[----:B------:R-:W-:Y:S01]  /*54d0*/  ISETP.NE.AND P6, PT, R42, 0x1, PT ;  /* 0x000000012a00780c */ /* 0x000fe20003fc5270 */
[----:B------:R-:W-:Y:S02]  /*54e0*/  HFMA2 R68, -RZ, RZ, 0, 1.1920928955078125e-07 ;  /* 0x00000002ff447431 */ /* 0x000fe400000001ff */
        /* <DEDUP_REMOVED lines=16> */
.L_x_3261:
        /* <DEDUP_REMOVED lines=14> */
.L_x_3262:
        /* <DEDUP_REMOVED lines=43> */
.L_x_3260:
[----:B------:R-:W-:Y:S01]  /*5980*/  I2FP.F32.U32 R41, R40 ;  /* 0x0000002800297245 */ /* 0x000fe20000201000 */
[----:B------:R-:W-:Y:S01]  /*5990*/  HADD2.F32 R43, -RZ, R43.H1_H1 ;  /* 0x3000002bff2b7230 */ /* 0x000fe20000004100 */
[----:B------:R-:W-:Y:S02]  /*59a0*/  F2FP.F16.F32.PACK_AB R46, R65, R59 ;  /* 0x0000003b412e723e */ /* 0x000fe400000000ff */
[----:B------:R-:W-:Y:S01]  /*59b0*/  F2FP.F16.F32.PACK_AB R45, R55, R53 ;  /* 0x00000035372d723e */ /* 0x000fe200000000ff */
[----:B------:R-:W-:Y:S01]  /*59c0*/  FFMA.FTZ R41, R41, R50, 1.1641532182693481445e-10 ;  /* 0x2f00000029297423 */ /* 0x000fe20000010032 */
[----:B------:R-:W-:Y:S01]  /*59d0*/  FMUL.FTZ R43, R43, UR6 ;  /* 0x000000062b2b7c20 */ /* 0x000fe20008410000 */
[----:B------:R-:W-:-:S03]  /*59e0*/  F2FP.F16.F32.PACK_AB R44, R51, R49 ;  /* 0x00000031332c723e */ /* 0x000fc600000000ff */
[----:B------:R-:W-:Y:S01]  /*59f0*/  FMUL.FTZ R43, R43, UR5 ;  /* 0x000000052b2b7c20 */ /* 0x000fe20008410000 */
[----:B------:R-:W-:-:S04]  /*5a00*/  FSETP.GTU.FTZ.AND P6, PT, R41, UR4, PT ;  /* 0x0000000429007c0b */ /* 0x000fc8000bfdc000 */
[----:B------:R-:W-:Y:S02]  /*5a10*/  FSEL R71, R43, RZ, !P6 ;  /* 0x000000ff2b477208 */ /* 0x000fe40007000000 */
[----:B------:R-:W-:Y:S02]  /*5a20*/  PLOP3.LUT P6, PT, P6, PT, PT, 0x8, 0x80 ;  /* 0x000000000080781c */ /* 0x000fe400037ce170 */
[----:B------:R-:W-:-:S11]  /*5a30*/  F2FP.F16.F32.PACK_AB R47, R71, R69 ;  /* 0x00000045472f723e */ /* 0x000fd600000000ff */
.L_x_3238:
[----:B------:R-:W-:Y:S01]  /*5a40*/  SEL R43, RZ, 0x1000000, !P6 ;  /* 0x01000000ff2b7807 */ /* 0x000fe20007000000 */
[----:B------:R-:W0:Y:S01]  /*5a50*/  LDC.64 R60, c[0x0][0x3a8] ;  /* 0x0000ea00ff3c7b82 */ /* 0x000e220000000a00 */
[----:B------:R-:W-:Y:S01]  /*5a60*/  ISETP.NE.AND P6, PT, R62, RZ, PT ;  /* 0x000000ff3e00720c */ /* 0x000fe20003fc5270 */
[----:B------:R-:W-:Y:S01]  /*5a70*/  VIADD R73, R48, 0x80 ;  /* 0x0000008030497836 */ /* 0x000fe20000000000 */
[----:B------:R-:W-:Y:S02]  /*5a80*/  SEL R54, RZ, 0x10000, !P5 ;  /* 0x00010000ff367807 */ /* 0x000fe40006800000 */
[----:B------:R-:W-:Y:S02]  /*5a90*/  SEL R79, RZ, 0x100, !P4 ;  /* 0x00000100ff4f7807 */ /* 0x000fe40006000000 */
[----:B------:R-:W-:Y:S01]  /*5aa0*/  SEL R42, RZ, 0x1000000, !P2 ;  /* 0x01000000ff2a7807 */ /* 0x000fe20005000000 */
[----:B------:R-:W1:Y:S01]  /*5ab0*/  LDC.64 R62, c[0x0][0x3b0] ;  /* 0x0000ec00ff3e7b82 */ /* 0x000e620000000a00 */
[----:B------:R-:W-:-:S02]  /*5ac0*/  SEL R41, RZ, 0x10000, !P1 ;  /* 0x00010000ff297807 */ /* 0x000fc40004800000 */
[----:B------:R-:W-:Y:S02]  /*5ad0*/  SEL R40, RZ, 0x100, !P0 ;  /* 0x00000100ff287807 */ /* 0x000fe40004000000 */
[----:B------:R-:W-:Y:S02]  /*5ae0*/  LOP3.LUT R79, R79, R43, R54, 0xfe, !PT ;  /* 0x0000002b4f4f7212 */ /* 0x000fe400078efe36 */
[----:B------:R-:W-:Y:S02]  /*5af0*/  SEL R78, RZ, 0x1, !P3 ;  /* 0x00000001ff4e7807 */ /* 0x000fe40005800000 */
[----:B------:R-:W-:Y:S02]  /*5b00*/  LOP3.LUT R40, R40, R42, R41, 0xfe, !PT ;  /* 0x0000002a28287212 */ /* 0x000fe400078efe29 */
[----:B------:R-:W-:Y:S02]  /*5b10*/  SEL R41, RZ, 0x1, !P6 ;  /* 0x00000001ff297807 */ /* 0x000fe40007000000 */
[----:B------:R-:W-:-:S02]  /*5b20*/  LOP3.LUT R79, R79, R78, RZ, 0xfc, !PT ;  /* 0x0000004e4f4f7212 */ /* 0x000fc400078efcff */
[----:B------:R-:W-:Y:S01]  /*5b30*/  LOP3.LUT R78, R40, R41, RZ, 0xfc, !PT ;  /* 0x00000029284e7212 */ /* 0x000fe200078efcff */
[----:B0-----:R-:W-:-:S04]  /*5b40*/  IMAD.WIDE.U32 R74, R48, 0x10, R60 ;  /* 0x00000010304a7825 */ /* 0x001fc800078e003c */
[----:B------:R-:W-:Y:S01]  /*5b50*/  IMAD.WIDE.U32 R40, R73, 0x10, R66 ;  /* 0x0000001049287825 */ /* 0x000fe200078e0042 */
[----:B------:R0:W-:Y:S03]  /*5b60*/  STG.E.128 desc[UR10][R74.64], R44 ;  /* 0x0000002c4a007986 */ /* 0x0001e6000c101d0a */
[----:B-1----:R-:W-:-:S05]  /*5b70*/  IMAD.WIDE.U32 R76, R48, 0x8, R62 ;  /* 0x00000008304c7825 */ /* 0x002fca00078e003e */
[----:B------:R0:W-:Y:S04]  /*5b80*/  STG.E.64 desc[UR10][R76.64], R78 ;  /* 0x0000004e4c007986 */ /* 0x0001e8000c101b0a */
[----:B------:R-:W5:Y:S01]  /*5b90*/  LDG.E.128 R40, desc[UR10][R40.64] ;  /* 0x0000000a28287981 */ /* 0x000f62000c1e1d00 */
[----:B------:R-:W-:Y:S05]  /*5ba0*/  BRA.U !UP1, `(.L_x_3263) ;  /* 0x0000002509d87547 */ /* 0x000fea000b800000 */
[----:B0-----:R-:W0:Y:S01]  /*5bb0*/  LDC.64 R44, c[0x0][0x3a0] ;  /* 0x0000e800ff2c7b82 */ /* 0x001e220000000a00 */
[----:B------:R-:W-:Y:S01]  /*5bc0*/  ISETP.NE.AND P0, PT, R68, 0x1, PT ;  /* 0x000000014400780c */ /* 0x000fe20003f05270 */
[----:B------:R-:W-:Y:S02]  /*5bd0*/  HFMA2 R58, -RZ, RZ, 0, 1.1920928955078125e-07 ;  /* 0x00000002ff3a7431 */ /* 0x000fe400000001ff */
[----:B------:R-:W-:Y:S02]  /*5be0*/  IMAD.MOV.U32 R64, RZ, RZ, R0 ;  /* 0x000000ffff407224 */ /* 0x000fe400078e0000 */
[----:B------:R-:W-:Y:S02]  /*5bf0*/  IMAD.MOV.U32 R54, RZ, RZ, R52 ;  /* 0x000000ffff367224 */ /* 0x000fe400078e0034 */
[----:B0-----:R-:W-:-:S06]  /*5c00*/  IMAD.WIDE.U32 R44, R73, 0x10, R44 ;  /* 0x00000010492c7825 */ /* 0x001fcc00078e002c */
[----:B------:R-:W5:Y:S01]  /*5c10*/  LDG.E.128 R44, desc[UR10][R44.64] ;  /* 0x0000000a2c2c7981 */ /* 0x000f62000c1e1d00 */
        /* <DEDUP_REMOVED lines=11> */
.L_x_3265:
        /* <DEDUP_REMOVED lines=12> */
.L_x_3266:
        /* <DEDUP_REMOVED lines=43> */
.L_x_3264:
[----:B------:R-:W-:Y:S01]  /*6040*/  I2FP.F32.U32 R75, R64 ;  /* 0x00000040004b7245 */ /* 0x000fe20000201000 */
[----:B-----5:R-:W-:Y:S01]  /*6050*/  HADD2.F32 R52, -RZ, R40.H0_H0 ;  /* 0x20000028ff347230 */ /* 0x020fe20000004100 */
[----:B------:R-:W-:Y:S01]  /*6060*/  ISETP.NE.AND P1, PT, R58, 0x1, PT ;  /* 0x000000013a00780c */ /* 0x000fe20003f25270 */
[----:B------:R-:W-:Y:S01]  /*6070*/  IMAD.MOV.U32 R68, RZ, RZ, 0x2 ;  /* 0x00000002ff447424 */ /* 0x000fe200078e00ff */
[----:B------:R-:W-:Y:S01]  /*6080*/  MOV R64, R0 ;  /* 0x0000000000407202 */ /* 0x000fe20000000f00 */
        /* <DEDUP_REMOVED lines=18> */
.L_x_3268:
        /* <DEDUP_REMOVED lines=12> */
.L_x_3269:
        /* <DEDUP_REMOVED lines=43> */
.L_x_3267:
        /* <DEDUP_REMOVED lines=22> */
.L_x_3271:
        /* <DEDUP_REMOVED lines=12> */
.L_x_3272:
        /* <DEDUP_REMOVED lines=43> */
.L_x_3270:
[----:B------:R-:W-:Y:S01]  /*69f0*/  I2FP.F32.U32 R79, R40 ;  /* 0x00000028004f7245 */ /* 0x000fe20000201000 */
[----:B------:R-:W-:Y:S01]  /*6a00*/  HADD2.F32 R40, -RZ, R41.H0_H0 ;  /* 0x20000029ff287230 */ /* 0x000fe20000004100 */
[----:B------:R-:W-:Y:S01]  /*6a10*/  ISETP.NE.AND P2, PT, R44, 0x1, PT ;  /* 0x000000012c00780c */ /* 0x000fe20003f45270 */
[----:B------:R-:W-:Y:S02]  /*6a20*/  HFMA2 R58, -RZ, RZ, 0, 1.1920928955078125e-07 ;  /* 0x00000002ff3a7431 */ /* 0x000fe400000001ff */
        /* <DEDUP_REMOVED lines=18> */
.L_x_3274:
        /* <DEDUP_REMOVED lines=12> */
.L_x_3275:
        /* <DEDUP_REMOVED lines=43> */
.L_x_3273:
[----:B------:R-:W-:Y:S01]  /*6ec0*/  I2FP.F32.U32 R81, R40 ;  /* 0x0000002800517245 */ /* 0x000fe20000201000 */
[----:B------:R-:W-:Y:S01]  /*6ed0*/  HADD2.F32 R41, -RZ, R41.H1_H1 ;  /* 0x30000029ff297230 */ /* 0x000fe20000004100 */
[----:B------:R-:W-:Y:S01]  /*6ee0*/  ISETP.NE.AND P3, PT, R58, 0x1, PT ;  /* 0x000000013a00780c */ /* 0x000fe20003f65270 */
[----:B------:R-:W-:Y:S02]  /*6ef0*/  HADD2.F32 R40, -RZ, R45.H1_H1 ;  /* 0x3000002dff287230 */ /* 0x000fe40000004100 */
        /* <DEDUP_REMOVED lines=18> */
.L_x_3277:
        /* <DEDUP_REMOVED lines=12> */
.L_x_3278:
        /* <DEDUP_REMOVED lines=39> */
[----:B------:R-:W-:Y:S02]  /*7350*/  MOV R0, R82 ;  /* 0x0000005200007202 */ /* 0x000fe40000000f00 */
[----:B------:R-:W-:Y:S01]  /*7360*/  LOP3.LUT R20, R20, UR38, R41, 0x96, !PT ;  /* 0x0000002614147c12 */ /* 0x000fe2000f8e9629 */
[----:B------:R-:W-:Y:S02]  /*7370*/  IMAD.MOV.U32 R41, RZ, RZ, R54 ;  /* 0x000000ffff297224 */ /* 0x000fe400078e0036 */
[----:B------:R-:W-:-:S07]  /*7380*/  IMAD.MOV.U32 R54, RZ, RZ, R40 ;  /* 0x000000ffff367224 */ /* 0x000fce00078e0028 */
.L_x_3276:
[----:B------:R-:W-:Y:S01]  /*7390*/  I2FP.F32.U32 R41, R41 ;  /* 0x0000002900297245 */ /* 0x000fe20000201000 */
[----:B------:R-:W-:Y:S01]  /*73a0*/  HADD2.F32 R40, -RZ, R42.H0_H0 ;  /* 0x2000002aff287230 */ /* 0x000fe20000004100 */
[----:B------:R-:W-:Y:S01]  /*73b0*/  ISETP.NE.AND P4, PT, R44, 0x1, PT ;  /* 0x000000012c00780c */ /* 0x000fe20003f85270 */
[----:B------:R-:W-:Y:S02]  /*73c0*/  HADD2.F32 R83, -RZ, R46.H0_H0 ;  /* 0x2000002eff537230 */ /* 0x000fe40000004100 */
[----:B------:R-:W-:Y:S01]  /*73d0*/  FFMA.FTZ R41, R41, R50, 1.1641532182693481445e-10 ;  /* 0x2f00000029297423 */ /* 0x000fe20000010032 */
[----:B------:R-:W-:-:S04]  /*73e0*/  FMUL.FTZ R40, R40, UR6 ;  /* 0x0000000628287c20 */ /* 0x000fc80008410000 */
[----:B------:R-:W-:Y:S01]  /*73f0*/  FMUL.FTZ R40, R40, UR5 ;  /* 0x0000000528287c20 */ /* 0x000fe20008410000 */
[----:B------:R-:W-:Y:S01]  /*7400*/  FSETP.GTU.FTZ.AND P3, PT, R41, UR4, PT ;  /* 0x0000000429007c0b */ /* 0x000fe2000bf7c000 */
[----:B------:R-:W-:-:S03]  /*7410*/  IMAD.MOV.U32 R41, RZ, RZ, R0 ;  /* 0x000000ffff297224 */ /* 0x000fc600078e0000 */
        /* <DEDUP_REMOVED lines=13> */
.L_x_3280:
        /* <DEDUP_REMOVED lines=12> */
.L_x_3281:
        /* <DEDUP_REMOVED lines=43> */
.L_x_3279:
[----:B------:R-:W-:Y:S01]  /*7860*/  I2FP.F32.U32 R41, R41 ;  /* 0x0000002900297245 */ /* 0x000fe20000201000 */
[----:B------:R-:W-:Y:S01]  /*7870*/  HADD2.F32 R42, -RZ, R42.H1_H1 ;  /* 0x3000002aff2a7230 */ /* 0x000fe20000004100 */
[----:B------:R-:W-:Y:S01]  /*7880*/  ISETP.NE.AND P5, PT, R40, 0x1, PT ;  /* 0x000000012800780c */ /* 0x000fe20003fa5270 */
[----:B------:R-:W-:Y:S02]  /*7890*/  HADD2.F32 R85, -RZ, R46.H1_H1 ;  /* 0x3000002eff557230 */ /* 0x000fe40000004100 */
        /* <DEDUP_REMOVED lines=18> */
.L_x_3283:
        /* <DEDUP_REMOVED lines=12> */
.L_x_3284:
        /* <DEDUP_REMOVED lines=43> */
.L_x_3282:
        /* <DEDUP_REMOVED lines=8> */
[----:B------:R-:W-:Y:S02]  /*7db0*/  FSETP.GTU.FTZ.AND P5, PT, R41, UR4, PT ;  /* 0x0000000429007c0b */ /* 0x000fe4000bfbc000 */
        /* <DEDUP_REMOVED lines=13> */
.L_x_3286:
        /* <DEDUP_REMOVED lines=14> */
.L_x_3287:
        /* <DEDUP_REMOVED lines=43> */
.L_x_3285:
        /* <DEDUP_REMOVED lines=15> */
.L_x_3263:
[----:B------:R-:W-:Y:S01]  /*8310*/  ISETP.NE.AND P0, PT, R68, 0x1, PT ;  /* 0x000000014400780c */ /* 0x000fe20003f05270 */
[----:B0-----:R-:W-:Y:S02]  /*8320*/  HFMA2 R46, -RZ, RZ, 0, 1.1920928955078125e-07 ;  /* 0x00000002ff2e7431 */ /* 0x001fe400000001ff */
        /* <DEDUP_REMOVED lines=13> */
.L_x_3290:
        /* <DEDUP_REMOVED lines=12> */
.L_x_3291:
        /* <DEDUP_REMOVED lines=43> */
.L_x_3289:
[----:B------:R-:W-:Y:S01]  /*8770*/  I2FP.F32.U32 R45, R44 ;  /* 0x0000002c002d7245 */ /* 0x000fe20000201000 */
[----:B-----5:R-:W-:Y:S01]  /*8780*/  HADD2.F32 R44, -RZ, R40.H0_H0 ;  /* 0x20000028ff2c7230 */ /* 0x020fe20000004100 */
[----:B------:R-:W-:Y:S02]  /*8790*/  ISETP.NE.AND P1, PT, R46, 0x1, PT ;  /* 0x000000012e00780c */ /* 0x000fe40003f25270 */
[----:B------:R-:W-:Y:S01]  /*87a0*/  MOV R47, 0x2 ;  /* 0x00000002002f7802 */ /* 0x000fe20000000f00 */
[----:B------:R-:W-:Y:S01]  /*87b0*/  FFMA.FTZ R45, R45, R50, 1.1641532182693481445e-10 ;  /* 0x2f0000002d2d7423 */ /* 0x000fe20000010032 */
[----:B------:R-:W-:-:S04]  /*87c0*/  FMUL.FTZ R44, R44, UR6 ;  /* 0x000000062c2c7c20 */ /* 0x000fc80008410000 */
        /* <DEDUP_REMOVED lines=15> */
.L_x_3293:
        /* <DEDUP_REMOVED lines=12> */
.L_x_3294:
        /* <DEDUP_REMOVED lines=43> */
.L_x_3292:
        /* <DEDUP_REMOVED lines=20> */
.L_x_3296:
        /* <DEDUP_REMOVED lines=12> */
.L_x_3297:
        /* <DEDUP_REMOVED lines=41> */
[----:B------:R-:W-:Y:S02]  /*90c0*/  LOP3.LUT R20, R20, UR38, R47, 0x96, !PT ;  /* 0x0000002614147c12 */ /* 0x000fe4000f8e962f */
[----:B------:R-:W-:-:S07]  /*90d0*/  MOV R54, R46 ;  /* 0x0000002e00367202 */ /* 0x000fce0000000f00 */
.L_x_3295:
        /* <DEDUP_REMOVED lines=20> */
.L_x_3299:
        /* <DEDUP_REMOVED lines=12> */
.L_x_3300:
        /* <DEDUP_REMOVED lines=41> */
[----:B------:R-:W-:Y:S01]  /*9570*/  LOP3.LUT R20, R44, UR38, R81, 0x96, !PT ;  /* 0x000000262c147c12 */ /* 0x000fe2000f8e9651 */
[----:B------:R-:W-:-:S07]  /*9580*/  IMAD.MOV.U32 R54, RZ, RZ, R80 ;  /* 0x000000ffff367224 */ /* 0x000fce00078e0050 */
.L_x_3298:
        /* <DEDUP_REMOVED lines=20> */
.L_x_3302:
        /* <DEDUP_REMOVED lines=12> */
.L_x_3303:
        /* <DEDUP_REMOVED lines=40> */
[----:B------:R-:W-:Y:S01]  /*9a10*/  LOP3.LUT R20, R20, UR38, R41, 0x96, !PT ;  /* 0x0000002614147c12 */ /* 0x000fe2000f8e9629 */
[----:B------:R-:W-:Y:S01]  /*9a20*/  IMAD.MOV.U32 R41, RZ, RZ, R54 ;  /* 0x000000ffff297224 */ /* 0x000fe200078e0036 */
[----:B------:R-:W-:-:S07]  /*9a30*/  MOV R54, R40 ;  /* 0x0000002800367202 */ /* 0x000fce0000000f00 */
.L_x_3301:
[----:B------:R-:W-:Y:S01]  /*9a40*/  I2FP.F32.U32 R41, R41 ;  /* 0x0000002900297245 */ /* 0x000fe20000201000 */
[----:B------:R-:W-:Y:S01]  /*9a50*/  HADD2.F32 R40, -RZ, R42.H0_H0 ;  /* 0x2000002aff287230 */ /* 0x000fe20000004100 */
[----:B------:R-:W-:-:S03]  /*9a60*/  ISETP.NE.AND P5, PT, R44, 0x1, PT ;  /* 0x000000012c00780c */ /* 0x000fc60003fa5270 */
        /* <DEDUP_REMOVED lines=17> */
.L_x_3305:
        /* <DEDUP_REMOVED lines=12> */
.L_x_3306:
        /* <DEDUP_REMOVED lines=43> */
.L_x_3304:
[----:B------:R-:W-:Y:S01]  /*9ef0*/  I2FP.F32.U32 R41, R41 ;  /* 0x0000002900297245 */ /* 0x000fe20000201000 */
[----:B------:R-:W-:Y:S01]  /*9f00*/  HADD2.F32 R42, -RZ, R42.H1_H1 ;  /* 0x3000002aff2a7230 */ /* 0x000fe20000004100 */
[----:B------:R-:W-:-:S03]  /*9f10*/  ISETP.NE.AND P5, PT, R40, 0x1, PT ;  /* 0x000000012800780c */ /* 0x000fc60003fa5270 */
[----:B------:R-:W-:Y:S01]  /*9f20*/  FFMA.FTZ R41, R41, R50, 1.1641532182693481445e-10 ;  /* 0x2f00000029297423 */ /* 0x000fe20000010032 */
[----:B------:R-:W-:-:S04]  /*9f30*/  FMUL.FTZ R42, R42, UR6 ;  /* 0x000000062a2a7c20 */ /* 0x000fc80008410000 */
[----:B------:R-:W-:Y:S01]  /*9f40*/  FMUL.FTZ R42, R42, UR5 ;  /* 0x000000052a2a7c20 */ /* 0x000fe20008410000 */
[----:B------:R-:W-:Y:S02]  /*9f50*/  FSETP.GTU.FTZ.AND P4, PT, R41, UR4, PT ;  /* 0x0000000429007c0b */ /* 0x000fe4000bf9c000 */
[----:B------:R-:W-:Y:S02]  /*9f60*/  MOV R41, R0 ;  /* 0x0000000000297202 */ /* 0x000fe40000000f00 */
[----:B------:R-:W-:Y:S01]  /*9f70*/  FSEL R85, R42, RZ, !P4 ;  /* 0x000000ff2a557208 */ /* 0x000fe20006000000 */
[----:B------:R-:W-:Y:S01]  /*9f80*/  IMAD.MOV.U32 R42, RZ, RZ, 0x2 ;  /* 0x00000002ff2a7424 */ /* 0x000fe200078e00ff */
        /* <DEDUP_REMOVED lines=10> */
.L_x_3308:
[----:B------:R-:W-:-:S04]  /*a030*/  VIADD R56, R56, 0x1 ;  /* 0x0000000138387836 */ /* 0x000fc80000000000 */
        /* <DEDUP_REMOVED lines=11> */
.L_x_3309:
        /* <DEDUP_REMOVED lines=43> */
.L_x_3307:
        /* <DEDUP_REMOVED lines=20> */
.L_x_3311:
        /* <DEDUP_REMOVED lines=14> */
.L_x_3312:
        /* <DEDUP_REMOVED lines=43> */
.L_x_3310:
        /* <DEDUP_REMOVED lines=12> */
.L_x_3288:
[----:B------:R-:W-:Y:S01]  /*a930*/  SEL R43, RZ, 0x1000000, !P6 ;  /* 0x01000000ff2b7807 */ /* 0x000fe20007000000 */
[----:B------:R-:W-:Y:S01]  /*a940*/  VIADD R91, R48, 0x100 ;  /* 0x00000100305b7836 */ /* 0x000fe20000000000 */
[----:B------:R-:W-:Y:S01]  /*a950*/  ISETP.NE.AND P6, PT, R52, RZ, PT ;  /* 0x000000ff3400720c */ /* 0x000fe20003fc5270 */
[C---:B------:R-:W-:Y:S01]  /*a960*/  IMAD.WIDE.U32 R96, R73.reuse, 0x10, R60 ;  /* 0x0000001049607825 */ /* 0x040fe200078e003c */
[----:B------:R-:W-:Y:S02]  /*a970*/  SEL R52, RZ, 0x10000, !P5 ;  /* 0x00010000ff347807 */ /* 0x000fe40006800000 */
[----:B------:R-:W-:Y:S01]  /*a980*/  SEL R93, RZ, 0x100, !P4 ;  /* 0x00000100ff5d7807 */ /* 0x000fe20006000000 */
[----:B------:R-:W-:Y:S01]  /*a990*/  IMAD.WIDE.U32 R94, R73, 0x8, R62 ;  /* 0x00000008495e7825 */ /* 0x000fe200078e003e */
[----:B------:R-:W-:Y:S01]  /*a9a0*/  SEL R42, RZ, 0x1000000, !P2 ;  /* 0x01000000ff2a7807 */ /* 0x000fe20005000000 */
[----:B------:R0:W-:Y:S01]  /*a9b0*/  STG.E.128 desc[UR10][R96.64], R44 ;  /* 0x0000002c60007986 */ /* 0x0001e2000c101d0a */
        /* <DEDUP_REMOVED lines=8> */
[----:B------:R-:W-:-:S04]  /*aa40*/  IMAD.WIDE.U32 R40, R91, 0x10, R66 ;  /* 0x000000105b287825 */ /* 0x000fc800078e0042 */
[----:B------:R0:W-:Y:S04]  /*aa50*/  STG.E.64 desc[UR10][R94.64], R92 ;  /* 0x0000005c5e007986 */ /* 0x0001e8000c101b0a */
[----:B------:R-:W5:Y:S01]  /*aa60*/  LDG.E.128 R40, desc[UR10][R40.64] ;  /* 0x0000000a28287981 */ /* 0x000f62000c1e1d00 */
[----:B------:R-:W-:Y:S05]  /*aa70*/  BRA.U !UP1, `(.L_x_3313) ;  /* 0x0000002509d87547 */ /* 0x000fea000b800000 */
[----:B0-----:R-:W0:Y:S01]  /*aa80*/  LDC.64 R44, c[0x0][0x3a0] ;  /* 0x0000e800ff2c7b82 */ /* 0x001e220000000a00 */
[----:B------:R-:W-:Y:S01]  /*aa90*/  ISETP.NE.AND P0, PT, R68, 0x1, PT ;  /* 0x000000014400780c */ /* 0x000fe20003f05270 */
[----:B------:R-:W-:Y:S01]  /*aaa0*/  IMAD.MOV.U32 R64, RZ, RZ, R0 ;  /* 0x000000ffff407224 */ /* 0x000fe200078e0000 */
[----:B------:R-:W-:Y:S02]  /*aab0*/  MOV R58, 0x2 ;  /* 0x00000002003a7802 */ /* 0x000fe40000000f00 */
[----:B------:R-:W-:Y:S01]  /*aac0*/  MOV R52, R54 ;  /* 0x0000003600347202 */ /* 0x000fe20000000f00 */
        /* <DEDUP_REMOVED lines=13> */
.L_x_3315:
        /* <DEDUP_REMOVED lines=12> */
.L_x_3316:
        /* <DEDUP_REMOVED lines=43> */
.L_x_3314:
[----:B------:R-:W-:Y:S01]  /*af10*/  I2FP.F32.U32 R93, R64 ;  /* 0x00000040005d7245 */ /* 0x000fe20000201000 */
[----:B-----5:R-:W-:Y:S01]  /*af20*/  HADD2.F32 R54, -RZ, R40.H0_H0 ;  /* 0x20000028ff367230 */ /* 0x020fe20000004100 */
[----:B------:R-:W-:Y:S01]  /*af30*/  ISETP.NE.AND P1, PT, R58, 0x1, PT ;  /* 0x000000013a00780c */ /* 0x000fe20003f25270 */
[----:B------:R-:W-:Y:S02]  /*af40*/  HFMA2 R68, -RZ, RZ, 0, 1.1920928955078125e-07 ;  /* 0x00000002ff447431 */ /* 0x000fe400000001ff */
[----:B------:R-:W-:Y:S02]  /*af50*/  IMAD.MOV.U32 R64, RZ, RZ, R0 ;  /* 0x000000ffff407224 */ /* 0x000fe400078e0000 */
        /* <DEDUP_REMOVED lines=18> */
.L_x_3318:
        /* <DEDUP_REMOVED lines=12> */
.L_x_3319:
        /* <DEDUP_REMOVED lines=43> */
.L_x_3317:
        /* <DEDUP_REMOVED lines=22> */
.L_x_3321:
        /* <DEDUP_REMOVED lines=12> */
.L_x_3322:
        /* <DEDUP_REMOVED lines=43> */
.L_x_3320:
        /* <DEDUP_REMOVED lines=22> */
.L_x_3324:
        /* <DEDUP_REMOVED lines=12> */
.L_x_3325:
        /* <DEDUP_REMOVED lines=43> */
.L_x_3323:
        /* <DEDUP_REMOVED lines=22> */
.L_x_3327:
        /* <DEDUP_REMOVED lines=12> */
.L_x_3328:
        /* <DEDUP_REMOVED lines=43> */
.L_x_3326:
        /* <DEDUP_REMOVED lines=22> */
.L_x_3330:
        /* <DEDUP_REMOVED lines=12> */
.L_x_3331:
        /* <DEDUP_REMOVED lines=43> */
.L_x_3329:
[----:B------:R-:W-:Y:S01]  /*c730*/  I2FP.F32.U32 R41, R41 ;  /* 0x0000002900297245 */ /* 0x000fe20000201000 */
[----:B------:R-:W-:Y:S01]  /*c740*/  HADD2.F32 R42, -RZ, R42.H1_H1 ;  /* 0x3000002aff2a7230 */ /* 0x000fe20000004100 */
[----:B------:R-:W-:Y:S01]  /*c750*/  ISETP.NE.AND P5, PT, R40, 0x1, PT ;  /* 0x000000012800780c */ /* 0x000fe20003fa5270 */
[----:B------:R-:W-:Y:S02]  /*c760*/  HADD2.F32 R105, -RZ, R46.H1_H1 ;  /* 0x3000002eff697230 */ /* 0x000fe40000004100 */
[----:B------:R-:W-:Y:S01]  /*c770*/  FFMA.FTZ R41, R41, R50, 1.1641532182693481445e-10 ;  /* 0x2f00000029297423 */ /* 0x000fe20000010032 */
[----:B------:R-:W-:-:S04]  /*c780*/  FMUL.FTZ R42, R42, UR6 ;  /* 0x000000062a2a7c20 */ /* 0x000fc80008410000 */
[----:B------:R-:W-:Y:S01]  /*c790*/  FMUL.FTZ R42, R42, UR5 ;  /* 0x000000052a2a7c20 */ /* 0x000fe20008410000 */
[----:B------:R-:W-:Y:S02]  /*c7a0*/  FSETP.GTU.FTZ.AND P4, PT, R41, UR4, PT ;  /* 0x0000000429007c0b */ /* 0x000fe4000bf9c000 */
[----:B------:R-:W-:Y:S02]  /*c7b0*/  MOV R41, R0 ;  /* 0x0000000000297202 */ /* 0x000fe40000000f00 */
        /* <DEDUP_REMOVED lines=13> */
.L_x_3333:
        /* <DEDUP_REMOVED lines=12> */
.L_x_3334:
        /* <DEDUP_REMOVED lines=43> */
.L_x_3332:
        /* <DEDUP_REMOVED lines=22> */
.L_x_3336:
        /* <DEDUP_REMOVED lines=14> */
.L_x_3337:
        /* <DEDUP_REMOVED lines=43> */
.L_x_3335:
        /* <DEDUP_REMOVED lines=15> */
.L_x_3313:
        /* <DEDUP_REMOVED lines=15> */
.L_x_3340:
        /* <DEDUP_REMOVED lines=12> */
.L_x_3341:
        /* <DEDUP_REMOVED lines=40> */
[----:B------:R-:W-:Y:S01]  /*d610*/  MOV R52, R44 ;  /* 0x0000002c00347202 */ /* 0x000fe20000000f00 */
[----:B------:R-:W-:Y:S01]  /*d620*/  IMAD.MOV.U32 R44, RZ, RZ, R54 ;  /* 0x000000ffff2c7224 */ /* 0x000fe200078e0036 */
[----:B------:R-:W-:-:S07]  /*d630*/  LOP3.LUT R20, R20, UR38, R45, 0x96, !PT ;  /* 0x0000002614147c12 */ /* 0x000fce000f8e962d */
.L_x_3339:
[----:B------:R-:W-:Y:S01]  /*d640*/  I2FP.F32.U32 R45, R44 ;  /* 0x0000002c002d7245 */ /* 0x000fe20000201000 */
[----:B-----5:R-:W-:Y:S01]  /*d650*/  HADD2.F32 R44, -RZ, R40.H0_H0 ;  /* 0x20000028ff2c7230 */ /* 0x020fe20000004100 */
[----:B------:R-:W-:-:S03]  /*d660*/  ISETP.NE.AND P1, PT, R46, 0x1, PT ;  /* 0x000000012e00780c */ /* 0x000fc60003f25270 */
[----:B------:R-:W-:Y:S01]  /*d670*/  FFMA.FTZ R45, R45, R50, 1.1641532182693481445e-10 ;  /* 0x2f0000002d2d7423 */ /* 0x000fe20000010032 */
[----:B------:R-:W-:-:S04]  /*d680*/  FMUL.FTZ R44, R44, UR6 ;  /* 0x000000062c2c7c20 */ /* 0x000fc80008410000 */
[----:B------:R-:W-:Y:S01]  /*d690*/  FSETP.GTU.FTZ.AND P0, PT, R45, UR4, PT ;  /* 0x000000042d007c0b */ /* 0x000fe2000bf1c000 */
[----:B------:R-:W-:Y:S01]  /*d6a0*/  FMUL.FTZ R44, R44, UR5 ;  /* 0x000000052c2c7c20 */ /* 0x000fe20008410000 */
[----:B------:R-:W-:Y:S02]  /*d6b0*/  MOV R45, R0 ;  /* 0x00000000002d7202 */ /* 0x000fe40000000f00 */
[----:B------:R-:W-:Y:S02]  /*d6c0*/  PLOP3.LUT P2, PT, P0, PT, PT, 0x8, 0x80 ;  /* 0x000000000080781c */ /* 0x000fe4000074e170 */
[----:B------:R-:W-:Y:S01]  /*d6d0*/  FSEL R93, R44, RZ, !P0 ;  /* 0x000000ff2c5d7208 */ /* 0x000fe20004000000 */
[----:B------:R-:W-:Y:S01]  /*d6e0*/  IMAD.MOV.U32 R44, RZ, RZ, 0x2 ;  /* 0x00000002ff2c7424 */ /* 0x000fe200078e00ff */
        /* <DEDUP_REMOVED lines=10> */
.L_x_3343:
        /* <DEDUP_REMOVED lines=12> */
.L_x_3344:
        /* <DEDUP_REMOVED lines=43> */
.L_x_3342:
[----:B------:R-:W-:Y:S01]  /*db00*/  I2FP.F32.U32 R45, R45 ;  /* 0x0000002d002d7245 */ /* 0x000fe20000201000 */
[----:B------:R-:W-:Y:S01]  /*db10*/  HADD2.F32 R40, -RZ, R40.H1_H1 ;  /* 0x30000028ff287230 */ /* 0x000fe20000004100 */
        /* <DEDUP_REMOVED lines=18> */
.L_x_3346:
        /* <DEDUP_REMOVED lines=12> */
.L_x_3347:
        /* <DEDUP_REMOVED lines=43> */
.L_x_3345:
        /* <DEDUP_REMOVED lines=20> */
.L_x_3349:
        /* <DEDUP_REMOVED lines=12> */
.L_x_3350:
        /* <DEDUP_REMOVED lines=43> */
.L_x_3348:
[----:B------:R-:W-:Y:S01]  /*e460*/  I2FP.F32.U32 R45, R40 ;  /* 0x00000028002d7245 */ /* 0x000fe20000201000 */
[----:B------:R-:W-:Y:S01]  /*e470*/  HADD2.F32 R41, -RZ, R41.H1_H1 ;  /* 0x30000029ff297230 */ /* 0x000fe20000004100 */
[----:B------:R-:W-:-:S03]  /*e480*/  ISETP.NE.AND P4, PT, R44, 0x1, PT ;  /* 0x000000012c00780c */ /* 0x000fc60003f85270 */
[----:B------:R-:W-:Y:S01]  /*e490*/  FFMA.FTZ R45, R45, R50, 1.1641532182693481445e-10 ;  /* 0x2f0000002d2d7423 */ /* 0x000fe20000010032 */
[----:B------:R-:W-:-:S04]  /*e4a0*/  FMUL.FTZ R41, R41, UR6 ;  /* 0x0000000629297c20 */ /* 0x000fc80008410000 */
[----:B------:R-:W-:Y:S01]  /*e4b0*/  FMUL.FTZ R41, R41, UR5 ;  /* 0x0000000529297c20 */ /* 0x000fe20008410000 */
[----:B------:R-:W-:Y:S01]  /*e4c0*/  FSETP.GTU.FTZ.AND P3, PT, R45, UR4, PT ;  /* 0x000000042d007c0b */ /* 0x000fe2000bf7c000 */
[----:B------:R-:W-:-:S03]  /*e4d0*/  HFMA2 R45, -RZ, RZ, 0, 1.1920928955078125e-07 ;  /* 0x00000002ff2d7431 */ /* 0x000fc600000001ff */
        /* <DEDUP_REMOVED lines=12> */
.L_x_3352:
        /* <DEDUP_REMOVED lines=12> */
.L_x_3353:
        /* <DEDUP_REMOVED lines=40> */
[----:B------:R-:W-:Y:S02]  /*e8e0*/  LOP3.LUT R20, R20, UR38, R41, 0x96, !PT ;  /* 0x0000002614147c12 */ /* 0x000fe4000f8e9629 */
[----:B------:R-:W-:Y:S01]  /*e8f0*/  MOV R41, R52 ;  /* 0x0000003400297202 */ /* 0x000fe20000000f00 */
[----:B------:R-:W-:-:S07]  /*e900*/  IMAD.MOV.U32 R52, RZ, RZ, R40 ;  /* 0x000000ffff347224 */ /* 0x000fce00078e0028 */
.L_x_3351:
[----:B------:R-:W-:Y:S01]  /*e910*/  I2FP.F32.U32 R41, R41 ;  /* 0x0000002900297245 */ /* 0x000fe20000201000 */
[----:B------:R-:W-:Y:S01]  /*e920*/  HADD2.F32 R40, -RZ, R42.H0_H0 ;  /* 0x2000002aff287230 */ /* 0x000fe20000004100 */
        /* <DEDUP_REMOVED lines=18> */
.L_x_3355:
        /* <DEDUP_REMOVED lines=12> */
.L_x_3356:
        /* <DEDUP_REMOVED lines=43> */
.L_x_3354:
[----:B------:R-:W-:Y:S01]  /*edc0*/  I2FP.F32.U32 R41, R41 ;  /* 0x0000002900297245 */ /* 0x000fe20000201000 */
[----:B------:R-:W-:Y:S01]  /*edd0*/  HADD2.F32 R42, -RZ, R42.H1_H1 ;  /* 0x3000002aff2a7230 */ /* 0x000fe20000004100 */
        /* <DEDUP_REMOVED lines=18> */
.L_x_3358:
        /* <DEDUP_REMOVED lines=12> */
.L_x_3359:
        /* <DEDUP_REMOVED lines=43> */
.L_x_3357:
[----:B------:R-:W-:Y:S01]  /*f270*/  I2FP.F32.U32 R41, R41 ;  /* 0x0000002900297245 */ /* 0x000fe20000201000 */
[----:B------:R-:W-:Y:S01]  /*f280*/  HADD2.F32 R40, -RZ, R43.H0_H0 ;  /* 0x2000002bff287230 */ /* 0x000fe20000004100 */
        /* <DEDUP_REMOVED lines=18> */
.L_x_3361:
        /* <DEDUP_REMOVED lines=14> */
.L_x_3362:
        /* <DEDUP_REMOVED lines=43> */
.L_x_3360:
        /* <DEDUP_REMOVED lines=12> */
.L_x_3338:
[----:B------:R-:W-:Y:S01]  /*f800*/  SEL R43, RZ, 0x1000000, !P6 ;  /* 0x01000000ff2b7807 */ /* 0x000fe20007000000 */
[C---:B------:R-:W-:Y:S01]  /*f810*/  IMAD.WIDE.U32 R114, R91.reuse, 0x10, R60 ;  /* 0x000000105b727825 */ /* 0x040fe200078e003c */
[----:B------:R-:W-:Y:S02]  /*f820*/  ISETP.NE.AND P6, PT, R54, RZ, PT ;  /* 0x000000ff3600720c */ /* 0x000fe40003fc5270 */
[----:B------:R-:W-:Y:S01]  /*f830*/  SEL R54, RZ, 0x10000, !P5 ;  /* 0x00010000ff367807 */ /* 0x000fe20006800000 */
[----:B------:R-:W-:Y:S01]  /*f840*/  IMAD.WIDE.U32 R112, R91, 0x8, R62 ;  /* 0x000000085b707825 */ /* 0x000fe200078e003e */
[----:B------:R-:W-:Y:S01]  /*f850*/  SEL R111, RZ, 0x100, !P4 ;  /* 0x00000100ff6f7807 */ /* 0x000fe20006000000 */
[----:B------:R0:W-:Y:S01]  /*f860*/  STG.E.128 desc[UR10][R114.64], R44 ;  /* 0x0000002c72007986 */ /* 0x0001e2000c101d0a */
        /* <DEDUP_REMOVED lines=8> */
[----:B------:R-:W-:Y:S02]  /*f8f0*/  LOP3.LUT R111, R111, R110, RZ, 0xfc, !PT ;  /* 0x0000006e6f6f7212 */ /* 0x000fe400078efcff */
[----:B------:R-:W-:Y:S01]  /*f900*/  LOP3.LUT R110, R40, R41, RZ, 0xfc, !PT ;  /* 0x00000029286e7212 */ /* 0x000fe200078efcff */
[----:B------:R-:W-:-:S04]  /*f910*/  IMAD.WIDE.U32 R40, R109, 0x10, R66 ;  /* 0x000000106d287825 */ /* 0x000fc800078e0042 */
[----:B------:R0:W-:Y:S04]  /*f920*/  STG.E.64 desc[UR10][R112.64], R110 ;  /* 0x0000006e70007986 */ /* 0x0001e8000c101b0a */
[----:B------:R-:W5:Y:S01]  /*f930*/  LDG.E.128 R40, desc[UR10][R40.64] ;  /* 0x0000000a28287981 */ /* 0x000f62000c1e1d00 */
[----:B------:R-:W-:Y:S05]  /*f940*/  BRA.U !UP1, `(.L_x_3363) ;  /* 0x0000002509d87547 */ /* 0x000fea000b800000 */
[----:B0-----:R-:W0:Y:S01]  /*f950*/  LDC.64 R44, c[0x0][0x3a0] ;  /* 0x0000e800ff2c7b82 */ /* 0x001e220000000a00 */
        /* <DEDUP_REMOVED lines=17> */
.L_x_3365:
        /* <DEDUP_REMOVED lines=12> */
.L_x_3366:
        /* <DEDUP_REMOVED lines=43> */
.L_x_3364:
[----:B------:R-:W-:Y:S01]  /*fde0*/  I2FP.F32.U32 R67, R66 ;  /* 0x0000004200437245 */ /* 0x000fe20000201000 */
[----:B-----5:R-:W-:Y:S01]  /*fdf0*/  HADD2.F32 R52, -RZ, R40.H0_H0 ;  /* 0x20000028ff347230 */ /* 0x020fe20000004100 */
[----:B------:R-:W-:Y:S01]  /*fe00*/  ISETP.NE.AND P1, PT, R54, 0x1, PT ;  /* 0x000000013600780c */ /* 0x000fe20003f25270 */
[----:B------:R-:W-:Y:S01]  /*fe10*/  HADD2.F32 R111, -RZ, R44.H0_H0 ;  /* 0x2000002cff6f7230 */ /* 0x000fe20000004100 */
[----:B------:R-:W-:Y:S01]  /*fe20*/  MOV R64, R0 ;  /* 0x0000000000407202 */ /* 0x000fe20000000f00 */
        /* <DEDUP_REMOVED lines=18> */
.L_x_3368:
        /* <DEDUP_REMOVED lines=12> */
.L_x_3369:
        /* <DEDUP_REMOVED lines=43> */
.L_x_3367:
        /* <DEDUP_REMOVED lines=22> */
.L_x_3371:
        /* <DEDUP_REMOVED lines=12> */
.L_x_3372:
        /* <DEDUP_REMOVED lines=43> */
.L_x_3370:
        /* <DEDUP_REMOVED lines=22> */
.L_x_3374:
        /* <DEDUP_REMOVED lines=12> */
.L_x_3375:
        /* <DEDUP_REMOVED lines=43> */
.L_x_3373:
        /* <DEDUP_REMOVED lines=22> */
.L_x_3377:
        /* <DEDUP_REMOVED lines=12> */
.L_x_3378:
        /* <DEDUP_REMOVED lines=43> */
.L_x_3376:
[----:B------:R-:W-:Y:S01]  /*11130*/  I2FP.F32.U32 R41, R41 ;  /* 0x0000002900297245 */ /* 0x000fe20000201000 */
[----:B------:R-:W-:Y:S01]  /*11140*/  HADD2.F32 R40, -RZ, R42.H0_H0 ;  /* 0x2000002aff287230 */ /* 0x000fe20000004100 */
[----:B------:R-:W-:Y:S01]  /*11150*/  ISETP.NE.AND P4, PT, R44, 0x1, PT ;  /* 0x000000012c00780c */ /* 0x000fe20003f85270 */
[----:B------:R-:W-:Y:S02]  /*11160*/  HADD2.F32 R117, -RZ, R46.H0_H0 ;  /* 0x2000002eff757230 */ /* 0x000fe40000004100 */
        /* <DEDUP_REMOVED lines=18> */
.L_x_3380:
        /* <DEDUP_REMOVED lines=12> */
.L_x_3381:
        /* <DEDUP_REMOVED lines=43> */
.L_x_3379:
        /* <DEDUP_REMOVED lines=22> */
.L_x_3383:
        /* <DEDUP_REMOVED lines=12> */
.L_x_3384:
        /* <DEDUP_REMOVED lines=43> */
.L_x_3382:
        /* <DEDUP_REMOVED lines=22> */
.L_x_3386:
        /* <DEDUP_REMOVED lines=14> */
.L_x_3387:
        /* <DEDUP_REMOVED lines=43> */
.L_x_3385:
[----:B------:R-:W-:Y:S01]  /*11fc0*/  I2FP.F32.U32 R41, R41 ;  /* 0x0000002900297245 */ /* 0x000fe20000201000 */
[----:B------:R-:W-:Y:S01]  /*11fd0*/  HADD2.F32 R43, -RZ, R43.H1_H1 ;  /* 0x3000002bff2b7230 */ /* 0x000fe20000004100 */
[----:B------:R-:W-:Y:S02]  /*11fe0*/  F2FP.F16.F32.PACK_AB R42, R121, R117 ;  /* 0x00000075792a723e */ /* 0x000fe400000000ff */
[----:B------:R-:W-:Y:S01]  /*11ff0*/  F2FP.F16.F32.PACK_AB R40, R115, R111 ;  /* 0x0000006f7328723e */ /* 0x000fe200000000ff */
[----:B------:R-:W-:Y:S01]  /*12000*/  FFMA.FTZ R41, R41, R50, 1.1641532182693481445e-10 ;  /* 0x2f00000029297423 */ /* 0x000fe20000010032 */
[----:B------:R-:W-:Y:S01]  /*12010*/  FMUL.FTZ R43, R43, UR6 ;  /* 0x000000062b2b7c20 */ /* 0x000fe20008410000 */
[----:B------:R-:W-:-:S03]  /*12020*/  HADD2.F32 R50, -RZ, R47.H1_H1 ;  /* 0x3000002fff327230 */ /* 0x000fc60000004100 */
[----:B------:R-:W-:Y:S01]  /*12030*/  FMUL.FTZ R43, R43, UR5 ;  /* 0x000000052b2b7c20 */ /* 0x000fe20008410000 */
[----:B------:R-:W-:Y:S02]  /*12040*/  FSETP.GTU.FTZ.AND P6, PT, R41, UR4, PT ;  /* 0x0000000429007c0b */ /* 0x000fe4000bfdc000 */
[----:B------:R-:W-:Y:S02]  /*12050*/  F2FP.F16.F32.PACK_AB R41, R119, R113 ;  /* 0x000000717729723e */ /* 0x000fe400000000ff */
[----:B------:R-:W-:Y:S02]  /*12060*/  FSEL R43, R43, RZ, !P6 ;  /* 0x000000ff2b2b7208 */ /* 0x000fe40007000000 */
[----:B------:R-:W-:-:S03]  /*12070*/  PLOP3.LUT P6, PT, P6, PT, PT, 0x8, 0x80 ;  /* 0x000000000080781c */ /* 0x000fc600037ce170 */
[----:B------:R-:W-:-:S05]  /*12080*/  FADD.FTZ R50, R43, R50 ;  /* 0x000000322b327221 */ /* 0x000fca0000010000 */
[----:B------:R-:W-:Y:S01]  /*12090*/  F2FP.F16.F32.PACK_AB R43, R50, R123 ;  /* 0x0000007b322b723e */ /* 0x000fe200000000ff */
[----:B------:R-:W-:Y:S06]  /*120a0*/  BRA `(.L_x_3388) ;  /* 0x0000002400887947 */ /* 0x000fec0003800000 */
.L_x_3363:
        /* <DEDUP_REMOVED lines=15> */
.L_x_3390:
        /* <DEDUP_REMOVED lines=12> */
.L_x_3391:
        /* <DEDUP_REMOVED lines=43> */
.L_x_3389:
[----:B------:R-:W-:Y:S01]  /*12510*/  I2FP.F32.U32 R45, R44 ;  /* 0x0000002c002d7245 */ /* 0x000fe20000201000 */
[----:B-----5:R-:W-:Y:S01]  /*12520*/  HADD2.F32 R44, -RZ, R40.H0_H0 ;  /* 0x20000028ff2c7230 */ /* 0x020fe20000004100 */
[----:B------:R-:W-:-:S03]  /*12530*/  ISETP.NE.AND P1, PT, R46, 0x1, PT ;  /* 0x000000012e00780c */ /* 0x000fc60003f25270 */
[----:B------:R-:W-:Y:S01]  /*12540*/  FFMA.FTZ R45, R45, R50, 1.1641532182693481445e-10 ;  /* 0x2f0000002d2d7423 */ /* 0x000fe20000010032 */
[----:B------:R-:W-:-:S04]  /*12550*/  FMUL.FTZ R44, R44, UR6 ;  /* 0x000000062c2c7c20 */ /* 0x000fc80008410000 */
[----:B------:R-:W-:Y:S01]  /*12560*/  FSETP.GTU.FTZ.AND P0, PT, R45, UR4, PT ;  /* 0x000000042d007c0b */ /* 0x000fe2000bf1c000 */
[----:B------:R-:W-:Y:S01]  /*12570*/  FMUL.FTZ R44, R44, UR5 ;  /* 0x000000052c2c7c20 */ /* 0x000fe20008410000 */
[----:B------:R-:W-:Y:S02]  /*12580*/  IMAD.MOV.U32 R45, RZ, RZ, R0 ;  /* 0x000000ffff2d7224 */ /* 0x000fe400078e0000 */
[----:B------:R-:W-:Y:S02]  /*12590*/  PLOP3.LUT P2, PT, P0, PT, PT, 0x8, 0x80 ;  /* 0x000000000080781c */ /* 0x000fe4000074e170 */
[----:B------:R-:W-:Y:S02]  /*125a0*/  FSEL R111, R44, RZ, !P0 ;  /* 0x000000ff2c6f7208 */ /* 0x000fe40004000000 */
[----:B------:R-:W-:Y:S02]  /*125b0*/  MOV R44, 0x2 ;  /* 0x00000002002c7802 */ /* 0x000fe40000000f00 */
[----:B------:R-:W-:Y:S01]  /*125c0*/  P2R R52, PR, RZ, 0x4 ;  /* 0x00000004ff347803 */ /* 0x000fe20000000000 */
        /* <DEDUP_REMOVED lines=9> */
.L_x_3393:
        /* <DEDUP_REMOVED lines=12> */
.L_x_3394:
        /* <DEDUP_REMOVED lines=43> */
.L_x_3392:
        /* <DEDUP_REMOVED lines=20> */
.L_x_3396:
        /* <DEDUP_REMOVED lines=12> */
.L_x_3397:
        /* <DEDUP_REMOVED lines=43> */
.L_x_3395:
        /* <DEDUP_REMOVED lines=20> */
.L_x_3399:
        /* <DEDUP_REMOVED lines=12> */
.L_x_3400:
        /* <DEDUP_REMOVED lines=43> */
.L_x_3398:
[----:B------:R-:W-:Y:S01]  /*13330*/  I2FP.F32.U32 R45, R40 ;  /* 0x00000028002d7245 */ /* 0x000fe20000201000 */
[----:B------:R-:W-:Y:S01]  /*13340*/  HADD2.F32 R41, -RZ, R41.H1_H1 ;  /* 0x30000029ff297230 */ /* 0x000fe20000004100 */
[----:B------:R-:W-:-:S03]  /*13350*/  ISETP.NE.AND P4, PT, R44, 0x1, PT ;  /* 0x000000012c00780c */ /* 0x000fc60003f85270 */
[----:B------:R-:W-:Y:S01]  /*13360*/  FFMA.FTZ R45, R45, R50, 1.1641532182693481445e-10 ;  /* 0x2f0000002d2d7423 */ /* 0x000fe20000010032 */
[----:B------:R-:W-:-:S04]  /*13370*/  FMUL.FTZ R41, R41, UR6 ;  /* 0x0000000629297c20 */ /* 0x000fc80008410000 */
[----:B------:R-:W-:Y:S01]  /*13380*/  FMUL.FTZ R41, R41, UR5 ;  /* 0x0000000529297c20 */ /* 0x000fe20008410000 */
[----:B------:R-:W-:Y:S01]  /*13390*/  FSETP.GTU.FTZ.AND P3, PT, R45, UR4, PT ;  /* 0x000000042d007c0b */ /* 0x000fe2000bf7c000 */
[----:B------:R-:W-:-:S03]  /*133a0*/  IMAD.MOV.U32 R45, RZ, RZ, 0x2 ;  /* 0x00000002ff2d7424 */ /* 0x000fc600078e00ff */
        /* <DEDUP_REMOVED lines=12> */
.L_x_3402:
        /* <DEDUP_REMOVED lines=12> */
.L_x_3403:
        /* <DEDUP_REMOVED lines=43> */
.L_x_3401:
        /* <DEDUP_REMOVED lines=20> */
.L_x_3405:
        /* <DEDUP_REMOVED lines=12> */
.L_x_3406:
        /* <DEDUP_REMOVED lines=43> */
.L_x_3404:
        /* <DEDUP_REMOVED lines=20> */
.L_x_3408:
        /* <DEDUP_REMOVED lines=12> */
.L_x_3409:
        /* <DEDUP_REMOVED lines=43> */
.L_x_3407:
        /* <DEDUP_REMOVED lines=20> */
.L_x_3411:
        /* <DEDUP_REMOVED lines=14> */
.L_x_3412:
        /* <DEDUP_REMOVED lines=43> */
.L_x_3410:
[----:B------:R-:W-:Y:S01]  /*14610*/  I2FP.F32.U32 R41, R41 ;  /* 0x0000002900297245 */ /* 0x000fe20000201000 */
[----:B------:R-:W-:Y:S01]  /*14620*/  HADD2.F32 R43, -RZ, R43.H1_H1 ;  /* 0x3000002bff2b7230 */ /* 0x000fe20000004100 */
[----:B------:R-:W-:Y:S02]  /*14630*/  F2FP.F16.F32.PACK_AB R42, R121, R117 ;  /* 0x00000075792a723e */ /* 0x000fe400000000ff */
[----:B------:R-:W-:Y:S01]  /*14640*/  F2FP.F16.F32.PACK_AB R40, R115, R111 ;  /* 0x0000006f7328723e */ /* 0x000fe200000000ff */
[----:B------:R-:W-:Y:S01]  /*14650*/  FFMA.FTZ R41, R41, R50, 1.1641532182693481445e-10 ;  /* 0x2f00000029297423 */ /* 0x000fe20000010032 */
[----:B------:R-:W-:-:S04]  /*14660*/  FMUL.FTZ R43, R43, UR6 ;  /* 0x000000062b2b7c20 */ /* 0x000fc80008410000 */
[----:B------:R-:W-:Y:S01]  /*14670*/  FMUL.FTZ R43, R43, UR5 ;  /* 0x000000052b2b7c20 */ /* 0x000fe20008410000 */
[----:B------:R-:W-:Y:S02]  /*14680*/  FSETP.GTU.FTZ.AND P6, PT, R41, UR4, PT ;  /* 0x0000000429007c0b */ /* 0x000fe4000bfdc000 */
[----:B------:R-:W-:Y:S02]  /*14690*/  F2FP.F16.F32.PACK_AB R41, R119, R113 ;  /* 0x000000717729723e */ /* 0x000fe400000000ff */
[----:B------:R-:W-:Y:S02]  /*146a0*/  FSEL R50, R43, RZ, !P6 ;  /* 0x000000ff2b327208 */ /* 0x000fe40007000000 */
[----:B------:R-:W-:Y:S02]  /*146b0*/  PLOP3.LUT P6, PT, P6, PT, PT, 0x8, 0x80 ;  /* 0x000000000080781c */ /* 0x000fe400037ce170 */
[----:B------:R-:W-:-:S11]  /*146c0*/  F2FP.F16.F32.PACK_AB R43, R50, R123 ;  /* 0x0000007b322b723e */ /* 0x000fd600000000ff */
.L_x_3388:
[----:B------:R-:W-:Y:S01]  /*146d0*/  FADD.FTZ R44, RZ, R49 ;  /* 0x00000031ff2c7221 */ /* 0x000fe20000010000 */
[----:B------:R-:W-:Y:S01]  /*146e0*/  SEL R46, RZ, 0x1000000, !P6 ;  /* 0x01000000ff2e7807 */ /* 0x000fe20007000000 */
[----:B------:R-:W0:Y:S01]  /*146f0*/  S2UR UR5, SR_CgaCtaId ;  /* 0x00000000000579c3 */ /* 0x000e220000008800 */
[----:B------:R-:W-:Y:S01]  /*14700*/  ISETP.NE.AND P6, PT, R52, RZ, PT ;  /* 0x000000ff3400720c */ /* 0x000fe20003fc5270 */
[----:B------:R-:W-:Y:S01]  /*14710*/  FADD.FTZ R44, R44, R51 ;  /* 0x000000332c2c7221 */ /* 0x000fe20000010000 */
[----:B------:R-:W-:Y:S01]  /*14720*/  SEL R70, RZ, 0x10000, !P5 ;  /* 0x00010000ff467807 */ /* 0x000fe20006800000 */
[----:B------:R-:W-:Y:S01]  /*14730*/  UMOV UR4, 0x400 ;  /* 0x0000040000047882 */ /* 0x000fe20000000000 */
[----:B------:R-:W-:-:S04]  /*14740*/  IMAD.WIDE.U32 R60, R109, 0x10, R60 ;  /* 0x000000106d3c7825 */ /* 0x000fc800078e003c */
[----:B------:R-:W-:Y:S01]  /*14750*/  FADD.FTZ R44, R44, R53 ;  /* 0x000000352c2c7221 */ /* 0x000fe20000010000 */
[----:B------:R-:W-:-:S04]  /*14760*/  IMAD.WIDE.U32 R62, R109, 0x8, R62 ;  /* 0x000000086d3e7825 */ /* 0x000fc800078e003e */
[----:B------:R-:W-:Y:S01]  /*14770*/  FADD.FTZ R44, R44, R55 ;  /* 0x000000372c2c7221 */ /* 0x000fe20000010000 */
[----:B------:R1:W-:Y:S01]  /*14780*/  STG.E.128 desc[UR10][R60.64], R40 ;  /* 0x000000283c007986 */ /* 0x0003e2000c101d0a */
[----:B------:R-:W-:Y:S02]  /*14790*/  HADD2.F32 R110, -RZ, R36.H0_H0 ;  /* 0x20000024ff6e7230 */ /* 0x000fe40000004100 */
[----:B------:R-:W-:-:S04]  /*147a0*/  FADD.FTZ R44, R44, R59 ;  /* 0x0000003b2c2c7221 */ /* 0x000fc80000010000 */
[----:B------:R-:W-:-:S04]  /*147b0*/  FADD.FTZ R44, R44, R65 ;  /* 0x000000412c2c7221 */ /* 0x000fc80000010000 */
[----:B------:R-:W-:Y:S01]  /*147c0*/  FADD.FTZ R44, R44, R69 ;  /* 0x000000452c2c7221 */ /* 0x000fe20000010000 */
[----:B0-----:R-:W-:-:S03]  /*147d0*/  ULEA UR4, UR5, UR4, 0x18 ;  /* 0x0000000405047291 */ /* 0x001fc6000f8ec0ff */
[----:B------:R-:W-:Y:S01]  /*147e0*/  FADD.FTZ R44, R44, R71 ;  /* 0x000000472c2c7221 */ /* 0x000fe20000010000 */
[----:B------:R-:W-:Y:S01]  /*147f0*/  @UP2 UIADD3 UR4, UPT, UPT, UR4, 0x20, URZ ;  /* 0x0000002004042890 */ /* 0x000fe2000fffe0ff */
[----:B-1----:R-:W-:Y:S02]  /*14800*/  IMAD.MOV.U32 R40, RZ, RZ, RZ ;  /* 0x000000ffff287224 */ /* 0x002fe400078e00ff */
[----:B------:R-:W-:Y:S01]  /*14810*/  FADD.FTZ R44, R44, R75 ;  /* 0x0000004b2c2c7221 */ /* 0x000fe20000010000 */
[----:B------:R-:W-:-:S03]  /*14820*/  UPLOP3.LUT UP2, UPT, UPT, UPT, UP2, 0x40, 0x4 ;  /* 0x000000000004789c */ /* 0x000fc60003f4e820 */
        /* <DEDUP_REMOVED lines=45> */
[----:B------:R-:W-:Y:S01]  /*14b00*/  FFMA.FTZ R45, R66, R66, R45 ;  /* 0x00000042422d7223 */ /* 0x000fe2000001002d */
[----:B------:R-:W-:Y:S02]  /*14b10*/  SEL R66, RZ, 0x1000000, !P2 ;  /* 0x01000000ff427807 */ /* 0x000fe40005000000 */
[----:B------:R-:W-:Y:S01]  /*14b20*/  PLOP3.LUT P2, PT, PT, PT, UP3, 0x40, 0x4 ;  /* 0x000000000004781c */ /* 0x000fe20003f4e838 */
        /* <DEDUP_REMOVED lines=54> */
[----:B------:R-:W-:Y:S02]  /*14e90*/  SEL R45, RZ, 0x100, !P0 ;  /* 0x00000100ff2d7807 */ /* 0x000fe40004000000 */
[----:B------:R-:W-:Y:S02]  /*14ea0*/  ISETP.NE.AND P0, PT, R3, RZ, PT ;  /* 0x000000ff0300720c */ /* 0x000fe40003f05270 */
[----:B------:R-:W0:Y:S02]  /*14eb0*/  SHFL.BFLY PT, R47, R52, 0x2, 0x1f ;  /* 0x0c401f00342f7f89 */ /* 0x000e2400000e0000 */
[----:B0-----:R-:W-:Y:S01]  /*14ec0*/  FADD.FTZ R47, R52, R47 ;  /* 0x0000002f342f7221 */ /* 0x001fe20000010000 */
[----:B------:R-:W-:-:S02]  /*14ed0*/  SEL R52, RZ, 0x10000, !P1 ;  /* 0x00010000ff347807 */ /* 0x000fc40004800000 */
[----:B------:R-:W-:Y:S02]  /*14ee0*/  ISETP.GT.U32.AND P1, PT, R3, 0x3, PT ;  /* 0x000000030300780c */ /* 0x000fe40003f24070 */
[----:B------:R-:W0:Y:S01]  /*14ef0*/  SHFL.BFLY PT, R54, R47, 0x4, 0x1f ;  /* 0x0c801f002f367f89 */ /* 0x000e2200000e0000 */
[----:B------:R-:W-:Y:S02]  /*14f00*/  LOP3.LUT R45, R45, R66, R52, 0xfe, !PT ;  /* 0x000000422d2d7212 */ /* 0x000fe400078efe34 */
[----:B------:R-:W-:-:S08]  /*14f10*/  SEL R66, RZ, 0x1, !P3 ;  /* 0x00000001ff427807 */ /* 0x000fd00005800000 */
[----:B------:R-:W-:Y:S02]  /*14f20*/  @!P1 LEA R41, R3, UR4, 0x3 ;  /* 0x0000000403299c11 */ /* 0x000fe4000f8e18ff */
[----:B------:R-:W-:-:S05]  /*14f30*/  @!P1 MOV R40, 0x400 ;  /* 0x0000040000289802 */ /* 0x000fca0000000f00 */
[----:B------:R-:W-:Y:S01]  /*14f40*/  SHFL.DOWN PT, R43, R40, 0x2, 0x1f ;  /* 0x08401f00282b7f89 */ /* 0x000fe200000e0000 */
[----:B0-----:R-:W-:-:S05]  /*14f50*/  FADD.FTZ R54, R47, R54 ;  /* 0x000000362f367221 */ /* 0x001fca0000010000 */
[----:B------:R-:W0:Y:S02]  /*14f60*/  SHFL.BFLY PT, R67, R54, 0x8, 0x1f ;  /* 0x0d001f0036437f89 */ /* 0x000e2400000e0000 */
[----:B0-----:R-:W-:Y:S01]  /*14f70*/  FADD.FTZ R68, R54, R67 ;  /* 0x0000004336447221 */ /* 0x001fe20000010000 */
[----:B------:R-:W-:Y:S01]  /*14f80*/  SEL R67, RZ, 0x100, !P4 ;  /* 0x00000100ff437807 */ /* 0x000fe20006000000 */
[----:B------:R-:W-:-:S03]  /*14f90*/  IMAD.IADD R54, R43, 0x1, R40 ;  /* 0x000000012b367824 */ /* 0x000fc600078e0228 */
[----:B------:R-:W0:Y:S01]  /*14fa0*/  SHFL.BFLY PT, R125, R68, 0x10, 0x1f ;  /* 0x0e001f00447d7f89 */ /* 0x000e2200000e0000 */
[----:B------:R-:W-:Y:S02]  /*14fb0*/  LOP3.LUT R67, R67, R46, R70, 0xfe, !PT ;  /* 0x0000002e43437212 */ /* 0x000fe400078efe46 */
[----:B------:R-:W-:Y:S02]  /*14fc0*/  SEL R46, RZ, 0x1, !P6 ;  /* 0x00000001ff2e7807 */ /* 0x000fe40007000000 */
[----:B------:R-:W-:Y:S02]  /*14fd0*/  LOP3.LUT R67, R67, R66, RZ, 0xfc, !PT ;  /* 0x0000004243437212 */ /* 0x000fe400078efcff */
[----:B------:R-:W-:Y:S02]  /*14fe0*/  LOP3.LUT R66, R45, R46, RZ, 0xfc, !PT ;  /* 0x0000002e2d427212 */ /* 0x000fe400078efcff */
[----:B------:R-:W-:Y:S02]  /*14ff0*/  @!P0 SHF.R.U32.HI R46, RZ, 0x2, R57 ;  /* 0x00000002ff2e8819 */ /* 0x000fe40000011639 */
[----:B------:R-:W-:Y:S01]  /*15000*/  I2FP.F32.S32 R60, R54 ;  /* 0x00000036003c7245 */ /* 0x000fe20000201400 */
[----:B------:R1:W-:Y:S01]  /*15010*/  STG.E.64 desc[UR10][R62.64], R66 ;  /* 0x000000423e007986 */ /* 0x0003e2000c101b0a */
[----:B------:R-:W-:-:S02]  /*15020*/  @!P0 LOP3.LUT R52, R46, 0x18, RZ, 0xc0, !PT ;  /* 0x000000182e348812 */ /* 0x000fc400078ec0ff */
[----:B------:R-:W-:Y:S01]  /*15030*/  CS2R R46, SRZ ;  /* 0x00000000002e7805 */ /* 0x000fe2000001ff00 */
[----:B0-----:R-:W-:Y:S01]  /*15040*/  FADD.FTZ R45, R68, R125 ;  /* 0x0000007d442d7221 */ /* 0x001fe20000010000 */
[----:B-1----:R-:W0:Y:S01]  /*15050*/  MUFU.RCP R62, R60 ;  /* 0x0000003c003e7308 */ /* 0x002e220000001000 */
[----:B------:R-:W-:-:S03]  /*15060*/  HADD2.F32 R63, -RZ, R14.H1_H1 ;  /* 0x3000000eff3f7230 */ /* 0x000fc60000004100 */
[----:B------:R1:W-:Y:S01]  /*15070*/  @!P0 STS.64 [R52+UR4], R44 ;  /* 0x0000002c34008988 */ /* 0x0003e20008000a04 */
[----:B------:R-:W-:Y:S01]  /*15080*/  BAR.SYNC.DEFER_BLOCKING 0x0 ;  /* 0x0000000000007b1d */ /* 0x000fe20000010000 */
[----:B------:R-:W-:Y:S01]  /*15090*/  ISETP.NE.AND P0, PT, R57, RZ, PT ;  /* 0x000000ff3900720c */ /* 0x000fe20003f05270 */
[----:B------:R-:W-:Y:S01]  /*150a0*/  HADD2.F32 R67, -RZ, R35.H1_H1 ;  /* 0x30000023ff437230 */ /* 0x000fe20000004100 */
[----:B-1----:R-:W-:-:S03]  /*150b0*/  I2FP.F32.S32 R44, R43 ;  /* 0x0000002b002c7245 */ /* 0x002fc60000201400 */
[----:B------:R-:W1:Y:S04]  /*150c0*/  SHFL.DOWN PT, R45, R54, 0x1, 0x1f ;  /* 0x08201f00362d7f89 */ /* 0x000e6800000e0000 */
[----:B------:R2:W3:Y:S01]  /*150d0*/  @!P1 LDS.64 R46, [R41] ;  /* 0x00000000292e9984 */ /* 0x0004e20000000a00 */
[----:B------:R-:W-:Y:S02]  /*150e0*/  PLOP3.LUT P1, PT, PT, PT, UP3, 0x40, 0x4 ;  /* 0x000000000004781c */ /* 0x000fe40003f2e838 */
[----:B--2---:R-:W-:Y:S02]  /*150f0*/  I2FP.F32.U32 R41, R40 ;  /* 0x0000002800297245 */ /* 0x004fe40000201000 */
[-C--:B-1----:R-:W-:Y:S02]  /*15100*/  IADD3 R54, PT, PT, R54, R45.reuse, RZ ;  /* 0x0000002d36367210 */ /* 0x082fe40007ffe0ff */
[----:B------:R-:W-:-:S02]  /*15110*/  I2FP.F32.S32 R45, R45 ;  /* 0x0000002d002d7245 */ /* 0x000fc40000201400 */
[----:B------:R-:W-:-:S06]  /*15120*/  I2FP.F32.S32 R54, R54 ;  /* 0x0000003600367245 */ /* 0x000fcc0000201400 */
[----:B------:R-:W1:Y:S01]  /*15130*/  MUFU.RCP R54, R54 ;  /* 0x0000003600367308 */ /* 0x000e620000001000 */
[----:B---3--:R-:W2:Y:S04]  /*15140*/  SHFL.DOWN PT, R61, R46, 0x2, 0x1f ;  /* 0x08401f002e3d7f89 */ /* 0x008ea800000e0000 */
[----:B------:R-:W3:Y:S01]  /*15150*/  SHFL.DOWN PT, R42, R47, 0x2, 0x1f ;  /* 0x08401f002f2a7f89 */ /* 0x000ee200000e0000 */
[C---:B--2---:R-:W-:Y:S01]  /*15160*/  FMUL.FTZ R52, R61.reuse, R44 ;  /* 0x0000002c3d347220 */ /* 0x044fe20000410000 */
[----:B------:R-:W-:-:S03]  /*15170*/  FADD.FTZ R61, -R61, R46 ;  /* 0x0000002e3d3d7221 */ /* 0x000fc60000010100 */
[----:B------:R-:W-:Y:S01]  /*15180*/  FFMA.FTZ R43, R41, R46, R52 ;  /* 0x0000002e292b7223 */ /* 0x000fe20000010034 */
[----:B------:R-:W-:Y:S01]  /*15190*/  FMUL.FTZ R61, R61, R61 ;  /* 0x0000003d3d3d7220 */ /* 0x000fe20000410000 */
[----:B---3--:R-:W-:Y:S02]  /*151a0*/  FADD.FTZ R47, R42, R47 ;  /* 0x0000002f2a2f7221 */ /* 0x008fe40000010000 */
[----:B0-----:R-:W-:Y:S01]  /*151b0*/  FMUL.FTZ R43, R62, R43 ;  /* 0x0000002b3e2b7220 */ /* 0x001fe20000410000 */
[----:B------:R-:W-:-:S04]  /*151c0*/  FMUL.FTZ R61, R61, R41 ;  /* 0x000000293d3d7220 */ /* 0x000fc80000410000 */
[----:B------:R-:W0:Y:S01]  /*151d0*/  SHFL.DOWN PT, R40, R43, 0x1, 0x1f ;  /* 0x08201f002b287f89 */ /* 0x000e2200000e0000 */
[----:B------:R-:W-:Y:S02]  /*151e0*/  FMUL.FTZ R61, R61, R44 ;  /* 0x0000002c3d3d7220 */ /* 0x000fe40000410000 */
[----:B------:R-:W2:Y:S02]  /*151f0*/  LDC R44, c[0x0][0x448] ;  /* 0x00011200ff2c7b82 */ /* 0x000ea40000000800 */
[----:B------:R-:W-:-:S05]  /*15200*/  FFMA.FTZ R47, R62, R61, R47 ;  /* 0x0000003d3e2f7223 */ /* 0x000fca000001002f */
[----:B------:R-:W3:Y:S01]  /*15210*/  SHFL.DOWN PT, R42, R47, 0x1, 0x1f ;  /* 0x08201f002f2a7f89 */ /* 0x000ee200000e0000 */
[----:B0-----:R-:W-:Y:S01]  /*15220*/  FADD.FTZ R41, R43, -R40 ;  /* 0x800000282b297221 */ /* 0x001fe20000010000 */
[----:B------:R-:W-:-:S03]  /*15230*/  FMUL.FTZ R61, R40, R45 ;  /* 0x0000002d283d7220 */ /* 0x000fc60000410000 */
[----:B------:R-:W-:Y:S01]  /*15240*/  FMUL.FTZ R41, R41, R41 ;  /* 0x0000002929297220 */ /* 0x000fe20000410000 */
[----:B------:R-:W-:-:S03]  /*15250*/  FFMA.FTZ R61, R60, R43, R61 ;  /* 0x0000002b3c3d7223 */ /* 0x000fc6000001003d */
[----:B------:R-:W-:Y:S01]  /*15260*/  FMUL.FTZ R41, R60, R41 ;  /* 0x000000293c297220 */ /* 0x000fe20000410000 */
[C---:B-1----:R-:W-:Y:S01]  /*15270*/  FMUL.FTZ R43, R54.reuse, R61 ;  /* 0x0000003d362b7220 */ /* 0x042fe20000410000 */
[----:B---3--:R-:W-:Y:S01]  /*15280*/  FADD.FTZ R47, R47, R42 ;  /* 0x0000002a2f2f7221 */ /* 0x008fe20000010000 */
[----:B------:R-:W-:Y:S02]  /*15290*/  IMAD.U32 R61, RZ, RZ, UR18 ;  /* 0x00000012ff3d7e24 */ /* 0x000fe4000f8e00ff */
[----:B------:R-:W-:Y:S02]  /*152a0*/  FMUL.FTZ R41, R41, R45 ;  /* 0x0000002d29297220 */ /* 0x000fe40000410000 */
[----:B------:R-:W0:Y:S02]  /*152b0*/  SHFL.IDX PT, R43, R43, RZ, 0x1f ;  /* 0x00001fff2b2b7589 */ /* 0x000e2400000e0000 */
[----:B------:R-:W-:Y:S02]  /*152c0*/  FFMA.FTZ R47, R54, R41, R47 ;  /* 0x00000029362f7223 */ /* 0x000fe4000001002f */
[----:B------:R-:W1:Y:S04]  /*152d0*/  @!P0 LDC.64 R40, c[0x0][0x3c0] ;  /* 0x0000f000ff288b82 */ /* 0x000e680000000a00 */
[----:B------:R-:W2:Y:S01]  /*152e0*/  SHFL.IDX PT, R47, R47, RZ, 0x1f ;  /* 0x00001fff2f2f7589 */ /* 0x000ea200000e0000 */
[C---:B0-----:R-:W-:Y:S01]  /*152f0*/  FMUL.FTZ R42, R43.reuse, R43 ;  /* 0x0000002b2b2a7220 */ /* 0x041fe20000410000 */
[----:B------:R-:W-:Y:S01]  /*15300*/  FSEL R108, R43, RZ, P2 ;  /* 0x000000ff2b6c7208 */ /* 0x000fe20001000000 */
[----:B-1----:R-:W-:-:S03]  /*15310*/  @!P0 IMAD.WIDE R40, R61, 0x4, R40 ;  /* 0x000000043d288825 */ /* 0x002fc600078e0228 */
[----:B------:R-:W-:Y:S01]  /*15320*/  FSEL R45, R42, RZ, !P1 ;  /* 0x000000ff2a2d7208 */ /* 0x000fe20004800000 */
[C---:B------:R-:W-:Y:S01]  /*15330*/  FADD.FTZ R60, -R108.reuse, R59 ;  /* 0x0000003b6c3c7221 */ /* 0x040fe20000010100 */
[----:B--2---:R-:W-:Y:S01]  /*15340*/  FFMA.FTZ R42, R47, UR20, R44 ;  /* 0x000000142f2a7c23 */ /* 0x004fe2000801002c */
[C---:B------:R-:W-:Y:S01]  /*15350*/  FADD.FTZ R96, -R108.reuse, R49 ;  /* 0x000000316c607221 */ /* 0x040fe20000010100 */
[C---:B------:R-:W-:Y:S01]  /*15360*/  FADD.FTZ R112, -R108.reuse, R51 ;  /* 0x000000336c707221 */ /* 0x040fe20000010100 */
[----:B------:R-:W-:Y:S01]  /*15370*/  FADD.FTZ R114, -R108, R53 ;  /* 0x000000356c727221 */ /* 0x000fe20000010100 */
[----:B------:R-:W-:Y:S01]  /*15380*/  FADD.FTZ R45, R42, R45 ;  /* 0x0000002d2a2d7221 */ /* 0x000fe20000010000 */
[C---:B------:R-:W-:Y:S01]  /*15390*/  FADD.FTZ R116, -R108.reuse, R55 ;  /* 0x000000376c747221 */ /* 0x040fe20000010100 */
        /* <DEDUP_REMOVED lines=28> */
[----:B------:R-:W-:-:S02]  /*15560*/  HADD2.F32 R47, -RZ, R19.H1_H1 ;  /* 0x30000013ff2f7230 */ /* 0x000fc40000004100 */
[C---:B0-----:R-:W-:Y:S01]  /*15570*/  FMUL.FTZ R45, R59.reuse, R96 ;  /* 0x000000603b2d7220 */ /* 0x041fe20000410000 */
[----:B------:R-:W-:Y:S02]  /*15580*/  HADD2.F32 R49, -RZ, R36.H1_H1 ;  /* 0x30000024ff317230 */ /* 0x000fe40000004100 */
[C---:B------:R-:W-:Y:S01]  /*15590*/  FMUL.FTZ R96, R59.reuse, R112 ;  /* 0x000000703b607220 */ /* 0x040fe20000410000 */
[----:B------:R-:W-:Y:S02]  /*155a0*/  HADD2.F32 R108, -RZ, R19.H0_H0 ;  /* 0x20000013ff6c7230 */ /* 0x000fe40000004100 */
[C---:B------:R-:W-:Y:S01]  /*155b0*/  FMUL.FTZ R114, R59.reuse, R114 ;  /* 0x000000723b727220 */ /* 0x040fe20000410000 */
[--C-:B------:R-:W-:Y:S02]  /*155c0*/  HADD2.F32 R51, -RZ, R18.reuse.H0_H0 ;  /* 0x20000012ff337230 */ /* 0x100fe40000004100 */
[----:B------:R-:W-:Y:S01]  /*155d0*/  FMUL.FTZ R116, R59, R116 ;  /* 0x000000743b747220 */ /* 0x000fe20000410000 */
[----:B------:R-:W-:Y:S01]  /*155e0*/  HADD2.F32 R53, -RZ, R37.H0_H0 ;  /* 0x20000025ff357230 */ /* 0x000fe20000004100 */
[----:B------:R0:W-:Y:S01]  /*155f0*/  @!P0 STG.E desc[UR10][R40.64], R43 ;  /* 0x0000002b28008986 */ /* 0x0001e2000c10190a */
[----:B------:R-:W-:-:S02]  /*15600*/  HADD2.F32 R55, -RZ, R18.H1_H1 ;  /* 0x30000012ff377230 */ /* 0x000fc40000004100 */
[----:B------:R-:W-:Y:S01]  /*15610*/  FFMA.FTZ R96, R96, R47, R49 ;  /* 0x0000002f60607223 */ /* 0x000fe20000010031 */
[----:B------:R-:W-:Y:S02]  /*15620*/  HADD2.F32 R61, -RZ, R37.H1_H1 ;  /* 0x30000025ff3d7230 */ /* 0x000fe40000004100 */
[----:B------:R-:W-:Y:S01]  /*15630*/  FFMA.FTZ R45, R45, R108, R110 ;  /* 0x0000006c2d2d7223 */ /* 0x000fe2000001006e */
[----:B------:R-:W-:Y:S01]  /*15640*/  FFMA.FTZ R47, R114, R51, R53 ;  /* 0x00000033722f7223 */ /* 0x000fe20000010035 */
[--C-:B------:R-:W-:Y:S02]  /*15650*/  HADD2.F32 R51, -RZ, R16.reuse.H0_H0 ;  /* 0x20000010ff337230 */ /* 0x100fe40000004100 */
[C---:B------:R-:W-:Y:S01]  /*15660*/  FMUL.FTZ R84, R59.reuse, R84 ;  /* 0x000000543b547220 */ /* 0x040fe20000410000 */
[----:B------:R-:W-:Y:S01]  /*15670*/  FFMA.FTZ R108, R116, R55, R61 ;  /* 0x00000037746c7223 */ /* 0x000fe2000001003d */
[----:B------:R-:W-:Y:S02]  /*15680*/  HADD2.F32 R53, -RZ, R39.H0_H0 ;  /* 0x20000027ff357230 */ /* 0x000fe40000004100 */
[----:B------:R-:W-:Y:S01]  /*15690*/  FMUL.FTZ R94, R59, R94 ;  /* 0x0000005e3b5e7220 */ /* 0x000fe20000410000 */
[----:B------:R-:W-:-:S02]  /*156a0*/  HADD2.F32 R55, -RZ, R16.H1_H1 ;  /* 0x30000010ff377230 */ /* 0x000fc40000004100 */
[C---:B------:R-:W-:Y:S01]  /*156b0*/  FMUL.FTZ R106, R59.reuse, R106 ;  /* 0x0000006a3b6a7220 */ /* 0x040fe20000410000 */
[----:B0-----:R-:W-:Y:S02]  /*156c0*/  HADD2.F32 R41, -RZ, R17.H1_H1 ;  /* 0x30000011ff297230 */ /* 0x001fe40000004100 */
[C---:B------:R-:W-:Y:S01]  /*156d0*/  FMUL.FTZ R49, R59.reuse, R60 ;  /* 0x0000003c3b317220 */ /* 0x040fe20000410000 */
[----:B------:R-:W-:Y:S02]  /*156e0*/  HADD2.F32 R43, -RZ, R38.H1_H1 ;  /* 0x30000026ff2b7230 */ /* 0x000fe40000004100 */
[C---:B------:R-:W-:Y:S01]  /*156f0*/  FMUL.FTZ R90, R59.reuse, R90 ;  /* 0x0000005a3b5a7220 */ /* 0x040fe20000410000 */
[----:B------:R-:W-:Y:S02]  /*15700*/  HADD2.F32 R61, -RZ, R39.H1_H1 ;  /* 0x30000027ff3d7230 */ /* 0x000fe40000004100 */
[----:B------:R-:W-:Y:S01]  /*15710*/  FMUL.FTZ R68, R59, R68 ;  /* 0x000000443b447220 */ /* 0x000fe20000410000 */
[----:B------:R-:W-:-:S02]  /*15720*/  HADD2.F32 R40, -RZ, R17.H0_H0 ;  /* 0x20000011ff287230 */ /* 0x000fc40000004100 */
[----:B------:R-:W-:Y:S01]  /*15730*/  FFMA.FTZ R84, R84, R41, R43 ;  /* 0x0000002954547223 */ /* 0x000fe2000001002b */
[----:B------:R-:W-:Y:S02]  /*15740*/  HADD2.F32 R110, -RZ, R38.H0_H0 ;  /* 0x20000026ff6e7230 */ /* 0x000fe40000004100 */
[----:B------:R-:W-:Y:S01]  /*15750*/  FFMA.FTZ R43, R94, R51, R53 ;  /* 0x000000335e2b7223 */ /* 0x000fe20000010035 */
[----:B------:R-:W-:Y:S01]  /*15760*/  FFMA.FTZ R94, R106, R55, R61 ;  /* 0x000000376a5e7223 */ /* 0x000fe2000001003d */
[----:B------:R-:W-:Y:S02]  /*15770*/  HADD2.F32 R41, -RZ, R15.H1_H1 ;  /* 0x3000000fff297230 */ /* 0x000fe40000004100 */
[----:B------:R-:W-:Y:S01]  /*15780*/  FMUL.FTZ R51, R59, R72 ;  /* 0x000000483b337220 */ /* 0x000fe20000410000 */
[----:B------:R-:W-:Y:S02]  /*15790*/  HADD2.F32 R53, -RZ, R32.H1_H1 ;  /* 0x30000020ff357230 */ /* 0x000fe40000004100 */
[----:B------:R-:W-:Y:S01]  /*157a0*/  FFMA.FTZ R49, R49, R40, R110 ;  /* 0x0000002831317223 */ /* 0x000fe2000001006e */
[----:B------:R-:W-:-:S02]  /*157b0*/  HADD2.F32 R55, -RZ, R14.H0_H0 ;  /* 0x2000000eff377230 */ /* 0x000fc40000004100 */
[C---:B------:R-:W-:Y:S01]  /*157c0*/  FMUL.FTZ R72, R59.reuse, R80 ;  /* 0x000000503b487220 */ /* 0x040fe20000410000 */
[----:B------:R-:W-:Y:S02]  /*157d0*/  HADD2.F32 R61, -RZ, R33.H0_H0 ;  /* 0x20000021ff3d7230 */ /* 0x000fe40000004100 */
[----:B------:R-:W-:Y:S01]  /*157e0*/  FMUL.FTZ R80, R59, R98 ;  /* 0x000000623b507220 */ /* 0x000fe20000410000 */
[----:B------:R-:W-:Y:S02]  /*157f0*/  HADD2.F32 R40, -RZ, R15.H0_H0 ;  /* 0x2000000fff287230 */ /* 0x000fe40000004100 */
[----:B------:R-:W-:Y:S01]  /*15800*/  FFMA.FTZ R72, R72, R41, R53 ;  /* 0x0000002948487223 */ /* 0x000fe20000010035 */
[----:B------:R-:W-:Y:S02]  /*15810*/  HADD2.F32 R60, -RZ, R32.H0_H0 ;  /* 0x20000020ff3c7230 */ /* 0x000fe40000004100 */
[----:B------:R-:W-:Y:S01]  /*15820*/  FFMA.FTZ R53, R90, R55, R61 ;  /* 0x000000375a357223 */ /* 0x000fe2000001003d */
[----:B------:R-:W-:-:S02]  /*15830*/  HADD2.F32 R65, -RZ, R33.H1_H1 ;  /* 0x30000021ff417230 */ /* 0x000fc40000004100 */
[----:B------:R-:W-:Y:S01]  /*15840*/  FMUL.FTZ R55, R59, R74 ;  /* 0x0000004a3b377220 */ /* 0x000fe20000410000 */
[--C-:B------:R-:W-:Y:S02]  /*15850*/  HADD2.F32 R41, -RZ, R13.reuse.H1_H1 ;  /* 0x3000000dff297230 */ /* 0x100fe40000004100 */
[----:B------:R-:W-:Y:S01]  /*15860*/  FFMA.FTZ R51, R51, R40, R60 ;  /* 0x0000002833337223 */ /* 0x000fe2000001003c */
[----:B------:R-:W-:Y:S02]  /*15870*/  HADD2.F32 R40, -RZ, R13.H0_H0 ;  /* 0x2000000dff287230 */ /* 0x000fe40000004100 */
        /* <DEDUP_REMOVED lines=8> */
[----:B------:R-:W-:Y:S01]  /*15900*/  FFMA.FTZ R74, R74, R41, R61 ;  /* 0x000000294a4a7223 */ /* 0x000fe2000001003d */
[----:B------:R-:W-:Y:S02]  /*15910*/  HADD2.F32 R41, -RZ, R28.H0_H0 ;  /* 0x2000001cff297230 */ /* 0x000fe40000004100 */
[----:B------:R-:W-:Y:S01]  /*15920*/  FFMA.FTZ R82, R82, R63, R67 ;  /* 0x0000003f52527223 */ /* 0x000fe20000010043 */
[----:B------:R-:W-:-:S02]  /*15930*/  HADD2.F32 R61, -RZ, R11.H1_H1 ;  /* 0x3000000bff3d7230 */ /* 0x000fc40000004100 */
[C---:B------:R-:W-:Y:S01]  /*15940*/  FMUL.FTZ R76, R59.reuse, R76 ;  /* 0x0000004c3b4c7220 */ /* 0x040fe20000410000 */
[----:B------:R-:W-:Y:S02]  /*15950*/  HADD2.F32 R63, -RZ, R28.H1_H1 ;  /* 0x3000001cff3f7230 */ /* 0x000fe40000004100 */
[----:B------:R-:W-:Y:S01]  /*15960*/  FMUL.FTZ R77, R59, R86 ;  /* 0x000000563b4d7220 */ /* 0x000fe20000410000 */
[----:B------:R-:W-:Y:S02]  /*15970*/  HADD2.F32 R40, -RZ, R10.H0_H0 ;  /* 0x2000000aff287230 */ /* 0x000fe40000004100 */
[----:B------:R-:W-:Y:S01]  /*15980*/  FFMA.FTZ R75, R68, R75, R41 ;  /* 0x0000004b444b7223 */ /* 0x000fe20000010029 */
[----:B------:R-:W-:Y:S02]  /*15990*/  HADD2.F32 R60, -RZ, R29.H0_H0 ;  /* 0x2000001dff3c7230 */ /* 0x000fe40000004100 */
[----:B------:R-:W-:Y:S01]  /*159a0*/  FFMA.FTZ R76, R76, R61, R63 ;  /* 0x0000003d4c4c7223 */ /* 0x000fe2000001003f */
[----:B------:R-:W-:-:S02]  /*159b0*/  HADD2.F32 R41, -RZ, R9.H0_H0 ;  /* 0x20000009ff297230 */ /* 0x000fc40000004100 */
[----:B------:R-:W-:Y:S01]  /*159c0*/  FMUL.FTZ R70, R59, R70 ;  /* 0x000000463b467220 */ /* 0x000fe20000410000 */
[--C-:B------:R-:W-:Y:S02]  /*159d0*/  HADD2.F32 R61, -RZ, R30.reuse.H0_H0 ;  /* 0x2000001eff3d7230 */ /* 0x100fe40000004100 */
[----:B------:R-:W-:Y:S01]  /*159e0*/  FFMA.FTZ R77, R77, R40, R60 ;  /* 0x000000284d4d7223 */ /* 0x000fe2000001003c */
[----:B------:R-:W-:Y:S02]  /*159f0*/  HADD2.F32 R40, -RZ, R9.H1_H1 ;  /* 0x30000009ff287230 */ /* 0x000fe40000004100 */
[----:B------:R-:W-:Y:S01]  /*15a00*/  FMUL.FTZ R79, R59, R78 ;  /* 0x0000004e3b4f7220 */ /* 0x000fe20000410000 */
[----:B------:R-:W-:Y:S02]  /*15a10*/  HADD2.F32 R60, -RZ, R30.H1_H1 ;  /* 0x3000001eff3c7230 */ /* 0x000fe40000004100 */
[----:B------:R-:W-:Y:S01]  /*15a20*/  FFMA.FTZ R78, R70, R41, R61 ;  /* 0x00000029464e7223 */ /* 0x000fe2000001003d */
[----:B------:R-:W-:-:S02]  /*15a30*/  HADD2.F32 R67, -RZ, R10.H1_H1 ;  /* 0x3000000aff437230 */ /* 0x000fc40000004100 */
[----:B------:R-:W-:Y:S01]  /*15a40*/  FMUL.FTZ R86, R59, R104 ;  /* 0x000000683b567220 */ /* 0x000fe20000410000 */
[----:B------:R-:W-:Y:S02]  /*15a50*/  HADD2.F32 R69, -RZ, R29.H1_H1 ;  /* 0x3000001dff457230 */ /* 0x000fe40000004100 */
[----:B------:R-:W-:Y:S01]  /*15a60*/  FFMA.FTZ R79, R79, R40, R60 ;  /* 0x000000284f4f7223 */ /* 0x000fe2000001003c */
[----:B------:R-:W-:Y:S01]  /*15a70*/  HADD2.F32 R90, -RZ, R12.H0_H0 ;  /* 0x2000000cff5a7230 */ /* 0x000fe20000004100 */
[----:B------:R-:W0:Y:S01]  /*15a80*/  LDC.64 R40, c[0x0][0x428] ;  /* 0x00010a00ff287b82 */ /* 0x000e220000000a00 */
[----:B------:R-:W-:Y:S02]  /*15a90*/  HADD2.F32 R98, -RZ, R35.H0_H0 ;  /* 0x20000023ff627230 */ /* 0x000fe40000004100 */
[----:B------:R-:W-:Y:S01]  /*15aa0*/  FFMA.FTZ R86, R86, R67, R69 ;  /* 0x0000004356567223 */ /* 0x000fe20000010045 */
[----:B------:R-:W-:Y:S01]  /*15ab0*/  FMUL.FTZ R65, R59, R92 ;  /* 0x0000005c3b417220 */ /* 0x000fe20000410000 */
[----:B------:R-:W-:-:S02]  /*15ac0*/  HADD2.F32 R63, -RZ, R8.H1_H1 ;  /* 0x30000008ff3f7230 */ /* 0x000fc40000004100 */
[C---:B------:R-:W-:Y:S01]  /*15ad0*/  FMUL.FTZ R81, R59.reuse, R88 ;  /* 0x000000583b517220 */ /* 0x040fe20000410000 */
[--C-:B------:R-:W-:Y:S02]  /*15ae0*/  HADD2.F32 R67, -RZ, R31.reuse.H1_H1 ;  /* 0x3000001fff437230 */ /* 0x100fe40000004100 */
[----:B------:R-:W-:Y:S01]  /*15af0*/  FMUL.FTZ R88, R59, R100 ;  /* 0x000000643b587220 */ /* 0x000fe20000410000 */
[----:B------:R-:W1:Y:S01]  /*15b00*/  @!P0 LDC.64 R60, c[0x0][0x3c8] ;  /* 0x0000f200ff3c8b82 */ /* 0x000e620000000a00 */
[----:B------:R-:W-:Y:S01]  /*15b10*/  FFMA.FTZ R65, R65, R90, R98 ;  /* 0x0000005a41417223 */ /* 0x000fe20000010062 */
[----:B------:R-:W-:Y:S02]  /*15b20*/  HADD2.F32 R68, -RZ, R8.H0_H0 ;  /* 0x20000008ff447230 */ /* 0x000fe40000004100 */
[----:B------:R-:W-:Y:S01]  /*15b30*/  FFMA.FTZ R88, R88, R63, R67 ;  /* 0x0000003f58587223 */ /* 0x000fe20000010043 */
[----:B------:R-:W-:Y:S02]  /*15b40*/  HADD2.F32 R90, -RZ, R31.H0_H0 ;  /* 0x2000001fff5a7230 */ /* 0x000fe40000004100 */
[----:B------:R-:W-:Y:S01]  /*15b50*/  FMUL.FTZ R42, R59, R42 ;  /* 0x0000002a3b2a7220 */ /* 0x000fe20000410000 */
[----:B------:R-:W-:-:S02]  /*15b60*/  HADD2.F32 R63, -RZ, R7.H0_H0 ;  /* 0x20000007ff3f7230 */ /* 0x000fc40000004100 */
[C---:B------:R-:W-:Y:S01]  /*15b70*/  FMUL.FTZ R44, R59.reuse, R44 ;  /* 0x0000002c3b2c7220 */ /* 0x040fe20000410000 */
[--C-:B------:R-:W-:Y:S02]  /*15b80*/  HADD2.F32 R67, -RZ, R24.reuse.H0_H0 ;  /* 0x20000018ff437230 */ /* 0x100fe40000004100 */
[----:B------:R-:W-:Y:S01]  /*15b90*/  FMUL.FTZ R62, R59, R62 ;  /* 0x0000003e3b3e7220 */ /* 0x000fe20000410000 */
[----:B------:R-:W-:Y:S02]  /*15ba0*/  HADD2.F32 R83, -RZ, R7.H1_H1 ;  /* 0x30000007ff537230 */ /* 0x000fe40000004100 */
[----:B------:R-:W-:Y:S01]  /*15bb0*/  FFMA.FTZ R81, R81, R68, R90 ;  /* 0x0000004451517223 */ /* 0x000fe2000001005a */
[----:B------:R-:W-:Y:S02]  /*15bc0*/  HADD2.F32 R69, -RZ, R24.H1_H1 ;  /* 0x30000018ff457230 */ /* 0x000fe40000004100 */
[----:B------:R-:W-:Y:S01]  /*15bd0*/  FMUL.FTZ R85, R59, R52 ;  /* 0x000000343b557220 */ /* 0x000fe20000410000 */
[----:B------:R-:W-:-:S02]  /*15be0*/  HADD2.F32 R71, -RZ, R6.H1_H1 ;  /* 0x30000006ff477230 */ /* 0x000fc40000004100 */
[----:B------:R-:W-:Y:S01]  /*15bf0*/  FFMA.FTZ R52, R42, R63, R67 ;  /* 0x0000003f2a347223 */ /* 0x000fe20000010043 */
[--C-:B------:R-:W-:Y:S02]  /*15c00*/  HADD2.F32 R87, -RZ, R25.reuse.H1_H1 ;  /* 0x30000019ff577230 */ /* 0x100fe40000004100 */
[----:B------:R-:W-:Y:S01]  /*15c10*/  FFMA.FTZ R83, R44, R83, R69 ;  /* 0x000000532c537223 */ /* 0x000fe20000010045 */
[----:B------:R-:W-:Y:S01]  /*15c20*/  HADD2.F32 R68, -RZ, R6.H0_H0 ;  /* 0x20000006ff447230 */ /* 0x000fe20000004100 */
[----:B------:R-:W-:Y:S01]  /*15c30*/  MOV R99, UR18 ;  /* 0x0000001200637c02 */ /* 0x000fe20008000f00 */
[----:B------:R-:W-:Y:S02]  /*15c40*/  HADD2.F32 R70, -RZ, R25.H0_H0 ;  /* 0x20000019ff467230 */ /* 0x000fe40000004100 */
[----:B------:R-:W-:Y:S01]  /*15c50*/  FFMA.FTZ R90, R62, R71, R87 ;  /* 0x000000473e5a7223 */ /* 0x000fe20000010057 */
[----:B------:R-:W-:Y:S02]  /*15c60*/  HADD2.F32 R63, -RZ, R5.H0_H0 ;  /* 0x20000005ff3f7230 */ /* 0x000fe40000004100 */
[----:B------:R-:W-:Y:S01]  /*15c70*/  FMUL.FTZ R46, R59, R46 ;  /* 0x0000002e3b2e7220 */ /* 0x000fe20000410000 */
[----:B------:R-:W-:-:S02]  /*15c80*/  HADD2.F32 R67, -RZ, R26.H0_H0 ;  /* 0x2000001aff437230 */ /* 0x000fc40000004100 */
[C---:B------:R-:W-:Y:S01]  /*15c90*/  FMUL.FTZ R42, R59.reuse, R54 ;  /* 0x000000363b2a7220 */ /* 0x040fe20000410000 */
[----:B------:R-:W-:Y:S02]  /*15ca0*/  HADD2.F32 R69, -RZ, R5.H1_H1 ;  /* 0x30000005ff457230 */ /* 0x000fe40000004100 */
[C---:B------:R-:W-:Y:S01]  /*15cb0*/  FMUL.FTZ R66, R59.reuse, R66 ;  /* 0x000000423b427220 */ /* 0x040fe20000410000 */
[----:B------:R-:W-:Y:S02]  /*15cc0*/  HADD2.F32 R71, -RZ, R26.H1_H1 ;  /* 0x3000001aff477230 */ /* 0x000fe40000004100 */
[----:B------:R-:W-:Y:S01]  /*15cd0*/  FMUL.FTZ R50, R59, R50 ;  /* 0x000000323b327220 */ /* 0x000fe20000410000 */
[----:B------:R-:W-:Y:S02]  /*15ce0*/  HADD2.F32 R89, -RZ, R4.H0_H0 ;  /* 0x20000004ff597230 */ /* 0x000fe40000004100 */
[----:B------:R-:W-:Y:S01]  /*15cf0*/  FFMA.FTZ R85, R85, R68, R70 ;  /* 0x0000004455557223 */ /* 0x000fe20000010046 */
[----:B------:R-:W-:-:S02]  /*15d00*/  HADD2.F32 R93, -RZ, R27.H0_H0 ;  /* 0x2000001bff5d7230 */ /* 0x000fc40000004100 */
[----:B------:R-:W-:Y:S01]  /*15d10*/  FFMA.FTZ R54, R46, R63, R67 ;  /* 0x0000003f2e367223 */ /* 0x000fe20000010043 */
[----:B------:R-:W-:Y:S02]  /*15d20*/  HADD2.F32 R95, -RZ, R4.H1_H1 ;  /* 0x30000004ff5f7230 */ /* 0x000fe40000004100 */
[----:B------:R-:W-:Y:S01]  /*15d30*/  FFMA.FTZ R87, R42, R69, R71 ;  /* 0x000000452a577223 */ /* 0x000fe20000010047 */
[----:B------:R-:W-:Y:S02]  /*15d40*/  HADD2.F32 R97, -RZ, R27.H1_H1 ;  /* 0x3000001bff617230 */ /* 0x000fe40000004100 */
[----:B------:R-:W-:Y:S01]  /*15d50*/  FFMA.FTZ R89, R66, R89, R93 ;  /* 0x0000005942597223 */ /* 0x000fe2000001005d */
[----:B-1----:R-:W-:Y:S01]  /*15d60*/  @!P0 IMAD.WIDE R60, R99, 0x4, R60 ;  /* 0x00000004633c8825 */ /* 0x002fe200078e023c */
[----:B------:R-:W-:Y:S01]  /*15d70*/  F2FP.F16.F32.PACK_AB R43, R94, R43 ;  /* 0x0000002b5e2b723e */ /* 0x000fe200000000ff */
[----:B------:R-:W-:Y:S02]  /*15d80*/  UIADD3 UR18, UPT, UPT, UR18, UR16, URZ ;  /* 0x0000001012127290 */ /* 0x000fe4000fffe0ff */
[----:B------:R-:W-:Y:S01]  /*15d90*/  FFMA.FTZ R92, R50, R95, R97 ;  /* 0x0000005f325c7223 */ /* 0x000fe20000010061 */
[--C-:B0-----:R-:W-:Y:S01]  /*15da0*/  IMAD.WIDE.U32 R62, R48, 0x10, R40.reuse ;  /* 0x00000010303e7825 */ /* 0x101fe200078e0028 */
[----:B------:R-:W-:Y:S01]  /*15db0*/  F2FP.F16.F32.PACK_AB R42, R84, R49 ;  /* 0x00000031542a723e */ /* 0x000fe200000000ff */
[----:B------:R0:W-:Y:S01]  /*15dc0*/  @!P0 STG.E desc[UR10][R60.64], R59 ;  /* 0x0000003b3c008986 */ /* 0x0001e2000c10190a */
[----:B------:R-:W-:Y:S01]  /*15dd0*/  F2FP.F16.F32.PACK_AB R46, R74, R55 ;  /* 0x000000374a2e723e */ /* 0x000fe200000000ff */
[--C-:B------:R-:W-:Y:S01]  /*15de0*/  IMAD.WIDE.U32 R66, R73, 0x10, R40.reuse ;  /* 0x0000001049427825 */ /* 0x100fe200078e0028 */
[----:B------:R-:W-:Y:S01]  /*15df0*/  F2FP.F16.F32.PACK_AB R44, R72, R51 ;  /* 0x00000033482c723e */ /* 0x000fe200000000ff */
[----:B------:R-:W-:Y:S01]  /*15e00*/  UISETP.GE.AND UP1, UPT, UR18, UR17, UPT ;  /* 0x000000111200728c */ /* 0x000fe2000bf26270 */
[----:B------:R-:W-:Y:S01]  /*15e10*/  F2FP.F16.F32.PACK_AB R51, R88, R81 ;  /* 0x000000515833723e */ /* 0x000fe200000000ff */
[----:B------:R-:W-:Y:S01]  /*15e20*/  IMAD.WIDE.U32 R68, R91, 0x10, R40 ;  /* 0x000000105b447825 */ /* 0x000fe200078e0028 */
[----:B------:R-:W-:-:S02]  /*15e30*/  F2FP.F16.F32.PACK_AB R50, R79, R78 ;  /* 0x0000004e4f32723e */ /* 0x000fc400000000ff */
[----:B------:R-:W-:Y:S01]  /*15e40*/  F2FP.F16.F32.PACK_AB R49, R86, R77 ;  /* 0x0000004d5631723e */ /* 0x000fe200000000ff */
[----:B------:R-:W-:Y:S01]  /*15e50*/  IMAD.WIDE.U32 R70, R109, 0x10, R40 ;  /* 0x000000106d467825 */ /* 0x000fe200078e0028 */
[----:B------:R-:W-:Y:S02]  /*15e60*/  F2FP.F16.F32.PACK_AB R41, R108, R47 ;  /* 0x0000002f6c29723e */ /* 0x000fe400000000ff */
[----:B------:R-:W-:Y:S02]  /*15e70*/  F2FP.F16.F32.PACK_AB R40, R96, R45 ;  /* 0x0000002d6028723e */ /* 0x000fe400000000ff */
[----:B------:R-:W-:Y:S02]  /*15e80*/  F2FP.F16.F32.PACK_AB R47, R82, R65 ;  /* 0x00000041522f723e */ /* 0x000fe400000000ff */
[----:B------:R-:W-:Y:S01]  /*15e90*/  F2FP.F16.F32.PACK_AB R45, R80, R53 ;  /* 0x00000035502d723e */ /* 0x000fe200000000ff */
[----:B------:R0:W-:Y:S01]  /*15ea0*/  STG.E.128 desc[UR10][R62.64], R40 ;  /* 0x000000283e007986 */ /* 0x0001e2000c101d0a */
[----:B------:R-:W-:-:S02]  /*15eb0*/  F2FP.F16.F32.PACK_AB R48, R76, R75 ;  /* 0x0000004b4c30723e */ /* 0x000fc400000000ff */
[----:B------:R-:W-:Y:S01]  /*15ec0*/  F2FP.F16.F32.PACK_AB R55, R92, R89 ;  /* 0x000000595c37723e */ /* 0x000fe200000000ff */
[----:B------:R0:W-:Y:S01]  /*15ed0*/  STG.E.128 desc[UR10][R66.64], R44 ;  /* 0x0000002c42007986 */ /* 0x0001e2000c101d0a */
[----:B------:R-:W-:Y:S02]  /*15ee0*/  F2FP.F16.F32.PACK_AB R54, R87, R54 ;  /* 0x000000365736723e */ /* 0x000fe400000000ff */
[----:B------:R-:W-:Y:S01]  /*15ef0*/  F2FP.F16.F32.PACK_AB R53, R90, R85 ;  /* 0x000000555a35723e */ /* 0x000fe200000000ff */
[----:B------:R0:W-:Y:S01]  /*15f00*/  STG.E.128 desc[UR10][R68.64], R48 ;  /* 0x0000003044007986 */ /* 0x0001e2000c101d0a */
[----:B------:R-:W-:-:S05]  /*15f10*/  F2FP.F16.F32.PACK_AB R52, R83, R52 ;  /* 0x000000345334723e */ /* 0x000fca00000000ff */
[----:B------:R0:W-:Y:S01]  /*15f20*/  STG.E.128 desc[UR10][R70.64], R52 ;  /* 0x0000003446007986 */ /* 0x0001e2000c101d0a */
[----:B------:R-:W-:Y:S05]  /*15f30*/  BRA.U !UP1, `(.L_x_3413) ;  /* 0xfffffea909e87547 */ /* 0x000fea000b83ffff */
[----:B------:R-:W-:Y:S05]  /*15f40*/  EXIT ;  /* 0x000000000000794d */ /* 0x000fea0003800000 */
.L_x_3414:
        /* <DEDUP_REMOVED lines=11> */
.L_x_27223:


//--------------------- .text._ZN10layer_norm13ln_fwd_kernelINS_13Kernel_traitsI6__halfS2_S2_S2_fjLj4096ELj1ELj1ELj4ELj16ENS_18Kernel_traits_baseILj4096ES2_S2_S2_S2_fjLj128EEEEELb1ELb0ELb1ELb0EEEvNS_9FwdParamsE --------------------------
	.section	.text._ZN10layer_norm13ln_fwd_kernelINS_13Kernel_traitsI6__halfS2_S2_S2_fjLj4096ELj1ELj1ELj4ELj16ENS_18Kernel_traits_baseILj4096ES2_S2_S2_S2_fjLj128EEEEELb1ELb0ELb1ELb0EEEvNS_9FwdParamsE,"ax",@progbits
	.align	128
        .global         _ZN10layer_norm13ln_fwd_kernelINS_13Kernel_traitsI6__halfS2_S2_S2_fjLj4096ELj1ELj1ELj4ELj16ENS_18Kernel_traits_baseILj4096ES2_S2_S2_S2_fjLj128EEEEELb1ELb0ELb1ELb0EEEvNS_9FwdParamsE
        .type           _ZN10layer_norm13ln_fwd_kernelINS_13Kernel_traitsI6__halfS2_S2_S2_fjLj4096ELj1ELj1ELj4ELj16ENS_18Kernel_traits_baseILj4096ES2_S2_S2_S2_fjLj128EEEEELb1ELb0ELb1ELb0EEEvNS_9FwdParamsE,@function
        .size           _ZN10layer_norm13ln_fwd_kernelINS_13Kernel_traitsI6__halfS2_S2_S2_fjLj4096ELj1ELj1ELj4ELj16ENS_18Kernel_traits_baseILj4096ES2_S2_S2_S2_fjLj128EEEEELb1ELb0ELb1ELb0EEEvNS_9FwdParamsE,(.L_x_27224 - _ZN10layer_norm13ln_fwd_kernelINS_13Kernel_traitsI6__halfS2_S2_S2_fjLj4096ELj1ELj1ELj4ELj16ENS_18Kernel_traits_baseILj4096ES2_S2_S2_S2_fjLj128EEEEELb1ELb0ELb1ELb0EEEvNS_9FwdParamsE)
        .other          _ZN10layer_norm13ln_fwd_kernelINS_13Kernel_traitsI6__halfS2_S2_S2_fjLj4096ELj1ELj1ELj4ELj16ENS_18Kernel_traits_baseILj4096ES2_S2_S2_S2_fjLj128EEEEELb1ELb0ELb1ELb0EEEvNS_9FwdParamsE,@"STO_CUDA_ENTRY STV_DEFAULT"
_ZN10layer_norm13ln_fwd_kernelINS_13Kernel_traitsI6__halfS2_S2_S2_fjLj4096ELj1ELj1ELj4ELj16ENS_18Kernel_traits_baseILj4096ES2_S2_S2_S2_fjLj128EEEEELb1ELb0ELb1ELb0EEEvNS_9FwdParamsE:
.text._ZN10layer_norm13ln_fwd_kernelINS_13Kernel_traitsI6__halfS2_S2_S2_fjLj4096ELj1ELj1ELj4ELj16ENS_18Kernel_traits_baseILj4096ES2_S2_S2_S2_fjLj128EEEEELb1ELb0ELb1ELb0EEEvNS_9FwdParamsE:
        /* <DEDUP_REMOVED lines=14> */
[----:B----4-:R-:W-:Y:S01]  /*00e0*/  @P0 IMAD.MOV.U32 R5, RZ, RZ, R11 ;  /* 0x000000ffff050224 */ /* 0x010fe200078e000b */
[----:B------:R-:W1:Y:S05]  /*00f0*/  @P0 LDC R7, c[0x0][0x460] ;  /* 0x00011800ff070b82 */ /* 0x000e6a0000000800 */
[----:B------:R-:W1:Y:S01]  /*0100*/  @P0 LDG.E.64 R4, desc[UR12][R4.64] ;  /* 0x0000000c04040981 */ /* 0x000e62000c1e1b00 */
[----:B0-----:R-:W-:Y:S01]  /*0110*/  UISETP.NE.U32.AND UP0, UPT, UR4, URZ, UPT ;  /* 0x000000ff0400728c */ /* 0x001fe2000bf05070 */
[----:B------:R-:W-:Y:S01]  /*0120*/  BSSY.RECONVERGENT B0, `(.L_x_3415) ;  /* 0x0000065000007945 */ /* 0x000fe20003800200 */
[----:B------:R-:W5:Y:S02]  /*0130*/  S2UR UR22, SR_CTAID.X ;  /* 0x00000000001679c3 */ /* 0x000f640000002500 */
[----:B------:R-:W-:-:S06]  /*0140*/  UISETP.NE.AND.EX UP0, UPT, UR5, URZ, UPT, UP0 ;  /* 0x000000ff0500728c */ /* 0x000fcc000bf05300 */
[----:B------:R-:W5:Y:S02]  /*0150*/  LDC R8, c[0x0][0x360] ;  /* 0x0000d800ff087b82 */ /* 0x000f640000000800 */
[----:B-----5:R-:W-:Y:S01]  /*0160*/  IMAD R67, R8, UR22, R9 ;  /* 0x0000001608437c24 */ /* 0x020fe2000f8e0209 */
[----:B--2---:R-:W-:Y:S02]  /*0170*/  @P0 R2UR UR14, R2 ;  /* 0x00000000020e02ca */ /* 0x004fe400000e0000 */
[----:B------:R-:W-:Y:S02]  /*0180*/  @P0 R2UR UR15, R3 ;  /* 0x00000000030f02ca */ /* 0x000fe400000e0000 */
[----:B------:R-:W-:Y:S02]  /*0190*/  LOP3.LUT R2, R9, 0x60, RZ, 0xc0, !PT ;  /* 0x0000006009027812 */ /* 0x000fe400078ec0ff */
[----:B------:R-:W-:Y:S02]  /*01a0*/  SHF.R.S32.HI R3, RZ, 0x1f, R6 ;  /* 0x0000001fff037819 */ /* 0x000fe40000011406 */
[----:B-1----:R-:W-:-:S02]  /*01b0*/  @P0 IADD3 R0, P1, PT, R4, R7, RZ ;  /* 0x0000000704000210 */ /* 0x002fc40007f3e0ff */
[----:B------:R-:W-:-:S03]  /*01c0*/  LEA.HI R3, R3, R6, RZ, 0x3 ;  /* 0x0000000603037211 */ /* 0x000fc600078f18ff */
[----:B------:R-:W-:Y:S01]  /*01d0*/  @P0 IMAD.X R11, RZ, RZ, R5, P1 ;  /* 0x000000ffff0b0224 */ /* 0x000fe200008e0605 */
[----:B------:R-:W-:Y:S01]  /*01e0*/  LOP3.LUT R5, R2, 0x1f, R9, 0xf8, !PT ;  /* 0x0000001f02057812 */ /* 0x000fe200078ef809 */
[----:B------:R-:W-:Y:S01]  /*01f0*/  UIADD3 UR26, UPT, UPT, UR14, -0x61c88647, URZ ;  /* 0x9e3779b90e1a7890 */ /* 0x000fe2000fffe0ff */
[----:B------:R-:W-:Y:S01]  /*0200*/  SHF.R.S32.HI R4, RZ, 0x3, R3 ;  /* 0x00000003ff047819 */ /* 0x000fe20000011403 */
[----:B------:R-:W-:Y:S01]  /*0210*/  UIADD3 UR27, UPT, UPT, UR15, -0x4498517b, URZ ;  /* 0xbb67ae850f1b7890 */ /* 0x000fe2000fffe0ff */
[----:B------:R-:W-:Y:S01]  /*0220*/  LOP3.LUT R7, R5, 0x7f, RZ, 0x3c, !PT ;  /* 0x0000007f05077812 */ /* 0x000fe200078e3cff */
[----:B------:R-:W-:Y:S01]  /*0230*/  UIADD3 UR28, UPT, UPT, UR14, 0x3c6ef372, URZ ;  /* 0x3c6ef3720e1c7890 */ /* 0x000fe2000fffe0ff */
[----:B------:R-:W-:Y:S01]  /*0240*/  LOP3.LUT R3, R9, 0x1f, RZ, 0xc0, !PT ;  /* 0x0000001f09037812 */ /* 0x000fe200078ec0ff */
[----:B------:R-:W-:Y:S01]  /*0250*/  UIADD3 UR29, UPT, UPT, UR15, 0x76cf5d0a, URZ ;  /* 0x76cf5d0a0f1d7890 */ /* 0x000fe2000fffe0ff */
[----:B------:R-:W-:Y:S01]  /*0260*/  IADD3 R66, PT, PT, R4, R7, RZ ;  /* 0x0000000704427210 */ /* 0x000fe20007ffe0ff */
[----:B------:R-:W-:Y:S01]  /*0270*/  UIADD3 UR30, UPT, UPT, UR14, -0x255992d5, URZ ;  /* 0xdaa66d2b0e1e7890 */ /* 0x000fe2000fffe0ff */
[--C-:B------:R-:W-:Y:S01]  /*0280*/  SHF.R.U64 R65, R0, 0x2, R11.reuse ;  /* 0x0000000200417819 */ /* 0x100fe2000000120b */
[----:B------:R-:W-:Y:S01]  /*0290*/  UIADD3 UR31, UPT, UPT, UR15, 0x32370b8f, URZ ;  /* 0x32370b8f0f1f7890 */ /* 0x000fe2000fffe0ff */
[----:B------:R-:W-:Y:S01]  /*02a0*/  SHF.R.U32.HI R64, RZ, 0x2, R11 ;  /* 0x00000002ff407819 */ /* 0x000fe2000001160b */
[----:B------:R-:W-:-:S02]  /*02b0*/  UIADD3 UR32, UPT, UPT, UR14, 0x78dde6e4, URZ ;  /* 0x78dde6e40e207890 */ /* 0x000fc4000fffe0ff */
[----:B------:R-:W-:Y:S02]  /*02c0*/  UIADD3 UR33, UPT, UPT, UR15, -0x126145ec, URZ ;  /* 0xed9eba140f217890 */ /* 0x000fe4000fffe0ff */
[----:B------:R-:W-:Y:S02]  /*02d0*/  UIADD3 UR34, UPT, UPT, UR14, 0x1715609d, URZ ;  /* 0x1715609d0e227890 */ /* 0x000fe4000fffe0ff */
[----:B------:R-:W-:Y:S02]  /*02e0*/  UIADD3 UR35, UPT, UPT, UR15, -0x56f99767, URZ ;  /* 0xa90668990f237890 */ /* 0x000fe4000fffe0ff */
[----:B------:R-:W-:Y:S02]  /*02f0*/  UIADD3 UR36, UPT, UPT, UR14, -0x4ab325aa, URZ ;  /* 0xb54cda560e247890 */ /* 0x000fe4000fffe0ff */
[----:B------:R-:W-:Y:S02]  /*0300*/  UIADD3 UR37, UPT, UPT, UR15, 0x646e171e, URZ ;  /* 0x646e171e0f257890 */ /* 0x000fe4000fffe0ff */
[----:B------:R-:W-:-:S02]  /*0310*/  UIADD3 UR38, UPT, UPT, UR14, 0x5384540f, URZ ;  /* 0x5384540f0e267890 */ /* 0x000fc4000fffe0ff */
[----:B------:R-:W-:Y:S02]  /*0320*/  UIADD3 UR39, UPT, UPT, UR15, 0x1fd5c5a3, URZ ;  /* 0x1fd5c5a30f277890 */ /* 0x000fe4000fffe0ff */
[----:B------:R-:W-:Y:S02]  /*0330*/  UIADD3 UR40, UPT, UPT, UR14, -0xe443238, URZ ;  /* 0xf1bbcdc80e287890 */ /* 0x000fe4000fffe0ff */
[----:B------:R-:W-:Y:S02]  /*0340*/  UIADD3 UR41, UPT, UPT, UR15, -0x24c28bd8, URZ ;  /* 0xdb3d74280f297890 */ /* 0x000fe4000fffe0ff */
        /* <DEDUP_REMOVED lines=36> */
.L_x_3416:
        /* <DEDUP_REMOVED lines=30> */
.L_x_3417:
[----:B------:R-:W-:Y:S05]  /*0770*/  BSYNC.RECONVERGENT B0 ;  /* 0x0000000000007941 */ /* 0x000fea0003800200 */
.L_x_3415:
[----:B------:R-:W0:Y:S02]  /*0780*/  LDCU UR4, c[0x0][0x384] ;  /* 0x00007080ff0477ac */ /* 0x000e240008000800 */
[----:B0-----:R-:W-:-:S06]  /*0790*/  UISETP.GE.AND UP0, UPT, UR22, UR4, UPT ;  /* 0x000000041600728c */ /* 0x001fcc000bf06270 */
[----:B------:R-:W-:-:S13]  /*07a0*/  PLOP3.LUT P0, PT, PT, PT, UP0, 0x80, 0x8 ;  /* 0x000000000008781c */ /* 0x000fda0003f0f008 */
[----:B------:R-:W-:Y:S05]  /*07b0*/  @P0 EXIT ;  /* 0x000000000000094d */ /* 0x000fea0003800000 */
[----:B------:R-:W-:Y:S01]  /*07c0*/  IMAD.HI.U32 R5, R67, -0x326172a9, RZ ;  /* 0xcd9e8d5743057827 */ /* 0x000fe200078e00ff */
[----:B------:R-:W-:Y:S01]  /*07d0*/  LOP3.LUT R19, R0, 0x3, RZ, 0xc0, !PT ;  /* 0x0000000300137812 */ /* 0x000fe200078ec0ff */
[----:B------:R-:W0:Y:S02]  /*07e0*/  LDCU UR23, c[0x0][0x404] ;  /* 0x00008080ff1777ac */ /* 0x000e240008000800 */
[C---:B------:R-:W-:Y:S01]  /*07f0*/  IMAD.HI.U32 R6, R65.reuse, -0x2daee0ad, RZ ;  /* 0xd2511f5341067827 */ /* 0x040fe200078e00ff */
[----:B------:R-:W-:Y:S01]  /*0800*/  LOP3.LUT R5, R64, UR14, R5, 0x96, !PT ;  /* 0x0000000e40057c12 */ /* 0x000fe2000f8e9605 */
[----:B------:R-:W1:Y:S02]  /*0810*/  LDCU UR45, c[0x0][0x388] ;  /* 0x00007100ff2d77ac */ /* 0x000e640008000800 */
[----:B------:R-:W-:Y:S01]  /*0820*/  IMAD R10, R65, -0x2daee0ad, RZ ;  /* 0xd2511f53410a7824 */ /* 0x000fe200078e02ff */
[----:B------:R-:W-:Y:S01]  /*0830*/  LOP3.LUT R6, R6, UR15, RZ, 0x3c, !PT ;  /* 0x0000000f06067c12 */ /* 0x000fe2000f8e3cff */
[----:B------:R-:W-:Y:S01]  /*0840*/  IMAD.HI.U32 R9, R5, -0x2daee0ad, RZ ;  /* 0xd2511f5305097827 */ /* 0x000fe200078e00ff */
[----:B------:R-:W2:Y:S03]  /*0850*/  LDCU.U8 UR24, c[0x0][0x410] ;  /* 0x00008200ff1877ac */ /* 0x000ea60008000000 */
[----:B------:R-:W-:Y:S01]  /*0860*/  IMAD R8, R67, -0x326172a9, RZ ;  /* 0xcd9e8d5743087824 */ /* 0x000fe200078e02ff */
[----:B------:R-:W-:Y:S01]  /*0870*/  LOP3.LUT R9, R10, UR27, R9, 0x96, !PT ;  /* 0x0000001b0a097c12 */ /* 0x000fe2000f8e9609 */
[C---:B------:R-:W-:Y:S01]  /*0880*/  IMAD.HI.U32 R7, R6.reuse, -0x326172a9, RZ ;  /* 0xcd9e8d5706077827 */ /* 0x040fe200078e00ff */
[----:B------:R-:W3:Y:S03]  /*0890*/  LDCU UR25, c[0x0][0x400] ;  /* 0x00008000ff1977ac */ /* 0x000ee60008000800 */
[----:B------:R-:W-:Y:S01]  /*08a0*/  IMAD R11, R6, -0x326172a9, RZ ;  /* 0xcd9e8d57060b7824 */ /* 0x000fe200078e02ff */
[----:B------:R-:W-:Y:S01]  /*08b0*/  LOP3.LUT R7, R8, UR26, R7, 0x96, !PT ;  /* 0x0000001a08077c12 */ /* 0x000fe2000f8e9607 */
[----:B------:R-:W-:Y:S01]  /*08c0*/  IMAD.HI.U32 R6, R9, -0x326172a9, RZ ;  /* 0xcd9e8d5709067827 */ /* 0x000fe200078e00ff */
[----:B------:R-:W4:Y:S03]  /*08d0*/  LDCU.64 UR16, c[0x0][0x408] ;  /* 0x00008100ff1077ac */ /* 0x000f260008000a00 */
[----:B------:R-:W-:Y:S01]  /*08e0*/  IMAD R8, R5, -0x2daee0ad, RZ ;  /* 0xd2511f5305087824 */ /* 0x000fe200078e02ff */
[----:B------:R-:W-:Y:S01]  /*08f0*/  LOP3.LUT R6, R11, UR28, R6, 0x96, !PT ;  /* 0x0000001c0b067c12 */ /* 0x000fe2000f8e9606 */
[C---:B------:R-:W-:Y:S01]  /*0900*/  IMAD.HI.U32 R5, R7.reuse, -0x2daee0ad, RZ ;  /* 0xd2511f5307057827 */ /* 0x040fe200078e00ff */
[----:B------:R-:W0:Y:S03]  /*0910*/  LDCU.64 UR18, c[0x0][0x3a0] ;  /* 0x00007400ff1277ac */ /* 0x000e260008000a00 */
[----:B------:R-:W-:Y:S01]  /*0920*/  IMAD R11, R7, -0x2daee0ad, RZ ;  /* 0xd2511f53070b7824 */ /* 0x000fe200078e02ff */
[----:B------:R-:W-:Y:S01]  /*0930*/  LOP3.LUT R5, R8, UR29, R5, 0x96, !PT ;  /* 0x0000001d08057c12 */ /* 0x000fe2000f8e9605 */
[C---:B------:R-:W-:Y:S01]  /*0940*/  IMAD.HI.U32 R10, R6.reuse, -0x2daee0ad, RZ ;  /* 0xd2511f53060a7827 */ /* 0x040fe200078e00ff */
[----:B------:R-:W0:Y:S03]  /*0950*/  LDCU.128 UR8, c[0x0][0x3f0] ;  /* 0x00007e00ff0877ac */ /* 0x000e260008000c00 */
[----:B------:R-:W-:Y:S01]  /*0960*/  IMAD R8, R9, -0x326172a9, RZ ;  /* 0xcd9e8d5709087824 */ /* 0x000fe200078e02ff */
[----:B------:R-:W-:Y:S01]  /*0970*/  LOP3.LUT R10, R11, UR31, R10, 0x96, !PT ;  /* 0x0000001f0b0a7c12 */ /* 0x000fe2000f8e960a */
[C---:B------:R-:W-:Y:S01]  /*0980*/  IMAD.HI.U32 R7, R5.reuse, -0x326172a9, RZ ;  /* 0xcd9e8d5705077827 */ /* 0x040fe200078e00ff */
[----:B------:R-:W0:Y:S03]  /*0990*/  LDCU.64 UR20, c[0x0][0x380] ;  /* 0x00007000ff1477ac */ /* 0x000e260008000a00 */
[----:B------:R-:W-:Y:S01]  /*09a0*/  IMAD R9, R6, -0x2daee0ad, RZ ;  /* 0xd2511f5306097824 */ /* 0x000fe200078e02ff */
[----:B------:R-:W-:Y:S01]  /*09b0*/  LOP3.LUT R7, R8, UR30, R7, 0x96, !PT ;  /* 0x0000001e08077c12 */ /* 0x000fe2000f8e9607 */
[----:B------:R-:W-:Y:S01]  /*09c0*/  IMAD R8, R5, -0x326172a9, RZ ;  /* 0xcd9e8d5705087824 */ /* 0x000fe200078e02ff */
[----:B------:R-:W-:Y:S01]  /*09d0*/  UPLOP3.LUT UP1, UPT, UPT, UPT, UPT, 0x40, 0x4 ;  /* 0x000000000004789c */ /* 0x000fe20003f2e870 */
[----:B------:R-:W-:-:S04]  /*09e0*/  IMAD.HI.U32 R5, R10, -0x326172a9, RZ ;  /* 0xcd9e8d570a057827 */ /* 0x000fc800078e00ff */
[----:B------:R-:W-:Y:S01]  /*09f0*/  IMAD.HI.U32 R6, R7, -0x2daee0ad, RZ ;  /* 0xd2511f5307067827 */ /* 0x000fe200078e00ff */
[----:B------:R-:W-:-:S03]  /*0a00*/  LOP3.LUT R5, R8, UR32, R5, 0x96, !PT ;  /* 0x0000002008057c12 */ /* 0x000fc6000f8e9605 */
        /* <DEDUP_REMOVED lines=12> */
[----:B------:R-:W-:Y:S01]  /*0ad0*/  IMAD.HI.U32 R9, R6, -0x2daee0ad, RZ ;  /* 0xd2511f5306097827 */ /* 0x000fe200078e00ff */
[----:B------:R-:W-:-:S03]  /*0ae0*/  LOP3.LUT R5, R10, UR37, R5, 0x96, !PT ;  /* 0x000000250a057c12 */ /* 0x000fc6000f8e9605 */
[----:B------:R-:W-:Y:S02]  /*0af0*/  IMAD R10, R7, -0x2daee0ad, RZ ;  /* 0xd2511f53070a7824 */ /* 0x000fe400078e02ff */
[----:B------:R-:W-:Y:S02]  /*0b00*/  IMAD R8, R8, -0x326172a9, RZ ;  /* 0xcd9e8d5708087824 */ /* 0x000fe400078e02ff */
[C---:B------:R-:W-:Y:S01]  /*0b10*/  IMAD.HI.U32 R7, R5.reuse, -0x326172a9, RZ ;  /* 0xcd9e8d5705077827 */ /* 0x040fe200078e00ff */
[----:B------:R-:W-:Y:S02]  /*0b20*/  LOP3.LUT R9, R10, UR39, R9, 0x96, !PT ;  /* 0x000000270a097c12 */ /* 0x000fe4000f8e9609 */
[C---:B------:R-:W-:Y:S01]  /*0b30*/  LOP3.LUT R10, R4.reuse, 0x7f, RZ, 0xc0, !PT ;  /* 0x0000007f040a7812 */ /* 0x040fe200078ec0ff */
[----:B------:R-:W-:Y:S01]  /*0b40*/  IMAD.SHL.U32 R4, R4, 0x2, RZ ;  /* 0x0000000204047824 */ /* 0x000fe200078e00ff */
[----:B------:R-:W-:Y:S01]  /*0b50*/  LOP3.LUT R7, R8, UR38, R7, 0x96, !PT ;  /* 0x0000002608077c12 */ /* 0x000fe2000f8e9607 */
[----:B------:R-:W-:Y:S01]  /*0b60*/  IMAD R8, R5, -0x326172a9, RZ ;  /* 0xcd9e8d5705087824 */ /* 0x000fe200078e02ff */
[----:B------:R-:W-:Y:S01]  /*0b70*/  VIADDMNMX R12, R10, -R2, RZ, !PT ;  /* 0x800000020a0c7246 */ /* 0x000fe200078001ff */
[----:B------:R-:W-:Y:S01]  /*0b80*/  IMAD.HI.U32 R5, R9, -0x326172a9, RZ ;  /* 0xcd9e8d5709057827 */ /* 0x000fe200078e00ff */
[----:B------:R-:W-:-:S02]  /*0b90*/  LOP3.LUT R23, R4, 0xffffff00, RZ, 0xc0, !PT ;  /* 0xffffff0004177812 */ /* 0x000fc400078ec0ff */
[----:B------:R-:W-:Y:S01]  /*0ba0*/  VIMNMX R12, PT, PT, R12, 0x20, PT ;  /* 0x000000200c0c7848 */ /* 0x000fe20003fe0100 */
[----:B------:R-:W-:Y:S01]  /*0bb0*/  IMAD R11, R6, -0x2daee0ad, RZ ;  /* 0xd2511f53060b7824 */ /* 0x000fe200078e02ff */
[----:B------:R-:W-:Y:S01]  /*0bc0*/  LOP3.LUT R5, R8, UR40, R5, 0x96, !PT ;  /* 0x0000002808057c12 */ /* 0x000fe2000f8e9605 */
[----:B------:R-:W-:Y:S01]  /*0bd0*/  IMAD.HI.U32 R2, R7, -0x2daee0ad, RZ ;  /* 0xd2511f5307027827 */ /* 0x000fe200078e00ff */
[----:B------:R-:W-:-:S03]  /*0be0*/  LEA R12, R12, R23, 0x3 ;  /* 0x000000170c0c7211 */ /* 0x000fc600078e18ff */
[----:B------:R-:W-:Y:S01]  /*0bf0*/  IMAD R3, R3, -0x20, R10 ;  /* 0xffffffe003037824 */ /* 0x000fe200078e020a */
[----:B------:R-:W-:Y:S01]  /*0c00*/  I2FP.F32.U32 R12, R12 ;  /* 0x0000000c000c7245 */ /* 0x000fe20000201000 */
[----:B------:R-:W-:Y:S01]  /*0c10*/  IMAD R6, R9, -0x326172a9, RZ ;  /* 0xcd9e8d5709067824 */ /* 0x000fe200078e02ff */
[----:B------:R-:W-:Y:S01]  /*0c20*/  LOP3.LUT R2, R11, UR41, R2, 0x96, !PT ;  /* 0x000000290b027c12 */ /* 0x000fe2000f8e9602 */
[----:B------:R-:W-:Y:S01]  /*0c30*/  IMAD R7, R7, -0x2daee0ad, RZ ;  /* 0xd2511f5307077824 */ /* 0x000fe200078e02ff */
[----:B------:R0:W0:Y:S01]  /*0c40*/  MUFU.RCP R20, R12 ;  /* 0x0000000c00147308 */ /* 0x0000220000001000 */
[----:B------:R-:W-:Y:S01]  /*0c50*/  VIMNMX R3, PT, PT, RZ, R3, !PT ;  /* 0x00000003ff037248 */ /* 0x000fe20007fe0100 */
[----:B------:R-:W-:-:S03]  /*0c60*/  IMAD.HI.U32 R22, R5, -0x2daee0ad, RZ ;  /* 0xd2511f5305167827 */ /* 0x000fc600078e00ff */
[----:B------:R-:W-:Y:S01]  /*0c70*/  VIMNMX R4, PT, PT, R3, 0x20, PT ;  /* 0x0000002003047848 */ /* 0x000fe20003fe0100 */
[----:B------:R-:W-:Y:S01]  /*0c80*/  IMAD.HI.U32 R21, R2, -0x326172a9, RZ ;  /* 0xcd9e8d5702157827 */ /* 0x000fe200078e00ff */
[----:B------:R-:W-:-:S03]  /*0c90*/  LOP3.LUT R22, R7, UR43, R22, 0x96, !PT ;  /* 0x0000002b07167c12 */ /* 0x000fc6000f8e9616 */
[----:B------:R-:W-:Y:S01]  /*0ca0*/  IMAD R23, R4, 0x8, R23 ;  /* 0x0000000804177824 */ /* 0x000fe200078e0217 */
[----:B------:R-:W-:Y:S01]  /*0cb0*/  LOP3.LUT R21, R6, UR42, R21, 0x96, !PT ;  /* 0x0000002a06157c12 */ /* 0x000fe2000f8e9615 */
[----:B------:R-:W-:Y:S02]  /*0cc0*/  IMAD.MOV.U32 R18, RZ, RZ, RZ ;  /* 0x000000ffff127224 */ /* 0x000fe400078e00ff */
[----:B------:R-:W-:Y:S02]  /*0cd0*/  IMAD R68, R5, -0x2daee0ad, RZ ;  /* 0xd2511f5305447824 */ /* 0x000fe400078e02ff */
[----:B-1234-:R-:W-:-:S07]  /*0ce0*/  IMAD R16, R2, -0x326172a9, RZ ;  /* 0xcd9e8d5702107824 */ /* 0x01efce00078e02ff */
.L_x_3833:
[----:B0-----:R-:W-:-:S06]  /*0cf0*/  UIMAD.WIDE UR4, UR22, 0x4, UR8 ;  /* 0x00000004160478a5 */ /* 0x001fcc000f8e0208 */
[----:B-1234-:R-:W-:Y:S01]  /*0d00*/  MOV R62, UR4 ;  /* 0x00000004003e7c02 */ /* 0x01efe20008000f00 */
[----:B------:R-:W-:-:S05]  /*0d10*/  IMAD.U32 R63, RZ, RZ, UR5 ;  /* 0x00000005ff3f7e24 */ /* 0x000fca000f8e00ff */
[----:B------:R-:W2:Y:S01]  /*0d20*/  LDG.E R62, desc[UR12][R62.64] ;  /* 0x0000000c3e3e7981 */ /* 0x000ea2000c1e1900 */
[----:B------:R-:W-:-:S06]  /*0d30*/  UIMAD.WIDE UR4, UR22, 0x4, UR10 ;  /* 0x00000004160478a5 */ /* 0x000fcc000f8e020a */
[----:B------:R-:W-:Y:S01]  /*0d40*/  IMAD.U32 R60, RZ, RZ, UR4 ;  /* 0x00000004ff3c7e24 */ /* 0x000fe2000f8e00ff */
        /* <DEDUP_REMOVED lines=17> */
[----:B------:R-:W-:Y:S02]  /*0e60*/  MOV R61, UR5 ;  /* 0x00000005003d7c02 */ /* 0x000fe40008000f00 */
[----:B------:R-:W-:Y:S02]  /*0e70*/  IMAD.U32 R63, RZ, RZ, UR7 ;  /* 0x00000007ff3f7e24 */ /* 0x000fe4000f8e00ff */
[----:B0-----:R-:W-:-:S03]  /*0e80*/  LEA.HI.SX32 R74, R61, R70, 0x1d ;  /* 0x000000463d4a7211 */ /* 0x001fc600078feaff */
        /* <DEDUP_REMOVED lines=8> */
.L_x_3420:
[----:B------:R-:W-:Y:S05]  /*0f10*/  BRA.U !UP0, `(.L_x_3421) ;  /* 0x0000002d08607547 */ /* 0x000fea000b800000 */
[----:B------:R-:W0:Y:S02]  /*0f20*/  LDC.64 R60, c[0x0][0x3a0] ;  /* 0x0000e800ff3c7b82 */ /* 0x000e240000000a00 */
[----:B0-----:R-:W-:-:S06]  /*0f30*/  IMAD.WIDE.U32 R60, R74, 0x10, R60 ;  /* 0x000000104a3c7825 */ /* 0x001fcc00078e003c */
[----:B------:R-:W2:Y:S01]  /*0f40*/  LDG.E.128 R60, desc[UR12][R60.64] ;  /* 0x0000000c3c3c7981 */ /* 0x000ea2000c1e1d00 */
[----:B------:R-:W-:-:S13]  /*0f50*/  ISETP.LT.AND P1, PT, RZ, UR44, PT ;  /* 0x0000002cff007c0c */ /* 0x000fda000bf21270 */
[----:B------:R-:W-:Y:S02]  /*0f60*/  @!P1 IMAD.MOV.U32 R69, RZ, RZ, R19 ;  /* 0x000000ffff459224 */ /* 0x000fe400078e0013 */
[----:B------:R-:W-:Y:S02]  /*0f70*/  @!P1 IMAD.MOV.U32 R76, RZ, RZ, R68 ;  /* 0x000000ffff4c9224 */ /* 0x000fe400078e0044 */
[----:B--2---:R-:W-:Y:S01]  /*0f80*/  @!P1 HADD2.F32 R17, -RZ, R60.H0_H0 ;  /* 0x2000003cff119230 */ /* 0x004fe20000004100 */
        /* <DEDUP_REMOVED lines=17> */
.L_x_3425:
        /* <DEDUP_REMOVED lines=13> */
.L_x_3427:
[----:B------:R-:W-:Y:S05]  /*1170*/  BSYNC.RECONVERGENT B2 ;  /* 0x0000000000027941 */ /* 0x000fea0003800200 */
.L_x_3426:
        /* <DEDUP_REMOVED lines=42> */
.L_x_3424:
[----:B------:R-:W-:Y:S05]  /*1420*/  BSYNC.RECONVERGENT B1 ;  /* 0x0000000000017941 */ /* 0x000fea0003800200 */
.L_x_3423:
[----:B------:R-:W-:Y:S01]  /*1430*/  I2FP.F32.U32 R14, R14 ;  /* 0x0000000e000e7245 */ /* 0x000fe20000201000 */
[----:B-----5:R-:W-:Y:S02]  /*1440*/  HADD2.F32 R15, -RZ, R24.H0_H0 ;  /* 0x20000018ff0f7230 */ /* 0x020fe40000004100 */
[----:B------:R-:W-:Y:S02]  /*1450*/  IMAD.MOV.U32 R17, RZ, RZ, 0x2f800000 ;  /* 0x2f800000ff117424 */ /* 0x000fe400078e00ff */
[----:B------:R-:W-:Y:S02]  /*1460*/  HADD2.F32 R68, -RZ, R60.H0_H0 ;  /* 0x2000003cff447230 */ /* 0x000fe40000004100 */
[----:B------:R-:W-:Y:S01]  /*1470*/  FMUL.FTZ R15, R15, UR17 ;  /* 0x000000110f0f7c20 */ /* 0x000fe20008410000 */
[----:B------:R-:W-:-:S03]  /*1480*/  FFMA.FTZ R14, R14, R17, 1.1641532182693481445e-10 ;  /* 0x2f0000000e0e7423 */ /* 0x000fc60000010011 */
[----:B------:R-:W-:Y:S02]  /*1490*/  FMUL.FTZ R15, R15, UR16 ;  /* 0x000000100f0f7c20 */ /* 0x000fe40008410000 */
[----:B------:R-:W-:-:S04]  /*14a0*/  FSETP.GTU.FTZ.AND P2, PT, R14, UR23, PT ;  /* 0x000000170e007c0b */ /* 0x000fc8000bf5c000 */
[----:B------:R-:W-:Y:S02]  /*14b0*/  FSEL R15, R15, RZ, !P2 ;  /* 0x000000ff0f0f7208 */ /* 0x000fe40005000000 */
[----:B------:R-:W-:-:S03]  /*14c0*/  SEL R14, RZ, 0x1, P2 ;  /* 0x00000001ff0e7807 */ /* 0x000fc60001000000 */
[----:B------:R-:W-:-:S07]  /*14d0*/  FADD.FTZ R17, R68, R15 ;  /* 0x0000000f44117221 */ /* 0x000fce0000010000 */
.L_x_3422:
[----:B------:R-:W-:Y:S01]  /*14e0*/  F2FP.F16.F32.PACK_AB R68, RZ, R17 ;  /* 0x00000011ff44723e */ /* 0x000fe200000000ff */
[----:B------:R-:W-:Y:S01]  /*14f0*/  @!P1 HADD2.F32 R15, -RZ, R60.H1_H1 ;  /* 0x3000003cff0f9230 */ /* 0x000fe20000004100 */
        /* <DEDUP_REMOVED lines=19> */
.L_x_3431:
        /* <DEDUP_REMOVED lines=13> */
.L_x_3433:
[----:B------:R-:W-:Y:S05]  /*1700*/  BSYNC.RECONVERGENT B2 ;  /* 0x0000000000027941 */ /* 0x000fea0003800200 */
.L_x_3432:
        /* <DEDUP_REMOVED lines=43> */
.L_x_3430:
[----:B------:R-:W-:Y:S05]  /*19c0*/  BSYNC.RECONVERGENT B1 ;  /* 0x0000000000017941 */ /* 0x000fea0003800200 */
.L_x_3429:
[----:B------:R-:W-:Y:S01]  /*19d0*/  HFMA2 R69, -RZ, RZ, 0.1171875, 0 ;  /* 0x2f800000ff457431 */ /* 0x000fe200000001ff */
[----:B------:R-:W-:Y:S01]  /*19e0*/  I2FP.F32.U32 R12, R12 ;  /* 0x0000000c000c7245 */ /* 0x000fe20000201000 */
[----:B-----5:R-:W-:Y:S02]  /*19f0*/  HADD2.F32 R15, -RZ, R24.H1_H1 ;  /* 0x30000018ff0f7230 */ /* 0x020fe40000004100 */
[----:B------:R-:W-:-:S03]  /*1a00*/  HADD2.F32 R60, -RZ, R60.H1_H1 ;  /* 0x3000003cff3c7230 */ /* 0x000fc60000004100 */
[----:B------:R-:W-:Y:S01]  /*1a10*/  FMUL.FTZ R15, R15, UR17 ;  /* 0x000000110f0f7c20 */ /* 0x000fe20008410000 */
[----:B------:R-:W-:-:S03]  /*1a20*/  FFMA.FTZ R12, R12, R69, 1.1641532182693481445e-10 ;  /* 0x2f0000000c0c7423 */ /* 0x000fc60000010045 */
[----:B------:R-:W-:Y:S02]  /*1a30*/  FMUL.FTZ R15, R15, UR16 ;  /* 0x000000100f0f7c20 */ /* 0x000fe40008410000 */
[----:B------:R-:W-:-:S04]  /*1a40*/  FSETP.GTU.FTZ.AND P2, PT, R12, UR23, PT ;  /* 0x000000170c007c0b */ /* 0x000fc8000bf5c000 */
[----:B------:R-:W-:Y:S02]  /*1a50*/  FSEL R15, R15, RZ, !P2 ;  /* 0x000000ff0f0f7208 */ /* 0x000fe40005000000 */
[----:B------:R-:W-:-:S03]  /*1a60*/  SEL R12, RZ, 0x1, P2 ;  /* 0x00000001ff0c7807 */ /* 0x000fc60001000000 */
[----:B------:R-:W-:-:S07]  /*1a70*/  FADD.FTZ R15, R60, R15 ;  /* 0x0000000f3c0f7221 */ /* 0x000fce0000010000 */
.L_x_3428:
[----:B------:R-:W-:Y:S01]  /*1a80*/  F2FP.F16.F32.PACK_AB R76, RZ, R15 ;  /* 0x0000000fff4c723e */ /* 0x000fe200000000ff */
[----:B------:R-:W-:Y:S02]  /*1a90*/  @!P1 HADD2.F32 R69, -RZ, R61.H0_H0 ;  /* 0x2000003dff459230 */ /* 0x000fe40000004100 */
[----:B------:R-:W-:Y:S02]  /*1aa0*/  @!P1 IMAD.MOV.U32 R82, RZ, RZ, R19 ;  /* 0x000000ffff529224 */ /* 0x000fe400078e0013 */
        /* <DEDUP_REMOVED lines=18> */
.L_x_3437:
        /* <DEDUP_REMOVED lines=13> */
.L_x_3439:
[----:B------:R-:W-:Y:S05]  /*1ca0*/  BSYNC.RECONVERGENT B2 ;  /* 0x0000000000027941 */ /* 0x000fea0003800200 */
.L_x_3438:
        /* <DEDUP_REMOVED lines=43> */
.L_x_3436:
[----:B------:R-:W-:Y:S05]  /*1f60*/  BSYNC.RECONVERGENT B1 ;  /* 0x0000000000017941 */ /* 0x000fea0003800200 */
.L_x_3435:
        /* <DEDUP_REMOVED lines=11> */
.L_x_3434:
        /* <DEDUP_REMOVED lines=21> */
.L_x_3443:
        /* <DEDUP_REMOVED lines=13> */
.L_x_3445:
[----:B------:R-:W-:Y:S05]  /*2240*/  BSYNC.RECONVERGENT B2 ;  /* 0x0000000000027941 */ /* 0x000fea0003800200 */
.L_x_3444:
        /* <DEDUP_REMOVED lines=43> */
.L_x_3442:
[----:B------:R-:W-:Y:S05]  /*2500*/  BSYNC.RECONVERGENT B1 ;  /* 0x0000000000017941 */ /* 0x000fea0003800200 */
.L_x_3441:
[----:B------:R-:W-:Y:S01]  /*2510*/  I2FP.F32.U32 R8, R8 ;  /* 0x0000000800087245 */ /* 0x000fe20000201000 */
[----:B-----5:R-:W-:Y:S02]  /*2520*/  HADD2.F32 R60, -RZ, R25.H1_H1 ;  /* 0x30000019ff3c7230 */ /* 0x020fe40000004100 */
[----:B------:R-:W-:Y:S02]  /*2530*/  IMAD.MOV.U32 R71, RZ, RZ, 0x2f800000 ;  /* 0x2f800000ff477424 */ /* 0x000fe400078e00ff */
[----:B------:R-:W-:Y:S02]  /*2540*/  HADD2.F32 R61, -RZ, R61.H1_H1 ;  /* 0x3000003dff3d7230 */ /* 0x000fe40000004100 */
[----:B------:R-:W-:Y:S01]  /*2550*/  FMUL.FTZ R60, R60, UR17 ;  /* 0x000000113c3c7c20 */ /* 0x000fe20008410000 */
[----:B------:R-:W-:-:S03]  /*2560*/  FFMA.FTZ R8, R8, R71, 1.1641532182693481445e-10 ;  /* 0x2f00000008087423 */ /* 0x000fc60000010047 */
[----:B------:R-:W-:Y:S02]  /*2570*/  FMUL.FTZ R60, R60, UR16 ;  /* 0x000000103c3c7c20 */ /* 0x000fe40008410000 */
[----:B------:R-:W-:-:S04]  /*2580*/  FSETP.GTU.FTZ.AND P2, PT, R8, UR23, PT ;  /* 0x0000001708007c0b */ /* 0x000fc8000bf5c000 */
[----:B------:R-:W-:Y:S02]  /*2590*/  FSEL R60, R60, RZ, !P2 ;  /* 0x000000ff3c3c7208 */ /* 0x000fe40005000000 */
[----:B------:R-:W-:-:S03]  /*25a0*/  SEL R8, RZ, 0x1, P2 ;  /* 0x00000001ff087807 */ /* 0x000fc60001000000 */
[----:B------:R-:W-:-:S07]  /*25b0*/  FADD.FTZ R71, R61, R60 ;  /* 0x0000003c3d477221 */ /* 0x000fce0000010000 */
.L_x_3440:
[----:B------:R-:W-:Y:S01]  /*25c0*/  F2FP.F16.F32.PACK_AB R82, RZ, R71 ;  /* 0x00000047ff52723e */ /* 0x000fe200000000ff */
[----:B------:R-:W-:Y:S01]  /*25d0*/  @!P1 HADD2.F32 R85, -RZ, R62.H0_H0 ;  /* 0x2000003eff559230 */ /* 0x000fe20000004100 */
        /* <DEDUP_REMOVED lines=19> */
.L_x_3449:
        /* <DEDUP_REMOVED lines=13> */
.L_x_3451:
[----:B------:R-:W-:Y:S05]  /*27e0*/  BSYNC.RECONVERGENT B2 ;  /* 0x0000000000027941 */ /* 0x000fea0003800200 */
.L_x_3450:
        /* <DEDUP_REMOVED lines=43> */
.L_x_3448:
[----:B------:R-:W-:Y:S05]  /*2aa0*/  BSYNC.RECONVERGENT B1 ;  /* 0x0000000000017941 */ /* 0x000fea0003800200 */
.L_x_3447:
[----:B------:R-:W-:Y:S01]  /*2ab0*/  HFMA2 R61, -RZ, RZ, 0.1171875, 0 ;  /* 0x2f800000ff3d7431 */ /* 0x000fe200000001ff */
[----:B------:R-:W-:Y:S01]  /*2ac0*/  I2FP.F32.U32 R6, R6 ;  /* 0x0000000600067245 */ /* 0x000fe20000201000 */
[----:B-----5:R-:W-:Y:S02]  /*2ad0*/  HADD2.F32 R19, -RZ, R26.H0_H0 ;  /* 0x2000001aff137230 */ /* 0x020fe40000004100 */
[----:B------:R-:W-:-:S03]  /*2ae0*/  HADD2.F32 R80, -RZ, R62.H0_H0 ;  /* 0x2000003eff507230 */ /* 0x000fc60000004100 */
[----:B------:R-:W-:Y:S01]  /*2af0*/  FMUL.FTZ R19, R19, UR17 ;  /* 0x0000001113137c20 */ /* 0x000fe20008410000 */
[----:B------:R-:W-:-:S03]  /*2b00*/  FFMA.FTZ R6, R6, R61, 1.1641532182693481445e-10 ;  /* 0x2f00000006067423 */ /* 0x000fc6000001003d */
[----:B------:R-:W-:Y:S02]  /*2b10*/  FMUL.FTZ R19, R19, UR16 ;  /* 0x0000001013137c20 */ /* 0x000fe40008410000 */
[----:B------:R-:W-:-:S04]  /*2b20*/  FSETP.GTU.FTZ.AND P2, PT, R6, UR23, PT ;  /* 0x0000001706007c0b */ /* 0x000fc8000bf5c000 */
[----:B------:R-:W-:Y:S02]  /*2b30*/  FSEL R19, R19, RZ, !P2 ;  /* 0x000000ff13137208 */ /* 0x000fe40005000000 */
[----:B------:R-:W-:-:S03]  /*2b40*/  SEL R6, RZ, 0x1, P2 ;  /* 0x00000001ff067807 */ /* 0x000fc60001000000 */
[----:B------:R-:W-:-:S07]  /*2b50*/  FADD.FTZ R85, R80, R19 ;  /* 0x0000001350557221 */ /* 0x000fce0000010000 */
.L_x_3446:
[----:B------:R-:W-:Y:S01]  /*2b60*/  F2FP.F16.F32.PACK_AB R84, RZ, R85 ;  /* 0x00000055ff54723e */ /* 0x000fe200000000ff */
[----:B------:R-:W-:Y:S02]  /*2b70*/  @!P1 HADD2.F32 R87, -RZ, R62.H1_H1 ;  /* 0x3000003eff579230 */ /* 0x000fe40000004100 */
        /* <DEDUP_REMOVED lines=19> */
.L_x_3455:
        /* <DEDUP_REMOVED lines=13> */
.L_x_3457:
[----:B------:R-:W-:Y:S05]  /*2d80*/  BSYNC.RECONVERGENT B2 ;  /* 0x0000000000027941 */ /* 0x000fea0003800200 */
.L_x_3456:
        /* <DEDUP_REMOVED lines=43> */
.L_x_3454:
[----:B------:R-:W-:Y:S05]  /*3040*/  BSYNC.RECONVERGENT B1 ;  /* 0x0000000000017941 */ /* 0x000fea0003800200 */
.L_x_3453:
        /* <DEDUP_REMOVED lines=11> */
.L_x_3452:
        /* <DEDUP_REMOVED lines=21> */
.L_x_3461:
        /* <DEDUP_REMOVED lines=13> */
.L_x_3463:
[----:B------:R-:W-:Y:S05]  /*3320*/  BSYNC.RECONVERGENT B2 ;  /* 0x0000000000027941 */ /* 0x000fea0003800200 */
.L_x_3462:
        /* <DEDUP_REMOVED lines=43> */
.L_x_3460:
[----:B------:R-:W-:Y:S05]  /*35e0*/  BSYNC.RECONVERGENT B1 ;  /* 0x0000000000017941 */ /* 0x000fea0003800200 */
.L_x_3459:
        /* <DEDUP_REMOVED lines=11> */
.L_x_3458:
        /* <DEDUP_REMOVED lines=21> */
.L_x_3467:
        /* <DEDUP_REMOVED lines=13> */
.L_x_3469:
[----:B------:R-:W-:Y:S05]  /*38c0*/  BSYNC.RECONVERGENT B2 ;  /* 0x0000000000027941 */ /* 0x000fea0003800200 */
.L_x_3468:
        /* <DEDUP_REMOVED lines=43> */
.L_x_3466:
[----:B------:R-:W-:Y:S05]  /*3b80*/  BSYNC.RECONVERGENT B1 ;  /* 0x0000000000017941 */ /* 0x000fea0003800200 */
.L_x_3465:
        /* <DEDUP_REMOVED lines=11> */
.L_x_3464:
[----:B------:R-:W-:Y:S02]  /*3c40*/  F2FP.F16.F32.PACK_AB R63, RZ, R103 ;  /* 0x00000067ff3f723e */ /* 0x000fe400000000ff */
[----:B------:R-:W-:Y:S02]  /*3c50*/  PRMT R62, R84, 0x5410, R62 ;  /* 0x00005410543e7816 */ /* 0x000fe4000000003e */
[----:B------:R-:W-:Y:S02]  /*3c60*/  PRMT R61, R78, 0x5410, R82 ;  /* 0x000054104e3d7816 */ /* 0x000fe40000000052 */
[----:B------:R-:W-:Y:S02]  /*3c70*/  PRMT R60, R68, 0x5410, R76 ;  /* 0x00005410443c7816 */ /* 0x000fe4000000004c */
[----:B------:R-:W-:Y:S01]  /*3c80*/  PRMT R63, R80, 0x5410, R63 ;  /* 0x00005410503f7816 */ /* 0x000fe2000000003f */
[----:B------:R-:W-:Y:S06]  /*3c90*/  BRA `(.L_x_3470) ;  /* 0x00000028009c7947 */ /* 0x000fec0003800000 */
.L_x_3421:
        /* <DEDUP_REMOVED lines=20> */
.L_x_3474:
        /* <DEDUP_REMOVED lines=13> */
.L_x_3476:
[----:B------:R-:W-:Y:S05]  /*3eb0*/  BSYNC.RECONVERGENT B2 ;  /* 0x0000000000027941 */ /* 0x000fea0003800200 */
.L_x_3475:
        /* <DEDUP_REMOVED lines=42> */
.L_x_3473:
[----:B------:R-:W-:Y:S05]  /*4160*/  BSYNC.RECONVERGENT B1 ;  /* 0x0000000000017941 */ /* 0x000fea0003800200 */
.L_x_3472:
[----:B------:R-:W-:Y:S01]  /*4170*/  I2FP.F32.U32 R14, R14 ;  /* 0x0000000e000e7245 */ /* 0x000fe20000201000 */
[----:B-----5:R-:W-:Y:S02]  /*4180*/  HADD2.F32 R17, -RZ, R24.H0_H0 ;  /* 0x20000018ff117230 */ /* 0x020fe40000004100 */
[----:B------:R-:W-:-:S03]  /*4190*/  IMAD.MOV.U32 R15, RZ, RZ, 0x2f800000 ;  /* 0x2f800000ff0f7424 */ /* 0x000fc600078e00ff */
[----:B------:R-:W-:Y:S01]  /*41a0*/  FMUL.FTZ R17, R17, UR17 ;  /* 0x0000001111117c20 */ /* 0x000fe20008410000 */
[----:B------:R-:W-:-:S03]  /*41b0*/  FFMA.FTZ R14, R14, R15, 1.1641532182693481445e-10 ;  /* 0x2f0000000e0e7423 */ /* 0x000fc6000001000f */
[----:B------:R-:W-:Y:S02]  /*41c0*/  FMUL.FTZ R17, R17, UR16 ;  /* 0x0000001011117c20 */ /* 0x000fe40008410000 */
[----:B------:R-:W-:-:S04]  /*41d0*/  FSETP.GTU.FTZ.AND P1, PT, R14, UR23, PT ;  /* 0x000000170e007c0b */ /* 0x000fc8000bf3c000 */
[----:B------:R-:W-:Y:S02]  /*41e0*/  SEL R14, RZ, 0x1, P1 ;  /* 0x00000001ff0e7807 */ /* 0x000fe40000800000 */
[----:B------:R-:W-:-:S07]  /*41f0*/  FSEL R17, R17, RZ, !P1 ;  /* 0x000000ff11117208 */ /* 0x000fce0004800000 */
.L_x_3471:
[----:B------:R-:W-:Y:S01]  /*4200*/  HFMA2 R15, -RZ, RZ, 0, 0 ;  /* 0x00000000ff0f7431 */ /* 0x000fe200000001ff */
[----:B------:R-:W-:Y:S01]  /*4210*/  F2FP.F16.F32.PACK_AB R78, RZ, R17 ;  /* 0x00000011ff4e723e */ /* 0x000fe200000000ff */
[----:B------:R-:W-:Y:S01]  /*4220*/  IMAD.MOV.U32 R19, RZ, RZ, R60 ;  /* 0x000000ffff137224 */ /* 0x000fe200078e003c */
        /* <DEDUP_REMOVED lines=14> */
.L_x_3480:
        /* <DEDUP_REMOVED lines=13> */
.L_x_3482:
[----:B------:R-:W-:Y:S05]  /*43e0*/  BSYNC.RECONVERGENT B2 ;  /* 0x0000000000027941 */ /* 0x000fea0003800200 */
.L_x_3481:
        /* <DEDUP_REMOVED lines=43> */
.L_x_3479:
[----:B------:R-:W-:Y:S05]  /*46a0*/  BSYNC.RECONVERGENT B1 ;  /* 0x0000000000017941 */ /* 0x000fea0003800200 */
.L_x_3478:
[----:B------:R-:W-:Y:S01]  /*46b0*/  I2FP.F32.U32 R12, R12 ;  /* 0x0000000c000c7245 */ /* 0x000fe20000201000 */
[----:B-----5:R-:W-:Y:S02]  /*46c0*/  HADD2.F32 R60, -RZ, R24.H1_H1 ;  /* 0x30000018ff3c7230 */ /* 0x020fe40000004100 */
[----:B------:R-:W-:-:S03]  /*46d0*/  IMAD.MOV.U32 R15, RZ, RZ, 0x2f800000 ;  /* 0x2f800000ff0f7424 */ /* 0x000fc600078e00ff */
[----:B------:R-:W-:Y:S01]  /*46e0*/  FMUL.FTZ R60, R60, UR17 ;  /* 0x000000113c3c7c20 */ /* 0x000fe20008410000 */
[----:B------:R-:W-:-:S03]  /*46f0*/  FFMA.FTZ R12, R12, R15, 1.1641532182693481445e-10 ;  /* 0x2f0000000c0c7423 */ /* 0x000fc6000001000f */
[----:B------:R-:W-:Y:S02]  /*4700*/  FMUL.FTZ R60, R60, UR16 ;  /* 0x000000103c3c7c20 */ /* 0x000fe40008410000 */
[----:B------:R-:W-:-:S04]  /*4710*/  FSETP.GTU.FTZ.AND P1, PT, R12, UR23, PT ;  /* 0x000000170c007c0b */ /* 0x000fc8000bf3c000 */
[----:B------:R-:W-:Y:S02]  /*4720*/  SEL R12, RZ, 0x1, P1 ;  /* 0x00000001ff0c7807 */ /* 0x000fe40000800000 */
[----:B------:R-:W-:-:S07]  /*4730*/  FSEL R15, R60, RZ, !P1 ;  /* 0x000000ff3c0f7208 */ /* 0x000fce0004800000 */
.L_x_3477:
[----:B------:R-:W-:Y:S01]  /*4740*/  F2FP.F16.F32.PACK_AB R76, RZ, R15 ;  /* 0x0000000fff4c723e */ /* 0x000fe200000000ff */
        /* <DEDUP_REMOVED lines=16> */
.L_x_3486:
        /* <DEDUP_REMOVED lines=13> */
.L_x_3488:
[----:B------:R-:W-:Y:S05]  /*4920*/  BSYNC.RECONVERGENT B2 ;  /* 0x0000000000027941 */ /* 0x000fea0003800200 */
.L_x_3487:
        /* <DEDUP_REMOVED lines=43> */
.L_x_3485:
[----:B------:R-:W-:Y:S05]  /*4be0*/  BSYNC.RECONVERGENT B1 ;  /* 0x0000000000017941 */ /* 0x000fea0003800200 */
.L_x_3484:
[----:B------:R-:W-:Y:S01]  /*4bf0*/  HFMA2 R19, -RZ, RZ, 0.1171875, 0 ;  /* 0x2f800000ff137431 */ /* 0x000fe200000001ff */
[----:B------:R-:W-:Y:S01]  /*4c00*/  I2FP.F32.U32 R10, R10 ;  /* 0x0000000a000a7245 */ /* 0x000fe20000201000 */
[----:B-----5:R-:W-:-:S05]  /*4c10*/  HADD2.F32 R61, -RZ, R25.H0_H0 ;  /* 0x20000019ff3d7230 */ /* 0x020fca0000004100 */
[----:B------:R-:W-:Y:S01]  /*4c20*/  FMUL.FTZ R61, R61, UR17 ;  /* 0x000000113d3d7c20 */ /* 0x000fe20008410000 */
[----:B------:R-:W-:-:S03]  /*4c30*/  FFMA.FTZ R10, R10, R19, 1.1641532182693481445e-10 ;  /* 0x2f0000000a0a7423 */ /* 0x000fc60000010013 */
[----:B------:R-:W-:Y:S02]  /*4c40*/  FMUL.FTZ R61, R61, UR16 ;  /* 0x000000103d3d7c20 */ /* 0x000fe40008410000 */
[----:B------:R-:W-:-:S04]  /*4c50*/  FSETP.GTU.FTZ.AND P1, PT, R10, UR23, PT ;  /* 0x000000170a007c0b */ /* 0x000fc8000bf3c000 */
[----:B------:R-:W-:Y:S02]  /*4c60*/  SEL R10, RZ, 0x1, P1 ;  /* 0x00000001ff0a7807 */ /* 0x000fe40000800000 */
[----:B------:R-:W-:-:S07]  /*4c70*/  FSEL R69, R61, RZ, !P1 ;  /* 0x000000ff3d457208 */ /* 0x000fce0004800000 */
.L_x_3483:
[----:B------:R-:W-:Y:S01]  /*4c80*/  F2FP.F16.F32.PACK_AB R80, RZ, R69 ;  /* 0x00000045ff50723e */ /* 0x000fe200000000ff */
[----:B------:R-:W-:Y:S02]  /*4c90*/  IMAD.MOV.U32 R71, RZ, RZ, RZ ;  /* 0x000000ffff477224 */ /* 0x000fe400078e00ff */
[----:B------:R-:W-:Y:S01]  /*4ca0*/  IMAD.MOV.U32 R19, RZ, RZ, R60 ;  /* 0x000000ffff137224 */ /* 0x000fe200078e003c */
        /* <DEDUP_REMOVED lines=14> */
.L_x_3492:
        /* <DEDUP_REMOVED lines=13> */
.L_x_3494:
[----:B------:R-:W-:Y:S05]  /*4e60*/  BSYNC.RECONVERGENT B2 ;  /* 0x0000000000027941 */ /* 0x000fea0003800200 */
.L_x_3493:
        /* <DEDUP_REMOVED lines=43> */
.L_x_3491:
[----:B------:R-:W-:Y:S05]  /*5120*/  BSYNC.RECONVERGENT B1 ;  /* 0x0000000000017941 */ /* 0x000fea0003800200 */
.L_x_3490:
        /* <DEDUP_REMOVED lines=9> */
.L_x_3489:
        /* <DEDUP_REMOVED lines=17> */
.L_x_3498:
        /* <DEDUP_REMOVED lines=13> */
.L_x_3500:
[----:B------:R-:W-:Y:S05]  /*53a0*/  BSYNC.RECONVERGENT B2 ;  /* 0x0000000000027941 */ /* 0x000fea0003800200 */
.L_x_3499:
        /* <DEDUP_REMOVED lines=43> */
.L_x_3497:
[----:B------:R-:W-:Y:S05]  /*5660*/  BSYNC.RECONVERGENT B1 ;  /* 0x0000000000017941 */ /* 0x000fea0003800200 */
.L_x_3496:
        /* <DEDUP_REMOVED lines=9> */
.L_x_3495:
        /* <DEDUP_REMOVED lines=17> */
.L_x_3504:
        /* <DEDUP_REMOVED lines=13> */
.L_x_3506:
[----:B------:R-:W-:Y:S05]  /*58e0*/  BSYNC.RECONVERGENT B2 ;  /* 0x0000000000027941 */ /* 0x000fea0003800200 */
.L_x_3505:
        /* <DEDUP_REMOVED lines=43> */
.L_x_3503:
[----:B------:R-:W-:Y:S05]  /*5ba0*/  BSYNC.RECONVERGENT B1 ;  /* 0x0000000000017941 */ /* 0x000fea0003800200 */
.L_x_3502:
[----:B------:R-:W-:Y:S01]  /*5bb0*/  HFMA2 R61, -RZ, RZ, 0.1171875, 0 ;  /* 0x2f800000ff3d7431 */ /* 0x000fe200000001ff */
[----:B------:R-:W-:Y:S01]  /*5bc0*/  I2FP.F32.U32 R4, R4 ;  /* 0x0000000400047245 */ /* 0x000fe20000201000 */
[----:B-----5:R-:W-:-:S05]  /*5bd0*/  HADD2.F32 R60, -RZ, R26.H1_H1 ;  /* 0x3000001aff3c7230 */ /* 0x020fca0000004100 */
[----:B------:R-:W-:Y:S01]  /*5be0*/  FMUL.FTZ R60, R60, UR17 ;  /* 0x000000113c3c7c20 */ /* 0x000fe20008410000 */
[----:B------:R-:W-:-:S03]  /*5bf0*/  FFMA.FTZ R4, R4, R61, 1.1641532182693481445e-10 ;  /* 0x2f00000004047423 */ /* 0x000fc6000001003d */
[----:B------:R-:W-:Y:S02]  /*5c00*/  FMUL.FTZ R60, R60, UR16 ;  /* 0x000000103c3c7c20 */ /* 0x000fe40008410000 */
[----:B------:R-:W-:-:S04]  /*5c10*/  FSETP.GTU.FTZ.AND P1, PT, R4, UR23, PT ;  /* 0x0000001704007c0b */ /* 0x000fc8000bf3c000 */
[----:B------:R-:W-:Y:S02]  /*5c20*/  SEL R4, RZ, 0x1, P1 ;  /* 0x00000001ff047807 */ /* 0x000fe40000800000 */
[----:B------:R-:W-:-:S07]  /*5c30*/  FSEL R87, R60, RZ, !P1 ;  /* 0x000000ff3c577208 */ /* 0x000fce0004800000 */
.L_x_3501:
        /* <DEDUP_REMOVED lines=17> */
.L_x_3510:
        /* <DEDUP_REMOVED lines=13> */
.L_x_3512:
[----:B------:R-:W-:Y:S05]  /*5e20*/  BSYNC.RECONVERGENT B2 ;  /* 0x0000000000027941 */ /* 0x000fea0003800200 */
.L_x_3511:
        /* <DEDUP_REMOVED lines=43> */
.L_x_3509:
[----:B------:R-:W-:Y:S05]  /*60e0*/  BSYNC.RECONVERGENT B1 ;  /* 0x0000000000017941 */ /* 0x000fea0003800200 */
.L_x_3508:
        /* <DEDUP_REMOVED lines=9> */
.L_x_3507:
        /* <DEDUP_REMOVED lines=17> */
.L_x_3516:
        /* <DEDUP_REMOVED lines=13> */
.L_x_3518:
[----:B------:R-:W-:Y:S05]  /*6360*/  BSYNC.RECONVERGENT B2 ;  /* 0x0000000000027941 */ /* 0x000fea0003800200 */
.L_x_3517:
        /* <DEDUP_REMOVED lines=43> */
.L_x_3515:
[----:B------:R-:W-:Y:S05]  /*6620*/  BSYNC.RECONVERGENT B1 ;  /* 0x0000000000017941 */ /* 0x000fea0003800200 */
.L_x_3514:
        /* <DEDUP_REMOVED lines=9> */
.L_x_3513:
[----:B------:R-:W-:Y:S02]  /*66c0*/  F2FP.F16.F32.PACK_AB R63, RZ, R103 ;  /* 0x00000067ff3f723e */ /* 0x000fe400000000ff */
[----:B------:R-:W-:Y:S02]  /*66d0*/  PRMT R62, R84, 0x5410, R86 ;  /* 0x00005410543e7816 */ /* 0x000fe40000000056 */
[----:B------:R-:W-:Y:S02]  /*66e0*/  PRMT R61, R80, 0x5410, R82 ;  /* 0x00005410503d7816 */ /* 0x000fe40000000052 */
[----:B------:R-:W-:Y:S02]  /*66f0*/  PRMT R60, R78, 0x5410, R76 ;  /* 0x000054104e3c7816 */ /* 0x000fe4000000004c */
[----:B------:R-:W-:-:S07]  /*6700*/  PRMT R63, R68, 0x5410, R63 ;  /* 0x00005410443f7816 */ /* 0x000fce000000003f */
.L_x_3470:
        /* <DEDUP_REMOVED lines=25> */
.L_x_3519:
[----:B------:R-:W-:Y:S02]  /*68a0*/  VIADD R74, R74, 0x80 ;  /* 0x000000804a4a7836 */ /* 0x000fe40000000000 */
[----:B------:R-:W-:-:S07]  /*68b0*/  VIADD R72, R72, 0x80 ;  /* 0x0000008048487836 */ /* 0x000fce0000000000 */
.L_x_3419:
[----:B------:R-:W-:Y:S05]  /*68c0*/  BSYNC.RECONVERGENT B0 ;  /* 0x0000000000007941 */ /* 0x000fea0003800200 */
.L_x_3418:
        /* <DEDUP_REMOVED lines=9> */
.L_x_3522:
[----:B------:R-:W-:Y:S05]  /*6960*/  BRA.U !UP0, `(.L_x_3523) ;  /* 0x0000002d08647547 */ /* 0x000fea000b800000 */
[----:B01----:R-:W0:Y:S02]  /*6970*/  LDC.64 R60, c[0x0][0x3a0] ;  /* 0x0000e800ff3c7b82 */ /* 0x003e240000000a00 */
[----:B0-----:R-:W-:-:S06]  /*6980*/  IMAD.WIDE.U32 R60, R74, 0x10, R60 ;  /* 0x000000104a3c7825 */ /* 0x001fcc00078e003c */
[----:B------:R-:W2:Y:S01]  /*6990*/  LDG.E.128 R60, desc[UR12][R60.64] ;  /* 0x0000000c3c3c7981 */ /* 0x000ea2000c1e1d00 */
[----:B------:R-:W-:-:S13]  /*69a0*/  ISETP.LT.AND P2, PT, RZ, UR44, PT ;  /* 0x0000002cff007c0c */ /* 0x000fda000bf41270 */
[----:B------:R-:W-:Y:S01]  /*69b0*/  @!P2 MOV R73, R19 ;  /* 0x000000130049a202 */ /* 0x000fe20000000f00 */
[----:B------:R-:W-:Y:S02]  /*69c0*/  @!P2 IMAD.MOV.U32 R76, RZ, RZ, R68 ;  /* 0x000000ffff4ca224 */ /* 0x000fe400078e0044 */
[----:B--2---:R-:W-:Y:S01]  /*69d0*/  @!P2 HADD2.F32 R13, -RZ, R60.H0_H0 ;  /* 0x2000003cff0da230 */ /* 0x004fe20000004100 */
        /* <DEDUP_REMOVED lines=17> */
.L_x_3527:
        /* <DEDUP_REMOVED lines=13> */
.L_x_3529:
[----:B------:R-:W-:Y:S05]  /*6bc0*/  BSYNC.RECONVERGENT B2 ;  /* 0x0000000000027941 */ /* 0x000fea0003800200 */
.L_x_3528:
        /* <DEDUP_REMOVED lines=43> */
.L_x_3526:
[----:B------:R-:W-:Y:S05]  /*6e80*/  BSYNC.RECONVERGENT B1 ;  /* 0x0000000000017941 */ /* 0x000fea0003800200 */
.L_x_3525:
        /* <DEDUP_REMOVED lines=11> */
.L_x_3524:
        /* <DEDUP_REMOVED lines=21> */
.L_x_3533:
        /* <DEDUP_REMOVED lines=13> */
.L_x_3535:
[----:B------:R-:W-:Y:S05]  /*7160*/  BSYNC.RECONVERGENT B2 ;  /* 0x0000000000027941 */ /* 0x000fea0003800200 */
.L_x_3534:
        /* <DEDUP_REMOVED lines=43> */
.L_x_3532:
[----:B------:R-:W-:Y:S05]  /*7420*/  BSYNC.RECONVERGENT B1 ;  /* 0x0000000000017941 */ /* 0x000fea0003800200 */
.L_x_3531:
        /* <DEDUP_REMOVED lines=11> */
.L_x_3530:
        /* <DEDUP_REMOVED lines=21> */
.L_x_3539:
        /* <DEDUP_REMOVED lines=13> */
.L_x_3541:
[----:B------:R-:W-:Y:S05]  /*7700*/  BSYNC.RECONVERGENT B2 ;  /* 0x0000000000027941 */ /* 0x000fea0003800200 */
.L_x_3540:
        /* <DEDUP_REMOVED lines=43> */
.L_x_3538:
[----:B------:R-:W-:Y:S05]  /*79c0*/  BSYNC.RECONVERGENT B1 ;  /* 0x0000000000017941 */ /* 0x000fea0003800200 */
.L_x_3537:
        /* <DEDUP_REMOVED lines=11> */
.L_x_3536:
        /* <DEDUP_REMOVED lines=21> */
.L_x_3545:
        /* <DEDUP_REMOVED lines=13> */
.L_x_3547:
[----:B------:R-:W-:Y:S05]  /*7ca0*/  BSYNC.RECONVERGENT B2 ;  /* 0x0000000000027941 */ /* 0x000fea0003800200 */
.L_x_3546:
        /* <DEDUP_REMOVED lines=43> */
.L_x_3544:
[----:B------:R-:W-:Y:S05]  /*7f60*/  BSYNC.RECONVERGENT B1 ;  /* 0x0000000000017941 */ /* 0x000fea0003800200 */
.L_x_3543:
        /* <DEDUP_REMOVED lines=11> */
.L_x_3542:
        /* <DEDUP_REMOVED lines=21> */
.L_x_3551:
        /* <DEDUP_REMOVED lines=13> */
.L_x_3553:
[----:B------:R-:W-:Y:S05]  /*8240*/  BSYNC.RECONVERGENT B2 ;  /* 0x0000000000027941 */ /* 0x000fea0003800200 */
.L_x_3552:
        /* <DEDUP_REMOVED lines=43> */
.L_x_3550:
[----:B------:R-:W-:Y:S05]  /*8500*/  BSYNC.RECONVERGENT B1 ;  /* 0x0000000000017941 */ /* 0x000fea0003800200 */
.L_x_3549:
        /* <DEDUP_REMOVED lines=11> */
.L_x_3548:
        /* <DEDUP_REMOVED lines=21> */
.L_x_3557:
        /* <DEDUP_REMOVED lines=13> */
.L_x_3559:
[----:B------:R-:W-:Y:S05]  /*87e0*/  BSYNC.RECONVERGENT B2 ;  /* 0x0000000000027941 */ /* 0x000fea0003800200 */
.L_x_3558:
        /* <DEDUP_REMOVED lines=43> */
.L_x_3556:
[----:B------:R-:W-:Y:S05]  /*8aa0*/  BSYNC.RECONVERGENT B1 ;  /* 0x0000000000017941 */ /* 0x000fea0003800200 */
.L_x_3555:
        /* <DEDUP_REMOVED lines=11> */
.L_x_3554:
        /* <DEDUP_REMOVED lines=21> */
.L_x_3563:
        /* <DEDUP_REMOVED lines=13> */
.L_x_3565:
[----:B------:R-:W-:Y:S05]  /*8d80*/  BSYNC.RECONVERGENT B2 ;  /* 0x0000000000027941 */ /* 0x000fea0003800200 */
.L_x_3564:
        /* <DEDUP_REMOVED lines=43> */
.L_x_3562:
[----:B------:R-:W-:Y:S05]  /*9040*/  BSYNC.RECONVERGENT B1 ;  /* 0x0000000000017941 */ /* 0x000fea0003800200 */
.L_x_3561:
        /* <DEDUP_REMOVED lines=11> */
.L_x_3560:
[----:B------:R-:W-:Y:S01]  /*9100*/  F2FP.F16.F32.PACK_AB R80, RZ, R105 ;  /* 0x00000069ff50723e */ /* 0x000fe200000000ff */
[----:B------:R-:W-:Y:S01]  /*9110*/  @!P2 HADD2.F32 R107, -RZ, R63.H1_H1 ;  /* 0x3000003fff6ba230 */ /* 0x000fe20000004100 */
[----:B------:R-:W-:Y:S01]  /*9120*/  @!P2 MOV R19, R60 ;  /* 0x0000003c0013a202 */ /* 0x000fe20000000f00 */
[----:B------:R-:W-:Y:S01]  /*9130*/  @!P2 IMAD.MOV.U32 R88, RZ, RZ, R86 ;  /* 0x000000ffff58a224 */ /* 0x000fe200078e0056 */
        /* <DEDUP_REMOVED lines=17> */
.L_x_3569:
        /* <DEDUP_REMOVED lines=13> */
.L_x_3571:
[----:B------:R-:W-:Y:S05]  /*9320*/  BSYNC.RECONVERGENT B2 ;  /* 0x0000000000027941 */ /* 0x000fea0003800200 */
.L_x_3570:
        /* <DEDUP_REMOVED lines=43> */
.L_x_3568:
[----:B------:R-:W-:Y:S05]  /*95e0*/  BSYNC.RECONVERGENT B1 ;  /* 0x0000000000017941 */ /* 0x000fea0003800200 */
.L_x_3567:
        /* <DEDUP_REMOVED lines=11> */
.L_x_3566:
[----:B------:R-:W-:Y:S02]  /*96a0*/  F2FP.F16.F32.PACK_AB R63, RZ, R107 ;  /* 0x0000006bff3f723e */ /* 0x000fe400000000ff */
[----:B------:R-:W-:Y:S02]  /*96b0*/  PRMT R62, R84, 0x5410, R62 ;  /* 0x00005410543e7816 */ /* 0x000fe4000000003e */
[----:B------:R-:W-:Y:S02]  /*96c0*/  PRMT R61, R78, 0x5410, R82 ;  /* 0x000054104e3d7816 */ /* 0x000fe40000000052 */
[----:B------:R-:W-:Y:S02]  /*96d0*/  PRMT R60, R68, 0x5410, R76 ;  /* 0x00005410443c7816 */ /* 0x000fe4000000004c */
[----:B------:R-:W-:Y:S01]  /*96e0*/  PRMT R63, R80, 0x5410, R63 ;  /* 0x00005410503f7816 */ /* 0x000fe2000000003f */
[----:B------:R-:W-:Y:S06]  /*96f0*/  BRA `(.L_x_3572) ;  /* 0x00000028009c7947 */ /* 0x000fec0003800000 */
.L_x_3523:
[----:B------:R-:W-:Y:S01]  /*9700*/  IMAD.MOV.U32 R13, RZ, RZ, RZ ;  /* 0x000000ffff0d7224 */ /* 0x000fe200078e00ff */
[----:B01----:R-:W-:Y:S01]  /*9710*/  MOV R60, R19 ;  /* 0x00000013003c7202 */ /* 0x003fe20000000f00 */
[----:B------:R-:W-:Y:S01]  /*9720*/  IMAD.MOV.U32 R88, RZ, RZ, R68 ;  /* 0x000000ffff587224 */ /* 0x000fe200078e0044 */
[----:B------:R-:W-:Y:S06]  /*9730*/  BRA.U !UP2, `(.L_x_3573) ;  /* 0x000000050a487547 */ /* 0x000fec000b800000 */
        /* <DEDUP_REMOVED lines=16> */
.L_x_3576:
        /* <DEDUP_REMOVED lines=13> */
.L_x_3578:
[----:B------:R-:W-:Y:S05]  /*9910*/  BSYNC.RECONVERGENT B2 ;  /* 0x0000000000027941 */ /* 0x000fea0003800200 */
.L_x_3577:
        /* <DEDUP_REMOVED lines=41> */
[----:B------:R-:W-:-:S07]  /*9bb0*/  HFMA2 R60, -RZ, RZ, 0, 0 ;  /* 0x00000000ff3c7431 */ /* 0x000fce00000001ff */
.L_x_3575:
[----:B------:R-:W-:Y:S05]  /*9bc0*/  BSYNC.RECONVERGENT B1 ;  /* 0x0000000000017941 */ /* 0x000fea0003800200 */
.L_x_3574:
        /* <DEDUP_REMOVED lines=9> */
.L_x_3573:
[----:B------:R-:W-:Y:S01]  /*9c60*/  F2FP.F16.F32.PACK_AB R78, RZ, R13 ;  /* 0x0000000dff4e723e */ /* 0x000fe200000000ff */
[----:B------:R-:W-:Y:S01]  /*9c70*/  IMAD.MOV.U32 R19, RZ, RZ, R60 ;  /* 0x000000ffff137224 */ /* 0x000fe200078e003c */
[----:B------:R-:W-:Y:S01]  /*9c80*/  MOV R11, RZ ;  /* 0x000000ff000b7202 */ /* 0x000fe20000000f00 */
        /* <DEDUP_REMOVED lines=14> */
.L_x_3582:
        /* <DEDUP_REMOVED lines=13> */
.L_x_3584:
[----:B------:R-:W-:Y:S05]  /*9e40*/  BSYNC.RECONVERGENT B2 ;  /* 0x0000000000027941 */ /* 0x000fea0003800200 */
.L_x_3583:
        /* <DEDUP_REMOVED lines=43> */
.L_x_3581:
[----:B------:R-:W-:Y:S05]  /*a100*/  BSYNC.RECONVERGENT B1 ;  /* 0x0000000000017941 */ /* 0x000fea0003800200 */
.L_x_3580:
        /* <DEDUP_REMOVED lines=9> */
.L_x_3579:
        /* <DEDUP_REMOVED lines=17> */
.L_x_3588:
        /* <DEDUP_REMOVED lines=13> */
.L_x_3590:
[----:B------:R-:W-:Y:S05]  /*a380*/  BSYNC.RECONVERGENT B2 ;  /* 0x0000000000027941 */ /* 0x000fea0003800200 */
.L_x_3589:
        /* <DEDUP_REMOVED lines=43> */
.L_x_3587:
[----:B------:R-:W-:Y:S05]  /*a640*/  BSYNC.RECONVERGENT B1 ;  /* 0x0000000000017941 */ /* 0x000fea0003800200 */
.L_x_3586:
        /* <DEDUP_REMOVED lines=9> */
.L_x_3585:
        /* <DEDUP_REMOVED lines=17> */
.L_x_3594:
        /* <DEDUP_REMOVED lines=13> */
.L_x_3596:
[----:B------:R-:W-:Y:S05]  /*a8c0*/  BSYNC.RECONVERGENT B2 ;  /* 0x0000000000027941 */ /* 0x000fea0003800200 */
.L_x_3595:
        /* <DEDUP_REMOVED lines=43> */
.L_x_3593:
[----:B------:R-:W-:Y:S05]  /*ab80*/  BSYNC.RECONVERGENT B1 ;  /* 0x0000000000017941 */ /* 0x000fea0003800200 */
.L_x_3592:
        /* <DEDUP_REMOVED lines=9> */
.L_x_3591:
        /* <DEDUP_REMOVED lines=17> */
.L_x_3600:
        /* <DEDUP_REMOVED lines=13> */
.L_x_3602:
[----:B------:R-:W-:Y:S05]  /*ae00*/  BSYNC.RECONVERGENT B2 ;  /* 0x0000000000027941 */ /* 0x000fea0003800200 */
.L_x_3601:
        /* <DEDUP_REMOVED lines=43> */
.L_x_3599:
[----:B------:R-:W-:Y:S05]  /*b0c0*/  BSYNC.RECONVERGENT B1 ;  /* 0x0000000000017941 */ /* 0x000fea0003800200 */
.L_x_3598:
        /* <DEDUP_REMOVED lines=9> */
.L_x_3597:
        /* <DEDUP_REMOVED lines=17> */
.L_x_3606:
        /* <DEDUP_REMOVED lines=13> */
.L_x_3608:
[----:B------:R-:W-:Y:S05]  /*b340*/  BSYNC.RECONVERGENT B2 ;  /* 0x0000000000027941 */ /* 0x000fea0003800200 */
.L_x_3607:
        /* <DEDUP_REMOVED lines=43> */
.L_x_3605:
[----:B------:R-:W-:Y:S05]  /*b600*/  BSYNC.RECONVERGENT B1 ;  /* 0x0000000000017941 */ /* 0x000fea0003800200 */
.L_x_3604:
        /* <DEDUP_REMOVED lines=9> */
.L_x_3603:
        /* <DEDUP_REMOVED lines=17> */
.L_x_3612:
        /* <DEDUP_REMOVED lines=13> */
.L_x_3614:
[----:B------:R-:W-:Y:S05]  /*b880*/  BSYNC.RECONVERGENT B2 ;  /* 0x0000000000027941 */ /* 0x000fea0003800200 */
.L_x_3613:
        /* <DEDUP_REMOVED lines=43> */
.L_x_3611:
[----:B------:R-:W-:Y:S05]  /*bb40*/  BSYNC.RECONVERGENT B1 ;  /* 0x0000000000017941 */ /* 0x000fea0003800200 */
.L_x_3610:
        /* <DEDUP_REMOVED lines=9> */
.L_x_3609:
        /* <DEDUP_REMOVED lines=17> */
.L_x_3618:
        /* <DEDUP_REMOVED lines=13> */
.L_x_3620:
[----:B------:R-:W-:Y:S05]  /*bdc0*/  BSYNC.RECONVERGENT B2 ;  /* 0x0000000000027941 */ /* 0x000fea0003800200 */
.L_x_3619:
        /* <DEDUP_REMOVED lines=43> */
.L_x_3617:
[----:B------:R-:W-:Y:S05]  /*c080*/  BSYNC.RECONVERGENT B1 ;  /* 0x0000000000017941 */ /* 0x000fea0003800200 */
.L_x_3616:
        /* <DEDUP_REMOVED lines=9> */
.L_x_3615:
[----:B------:R-:W-:Y:S02]  /*c120*/  F2FP.F16.F32.PACK_AB R63, RZ, R107 ;  /* 0x0000006bff3f723e */ /* 0x000fe400000000ff */
[----:B------:R-:W-:Y:S02]  /*c130*/  PRMT R62, R84, 0x5410, R86 ;  /* 0x00005410543e7816 */ /* 0x000fe40000000056 */
[----:B------:R-:W-:Y:S02]  /*c140*/  PRMT R61, R80, 0x5410, R82 ;  /* 0x00005410503d7816 */ /* 0x000fe40000000052 */
[----:B------:R-:W-:Y:S02]  /*c150*/  PRMT R60, R78, 0x5410, R76 ;  /* 0x000054104e3c7816 */ /* 0x000fe4000000004c */
[----:B------:R-:W-:-:S07]  /*c160*/  PRMT R63, R68, 0x5410, R63 ;  /* 0x00005410443f7816 */ /* 0x000fce000000003f */
.L_x_3572:
[----:B------:R-:W0:Y:S01]  /*c170*/  LDC.64 R116, c[0x0][0x3a8] ;  /* 0x0000ea00ff747b82 */ /* 0x000e220000000a00 */
[----:B------:R-:W-:Y:S01]  /*c180*/  MOV R68, R88 ;  /* 0x0000005800447202 */ /* 0x000fe20000000f00 */
        /* <DEDUP_REMOVED lines=23> */
.L_x_3621:
[----:B------:R-:W-:Y:S01]  /*c300*/  IADD3 R74, PT, PT, R74, 0x80, RZ ;  /* 0x000000804a4a7810 */ /* 0x000fe20007ffe0ff */
[----:B------:R-:W-:-:S07]  /*c310*/  VIADD R72, R72, 0x80 ;  /* 0x0000008048487836 */ /* 0x000fce0000000000 */
.L_x_3521:
[----:B------:R-:W-:Y:S05]  /*c320*/  BSYNC.RECONVERGENT B0 ;  /* 0x0000000000007941 */ /* 0x000fea0003800200 */
.L_x_3520:
        /* <DEDUP_REMOVED lines=9> */
.L_x_3624:
        /* <DEDUP_REMOVED lines=25> */
.L_x_3629:
        /* <DEDUP_REMOVED lines=13> */
.L_x_3631:
[----:B------:R-:W-:Y:S05]  /*c620*/  BSYNC.RECONVERGENT B2 ;  /* 0x0000000000027941 */ /* 0x000fea0003800200 */
.L_x_3630:
        /* <DEDUP_REMOVED lines=43> */
.L_x_3628:
[----:B------:R-:W-:Y:S05]  /*c8e0*/  BSYNC.RECONVERGENT B1 ;  /* 0x0000000000017941 */ /* 0x000fea0003800200 */
.L_x_3627:
        /* <DEDUP_REMOVED lines=11> */
.L_x_3626:
        /* <DEDUP_REMOVED lines=21> */
.L_x_3635:
        /* <DEDUP_REMOVED lines=13> */
.L_x_3637:
[----:B------:R-:W-:Y:S05]  /*cbc0*/  BSYNC.RECONVERGENT B2 ;  /* 0x0000000000027941 */ /* 0x000fea0003800200 */
.L_x_3636:
        /* <DEDUP_REMOVED lines=43> */
.L_x_3634:
[----:B------:R-:W-:Y:S05]  /*ce80*/  BSYNC.RECONVERGENT B1 ;  /* 0x0000000000017941 */ /* 0x000fea0003800200 */
.L_x_3633:
        /* <DEDUP_REMOVED lines=11> */
.L_x_3632:
[----:B------:R-:W-:Y:S01]  /*cf40*/  F2FP.F16.F32.PACK_AB R76, RZ, R7 ;  /* 0x00000007ff4c723e */ /* 0x000fe200000000ff */
[----:B------:R-:W-:Y:S01]  /*cf50*/  @!P3 HADD2.F32 R77, -RZ, R61.H0_H0 ;  /* 0x2000003dff4db230 */ /* 0x000fe20000004100 */
        /* <DEDUP_REMOVED lines=19> */
.L_x_3641:
        /* <DEDUP_REMOVED lines=13> */
.L_x_3643:
[----:B------:R-:W-:Y:S05]  /*d160*/  BSYNC.RECONVERGENT B2 ;  /* 0x0000000000027941 */ /* 0x000fea0003800200 */
.L_x_3642:
        /* <DEDUP_REMOVED lines=43> */
.L_x_3640:
[----:B------:R-:W-:Y:S05]  /*d420*/  BSYNC.RECONVERGENT B1 ;  /* 0x0000000000017941 */ /* 0x000fea0003800200 */
.L_x_3639:
        /* <DEDUP_REMOVED lines=11> */
.L_x_3638:
        /* <DEDUP_REMOVED lines=21> */
.L_x_3647:
        /* <DEDUP_REMOVED lines=13> */
.L_x_3649:
[----:B------:R-:W-:Y:S05]  /*d700*/  BSYNC.RECONVERGENT B2 ;  /* 0x0000000000027941 */ /* 0x000fea0003800200 */
.L_x_3648:
        /* <DEDUP_REMOVED lines=43> */
.L_x_3646:
[----:B------:R-:W-:Y:S05]  /*d9c0*/  BSYNC.RECONVERGENT B1 ;  /* 0x0000000000017941 */ /* 0x000fea0003800200 */
.L_x_3645:
        /* <DEDUP_REMOVED lines=11> */
.L_x_3644:
        /* <DEDUP_REMOVED lines=21> */
.L_x_3653:
        /* <DEDUP_REMOVED lines=13> */
.L_x_3655:
[----:B------:R-:W-:Y:S05]  /*dca0*/  BSYNC.RECONVERGENT B2 ;  /* 0x0000000000027941 */ /* 0x000fea0003800200 */
.L_x_3654:
        /* <DEDUP_REMOVED lines=43> */
.L_x_3652:
[----:B------:R-:W-:Y:S05]  /*df60*/  BSYNC.RECONVERGENT B1 ;  /* 0x0000000000017941 */ /* 0x000fea0003800200 */
.L_x_3651:
        /* <DEDUP_REMOVED lines=11> */
.L_x_3650:
        /* <DEDUP_REMOVED lines=21> */
.L_x_3659:
        /* <DEDUP_REMOVED lines=13> */
.L_x_3661:
[----:B------:R-:W-:Y:S05]  /*e240*/  BSYNC.RECONVERGENT B2 ;  /* 0x0000000000027941 */ /* 0x000fea0003800200 */
.L_x_3660:
        /* <DEDUP_REMOVED lines=43> */
.L_x_3658:
[----:B------:R-:W-:Y:S05]  /*e500*/  BSYNC.RECONVERGENT B1 ;  /* 0x0000000000017941 */ /* 0x000fea0003800200 */
.L_x_3657:
        /* <DEDUP_REMOVED lines=11> */
.L_x_3656:
        /* <DEDUP_REMOVED lines=21> */
.L_x_3665:
        /* <DEDUP_REMOVED lines=13> */
.L_x_3667:
[----:B------:R-:W-:Y:S05]  /*e7e0*/  BSYNC.RECONVERGENT B2 ;  /* 0x0000000000027941 */ /* 0x000fea0003800200 */
.L_x_3666:
        /* <DEDUP_REMOVED lines=43> */
.L_x_3664:
[----:B------:R-:W-:Y:S05]  /*eaa0*/  BSYNC.RECONVERGENT B1 ;  /* 0x0000000000017941 */ /* 0x000fea0003800200 */
.L_x_3663:
        /* <DEDUP_REMOVED lines=11> */
.L_x_3662:
        /* <DEDUP_REMOVED lines=21> */
.L_x_3671:
        /* <DEDUP_REMOVED lines=13> */
.L_x_3673:
[----:B------:R-:W-:Y:S05]  /*ed80*/  BSYNC.RECONVERGENT B2 ;  /* 0x0000000000027941 */ /* 0x000fea0003800200 */
.L_x_3672:
        /* <DEDUP_REMOVED lines=43> */
.L_x_3670:
[----:B------:R-:W-:Y:S05]  /*f040*/  BSYNC.RECONVERGENT B1 ;  /* 0x0000000000017941 */ /* 0x000fea0003800200 */
.L_x_3669:
        /* <DEDUP_REMOVED lines=11> */
.L_x_3668:
[----:B------:R-:W-:Y:S02]  /*f100*/  F2FP.F16.F32.PACK_AB R63, RZ, R111 ;  /* 0x0000006fff3f723e */ /* 0x000fe400000000ff */
[----:B------:R-:W-:Y:S02]  /*f110*/  PRMT R62, R84, 0x5410, R62 ;  /* 0x00005410543e7816 */ /* 0x000fe4000000003e */
[----:B------:R-:W-:Y:S02]  /*f120*/  PRMT R61, R78, 0x5410, R82 ;  /* 0x000054104e3d7816 */ /* 0x000fe40000000052 */
[----:B------:R-:W-:Y:S02]  /*f130*/  PRMT R60, R68, 0x5410, R76 ;  /* 0x00005410443c7816 */ /* 0x000fe4000000004c */
[----:B------:R-:W-:Y:S01]  /*f140*/  PRMT R63, R80, 0x5410, R63 ;  /* 0x00005410503f7816 */ /* 0x000fe2000000003f */
[----:B------:R-:W-:Y:S06]  /*f150*/  BRA `(.L_x_3674) ;  /* 0x0000002800a07947 */ /* 0x000fec0003800000 */
.L_x_3625:
        /* <DEDUP_REMOVED lines=20> */
.L_x_3678:
        /* <DEDUP_REMOVED lines=13> */
.L_x_3680:
[----:B------:R-:W-:Y:S05]  /*f370*/  BSYNC.RECONVERGENT B2 ;  /* 0x0000000000027941 */ /* 0x000fea0003800200 */
.L_x_3679:
        /* <DEDUP_REMOVED lines=43> */
.L_x_3677:
[----:B------:R-:W-:Y:S05]  /*f630*/  BSYNC.RECONVERGENT B1 ;  /* 0x0000000000017941 */ /* 0x000fea0003800200 */
.L_x_3676:
        /* <DEDUP_REMOVED lines=9> */
.L_x_3675:
        /* <DEDUP_REMOVED lines=17> */
.L_x_3684:
        /* <DEDUP_REMOVED lines=13> */
.L_x_3686:
[----:B------:R-:W-:Y:S05]  /*f8b0*/  BSYNC.RECONVERGENT B2 ;  /* 0x0000000000027941 */ /* 0x000fea0003800200 */
.L_x_3685:
        /* <DEDUP_REMOVED lines=43> */
.L_x_3683:
[----:B------:R-:W-:Y:S05]  /*fb70*/  BSYNC.RECONVERGENT B1 ;  /* 0x0000000000017941 */ /* 0x000fea0003800200 */
.L_x_3682:
        /* <DEDUP_REMOVED lines=9> */
.L_x_3681:
        /* <DEDUP_REMOVED lines=17> */
.L_x_3690:
        /* <DEDUP_REMOVED lines=13> */
.L_x_3692:
[----:B------:R-:W-:Y:S05]  /*fdf0*/  BSYNC.RECONVERGENT B2 ;  /* 0x0000000000027941 */ /* 0x000fea0003800200 */
.L_x_3691:
        /* <DEDUP_REMOVED lines=43> */
.L_x_3689:
[----:B------:R-:W-:Y:S05]  /*100b0*/  BSYNC.RECONVERGENT B1 ;  /* 0x0000000000017941 */ /* 0x000fea0003800200 */
.L_x_3688:
        /* <DEDUP_REMOVED lines=9> */
.L_x_3687:
        /* <DEDUP_REMOVED lines=17> */
.L_x_3696:
        /* <DEDUP_REMOVED lines=13> */
.L_x_3698:
[----:B------:R-:W-:Y:S05]  /*10330*/  BSYNC.RECONVERGENT B2 ;  /* 0x0000000000027941 */ /* 0x000fea0003800200 */
.L_x_3697:
        /* <DEDUP_REMOVED lines=43> */
.L_x_3695:
[----:B------:R-:W-:Y:S05]  /*105f0*/  BSYNC.RECONVERGENT B1 ;  /* 0x0000000000017941 */ /* 0x000fea0003800200 */
.L_x_3694:
        /* <DEDUP_REMOVED lines=9> */
.L_x_3693:
        /* <DEDUP_REMOVED lines=17> */
.L_x_3702:
        /* <DEDUP_REMOVED lines=13> */
.L_x_3704:
[----:B------:R-:W-:Y:S05]  /*10870*/  BSYNC.RECONVERGENT B2 ;  /* 0x0000000000027941 */ /* 0x000fea0003800200 */
.L_x_3703:
        /* <DEDUP_REMOVED lines=43> */
.L_x_3701:
[----:B------:R-:W-:Y:S05]  /*10b30*/  BSYNC.RECONVERGENT B1 ;  /* 0x0000000000017941 */ /* 0x000fea0003800200 */
.L_x_3700:
        /* <DEDUP_REMOVED lines=9> */
.L_x_3699:
        /* <DEDUP_REMOVED lines=17> */
.L_x_3708:
        /* <DEDUP_REMOVED lines=13> */
.L_x_3710:
[----:B------:R-:W-:Y:S05]  /*10db0*/  BSYNC.RECONVERGENT B2 ;  /* 0x0000000000027941 */ /* 0x000fea0003800200 */
.L_x_3709:
        /* <DEDUP_REMOVED lines=43> */
.L_x_3707:
[----:B------:R-:W-:Y:S05]  /*11070*/  BSYNC.RECONVERGENT B1 ;  /* 0x0000000000017941 */ /* 0x000fea0003800200 */
.L_x_3706:
        /* <DEDUP_REMOVED lines=9> */
.L_x_3705:
        /* <DEDUP_REMOVED lines=17> */
.L_x_3714:
        /* <DEDUP_REMOVED lines=13> */
.L_x_3716:
[----:B------:R-:W-:Y:S05]  /*112f0*/  BSYNC.RECONVERGENT B2 ;  /* 0x0000000000027941 */ /* 0x000fea0003800200 */
.L_x_3715:
        /* <DEDUP_REMOVED lines=43> */
.L_x_3713:
[----:B------:R-:W-:Y:S05]  /*115b0*/  BSYNC.RECONVERGENT B1 ;  /* 0x0000000000017941 */ /* 0x000fea0003800200 */
.L_x_3712:
        /* <DEDUP_REMOVED lines=9> */
.L_x_3711:
        /* <DEDUP_REMOVED lines=17> */
.L_x_3720:
        /* <DEDUP_REMOVED lines=13> */
.L_x_3722:
[----:B------:R-:W-:Y:S05]  /*11830*/  BSYNC.RECONVERGENT B2 ;  /* 0x0000000000027941 */ /* 0x000fea0003800200 */
.L_x_3721:
        /* <DEDUP_REMOVED lines=43> */
.L_x_3719:
[----:B------:R-:W-:Y:S05]  /*11af0*/  BSYNC.RECONVERGENT B1 ;  /* 0x0000000000017941 */ /* 0x000fea0003800200 */
.L_x_3718:
        /* <DEDUP_REMOVED lines=9> */
.L_x_3717:
[----:B------:R-:W-:Y:S02]  /*11b90*/  F2FP.F16.F32.PACK_AB R63, RZ, R111 ;  /* 0x0000006fff3f723e */ /* 0x000fe400000000ff */
[----:B------:R-:W-:Y:S02]  /*11ba0*/  PRMT R62, R84, 0x5410, R86 ;  /* 0x00005410543e7816 */ /* 0x000fe40000000056 */
[----:B------:R-:W-:Y:S02]  /*11bb0*/  PRMT R61, R80, 0x5410, R82 ;  /* 0x00005410503d7816 */ /* 0x000fe40000000052 */
[----:B------:R-:W-:Y:S02]  /*11bc0*/  PRMT R60, R78, 0x5410, R76 ;  /* 0x000054104e3c7816 */ /* 0x000fe4000000004c */
[----:B------:R-:W-:-:S07]  /*11bd0*/  PRMT R63, R68, 0x5410, R63 ;  /* 0x00005410443f7816 */ /* 0x000fce000000003f */
.L_x_3674:
        /* <DEDUP_REMOVED lines=25> */
.L_x_3723:
[----:B------:R-:W-:Y:S01]  /*11d70*/  IADD3 R74, PT, PT, R74, 0x80, RZ ;  /* 0x000000804a4a7810 */ /* 0x000fe20007ffe0ff */
[----:B------:R-:W-:-:S07]  /*11d80*/  VIADD R72, R72, 0x80 ;  /* 0x0000008048487836 */ /* 0x000fce0000000000 */
.L_x_3623:
[----:B------:R-:W-:Y:S05]  /*11d90*/  BSYNC.RECONVERGENT B0 ;  /* 0x0000000000007941 */ /* 0x000fea0003800200 */
.L_x_3622:
        /* <DEDUP_REMOVED lines=9> */
.L_x_3726:
        /* <DEDUP_REMOVED lines=25> */
.L_x_3731:
        /* <DEDUP_REMOVED lines=13> */
.L_x_3733:
[----:B------:R-:W-:Y:S05]  /*12090*/  BSYNC.RECONVERGENT B2 ;  /* 0x0000000000027941 */ /* 0x000fea0003800200 */
.L_x_3732:
        /* <DEDUP_REMOVED lines=43> */
.L_x_3730:
[----:B------:R-:W-:Y:S05]  /*12350*/  BSYNC.RECONVERGENT B1 ;  /* 0x0000000000017941 */ /* 0x000fea0003800200 */
.L_x_3729:
        /* <DEDUP_REMOVED lines=11> */
.L_x_3728:
        /* <DEDUP_REMOVED lines=21> */
.L_x_3737:
        /* <DEDUP_REMOVED lines=13> */
.L_x_3739:
[----:B------:R-:W-:Y:S05]  /*12630*/  BSYNC.RECONVERGENT B2 ;  /* 0x0000000000027941 */ /* 0x000fea0003800200 */
.L_x_3738:
        /* <DEDUP_REMOVED lines=43> */
.L_x_3736:
[----:B------:R-:W-:Y:S05]  /*128f0*/  BSYNC.RECONVERGENT B1 ;  /* 0x0000000000017941 */ /* 0x000fea0003800200 */
.L_x_3735:
        /* <DEDUP_REMOVED lines=11> */
.L_x_3734:
        /* <DEDUP_REMOVED lines=21> */
.L_x_3743:
        /* <DEDUP_REMOVED lines=13> */
.L_x_3745:
[----:B------:R-:W-:Y:S05]  /*12bd0*/  BSYNC.RECONVERGENT B2 ;  /* 0x0000000000027941 */ /* 0x000fea0003800200 */
.L_x_3744:
        /* <DEDUP_REMOVED lines=43> */
.L_x_3742:
[----:B------:R-:W-:Y:S05]  /*12e90*/  BSYNC.RECONVERGENT B1 ;  /* 0x0000000000017941 */ /* 0x000fea0003800200 */
.L_x_3741:
        /* <DEDUP_REMOVED lines=11> */
.L_x_3740:
        /* <DEDUP_REMOVED lines=21> */
.L_x_3749:
        /* <DEDUP_REMOVED lines=13> */
.L_x_3751:
[----:B------:R-:W-:Y:S05]  /*13170*/  BSYNC.RECONVERGENT B2 ;  /* 0x0000000000027941 */ /* 0x000fea0003800200 */
.L_x_3750:
        /* <DEDUP_REMOVED lines=43> */
.L_x_3748:
[----:B------:R-:W-:Y:S05]  /*13430*/  BSYNC.RECONVERGENT B1 ;  /* 0x0000000000017941 */ /* 0x000fea0003800200 */
.L_x_3747:
        /* <DEDUP_REMOVED lines=11> */
.L_x_3746:
        /* <DEDUP_REMOVED lines=21> */
.L_x_3755:
        /* <DEDUP_REMOVED lines=13> */
.L_x_3757:
[----:B------:R-:W-:Y:S05]  /*13710*/  BSYNC.RECONVERGENT B2 ;  /* 0x0000000000027941 */ /* 0x000fea0003800200 */
.L_x_3756:
        /* <DEDUP_REMOVED lines=43> */
.L_x_3754:
[----:B------:R-:W-:Y:S05]  /*139d0*/  BSYNC.RECONVERGENT B1 ;  /* 0x0000000000017941 */ /* 0x000fea0003800200 */
.L_x_3753:
        /* <DEDUP_REMOVED lines=11> */
.L_x_3752:
        /* <DEDUP_REMOVED lines=21> */
.L_x_3761:
        /* <DEDUP_REMOVED lines=13> */
.L_x_3763:
[----:B------:R-:W-:Y:S05]  /*13cb0*/  BSYNC.RECONVERGENT B2 ;  /* 0x0000000000027941 */ /* 0x000fea0003800200 */
.L_x_3762:
        /* <DEDUP_REMOVED lines=43> */
.L_x_3760:
[----:B------:R-:W-:Y:S05]  /*13f70*/  BSYNC.RECONVERGENT B1 ;  /* 0x0000000000017941 */ /* 0x000fea0003800200 */
.L_x_3759:
        /* <DEDUP_REMOVED lines=11> */
.L_x_3758:
        /* <DEDUP_REMOVED lines=21> */
.L_x_3767:
        /* <DEDUP_REMOVED lines=13> */
.L_x_3769:
[----:B------:R-:W-:Y:S05]  /*14250*/  BSYNC.RECONVERGENT B2 ;  /* 0x0000000000027941 */ /* 0x000fea0003800200 */
.L_x_3768:
        /* <DEDUP_REMOVED lines=43> */
.L_x_3766:
[----:B------:R-:W-:Y:S05]  /*14510*/  BSYNC.RECONVERGENT B1 ;  /* 0x0000000000017941 */ /* 0x000fea0003800200 */
.L_x_3765:
        /* <DEDUP_REMOVED lines=11> */
.L_x_3764:
        /* <DEDUP_REMOVED lines=21> */
.L_x_3773:
        /* <DEDUP_REMOVED lines=13> */
.L_x_3775:
[----:B------:R-:W-:Y:S05]  /*147f0*/  BSYNC.RECONVERGENT B2 ;  /* 0x0000000000027941 */ /* 0x000fea0003800200 */
.L_x_3774:
        /* <DEDUP_REMOVED lines=43> */
.L_x_3772:
[----:B------:R-:W-:Y:S05]  /*14ab0*/  BSYNC.RECONVERGENT B1 ;  /* 0x0000000000017941 */ /* 0x000fea0003800200 */
.L_x_3771:
        /* <DEDUP_REMOVED lines=11> */
.L_x_3770:
[----:B------:R-:W-:Y:S02]  /*14b70*/  F2FP.F16.F32.PACK_AB R63, RZ, R115 ;  /* 0x00000073ff3f723e */ /* 0x000fe400000000ff */
[----:B------:R-:W-:Y:S02]  /*14b80*/  PRMT R62, R86, 0x5410, R88 ;  /* 0x00005410563e7816 */ /* 0x000fe40000000058 */
[----:B------:R-:W-:Y:S02]  /*14b90*/  PRMT R61, R80, 0x5410, R84 ;  /* 0x00005410503d7816 */ /* 0x000fe40000000054 */
[----:B------:R-:W-:Y:S02]  /*14ba0*/  PRMT R60, R76, 0x5410, R78 ;  /* 0x000054104c3c7816 */ /* 0x000fe4000000004e */
[----:B------:R-:W-:Y:S01]  /*14bb0*/  PRMT R63, R82, 0x5410, R63 ;  /* 0x00005410523f7816 */ /* 0x000fe2000000003f */
[----:B------:R-:W-:Y:S06]  /*14bc0*/  BRA `(.L_x_3776) ;  /* 0x0000002800a47947 */ /* 0x000fec0003800000 */
.L_x_3727:
        /* <DEDUP_REMOVED lines=20> */
.L_x_3780:
        /* <DEDUP_REMOVED lines=13> */
.L_x_3782:
[----:B------:R-:W-:Y:S05]  /*14de0*/  BSYNC.RECONVERGENT B2 ;  /* 0x0000000000027941 */ /* 0x000fea0003800200 */
.L_x_3781:
        /* <DEDUP_REMOVED lines=43> */
.L_x_3779:
[----:B------:R-:W-:Y:S05]  /*150a0*/  BSYNC.RECONVERGENT B1 ;  /* 0x0000000000017941 */ /* 0x000fea0003800200 */
.L_x_3778:
        /* <DEDUP_REMOVED lines=9> */
.L_x_3777:
        /* <DEDUP_REMOVED lines=17> */
.L_x_3786:
        /* <DEDUP_REMOVED lines=13> */
.L_x_3788:
[----:B------:R-:W-:Y:S05]  /*15320*/  BSYNC.RECONVERGENT B2 ;  /* 0x0000000000027941 */ /* 0x000fea0003800200 */
.L_x_3787:
        /* <DEDUP_REMOVED lines=43> */
.L_x_3785:
[----:B------:R-:W-:Y:S05]  /*155e0*/  BSYNC.RECONVERGENT B1 ;  /* 0x0000000000017941 */ /* 0x000fea0003800200 */
.L_x_3784:
        /* <DEDUP_REMOVED lines=9> */
.L_x_3783:
        /* <DEDUP_REMOVED lines=17> */
.L_x_3792:
        /* <DEDUP_REMOVED lines=13> */
.L_x_3794:
[----:B------:R-:W-:Y:S05]  /*15860*/  BSYNC.RECONVERGENT B2 ;  /* 0x0000000000027941 */ /* 0x000fea0003800200 */
.L_x_3793:
        /* <DEDUP_REMOVED lines=43> */
.L_x_3791:
[----:B------:R-:W-:Y:S05]  /*15b20*/  BSYNC.RECONVERGENT B1 ;  /* 0x0000000000017941 */ /* 0x000fea0003800200 */
.L_x_3790:
        /* <DEDUP_REMOVED lines=9> */
.L_x_3789:
        /* <DEDUP_REMOVED lines=17> */
.L_x_3798:
        /* <DEDUP_REMOVED lines=13> */
.L_x_3800:
[----:B------:R-:W-:Y:S05]  /*15da0*/  BSYNC.RECONVERGENT B2 ;  /* 0x0000000000027941 */ /* 0x000fea0003800200 */
.L_x_3799:
        /* <DEDUP_REMOVED lines=43> */
.L_x_3797:
[----:B------:R-:W-:Y:S05]  /*16060*/  BSYNC.RECONVERGENT B1 ;  /* 0x0000000000017941 */ /* 0x000fea0003800200 */
.L_x_3796:
        /* <DEDUP_REMOVED lines=9> */
.L_x_3795:
        /* <DEDUP_REMOVED lines=17> */
.L_x_3804:
        /* <DEDUP_REMOVED lines=13> */
.L_x_3806:
[----:B------:R-:W-:Y:S05]  /*162e0*/  BSYNC.RECONVERGENT B2 ;  /* 0x0000000000027941 */ /* 0x000fea0003800200 */
.L_x_3805:
        /* <DEDUP_REMOVED lines=43> */
.L_x_3803:
[----:B------:R-:W-:Y:S05]  /*165a0*/  BSYNC.RECONVERGENT B1 ;  /* 0x0000000000017941 */ /* 0x000fea0003800200 */
.L_x_3802:
        /* <DEDUP_REMOVED lines=9> */
.L_x_3801:
        /* <DEDUP_REMOVED lines=17> */
.L_x_3810:
        /* <DEDUP_REMOVED lines=13> */
.L_x_3812:
[----:B------:R-:W-:Y:S05]  /*16820*/  BSYNC.RECONVERGENT B2 ;  /* 0x0000000000027941 */ /* 0x000fea0003800200 */
.L_x_3811:
        /* <DEDUP_REMOVED lines=43> */
.L_x_3809:
[----:B------:R-:W-:Y:S05]  /*16ae0*/  BSYNC.RECONVERGENT B1 ;  /* 0x0000000000017941 */ /* 0x000fea0003800200 */
.L_x_3808:
        /* <DEDUP_REMOVED lines=9> */
.L_x_3807:
        /* <DEDUP_REMOVED lines=17> */
.L_x_3816:
        /* <DEDUP_REMOVED lines=13> */
.L_x_3818:
[----:B------:R-:W-:Y:S05]  /*16d60*/  BSYNC.RECONVERGENT B2 ;  /* 0x0000000000027941 */ /* 0x000fea0003800200 */
.L_x_3817:
        /* <DEDUP_REMOVED lines=43> */
.L_x_3815:
[----:B------:R-:W-:Y:S05]  /*17020*/  BSYNC.RECONVERGENT B1 ;  /* 0x0000000000017941 */ /* 0x000fea0003800200 */
.L_x_3814:
        /* <DEDUP_REMOVED lines=9> */
.L_x_3813:
        /* <DEDUP_REMOVED lines=17> */
.L_x_3822:
        /* <DEDUP_REMOVED lines=13> */
.L_x_3824:
[----:B------:R-:W-:Y:S05]  /*172a0*/  BSYNC.RECONVERGENT B2 ;  /* 0x0000000000027941 */ /* 0x000fea0003800200 */
.L_x_3823:
        /* <DEDUP_REMOVED lines=43> */
.L_x_3821:
[----:B------:R-:W-:Y:S05]  /*17560*/  BSYNC.RECONVERGENT B1 ;  /* 0x0000000000017941 */ /* 0x000fea0003800200 */
.L_x_3820:
        /* <DEDUP_REMOVED lines=9> */
.L_x_3819:
[----:B------:R-:W-:Y:S02]  /*17600*/  F2FP.F16.F32.PACK_AB R63, RZ, R115 ;  /* 0x00000073ff3f723e */ /* 0x000fe400000000ff */
[----:B------:R-:W-:Y:S02]  /*17610*/  MOV R68, R86 ;  /* 0x0000005600447202 */ /* 0x000fe40000000f00 */
[----:B------:R-:W-:Y:S02]  /*17620*/  PRMT R62, R88, 0x5410, R90 ;  /* 0x00005410583e7816 */ /* 0x000fe4000000005a */
[----:B------:R-:W-:Y:S02]  /*17630*/  PRMT R61, R84, 0x5410, R82 ;  /* 0x00005410543d7816 */ /* 0x000fe40000000052 */
[----:B------:R-:W-:Y:S02]  /*17640*/  PRMT R60, R80, 0x5410, R78 ;  /* 0x00005410503c7816 */ /* 0x000fe4000000004e */
[----:B------:R-:W-:-:S07]  /*17650*/  PRMT R63, R76, 0x5410, R63 ;  /* 0x000054104c3f7816 */ /* 0x000fce000000003f */
.L_x_3776:
        /* <DEDUP_REMOVED lines=24> */
.L_x_3725:
[----:B------:R-:W-:Y:S05]  /*177e0*/  BSYNC.RECONVERGENT B0 ;  /* 0x0000000000007941 */ /* 0x000fea0003800200 */
.L_x_3724:
        /* <DEDUP_REMOVED lines=201> */
[----:B-----5:R-:W-:Y:S02]  /*18480*/  HADD2.F32 R117, -RZ, R57.H0_H0 ;  /* 0x20000039ff757230 */ /* 0x020fe40000004100 */
[--C-:B------:R-:W-:Y:S01]  /*18490*/  FADD.FTZ R70, R85, -R72.reuse ;  /* 0x8000004855467221 */ /* 0x100fe20000010000 */
[----:B------:R-:W-:Y:S02]  /*184a0*/  HADD2.F32 R123, -RZ, R53.H0_H0 ;  /* 0x20000035ff7b7230 */ /* 0x000fe40000004100 */
[----:B------:R-:W-:Y:S01]  /*184b0*/  FMUL.FTZ R62, R119, R62 ;  /* 0x0000003e773e7220 */ /* 0x000fe20000410000 */
[--C-:B------:R-:W-:Y:S01]  /*184c0*/  FADD.FTZ R78, R101, -R72.reuse ;  /* 0x80000048654e7221 */ /* 0x100fe20000010000 */
[----:B------:R-:W-:Y:S01]  /*184d0*/  FMUL.FTZ R74, R119, R70 ;  /* 0x00000046774a7220 */ /* 0x000fe20000410000 */
[----:B------:R-:W-:Y:S02]  /*184e0*/  HADD2.F32 R125, -RZ, R58.H0_H0 ;  /* 0x2000003aff7d7230 */ /* 0x000fe40000004100 */
[----:B------:R-:W-:Y:S01]  /*184f0*/  FFMA.FTZ R70, R62, R117, R123 ;  /* 0x000000753e467223 */ /* 0x000fe2000001007b */
[----:B------:R-:W-:Y:S01]  /*18500*/  HADD2.F32 R76, -RZ, R54.H0_H0 ;  /* 0x20000036ff4c7230 */ /* 0x000fe20000004100 */
[----:B------:R-:W0:Y:S01]  /*18510*/  LDC.64 R116, c[0x0][0x428] ;  /* 0x00010a00ff747b82 */ /* 0x000e220000000a00 */
[----:B------:R-:W-:Y:S01]  /*18520*/  FADD.FTZ R60, R17, -R72 ;  /* 0x80000048113c7221 */ /* 0x000fe20000010000 */
        /* <DEDUP_REMOVED lines=8> */
[--C-:B------:R-:W-:Y:S01]  /*185b0*/  FADD.FTZ R74, R71, -R72.reuse ;  /* 0x80000048474a7221 */ /* 0x100fe20000010000 */
[--C-:B------:R-:W-:Y:S01]  /*185c0*/  FADD.FTZ R62, R15, -R72.reuse ;  /* 0x800000480f3e7221 */ /* 0x100fe20000010000 */
[--C-:B------:R-:W-:Y:S01]  /*185d0*/  FADD.FTZ R78, R87, -R72.reuse ;  /* 0x80000048574e7221 */ /* 0x100fe20000010000 */
[----:B------:R-:W-:Y:S01]  /*185e0*/  FADD.FTZ R86, R103, -R72 ;  /* 0x8000004867567221 */ /* 0x000fe20000010000 */
[----:B------:R-:W-:Y:S01]  /*185f0*/  FFMA.FTZ R60, R60, R61, R63 ;  /* 0x0000003d3c3c7223 */ /* 0x000fe2000001003f */
[----:B------:R-:W-:-:S02]  /*18600*/  HADD2.F32 R123, -RZ, R57.H1_H1 ;  /* 0x30000039ff7b7230 */ /* 0x000fc40000004100 */
[C---:B------:R-:W-:Y:S01]  /*18610*/  FMUL.FTZ R74, R119.reuse, R74 ;  /* 0x0000004a774a7220 */ /* 0x040fe20000410000 */
[----:B------:R-:W-:Y:S02]  /*18620*/  HADD2.F32 R125, -RZ, R53.H1_H1 ;  /* 0x30000035ff7d7230 */ /* 0x000fe40000004100 */
[C---:B------:R-:W-:Y:S01]  /*18630*/  FMUL.FTZ R86, R119.reuse, R86 ;  /* 0x0000005677567220 */ /* 0x040fe20000410000 */
[----:B------:R-:W-:Y:S02]  /*18640*/  HADD2.F32 R61, -RZ, R56.H1_H1 ;  /* 0x30000038ff3d7230 */ /* 0x000fe40000004100 */
[C---:B------:R-:W-:Y:S01]  /*18650*/  FMUL.FTZ R78, R119.reuse, R78 ;  /* 0x0000004e774e7220 */ /* 0x040fe20000410000 */
[----:B------:R-:W-:Y:S02]  /*18660*/  HADD2.F32 R63, -RZ, R52.H1_H1 ;  /* 0x30000034ff3f7230 */ /* 0x000fe40000004100 */
[----:B------:R-:W-:Y:S01]  /*18670*/  FMUL.FTZ R62, R119, R62 ;  /* 0x0000003e773e7220 */ /* 0x000fe20000410000 */
[----:B------:R-:W-:-:S02]  /*18680*/  HADD2.F32 R80, -RZ, R58.H1_H1 ;  /* 0x3000003aff507230 */ /* 0x000fc40000004100 */
[----:B------:R-:W-:Y:S01]  /*18690*/  FFMA.FTZ R125, R74, R123, R125 ;  /* 0x0000007b4a7d7223 */ /* 0x000fe2000001007d */
[----:B------:R-:W-:Y:S02]  /*186a0*/  HADD2.F32 R82, -RZ, R54.H1_H1 ;  /* 0x30000036ff527230 */ /* 0x000fe40000004100 */
[----:B------:R-:W-:Y:S01]  /*186b0*/  FFMA.FTZ R123, R62, R61, R63 ;  /* 0x0000003d3e7b7223 */ /* 0x000fe2000001003f */
[----:B------:R-:W-:Y:S02]  /*186c0*/  HADD2.F32 R88, -RZ, R59.H1_H1 ;  /* 0x3000003bff587230 */ /* 0x000fe40000004100 */
        /* <DEDUP_REMOVED lines=10> */
.L_x_3827:
[----:B------:R-:W-:Y:S05]  /*18770*/  BSYNC.RECONVERGENT B0 ;  /* 0x0000000000007941 */ /* 0x000fea0003800200 */
.L_x_3826:
[----:B------:R-:W-:Y:S04]  /*18780*/  BSSY.RECONVERGENT B0, `(.L_x_3828) ;  /* 0x0000032000007945 */ /* 0x000fe80003800200 */
[----:B------:R-:W-:Y:S05]  /*18790*/  @!P1 BRA `(.L_x_3829) ;  /* 0x0000000000c09947 */ /* 0x000fea0003800000 */
[--C-:B01----:R-:W-:Y:S01]  /*187a0*/  FADD.FTZ R62, R73, -R72.reuse ;  /* 0x80000048493e7221 */ /* 0x103fe20000010000 */
        /* <DEDUP_REMOVED lines=47> */
.L_x_3829:
[----:B------:R-:W-:Y:S05]  /*18aa0*/  BSYNC.RECONVERGENT B0 ;  /* 0x0000000000007941 */ /* 0x000fea0003800200 */
.L_x_3828:
[----:B------:R-:W-:Y:S04]  /*18ab0*/  BSSY.RECONVERGENT B0, `(.L_x_3830) ;  /* 0x0000032000007945 */ /* 0x000fe80003800200 */
[----:B------:R-:W-:Y:S05]  /*18ac0*/  @!P2 BRA `(.L_x_3831) ;  /* 0x0000000000c0a947 */ /* 0x000fea0003800000 */
[--C-:B012---:R-:W-:Y:S01]  /*18ad0*/  FADD.FTZ R62, R77, -R72.reuse ;  /* 0x800000484d3e7221 */ /* 0x107fe20000010000 */
        /* <DEDUP_REMOVED lines=47> */
.L_x_3831:
[----:B------:R-:W-:Y:S05]  /*18dd0*/  BSYNC.RECONVERGENT B0 ;  /* 0x0000000000007941 */ /* 0x000fea0003800200 */
.L_x_3830:
[----:B------:R-:W-:Y:S04]  /*18de0*/  BSSY.RECONVERGENT B0, `(.L_x_3825) ;  /* 0x0000031000007945 */ /* 0x000fe80003800200 */
[----:B------:R-:W-:Y:S05]  /*18df0*/  @!P3 BRA `(.L_x_3832) ;  /* 0x0000000000bcb947 */ /* 0x000fea0003800000 */
[----:B-123--:R-:W1:Y:S01]  /*18e00*/  LDC.64 R116, c[0x0][0x428] ;  /* 0x00010a00ff747b82 */ /* 0x00ee620000000a00 */
[--C-:B0-----:R-:W-:Y:S01]  /*18e10*/  FADD.FTZ R60, R5, -R72.reuse ;  /* 0x80000048053c7221 */ /* 0x101fe20000010000 */
[--C-:B------:R-:W-:Y:S01]  /*18e20*/  FADD.FTZ R74, R81, -R72.reuse ;  /* 0x80000048514a7221 */ /* 0x100fe20000010000 */
[--C-:B------:R-:W-:Y:S01]  /*18e30*/  FADD.FTZ R78, R97, -R72.reuse ;  /* 0x80000048614e7221 */ /* 0x100fe20000010000 */
[--C-:B------:R-:W-:Y:S01]  /*18e40*/  FADD.FTZ R70, R3, -R72.reuse ;  /* 0x8000004803467221 */ /* 0x100fe20000010000 */
[--C-:B------:R-:W-:Y:S01]  /*18e50*/  FADD.FTZ R76, R83, -R72.reuse ;  /* 0x80000048534c7221 */ /* 0x100fe20000010000 */
[--C-:B------:R-:W-:Y:S01]  /*18e60*/  FADD.FTZ R84, R99, -R72.reuse ;  /* 0x8000004863547221 */ /* 0x100fe20000010000 */
[--C-:B------:R-:W-:Y:S01]  /*18e70*/  FADD.FTZ R86, R113, -R72.reuse ;  /* 0x8000004871567221 */ /* 0x100fe20000010000 */
[----:B------:R-:W-:Y:S01]  /*18e80*/  FADD.FTZ R88, R115, -R72 ;  /* 0x8000004873587221 */ /* 0x000fe20000010000 */
[----:B-----5:R-:W-:Y:S02]  /*18e90*/  HADD2.F32 R63, -RZ, R32.H0_H0 ;  /* 0x20000020ff3f7230 */ /* 0x020fe40000004100 */
[----:B------:R-:W-:Y:S01]  /*18ea0*/  FMUL.FTZ R62, R119, R60 ;  /* 0x0000003c773e7220 */ /* 0x000fe20000410000 */
        /* <DEDUP_REMOVED lines=11> */
[----:B------:R-:W-:Y:S01]  /*18f60*/  FMUL.FTZ R88, R119, R88 ;  /* 0x0000005877587220 */ /* 0x000fe20000410000 */
[----:B------:R-:W-:Y:S01]  /*18f70*/  FFMA.FTZ R123, R62, R63, R123 ;  /* 0x0000003f3e7b7223 */ /* 0x000fe2000001007b */
[----:B------:R-:W-:Y:S01]  /*18f80*/  FFMA.FTZ R72, R74, R125, R72 ;  /* 0x0000007d4a487223 */ /* 0x000fe20000010048 */
[----:B------:R-:W-:Y:S01]  /*18f90*/  FFMA.FTZ R78, R78, R80, R82 ;  /* 0x000000504e4e7223 */ /* 0x000fe20000010052 */
[----:B------:R-:W-:Y:S02]  /*18fa0*/  HADD2.F32 R63, -RZ, R32.H1_H1 ;  /* 0x30000020ff3f7230 */ /* 0x000fe40000004100 */
[----:B------:R-:W-:Y:S02]  /*18fb0*/  HADD2.F32 R62, -RZ, R33.H1_H1 ;  /* 0x30000021ff3e7230 */ /* 0x000fe40000004100 */
[----:B------:R-:W-:-:S02]  /*18fc0*/  HADD2.F32 R125, -RZ, R34.H1_H1 ;  /* 0x30000022ff7d7230 */ /* 0x000fc40000004100 */
[----:B------:R-:W-:Y:S02]  /*18fd0*/  HADD2.F32 R76, -RZ, R35.H0_H0 ;  /* 0x20000023ff4c7230 */ /* 0x000fe40000004100 */
[----:B------:R-:W-:Y:S02]  /*18fe0*/  HADD2.F32 R80, -RZ, R31.H0_H0 ;  /* 0x2000001fff507230 */ /* 0x000fe40000004100 */
[----:B------:R-:W-:Y:S02]  /*18ff0*/  HADD2.F32 R82, -RZ, R35.H1_H1 ;  /* 0x30000023ff527230 */ /* 0x000fe40000004100 */
[----:B------:R-:W-:Y:S02]  /*19000*/  HADD2.F32 R90, -RZ, R31.H1_H1 ;  /* 0x3000001fff5a7230 */ /* 0x000fe40000004100 */
[----:B------:R-:W-:Y:S01]  /*19010*/  FFMA.FTZ R76, R86, R76, R80 ;  /* 0x0000004c564c7223 */ /* 0x000fe20000010050 */
[----:B------:R-:W-:Y:S02]  /*19020*/  HADD2.F32 R74, -RZ, R30.H1_H1 ;  /* 0x3000001eff4a7230 */ /* 0x000fe40000004100 */
[----:B------:R-:W-:-:S02]  /*19030*/  HADD2.F32 R70, -RZ, R29.H1_H1 ;  /* 0x3000001dff467230 */ /* 0x000fc40000004100 */
[----:B------:R-:W-:Y:S01]  /*19040*/  FFMA.FTZ R82, R88, R82, R90 ;  /* 0x0000005258527223 */ /* 0x000fe2000001005a */
[----:B------:R-:W-:Y:S02]  /*19050*/  HADD2.F32 R119, -RZ, R28.H1_H1 ;  /* 0x3000001cff777230 */ /* 0x000fe40000004100 */
[----:B------:R-:W-:Y:S01]  /*19060*/  FFMA.FTZ R125, R84, R125, R74 ;  /* 0x0000007d547d7223 */ /* 0x000fe2000001004a */
[----:B-1----:R-:W-:-:S04]  /*19070*/  IMAD.WIDE.U32 R116, R121, 0x10, R116 ;  /* 0x0000001079747825 */ /* 0x002fc800078e0074 */
[----:B------:R-:W-:Y:S01]  /*19080*/  FFMA.FTZ R61, R61, R62, R70 ;  /* 0x0000003e3d3d7223 */ /* 0x000fe20000010046 */
[----:B------:R-:W-:Y:S01]  /*19090*/  FFMA.FTZ R60, R60, R63, R119 ;  /* 0x0000003f3c3c7223 */ /* 0x000fe20000010077 */
[----:B------:R-:W-:Y:S02]  /*190a0*/  F2FP.F16.F32.PACK_AB R63, R82, R76 ;  /* 0x0000004c523f723e */ /* 0x000fe400000000ff */
[----:B------:R-:W-:Y:S02]  /*190b0*/  F2FP.F16.F32.PACK_AB R62, R125, R78 ;  /* 0x0000004e7d3e723e */ /* 0x000fe400000000ff */
[----:B------:R-:W-:Y:S02]  /*190c0*/  F2FP.F16.F32.PACK_AB R61, R61, R72 ;  /* 0x000000483d3d723e */ /* 0x000fe400000000ff */
[----:B------:R-:W-:-:S05]  /*190d0*/  F2FP.F16.F32.PACK_AB R60, R60, R123 ;  /* 0x0000007b3c3c723e */ /* 0x000fca00000000ff */
[----:B------:R4:W-:Y:S02]  /*190e0*/  STG.E.128 desc[UR12][R116.64], R60 ;  /* 0x0000003c74007986 */ /* 0x0009e4000c101d0c */
.L_x_3832:
[----:B------:R-:W-:Y:S05]  /*190f0*/  BSYNC.RECONVERGENT B0 ;  /* 0x0000000000007941 */ /* 0x000fea0003800200 */
.L_x_3825:
[----:B------:R-:W-:Y:S02]  /*19100*/  UIADD3 UR22, UPT, UPT, UR22, UR20, URZ ;  /* 0x0000001416167290 */ /* 0x000fe4000fffe0ff */
[----:B------:R-:W-:Y:S02]  /*19110*/  UPLOP3.LUT UP1, UPT, UPT, UPT, UP1, 0x40, 0x4 ;  /* 0x000000000004789c */ /* 0x000fe40003f2e810 */
[----:B------:R-:W-:-:S09]  /*19120*/  UISETP.GE.AND UP0, UPT, UR22, UR21, UPT ;  /* 0x000000151600728c */ /* 0x000fd2000bf06270 */
[----:B------:R-:W-:Y:S05]  /*19130*/  BRA.U !UP0, `(.L_x_3833) ;  /* 0xfffffe7908ec7547 */ /* 0x000fea000b83ffff */
[----:B------:R-:W-:Y:S05]  /*19140*/  EXIT ;  /* 0x000000000000794d */ /* 0x000fea0003800000 */
.L_x_3834:
        /* <DEDUP_REMOVED lines=11> */
.L_x_27224:


//--------------------- .text._ZN10layer_norm13ln_fwd_kernelINS_13Kernel_traitsI6__halfS2_S2_S2_fjLj4096ELj1ELj1ELj4ELj16ENS_18Kernel_traits_baseILj4096ES2_S2_S2_S2_fjLj128EEEEELb1ELb0ELb1ELb1EEEvNS_9FwdParamsE --------------------------
	.section	.text._ZN10layer_norm13ln_fwd_kernelINS_13Kernel_traitsI6__halfS2_S2_S2_fjLj4096ELj1ELj1ELj4ELj16ENS_18Kernel_traits_baseILj4096ES2_S2_S2_S2_fjLj128EEEEELb1ELb0ELb1ELb1EEEvNS_9FwdParamsE,"ax",@progbits
	.align	128
        .global         _ZN10layer_norm13ln_fwd_kernelINS_13Kernel_traitsI6__halfS2_S2_S2_fjLj4096ELj1ELj1ELj4ELj16ENS_18Kernel_traits_baseILj4096ES2_S2_S2_S2_fjLj128EEEEELb1ELb0ELb1ELb1EEEvNS_9FwdParamsE
        .type           _ZN10layer_norm13ln_fwd_kernelINS_13Kernel_traitsI6__halfS2_S2_S2_fjLj4096ELj1ELj1ELj4ELj16ENS_18Kernel_traits_baseILj4096ES2_S2_S2_S2_fjLj128EEEEELb1ELb0ELb1ELb1EEEvNS_9FwdParamsE,@function
        .size           _ZN10layer_norm13ln_fwd_kernelINS_13Kernel_traitsI6__halfS2_S2_S2_fjLj4096ELj1ELj1ELj4ELj16ENS_18Kernel_traits_baseILj4096ES2_S2_S2_S2_fjLj128EEEEELb1ELb0ELb1ELb1EEEvNS_9FwdParamsE,(.L_x_27225 - _ZN10layer_norm13ln_fwd_kernelINS_13Kernel_traitsI6__halfS2_S2_S2_fjLj4096ELj1ELj1ELj4ELj16ENS_18Kernel_traits_baseILj4096ES2_S2_S2_S2_fjLj128EEEEELb1ELb0ELb1ELb1EEEvNS_9FwdParamsE)
        .other          _ZN10layer_norm13ln_fwd_kernelINS_13Kernel_traitsI6__halfS2_S2_S2_fjLj4096ELj1ELj1ELj4ELj16ENS_18Kernel_traits_baseILj4096ES2_S2_S2_S2_fjLj128EEEEELb1ELb0ELb1ELb1EEEvNS_9FwdParamsE,@"STO_CUDA_ENTRY STV_DEFAULT"
_ZN10layer_norm13ln_fwd_kernelINS_13Kernel_traitsI6__halfS2_S2_S2_fjLj4096ELj1ELj1ELj4ELj16ENS_18Kernel_traits_baseILj4096ES2_S2_S2_S2_fjLj128EEEEELb1ELb0ELb1ELb1EEEvNS_9FwdParamsE:
.text._ZN10layer_norm13ln_fwd_kernelINS_13Kernel_traitsI6__halfS2_S2_S2_fjLj4096ELj1ELj1ELj4ELj16ENS_18Kernel_traits_baseILj4096ES2_S2_S2_S2_fjLj128EEEEELb1ELb0ELb1ELb1EEEvNS_9FwdParamsE:
        /* <DEDUP_REMOVED lines=33> */
[----:B-1----:R-:W0:Y:S01]  /*0210*/  LDC R9, c[0x0][0x360] ;  /* 0x0000d800ff097b82 */ /* 0x002e220000000800 */
[----:B-----5:R-:W-:Y:S02]  /*0220*/  @P1 IADD3 R74, P2, PT, R6, R3, RZ ;  /* 0x00000003064a1210 */ /* 0x020fe40007f5e0ff */
[----:B------:R-:W-:Y:S02]  /*0230*/  @!P0 CS2R R38, SRZ ;  /* 0x0000000000268805 */ /* 0x000fe4000001ff00 */
[----:B------:R-:W-:Y:S02]  /*0240*/  @P1 R2UR UR14, R4 ;  /* 0x00000000040e12ca */ /* 0x000fe400000e0000 */
[----:B------:R-:W-:Y:S02]  /*0250*/  @!P0 CS2R R36, SRZ ;  /* 0x0000000000248805 */ /* 0x000fe4000001ff00 */
[----:B------:R-:W-:Y:S02]  /*0260*/  @P1 IADD3.X R75, PT, PT, RZ, R7, RZ, P2, !PT ;  /* 0x00000007ff4b1210 */ /* 0x000fe400017fe4ff */
[----:B------:R-:W-:-:S02]  /*0270*/  @!P0 CS2R R34, SRZ ;  /* 0x0000000000228805 */ /* 0x000fc4000001ff00 */
[----:B------:R-:W-:Y:S02]  /*0280*/  @P1 R2UR UR15, R5 ;  /* 0x00000000050f12ca */ /* 0x000fe400000e0000 */
[----:B------:R-:W-:Y:S02]  /*0290*/  @!P0 CS2R R32, SRZ ;  /* 0x0000000000208805 */ /* 0x000fe4000001ff00 */
[--C-:B------:R-:W-:Y:S02]  /*02a0*/  SHF.R.U64 R3, R74, 0x2, R75.reuse ;  /* 0x000000024a037819 */ /* 0x100fe4000000124b */
[----:B------:R-:W-:Y:S02]  /*02b0*/  @!P0 CS2R R30, SRZ ;  /* 0x00000000001e8805 */ /* 0x000fe4000001ff00 */
[----:B------:R-:W-:Y:S02]  /*02c0*/  SHF.R.U32.HI R5, RZ, 0x2, R75 ;  /* 0x00000002ff057819 */ /* 0x000fe4000001164b */
[----:B------:R-:W-:-:S02]  /*02d0*/  @!P0 CS2R R28, SRZ ;  /* 0x00000000001c8805 */ /* 0x000fc4000001ff00 */
[----:B------:R-:W-:Y:S01]  /*02e0*/  LOP3.LUT R74, R74, 0x3, RZ, 0xc0, !PT ;  /* 0x000000034a4a7812 */ /* 0x000fe200078ec0ff */
[C---:B------:R-:W-:Y:S01]  /*02f0*/  IMAD.HI.U32 R6, R3.reuse, -0x2daee0ad, RZ ;  /* 0xd2511f5303067827 */ /* 0x040fe200078e00ff */
[----:B------:R-:W-:Y:S01]  /*0300*/  @!P0 CS2R R26, SRZ ;  /* 0x00000000001a8805 */ /* 0x000fe2000001ff00 */
[----:B------:R-:W-:Y:S01]  /*0310*/  UIADD3 UR4, UPT, UPT, UR14, -0x61c88647, URZ ;  /* 0x9e3779b90e047890 */ /* 0x000fe2000fffe0ff */
[----:B------:R-:W-:Y:S01]  /*0320*/  @!P0 CS2R R24, SRZ ;  /* 0x0000000000188805 */ /* 0x000fe2000001ff00 */
[----:B------:R-:W-:Y:S01]  /*0330*/  IMAD R10, R3, -0x2daee0ad, RZ ;  /* 0xd2511f53030a7824 */ /* 0x000fe200078e02ff */
[----:B------:R-:W-:Y:S01]  /*0340*/  UIADD3 UR26, UPT, UPT, UR14, 0x3c6ef372, URZ ;  /* 0x3c6ef3720e1a7890 */ /* 0x000fe2000fffe0ff */
[----:B------:R-:W-:Y:S01]  /*0350*/  LOP3.LUT R6, R6, UR15, RZ, 0x3c, !PT ;  /* 0x0000000f06067c12 */ /* 0x000fe2000f8e3cff */
[----:B------:R-:W-:Y:S02]  /*0360*/  UIADD3 UR25, UPT, UPT, UR15, -0x4498517b, URZ ;  /* 0xbb67ae850f197890 */ /* 0x000fe4000fffe0ff */
[----:B------:R-:W-:Y:S01]  /*0370*/  UIADD3 UR27, UPT, UPT, UR15, 0x76cf5d0a, URZ ;  /* 0x76cf5d0a0f1b7890 */ /* 0x000fe2000fffe0ff */
[----:B0-----:R-:W-:Y:S01]  /*0380*/  IMAD R4, R9, UR7, R2 ;  /* 0x0000000709047c24 */ /* 0x001fe2000f8e0202 */
[----:B------:R-:W-:Y:S01]  /*0390*/  UIADD3 UR28, UPT, UPT, UR14, -0x255992d5, URZ ;  /* 0xdaa66d2b0e1c7890 */ /* 0x000fe2000fffe0ff */
[----:B------:R-:W-:Y:S01]  /*03a0*/  IMAD.HI.U32 R7, R6, -0x326172a9, RZ ;  /* 0xcd9e8d5706077827 */ /* 0x000fe200078e00ff */
[----:B------:R-:W-:-:S02]  /*03b0*/  UIADD3 UR29, UPT, UPT, UR15, 0x32370b8f, URZ ;  /* 0x32370b8f0f1d7890 */ /* 0x000fc4000fffe0ff */
[----:B------:R-:W-:Y:S01]  /*03c0*/  UIADD3 UR30, UPT, UPT, UR14, 0x78dde6e4, URZ ;  /* 0x78dde6e40e1e7890 */ /* 0x000fe2000fffe0ff */
[C---:B------:R-:W-:Y:S01]  /*03d0*/  IMAD.HI.U32 R0, R4.reuse, -0x326172a9, RZ ;  /* 0xcd9e8d5704007827 */ /* 0x040fe200078e00ff */
[----:B------:R-:W-:Y:S02]  /*03e0*/  UIADD3 UR31, UPT, UPT, UR15, -0x126145ec, URZ ;  /* 0xed9eba140f1f7890 */ /* 0x000fe4000fffe0ff */
[----:B------:R-:W-:Y:S01]  /*03f0*/  UIADD3 UR32, UPT, UPT, UR14, 0x1715609d, URZ ;  /* 0x1715609d0e207890 */ /* 0x000fe2000fffe0ff */
[----:B------:R-:W-:Y:S01]  /*0400*/  IMAD R8, R4, -0x326172a9, RZ ;  /* 0xcd9e8d5704087824 */ /* 0x000fe200078e02ff */
[----:B------:R-:W-:Y:S01]  /*0410*/  LOP3.LUT R0, R5, UR14, R0, 0x96, !PT ;  /* 0x0000000e05007c12 */ /* 0x000fe2000f8e9600 */
[----:B------:R-:W-:Y:S01]  /*0420*/  IMAD R11, R6, -0x326172a9, RZ ;  /* 0xcd9e8d57060b7824 */ /* 0x000fe200078e02ff */
[----:B------:R-:W-:Y:S02]  /*0430*/  UIADD3 UR33, UPT, UPT, UR15, -0x56f99767, URZ ;  /* 0xa90668990f217890 */ /* 0x000fe4000fffe0ff */
[----:B------:R-:W-:Y:S01]  /*0440*/  LOP3.LUT R7, R8, UR4, R7, 0x96, !PT ;  /* 0x0000000408077c12 */ /* 0x000fe2000f8e9607 */
[----:B------:R-:W-:Y:S01]  /*0450*/  IMAD.HI.U32 R9, R0, -0x2daee0ad, RZ ;  /* 0xd2511f5300097827 */ /* 0x000fe200078e00ff */
[----:B------:R-:W-:-:S02]  /*0460*/  UIADD3 UR34, UPT, UPT, UR14, -0x4ab325aa, URZ ;  /* 0xb54cda560e227890 */ /* 0x000fc4000fffe0ff */
[----:B------:R-:W-:Y:S01]  /*0470*/  UIADD3 UR35, UPT, UPT, UR15, 0x646e171e, URZ ;  /* 0x646e171e0f237890 */ /* 0x000fe2000fffe0ff */
[----:B------:R-:W-:Y:S01]  /*0480*/  IMAD R45, R0, -0x2daee0ad, RZ ;  /* 0xd2511f53002d7824 */ /* 0x000fe200078e02ff */
[----:B------:R-:W-:Y:S01]  /*0490*/  LOP3.LUT R9, R10, UR25, R9, 0x96, !PT ;  /* 0x000000190a097c12 */ /* 0x000fe2000f8e9609 */
[----:B------:R-:W-:Y:S01]  /*04a0*/  IMAD.HI.U32 R8, R7, -0x2daee0ad, RZ ;  /* 0xd2511f5307087827 */ /* 0x000fe200078e00ff */
[----:B------:R-:W-:Y:S02]  /*04b0*/  UIADD3 UR36, UPT, UPT, UR14, 0x5384540f, URZ ;  /* 0x5384540f0e247890 */ /* 0x000fe4000fffe0ff */
[----:B------:R-:W-:Y:S01]  /*04c0*/  UIADD3 UR37, UPT, UPT, UR15, 0x1fd5c5a3, URZ ;  /* 0x1fd5c5a30f257890 */ /* 0x000fe2000fffe0ff */
[----:B------:R-:W-:Y:S01]  /*04d0*/  IMAD.HI.U32 R0, R9, -0x326172a9, RZ ;  /* 0xcd9e8d5709007827 */ /* 0x000fe200078e00ff */
[----:B------:R-:W-:Y:S01]  /*04e0*/  LOP3.LUT R8, R45, UR27, R8, 0x96, !PT ;  /* 0x0000001b2d087c12 */ /* 0x000fe2000f8e9608 */
[----:B------:R-:W-:Y:S02]  /*04f0*/  UIADD3 UR38, UPT, UPT, UR14, -0xe443238, URZ ;  /* 0xf1bbcdc80e267890 */ /* 0x000fe4000fffe0ff */
[----:B------:R-:W-:Y:S01]  /*0500*/  IMAD R10, R7, -0x2daee0ad, RZ ;  /* 0xd2511f53070a7824 */ /* 0x000fe200078e02ff */
[----:B------:R-:W-:Y:S01]  /*0510*/  LOP3.LUT R0, R11, UR26, R0, 0x96, !PT ;  /* 0x0000001a0b007c12 */ /* 0x000fe2000f8e9600 */
[----:B------:R-:W-:Y:S01]  /*0520*/  IMAD R9, R9, -0x326172a9, RZ ;  /* 0xcd9e8d5709097824 */ /* 0x000fe200078e02ff */
[----:B------:R-:W-:Y:S01]  /*0530*/  UIADD3 UR39, UPT, UPT, UR15, -0x24c28bd8, URZ ;  /* 0xdb3d74280f277890 */ /* 0x000fe2000fffe0ff */
[----:B------:R-:W-:Y:S01]  /*0540*/  IMAD.HI.U32 R6, R8, -0x326172a9, RZ ;  /* 0xcd9e8d5708067827 */ /* 0x000fe200078e00ff */
[----:B------:R-:W0:Y:S03]  /*0550*/  LDCU.U8 UR4, c[0x0][0x410] ;  /* 0x00008200ff0477ac */ /* 0x000e260008000000 */
[----:B------:R-:W-:Y:S01]  /*0560*/  IMAD.HI.U32 R7, R0, -0x2daee0ad, RZ ;  /* 0xd2511f5300077827 */ /* 0x000fe200078e00ff */
[----:B------:R-:W-:Y:S01]  /*0570*/  LOP3.LUT R6, R9, UR28, R6, 0x96, !PT ;  /* 0x0000001c09067c12 */ /* 0x000fe2000f8e9606 */
[----:B------:R-:W-:-:S02]  /*0580*/  UIADD3 UR40, UPT, UPT, UR14, -0x700cb87f, URZ ;  /* 0x8ff347810e287890 */ /* 0x000fc4000fffe0ff */
[----:B------:R-:W-:Y:S01]  /*0590*/  IMAD R11, R0, -0x2daee0ad, RZ ;  /* 0xd2511f53000b7824 */ /* 0x000fe200078e02ff */
[----:B------:R-:W-:Y:S01]  /*05a0*/  LOP3.LUT R7, R10, UR29, R7, 0x96, !PT ;  /* 0x0000001d0a077c12 */ /* 0x000fe2000f8e9607 */
[----:B------:R-:W-:Y:S01]  /*05b0*/  IMAD.HI.U32 R10, R6, -0x2daee0ad, RZ ;  /* 0xd2511f53060a7827 */ /* 0x000fe200078e00ff */
[----:B------:R-:W-:Y:S02]  /*05c0*/  UIADD3 UR41, UPT, UPT, UR15, -0x695add53, URZ ;  /* 0x96a522ad0f297890 */ /* 0x000fe4000fffe0ff */
[----:B------:R-:W-:Y:S01]  /*05d0*/  UPLOP3.LUT UP1, UPT, UPT, UPT, UPT, 0x40, 0x4 ;  /* 0x000000000004789c */ /* 0x000fe20003f2e870 */
[----:B------:R-:W-:Y:S01]  /*05e0*/  IMAD R9, R8, -0x326172a9, RZ ;  /* 0xcd9e8d5708097824 */ /* 0x000fe200078e02ff */
[----:B------:R-:W-:Y:S01]  /*05f0*/  LOP3.LUT R10, R11, UR31, R10, 0x96, !PT ;  /* 0x0000001f0b0a7c12 */ /* 0x000fe2000f8e960a */
[----:B------:R-:W-:Y:S01]  /*0600*/  IMAD.HI.U32 R0, R7, -0x326172a9, RZ ;  /* 0xcd9e8d5707007827 */ /* 0x000fe200078e00ff */
[----:B------:R-:W1:Y:S01]  /*0610*/  LDCU UR23, c[0x0][0x404] ;  /* 0x00008080ff1777ac */ /* 0x000e620008000800 */
[----:B0-----:R-:W-:-:S02]  /*0620*/  ISETP.NE.AND P1, PT, RZ, UR4, PT ;  /* 0x00000004ff007c0c */ /* 0x001fc4000bf25270 */
[----:B------:R-:W-:Y:S01]  /*0630*/  IMAD R8, R7, -0x326172a9, RZ ;  /* 0xcd9e8d5707087824 */ /* 0x000fe200078e02ff */
[----:B------:R-:W-:Y:S01]  /*0640*/  LOP3.LUT R0, R9, UR30, R0, 0x96, !PT ;  /* 0x0000001e09007c12 */ /* 0x000fe2000f8e9600 */
[----:B------:R-:W-:Y:S01]  /*0650*/  IMAD R9, R6, -0x2daee0ad, RZ ;  /* 0xd2511f5306097824 */ /* 0x000fe200078e02ff */
[----:B------:R-:W0:Y:S01]  /*0660*/  LDCU UR22, c[0x0][0x388] ;  /* 0x00007100ff1677ac */ /* 0x000e220008000800 */
[----:B------:R-:W-:Y:S01]  /*0670*/  IMAD.HI.U32 R7, R10, -0x326172a9, RZ ;  /* 0xcd9e8d570a077827 */ /* 0x000fe200078e00ff */
[----:B------:R-:W2:Y:S03]  /*0680*/  LDCU UR24, c[0x0][0x400] ;  /* 0x00008000ff1877ac */ /* 0x000ea60008000800 */
[----:B------:R-:W-:Y:S01]  /*0690*/  IMAD.HI.U32 R6, R0, -0x2daee0ad, RZ ;  /* 0xd2511f5300067827 */ /* 0x000fe200078e00ff */
[----:B------:R-:W-:Y:S01]  /*06a0*/  LOP3.LUT R7, R8, UR32, R7, 0x96, !PT ;  /* 0x0000002008077c12 */ /* 0x000fe2000f8e9607 */
[----:B------:R-:W3:Y:S02]  /*06b0*/  LDCU.64 UR16, c[0x0][0x408] ;  /* 0x00008100ff1077ac */ /* 0x000ee40008000a00 */
[----:B------:R-:W-:Y:S01]  /*06c0*/  IMAD R11, R0, -0x2daee0ad, RZ ;  /* 0xd2511f53000b7824 */ /* 0x000fe200078e02ff */
[----:B------:R-:W-:Y:S01]  /*06d0*/  LOP3.LUT R6, R9, UR33, R6, 0x96, !PT ;  /* 0x0000002109067c12 */ /* 0x000fe2000f8e9606 */
[----:B------:R-:W-:Y:S01]  /*06e0*/  IMAD.HI.U32 R8, R7, -0x2daee0ad, RZ ;  /* 0xd2511f5307087827 */ /* 0x000fe200078e00ff */
[----:B------:R-:W4:Y:S03]  /*06f0*/  LDCU.128 UR8, c[0x0][0x3f0] ;  /* 0x00007e00ff0877ac */ /* 0x000f260008000c00 */
[----:B------:R-:W-:Y:S01]  /*0700*/  IMAD R9, R10, -0x326172a9, RZ ;  /* 0xcd9e8d570a097824 */ /* 0x000fe200078e02ff */
[----:B------:R-:W-:Y:S01]  /*0710*/  LOP3.LUT R8, R11, UR35, R8, 0x96, !PT ;  /* 0x000000230b087c12 */ /* 0x000fe2000f8e9608 */
[C---:B------:R-:W-:Y:S01]  /*0720*/  IMAD.HI.U32 R0, R6.reuse, -0x326172a9, RZ ;  /* 0xcd9e8d5706007827 */ /* 0x040fe200078e00ff */
[----:B------:R-:W0:Y:S03]  /*0730*/  LDCU.64 UR18, c[0x0][0x3a0] ;  /* 0x00007400ff1277ac */ /* 0x000e260008000a00 */
[----:B------:R-:W-:Y:S01]  /*0740*/  IMAD R10, R7, -0x2daee0ad, RZ ;  /* 0xd2511f53070a7824 */ /* 0x000fe200078e02ff */
[----:B------:R-:W-:Y:S01]  /*0750*/  LOP3.LUT R0, R9, UR34, R0, 0x96, !PT ;  /* 0x0000002209007c12 */ /* 0x000fe2000f8e9600 */
[----:B------:R-:W-:Y:S01]  /*0760*/  IMAD R9, R6, -0x326172a9, RZ ;  /* 0xcd9e8d5706097824 */ /* 0x000fe200078e02ff */
[----:B------:R-:W0:Y:S01]  /*0770*/  LDCU.64 UR20, c[0x0][0x380] ;  /* 0x00007000ff1477ac */ /* 0x000e220008000a00 */
        /* <DEDUP_REMOVED lines=15> */
[----:B------:R-:W-:Y:S01]  /*0870*/  @P0 IMAD.MOV.U32 R10, RZ, RZ, R16 ;  /* 0x000000ffff0a0224 */ /* 0x000fe200078e0010 */
[----:B------:R-:W-:Y:S01]  /*0880*/  LOP3.LUT R67, R8, UR41, R67, 0x96, !PT ;  /* 0x0000002908437c12 */ /* 0x000fe2000f8e9643 */
[----:B------:R-:W-:Y:S01]  /*0890*/  @P0 IMAD.MOV.U32 R6, RZ, RZ, R12 ;  /* 0x000000ffff060224 */ /* 0x000fe200078e000c */
[----:B------:R-:W-:Y:S01]  /*08a0*/  @!P0 MOV R6, R12 ;  /* 0x0000000c00068202 */ /* 0x000fe20000000f00 */
[----:B------:R-:W-:Y:S01]  /*08b0*/  @P0 IMAD.MOV.U32 R7, RZ, RZ, R13 ;  /* 0x000000ffff070224 */ /* 0x000fe200078e000d */
[----:B------:R-:W-:Y:S01]  /*08c0*/  @!P0 MOV R7, R13 ;  /* 0x0000000d00078202 */ /* 0x000fe20000000f00 */
[----:B------:R-:W-:Y:S01]  /*08d0*/  @P0 IMAD.MOV.U32 R8, RZ, RZ, R14 ;  /* 0x000000ffff080224 */ /* 0x000fe200078e000e */
[----:B------:R-:W-:Y:S01]  /*08e0*/  @P0 MOV R12, R18 ;  /* 0x00000012000c0202 */ /* 0x000fe20000000f00 */
[----:B------:R-:W-:Y:S01]  /*08f0*/  @P0 IMAD.MOV.U32 R9, RZ, RZ, R15 ;  /* 0x000000ffff090224 */ /* 0x000fe200078e000f */
[----:B------:R-:W-:Y:S01]  /*0900*/  @!P0 MOV R9, R15 ;  /* 0x0000000f00098202 */ /* 0x000fe20000000f00 */
[----:B------:R-:W-:Y:S01]  /*0910*/  @!P0 IMAD.MOV.U32 R10, RZ, RZ, R16 ;  /* 0x000000ffff0a8224 */ /* 0x000fe200078e0010 */
[-C--:B------:R-:W-:Y:S01]  /*0920*/  @P0 MOV R16, R22.reuse ;  /* 0x0000001600100202 */ /* 0x080fe20000000f00 */
[----:B------:R-:W-:Y:S01]  /*0930*/  @!P0 IMAD.MOV.U32 R8, RZ, RZ, R14 ;  /* 0x000000ffff088224 */ /* 0x000fe200078e000e */
[-C--:B------:R-:W-:Y:S01]  /*0940*/  @P0 MOV R13, R19.reuse ;  /* 0x00000013000d0202 */ /* 0x080fe20000000f00 */
[----:B------:R-:W-:Y:S01]  /*0950*/  @P0 IMAD.MOV.U32 R11, RZ, RZ, R17 ;  /* 0x000000ffff0b0224 */ /* 0x000fe200078e0011 */
[----:B------:R-:W-:Y:S01]  /*0960*/  @!P0 MOV R16, R22 ;  /* 0x0000001600108202 */ /* 0x000fe20000000f00 */
[----:B------:R-:W-:Y:S01]  /*0970*/  @P0 IMAD.MOV.U32 R14, RZ, RZ, R20 ;  /* 0x000000ffff0e0224 */ /* 0x000fe200078e0014 */
[----:B------:R-:W-:Y:S01]  /*0980*/  @!P0 MOV R13, R19 ;  /* 0x00000013000d8202 */ /* 0x000fe20000000f00 */
[----:B------:R-:W-:-:S02]  /*0990*/  @P0 IMAD.MOV.U32 R15, RZ, RZ, R21 ;  /* 0x000000ffff0f0224 */ /* 0x000fc400078e0015 */
[----:B------:R-:W-:Y:S02]  /*09a0*/  HFMA2 R22, -RZ, RZ, 0, 0 ;  /* 0x00000000ff167431 */ /* 0x000fe400000001ff */
[----:B------:R-:W-:Y:S01]  /*09b0*/  @!P0 IMAD.MOV.U32 R11, RZ, RZ, R17 ;  /* 0x000000ffff0b8224 */ /* 0x000fe200078e0011 */
[-C--:B------:R-:W-:Y:S01]  /*09c0*/  @P0 MOV R19, R41.reuse ;  /* 0x0000002900130202 */ /* 0x080fe20000000f00 */
[----:B------:R-:W-:Y:S01]  /*09d0*/  @!P0 IMAD.MOV.U32 R12, RZ, RZ, R18 ;  /* 0x000000ffff0c8224 */ /* 0x000fe200078e0012 */
[----:B------:R-:W-:Y:S01]  /*09e0*/  @!P0 MOV R19, R41 ;  /* 0x0000002900138202 */ /* 0x000fe20000000f00 */
[----:B------:R-:W-:Y:S02]  /*09f0*/  @!P0 IMAD.MOV.U32 R14, RZ, RZ, R20 ;  /* 0x000000ffff0e8224 */ /* 0x000fe400078e0014 */
[----:B------:R-:W-:Y:S02]  /*0a00*/  @!P0 IMAD.MOV.U32 R15, RZ, RZ, R21 ;  /* 0x000000ffff0f8224 */ /* 0x000fe400078e0015 */
[----:B------:R-:W-:-:S02]  /*0a10*/  @P0 IMAD.MOV.U32 R17, RZ, RZ, R23 ;  /* 0x000000ffff110224 */ /* 0x000fc400078e0017 */
[----:B------:R-:W-:Y:S02]  /*0a20*/  @P0 IMAD.MOV.U32 R18, RZ, RZ, R40 ;  /* 0x000000ffff120224 */ /* 0x000fe400078e0028 */
[----:B------:R-:W-:Y:S02]  /*0a30*/  @P0 IMAD.MOV.U32 R20, RZ, RZ, R42 ;  /* 0x000000ffff140224 */ /* 0x000fe400078e002a */
[----:B------:R-:W-:Y:S02]  /*0a40*/  @P0 IMAD.MOV.U32 R21, RZ, RZ, R43 ;  /* 0x000000ffff150224 */ /* 0x000fe400078e002b */
[----:B------:R-:W-:Y:S02]  /*0a50*/  @!P0 IMAD.MOV.U32 R17, RZ, RZ, R23 ;  /* 0x000000ffff118224 */ /* 0x000fe400078e0017 */
[----:B------:R-:W-:Y:S02]  /*0a60*/  @!P0 IMAD.MOV.U32 R18, RZ, RZ, R40 ;  /* 0x000000ffff128224 */ /* 0x000fe400078e0028 */
[----:B------:R-:W-:-:S02]  /*0a70*/  @!P0 IMAD.MOV.U32 R20, RZ, RZ, R42 ;  /* 0x000000ffff148224 */ /* 0x000fc400078e002a */
[----:B------:R-:W-:Y:S02]  /*0a80*/  @!P0 IMAD.MOV.U32 R21, RZ, RZ, R43 ;  /* 0x000000ffff158224 */ /* 0x000fe400078e002b */
[----:B------:R-:W-:Y:S02]  /*0a90*/  IMAD R66, R66, -0x326172a9, RZ ;  /* 0xcd9e8d5742427824 */ /* 0x000fe400078e02ff */
[----:B01234-:R-:W-:-:S07]  /*0aa0*/  IMAD R72, R72, -0x2daee0ad, RZ ;  /* 0xd2511f5348487824 */ /* 0x01ffce00078e02ff */
.L_x_4107:
[----:B------:R-:W-:-:S06]  /*0ab0*/  UIMAD.WIDE UR4, UR7, 0x4, UR8 ;  /* 0x00000004070478a5 */ /* 0x000fcc000f8e0208 */
[----:B0-----:R-:W-:Y:S02]  /*0ac0*/  IMAD.U32 R50, RZ, RZ, UR4 ;  /* 0x00000004ff327e24 */ /* 0x001fe4000f8e00ff */
[----:B------:R-:W-:-:S05]  /*0ad0*/  IMAD.U32 R51, RZ, RZ, UR5 ;  /* 0x00000005ff337e24 */ /* 0x000fca000f8e00ff */
[----:B------:R-:W2:Y:S01]  /*0ae0*/  LDG.E R50, desc[UR12][R50.64] ;  /* 0x0000000c32327981 */ /* 0x000ea2000c1e1900 */
[----:B------:R-:W-:-:S06]  /*0af0*/  UIMAD.WIDE UR4, UR7, 0x4, UR10 ;  /* 0x00000004070478a5 */ /* 0x000fcc000f8e020a */
[----:B-1----:R-:W-:Y:S01]  /*0b00*/  IMAD.U32 R47, RZ, RZ, UR5 ;  /* 0x00000005ff2f7e24 */ /* 0x002fe2000f8e00ff */
[----:B--2---:R-:W-:-:S13]  /*0b10*/  ISETP.GE.AND P0, PT, R50, 0x1, PT ;  /* 0x000000013200780c */ /* 0x004fda0003f06270 */
[----:B------:R-:W0:Y:S01]  /*0b20*/  @P0 LDC.64 R44, c[0x0][0x390] ;  /* 0x0000e400ff2c0b82 */ /* 0x000e220000000a00 */
[----:B------:R-:W-:-:S05]  /*0b30*/  @P0 IADD3 R46, PT, PT, R50, -0x1, RZ ;  /* 0xffffffff322e0810 */ /* 0x000fca0007ffe0ff */
[----:B------:R-:W-:Y:S02]  /*0b40*/  @P0 IMAD R48, R46, UR22, RZ ;  /* 0x000000162e300c24 */ /* 0x000fe4000f8e02ff */
[----:B------:R-:W-:-:S03]  /*0b50*/  IMAD.U32 R46, RZ, RZ, UR4 ;  /* 0x00000004ff2e7e24 */ /* 0x000fc6000f8e00ff */
[----:B------:R-:W-:-:S03]  /*0b60*/  @P0 SHF.R.S32.HI R49, RZ, 0x1f, R48 ;  /* 0x0000001fff310819 */ /* 0x000fc60000011430 */
[----:B------:R-:W2:Y:S01]  /*0b70*/  LDG.E R46, desc[UR12][R46.64] ;  /* 0x0000000c2e2e7981 */ /* 0x000ea2000c1e1900 */
[----:B------:R-:W-:Y:S02]  /*0b80*/  @P0 LEA.HI R49, R49, R48, RZ, 0x3 ;  /* 0x0000003031310211 */ /* 0x000fe400078f18ff */
[----:B------:R-:W-:Y:S02]  /*0b90*/  MOV R48, RZ ;  /* 0x000000ff00307202 */ /* 0x000fe40000000f00 */
[----:B------:R-:W-:-:S05]  /*0ba0*/  @P0 LEA.HI.SX32 R48, R49, R2, 0x1d ;  /* 0x0000000231300211 */ /* 0x000fca00078feaff */
[----:B0-----:R-:W-:-:S05]  /*0bb0*/  @P0 IMAD.WIDE.U32 R44, R48, 0x10, R44 ;  /* 0x00000010302c0825 */ /* 0x001fca00078e002c */
[----:B-----5:R0:W5:Y:S01]  /*0bc0*/  @P0 LDG.E.128 R40, desc[UR12][R44.64] ;  /* 0x0000000c2c280981 */ /* 0x020162000c1e1d00 */
[----:B------:R-:W-:Y:S02]  /*0bd0*/  UIMAD UR4, UR7, UR22, URZ ;  /* 0x00000016070472a4 */ /* 0x000fe4000f8e02ff */
[----:B------:R-:W-:Y:S02]  /*0be0*/  UISETP.NE.U32.AND UP0, UPT, UR18, URZ, UPT ;  /* 0x000000ff1200728c */ /* 0x000fe4000bf05070 */
[----:B------:R-:W-:Y:S02]  /*0bf0*/  USHF.R.S32.HI UR5, URZ, 0x1f, UR4 ;  /* 0x0000001fff057899 */ /* 0x000fe40008011404 */
[----:B------:R-:W-:Y:S02]  /*0c00*/  UISETP.NE.AND.EX UP0, UPT, UR19, URZ, UPT, UP0 ;  /* 0x000000ff1300728c */ /* 0x000fe4000bf05300 */
[----:B------:R-:W-:Y:S02]  /*0c10*/  ULEA.HI UR5, UR5, UR4, URZ, 0x3 ;  /* 0x0000000405057291 */ /* 0x000fe4000f8f18ff */
[----:B------:R-:W-:-:S04]  /*0c20*/  UIADD3 UR4, UPT, UPT, UR14, -0x61c88647, URZ ;  /* 0x9e3779b90e047890 */ /* 0x000fc8000fffe0ff */
[----:B------:R-:W-:-:S05]  /*0c30*/  IMAD.U32 R125, RZ, RZ, UR5 ;  /* 0x00000005ff7d7e24 */ /* 0x000fca000f8e00ff */
[----:B------:R-:W-:Y:S02]  /*0c40*/  LEA.HI.SX32 R125, R125, R2, 0x1d ;  /* 0x000000027d7d7211 */ /* 0x000fe400078feaff */
[----:B--2---:R-:W-:Y:S01]  /*0c50*/  R2UR UR6, R46 ;  /* 0x000000002e0672ca */ /* 0x004fe200000e0000 */
[----:B0-----:R-:W-:-:S14]  /*0c60*/  BRA.U !UP0, `(.L_x_3835) ;  /* 0x0000002908d07547 */ /* 0x001fdc000b800000 */
[----:B------:R-:W0:Y:S02]  /*0c70*/  LDC.64 R44, c[0x0][0x3a0] ;  /* 0x0000e800ff2c7b82 */ /* 0x000e240000000a00 */
[----:B0-----:R-:W-:-:S06]  /*0c80*/  IMAD.WIDE.U32 R44, R125, 0x10, R44 ;  /* 0x000000107d2c7825 */ /* 0x001fcc00078e002c */
[----:B------:R-:W2:Y:S01]  /*0c90*/  LDG.E.128 R44, desc[UR12][R44.64] ;  /* 0x0000000c2c2c7981 */ /* 0x000ea2000c1e1d00 */
[----:B------:R-:W-:-:S13]  /*0ca0*/  ISETP.GT.AND P2, PT, R50, RZ, PT ;  /* 0x000000ff3200720c */ /* 0x000fda0003f44270 */
[----:B------:R-:W-:Y:S01]  /*0cb0*/  @!P2 IMAD.MOV.U32 R53, RZ, RZ, R74 ;  /* 0x000000ffff35a224 */ /* 0x000fe200078e004a */
[----:B------:R-:W-:Y:S01]  /*0cc0*/  @!P2 MOV R54, R72 ;  /* 0x000000480036a202 */ /* 0x000fe20000000f00 */
[----:B--2---:R-:W-:Y:S01]  /*0cd0*/  @!P2 HADD2.F32 R49, -RZ, R44.H0_H0 ;  /* 0x2000002cff31a230 */ /* 0x004fe20000004100 */
        /* <DEDUP_REMOVED lines=16> */
.L_x_3838:
        /* <DEDUP_REMOVED lines=12> */
.L_x_3839:
        /* <DEDUP_REMOVED lines=41> */
[----:B------:R-:W-:-:S07]  /*1130*/  LOP3.LUT R67, R52, UR41, R57, 0x96, !PT ;  /* 0x0000002934437c12 */ /* 0x000fce000f8e9639 */
.L_x_3837:
[----:B------:R-:W-:Y:S01]  /*1140*/  I2FP.F32.U32 R23, R23 ;  /* 0x0000001700177245 */ /* 0x000fe20000201000 */
[----:B-----5:R-:W-:Y:S02]  /*1150*/  HADD2.F32 R49, -RZ, R40.H0_H0 ;  /* 0x20000028ff317230 */ /* 0x020fe40000004100 */
[----:B------:R-:W-:-:S03]  /*1160*/  IMAD.MOV.U32 R52, RZ, RZ, 0x2f800000 ;  /* 0x2f800000ff347424 */ /* 0x000fc600078e00ff */
[----:B------:R-:W-:Y:S01]  /*1170*/  FMUL.FTZ R49, R49, UR17 ;  /* 0x0000001131317c20 */ /* 0x000fe20008410000 */
[----:B------:R-:W-:Y:S01]  /*1180*/  FFMA.FTZ R23, R23, R52, 1.1641532182693481445e-10 ;  /* 0x2f00000017177423 */ /* 0x000fe20000010034 */
[----:B------:R-:W-:Y:S02]  /*1190*/  HADD2.F32 R52, -RZ, R44.H0_H0 ;  /* 0x2000002cff347230 */ /* 0x000fe40000004100 */
[----:B------:R-:W-:Y:S02]  /*11a0*/  FMUL.FTZ R49, R49, UR16 ;  /* 0x0000001031317c20 */ /* 0x000fe40008410000 */
[----:B------:R-:W-:-:S04]  /*11b0*/  FSETP.GTU.FTZ.AND P3, PT, R23, UR23, PT ;  /* 0x0000001717007c0b */ /* 0x000fc8000bf7c000 */
[----:B------:R-:W-:Y:S02]  /*11c0*/  FSEL R49, R49, RZ, !P3 ;  /* 0x000000ff31317208 */ /* 0x000fe40005800000 */
[----:B------:R-:W-:-:S03]  /*11d0*/  SEL R23, RZ, 0x1, P3 ;  /* 0x00000001ff177807 */ /* 0x000fc60001800000 */
[----:B------:R-:W-:-:S07]  /*11e0*/  FADD.FTZ R49, R52, R49 ;  /* 0x0000003134317221 */ /* 0x000fce0000010000 */
.L_x_3836:
[----:B------:R-:W-:Y:S01]  /*11f0*/  F2FP.F16.F32.PACK_AB R52, RZ, R49 ;  /* 0x00000031ff34723e */ /* 0x000fe200000000ff */
[----:B------:R-:W-:Y:S01]  /*1200*/  @!P2 HADD2.F32 R51, -RZ, R44.H1_H1 ;  /* 0x3000002cff33a230 */ /* 0x000fe20000004100 */
        /* <DEDUP_REMOVED lines=18> */
.L_x_3842:
        /* <DEDUP_REMOVED lines=12> */
.L_x_3843:
        /* <DEDUP_REMOVED lines=42> */
.L_x_3841:
        /* <DEDUP_REMOVED lines=11> */
.L_x_3840:
[----:B------:R-:W-:Y:S01]  /*1740*/  F2FP.F16.F32.PACK_AB R54, RZ, R51 ;  /* 0x00000033ff36723e */ /* 0x000fe200000000ff */
[----:B------:R-:W-:Y:S02]  /*1750*/  @!P2 HADD2.F32 R53, -RZ, R45.H0_H0 ;  /* 0x2000002dff35a230 */ /* 0x000fe40000004100 */
[----:B------:R-:W-:Y:S02]  /*1760*/  @!P2 IMAD.MOV.U32 R57, RZ, RZ, R55 ;  /* 0x000000ffff39a224 */ /* 0x000fe400078e0037 */
        /* <DEDUP_REMOVED lines=17> */
.L_x_3846:
        /* <DEDUP_REMOVED lines=12> */
.L_x_3847:
        /* <DEDUP_REMOVED lines=43> */
.L_x_3845:
        /* <DEDUP_REMOVED lines=11> */
.L_x_3844:
        /* <DEDUP_REMOVED lines=20> */
.L_x_3850:
        /* <DEDUP_REMOVED lines=12> */
.L_x_3851:
        /* <DEDUP_REMOVED lines=42> */
[----:B------:R-:W-:-:S07]  /*2140*/  IMAD.MOV.U32 R58, RZ, RZ, R70 ;  /* 0x000000ffff3a7224 */ /* 0x000fce00078e0046 */
.L_x_3849:
[----:B------:R-:W-:Y:S01]  /*2150*/  I2FP.F32.U32 R44, R55 ;  /* 0x00000037002c7245 */ /* 0x000fe20000201000 */
[----:B-----5:R-:W-:Y:S02]  /*2160*/  HADD2.F32 R55, -RZ, R41.H1_H1 ;  /* 0x30000029ff377230 */ /* 0x020fe40000004100 */
[----:B------:R-:W-:-:S03]  /*2170*/  IMAD.MOV.U32 R57, RZ, RZ, 0x2f800000 ;  /* 0x2f800000ff397424 */ /* 0x000fc600078e00ff */
[----:B------:R-:W-:Y:S01]  /*2180*/  FMUL.FTZ R55, R55, UR17 ;  /* 0x0000001137377c20 */ /* 0x000fe20008410000 */
[----:B------:R-:W-:-:S03]  /*2190*/  FFMA.FTZ R44, R44, R57, 1.1641532182693481445e-10 ;  /* 0x2f0000002c2c7423 */ /* 0x000fc60000010039 */
[----:B------:R-:W-:Y:S02]  /*21a0*/  FMUL.FTZ R55, R55, UR16 ;  /* 0x0000001037377c20 */ /* 0x000fe40008410000 */
[----:B------:R-:W-:Y:S01]  /*21b0*/  FSETP.GTU.FTZ.AND P3, PT, R44, UR23, PT ;  /* 0x000000172c007c0b */ /* 0x000fe2000bf7c000 */
[----:B------:R-:W-:-:S03]  /*21c0*/  HADD2.F32 R44, -RZ, R45.H1_H1 ;  /* 0x3000002dff2c7230 */ /* 0x000fc60000004100 */
[----:B------:R-:W-:Y:S02]  /*21d0*/  FSEL R55, R55, RZ, !P3 ;  /* 0x000000ff37377208 */ /* 0x000fe40005800000 */
[----:B------:R-:W-:-:S03]  /*21e0*/  SEL R62, RZ, 0x1, P3 ;  /* 0x00000001ff3e7807 */ /* 0x000fc60001800000 */
[----:B------:R-:W-:-:S07]  /*21f0*/  FADD.FTZ R55, R44, R55 ;  /* 0x000000372c377221 */ /* 0x000fce0000010000 */
.L_x_3848:
[----:B------:R-:W-:Y:S01]  /*2200*/  F2FP.F16.F32.PACK_AB R70, RZ, R55 ;  /* 0x00000037ff46723e */ /* 0x000fe200000000ff */
[----:B------:R-:W-:Y:S01]  /*2210*/  @!P2 HADD2.F32 R57, -RZ, R46.H0_H0 ;  /* 0x2000002eff39a230 */ /* 0x000fe20000004100 */
        /* <DEDUP_REMOVED lines=18> */
.L_x_3854:
        /* <DEDUP_REMOVED lines=12> */
.L_x_3855:
        /* <DEDUP_REMOVED lines=42> */
[----:B------:R-:W-:-:S07]  /*26a0*/  MOV R44, R72 ;  /* 0x00000048002c7202 */ /* 0x000fce0000000f00 */
.L_x_3853:
[----:B------:R-:W-:Y:S01]  /*26b0*/  HFMA2 R72, -RZ, RZ, 0.1171875, 0 ;  /* 0x2f800000ff487431 */ /* 0x000fe200000001ff */
[----:B------:R-:W-:Y:S01]  /*26c0*/  I2FP.F32.U32 R57, R57 ;  /* 0x0000003900397245 */ /* 0x000fe20000201000 */
[----:B-----5:R-:W-:-:S05]  /*26d0*/  HADD2.F32 R58, -RZ, R42.H0_H0 ;  /* 0x2000002aff3a7230 */ /* 0x020fca0000004100 */
[----:B------:R-:W-:Y:S01]  /*26e0*/  FMUL.FTZ R58, R58, UR17 ;  /* 0x000000113a3a7c20 */ /* 0x000fe20008410000 */
[----:B------:R-:W-:-:S03]  /*26f0*/  FFMA.FTZ R57, R57, R72, 1.1641532182693481445e-10 ;  /* 0x2f00000039397423 */ /* 0x000fc60000010048 */
[----:B------:R-:W-:Y:S02]  /*2700*/  FMUL.FTZ R58, R58, UR16 ;  /* 0x000000103a3a7c20 */ /* 0x000fe40008410000 */
[----:B------:R-:W-:Y:S01]  /*2710*/  FSETP.GTU.FTZ.AND P3, PT, R57, UR23, PT ;  /* 0x0000001739007c0b */ /* 0x000fe2000bf7c000 */
[----:B------:R-:W-:-:S03]  /*2720*/  HADD2.F32 R57, -RZ, R46.H0_H0 ;  /* 0x2000002eff397230 */ /* 0x000fc60000004100 */
[----:B------:R-:W-:Y:S02]  /*2730*/  FSEL R58, R58, RZ, !P3 ;  /* 0x000000ff3a3a7208 */ /* 0x000fe40005800000 */
[----:B------:R-:W-:-:S03]  /*2740*/  SEL R63, RZ, 0x1, P3 ;  /* 0x00000001ff3f7807 */ /* 0x000fc60001800000 */
[----:B------:R-:W-:-:S07]  /*2750*/  FADD.FTZ R57, R57, R58 ;  /* 0x0000003a39397221 */ /* 0x000fce0000010000 */
.L_x_3852:
[----:B------:R-:W-:Y:S01]  /*2760*/  F2FP.F16.F32.PACK_AB R74, RZ, R57 ;  /* 0x00000039ff4a723e */ /* 0x000fe200000000ff */
[----:B------:R-:W-:Y:S02]  /*2770*/  @!P2 HADD2.F32 R69, -RZ, R46.H1_H1 ;  /* 0x3000002eff45a230 */ /* 0x000fe40000004100 */
        /* <DEDUP_REMOVED lines=18> */
.L_x_3858:
        /* <DEDUP_REMOVED lines=12> */
.L_x_3859:
        /* <DEDUP_REMOVED lines=43> */
.L_x_3857:
        /* <DEDUP_REMOVED lines=11> */
.L_x_3856:
        /* <DEDUP_REMOVED lines=20> */
.L_x_3862:
        /* <DEDUP_REMOVED lines=12> */
.L_x_3863:
        /* <DEDUP_REMOVED lines=40> */
[----:B------:R-:W-:-:S07]  /*3140*/  IMAD.MOV.U32 R44, RZ, RZ, RZ ;  /* 0x000000ffff2c7224 */ /* 0x000fce00078e00ff */
.L_x_3861:
        /* <DEDUP_REMOVED lines=11> */
.L_x_3860:
        /* <DEDUP_REMOVED lines=20> */
.L_x_3866:
        /* <DEDUP_REMOVED lines=12> */
.L_x_3867:
        /* <DEDUP_REMOVED lines=40> */
[----:B------:R-:W-:Y:S02]  /*3680*/  LOP3.LUT R67, R44, UR41, R59, 0x96, !PT ;  /* 0x000000292c437c12 */ /* 0x000fe4000f8e963b */
[----:B------:R-:W-:-:S07]  /*3690*/  MOV R76, R58 ;  /* 0x0000003a004c7202 */ /* 0x000fce0000000f00 */
.L_x_3865:
[----:B------:R-:W-:Y:S01]  /*36a0*/  HFMA2 R59, -RZ, RZ, 0.1171875, 0 ;  /* 0x2f800000ff3b7431 */ /* 0x000fe200000001ff */
[----:B------:R-:W-:Y:S01]  /*36b0*/  I2FP.F32.U32 R44, R45 ;  /* 0x0000002d002c7245 */ /* 0x000fe20000201000 */
[----:B-----5:R-:W-:-:S05]  /*36c0*/  HADD2.F32 R45, -RZ, R43.H1_H1 ;  /* 0x3000002bff2d7230 */ /* 0x020fca0000004100 */
        /* <DEDUP_REMOVED lines=8> */
.L_x_3864:
[----:B------:R-:W-:Y:S02]  /*3750*/  F2FP.F16.F32.PACK_AB R47, RZ, R73 ;  /* 0x00000049ff2f723e */ /* 0x000fe400000000ff */
[----:B------:R-:W-:Y:S02]  /*3760*/  PRMT R46, R74, 0x5410, R46 ;  /* 0x000054104a2e7816 */ /* 0x000fe4000000002e */
[----:B------:R-:W-:Y:S02]  /*3770*/  PRMT R45, R56, 0x5410, R70 ;  /* 0x00005410382d7816 */ /* 0x000fe40000000046 */
[----:B------:R-:W-:Y:S02]  /*3780*/  PRMT R44, R52, 0x5410, R54 ;  /* 0x00005410342c7816 */ /* 0x000fe40000000036 */
[----:B------:R-:W-:Y:S01]  /*3790*/  PRMT R47, R75, 0x5410, R47 ;  /* 0x000054104b2f7816 */ /* 0x000fe2000000002f */
[----:B------:R-:W-:Y:S06]  /*37a0*/  BRA `(.L_x_3868) ;  /* 0x0000002800047947 */ /* 0x000fec0003800000 */
.L_x_3835:
        /* <DEDUP_REMOVED lines=19> */
.L_x_3871:
        /* <DEDUP_REMOVED lines=12> */
.L_x_3872:
        /* <DEDUP_REMOVED lines=40> */
[----:B------:R-:W-:-:S07]  /*3c20*/  LOP3.LUT R67, R44, UR41, R77, 0x96, !PT ;  /* 0x000000292c437c12 */ /* 0x000fce000f8e964d */
.L_x_3870:
        /* <DEDUP_REMOVED lines=9> */
.L_x_3869:
[----:B------:R-:W-:Y:S01]  /*3cc0*/  F2FP.F16.F32.PACK_AB R44, RZ, R49 ;  /* 0x00000031ff2c723e */ /* 0x000fe200000000ff */
        /* <DEDUP_REMOVED lines=15> */
.L_x_3875:
        /* <DEDUP_REMOVED lines=12> */
.L_x_3876:
        /* <DEDUP_REMOVED lines=42> */
.L_x_3874:
        /* <DEDUP_REMOVED lines=9> */
.L_x_3873:
[----:B------:R-:W-:Y:S01]  /*41b0*/  HFMA2 R53, -RZ, RZ, 0, 0 ;  /* 0x00000000ff357431 */ /* 0x000fe200000001ff */
[----:B------:R-:W-:Y:S01]  /*41c0*/  F2FP.F16.F32.PACK_AB R47, RZ, R51 ;  /* 0x00000033ff2f723e */ /* 0x000fe200000000ff */
[----:B------:R-:W-:Y:S01]  /*41d0*/  IMAD.MOV.U32 R52, RZ, RZ, R46 ;  /* 0x000000ffff347224 */ /* 0x000fe200078e002e */
        /* <DEDUP_REMOVED lines=13> */
.L_x_3879:
        /* <DEDUP_REMOVED lines=12> */
.L_x_3880:
        /* <DEDUP_REMOVED lines=42> */
.L_x_3878:
        /* <DEDUP_REMOVED lines=9> */
.L_x_3877:
[----:B------:R-:W-:Y:S01]  /*46a0*/  F2FP.F16.F32.PACK_AB R45, RZ, R53 ;  /* 0x00000035ff2d723e */ /* 0x000fe200000000ff */
        /* <DEDUP_REMOVED lines=15> */
.L_x_3883:
        /* <DEDUP_REMOVED lines=12> */
.L_x_3884:
        /* <DEDUP_REMOVED lines=42> */
.L_x_3882:
        /* <DEDUP_REMOVED lines=9> */
.L_x_3881:
        /* <DEDUP_REMOVED lines=16> */
.L_x_3887:
        /* <DEDUP_REMOVED lines=12> */
.L_x_3888:
        /* <DEDUP_REMOVED lines=42> */
.L_x_3886:
        /* <DEDUP_REMOVED lines=9> */
.L_x_3885:
        /* <DEDUP_REMOVED lines=16> */
.L_x_3891:
        /* <DEDUP_REMOVED lines=12> */
.L_x_3892:
        /* <DEDUP_REMOVED lines=43> */
.L_x_3890:
        /* <DEDUP_REMOVED lines=9> */
.L_x_3889:
        /* <DEDUP_REMOVED lines=16> */
.L_x_3895:
        /* <DEDUP_REMOVED lines=12> */
.L_x_3896:
        /* <DEDUP_REMOVED lines=43> */
.L_x_3894:
[----:B------:R-:W-:Y:S01]  /*59f0*/  I2FP.F32.U32 R56, R59 ;  /* 0x0000003b00387245 */ /* 0x000fe20000201000 */
[----:B------:R-:W-:Y:S02]  /*5a00*/  HFMA2 R59, -RZ, RZ, 0.1171875, 0 ;  /* 0x2f800000ff3b7431 */ /* 0x000fe400000001ff */
[----:B-----5:R-:W-:-:S05]  /*5a10*/  HADD2.F32 R65, -RZ, R43.H0_H0 ;  /* 0x2000002bff417230 */ /* 0x020fca0000004100 */
[----:B------:R-:W-:Y:S01]  /*5a20*/  FMUL.FTZ R65, R65, UR17 ;  /* 0x0000001141417c20 */ /* 0x000fe20008410000 */
[----:B------:R-:W-:-:S03]  /*5a30*/  FFMA.FTZ R56, R56, R59, 1.1641532182693481445e-10 ;  /* 0x2f00000038387423 */ /* 0x000fc6000001003b */
[----:B------:R-:W-:Y:S02]  /*5a40*/  FMUL.FTZ R71, R65, UR16 ;  /* 0x0000001041477c20 */ /* 0x000fe40008410000 */
[----:B------:R-:W-:-:S04]  /*5a50*/  FSETP.GTU.FTZ.AND P2, PT, R56, UR23, PT ;  /* 0x0000001738007c0b */ /* 0x000fc8000bf5c000 */
[----:B------:R-:W-:Y:S02]  /*5a60*/  SEL R65, RZ, 0x1, P2 ;  /* 0x00000001ff417807 */ /* 0x000fe40001000000 */
[----:B------:R-:W-:-:S07]  /*5a70*/  FSEL R71, R71, RZ, !P2 ;  /* 0x000000ff47477208 */ /* 0x000fce0005000000 */
.L_x_3893:
        /* <DEDUP_REMOVED lines=16> */
.L_x_3899:
        /* <DEDUP_REMOVED lines=12> */
.L_x_3900:
        /* <DEDUP_REMOVED lines=42> */
.L_x_3898:
        /* <DEDUP_REMOVED lines=9> */
.L_x_3897:
[----:B------:R-:W-:Y:S02]  /*5f70*/  F2FP.F16.F32.PACK_AB R58, RZ, R73 ;  /* 0x00000049ff3a723e */ /* 0x000fe400000000ff */
[----:B------:R-:W-:Y:S02]  /*5f80*/  PRMT R44, R44, 0x5410, R47 ;  /* 0x000054102c2c7816 */ /* 0x000fe4000000002f */
[----:B------:R-:W-:Y:S02]  /*5f90*/  PRMT R46, R46, 0x5410, R54 ;  /* 0x000054102e2e7816 */ /* 0x000fe40000000036 */
[----:B------:R-:W-:Y:S02]  /*5fa0*/  PRMT R45, R45, 0x5410, R52 ;  /* 0x000054102d2d7816 */ /* 0x000fe40000000034 */
[----:B------:R-:W-:-:S07]  /*5fb0*/  PRMT R47, R56, 0x5410, R58 ;  /* 0x00005410382f7816 */ /* 0x000fce000000003a */
.L_x_3868:
[----:B------:R-:W0:Y:S01]  /*5fc0*/  LDC.64 R58, c[0x0][0x3a8] ;  /* 0x0000ea00ff3a7b82 */ /* 0x000e220000000a00 */
        /* <DEDUP_REMOVED lines=12> */
[----:B------:R-:W-:Y:S02]  /*6090*/  LOP3.LUT R78, R60, 0xff, RZ, 0xc0, !PT ;  /* 0x000000ff3c4e7812 */ /* 0x000fe400078ec0ff */
[----:B------:R-:W-:Y:S01]  /*60a0*/  LOP3.LUT R52, R52, 0xff00, R47, 0xf8, !PT ;  /* 0x0000ff0034347812 */ /* 0x000fe200078ef82f */
[----:B------:R-:W-:-:S03]  /*60b0*/  IMAD.WIDE.U32 R46, R46, 0x1000000, RZ ;  /* 0x010000002e2e7825 */ /* 0x000fc600078e00ff */
[----:B------:R-:W-:Y:S01]  /*60c0*/  LOP3.LUT R77, R52, 0xff, R63, 0xf8, !PT ;  /* 0x000000ff344d7812 */ /* 0x000fe200078ef83f */
[----:B------:R-:W-:-:S04]  /*60d0*/  IMAD.WIDE.U32 R74, R74, 0x10000, RZ ;  /* 0x000100004a4a7825 */ /* 0x000fc800078e00ff */
[----:B------:R-:W-:Y:S01]  /*60e0*/  IMAD.WIDE.U32 R78, R78, 0x100, RZ ;  /* 0x000001004e4e7825 */ /* 0x000fe200078e00ff */
[----:B------:R-:W-:-:S03]  /*60f0*/  LOP3.LUT R47, R75, R77, R47, 0xfe, !PT ;  /* 0x0000004d4b2f7212 */ /* 0x000fc600078efe2f */
[----:B0-----:R-:W-:Y:S01]  /*6100*/  IMAD.WIDE.U32 R44, R48, 0x8, R44 ;  /* 0x00000008302c7825 */ /* 0x001fe200078e002c */
[----:B------:R-:W-:Y:S02]  /*6110*/  LOP3.LUT R46, R78, R46, R74, 0xfe, !PT ;  /* 0x0000002e4e2e7212 */ /* 0x000fe400078efe4a */
[----:B------:R-:W-:Y:S02]  /*6120*/  LOP3.LUT R47, R47, R79, RZ, 0xfc, !PT ;  /* 0x0000004f2f2f7212 */ /* 0x000fe400078efcff */
[----:B------:R-:W-:-:S05]  /*6130*/  LOP3.LUT R46, R46, 0xff, R23, 0xf8, !PT ;  /* 0x000000ff2e2e7812 */ /* 0x000fca00078ef817 */
[----:B------:R1:W-:Y:S02]  /*6140*/  STG.E.64 desc[UR12][R44.64], R46 ;  /* 0x0000002e2c007986 */ /* 0x0003e4000c101b0c */
.L_x_3901:
[----:B------:R-:W-:Y:S05]  /*6150*/  @!P0 BRA `(.L_x_3902) ;  /* 0x00000000000c8947 */ /* 0x000fea0003800000 */
[----:B-----5:R-:W2:Y:S02]  /*6160*/  LDC.64 R40, c[0x0][0x390] ;  /* 0x0000e400ff287b82 */ /* 0x020ea40000000a00 */
[----:B--2---:R-:W-:-:S06]  /*6170*/  IMAD.WIDE.U32 R40, R95, 0x10, R40 ;  /* 0x000000105f287825 */ /* 0x004fcc00078e0028 */
[----:B------:R-:W5:Y:S02]  /*6180*/  LDG.E.128 R40, desc[UR12][R40.64] ;  /* 0x0000000c28287981 */ /* 0x000f64000c1e1d00 */
.L_x_3902:
[----:B------:R-:W-:Y:S01]  /*6190*/  VIADD R91, R125, 0x80 ;  /* 0x000000807d5b7836 */ /* 0x000fe20000000000 */
[----:B------:R-:W-:Y:S06]  /*61a0*/  BRA.U !UP0, `(.L_x_3903) ;  /* 0x0000002908c07547 */ /* 0x000fec000b800000 */
[----:B01----:R-:W0:Y:S02]  /*61b0*/  LDC.64 R44, c[0x0][0x3a0] ;  /* 0x0000e800ff2c7b82 */ /* 0x003e240000000a00 */
        /* <DEDUP_REMOVED lines=22> */
.L_x_3906:
        /* <DEDUP_REMOVED lines=12> */
.L_x_3907:
        /* <DEDUP_REMOVED lines=42> */
.L_x_3905:
        /* <DEDUP_REMOVED lines=11> */
.L_x_3904:
        /* <DEDUP_REMOVED lines=20> */
.L_x_3910:
        /* <DEDUP_REMOVED lines=12> */
.L_x_3911:
        /* <DEDUP_REMOVED lines=43> */
.L_x_3909:
        /* <DEDUP_REMOVED lines=11> */
.L_x_3908:
        /* <DEDUP_REMOVED lines=20> */
.L_x_3914:
        /* <DEDUP_REMOVED lines=12> */
.L_x_3915:
        /* <DEDUP_REMOVED lines=40> */
[----:B------:R-:W-:-:S07]  /*7110*/  LOP3.LUT R67, R80, UR41, R79, 0x96, !PT ;  /* 0x0000002950437c12 */ /* 0x000fce000f8e964f */
.L_x_3913:
        /* <DEDUP_REMOVED lines=11> */
.L_x_3912:
        /* <DEDUP_REMOVED lines=20> */
.L_x_3918:
        /* <DEDUP_REMOVED lines=12> */
.L_x_3919:
        /* <DEDUP_REMOVED lines=41> */
.L_x_3917:
        /* <DEDUP_REMOVED lines=11> */
.L_x_3916:
[----:B------:R-:W-:Y:S01]  /*7710*/  F2FP.F16.F32.PACK_AB R74, RZ, R81 ;  /* 0x00000051ff4a723e */ /* 0x000fe200000000ff */
[----:B------:R-:W-:Y:S01]  /*7720*/  @!P2 HADD2.F32 R85, -RZ, R46.H0_H0 ;  /* 0x2000002eff55a230 */ /* 0x000fe20000004100 */
        /* <DEDUP_REMOVED lines=18> */
.L_x_3922:
        /* <DEDUP_REMOVED lines=12> */
.L_x_3923:
        /* <DEDUP_REMOVED lines=42> */
.L_x_3921:
        /* <DEDUP_REMOVED lines=11> */
.L_x_3920:
[----:B------:R-:W-:Y:S01]  /*7c60*/  F2FP.F16.F32.PACK_AB R76, RZ, R85 ;  /* 0x00000055ff4c723e */ /* 0x000fe200000000ff */
[----:B------:R-:W-:Y:S01]  /*7c70*/  @!P2 HADD2.F32 R83, -RZ, R46.H1_H1 ;  /* 0x3000002eff53a230 */ /* 0x000fe20000004100 */
        /* <DEDUP_REMOVED lines=18> */
.L_x_3926:
        /* <DEDUP_REMOVED lines=12> */
.L_x_3927:
        /* <DEDUP_REMOVED lines=41> */
[----:B------:R-:W-:-:S07]  /*80f0*/  MOV R54, R44 ;  /* 0x0000002c00367202 */ /* 0x000fce0000000f00 */
.L_x_3925:
        /* <DEDUP_REMOVED lines=11> */
.L_x_3924:
        /* <DEDUP_REMOVED lines=20> */
.L_x_3930:
        /* <DEDUP_REMOVED lines=12> */
.L_x_3931:
        /* <DEDUP_REMOVED lines=41> */
[----:B------:R-:W-:-:S07]  /*8640*/  LOP3.LUT R67, R86, UR41, R45, 0x96, !PT ;  /* 0x0000002956437c12 */ /* 0x000fce000f8e962d */
.L_x_3929:
        /* <DEDUP_REMOVED lines=11> */
.L_x_3928:
        /* <DEDUP_REMOVED lines=20> */
.L_x_3934:
        /* <DEDUP_REMOVED lines=12> */
.L_x_3935:
        /* <DEDUP_REMOVED lines=42> */
.L_x_3933:
        /* <DEDUP_REMOVED lines=11> */
.L_x_3932:
[----:B------:R-:W-:Y:S02]  /*8c50*/  F2FP.F16.F32.PACK_AB R47, RZ, R87 ;  /* 0x00000057ff2f723e */ /* 0x000fe400000000ff */
[----:B------:R-:W-:Y:S02]  /*8c60*/  PRMT R46, R76, 0x5410, R46 ;  /* 0x000054104c2e7816 */ /* 0x000fe4000000002e */
[----:B------:R-:W-:Y:S02]  /*8c70*/  PRMT R45, R70, 0x5410, R74 ;  /* 0x00005410462d7816 */ /* 0x000fe4000000004a */
[----:B------:R-:W-:Y:S02]  /*8c80*/  PRMT R44, R52, 0x5410, R56 ;  /* 0x00005410342c7816 */ /* 0x000fe40000000038 */
[----:B------:R-:W-:Y:S01]  /*8c90*/  PRMT R47, R72, 0x5410, R47 ;  /* 0x00005410482f7816 */ /* 0x000fe2000000002f */
[----:B------:R-:W-:Y:S06]  /*8ca0*/  BRA `(.L_x_3936) ;  /* 0x0000002800047947 */ /* 0x000fec0003800000 */
.L_x_3903:
[----:B0-----:R-:W-:Y:S01]  /*8cb0*/  MOV R75, RZ ;  /* 0x000000ff004b7202 */ /* 0x001fe20000000f00 */
[----:B-1----:R-:W-:Y:S01]  /*8cc0*/  IMAD.MOV.U32 R44, RZ, RZ, R72 ;  /* 0x000000ffff2c7224 */ /* 0x002fe200078e0048 */
[----:B------:R-:W-:Y:S01]  /*8cd0*/  MOV R54, R76 ;  /* 0x0000004c00367202 */ /* 0x000fe20000000f00 */
        /* <DEDUP_REMOVED lines=16> */
.L_x_3939:
        /* <DEDUP_REMOVED lines=12> */
.L_x_3940:
        /* <DEDUP_REMOVED lines=42> */
.L_x_3938:
        /* <DEDUP_REMOVED lines=9> */
.L_x_3937:
[----:B------:R-:W-:Y:S01]  /*91d0*/  F2FP.F16.F32.PACK_AB R56, RZ, R75 ;  /* 0x0000004bff38723e */ /* 0x000fe200000000ff */
        /* <DEDUP_REMOVED lines=15> */
.L_x_3943:
        /* <DEDUP_REMOVED lines=12> */
.L_x_3944:
        /* <DEDUP_REMOVED lines=43> */
.L_x_3942:
[----:B------:R-:W-:Y:S01]  /*9640*/  I2FP.F32.U32 R44, R47 ;  /* 0x0000002f002c7245 */ /* 0x000fe20000201000 */
[----:B------:R-:W-:Y:S02]  /*9650*/  HFMA2 R47, -RZ, RZ, 0.1171875, 0 ;  /* 0x2f800000ff2f7431 */ /* 0x000fe400000001ff */
[----:B-----5:R-:W-:-:S05]  /*9660*/  HADD2.F32 R46, -RZ, R40.H1_H1 ;  /* 0x30000028ff2e7230 */ /* 0x020fca0000004100 */
[----:B------:R-:W-:Y:S01]  /*9670*/  FMUL.FTZ R46, R46, UR17 ;  /* 0x000000112e2e7c20 */ /* 0x000fe20008410000 */
[----:B------:R-:W-:-:S03]  /*9680*/  FFMA.FTZ R44, R44, R47, 1.1641532182693481445e-10 ;  /* 0x2f0000002c2c7423 */ /* 0x000fc6000001002f */
[----:B------:R-:W-:Y:S02]  /*9690*/  FMUL.FTZ R46, R46, UR16 ;  /* 0x000000102e2e7c20 */ /* 0x000fe40008410000 */
[----:B------:R-:W-:-:S04]  /*96a0*/  FSETP.GTU.FTZ.AND P2, PT, R44, UR23, PT ;  /* 0x000000172c007c0b */ /* 0x000fc8000bf5c000 */
[----:B------:R-:W-:Y:S02]  /*96b0*/  SEL R60, RZ, 0x1, P2 ;  /* 0x00000001ff3c7807 */ /* 0x000fe40001000000 */
[----:B------:R-:W-:-:S07]  /*96c0*/  FSEL R77, R46, RZ, !P2 ;  /* 0x000000ff2e4d7208 */ /* 0x000fce0005000000 */
.L_x_3941:
        /* <DEDUP_REMOVED lines=16> */
.L_x_3947:
        /* <DEDUP_REMOVED lines=12> */
.L_x_3948:
        /* <DEDUP_REMOVED lines=42> */
.L_x_3946:
        /* <DEDUP_REMOVED lines=9> */
.L_x_3945:
[----:B------:R-:W-:Y:S01]  /*9bc0*/  F2FP.F16.F32.PACK_AB R72, RZ, R79 ;  /* 0x0000004fff48723e */ /* 0x000fe200000000ff */
        /* <DEDUP_REMOVED lines=15> */
.L_x_3951:
        /* <DEDUP_REMOVED lines=12> */
.L_x_3952:
        /* <DEDUP_REMOVED lines=42> */
.L_x_3950:
[----:B------:R-:W-:Y:S01]  /*a020*/  I2FP.F32.U32 R44, R46 ;  /* 0x0000002e002c7245 */ /* 0x000fe20000201000 */
[----:B-----5:R-:W-:Y:S01]  /*a030*/  HADD2.F32 R46, -RZ, R41.H1_H1 ;  /* 0x30000029ff2e7230 */ /* 0x020fe20000004100 */
[----:B------:R-:W-:-:S04]  /*a040*/  MOV R47, 0x2f800000 ;  /* 0x2f800000002f7802 */ /* 0x000fc80000000f00 */
[----:B------:R-:W-:Y:S01]  /*a050*/  FMUL.FTZ R46, R46, UR17 ;  /* 0x000000112e2e7c20 */ /* 0x000fe20008410000 */
[----:B------:R-:W-:-:S03]  /*a060*/  FFMA.FTZ R44, R44, R47, 1.1641532182693481445e-10 ;  /* 0x2f0000002c2c7423 */ /* 0x000fc6000001002f */
[----:B------:R-:W-:Y:S02]  /*a070*/  FMUL.FTZ R46, R46, UR16 ;  /* 0x000000102e2e7c20 */ /* 0x000fe40008410000 */
[----:B------:R-:W-:-:S04]  /*a080*/  FSETP.GTU.FTZ.AND P2, PT, R44, UR23, PT ;  /* 0x000000172c007c0b */ /* 0x000fc8000bf5c000 */
[----:B------:R-:W-:Y:S02]  /*a090*/  SEL R62, RZ, 0x1, P2 ;  /* 0x00000001ff3e7807 */ /* 0x000fe40001000000 */
[----:B------:R-:W-:-:S07]  /*a0a0*/  FSEL R81, R46, RZ, !P2 ;  /* 0x000000ff2e517208 */ /* 0x000fce0005000000 */
.L_x_3949:
        /* <DEDUP_REMOVED lines=16> */
.L_x_3955:
        /* <DEDUP_REMOVED lines=12> */
.L_x_3956:
        /* <DEDUP_REMOVED lines=42> */
.L_x_3954:
        /* <DEDUP_REMOVED lines=9> */
.L_x_3953:
        /* <DEDUP_REMOVED lines=16> */
.L_x_3959:
        /* <DEDUP_REMOVED lines=12> */
.L_x_3960:
        /* <DEDUP_REMOVED lines=42> */
.L_x_3958:
        /* <DEDUP_REMOVED lines=9> */
.L_x_3957:
        /* <DEDUP_REMOVED lines=16> */
.L_x_3963:
        /* <DEDUP_REMOVED lines=12> */
.L_x_3964:
        /* <DEDUP_REMOVED lines=42> */
.L_x_3962:
        /* <DEDUP_REMOVED lines=9> */
.L_x_3961:
        /* <DEDUP_REMOVED lines=16> */
.L_x_3967:
        /* <DEDUP_REMOVED lines=12> */
.L_x_3968:
        /* <DEDUP_REMOVED lines=42> */
.L_x_3966:
        /* <DEDUP_REMOVED lines=9> */
.L_x_3965:
[----:B------:R-:W-:Y:S02]  /*b470*/  F2FP.F16.F32.PACK_AB R47, RZ, R87 ;  /* 0x00000057ff2f723e */ /* 0x000fe400000000ff */
[----:B------:R-:W-:Y:S02]  /*b480*/  PRMT R46, R76, 0x5410, R78 ;  /* 0x000054104c2e7816 */ /* 0x000fe4000000004e */
[----:B------:R-:W-:Y:S02]  /*b490*/  PRMT R45, R72, 0x5410, R70 ;  /* 0x00005410482d7816 */ /* 0x000fe40000000046 */
[----:B------:R-:W-:Y:S02]  /*b4a0*/  PRMT R44, R56, 0x5410, R52 ;  /* 0x00005410382c7816 */ /* 0x000fe40000000034 */
[----:B------:R-:W-:-:S07]  /*b4b0*/  PRMT R47, R74, 0x5410, R47 ;  /* 0x000054104a2f7816 */ /* 0x000fce000000002f */
.L_x_3936:
[----:B------:R-:W-:-:S04]  /*b4c0*/  IMAD.WIDE.U32 R90, R91, 0x10, R58 ;  /* 0x000000105b5a7825 */ /* 0x000fc800078e003a */
[----:B------:R-:W-:Y:S01]  /*b4d0*/  VIADD R52, R48, 0x100 ;  /* 0x0000010030347836 */ /* 0x000fe20000000000 */
        /* <DEDUP_REMOVED lines=22> */
.L_x_3969:
[----:B------:R-:W-:Y:S05]  /*b640*/  @!P0 BRA `(.L_x_3970) ;  /* 0x00000000000c8947 */ /* 0x000fea0003800000 */
[----:B-----5:R-:W2:Y:S02]  /*b650*/  LDC.64 R40, c[0x0][0x390] ;  /* 0x0000e400ff287b82 */ /* 0x020ea40000000a00 */
[----:B--2---:R-:W-:-:S06]  /*b660*/  IMAD.WIDE.U32 R40, R52, 0x10, R40 ;  /* 0x0000001034287825 */ /* 0x004fcc00078e0028 */
[----:B------:R-:W5:Y:S02]  /*b670*/  LDG.E.128 R40, desc[UR12][R40.64] ;  /* 0x0000000c28287981 */ /* 0x000f64000c1e1d00 */
.L_x_3970:
[----:B------:R-:W-:Y:S05]  /*b680*/  BRA.U !UP0, `(.L_x_3971) ;  /* 0x0000002908c47547 */ /* 0x000fea000b800000 */
[----:B01----:R-:W0:Y:S01]  /*b690*/  LDC.64 R44, c[0x0][0x3a0] ;  /* 0x0000e800ff2c7b82 */ /* 0x003e220000000a00 */
[----:B------:R-:W-:-:S04]  /*b6a0*/  VIADD R47, R125, 0x100 ;  /* 0x000001007d2f7836 */ /* 0x000fc80000000000 */
[----:B0-----:R-:W-:-:S06]  /*b6b0*/  IMAD.WIDE.U32 R44, R47, 0x10, R44 ;  /* 0x000000102f2c7825 */ /* 0x001fcc00078e002c */
[----:B------:R-:W2:Y:S01]  /*b6c0*/  LDG.E.128 R44, desc[UR12][R44.64] ;  /* 0x0000000c2c2c7981 */ /* 0x000ea2000c1e1d00 */
[----:B------:R-:W-:-:S13]  /*b6d0*/  ISETP.GT.AND P2, PT, R50, RZ, PT ;  /* 0x000000ff3200720c */ /* 0x000fda0003f44270 */
[----:B------:R-:W-:Y:S01]  /*b6e0*/  @!P2 MOV R70, R82 ;  /* 0x000000520046a202 */ /* 0x000fe20000000f00 */
[----:B------:R-:W-:Y:S02]  /*b6f0*/  @!P2 IMAD.MOV.U32 R56, RZ, RZ, R54 ;  /* 0x000000ffff38a224 */ /* 0x000fe400078e0036 */
[----:B--2---:R-:W-:Y:S01]  /*b700*/  @!P2 HADD2.F32 R93, -RZ, R44.H0_H0 ;  /* 0x2000002cff5da230 */ /* 0x004fe20000004100 */
        /* <DEDUP_REMOVED lines=16> */
.L_x_3974:
        /* <DEDUP_REMOVED lines=12> */
.L_x_3975:
        /* <DEDUP_REMOVED lines=42> */
.L_x_3973:
        /* <DEDUP_REMOVED lines=11> */
.L_x_3972:
        /* <DEDUP_REMOVED lines=20> */
.L_x_3978:
        /* <DEDUP_REMOVED lines=12> */
.L_x_3979:
        /* <DEDUP_REMOVED lines=41> */
.L_x_3977:
[----:B------:R-:W-:Y:S01]  /*c0b0*/  I2FP.F32.U32 R56, R60 ;  /* 0x0000003c00387245 */ /* 0x000fe20000201000 */
[----:B-----5:R-:W-:Y:S01]  /*c0c0*/  HADD2.F32 R60, -RZ, R40.H1_H1 ;  /* 0x30000028ff3c7230 */ /* 0x020fe20000004100 */
[----:B------:R-:W-:Y:S01]  /*c0d0*/  MOV R91, 0x2f800000 ;  /* 0x2f800000005b7802 */ /* 0x000fe20000000f00 */
        /* <DEDUP_REMOVED lines=8> */
.L_x_3976:
        /* <DEDUP_REMOVED lines=20> */
.L_x_3982:
        /* <DEDUP_REMOVED lines=12> */
.L_x_3983:
        /* <DEDUP_REMOVED lines=42> */
.L_x_3981:
[----:B------:R-:W-:Y:S01]  /*c600*/  HFMA2 R70, -RZ, RZ, 0.1171875, 0 ;  /* 0x2f800000ff467431 */ /* 0x000fe200000001ff */
[----:B------:R-:W-:Y:S01]  /*c610*/  I2FP.F32.U32 R61, R61 ;  /* 0x0000003d003d7245 */ /* 0x000fe20000201000 */
[----:B-----5:R-:W-:-:S05]  /*c620*/  HADD2.F32 R72, -RZ, R41.H0_H0 ;  /* 0x20000029ff487230 */ /* 0x020fca0000004100 */
[----:B------:R-:W-:Y:S01]  /*c630*/  FMUL.FTZ R72, R72, UR17 ;  /* 0x0000001148487c20 */ /* 0x000fe20008410000 */
[----:B------:R-:W-:-:S03]  /*c640*/  FFMA.FTZ R61, R61, R70, 1.1641532182693481445e-10 ;  /* 0x2f0000003d3d7423 */ /* 0x000fc60000010046 */
[----:B------:R-:W-:Y:S01]  /*c650*/  FMUL.FTZ R72, R72, UR16 ;  /* 0x0000001048487c20 */ /* 0x000fe20008410000 */
[----:B------:R-:W-:Y:S01]  /*c660*/  HADD2.F32 R70, -RZ, R45.H0_H0 ;  /* 0x2000002dff467230 */ /* 0x000fe20000004100 */
[----:B------:R-:W-:-:S04]  /*c670*/  FSETP.GTU.FTZ.AND P3, PT, R61, UR23, PT ;  /* 0x000000173d007c0b */ /* 0x000fc8000bf7c000 */
[----:B------:R-:W-:Y:S02]  /*c680*/  FSEL R101, R72, RZ, !P3 ;  /* 0x000000ff48657208 */ /* 0x000fe40005800000 */
[----:B------:R-:W-:-:S03]  /*c690*/  SEL R61, RZ, 0x1, P3 ;  /* 0x00000001ff3d7807 */ /* 0x000fc60001800000 */
[----:B------:R-:W-:-:S07]  /*c6a0*/  FADD.FTZ R101, R70, R101 ;  /* 0x0000006546657221 */ /* 0x000fce0000010000 */
.L_x_3980:
        /* <DEDUP_REMOVED lines=20> */
.L_x_3986:
        /* <DEDUP_REMOVED lines=12> */
.L_x_3987:
        /* <DEDUP_REMOVED lines=42> */
.L_x_3985:
        /* <DEDUP_REMOVED lines=11> */
.L_x_3984:
        /* <DEDUP_REMOVED lines=20> */
.L_x_3990:
        /* <DEDUP_REMOVED lines=12> */
.L_x_3991:
        /* <DEDUP_REMOVED lines=42> */
.L_x_3989:
        /* <DEDUP_REMOVED lines=11> */
.L_x_3988:
        /* <DEDUP_REMOVED lines=20> */
.L_x_3994:
        /* <DEDUP_REMOVED lines=12> */
.L_x_3995:
        /* <DEDUP_REMOVED lines=42> */
.L_x_3993:
        /* <DEDUP_REMOVED lines=11> */
.L_x_3992:
        /* <DEDUP_REMOVED lines=20> */
.L_x_3998:
        /* <DEDUP_REMOVED lines=12> */
.L_x_3999:
        /* <DEDUP_REMOVED lines=42> */
.L_x_3997:
        /* <DEDUP_REMOVED lines=11> */
.L_x_3996:
        /* <DEDUP_REMOVED lines=20> */
.L_x_4002:
        /* <DEDUP_REMOVED lines=12> */
.L_x_4003:
        /* <DEDUP_REMOVED lines=42> */
.L_x_4001:
[----:B------:R-:W-:Y:S01]  /*e090*/  I2FP.F32.U32 R44, R45 ;  /* 0x0000002d002c7245 */ /* 0x000fe20000201000 */
[----:B------:R-:W-:Y:S02]  /*e0a0*/  HFMA2 R45, -RZ, RZ, 0.1171875, 0 ;  /* 0x2f800000ff2d7431 */ /* 0x000fe400000001ff */
        /* <DEDUP_REMOVED lines=9> */
.L_x_4000:
[----:B------:R-:W-:Y:S02]  /*e140*/  F2FP.F16.F32.PACK_AB R47, RZ, R107 ;  /* 0x0000006bff2f723e */ /* 0x000fe400000000ff */
[----:B------:R-:W-:Y:S02]  /*e150*/  PRMT R46, R76, 0x5410, R46 ;  /* 0x000054104c2e7816 */ /* 0x000fe4000000002e */
[----:B------:R-:W-:Y:S02]  /*e160*/  PRMT R45, R70, 0x5410, R74 ;  /* 0x00005410462d7816 */ /* 0x000fe4000000004a */
[----:B------:R-:W-:Y:S02]  /*e170*/  PRMT R44, R54, 0x5410, R56 ;  /* 0x00005410362c7816 */ /* 0x000fe40000000038 */
[----:B------:R-:W-:Y:S01]  /*e180*/  PRMT R47, R72, 0x5410, R47 ;  /* 0x00005410482f7816 */ /* 0x000fe2000000002f */
[----:B------:R-:W-:Y:S06]  /*e190*/  BRA `(.L_x_4004) ;  /* 0x0000002800007947 */ /* 0x000fec0003800000 */
.L_x_3971:
[----:B------:R-:W-:Y:S01]  /*e1a0*/  IMAD.MOV.U32 R93, RZ, RZ, RZ ;  /* 0x000000ffff5d7224 */ /* 0x000fe200078e00ff */
[----:B01----:R-:W-:Y:S01]  /*e1b0*/  MOV R44, R82 ;  /* 0x00000052002c7202 */ /* 0x003fe20000000f00 */
        /* <DEDUP_REMOVED lines=17> */
.L_x_4007:
        /* <DEDUP_REMOVED lines=12> */
.L_x_4008:
        /* <DEDUP_REMOVED lines=42> */
.L_x_4006:
        /* <DEDUP_REMOVED lines=9> */
.L_x_4005:
        /* <DEDUP_REMOVED lines=16> */
.L_x_4011:
        /* <DEDUP_REMOVED lines=12> */
.L_x_4012:
        /* <DEDUP_REMOVED lines=42> */
.L_x_4010:
        /* <DEDUP_REMOVED lines=9> */
.L_x_4009:
        /* <DEDUP_REMOVED lines=16> */
.L_x_4015:
        /* <DEDUP_REMOVED lines=12> */
.L_x_4016:
        /* <DEDUP_REMOVED lines=42> */
.L_x_4014:
        /* <DEDUP_REMOVED lines=9> */
.L_x_4013:
        /* <DEDUP_REMOVED lines=16> */
.L_x_4019:
        /* <DEDUP_REMOVED lines=12> */
.L_x_4020:
        /* <DEDUP_REMOVED lines=42> */
.L_x_4018:
        /* <DEDUP_REMOVED lines=9> */
.L_x_4017:
        /* <DEDUP_REMOVED lines=16> */
.L_x_4023:
        /* <DEDUP_REMOVED lines=12> */
.L_x_4024:
        /* <DEDUP_REMOVED lines=42> */
.L_x_4022:
        /* <DEDUP_REMOVED lines=9> */
.L_x_4021:
        /* <DEDUP_REMOVED lines=16> */
.L_x_4027:
        /* <DEDUP_REMOVED lines=12> */
.L_x_4028:
        /* <DEDUP_REMOVED lines=42> */
.L_x_4026:
        /* <DEDUP_REMOVED lines=9> */
.L_x_4025:
        /* <DEDUP_REMOVED lines=16> */
.L_x_4031:
        /* <DEDUP_REMOVED lines=12> */
.L_x_4032:
        /* <DEDUP_REMOVED lines=42> */
.L_x_4030:
        /* <DEDUP_REMOVED lines=9> */
.L_x_4029:
        /* <DEDUP_REMOVED lines=16> */
.L_x_4035:
        /* <DEDUP_REMOVED lines=12> */
.L_x_4036:
        /* <DEDUP_REMOVED lines=42> */
.L_x_4034:
        /* <DEDUP_REMOVED lines=9> */
.L_x_4033:
[----:B------:R-:W-:Y:S02]  /*10950*/  F2FP.F16.F32.PACK_AB R47, RZ, R107 ;  /* 0x0000006bff2f723e */ /* 0x000fe400000000ff */
[----:B------:R-:W-:Y:S02]  /*10960*/  PRMT R46, R76, 0x5410, R78 ;  /* 0x000054104c2e7816 */ /* 0x000fe4000000004e */
[----:B------:R-:W-:Y:S02]  /*10970*/  PRMT R45, R72, 0x5410, R74 ;  /* 0x00005410482d7816 */ /* 0x000fe4000000004a */
[----:B------:R-:W-:Y:S02]  /*10980*/  PRMT R44, R70, 0x5410, R56 ;  /* 0x00005410462c7816 */ /* 0x000fe40000000038 */
[----:B------:R-:W-:-:S07]  /*10990*/  PRMT R47, R54, 0x5410, R47 ;  /* 0x00005410362f7816 */ /* 0x000fce000000002f */
.L_x_4004:
[----:B------:R-:W-:Y:S01]  /*109a0*/  VIADD R95, R125, 0x100 ;  /* 0x000001007d5f7836 */ /* 0x000fe20000000000 */
[----:B------:R-:W-:-:S03]  /*109b0*/  IADD3 R48, PT, PT, R48, 0x180, RZ ;  /* 0x0000018030307810 */ /* 0x000fc60007ffe0ff */
        /* <DEDUP_REMOVED lines=23> */
.L_x_4037:
[----:B------:R-:W-:Y:S05]  /*10b30*/  @!P0 BRA `(.L_x_4038) ;  /* 0x00000000000c8947 */ /* 0x000fea0003800000 */
[----:B-----5:R-:W2:Y:S02]  /*10b40*/  LDC.64 R40, c[0x0][0x390] ;  /* 0x0000e400ff287b82 */ /* 0x020ea40000000a00 */
[----:B--2---:R-:W-:-:S06]  /*10b50*/  IMAD.WIDE.U32 R40, R48, 0x10, R40 ;  /* 0x0000001030287825 */ /* 0x004fcc00078e0028 */
[----:B------:R-:W5:Y:S02]  /*10b60*/  LDG.E.128 R40, desc[UR12][R40.64] ;  /* 0x0000000c28287981 */ /* 0x000f64000c1e1d00 */
.L_x_4038:
[----:B------:R-:W-:Y:S01]  /*10b70*/  IADD3 R125, PT, PT, R125, 0x180, RZ ;  /* 0x000001807d7d7810 */ /* 0x000fe20007ffe0ff */
        /* <DEDUP_REMOVED lines=24> */
.L_x_4042:
        /* <DEDUP_REMOVED lines=12> */
.L_x_4043:
        /* <DEDUP_REMOVED lines=42> */
.L_x_4041:
        /* <DEDUP_REMOVED lines=11> */
.L_x_4040:
        /* <DEDUP_REMOVED lines=20> */
.L_x_4046:
        /* <DEDUP_REMOVED lines=12> */
.L_x_4047:
        /* <DEDUP_REMOVED lines=42> */
.L_x_4045:
        /* <DEDUP_REMOVED lines=11> */
.L_x_4044:
        /* <DEDUP_REMOVED lines=20> */
.L_x_4050:
        /* <DEDUP_REMOVED lines=12> */
.L_x_4051:
        /* <DEDUP_REMOVED lines=42> */
.L_x_4049:
        /* <DEDUP_REMOVED lines=11> */
.L_x_4048:
        /* <DEDUP_REMOVED lines=20> */
.L_x_4054:
        /* <DEDUP_REMOVED lines=12> */
.L_x_4055:
        /* <DEDUP_REMOVED lines=42> */
.L_x_4053:
        /* <DEDUP_REMOVED lines=11> */
.L_x_4052:
        /* <DEDUP_REMOVED lines=20> */
.L_x_4058:
        /* <DEDUP_REMOVED lines=12> */
.L_x_4059:
        /* <DEDUP_REMOVED lines=42> */
.L_x_4057:
        /* <DEDUP_REMOVED lines=11> */
.L_x_4056:
        /* <DEDUP_REMOVED lines=20> */
.L_x_4062:
        /* <DEDUP_REMOVED lines=12> */
.L_x_4063:
        /* <DEDUP_REMOVED lines=42> */
.L_x_4061:
        /* <DEDUP_REMOVED lines=11> */
.L_x_4060:
        /* <DEDUP_REMOVED lines=20> */
.L_x_4066:
        /* <DEDUP_REMOVED lines=12> */
.L_x_4067:
        /* <DEDUP_REMOVED lines=42> */
.L_x_4065:
        /* <DEDUP_REMOVED lines=11> */
.L_x_4064:
        /* <DEDUP_REMOVED lines=20> */
.L_x_4070:
        /* <DEDUP_REMOVED lines=12> */
.L_x_4071:
[----:B------:R-:W-:Y:S01]  /*132f0*/  IMAD.WIDE.U32 R94, R4, -0x326172a9, RZ ;  /* 0xcd9e8d57045e7825 */ /* 0x000fe200078e00ff */
[----:B------:R-:W-:Y:S01]  /*13300*/  LOP3.LUT R44, R22, UR15, R97, 0x96, !PT ;  /* 0x0000000f162c7c12 */ /* 0x000fe2000f8e9661 */
[----:B------:R-:W-:Y:S02]  /*13310*/  UIADD3 UR4, UPT, UPT, UR14, -0x61c88647, URZ ;  /* 0x9e3779b90e047890 */ /* 0x000fe4000fffe0ff */
        /* <DEDUP_REMOVED lines=40> */
.L_x_4069:
        /* <DEDUP_REMOVED lines=11> */
.L_x_4068:
[----:B------:R-:W-:Y:S02]  /*13650*/  F2FP.F16.F32.PACK_AB R47, RZ, R97 ;  /* 0x00000061ff2f723e */ /* 0x000fe400000000ff */
[----:B------:R-:W-:Y:S02]  /*13660*/  PRMT R46, R76, 0x5410, R78 ;  /* 0x000054104c2e7816 */ /* 0x000fe4000000004e */
[----:B------:R-:W-:Y:S02]  /*13670*/  PRMT R45, R54, 0x5410, R70 ;  /* 0x00005410362d7816 */ /* 0x000fe40000000046 */
[----:B------:R-:W-:Y:S02]  /*13680*/  PRMT R44, R50, 0x5410, R52 ;  /* 0x00005410322c7816 */ /* 0x000fe40000000034 */
[----:B------:R-:W-:Y:S01]  /*13690*/  PRMT R47, R56, 0x5410, R47 ;  /* 0x00005410382f7816 */ /* 0x000fe2000000002f */
[----:B------:R-:W-:Y:S06]  /*136a0*/  BRA `(.L_x_4072) ;  /* 0x0000002800047947 */ /* 0x000fec0003800000 */
.L_x_4039:
[----:B------:R-:W-:Y:S01]  /*136b0*/  UIADD3 UR4, UPT, UPT, UR14, -0x61c88647, URZ ;  /* 0x9e3779b90e047890 */ /* 0x000fe2000fffe0ff */
[----:B------:R-:W-:Y:S01]  /*136c0*/  IMAD.MOV.U32 R111, RZ, RZ, RZ ;  /* 0x000000ffff6f7224 */ /* 0x000fe200078e00ff */
[----:B01----:R-:W-:Y:S01]  /*136d0*/  MOV R44, R82 ;  /* 0x00000052002c7202 */ /* 0x003fe20000000f00 */
[----:B------:R-:W-:Y:S01]  /*136e0*/  IMAD.MOV.U32 R72, RZ, RZ, R80 ;  /* 0x000000ffff487224 */ /* 0x000fe200078e0050 */
[----:B------:R-:W-:Y:S08]  /*136f0*/  @!P0 BRA `(.L_x_4073) ;  /* 0x0000000400388947 */ /* 0x000ff00003800000 */
        /* <DEDUP_REMOVED lines=15> */
.L_x_4075:
        /* <DEDUP_REMOVED lines=12> */
.L_x_4076:
        /* <DEDUP_REMOVED lines=42> */
.L_x_4074:
        /* <DEDUP_REMOVED lines=9> */
.L_x_4073:
        /* <DEDUP_REMOVED lines=16> */
.L_x_4079:
        /* <DEDUP_REMOVED lines=12> */
.L_x_4080:
        /* <DEDUP_REMOVED lines=42> */
.L_x_4078:
        /* <DEDUP_REMOVED lines=9> */
.L_x_4077:
        /* <DEDUP_REMOVED lines=16> */
.L_x_4083:
        /* <DEDUP_REMOVED lines=12> */
.L_x_4084:
        /* <DEDUP_REMOVED lines=42> */
.L_x_4082:
        /* <DEDUP_REMOVED lines=9> */
.L_x_4081:
        /* <DEDUP_REMOVED lines=16> */
.L_x_4087:
        /* <DEDUP_REMOVED lines=12> */
.L_x_4088:
        /* <DEDUP_REMOVED lines=42> */
.L_x_4086:
        /* <DEDUP_REMOVED lines=9> */
.L_x_4085:
        /* <DEDUP_REMOVED lines=16> */
.L_x_4091:
        /* <DEDUP_REMOVED lines=12> */
.L_x_4092:
        /* <DEDUP_REMOVED lines=42> */
.L_x_4090:
        /* <DEDUP_REMOVED lines=9> */
.L_x_4089:
        /* <DEDUP_REMOVED lines=16> */
.L_x_4095:
        /* <DEDUP_REMOVED lines=12> */
.L_x_4096:
        /* <DEDUP_REMOVED lines=42> */
.L_x_4094:
        /* <DEDUP_REMOVED lines=9> */
.L_x_4093:
        /* <DEDUP_REMOVED lines=16> */
.L_x_4099:
        /* <DEDUP_REMOVED lines=12> */
.L_x_4100:
        /* <DEDUP_REMOVED lines=42> */
.L_x_4098:
        /* <DEDUP_REMOVED lines=9> */
.L_x_4097:
        /* <DEDUP_REMOVED lines=16> */
.L_x_4103:
        /* <DEDUP_REMOVED lines=12> */
.L_x_4104:
        /* <DEDUP_REMOVED lines=42> */
.L_x_4102:
        /* <DEDUP_REMOVED lines=9> */
.L_x_4101:
[----:B------:R-:W-:Y:S02]  /*15e70*/  F2FP.F16.F32.PACK_AB R47, RZ, R97 ;  /* 0x00000061ff2f723e */ /* 0x000fe400000000ff */
[----:B------:R-:W-:Y:S02]  /*15e80*/  PRMT R46, R76, 0x5410, R78 ;  /* 0x000054104c2e7816 */ /* 0x000fe4000000004e */
[----:B------:R-:W-:Y:S02]  /*15e90*/  PRMT R45, R56, 0x5410, R70 ;  /* 0x00005410382d7816 */ /* 0x000fe40000000046 */
[----:B------:R-:W-:Y:S02]  /*15ea0*/  PRMT R44, R54, 0x5410, R52 ;  /* 0x00005410362c7816 */ /* 0x000fe40000000034 */
[----:B------:R-:W-:-:S07]  /*15eb0*/  PRMT R47, R50, 0x5410, R47 ;  /* 0x00005410322f7816 */ /* 0x000fce000000002f */
.L_x_4072:
        /* <DEDUP_REMOVED lines=55> */
.L_x_4105:
[----:B0-----:R-:W0:Y:S01]  /*16230*/  SHFL.BFLY PT, R45, R50, 0x1, 0x1f ;  /* 0x0c201f00322d7f89 */ /* 0x001e2200000e0000 */
[----:B------:R-:W1:Y:S01]  /*16240*/  S2UR UR5, SR_CgaCtaId ;  /* 0x00000000000579c3 */ /* 0x000e620000008800 */
[----:B------:R-:W-:Y:S01]  /*16250*/  UMOV UR4, 0x400 ;  /* 0x0000040000047882 */ /* 0x000fe20000000000 */
        /* <DEDUP_REMOVED lines=91> */
[----:B------:R-:W-:Y:S01]  /*16810*/  @!P2 SHF.L.U32 R50, R2, 0x3, RZ ;  /* 0x000000030232a819 */ /* 0x000fe200000006ff */
[----:B0-----:R-:W-:-:S03]  /*16820*/  FADD.FTZ R45, R52, R59 ;  /* 0x0000003b342d7221 */ /* 0x001fc60000010000 */
[----:B------:R-:W-:Y:S01]  /*16830*/  @!P2 LOP3.LUT R52, R50, 0xf8, RZ, 0xc0, !PT ;  /* 0x000000f83234a812 */ /* 0x000fe200078ec0ff */
[----:B------:R-:W-:Y:S01]  /*16840*/  IMAD.MOV.U32 R50, RZ, RZ, RZ ;  /* 0x000000ffff327224 */ /* 0x000fe200078e00ff */
[----:B------:R-:W-:Y:S01]  /*16850*/  @!P2 MOV R50, 0x400 ;  /* 0x000004000032a802 */ /* 0x000fe20000000f00 */
[----:B------:R0:W-:Y:S01]  /*16860*/  @!P0 STS.64 [R48+UR4], R44 ;  /* 0x0000002c30008988 */ /* 0x0001e20008000a04 */
[----:B------:R-:W-:Y:S01]  /*16870*/  BAR.SYNC.DEFER_BLOCKING 0x0 ;  /* 0x0000000000007b1d */ /* 0x000fe20000010000 */
[----:B------:R-:W-:-:S05]  /*16880*/  ISETP.NE.AND P0, PT, R2, RZ, PT ;  /* 0x000000ff0200720c */ /* 0x000fca0003f05270 */
[----:B------:R-:W1:Y:S01]  /*16890*/  SHFL.DOWN PT, R59, R50, 0x2, 0x1f ;  /* 0x08401f00323b7f89 */ /* 0x000e6200000e0000 */
[----:B0-----:R-:W-:-:S03]  /*168a0*/  I2FP.F32.U32 R44, R50 ;  /* 0x00000032002c7245 */ /* 0x001fc60000201000 */
[----:B------:R-:W-:Y:S01]  /*168b0*/  @!P2 LDS.64 R46, [R52+UR4] ;  /* 0x00000004342ea984 */ /* 0x000fe20008000a00 */
        /* <DEDUP_REMOVED lines=39> */
[----:B------:R-:W-:-:S03]  /*16b30*/  IMAD.U32 R125, RZ, RZ, UR7 ;  /* 0x00000007ff7d7e24 */ /* 0x000fc6000f8e00ff */
[----:B------:R-:W-:Y:S01]  /*16b40*/  FADD.FTZ R59, R48, R59 ;  /* 0x0000003b303b7221 */ /* 0x000fe20000010000 */
[----:B------:R-:W-:Y:S01]  /*16b50*/  MOV R48, UR7 ;  /* 0x0000000700307c02 */ /* 0x000fe20008000f00 */
[----:B0-----:R-:W-:-:S04]  /*16b60*/  @!P0 IMAD.WIDE R46, R125, 0x4, R46 ;  /* 0x000000047d2e8825 */ /* 0x001fc800078e022e */
[----:B------:R-:W0:Y:S01]  /*16b70*/  MUFU.RSQ R59, R59 ;  /* 0x0000003b003b7308 */ /* 0x000e220000001400 */
[----:B---3--:R-:W-:Y:S01]  /*16b80*/  @!P0 IMAD.WIDE R44, R48, 0x4, R44 ;  /* 0x00000004302c8825 */ /* 0x008fe200078e022c */
[----:B------:R1:W-:Y:S04]  /*16b90*/  @!P0 STG.E desc[UR12][R46.64], R95 ;  /* 0x0000005f2e008986 */ /* 0x0003e8000c10190c */
[----:B0-----:R1:W-:Y:S01]  /*16ba0*/  @!P0 STG.E desc[UR12][R44.64], R59 ;  /* 0x0000003b2c008986 */ /* 0x0013e2000c10190c */
[----:B------:R-:W-:Y:S05]  /*16bb0*/  BRA.U !UP0, `(.L_x_4106) ;  /* 0x0000000d080c7547 */ /* 0x000fea000b800000 */
[----:B-1----:R-:W-:Y:S01]  /*16bc0*/  FSEL R44, R95, RZ, !P1 ;  /* 0x000000ff5f2c7208 */ /* 0x002fe20004800000 */
[----:B------:R-:W-:Y:S01]  /*16bd0*/  HADD2.F32 R88, -RZ, R36.H0_H0 ;  /* 0x20000024ff587230 */ /* 0x000fe20000004100 */
[----:B------:R-:W-:Y:S01]  /*16be0*/  UIADD3 UR4, UPT, UPT, UR6, -0x1, URZ ;  /* 0xffffffff06047890 */ /* 0x000fe2000fffe0ff */
[--C-:B------:R-:W-:Y:S02]  /*16bf0*/  HADD2.F32 R90, -RZ, R6.reuse.H1_H1 ;  /* 0x30000006ff5a7230 */ /* 0x100fe40000004100 */
        /* <DEDUP_REMOVED lines=33> */
[C---:B------:R-:W-:Y:S01]  /*16e10*/  FMUL.FTZ R49, R59.reuse, R46 ;  /* 0x0000002e3b317220 */ /* 0x040fe20000410000 */
[----:B------:R-:W-:Y:S02]  /*16e20*/  HADD2.F32 R92, -RZ, R36.H1_H1 ;  /* 0x30000024ff5c7230 */ /* 0x000fe40000004100 */
[C---:B------:R-:W-:Y:S01]  /*16e30*/  FMUL.FTZ R87, R59.reuse, R48 ;  /* 0x000000303b577220 */ /* 0x040fe20000410000 */
[----:B------:R-:W-:Y:S01]  /*16e40*/  FMUL.FTZ R81, R59, R80 ;  /* 0x000000503b517220 */ /* 0x000fe20000410000 */
[----:B------:R-:W-:Y:S01]  /*16e50*/  FFMA.FTZ R49, R49, R44, R88 ;  /* 0x0000002c31317223 */ /* 0x000fe20000010058 */
[----:B------:R-:W-:Y:S01]  /*16e60*/  FMUL.FTZ R80, R59, R94 ;  /* 0x0000005e3b507220 */ /* 0x000fe20000410000 */
[----:B------:R-:W-:Y:S01]  /*16e70*/  FFMA.FTZ R44, R87, R90, R92 ;  /* 0x0000005a572c7223 */ /* 0x000fe2000001005c */
[----:B------:R-:W-:Y:S02]  /*16e80*/  HADD2.F32 R88, -RZ, R7.H1_H1 ;  /* 0x30000007ff587230 */ /* 0x000fe40000004100 */
[----:B------:R-:W-:Y:S01]  /*16e90*/  FMUL.FTZ R53, R59, R52 ;  /* 0x000000343b357220 */ /* 0x000fe20000410000 */
[----:B------:R-:W-:-:S02]  /*16ea0*/  HADD2.F32 R90, -RZ, R37.H1_H1 ;  /* 0x30000025ff5a7230 */ /* 0x000fc40000004100 */
        /* <DEDUP_REMOVED lines=8> */
[----:B------:R-:W-:Y:S01]  /*16f30*/  FMUL.FTZ R83, R59, R78 ;  /* 0x0000004e3b537220 */ /* 0x000fe20000410000 */
[----:B------:R-:W-:Y:S02]  /*16f40*/  HADD2.F32 R91, -RZ, R8.H1_H1 ;  /* 0x30000008ff5b7230 */ /* 0x000fe40000004100 */
[----:B------:R-:W-:Y:S01]  /*16f50*/  FFMA.FTZ R55, R55, R92, R94 ;  /* 0x0000005c37377223 */ /* 0x000fe2000001005e */
[----:B------:R-:W-:Y:S02]  /*16f60*/  HADD2.F32 R93, -RZ, R38.H1_H1 ;  /* 0x30000026ff5d7230 */ /* 0x000fe40000004100 */
[C---:B------:R-:W-:Y:S01]  /*16f70*/  FMUL.FTZ R73, R59.reuse, R70 ;  /* 0x000000463b497220 */ /* 0x040fe20000410000 */
[----:B------:R-:W-:Y:S02]  /*16f80*/  HADD2.F32 R88, -RZ, R10.H0_H0 ;  /* 0x2000000aff587230 */ /* 0x000fe40000004100 */
[----:B------:R-:W-:Y:S01]  /*16f90*/  FMUL.FTZ R79, R59, R96 ;  /* 0x000000603b4f7220 */ /* 0x000fe20000410000 */
[----:B------:R-:W-:-:S02]  /*16fa0*/  HADD2.F32 R90, -RZ, R32.H0_H0 ;  /* 0x20000020ff5a7230 */ /* 0x000fc40000004100 */
[C---:B------:R-:W-:Y:S01]  /*16fb0*/  FMUL.FTZ R78, R59.reuse, R98 ;  /* 0x000000623b4e7220 */ /* 0x040fe20000410000 */
        /* <DEDUP_REMOVED lines=16> */
[----:B------:R-:W-:Y:S01]  /*170c0*/  FFMA.FTZ R75, R75, R96, R98 ;  /* 0x000000604b4b7223 */ /* 0x000fe20000010062 */
[----:B------:R-:W-:Y:S02]  /*170d0*/  HADD2.F32 R88, -RZ, R12.H0_H0 ;  /* 0x2000000cff587230 */ /* 0x000fe40000004100 */
[----:B------:R-:W-:Y:S01]  /*170e0*/  FFMA.FTZ R84, R84, R87, R89 ;  /* 0x0000005754547223 */ /* 0x000fe20000010059 */
[----:B------:R-:W-:Y:S02]  /*170f0*/  HADD2.F32 R90, -RZ, R34.H0_H0 ;  /* 0x20000022ff5a7230 */ /* 0x000fe40000004100 */
[----:B------:R-:W-:Y:S01]  /*17100*/  FFMA.FTZ R82, R82, R91, R93 ;  /* 0x0000005b52527223 */ /* 0x000fe2000001005d */
[----:B------:R-:W-:Y:S02]  /*17110*/  HADD2.F32 R92, -RZ, R12.H1_H1 ;  /* 0x3000000cff5c7230 */ /* 0x000fe40000004100 */
[----:B------:R-:W-:Y:S01]  /*17120*/  FMUL.FTZ R86, R59, R86 ;  /* 0x000000563b567220 */ /* 0x000fe20000410000 */
[----:B------:R-:W-:-:S02]  /*17130*/  HADD2.F32 R94, -RZ, R34.H1_H1 ;  /* 0x30000022ff5e7230 */ /* 0x000fc40000004100 */
[----:B------:R-:W-:Y:S01]  /*17140*/  FFMA.FTZ R83, R83, R88, R90 ;  /* 0x0000005853537223 */ /* 0x000fe2000001005a */
[----:B------:R-:W-:Y:S02]  /*17150*/  HADD2.F32 R89, -RZ, R13.H0_H0 ;  /* 0x2000000dff597230 */ /* 0x000fe40000004100 */
[----:B------:R-:W-:Y:S01]  /*17160*/  FMUL.FTZ R77, R59, R100 ;  /* 0x000000643b4d7220 */ /* 0x000fe20000410000 */
[----:B------:R-:W-:Y:S02]  /*17170*/  HADD2.F32 R87, -RZ, R35.H0_H0 ;  /* 0x20000023ff577230 */ /* 0x000fe40000004100 */
        /* <DEDUP_REMOVED lines=20> */
[----:B------:R-:W-:Y:S01]  /*172c0*/  FMUL.FTZ R59, R59, R97 ;  /* 0x000000613b3b7220 */ /* 0x000fe20000410000 */
[----:B------:R-:W-:Y:S01]  /*172d0*/  FFMA.FTZ R87, R78, R91, R93 ;  /* 0x0000005b4e577223 */ /* 0x000fe2000001005d */
[----:B------:R-:W-:Y:S01]  /*172e0*/  HADD2.F32 R94, -RZ, R15.H1_H1 ;  /* 0x3000000fff5e7230 */ /* 0x000fe20000004100 */
[----:B------:R-:W-:Y:S01]  /*172f0*/  UIMAD UR4, UR4, UR22, URZ ;  /* 0x00000016040472a4 */ /* 0x000fe2000f8e02ff */
[----:B------:R-:W-:Y:S01]  /*17300*/  HADD2.F32 R80, -RZ, R29.H1_H1 ;  /* 0x3000001dff507230 */ /* 0x000fe20000004100 */
[----:B------:R-:W-:Y:S01]  /*17310*/  F2FP.F16.F32.PACK_AB R44, R44, R49 ;  /* 0x000000312c2c723e */ /* 0x000fe200000000ff */
[----:B------:R-:W-:Y:S01]  /*17320*/  HADD2.F32 R96, -RZ, R16.H1_H1 ;  /* 0x30000010ff607230 */ /* 0x000fe20000004100 */
[----:B------:R-:W-:Y:S01]  /*17330*/  USHF.R.S32.HI UR5, URZ, 0x1f, UR4 ;  /* 0x0000001fff057899 */ /* 0x000fe20008011404 */
[----:B------:R-:W-:-:S02]  /*17340*/  HADD2.F32 R98, -RZ, R30.H1_H1 ;  /* 0x3000001eff627230 */ /* 0x000fc40000004100 */
[----:B------:R-:W-:Y:S01]  /*17350*/  FFMA.FTZ R94, R71, R94, R80 ;  /* 0x0000005e475e7223 */ /* 0x000fe20000010050 */
[----:B------:R-:W-:Y:S01]  /*17360*/  HADD2.F32 R95, -RZ, R11.H1_H1 ;  /* 0x3000000bff5f7230 */ /* 0x000fe20000004100 */
[----:B------:R-:W-:Y:S01]  /*17370*/  ULEA.HI UR5, UR5, UR4, URZ, 0x3 ;  /* 0x0000000405057291 */ /* 0x000fe2000f8f18ff */
[----:B------:R-:W-:Y:S02]  /*17380*/  HADD2.F32 R97, -RZ, R33.H1_H1 ;  /* 0x30000021ff617230 */ /* 0x000fe40000004100 */
[----:B------:R-:W-:Y:S01]  /*17390*/  FFMA.FTZ R96, R69, R96, R98 ;  /* 0x0000006045607223 */ /* 0x000fe20000010062 */
[----:B------:R-:W-:Y:S02]  /*173a0*/  HADD2.F32 R93, -RZ, R16.H0_H0 ;  /* 0x20000010ff5d7230 */ /* 0x000fe40000004100 */
        /* <DEDUP_REMOVED lines=18> */
[--C-:B------:R-:W-:Y:S01]  /*174d0*/  HADD2.F32 R71, -RZ, R19.reuse.H1_H1 ;  /* 0x30000013ff477230 */ /* 0x100fe20000004100 */
[----:B------:R-:W0:Y:S01]  /*174e0*/  LDC.64 R80, c[0x0][0x428] ;  /* 0x00010a00ff507b82 */ /* 0x000e220000000a00 */
[----:B------:R-:W-:-:S02]  /*174f0*/  HADD2.F32 R52, -RZ, R19.H0_H0 ;  /* 0x20000013ff347230 */ /* 0x000fc40000004100 */
[----:B------:R-:W-:Y:S01]  /*17500*/  FFMA.FTZ R56, R54, R77, R79 ;  /* 0x0000004d36387223 */ /* 0x000fe2000001004f */
[--C-:B------:R-:W-:Y:S02]  /*17510*/  HADD2.F32 R77, -RZ, R25.reuse.H1_H1 ;  /* 0x30000019ff4d7230 */ /* 0x100fe40000004100 */
[----:B------:R-:W-:Y:S02]  /*17520*/  HADD2.F32 R54, -RZ, R25.H0_H0 ;  /* 0x20000019ff367230 */ /* 0x000fe40000004100 */
[----:B------:R-:W-:Y:S02]  /*17530*/  HADD2.F32 R79, -RZ, R20.H0_H0 ;  /* 0x20000014ff4f7230 */ /* 0x000fe40000004100 */
[----:B------:R-:W-:Y:S01]  /*17540*/  FFMA.FTZ R100, R50, R71, R77 ;  /* 0x0000004732647223 */ /* 0x000fe2000001004d */
[----:B------:R-:W-:Y:S02]  /*17550*/  HADD2.F32 R97, -RZ, R26.H0_H0 ;  /* 0x2000001aff617230 */ /* 0x000fe40000004100 */
[----:B------:R-:W-:Y:S01]  /*17560*/  FFMA.FTZ R95, R51, R52, R54 ;  /* 0x00000034335f7223 */ /* 0x000fe20000010036 */
[----:B------:R-:W-:Y:S01]  /*17570*/  IMAD.U32 R71, RZ, RZ, UR5 ;  /* 0x00000005ff477e24 */ /* 0x000fe2000f8e00ff */
[----:B------:R-:W-:Y:S01]  /*17580*/  F2FP.F16.F32.PACK_AB R51, R92, R89 ;  /* 0x000000595c33723e */ /* 0x000fe200000000ff */
[----:B------:R-:W-:-:S02]  /*17590*/  HADD2.F32 R50, -RZ, R20.H1_H1 ;  /* 0x30000014ff327230 */ /* 0x000fc40000004100 */
[----:B------:R-:W-:Y:S01]  /*175a0*/  FFMA.FTZ R97, R46, R79, R97 ;  /* 0x0000004f2e617223 */ /* 0x000fe20000010061 */
[----:B------:R-:W-:Y:S01]  /*175b0*/  HADD2.F32 R52, -RZ, R26.H1_H1 ;  /* 0x3000001aff347230 */ /* 0x000fe20000004100 */
[----:B------:R-:W-:Y:S01]  /*175c0*/  LEA.HI.SX32 R71, R71, R2, 0x1d ;  /* 0x0000000247477211 */ /* 0x000fe200078feaff */
[----:B------:R-:W-:Y:S01]  /*175d0*/  HADD2.F32 R46, -RZ, R21.H0_H0 ;  /* 0x20000015ff2e7230 */ /* 0x000fe20000004100 */
[----:B------:R-:W-:Y:S01]  /*175e0*/  F2FP.F16.F32.PACK_AB R56, R69, R56 ;  /* 0x000000384538723e */ /* 0x000fe200000000ff */
[----:B------:R-:W-:Y:S02]  /*175f0*/  HADD2.F32 R54, -RZ, R27.H0_H0 ;  /* 0x2000001bff367230 */ /* 0x000fe40000004100 */
[----:B------:R-:W-:Y:S01]  /*17600*/  FFMA.FTZ R102, R47, R50, R52 ;  /* 0x000000322f667223 */ /* 0x000fe20000010034 */
[----:B------:R-:W-:Y:S01]  /*17610*/  HADD2.F32 R70, -RZ, R17.H0_H0 ;  /* 0x20000011ff467230 */ /* 0x000fe20000004100 */
[----:B------:R-:W-:Y:S01]  /*17620*/  IADD3 R77, PT, PT, R71, 0x80, RZ ;  /* 0x00000080474d7810 */ /* 0x000fe20007ffe0ff */
[----:B------:R-:W-:-:S02]  /*17630*/  HADD2.F32 R76, -RZ, R31.H0_H0 ;  /* 0x2000001fff4c7230 */ /* 0x000fc40000004100 */
[----:B------:R-:W-:Y:S01]  /*17640*/  FFMA.FTZ R99, R45, R46, R54 ;  /* 0x0000002e2d637223 */ /* 0x000fe20000010036 */
[----:B------:R-:W-:Y:S01]  /*17650*/  HADD2.F32 R50, -RZ, R21.H1_H1 ;  /* 0x30000015ff327230 */ /* 0x000fe20000004100 */
[----:B------:R-:W-:Y:S01]  /*17660*/  IADD3 R45, PT, PT, R71, 0x180, RZ ;  /* 0x00000180472d7810 */ /* 0x000fe20007ffe0ff */
[----:B------:R-:W-:Y:S02]  /*17670*/  HADD2.F32 R52, -RZ, R27.H1_H1 ;  /* 0x3000001bff347230 */ /* 0x000fe40000004100 */
[----:B------:R-:W-:Y:S01]  /*17680*/  FFMA.FTZ R57, R57, R70, R76 ;  /* 0x0000004639397223 */ /* 0x000fe2000001004c */
[C---:B------:R-:W-:Y:S01]  /*17690*/  VIADD R79, R71.reuse, 0x100 ;  /* 0x00000100474f7836 */ /* 0x040fe20000000000 */
[----:B------:R-:W-:Y:S01]  /*176a0*/  F2FP.F16.F32.PACK_AB R47, R84, R75 ;  /* 0x0000004b542f723e */ /* 0x000fe200000000ff */
[----:B0-----:R-:W-:-:S04]  /*176b0*/  IMAD.WIDE.U32 R70, R71, 0x10, R80 ;  /* 0x0000001047467825 */ /* 0x001fc800078e0050 */
[----:B------:R-:W-:Y:S01]  /*176c0*/  FFMA.FTZ R104, R59, R50, R52 ;  /* 0x000000323b687223 */ /* 0x000fe20000010034 */
[----:B------:R-:W-:Y:S01]  /*176d0*/  F2FP.F16.F32.PACK_AB R46, R58, R55 ;  /* 0x000000373a2e723e */ /* 0x000fe200000000ff */
[--C-:B------:R-:W-:Y:S01]  /*176e0*/  IMAD.WIDE.U32 R76, R77, 0x10, R80.reuse ;  /* 0x000000104d4c7825 */ /* 0x100fe200078e0050 */
[----:B------:R-:W-:Y:S02]  /*176f0*/  F2FP.F16.F32.PACK_AB R50, R88, R83 ;  /* 0x000000535832723e */ /* 0x000fe400000000ff */
[----:B------:R-:W-:Y:S01]  /*17700*/  F2FP.F16.F32.PACK_AB R55, R98, R57 ;  /* 0x000000396237723e */ /* 0x000fe200000000ff */
[--C-:B------:R-:W-:Y:S01]  /*17710*/  IMAD.WIDE.U32 R78, R79, 0x10, R80.reuse ;  /* 0x000000104f4e7825 */ /* 0x100fe200078e0050 */
[----:B------:R-:W-:Y:S02]  /*17720*/  F2FP.F16.F32.PACK_AB R54, R96, R93 ;  /* 0x0000005d6036723e */ /* 0x000fe400000000ff */
[----:B------:R-:W-:Y:S01]  /*17730*/  F2FP.F16.F32.PACK_AB R52, R90, R87 ;  /* 0x000000575a34723e */ /* 0x000fe200000000ff */
[----:B------:R-:W-:Y:S01]  /*17740*/  IMAD.WIDE.U32 R80, R45, 0x10, R80 ;  /* 0x000000102d507825 */ /* 0x000fe200078e0050 */
[----:B------:R-:W-:-:S02]  /*17750*/  F2FP.F16.F32.PACK_AB R45, R53, R48 ;  /* 0x00000030352d723e */ /* 0x000fc400000000ff */
[----:B------:R-:W-:Y:S02]  /*17760*/  F2FP.F16.F32.PACK_AB R48, R82, R73 ;  /* 0x000000495230723e */ /* 0x000fe400000000ff */
[----:B------:R-:W-:Y:S01]  /*17770*/  F2FP.F16.F32.PACK_AB R53, R94, R91 ;  /* 0x0000005b5e35723e */ /* 0x000fe200000000ff */
[----:B------:R0:W-:Y:S01]  /*17780*/  STG.E.128 desc[UR12][R70.64], R44 ;  /* 0x0000002c46007986 */ /* 0x0001e2000c101d0c */
[----:B------:R-:W-:Y:S02]  /*17790*/  F2FP.F16.F32.PACK_AB R59, R104, R99 ;  /* 0x00000063683b723e */ /* 0x000fe400000000ff */
[----:B------:R-:W-:Y:S01]  /*177a0*/  F2FP.F16.F32.PACK_AB R58, R102, R97 ;  /* 0x00000061663a723e */ /* 0x000fe200000000ff */
[----:B------:R0:W-:Y:S01]  /*177b0*/  STG.E.128 desc[UR12][R76.64], R48 ;  /* 0x000000304c007986 */ /* 0x0001e2000c101d0c */
[----:B------:R-:W-:-:S03]  /*177c0*/  F2FP.F16.F32.PACK_AB R57, R100, R95 ;  /* 0x0000005f6439723e */ /* 0x000fc600000000ff */
[----:B------:R0:W-:Y:S04]  /*177d0*/  STG.E.128 desc[UR12][R78.64], R52 ;  /* 0x000000344e007986 */ /* 0x0001e8000c101d0c */
[----:B------:R0:W-:Y:S02]  /*177e0*/  STG.E.128 desc[UR12][R80.64], R56 ;  /* 0x0000003850007986 */ /* 0x0001e4000c101d0c */
.L_x_4106:
[----:B------:R-:W-:Y:S02]  /*177f0*/  UIADD3 UR7, UPT, UPT, UR7, UR20, URZ ;  /* 0x0000001407077290 */ /* 0x000fe4000fffe0ff */
[----:B------:R-:W-:Y:S02]  /*17800*/  UPLOP3.LUT UP1, UPT, UPT, UPT, UP1, 0x40, 0x4 ;  /* 0x000000000004789c */ /* 0x000fe40003f2e810 */
[----:B------:R-:W-:-:S09]  /*17810*/  UISETP.GE.AND UP0, UPT, UR7, UR21, UPT ;  /* 0x000000150700728c */ /* 0x000fd2000bf06270 */
[----:B------:R-:W-:Y:S05]  /*17820*/  BRA.U !UP0, `(.L_x_4107) ;  /* 0xfffffe9108a07547 */ /* 0x000fea000b83ffff */
[----:B------:R-:W-:Y:S05]  /*17830*/  EXIT ;  /* 0x000000000000794d */ /* 0x000fea0003800000 */
.L_x_4108:
        /* <DEDUP_REMOVED lines=12> */
.L_x_27225:


//--------------------- .text._ZN10layer_norm13ln_fwd_kernelINS_13Kernel_traitsI6__halfS2_S2_S2_fjLj4096ELj1ELj1ELj4ELj16ENS_18Kernel_traits_baseILj4096ES2_S2_S2_S2_fjLj128EEEEELb1ELb1ELb0ELb0EEEvNS_9FwdParamsE --------------------------
	.section	.text._ZN10layer_norm13ln_fwd_kernelINS_13Kernel_traitsI6__halfS2_S2_S2_fjLj4096ELj1ELj1ELj4ELj16ENS_18Kernel_traits_baseILj4096ES2_S2_S2_S2_fjLj128EEEEELb1ELb1ELb0ELb0EEEvNS_9FwdParamsE,"ax",@progbits
	.align	128
        .global         _ZN10layer_norm13ln_fwd_kernelINS_13Kernel_traitsI6__halfS2_S2_S2_fjLj4096ELj1ELj1ELj4ELj16ENS_18Kernel_traits_baseILj4096ES2_S2_S2_S2_fjLj128EEEEELb1ELb1ELb0ELb0EEEvNS_9FwdParamsE
        .type           _ZN10layer_norm13ln_fwd_kernelINS_13Kernel_traitsI6__halfS2_S2_S2_fjLj4096ELj1ELj1ELj4ELj16ENS_18Kernel_traits_baseILj4096ES2_S2_S2_S2_fjLj128EEEEELb1ELb1ELb0ELb0EEEvNS_9FwdParamsE,@function
        .size           _ZN10layer_norm13ln_fwd_kernelINS_13Kernel_traitsI6__halfS2_S2_S2_fjLj4096ELj1ELj1ELj4ELj16ENS_18Kernel_traits_baseILj4096ES2_S2_S2_S2_fjLj128EEEEELb1ELb1ELb0ELb0EEEvNS_9FwdParamsE,(.L_x_27226 - _ZN10layer_norm13ln_fwd_kernelINS_13Kernel_traitsI6__halfS2_S2_S2_fjLj4096ELj1ELj1ELj4ELj16ENS_18Kernel_traits_baseILj4096ES2_S2_S2_S2_fjLj128EEEEELb1ELb1ELb0ELb0EEEvNS_9FwdParamsE)
        .other          _ZN10layer_norm13ln_fwd_kernelINS_13Kernel_traitsI6__halfS2_S2_S2_fjLj4096ELj1ELj1ELj4ELj16ENS_18Kernel_traits_baseILj4096ES2_S2_S2_S2_fjLj128EEEEELb1ELb1ELb0ELb0EEEvNS_9FwdParamsE,@"STO_CUDA_ENTRY STV_DEFAULT"
_ZN10layer_norm13ln_fwd_kernelINS_13Kernel_traitsI6__halfS2_S2_S2_fjLj4096ELj1ELj1ELj4ELj16ENS_18Kernel_traits_baseILj4096ES2_S2_S2_S2_fjLj128EEEEELb1ELb1ELb0ELb0EEEvNS_9FwdParamsE:
.text._ZN10layer_norm13ln_fwd_kernelINS_13Kernel_traitsI6__halfS2_S2_S2_fjLj4096ELj1ELj1ELj4ELj16ENS_18Kernel_traits_baseILj4096ES2_S2_S2_S2_fjLj128EEEEELb1ELb1ELb0ELb0EEEvNS_9FwdParamsE:
[----:B------:R-:W-:Y:S01]  /*0000*/  LDC R1, c[0x0][0x37c] ;  /* 0x0000df00ff017b82 */ /* 0x000fe20000000800 */
[----:B------:R-:W0:Y:S01]  /*0010*/  LDCU.U8 UR4, c[0x0][0x464] ;  /* 0x00008c80ff0477ac */ /* 0x000e220008000000 */
[----:B------:R-:W1:Y:S01]  /*0020*/  LDCU.64 UR8, c[0x0][0x450] ;  /* 0x00008a00ff0877ac */ /* 0x000e620008000a00 */
[----:B------:R-:W2:Y:S05]  /*0030*/  LDCU.64 UR6, c[0x0][0x358] ;  /* 0x00006b00ff0677ac */ /* 0x000eaa0008000a00 */
[----:B------:R-:W3:Y:S01]  /*0040*/  LDC R0, c[0x0][0x458] ;  /* 0x00011600ff007b82 */ /* 0x000ee20000000800 */
[----:B------:R-:W4:Y:S01]  /*0050*/  LDCU.64 UR10, c[0x0][0x438] ;  /* 0x00008700ff0a77ac */ /* 0x000f220008000a00 */
[----:B------:R-:W5:Y:S06]  /*0060*/  LDCU UR5, c[0x0][0x388] ;  /* 0x00007100ff0577ac */ /* 0x000f6c0008000800 */
[----:B------:R-:W4:Y:S01]  /*0070*/  LDC R9, c[0x0][0x45c] ;  /* 0x00011700ff097b82 */ /* 0x000f220000000800 */
[----:B0-----:R-:W-:Y:S01]  /*0080*/  ISETP.NE.AND P0, PT, RZ, UR4, PT ;  /* 0x00000004ff007c0c */ /* 0x001fe2000bf05270 */
[----:B-1----:R-:W-:-:S02]  /*0090*/  IMAD.U32 R4, RZ, RZ, UR8 ;  /* 0x00000008ff047e24 */ /* 0x002fc4000f8e00ff */
[----:B------:R-:W-:-:S10]  /*00a0*/  IMAD.U32 R5, RZ, RZ, UR9 ;  /* 0x00000009ff057e24 */ /* 0x000fd4000f8e00ff */
[----:B--2---:R-:W2:Y:S01]  /*00b0*/  @P0 LDG.E.64 R4, desc[UR6][R4.64] ;  /* 0x0000000604040981 */ /* 0x004ea2000c1e1b00 */
[----:B------:R-:W0:Y:S01]  /*00c0*/  @P0 LDC R3, c[0x0][0x460] ;  /* 0x00011800ff030b82 */ /* 0x000e220000000800 */
[----:B---3--:R-:W-:Y:S01]  /*00d0*/  @P0 MOV R6, R0 ;  /* 0x0000000000060202 */ /* 0x008fe20000000f00 */
[----:B----4-:R-:W-:-:S06]  /*00e0*/  @P0 IMAD.MOV.U32 R7, RZ, RZ, R9 ;  /* 0x000000ffff070224 */ /* 0x010fcc00078e0009 */
[----:B------:R-:W0:Y:S01]  /*00f0*/  @P0 LDG.E.64 R6, desc[UR6][R6.64] ;  /* 0x0000000606060981 */ /* 0x000e22000c1e1b00 */
[----:B------:R-:W1:Y:S01]  /*0100*/  S2UR UR14, SR_CTAID.X ;  /* 0x00000000000e79c3 */ /* 0x000e620000002500 */
[----:B------:R-:W-:Y:S01]  /*0110*/  UISETP.NE.U32.AND UP0, UPT, UR10, URZ, UPT ;  /* 0x000000ff0a00728c */ /* 0x000fe2000bf05070 */
[----:B------:R-:W-:Y:S01]  /*0120*/  BSSY.RECONVERGENT B0, `(.L_x_4109) ;  /* 0x000007c000007945 */ /* 0x000fe20003800200 */
[----:B------:R-:W3:Y:S01]  /*0130*/  S2R R2, SR_TID.X ;  /* 0x0000000000027919 */ /* 0x000ee20000002100 */
[----:B-----5:R-:W-:Y:S02]  /*0140*/  USHF.R.S32.HI UR4, URZ, 0x1f, UR5 ;  /* 0x0000001fff047899 */ /* 0x020fe40008011405 */
[----:B------:R-:W-:Y:S02]  /*0150*/  UISETP.NE.AND.EX UP0, UPT, UR11, URZ, UPT, UP0 ;  /* 0x000000ff0b00728c */ /* 0x000fe4000bf05300 */
[----:B------:R-:W-:-:S04]  /*0160*/  ULEA.HI UR4, UR4, UR5, URZ, 0x3 ;  /* 0x0000000504047291 */ /* 0x000fc8000f8f18ff */
[----:B------:R-:W-:Y:S01]  /*0170*/  USHF.R.S32.HI UR4, URZ, 0x3, UR4 ;  /* 0x00000003ff047899 */ /* 0x000fe20008011404 */
[----:B--2---:R-:W-:Y:S02]  /*0180*/  @P0 R2UR UR9, R5 ;  /* 0x00000000050902ca */ /* 0x004fe400000e0000 */
[----:B------:R-:W1:Y:S01]  /*0190*/  LDC R5, c[0x0][0x360] ;  /* 0x0000d800ff057b82 */ /* 0x000e620000000800 */
[----:B------:R-:W-:Y:S01]  /*01a0*/  @P0 R2UR UR8, R4 ;  /* 0x00000000040802ca */ /* 0x000fe200000e0000 */
[----:B---3--:R-:W-:-:S05]  /*01b0*/  IMAD.MOV.U32 R4, RZ, RZ, R2 ;  /* 0x000000ffff047224 */ /* 0x008fca00078e0002 */
[----:B------:R-:W-:-:S04]  /*01c0*/  LOP3.LUT R11, R4, 0x7f, RZ, 0x3c, !PT ;  /* 0x0000007f040b7812 */ /* 0x000fc800078e3cff */
[----:B------:R-:W-:Y:S01]  /*01d0*/  UIADD3 UR26, UPT, UPT, UR9, -0x4498517b, URZ ;  /* 0xbb67ae85091a7890 */ /* 0x000fe2000fffe0ff */
[----:B------:R-:W-:Y:S01]  /*01e0*/  VIADD R11, R11, UR4 ;  /* 0x000000040b0b7c36 */ /* 0x000fe20008000000 */
[----:B------:R-:W-:Y:S01]  /*01f0*/  UIADD3 UR28, UPT, UPT, UR9, 0x76cf5d0a, URZ ;  /* 0x76cf5d0a091c7890 */ /* 0x000fe2000fffe0ff */
[----:B0-----:R-:W-:Y:S01]  /*0200*/  @P0 IADD3 R0, P1, PT, R6, R3, RZ ;  /* 0x0000000306000210 */ /* 0x001fe20007f3e0ff */
[----:B------:R-:W-:Y:S01]  /*0210*/  UIADD3 UR25, UPT, UPT, UR8, -0x61c88647, URZ ;  /* 0x9e3779b908197890 */ /* 0x000fe2000fffe0ff */
[----:B------:R-:W-:Y:S01]  /*0220*/  LOP3.LUT R3, R2, 0x60, RZ, 0xc0, !PT ;  /* 0x0000006002037812 */ /* 0x000fe200078ec0ff */
[----:B------:R-:W-:Y:S01]  /*0230*/  UIADD3 UR27, UPT, UPT, UR8, 0x3c6ef372, URZ ;  /* 0x3c6ef372081b7890 */ /* 0x000fe2000fffe0ff */
[----:B------:R-:W-:Y:S01]  /*0240*/  @P0 IADD3.X R9, PT, PT, RZ, R7, RZ, P1, !PT ;  /* 0x00000007ff090210 */ /* 0x000fe20000ffe4ff */
[----:B------:R-:W-:Y:S02]  /*0250*/  UIADD3 UR29, UPT, UPT, UR8, -0x255992d5, URZ ;  /* 0xdaa66d2b081d7890 */ /* 0x000fe4000fffe0ff */
[----:B------:R-:W-:Y:S01]  /*0260*/  UIADD3 UR15, UPT, UPT, UR9, 0x32370b8f, URZ ;  /* 0x32370b8f090f7890 */ /* 0x000fe2000fffe0ff */
[--C-:B------:R-:W-:Y:S01]  /*0270*/  SHF.R.U64 R10, R0, 0x2, R9.reuse ;  /* 0x00000002000a7819 */ /* 0x100fe20000001209 */
[----:B------:R-:W-:Y:S01]  /*0280*/  UIADD3 UR12, UPT, UPT, UR8, 0x78dde6e4, URZ ;  /* 0x78dde6e4080c7890 */ /* 0x000fe2000fffe0ff */
[----:B-1----:R-:W-:Y:S01]  /*0290*/  IMAD R12, R5, UR14, R4 ;  /* 0x0000000e050c7c24 */ /* 0x002fe2000f8e0204 */
[----:B------:R-:W-:Y:S01]  /*02a0*/  SHF.R.U32.HI R9, RZ, 0x2, R9 ;  /* 0x00000002ff097819 */ /* 0x000fe20000011609 */
[----:B------:R-:W-:-:S02]  /*02b0*/  UIADD3 UR13, UPT, UPT, UR9, -0x126145ec, URZ ;  /* 0xed9eba14090d7890 */ /* 0x000fc4000fffe0ff */
[----:B------:R-:W-:Y:S02]  /*02c0*/  UIADD3 UR23, UPT, UPT, UR8, 0x1715609d, URZ ;  /* 0x1715609d08177890 */ /* 0x000fe4000fffe0ff */
[----:B------:R-:W-:Y:S02]  /*02d0*/  UIADD3 UR16, UPT, UPT, UR9, -0x56f99767, URZ ;  /* 0xa906689909107890 */ /* 0x000fe4000fffe0ff */
[----:B------:R-:W-:Y:S02]  /*02e0*/  UIADD3 UR22, UPT, UPT, UR8, -0x4ab325aa, URZ ;  /* 0xb54cda5608167890 */ /* 0x000fe4000fffe0ff */
[----:B------:R-:W-:Y:S02]  /*02f0*/  UIADD3 UR17, UPT, UPT, UR9, 0x646e171e, URZ ;  /* 0x646e171e09117890 */ /* 0x000fe4000fffe0ff */
[----:B------:R-:W-:Y:S02]  /*0300*/  UIADD3 UR21, UPT, UPT, UR8, 0x5384540f, URZ ;  /* 0x5384540f08157890 */ /* 0x000fe4000fffe0ff */
[----:B------:R-:W-:-:S02]  /*0310*/  UIADD3 UR18, UPT, UPT, UR9, 0x1fd5c5a3, URZ ;  /* 0x1fd5c5a309127890 */ /* 0x000fc4000fffe0ff */
        /* <DEDUP_REMOVED lines=50> */
.L_x_4110:
        /* <DEDUP_REMOVED lines=42> */
.L_x_4111:
[----:B------:R-:W-:Y:S05]  /*08e0*/  BSYNC.RECONVERGENT B0 ;  /* 0x0000000000007941 */ /* 0x000fea0003800200 */
.L_x_4109:
[----:B------:R-:W0:Y:S02]  /*08f0*/  LDCU UR5, c[0x0][0x384] ;  /* 0x00007080ff0577ac */ /* 0x000e240008000800 */
[----:B0-----:R-:W-:-:S06]  /*0900*/  UISETP.GE.AND UP0, UPT, UR14, UR5, UPT ;  /* 0x000000050e00728c */ /* 0x001fcc000bf06270 */
[----:B------:R-:W-:-:S13]  /*0910*/  PLOP3.LUT P0, PT, PT, PT, UP0, 0x80, 0x8 ;  /* 0x000000000008781c */ /* 0x000fda0003f0f008 */
[----:B------:R-:W-:Y:S05]  /*0920*/  @P0 EXIT ;  /* 0x000000000000094d */ /* 0x000fea0003800000 */
[----:B------:R-:W-:Y:S01]  /*0930*/  IMAD.HI.U32 R4, R12, -0x326172a9, RZ ;  /* 0xcd9e8d570c047827 */ /* 0x000fe200078e00ff */
[----:B------:R-:W-:Y:S01]  /*0940*/  USHF.L.U32 UR5, UR4, 0x1, URZ ;  /* 0x0000000104057899 */ /* 0x000fe200080006ff */
[----:B------:R-:W0:Y:S02]  /*0950*/  LDCU.64 UR10, c[0x0][0x3e0] ;  /* 0x00007c00ff0a77ac */ /* 0x000e240008000a00 */
[C---:B------:R-:W-:Y:S01]  /*0960*/  IMAD.HI.U32 R5, R10.reuse, -0x2daee0ad, RZ ;  /* 0xd2511f530a057827 */ /* 0x040fe200078e00ff */
[----:B------:R-:W-:Y:S01]  /*0970*/  LOP3.LUT R4, R9, UR8, R4, 0x96, !PT ;  /* 0x0000000809047c12 */ /* 0x000fe2000f8e9604 */
[----:B------:R-:W-:Y:S02]  /*0980*/  ULOP3.LUT UR5, UR5, 0xffffff00, URZ, 0xc0, !UPT ;  /* 0xffffff0005057892 */ /* 0x000fe4000f8ec0ff */
[----:B------:R-:W-:Y:S01]  /*0990*/  IMAD R13, R10, -0x2daee0ad, RZ ;  /* 0xd2511f530a0d7824 */ /* 0x000fe200078e02ff */
[----:B------:R-:W-:Y:S01]  /*09a0*/  LOP3.LUT R5, R5, UR9, RZ, 0x3c, !PT ;  /* 0x0000000905057c12 */ /* 0x000fe2000f8e3cff */
[----:B------:R-:W-:Y:S01]  /*09b0*/  IMAD.HI.U32 R8, R4, -0x2daee0ad, RZ ;  /* 0xd2511f5304087827 */ /* 0x000fe200078e00ff */
[----:B------:R-:W-:-:S03]  /*09c0*/  UPLOP3.LUT UP2, UPT, UPT, UPT, UPT, 0x40, 0x4 ;  /* 0x000000000004789c */ /* 0x000fc60003f4e870 */
[----:B------:R-:W-:Y:S01]  /*09d0*/  IMAD R7, R12, -0x326172a9, RZ ;  /* 0xcd9e8d570c077824 */ /* 0x000fe200078e02ff */
[----:B------:R-:W-:Y:S01]  /*09e0*/  LOP3.LUT R8, R13, UR26, R8, 0x96, !PT ;  /* 0x0000001a0d087c12 */ /* 0x000fe2000f8e9608 */
[----:B------:R-:W-:-:S04]  /*09f0*/  IMAD.HI.U32 R6, R5, -0x326172a9, RZ ;  /* 0xcd9e8d5705067827 */ /* 0x000fc800078e00ff */
[----:B------:R-:W-:Y:S01]  /*0a00*/  IMAD R14, R5, -0x326172a9, RZ ;  /* 0xcd9e8d57050e7824 */ /* 0x000fe200078e02ff */
[----:B------:R-:W-:Y:S01]  /*0a10*/  LOP3.LUT R6, R7, UR25, R6, 0x96, !PT ;  /* 0x0000001907067c12 */ /* 0x000fe2000f8e9606 */
[----:B------:R-:W-:Y:S01]  /*0a20*/  IMAD.HI.U32 R5, R8, -0x326172a9, RZ ;  /* 0xcd9e8d5708057827 */ /* 0x000fe200078e00ff */
[----:B0-----:R-:W-:-:S03]  /*0a30*/  UISETP.NE.U32.AND UP0, UPT, UR10, URZ, UPT ;  /* 0x000000ff0a00728c */ /* 0x001fc6000bf05070 */
[----:B------:R-:W-:Y:S01]  /*0a40*/  IMAD R7, R4, -0x2daee0ad, RZ ;  /* 0xd2511f5304077824 */ /* 0x000fe200078e02ff */
[----:B------:R-:W-:Y:S01]  /*0a50*/  LOP3.LUT R5, R14, UR27, R5, 0x96, !PT ;  /* 0x0000001b0e057c12 */ /* 0x000fe2000f8e9605 */
[C---:B------:R-:W-:Y:S01]  /*0a60*/  IMAD.HI.U32 R4, R6.reuse, -0x2daee0ad, RZ ;  /* 0xd2511f5306047827 */ /* 0x040fe200078e00ff */
[----:B------:R-:W-:Y:S01]  /*0a70*/  UISETP.NE.AND.EX UP0, UPT, UR11, URZ, UPT, UP0 ;  /* 0x000000ff0b00728c */ /* 0x000fe2000bf05300 */
[----:B------:R-:W0:Y:S02]  /*0a80*/  LDCU.64 UR10, c[0x0][0x3a0] ;  /* 0x00007400ff0a77ac */ /* 0x000e240008000a00 */
        /* <DEDUP_REMOVED lines=14> */
[----:B------:R-:W-:Y:S01]  /*0b70*/  IMAD R8, R6, -0x2daee0ad, RZ ;  /* 0xd2511f5306087824 */ /* 0x000fe200078e02ff */
[----:B------:R-:W1:Y:S01]  /*0b80*/  LDCU.64 UR12, c[0x0][0x380] ;  /* 0x00007000ff0c77ac */ /* 0x000e620008000a00 */
[----:B------:R-:W-:-:S04]  /*0b90*/  IMAD.HI.U32 R7, R4, -0x2daee0ad, RZ ;  /* 0xd2511f5304077827 */ /* 0x000fc800078e00ff */
[----:B------:R-:W-:Y:S01]  /*0ba0*/  IMAD.HI.U32 R6, R5, -0x326172a9, RZ ;  /* 0xcd9e8d5705067827 */ /* 0x000fe200078e00ff */
[----:B------:R-:W-:-:S03]  /*0bb0*/  LOP3.LUT R7, R8, UR16, R7, 0x96, !PT ;  /* 0x0000001008077c12 */ /* 0x000fc6000f8e9607 */
[----:B------:R-:W-:Y:S01]  /*0bc0*/  IMAD R8, R5, -0x326172a9, RZ ;  /* 0xcd9e8d5705087824 */ /* 0x000fe200078e02ff */
[----:B------:R-:W-:Y:S01]  /*0bd0*/  LOP3.LUT R6, R13, UR23, R6, 0x96, !PT ;  /* 0x000000170d067c12 */ /* 0x000fe2000f8e9606 */
[----:B------:R-:W-:Y:S01]  /*0be0*/  IMAD.HI.U32 R5, R7, -0x326172a9, RZ ;  /* 0xcd9e8d5707057827 */ /* 0x000fe200078e00ff */
[----:B------:R-:W2:Y:S03]  /*0bf0*/  LDCU UR23, c[0x0][0x400] ;  /* 0x00008000ff1777ac */ /* 0x000ea60008000800 */
[----:B------:R-:W-:Y:S01]  /*0c00*/  IMAD R13, R4, -0x2daee0ad, RZ ;  /* 0xd2511f53040d7824 */ /* 0x000fe200078e02ff */
[----:B------:R-:W-:Y:S01]  /*0c10*/  LOP3.LUT R5, R8, UR22, R5, 0x96, !PT ;  /* 0x0000001608057c12 */ /* 0x000fe2000f8e9605 */
[----:B------:R-:W-:Y:S01]  /*0c20*/  IMAD.HI.U32 R4, R6, -0x2daee0ad, RZ ;  /* 0xd2511f5306047827 */ /* 0x000fe200078e00ff */
[----:B------:R-:W3:Y:S03]  /*0c30*/  LDCU.U8 UR22, c[0x0][0x410] ;  /* 0x00008200ff1677ac */ /* 0x000ee60008000000 */
[----:B------:R-:W-:Y:S01]  /*0c40*/  IMAD.HI.U32 R8, R5, -0x2daee0ad, RZ ;  /* 0xd2511f5305087827 */ /* 0x000fe200078e00ff */
[----:B------:R-:W-:-:S03]  /*0c50*/  LOP3.LUT R4, R13, UR17, R4, 0x96, !PT ;  /* 0x000000110d047c12 */ /* 0x000fc6000f8e9604 */
[----:B------:R-:W-:Y:S02]  /*0c60*/  IMAD R13, R6, -0x2daee0ad, RZ ;  /* 0xd2511f53060d7824 */ /* 0x000fe400078e02ff */
[----:B------:R-:W-:Y:S02]  /*0c70*/  IMAD R7, R7, -0x326172a9, RZ ;  /* 0xcd9e8d5707077824 */ /* 0x000fe400078e02ff */
[----:B------:R-:W-:Y:S01]  /*0c80*/  IMAD.HI.U32 R6, R4, -0x326172a9, RZ ;  /* 0xcd9e8d5704067827 */ /* 0x000fe200078e00ff */
[----:B------:R-:W-:-:S03]  /*0c90*/  LOP3.LUT R8, R13, UR18, R8, 0x96, !PT ;  /* 0x000000120d087c12 */ /* 0x000fc6000f8e9608 */
[----:B------:R-:W-:Y:S01]  /*0ca0*/  IMAD R14, R5, -0x2daee0ad, RZ ;  /* 0xd2511f53050e7824 */ /* 0x000fe200078e02ff */
[----:B------:R-:W-:Y:S01]  /*0cb0*/  LOP3.LUT R6, R7, UR21, R6, 0x96, !PT ;  /* 0x0000001507067c12 */ /* 0x000fe2000f8e9606 */
[----:B------:R-:W-:Y:S01]  /*0cc0*/  IMAD R7, R4, -0x326172a9, RZ ;  /* 0xcd9e8d5704077824 */ /* 0x000fe200078e02ff */
[----:B------:R-:W4:Y:S01]  /*0cd0*/  LDCU UR21, c[0x0][0x388] ;  /* 0x00007100ff1577ac */ /* 0x000f220008000800 */
[----:B------:R-:W-:-:S04]  /*0ce0*/  IMAD.HI.U32 R4, R8, -0x326172a9, RZ ;  /* 0xcd9e8d5708047827 */ /* 0x000fc800078e00ff */
[----:B------:R-:W-:Y:S01]  /*0cf0*/  IMAD.HI.U32 R5, R6, -0x2daee0ad, RZ ;  /* 0xd2511f5306057827 */ /* 0x000fe200078e00ff */
[----:B------:R-:W-:-:S03]  /*0d00*/  LOP3.LUT R102, R7, UR19, R4, 0x96, !PT ;  /* 0x0000001307667c12 */ /* 0x000fc6000f8e9604 */
[----:B------:R-:W-:Y:S01]  /*0d10*/  IMAD.SHL.U32 R2, R2, 0x20, RZ ;  /* 0x0000002002027824 */ /* 0x000fe200078e00ff */
[----:B------:R-:W-:Y:S01]  /*0d20*/  LOP3.LUT R14, R14, UR24, R5, 0x96, !PT ;  /* 0x000000180e0e7c12 */ /* 0x000fe2000f8e9605 */
[----:B------:R-:W-:Y:S01]  /*0d30*/  IMAD R5, R6, -0x2daee0ad, RZ ;  /* 0xd2511f5306057824 */ /* 0x000fe200078e02ff */
[----:B------:R-:W-:Y:S01]  /*0d40*/  ULOP3.LUT UR24, UR4, 0x7f, URZ, 0xc0, !UPT ;  /* 0x0000007f04187892 */ /* 0x000fe2000f8ec0ff */
[----:B------:R-:W-:-:S04]  /*0d50*/  IMAD.HI.U32 R4, R102, -0x2daee0ad, RZ ;  /* 0xd2511f5366047827 */ /* 0x000fc800078e00ff */
[----:B------:R-:W-:Y:S01]  /*0d60*/  IMAD R6, R8, -0x326172a9, RZ ;  /* 0xcd9e8d5708067824 */ /* 0x000fe200078e02ff */
[----:B------:R-:W-:Y:S01]  /*0d70*/  LOP3.LUT R8, R5, UR20, R4, 0x96, !PT ;  /* 0x0000001405087c12 */ /* 0x000fe2000f8e9604 */
[----:B------:R-:W-:Y:S01]  /*0d80*/  IMAD.HI.U32 R7, R14, -0x326172a9, RZ ;  /* 0xcd9e8d570e077827 */ /* 0x000fe200078e00ff */
[----:B------:R-:W-:Y:S02]  /*0d90*/  IADD3 R4, PT, PT, RZ, -R3, RZ ;  /* 0x80000003ff047210 */ /* 0x000fe40007ffe0ff */
[----:B------:R-:W-:Y:S01]  /*0da0*/  LOP3.LUT R3, R2, 0x3e0, RZ, 0xc0, !PT ;  /* 0x000003e002037812 */ /* 0x000fe200078ec0ff */
[----:B------:R-:W-:Y:S01]  /*0db0*/  IMAD R102, R102, -0x2daee0ad, RZ ;  /* 0xd2511f5366667824 */ /* 0x000fe200078e02ff */
[----:B------:R-:W-:Y:S01]  /*0dc0*/  VIADDMNMX R2, R4, UR24, RZ, !PT ;  /* 0x0000001804027c46 */ /* 0x000fe2000f8001ff */
[----:B------:R-:W-:Y:S01]  /*0dd0*/  HFMA2 R4, -RZ, RZ, 0, 0 ;  /* 0x00000000ff047431 */ /* 0x000fe200000001ff */
[----:B------:R-:W-:Y:S01]  /*0de0*/  LOP3.LUT R7, R6, UR30, R7, 0x96, !PT ;  /* 0x0000001e06077c12 */ /* 0x000fe2000f8e9607 */
[----:B------:R-:W-:Y:S01]  /*0df0*/  IMAD.MOV R3, RZ, RZ, -R3 ;  /* 0x000000ffff037224 */ /* 0x000fe200078e0a03 */
[----:B------:R-:W-:-:S02]  /*0e00*/  VIMNMX R2, PT, PT, R2, 0x20, PT ;  /* 0x0000002002027848 */ /* 0x000fc40003fe0100 */
[----:B------:R-:W-:Y:S02]  /*0e10*/  LOP3.LUT R5, R0, 0x3, RZ, 0xc0, !PT ;  /* 0x0000000300057812 */ /* 0x000fe400078ec0ff */
[----:B------:R-:W-:-:S04]  /*0e20*/  LEA R2, R2, UR5, 0x3 ;  /* 0x0000000502027c11 */ /* 0x000fc8000f8e18ff */
[----:B------:R-:W-:Y:S02]  /*0e30*/  I2FP.F32.U32 R6, R2 ;  /* 0x0000000200067245 */ /* 0x000fe40000201000 */
[----:B------:R-:W-:-:S04]  /*0e40*/  VIADDMNMX R2, R3, UR24, RZ, !PT ;  /* 0x0000001803027c46 */ /* 0x000fc8000f8001ff */
[----:B------:R-:W0:Y:S01]  /*0e50*/  MUFU.RCP R6, R6 ;  /* 0x0000000600067308 */ /* 0x000e220000001000 */
[----:B------:R-:W-:-:S04]  /*0e60*/  VIMNMX R2, PT, PT, R2, 0x20, PT ;  /* 0x0000002002027848 */ /* 0x000fc80003fe0100 */
[----:B------:R-:W-:Y:S01]  /*0e70*/  LEA R3, R2, UR5, 0x3 ;  /* 0x0000000502037c11 */ /* 0x000fe2000f8e18ff */
[----:B-1234-:R-:W-:-:S07]  /*0e80*/  IMAD R2, R14, -0x326172a9, RZ ;  /* 0xcd9e8d570e027824 */ /* 0x01efce00078e02ff */
.L_x_4459:
[----:B-1----:R-:W1:Y:S01]  /*0e90*/  @UP0 LDCU.64 UR4, c[0x0][0x3e0] ;  /* 0x00007c00ff0407ac */ /* 0x002e620008000a00 */
[----:B------:R-:W-:Y:S01]  /*0ea0*/  PLOP3.LUT P0, PT, PT, PT, UP0, 0x80, 0x8 ;  /* 0x000000000008781c */ /* 0x000fe20003f0f008 */
[----:B-1----:R-:W-:-:S06]  /*0eb0*/  @UP0 UIMAD.WIDE UR4, UR14, 0x2, UR4 ;  /* 0x000000020e0408a5 */ /* 0x002fcc000f8e0204 */
[----:B0-234-:R-:W-:Y:S02]  /*0ec0*/  IMAD.U32 R72, RZ, RZ, UR4 ;  /* 0x00000004ff487e24 */ /* 0x01dfe4000f8e00ff */
[----:B------:R-:W-:-:S05]  /*0ed0*/  IMAD.U32 R73, RZ, RZ, UR5 ;  /* 0x00000005ff497e24 */ /* 0x000fca000f8e00ff */
[----:B------:R-:W2:Y:S01]  /*0ee0*/  @P0 LDG.E.U16 R72, desc[UR6][R72.64] ;  /* 0x0000000648480981 */ /* 0x000ea2000c1e1500 */
[----:B------:R-:W-:Y:S01]  /*0ef0*/  UIMAD UR4, UR14, UR21, URZ ;  /* 0x000000150e0472a4 */ /* 0x000fe2000f8e02ff */
[----:B------:R-:W-:Y:S01]  /*0f00*/  PLOP3.LUT P0, PT, PT, PT, UP0, 0x80, 0x8 ;  /* 0x000000000008781c */ /* 0x000fe20003f0f008 */
[----:B------:R-:W-:Y:S01]  /*0f10*/  BSSY.RECONVERGENT B0, `(.L_x_4112) ;  /* 0x0000621000007945 */ /* 0x000fe20003800200 */
[----:B------:R-:W1:Y:S01]  /*0f20*/  S2R R101, SR_TID.X ;  /* 0x0000000000657919 */ /* 0x000e620000002100 */
[----:B------:R-:W-:Y:S01]  /*0f30*/  USHF.R.S32.HI UR5, URZ, 0x1f, UR4 ;  /* 0x0000001fff057899 */ /* 0x000fe20008011404 */
[----:B------:R-:W-:Y:S02]  /*0f40*/  PLOP3.LUT P1, PT, PT, PT, UP0, 0x80, 0x8 ;  /* 0x000000000008781c */ /* 0x000fe40003f2f008 */
[----:B------:R-:W-:Y:S01]  /*0f50*/  ISETP.GE.U32.AND P2, PT, R11, 0x80, PT ;  /* 0x000000800b00780c */ /* 0x000fe20003f46070 */
[----:B------:R-:W-:-:S03]  /*0f60*/  ULEA.HI UR5, UR5, UR4, URZ, 0x3 ;  /* 0x0000000405057291 */ /* 0x000fc6000f8f18ff */
[----:B------:R-:W-:Y:S01]  /*0f70*/  UMOV UR4, 0x3f800000 ;  /* 0x3f80000000047882 */ /* 0x000fe20000000000 */
[----:B------:R-:W-:Y:S02]  /*0f80*/  P2R R104, PR, RZ, 0x4 ;  /* 0x00000004ff687803 */ /* 0x000fe40000000000 */
[----:B------:R-:W-:-:S04]  /*0f90*/  MOV R100, UR5 ;  /* 0x0000000500647c02 */ /* 0x000fc80008000f00 */
[----:B-1----:R-:W-:-:S05]  /*0fa0*/  LEA.HI.SX32 R100, R100, R101, 0x1d ;  /* 0x0000006564647211 */ /* 0x002fca00078feaff */
[----:B------:R-:W-:Y:S02]  /*0fb0*/  IMAD.MOV.U32 R106, RZ, RZ, R100 ;  /* 0x000000ffff6a7224 */ /* 0x000fe400078e0064 */
[----:B--2---:R-:W-:-:S05]  /*0fc0*/  @P0 HADD2.F32 R74, -RZ, R72.H0_H0 ;  /* 0x20000048ff4a0230 */ /* 0x004fca0000004100 */
[----:B------:R-:W-:Y:S01]  /*0fd0*/  @P1 R2UR UR4, R74 ;  /* 0x000000004a0412ca */ /* 0x000fe200000e0000 */
[----:B------:R-:W-:-:S14]  /*0fe0*/  @!P2 BRA `(.L_x_4113) ;  /* 0x00000060004ca947 */ /* 0x000fdc0003800000 */
        /* <DEDUP_REMOVED lines=18> */
[----:B------:R-:W0:Y:S02]  /*1110*/  LDC R72, c[0x2][R0] ;  /* 0x0080000000487b82 */ /* 0x000e240000000800 */
[----:B0-----:R-:W-:-:S04]  /*1120*/  SHF.R.S32.HI R73, RZ, 0x1f, R72 ;  /* 0x0000001fff497819 */ /* 0x001fc80000011448 */
.L_x_27062:
[----:B------:R-:W-:Y:S05]  /*1130*/  BRX R72 -0x1140                                        (*"BRANCH_TARGETS .L_x_27063,.L_x_27064,.L_x_27065"*) ;  /* 0xffffffec48b07949 */ /* 0x000fea000383ffff */
.L_x_27065:
[----:B------:R-:W-:Y:S01]  /*1140*/  VIADD R72, R5, 0x1 ;  /* 0x0000000105487836 */ /* 0x000fe20000000000 */
[----:B------:R-:W-:Y:S01]  /*1150*/  MOV R0, R7 ;  /* 0x0000000700007202 */ /* 0x000fe20000000f00 */
[----:B------:R-:W-:Y:S01]  /*1160*/  IMAD.MOV.U32 R108, RZ, RZ, R102 ;  /* 0x000000ffff6c7224 */ /* 0x000fe200078e0066 */
[----:B------:R-:W-:Y:S06]  /*1170*/  BRA `(.L_x_4116) ;  /* 0x0000000400207947 */ /* 0x000fec0003800000 */
.L_x_27063:
[----:B------:R-:W-:Y:S01]  /*1180*/  IMAD.MOV.U32 R108, RZ, RZ, R102 ;  /* 0x000000ffff6c7224 */ /* 0x000fe200078e0066 */
[----:B------:R-:W-:Y:S01]  /*1190*/  MOV R0, R8 ;  /* 0x0000000800007202 */ /* 0x000fe20000000f00 */
[----:B------:R-:W-:Y:S01]  /*11a0*/  IMAD.MOV.U32 R72, RZ, RZ, 0x3 ;  /* 0x00000003ff487424 */ /* 0x000fe200078e00ff */
[----:B------:R-:W-:Y:S06]  /*11b0*/  BRA `(.L_x_4116) ;  /* 0x0000000400107947 */ /* 0x000fec0003800000 */
.L_x_27064:
        /* <DEDUP_REMOVED lines=13> */
.L_x_4118:
[----:B------:R-:W-:Y:S05]  /*1290*/  BSYNC.RECONVERGENT B2 ;  /* 0x0000000000027941 */ /* 0x000fea0003800200 */
.L_x_4117:
        /* <DEDUP_REMOVED lines=54> */
.L_x_4116:
[----:B------:R-:W-:Y:S05]  /*1600*/  BSYNC.RECONVERGENT B1 ;  /* 0x0000000000017941 */ /* 0x000fea0003800200 */
.L_x_4115:
[----:B------:R-:W0:Y:S01]  /*1610*/  LDC R111, c[0x0][0x408] ;  /* 0x00010200ff6f7b82 */ /* 0x000e220000000800 */
[----:B------:R-:W-:Y:S01]  /*1620*/  I2FP.F32.U32 R0, R0 ;  /* 0x0000000000007245 */ /* 0x000fe20000201000 */
[----:B------:R-:W-:Y:S01]  /*1630*/  IMAD.MOV.U32 R109, RZ, RZ, 0x2f800000 ;  /* 0x2f800000ff6d7424 */ /* 0x000fe200078e00ff */
[----:B------:R-:W-:Y:S01]  /*1640*/  ISETP.NE.AND P1, PT, R72, 0x1, PT ;  /* 0x000000014800780c */ /* 0x000fe20003f25270 */
[----:B-----5:R-:W-:Y:S01]  /*1650*/  HADD2.F32 R73, -RZ, R16.H0_H0 ;  /* 0x20000010ff497230 */ /* 0x020fe20000004100 */
[----:B------:R-:W-:Y:S01]  /*1660*/  BSSY.RECONVERGENT B1, `(.L_x_4119) ;  /* 0x000005c000017945 */ /* 0x000fe20003800200 */
[----:B------:R-:W-:Y:S01]  /*1670*/  FFMA.FTZ R5, R0, R109, 1.1641532182693481445e-10 ;  /* 0x2f00000000057423 */ /* 0x000fe2000001006d */
[----:B------:R-:W-:Y:S01]  /*1680*/  HFMA2 R74, -RZ, RZ, 0, 1.1920928955078125e-07 ;  /* 0x00000002ff4a7431 */ /* 0x000fe200000001ff */
[----:B------:R-:W1:Y:S01]  /*1690*/  LDC R110, c[0x0][0x404] ;  /* 0x00010100ff6e7b82 */ /* 0x000e620000000800 */
[----:B------:R-:W-:Y:S01]  /*16a0*/  FMUL.FTZ R0, R73, UR4 ;  /* 0x0000000449007c20 */ /* 0x000fe20008410000 */
[----:B------:R-:W-:-:S03]  /*16b0*/  HADD2.F32 R73, -RZ, R20.H0_H0 ;  /* 0x20000014ff497230 */ /* 0x000fc60000004100 */
[----:B0-----:R-:W-:Y:S01]  /*16c0*/  FMUL.FTZ R0, R0, R111 ;  /* 0x0000006f00007220 */ /* 0x001fe20000410000 */
[----:B-1----:R-:W-:Y:S01]  /*16d0*/  FSETP.GTU.FTZ.AND P0, PT, R5, R110, PT ;  /* 0x0000006e0500720b */ /* 0x002fe20003f1c000 */
[----:B------:R-:W-:-:S03]  /*16e0*/  HADD2.F32 R5, -RZ, R60.H0_H0 ;  /* 0x2000003cff057230 */ /* 0x000fc60000004100 */
        /* <DEDUP_REMOVED lines=14> */
.L_x_4121:
        /* <DEDUP_REMOVED lines=13> */
.L_x_4123:
[----:B------:R-:W-:Y:S05]  /*18a0*/  BSYNC.RECONVERGENT B2 ;  /* 0x0000000000027941 */ /* 0x000fea0003800200 */
.L_x_4122:
        /* <DEDUP_REMOVED lines=55> */
.L_x_4120:
[----:B------:R-:W-:Y:S05]  /*1c20*/  BSYNC.RECONVERGENT B1 ;  /* 0x0000000000017941 */ /* 0x000fea0003800200 */
.L_x_4119:
        /* <DEDUP_REMOVED lines=9> */
[----:B------:R-:W-:Y:S01]  /*1cc0*/  FSETP.GTU.FTZ.AND P0, PT, R5, R110, PT ;  /* 0x0000006e0500720b */ /* 0x000fe20003f1c000 */
[----:B------:R-:W-:-:S03]  /*1cd0*/  HADD2.F32 R5, -RZ, R60.H1_H1 ;  /* 0x3000003cff057230 */ /* 0x000fc60000004100 */
        /* <DEDUP_REMOVED lines=13> */
.L_x_4126:
        /* <DEDUP_REMOVED lines=13> */
.L_x_4128:
[----:B------:R-:W-:Y:S05]  /*1e80*/  BSYNC.RECONVERGENT B2 ;  /* 0x0000000000027941 */ /* 0x000fea0003800200 */
.L_x_4127:
        /* <DEDUP_REMOVED lines=46> */
[----:B------:R-:W-:Y:S02]  /*2170*/  UIADD3 UR5, UPT, UPT, UR8, -0x700cb87f, URZ ;  /* 0x8ff3478108057890 */ /* 0x000fe4000fffe0ff */
[----:B------:R-:W-:Y:S01]  /*2180*/  HFMA2 R75, -RZ, RZ, 0, 0 ;  /* 0x00000000ff4b7431 */ /* 0x000fe200000001ff */
[----:B------:R-:W-:Y:S01]  /*2190*/  LOP3.LUT R72, R72, UR19, R107, 0x96, !PT ;  /* 0x0000001348487c12 */ /* 0x000fe2000f8e966b */
[----:B------:R-:W-:-:S04]  /*21a0*/  IMAD.WIDE.U32 R102, R102, -0x326172a9, RZ ;  /* 0xcd9e8d5766667825 */ /* 0x000fc800078e00ff */
[----:B------:R-:W-:Y:S01]  /*21b0*/  IMAD.WIDE.U32 R72, R72, -0x2daee0ad, RZ ;  /* 0xd2511f5348487825 */ /* 0x000fe200078e00ff */
[----:B------:R-:W-:Y:S02]  /*21c0*/  LOP3.LUT R7, R106, UR5, R103, 0x96, !PT ;  /* 0x000000056a077c12 */ /* 0x000fe4000f8e9667 */
[----:B------:R-:W-:Y:S01]  /*21d0*/  MOV R2, R102 ;  /* 0x0000006600027202 */ /* 0x000fe20000000f00 */
[----:B------:R-:W-:Y:S01]  /*21e0*/  IMAD.MOV.U32 R108, RZ, RZ, R72 ;  /* 0x000000ffff6c7224 */ /* 0x000fe200078e0048 */
[----:B------:R-:W-:-:S07]  /*21f0*/  LOP3.LUT R8, R74, UR20, R73, 0x96, !PT ;  /* 0x000000144a087c12 */ /* 0x000fce000f8e9649 */
.L_x_4125:
[----:B------:R-:W-:Y:S05]  /*2200*/  BSYNC.RECONVERGENT B1 ;  /* 0x0000000000017941 */ /* 0x000fea0003800200 */
.L_x_4124:
[----:B------:R-:W-:Y:S01]  /*2210*/  I2FP.F32.U32 R16, R5 ;  /* 0x0000000500107245 */ /* 0x000fe20000201000 */
[----:B------:R-:W-:Y:S01]  /*2220*/  HADD2.F32 R72, -RZ, R17.H0_H0 ;  /* 0x20000011ff487230 */ /* 0x000fe20000004100 */
[----:B------:R-:W-:Y:S01]  /*2230*/  ISETP.NE.AND P2, PT, R75, 0x1, PT ;  /* 0x000000014b00780c */ /* 0x000fe20003f45270 */
[----:B------:R-:W-:Y:S01]  /*2240*/  HADD2.F32 R73, -RZ, R21.H0_H0 ;  /* 0x20000015ff497230 */ /* 0x000fe20000004100 */
[----:B------:R-:W-:Y:S01]  /*2250*/  BSSY.RECONVERGENT B1, `(.L_x_4129) ;  /* 0x0000059000017945 */ /* 0x000fe20003800200 */
[----:B------:R-:W-:Y:S01]  /*2260*/  FFMA.FTZ R5, R16, R109, 1.1641532182693481445e-10 ;  /* 0x2f00000010057423 */ /* 0x000fe2000001006d */
[----:B------:R-:W-:-:S04]  /*2270*/  FMUL.FTZ R72, R72, UR4 ;  /* 0x0000000448487c20 */ /* 0x000fc80008410000 */
[----:B------:R-:W-:Y:S01]  /*2280*/  FMUL.FTZ R72, R72, R111 ;  /* 0x0000006f48487220 */ /* 0x000fe20000410000 */
[----:B------:R-:W-:Y:S01]  /*2290*/  FSETP.GTU.FTZ.AND P1, PT, R5, R110, PT ;  /* 0x0000006e0500720b */ /* 0x000fe20003f3c000 */
[----:B------:R-:W-:-:S03]  /*22a0*/  HADD2.F32 R5, -RZ, R61.H0_H0 ;  /* 0x2000003dff057230 */ /* 0x000fc60000004100 */
        /* <DEDUP_REMOVED lines=14> */
.L_x_4131:
        /* <DEDUP_REMOVED lines=13> */
.L_x_4133:
[----:B------:R-:W-:Y:S05]  /*2460*/  BSYNC.RECONVERGENT B2 ;  /* 0x0000000000027941 */ /* 0x000fea0003800200 */
.L_x_4132:
        /* <DEDUP_REMOVED lines=55> */
.L_x_4130:
[----:B------:R-:W-:Y:S05]  /*27e0*/  BSYNC.RECONVERGENT B1 ;  /* 0x0000000000017941 */ /* 0x000fea0003800200 */
.L_x_4129:
        /* <DEDUP_REMOVED lines=9> */
[----:B------:R-:W-:Y:S01]  /*2880*/  FSETP.GTU.FTZ.AND P2, PT, R5, R110, PT ;  /* 0x0000006e0500720b */ /* 0x000fe20003f5c000 */
[----:B------:R-:W-:-:S03]  /*2890*/  HADD2.F32 R5, -RZ, R21.H1_H1 ;  /* 0x30000015ff057230 */ /* 0x000fc60000004100 */
        /* <DEDUP_REMOVED lines=13> */
.L_x_4136:
        /* <DEDUP_REMOVED lines=13> */
.L_x_4138:
[----:B------:R-:W-:Y:S05]  /*2a40*/  BSYNC.RECONVERGENT B2 ;  /* 0x0000000000027941 */ /* 0x000fea0003800200 */
.L_x_4137:
        /* <DEDUP_REMOVED lines=55> */
.L_x_4135:
[----:B------:R-:W-:Y:S05]  /*2dc0*/  BSYNC.RECONVERGENT B1 ;  /* 0x0000000000017941 */ /* 0x000fea0003800200 */
.L_x_4134:
[----:B------:R-:W-:Y:S01]  /*2dd0*/  I2FP.F32.U32 R72, R5 ;  /* 0x0000000500487245 */ /* 0x000fe20000201000 */
[----:B------:R-:W-:Y:S01]  /*2de0*/  HADD2.F32 R17, -RZ, R18.H0_H0 ;  /* 0x20000012ff117230 */ /* 0x000fe20000004100 */
[----:B------:R-:W-:Y:S01]  /*2df0*/  ISETP.NE.AND P4, PT, R75, 0x1, PT ;  /* 0x000000014b00780c */ /* 0x000fe20003f85270 */
[----:B------:R-:W-:Y:S01]  /*2e00*/  HADD2.F32 R74, -RZ, R62.H0_H0 ;  /* 0x2000003eff4a7230 */ /* 0x000fe20000004100 */
[----:B------:R-:W-:Y:S01]  /*2e10*/  BSSY.RECONVERGENT B1, `(.L_x_4139) ;  /* 0x0000059000017945 */ /* 0x000fe20003800200 */
[----:B------:R-:W-:Y:S01]  /*2e20*/  FFMA.FTZ R5, R72, R109, 1.1641532182693481445e-10 ;  /* 0x2f00000048057423 */ /* 0x000fe2000001006d */
[----:B------:R-:W-:Y:S01]  /*2e30*/  FMUL.FTZ R72, R17, UR4 ;  /* 0x0000000411487c20 */ /* 0x000fe20008410000 */
[----:B------:R-:W-:-:S03]  /*2e40*/  HADD2.F32 R90, -RZ, R22.H0_H0 ;  /* 0x20000016ff5a7230 */ /* 0x000fc60000004100 */
[----:B------:R-:W-:Y:S01]  /*2e50*/  FMUL.FTZ R72, R72, R111 ;  /* 0x0000006f48487220 */ /* 0x000fe20000410000 */
[----:B------:R-:W-:Y:S02]  /*2e60*/  FSETP.GTU.FTZ.AND P3, PT, R5, R110, PT ;  /* 0x0000006e0500720b */ /* 0x000fe40003f7c000 */
        /* <DEDUP_REMOVED lines=14> */
.L_x_4141:
        /* <DEDUP_REMOVED lines=13> */
.L_x_4143:
[----:B------:R-:W-:Y:S05]  /*3020*/  BSYNC.RECONVERGENT B2 ;  /* 0x0000000000027941 */ /* 0x000fea0003800200 */
.L_x_4142:
        /* <DEDUP_REMOVED lines=55> */
.L_x_4140:
[----:B------:R-:W-:Y:S05]  /*33a0*/  BSYNC.RECONVERGENT B1 ;  /* 0x0000000000017941 */ /* 0x000fea0003800200 */
.L_x_4139:
        /* <DEDUP_REMOVED lines=24> */
.L_x_4146:
        /* <DEDUP_REMOVED lines=13> */
.L_x_4148:
[----:B------:R-:W-:Y:S05]  /*3600*/  BSYNC.RECONVERGENT B2 ;  /* 0x0000000000027941 */ /* 0x000fea0003800200 */
.L_x_4147:
        /* <DEDUP_REMOVED lines=55> */
.L_x_4145:
[----:B------:R-:W-:Y:S05]  /*3980*/  BSYNC.RECONVERGENT B1 ;  /* 0x0000000000017941 */ /* 0x000fea0003800200 */
.L_x_4144:
        /* <DEDUP_REMOVED lines=9> */
[----:B------:R-:W-:Y:S01]  /*3a20*/  FSETP.GTU.FTZ.AND P5, PT, R5, R110, PT ;  /* 0x0000006e0500720b */ /* 0x000fe20003fbc000 */
[----:B------:R-:W-:-:S03]  /*3a30*/  HFMA2 R5, -RZ, RZ, 0, 1.1920928955078125e-07 ;  /* 0x00000002ff057431 */ /* 0x000fc600000001ff */
        /* <DEDUP_REMOVED lines=13> */
.L_x_4151:
        /* <DEDUP_REMOVED lines=15> */
.L_x_4153:
[----:B------:R-:W-:Y:S05]  /*3c00*/  BSYNC.RECONVERGENT B2 ;  /* 0x0000000000027941 */ /* 0x000fea0003800200 */
.L_x_4152:
        /* <DEDUP_REMOVED lines=55> */
.L_x_4150:
[----:B------:R-:W-:Y:S05]  /*3f80*/  BSYNC.RECONVERGENT B1 ;  /* 0x0000000000017941 */ /* 0x000fea0003800200 */
.L_x_4149:
[----:B------:R-:W-:Y:S01]  /*3f90*/  HADD2.F32 R19, -RZ, R19.H1_H1 ;  /* 0x30000013ff137230 */ /* 0x000fe20000004100 */
[----:B------:R-:W-:Y:S01]  /*3fa0*/  I2FP.F32.U32 R72, R73 ;  /* 0x0000004900487245 */ /* 0x000fe20000201000 */
[----:B------:R-:W-:-:S03]  /*3fb0*/  HADD2.F32 R73, -RZ, R23.H1_H1 ;  /* 0x30000017ff497230 */ /* 0x000fc60000004100 */
[----:B------:R-:W-:Y:S01]  /*3fc0*/  FMUL.FTZ R74, R19, UR4 ;  /* 0x00000004134a7c20 */ /* 0x000fe20008410000 */
[----:B------:R-:W-:Y:S01]  /*3fd0*/  FFMA.FTZ R109, R72, R109, 1.1641532182693481445e-10 ;  /* 0x2f000000486d7423 */ /* 0x000fe2000001006d */
[----:B------:R-:W-:Y:S01]  /*3fe0*/  HADD2.F32 R19, -RZ, R63.H1_H1 ;  /* 0x3000003fff137230 */ /* 0x000fe20000004100 */
[----:B------:R-:W-:Y:S01]  /*3ff0*/  F2FP.F16.F32.PACK_AB R72, R76, R0 ;  /* 0x000000004c48723e */ /* 0x000fe200000000ff */
[----:B------:R-:W-:Y:S02]  /*4000*/  FMUL.FTZ R74, R74, R111 ;  /* 0x0000006f4a4a7220 */ /* 0x000fe40000410000 */
[----:B------:R-:W-:-:S04]  /*4010*/  FSETP.GTU.FTZ.AND P6, PT, R109, R110, PT ;  /* 0x0000006e6d00720b */ /* 0x000fc80003fdc000 */
[----:B------:R-:W-:Y:S02]  /*4020*/  FSEL R74, R74, RZ, !P6 ;  /* 0x000000ff4a4a7208 */ /* 0x000fe40007000000 */
[----:B------:R-:W-:-:S03]  /*4030*/  PLOP3.LUT P6, PT, P6, PT, PT, 0x8, 0x80 ;  /* 0x000000000080781c */ /* 0x000fc600037ce170 */
[----:B------:R-:W-:Y:S01]  /*4040*/  FFMA.FTZ R19, R74, R19, R73 ;  /* 0x000000134a137223 */ /* 0x000fe20000010049 */
[----:B------:R-:W-:Y:S02]  /*4050*/  F2FP.F16.F32.PACK_AB R74, R18, R17 ;  /* 0x00000011124a723e */ /* 0x000fe400000000ff */
[----:B------:R-:W-:Y:S02]  /*4060*/  F2FP.F16.F32.PACK_AB R73, R85, R16 ;  /* 0x000000105549723e */ /* 0x000fe400000000ff */
[----:B------:R-:W-:Y:S01]  /*4070*/  F2FP.F16.F32.PACK_AB R75, R19, R90 ;  /* 0x0000005a134b723e */ /* 0x000fe200000000ff */
[----:B------:R-:W-:Y:S06]  /*4080*/  BRA `(.L_x_4154) ;  /* 0x0000002c00d07947 */ /* 0x000fec0003800000 */
.L_x_4114:
        /* <DEDUP_REMOVED lines=16> */
.L_x_4157:
        /* <DEDUP_REMOVED lines=13> */
.L_x_4159:
[----:B------:R-:W-:Y:S05]  /*4260*/  BSYNC.RECONVERGENT B2 ;  /* 0x0000000000027941 */ /* 0x000fea0003800200 */
.L_x_4158:
        /* <DEDUP_REMOVED lines=51> */
[----:B------:R-:W-:Y:S02]  /*45a0*/  LOP3.LUT R7, R106, UR5, R75, 0x96, !PT ;  /* 0x000000056a077c12 */ /* 0x000fe4000f8e964b */
[----:B------:R-:W-:Y:S02]  /*45b0*/  MOV R2, R74 ;  /* 0x0000004a00027202 */ /* 0x000fe40000000f00 */
[----:B------:R-:W-:-:S07]  /*45c0*/  LOP3.LUT R8, R72, UR20, R109, 0x96, !PT ;  /* 0x0000001448087c12 */ /* 0x000fce000f8e966d */
.L_x_4156:
[----:B------:R-:W-:Y:S05]  /*45d0*/  BSYNC.RECONVERGENT B1 ;  /* 0x0000000000017941 */ /* 0x000fea0003800200 */
.L_x_4155:
[----:B------:R-:W0:Y:S01]  /*45e0*/  LDC R111, c[0x0][0x408] ;  /* 0x00010200ff6f7b82 */ /* 0x000e220000000800 */
[----:B------:R-:W-:Y:S01]  /*45f0*/  HFMA2 R109, -RZ, RZ, 0.1171875, 0 ;  /* 0x2f800000ff6d7431 */ /* 0x000fe200000001ff */
[----:B------:R-:W-:Y:S01]  /*4600*/  I2FP.F32.U32 R0, R0 ;  /* 0x0000000000007245 */ /* 0x000fe20000201000 */
[----:B-----5:R-:W-:Y:S01]  /*4610*/  HADD2.F32 R72, -RZ, R16.H0_H0 ;  /* 0x20000010ff487230 */ /* 0x020fe20000004100 */
[----:B------:R-:W-:Y:S01]  /*4620*/  ISETP.NE.AND P1, PT, R73, 0x1, PT ;  /* 0x000000014900780c */ /* 0x000fe20003f25270 */
[----:B------:R-:W-:Y:S01]  /*4630*/  BSSY.RECONVERGENT B1, `(.L_x_4160) ;  /* 0x000005b000017945 */ /* 0x000fe20003800200 */
[----:B------:R-:W-:Y:S02]  /*4640*/  IMAD.MOV.U32 R74, RZ, RZ, 0x2 ;  /* 0x00000002ff4a7424 */ /* 0x000fe400078e00ff */
[----:B------:R-:W1:Y:S01]  /*4650*/  LDC R110, c[0x0][0x404] ;  /* 0x00010100ff6e7b82 */ /* 0x000e620000000800 */
[----:B------:R-:W-:Y:S01]  /*4660*/  FMUL.FTZ R72, R72, UR4 ;  /* 0x0000000448487c20 */ /* 0x000fe20008410000 */
[----:B------:R-:W-:-:S03]  /*4670*/  FFMA.FTZ R5, R0, R109, 1.1641532182693481445e-10 ;  /* 0x2f00000000057423 */ /* 0x000fc6000001006d */
[----:B0-----:R-:W-:Y:S02]  /*4680*/  FMUL.FTZ R0, R72, R111 ;  /* 0x0000006f48007220 */ /* 0x001fe40000410000 */
[----:B-1----:R-:W-:Y:S01]  /*4690*/  FSETP.GTU.FTZ.AND P0, PT, R5, R110, PT ;  /* 0x0000006e0500720b */ /* 0x002fe20003f1c000 */
[----:B------:R-:W-:-:S03]  /*46a0*/  HADD2.F32 R5, -RZ, R60.H0_H0 ;  /* 0x2000003cff057230 */ /* 0x000fc60000004100 */
        /* <DEDUP_REMOVED lines=14> */
.L_x_4162:
        /* <DEDUP_REMOVED lines=13> */
.L_x_4164:
[----:B------:R-:W-:Y:S05]  /*4860*/  BSYNC.RECONVERGENT B2 ;  /* 0x0000000000027941 */ /* 0x000fea0003800200 */
.L_x_4163:
        /* <DEDUP_REMOVED lines=55> */
.L_x_4161:
[----:B------:R-:W-:Y:S05]  /*4be0*/  BSYNC.RECONVERGENT B1 ;  /* 0x0000000000017941 */ /* 0x000fea0003800200 */
.L_x_4160:
[----:B------:R-:W-:Y:S01]  /*4bf0*/  I2FP.F32.U32 R72, R5 ;  /* 0x0000000500487245 */ /* 0x000fe20000201000 */
[----:B------:R-:W-:Y:S01]  /*4c00*/  HADD2.F32 R16, -RZ, R16.H1_H1 ;  /* 0x30000010ff107230 */ /* 0x000fe20000004100 */
[----:B------:R-:W-:Y:S01]  /*4c10*/  ISETP.NE.AND P1, PT, R74, 0x1, PT ;  /* 0x000000014a00780c */ /* 0x000fe20003f25270 */
[----:B------:R-:W-:Y:S01]  /*4c20*/  BSSY.RECONVERGENT B1, `(.L_x_4165) ;  /* 0x0000059000017945 */ /* 0x000fe20003800200 */
[----:B------:R-:W-:Y:S02]  /*4c30*/  HFMA2 R73, -RZ, RZ, 0, 1.1920928955078125e-07 ;  /* 0x00000002ff497431 */ /* 0x000fe400000001ff */
[----:B------:R-:W-:Y:S01]  /*4c40*/  FFMA.FTZ R5, R72, R109, 1.1641532182693481445e-10 ;  /* 0x2f00000048057423 */ /* 0x000fe2000001006d */
[----:B------:R-:W-:-:S04]  /*4c50*/  FMUL.FTZ R16, R16, UR4 ;  /* 0x0000000410107c20 */ /* 0x000fc80008410000 */
[----:B------:R-:W-:Y:S01]  /*4c60*/  FMUL.FTZ R16, R16, R111 ;  /* 0x0000006f10107220 */ /* 0x000fe20000410000 */
[----:B------:R-:W-:Y:S01]  /*4c70*/  FSETP.GTU.FTZ.AND P0, PT, R5, R110, PT ;  /* 0x0000006e0500720b */ /* 0x000fe20003f1c000 */
[----:B------:R-:W-:-:S03]  /*4c80*/  HADD2.F32 R5, -RZ, R60.H1_H1 ;  /* 0x3000003cff057230 */ /* 0x000fc60000004100 */
        /* <DEDUP_REMOVED lines=13> */
.L_x_4167:
        /* <DEDUP_REMOVED lines=13> */
.L_x_4169:
[----:B------:R-:W-:Y:S05]  /*4e30*/  BSYNC.RECONVERGENT B2 ;  /* 0x0000000000027941 */ /* 0x000fea0003800200 */
.L_x_4168:
        /* <DEDUP_REMOVED lines=55> */
.L_x_4166:
[----:B------:R-:W-:Y:S05]  /*51b0*/  BSYNC.RECONVERGENT B1 ;  /* 0x0000000000017941 */ /* 0x000fea0003800200 */
.L_x_4165:
[----:B------:R-:W-:Y:S01]  /*51c0*/  I2FP.F32.U32 R16, R5 ;  /* 0x0000000500107245 */ /* 0x000fe20000201000 */
[----:B------:R-:W-:Y:S01]  /*51d0*/  HADD2.F32 R72, -RZ, R17.H0_H0 ;  /* 0x20000011ff487230 */ /* 0x000fe20000004100 */
[----:B------:R-:W-:Y:S01]  /*51e0*/  ISETP.NE.AND P2, PT, R73, 0x1, PT ;  /* 0x000000014900780c */ /* 0x000fe20003f45270 */
[----:B------:R-:W-:Y:S01]  /*51f0*/  BSSY.RECONVERGENT B1, `(.L_x_4170) ;  /* 0x0000059000017945 */ /* 0x000fe20003800200 */
[----:B------:R-:W-:Y:S02]  /*5200*/  IMAD.MOV.U32 R75, RZ, RZ, 0x2 ;  /* 0x00000002ff4b7424 */ /* 0x000fe400078e00ff */
[----:B------:R-:W-:Y:S01]  /*5210*/  FFMA.FTZ R5, R16, R109, 1.1641532182693481445e-10 ;  /* 0x2f00000010057423 */ /* 0x000fe2000001006d */
[----:B------:R-:W-:-:S04]  /*5220*/  FMUL.FTZ R72, R72, UR4 ;  /* 0x0000000448487c20 */ /* 0x000fc80008410000 */
[----:B------:R-:W-:Y:S01]  /*5230*/  FMUL.FTZ R16, R72, R111 ;  /* 0x0000006f48107220 */ /* 0x000fe20000410000 */
[----:B------:R-:W-:Y:S01]  /*5240*/  FSETP.GTU.FTZ.AND P1, PT, R5, R110, PT ;  /* 0x0000006e0500720b */ /* 0x000fe20003f3c000 */
[----:B------:R-:W-:-:S03]  /*5250*/  HADD2.F32 R5, -RZ, R61.H0_H0 ;  /* 0x2000003dff057230 */ /* 0x000fc60000004100 */
        /* <DEDUP_REMOVED lines=13> */
.L_x_4172:
        /* <DEDUP_REMOVED lines=13> */
.L_x_4174:
[----:B------:R-:W-:Y:S05]  /*5400*/  BSYNC.RECONVERGENT B2 ;  /* 0x0000000000027941 */ /* 0x000fea0003800200 */
.L_x_4173:
        /* <DEDUP_REMOVED lines=53> */
[----:B------:R-:W-:Y:S02]  /*5760*/  LOP3.LUT R8, R74, UR20, R73, 0x96, !PT ;  /* 0x000000144a087c12 */ /* 0x000fe4000f8e9649 */
[----:B------:R-:W-:-:S07]  /*5770*/  MOV R108, R72 ;  /* 0x00000048006c7202 */ /* 0x000fce0000000f00 */
.L_x_4171:
[----:B------:R-:W-:Y:S05]  /*5780*/  BSYNC.RECONVERGENT B1 ;  /* 0x0000000000017941 */ /* 0x000fea0003800200 */
.L_x_4170:
        /* <DEDUP_REMOVED lines=23> */
.L_x_4177:
        /* <DEDUP_REMOVED lines=13> */
.L_x_4179:
[----:B------:R-:W-:Y:S05]  /*59d0*/  BSYNC.RECONVERGENT B2 ;  /* 0x0000000000027941 */ /* 0x000fea0003800200 */
.L_x_4178:
        /* <DEDUP_REMOVED lines=55> */
.L_x_4176:
[----:B------:R-:W-:Y:S05]  /*5d50*/  BSYNC.RECONVERGENT B1 ;  /* 0x0000000000017941 */ /* 0x000fea0003800200 */
.L_x_4175:
        /* <DEDUP_REMOVED lines=9> */
[----:B------:R-:W-:Y:S01]  /*5df0*/  HADD2.F32 R72, -RZ, R62.H0_H0 ;  /* 0x2000003eff487230 */ /* 0x000fe20000004100 */
        /* <DEDUP_REMOVED lines=13> */
.L_x_4182:
        /* <DEDUP_REMOVED lines=13> */
.L_x_4184:
[----:B------:R-:W-:Y:S05]  /*5fa0*/  BSYNC.RECONVERGENT B2 ;  /* 0x0000000000027941 */ /* 0x000fea0003800200 */
.L_x_4183:
        /* <DEDUP_REMOVED lines=55> */
.L_x_4181:
[----:B------:R-:W-:Y:S05]  /*6320*/  BSYNC.RECONVERGENT B1 ;  /* 0x0000000000017941 */ /* 0x000fea0003800200 */
.L_x_4180:
        /* <DEDUP_REMOVED lines=23> */
.L_x_4187:
        /* <DEDUP_REMOVED lines=13> */
.L_x_4189:
[----:B------:R-:W-:Y:S05]  /*6570*/  BSYNC.RECONVERGENT B2 ;  /* 0x0000000000027941 */ /* 0x000fea0003800200 */
.L_x_4188:
        /* <DEDUP_REMOVED lines=51> */
[----:B------:R-:W-:-:S03]  /*68b0*/  LOP3.LUT R7, R106, UR5, R103, 0x96, !PT ;  /* 0x000000056a077c12 */ /* 0x000fc6000f8e9667 */
[----:B------:R-:W-:Y:S01]  /*68c0*/  IMAD.MOV.U32 R2, RZ, RZ, R102 ;  /* 0x000000ffff027224 */ /* 0x000fe200078e0066 */
[----:B------:R-:W-:Y:S01]  /*68d0*/  LOP3.LUT R8, R74, UR20, R73, 0x96, !PT ;  /* 0x000000144a087c12 */ /* 0x000fe2000f8e9649 */
[----:B------:R-:W-:-:S07]  /*68e0*/  IMAD.MOV.U32 R108, RZ, RZ, R72 ;  /* 0x000000ffff6c7224 */ /* 0x000fce00078e0048 */
.L_x_4186:
[----:B------:R-:W-:Y:S05]  /*68f0*/  BSYNC.RECONVERGENT B1 ;  /* 0x0000000000017941 */ /* 0x000fea0003800200 */
.L_x_4185:
        /* <DEDUP_REMOVED lines=9> */
[----:B------:R-:W-:-:S03]  /*6990*/  IMAD.MOV.U32 R5, RZ, RZ, 0x2 ;  /* 0x00000002ff057424 */ /* 0x000fc600078e00ff */
        /* <DEDUP_REMOVED lines=13> */
.L_x_4192:
        /* <DEDUP_REMOVED lines=15> */
.L_x_4194:
[----:B------:R-:W-:Y:S05]  /*6b60*/  BSYNC.RECONVERGENT B2 ;  /* 0x0000000000027941 */ /* 0x000fea0003800200 */
.L_x_4193:
        /* <DEDUP_REMOVED lines=55> */
.L_x_4191:
[----:B------:R-:W-:Y:S05]  /*6ee0*/  BSYNC.RECONVERGENT B1 ;  /* 0x0000000000017941 */ /* 0x000fea0003800200 */
.L_x_4190:
        /* <DEDUP_REMOVED lines=11> */
[----:B------:R-:W-:Y:S01]  /*6fa0*/  FMUL.FTZ R19, R19, R74 ;  /* 0x0000004a13137220 */ /* 0x000fe20000410000 */
[----:B------:R-:W-:-:S04]  /*6fb0*/  F2FP.F16.F32.PACK_AB R74, R18, R17 ;  /* 0x00000011124a723e */ /* 0x000fc800000000ff */
[----:B------:R-:W-:-:S07]  /*6fc0*/  F2FP.F16.F32.PACK_AB R75, R19, R90 ;  /* 0x0000005a134b723e */ /* 0x000fce00000000ff */
.L_x_4154:
        /* <DEDUP_REMOVED lines=10> */
[----:B------:R-:W-:Y:S02]  /*7070*/  LOP3.LUT R105, R105, R109, R110, 0xfe, !PT ;  /* 0x0000006d69697212 */ /* 0x000fe400078efe6e */
[----:B------:R-:W-:Y:S02]  /*7080*/  SEL R111, RZ, 0x1, !P3 ;  /* 0x00000001ff6f7807 */ /* 0x000fe40005800000 */
[----:B------:R-:W-:Y:S02]  /*7090*/  SEL R110, RZ, 0x1, !P6 ;  /* 0x00000001ff6e7807 */ /* 0x000fe40007000000 */
[----:B------:R-:W-:Y:S01]  /*70a0*/  LOP3.LUT R111, R112, R111, RZ, 0xfc, !PT ;  /* 0x0000006f706f7212 */ /* 0x000fe200078efcff */
[----:B0-----:R-:W-:Y:S01]  /*70b0*/  IMAD.WIDE.U32 R106, R100, 0x10, R106 ;  /* 0x00000010646a7825 */ /* 0x001fe200078e006a */
[----:B------:R-:W-:-:S04]  /*70c0*/  LOP3.LUT R110, R105, R110, RZ, 0xfc, !PT ;  /* 0x0000006e696e7212 */ /* 0x000fc800078efcff */
[----:B------:R0:W-:Y:S01]  /*70d0*/  STG.E.128 desc[UR6][R106.64], R72 ;  /* 0x000000486a007986 */ /* 0x0001e2000c101d06 */
[----:B-1----:R-:W-:-:S05]  /*70e0*/  IMAD.WIDE.U32 R102, R100, 0x8, R102 ;  /* 0x0000000864667825 */ /* 0x002fca00078e0066 */
[----:B------:R1:W-:Y:S01]  /*70f0*/  STG.E.64 desc[UR6][R102.64], R110 ;  /* 0x0000006e66007986 */ /* 0x0003e2000c101b06 */
[----:B0-----:R-:W-:Y:S01]  /*7100*/  VIADD R106, R100, 0x80 ;  /* 0x00000080646a7836 */ /* 0x001fe20000000000 */
[----:B-1----:R-:W-:-:S07]  /*7110*/  MOV R102, R108 ;  /* 0x0000006c00667202 */ /* 0x002fce0000000f00 */
.L_x_4113:
[----:B0-----:R-:W-:Y:S05]  /*7120*/  BSYNC.RECONVERGENT B0 ;  /* 0x0000000000007941 */ /* 0x001fea0003800200 */
.L_x_4112:
[----:B------:R-:W-:Y:S01]  /*7130*/  ISETP.GE.U32.AND P0, PT, R11, 0x100, PT ;  /* 0x000001000b00780c */ /* 0x000fe20003f06070 */
[----:B------:R-:W-:Y:S03]  /*7140*/  BSSY.RECONVERGENT B0, `(.L_x_4195) ;  /* 0x0000616000007945 */ /* 0x000fe60003800200 */
[----:B------:R-:W-:-:S09]  /*7150*/  P2R R103, PR, RZ, 0x1 ;  /* 0x00000001ff677803 */ /* 0x000fd20000000000 */
        /* <DEDUP_REMOVED lines=26> */
.L_x_4200:
        /* <DEDUP_REMOVED lines=13> */
.L_x_4202:
[----:B------:R-:W-:Y:S05]  /*73d0*/  BSYNC.RECONVERGENT B2 ;  /* 0x0000000000027941 */ /* 0x000fea0003800200 */
.L_x_4201:
        /* <DEDUP_REMOVED lines=55> */
.L_x_4199:
[----:B------:R-:W-:Y:S05]  /*7750*/  BSYNC.RECONVERGENT B1 ;  /* 0x0000000000017941 */ /* 0x000fea0003800200 */
.L_x_4198:
[----:B------:R-:W1:Y:S01]  /*7760*/  LDC R114, c[0x0][0x408] ;  /* 0x00010200ff727b82 */ /* 0x000e620000000800 */
[----:B------:R-:W-:Y:S01]  /*7770*/  HFMA2 R97, -RZ, RZ, 0.1171875, 0 ;  /* 0x2f800000ff617431 */ /* 0x000fe200000001ff */
[----:B------:R-:W-:Y:S01]  /*7780*/  I2FP.F32.U32 R78, R13 ;  /* 0x0000000d004e7245 */ /* 0x000fe20000201000 */
[----:B-----5:R-:W-:Y:S01]  /*7790*/  HADD2.F32 R5, -RZ, R72.H0_H0 ;  /* 0x20000048ff057230 */ /* 0x020fe20000004100 */
[----:B------:R-:W-:Y:S01]  /*77a0*/  ISETP.NE.AND P1, PT, R77, 0x1, PT ;  /* 0x000000014d00780c */ /* 0x000fe20003f25270 */
[----:B------:R-:W-:Y:S01]  /*77b0*/  HADD2.F32 R84, -RZ, R20.H0_H0 ;  /* 0x20000014ff547230 */ /* 0x000fe20000004100 */
[----:B------:R-:W-:Y:S01]  /*77c0*/  BSSY.RECONVERGENT B1, `(.L_x_4203) ;  /* 0x000005b000017945 */ /* 0x000fe20003800200 */
[----:B------:R-:W-:Y:S01]  /*77d0*/  IMAD.MOV.U32 R83, RZ, RZ, 0x2 ;  /* 0x00000002ff537424 */ /* 0x000fe200078e00ff */
[----:B------:R-:W2:Y:S01]  /*77e0*/  LDC R107, c[0x0][0x404] ;  /* 0x00010100ff6b7b82 */ /* 0x000ea20000000800 */
[----:B------:R-:W-:Y:S01]  /*77f0*/  FMUL.FTZ R5, R5, UR4 ;  /* 0x0000000405057c20 */ /* 0x000fe20008410000 */
[----:B------:R-:W-:-:S03]  /*7800*/  FFMA.FTZ R78, R78, R97, 1.1641532182693481445e-10 ;  /* 0x2f0000004e4e7423 */ /* 0x000fc60000010061 */
[----:B-1----:R-:W-:Y:S02]  /*7810*/  FMUL.FTZ R5, R5, R114 ;  /* 0x0000007205057220 */ /* 0x002fe40000410000 */
[----:B--2---:R-:W-:Y:S01]  /*7820*/  FSETP.GTU.FTZ.AND P0, PT, R78, R107, PT ;  /* 0x0000006b4e00720b */ /* 0x004fe20003f1c000 */
[----:B------:R-:W-:-:S03]  /*7830*/  HADD2.F32 R78, -RZ, R48.H0_H0 ;  /* 0x20000030ff4e7230 */ /* 0x000fc60000004100 */
        /* <DEDUP_REMOVED lines=14> */
.L_x_4205:
        /* <DEDUP_REMOVED lines=13> */
.L_x_4207:
[----:B------:R-:W-:Y:S05]  /*79f0*/  BSYNC.RECONVERGENT B2 ;  /* 0x0000000000027941 */ /* 0x000fea0003800200 */
.L_x_4206:
[----:B------:R-:W-:Y:S01]  /*7a00*/  IMAD.WIDE.U32 R110, R12, -0x326172a9, RZ ;  /* 0xcd9e8d570c6e7825 */ /* 0x000fe200078e00ff */
[----:B0-----:R-:W-:Y:S01]  /*7a10*/  LOP3.LUT R108, R4, UR9, R117, 0x96, !PT ;  /* 0x00000009046c7c12 */ /* 0x001fe2000f8e9675 */
        /* <DEDUP_REMOVED lines=51> */
[----:B------:R-:W-:Y:S02]  /*7d50*/  LOP3.LUT R8, R110, UR20, R109, 0x96, !PT ;  /* 0x000000146e087c12 */ /* 0x000fe4000f8e966d */
[----:B------:R-:W-:-:S07]  /*7d60*/  MOV R105, R108 ;  /* 0x0000006c00697202 */ /* 0x000fce0000000f00 */
.L_x_4204:
[----:B------:R-:W-:Y:S05]  /*7d70*/  BSYNC.RECONVERGENT B1 ;  /* 0x0000000000017941 */ /* 0x000fea0003800200 */
.L_x_4203:
[----:B------:R-:W-:Y:S01]  /*7d80*/  I2FP.F32.U32 R78, R5 ;  /* 0x00000005004e7245 */ /* 0x000fe20000201000 */
[----:B------:R-:W-:Y:S01]  /*7d90*/  HADD2.F32 R72, -RZ, R72.H1_H1 ;  /* 0x30000048ff487230 */ /* 0x000fe20000004100 */
[----:B------:R-:W-:Y:S01]  /*7da0*/  ISETP.NE.AND P1, PT, R83, 0x1, PT ;  /* 0x000000015300780c */ /* 0x000fe20003f25270 */
[----:B------:R-:W-:Y:S01]  /*7db0*/  BSSY.RECONVERGENT B1, `(.L_x_4208) ;  /* 0x000005a000017945 */ /* 0x000fe20003800200 */
[----:B------:R-:W-:Y:S02]  /*7dc0*/  HFMA2 R84, -RZ, RZ, 0, 1.1920928955078125e-07 ;  /* 0x00000002ff547431 */ /* 0x000fe400000001ff */
[----:B------:R-:W-:Y:S01]  /*7dd0*/  FFMA.FTZ R78, R78, R97, 1.1641532182693481445e-10 ;  /* 0x2f0000004e4e7423 */ /* 0x000fe20000010061 */
[----:B------:R-:W-:Y:S01]  /*7de0*/  FMUL.FTZ R5, R72, UR4 ;  /* 0x0000000448057c20 */ /* 0x000fe20008410000 */
[----:B------:R-:W-:-:S03]  /*7df0*/  HADD2.F32 R72, -RZ, R48.H1_H1 ;  /* 0x30000030ff487230 */ /* 0x000fc60000004100 */
        /* <DEDUP_REMOVED lines=16> */
.L_x_4210:
        /* <DEDUP_REMOVED lines=13> */
.L_x_4212:
[----:B------:R-:W-:Y:S05]  /*7fd0*/  BSYNC.RECONVERGENT B2 ;  /* 0x0000000000027941 */ /* 0x000fea0003800200 */
.L_x_4211:
[----:B------:R-:W-:Y:S01]  /*7fe0*/  IMAD.WIDE.U32 R110, R12, -0x326172a9, RZ ;  /* 0xcd9e8d570c6e7825 */ /* 0x000fe200078e00ff */
[----:B0-----:R-:W-:Y:S01]  /*7ff0*/  LOP3.LUT R108, R4, UR9, R117, 0x96, !PT ;  /* 0x00000009046c7c12 */ /* 0x001fe2000f8e9675 */
[----:B------:R-:W-:Y:S02]  /*8000*/  UIADD3 UR5, UPT, UPT, UR8, -0x61c88647, URZ ;  /* 0x9e3779b908057890 */ /* 0x000fe4000fffe0ff */
[----:B------:R-:W-:Y:S01]  /*8010*/  HFMA2 R84, -RZ, RZ, 0, 0 ;  /* 0x00000000ff547431 */ /* 0x000fe200000001ff */
[----:B------:R-:W-:Y:S01]  /*8020*/  UIADD3 UR24, UPT, UPT, UR9, -0x4498517b, URZ ;  /* 0xbb67ae8509187890 */ /* 0x000fe2000fffe0ff */
[----:B------:R-:W-:Y:S01]  /*8030*/  LOP3.LUT R112, R9, UR8, R111, 0x96, !PT ;  /* 0x0000000809707c12 */ /* 0x000fe2000f8e966f */
[----:B------:R-:W-:Y:S01]  /*8040*/  IMAD.WIDE.U32 R108, R108, -0x326172a9, RZ ;  /* 0xcd9e8d576c6c7825 */ /* 0x000fe200078e00ff */
[----:B------:R-:W-:-:S03]  /*8050*/  MOV R5, R105 ;  /* 0x0000006900057202 */ /* 0x000fc60000000f00 */
        /* <DEDUP_REMOVED lines=47> */
.L_x_4209:
[----:B------:R-:W-:Y:S05]  /*8350*/  BSYNC.RECONVERGENT B1 ;  /* 0x0000000000017941 */ /* 0x000fea0003800200 */
.L_x_4208:
[----:B------:R-:W-:Y:S01]  /*8360*/  I2FP.F32.U32 R72, R5 ;  /* 0x0000000500487245 */ /* 0x000fe20000201000 */
[----:B------:R-:W-:Y:S01]  /*8370*/  HADD2.F32 R5, -RZ, R73.H0_H0 ;  /* 0x20000049ff057230 */ /* 0x000fe20000004100 */
[----:B------:R-:W-:Y:S01]  /*8380*/  ISETP.NE.AND P2, PT, R84, 0x1, PT ;  /* 0x000000015400780c */ /* 0x000fe20003f45270 */
[----:B------:R-:W-:Y:S01]  /*8390*/  HADD2.F32 R78, -RZ, R49.H0_H0 ;  /* 0x20000031ff4e7230 */ /* 0x000fe20000004100 */
[----:B------:R-:W-:Y:S01]  /*83a0*/  BSSY.RECONVERGENT B1, `(.L_x_4213) ;  /* 0x0000059000017945 */ /* 0x000fe20003800200 */
[----:B------:R-:W-:Y:S01]  /*83b0*/  FFMA.FTZ R72, R72, R97, 1.1641532182693481445e-10 ;  /* 0x2f00000048487423 */ /* 0x000fe20000010061 */
[----:B------:R-:W-:Y:S01]  /*83c0*/  FMUL.FTZ R5, R5, UR4 ;  /* 0x0000000405057c20 */ /* 0x000fe20008410000 */
[----:B------:R-:W-:-:S03]  /*83d0*/  IMAD.MOV.U32 R83, RZ, RZ, 0x2 ;  /* 0x00000002ff537424 */ /* 0x000fc600078e00ff */
[----:B------:R-:W-:Y:S01]  /*83e0*/  FMUL.FTZ R5, R5, R114 ;  /* 0x0000007205057220 */ /* 0x000fe20000410000 */
[----:B------:R-:W-:Y:S01]  /*83f0*/  FSETP.GTU.FTZ.AND P1, PT, R72, R107, PT ;  /* 0x0000006b4800720b */ /* 0x000fe20003f3c000 */
[----:B------:R-:W-:-:S03]  /*8400*/  HADD2.F32 R72, -RZ, R21.H0_H0 ;  /* 0x20000015ff487230 */ /* 0x000fc60000004100 */
        /* <DEDUP_REMOVED lines=13> */
.L_x_4215:
        /* <DEDUP_REMOVED lines=13> */
.L_x_4217:
[----:B------:R-:W-:Y:S05]  /*85b0*/  BSYNC.RECONVERGENT B2 ;  /* 0x0000000000027941 */ /* 0x000fea0003800200 */
.L_x_4216:
        /* <DEDUP_REMOVED lines=55> */
.L_x_4214:
[----:B------:R-:W-:Y:S05]  /*8930*/  BSYNC.RECONVERGENT B1 ;  /* 0x0000000000017941 */ /* 0x000fea0003800200 */
.L_x_4213:
[----:B------:R-:W-:Y:S01]  /*8940*/  I2FP.F32.U32 R72, R5 ;  /* 0x0000000500487245 */ /* 0x000fe20000201000 */
[----:B------:R-:W-:Y:S01]  /*8950*/  HADD2.F32 R73, -RZ, R73.H1_H1 ;  /* 0x30000049ff497230 */ /* 0x000fe20000004100 */
[----:B------:R-:W-:Y:S01]  /*8960*/  ISETP.NE.AND P3, PT, R83, 0x1, PT ;  /* 0x000000015300780c */ /* 0x000fe20003f65270 */
[----:B------:R-:W-:Y:S01]  /*8970*/  HADD2.F32 R84, -RZ, R49.H1_H1 ;  /* 0x30000031ff547230 */ /* 0x000fe20000004100 */
[----:B------:R-:W-:Y:S01]  /*8980*/  BSSY.RECONVERGENT B1, `(.L_x_4218) ;  /* 0x0000059000017945 */ /* 0x000fe20003800200 */
[----:B------:R-:W-:Y:S01]  /*8990*/  FFMA.FTZ R72, R72, R97, 1.1641532182693481445e-10 ;  /* 0x2f00000048487423 */ /* 0x000fe20000010061 */
[----:B------:R-:W-:Y:S01]  /*89a0*/  FMUL.FTZ R73, R73, UR4 ;  /* 0x0000000449497c20 */ /* 0x000fe20008410000 */
[----:B------:R-:W-:-:S03]  /*89b0*/  IMAD.MOV.U32 R5, RZ, RZ, R2 ;  /* 0x000000ffff057224 */ /* 0x000fc600078e0002 */
[----:B------:R-:W-:Y:S01]  /*89c0*/  FMUL.FTZ R73, R73, R114 ;  /* 0x0000007249497220 */ /* 0x000fe20000410000 */
[----:B------:R-:W-:Y:S01]  /*89d0*/  FSETP.GTU.FTZ.AND P2, PT, R72, R107, PT ;  /* 0x0000006b4800720b */ /* 0x000fe20003f5c000 */
[----:B------:R-:W-:-:S03]  /*89e0*/  HADD2.F32 R72, -RZ, R21.H1_H1 ;  /* 0x30000015ff487230 */ /* 0x000fc60000004100 */
        /* <DEDUP_REMOVED lines=13> */
.L_x_4220:
        /* <DEDUP_REMOVED lines=13> */
.L_x_4222:
[----:B------:R-:W-:Y:S05]  /*8b90*/  BSYNC.RECONVERGENT B2 ;  /* 0x0000000000027941 */ /* 0x000fea0003800200 */
.L_x_4221:
[----:B0-----:R-:W-:Y:S01]  /*8ba0*/  IMAD.WIDE.U32 R108, R12, -0x326172a9, RZ ;  /* 0xcd9e8d570c6c7825 */ /* 0x001fe200078e00ff */
        /* <DEDUP_REMOVED lines=54> */
.L_x_4219:
[----:B------:R-:W-:Y:S05]  /*8f10*/  BSYNC.RECONVERGENT B1 ;  /* 0x0000000000017941 */ /* 0x000fea0003800200 */
.L_x_4218:
[----:B------:R-:W-:Y:S01]  /*8f20*/  I2FP.F32.U32 R72, R5 ;  /* 0x0000000500487245 */ /* 0x000fe20000201000 */
[----:B------:R-:W-:Y:S01]  /*8f30*/  HADD2.F32 R5, -RZ, R74.H0_H0 ;  /* 0x2000004aff057230 */ /* 0x000fe20000004100 */
[----:B------:R-:W-:Y:S01]  /*8f40*/  ISETP.NE.AND P4, PT, R73, 0x1, PT ;  /* 0x000000014900780c */ /* 0x000fe20003f85270 */
[----:B------:R-:W-:Y:S01]  /*8f50*/  HADD2.F32 R92, -RZ, R22.H0_H0 ;  /* 0x20000016ff5c7230 */ /* 0x000fe20000004100 */
[----:B------:R-:W-:Y:S01]  /*8f60*/  BSSY.RECONVERGENT B1, `(.L_x_4223) ;  /* 0x0000059000017945 */ /* 0x000fe20003800200 */
[----:B------:R-:W-:Y:S01]  /*8f70*/  FFMA.FTZ R72, R72, R97, 1.1641532182693481445e-10 ;  /* 0x2f00000048487423 */ /* 0x000fe20000010061 */
[----:B------:R-:W-:Y:S01]  /*8f80*/  FMUL.FTZ R5, R5, UR4 ;  /* 0x0000000405057c20 */ /* 0x000fe20008410000 */
[----:B0-----:R-:W-:-:S03]  /*8f90*/  IMAD.MOV.U32 R108, RZ, RZ, 0x2 ;  /* 0x00000002ff6c7424 */ /* 0x001fc600078e00ff */
        /* <DEDUP_REMOVED lines=16> */
.L_x_4225:
        /* <DEDUP_REMOVED lines=13> */
.L_x_4227:
[----:B------:R-:W-:Y:S05]  /*9170*/  BSYNC.RECONVERGENT B2 ;  /* 0x0000000000027941 */ /* 0x000fea0003800200 */
.L_x_4226:
        /* <DEDUP_REMOVED lines=55> */
.L_x_4224:
[----:B------:R-:W-:Y:S05]  /*94f0*/  BSYNC.RECONVERGENT B1 ;  /* 0x0000000000017941 */ /* 0x000fea0003800200 */
.L_x_4223:
[----:B------:R-:W-:Y:S01]  /*9500*/  I2FP.F32.U32 R72, R5 ;  /* 0x0000000500487245 */ /* 0x000fe20000201000 */
[----:B------:R-:W-:Y:S01]  /*9510*/  HADD2.F32 R74, -RZ, R74.H1_H1 ;  /* 0x3000004aff4a7230 */ /* 0x000fe20000004100 */
[----:B------:R-:W-:Y:S01]  /*9520*/  ISETP.NE.AND P5, PT, R108, 0x1, PT ;  /* 0x000000016c00780c */ /* 0x000fe20003fa5270 */
[----:B------:R-:W-:Y:S01]  /*9530*/  HADD2.F32 R92, -RZ, R22.H1_H1 ;  /* 0x30000016ff5c7230 */ /* 0x000fe20000004100 */
[----:B------:R-:W-:Y:S01]  /*9540*/  BSSY.RECONVERGENT B1, `(.L_x_4228) ;  /* 0x000005a000017945 */ /* 0x000fe20003800200 */
[----:B------:R-:W-:Y:S01]  /*9550*/  FFMA.FTZ R72, R72, R97, 1.1641532182693481445e-10 ;  /* 0x2f00000048487423 */ /* 0x000fe20000010061 */
[----:B------:R-:W-:Y:S01]  /*9560*/  FMUL.FTZ R5, R74, UR4 ;  /* 0x000000044a057c20 */ /* 0x000fe20008410000 */
[----:B------:R-:W-:Y:S02]  /*9570*/  HADD2.F32 R74, -RZ, R50.H1_H1 ;  /* 0x30000032ff4a7230 */ /* 0x000fe40000004100 */
[----:B------:R-:W-:Y:S02]  /*9580*/  HFMA2 R109, -RZ, RZ, 0, 1.1920928955078125e-07 ;  /* 0x00000002ff6d7431 */ /* 0x000fe400000001ff */
[----:B------:R-:W-:Y:S01]  /*9590*/  FMUL.FTZ R5, R5, R114 ;  /* 0x0000007205057220 */ /* 0x000fe20000410000 */
[----:B------:R-:W-:-:S04]  /*95a0*/  FSETP.GTU.FTZ.AND P4, PT, R72, R107, PT ;  /* 0x0000006b4800720b */ /* 0x000fc80003f9c000 */
[----:B------:R-:W-:Y:S02]  /*95b0*/  FSEL R5, R5, RZ, !P4 ;  /* 0x000000ff05057208 */ /* 0x000fe40006000000 */
[----:B------:R-:W-:-:S03]  /*95c0*/  PLOP3.LUT P4, PT, P4, PT, PT, 0x8, 0x80 ;  /* 0x000000000080781c */ /* 0x000fc6000278e170 */
[----:B------:R-:W-:Y:S01]  /*95d0*/  FFMA.FTZ R74, R5, R74, R92 ;  /* 0x0000004a054a7223 */ /* 0x000fe2000001005c */
[----:B------:R-:W-:-:S04]  /*95e0*/  IMAD.MOV.U32 R5, RZ, RZ, R2 ;  /* 0x000000ffff057224 */ /* 0x000fc800078e0002 */
        /* <DEDUP_REMOVED lines=10> */
.L_x_4230:
        /* <DEDUP_REMOVED lines=13> */
.L_x_4232:
[----:B------:R-:W-:Y:S05]  /*9760*/  BSYNC.RECONVERGENT B2 ;  /* 0x0000000000027941 */ /* 0x000fea0003800200 */
.L_x_4231:
        /* <DEDUP_REMOVED lines=55> */
.L_x_4229:
[----:B------:R-:W-:Y:S05]  /*9ae0*/  BSYNC.RECONVERGENT B1 ;  /* 0x0000000000017941 */ /* 0x000fea0003800200 */
.L_x_4228:
[----:B------:R-:W-:Y:S01]  /*9af0*/  I2FP.F32.U32 R72, R5 ;  /* 0x0000000500487245 */ /* 0x000fe20000201000 */
[----:B------:R-:W-:Y:S01]  /*9b00*/  HADD2.F32 R5, -RZ, R75.H0_H0 ;  /* 0x2000004bff057230 */ /* 0x000fe20000004100 */
[----:B------:R-:W-:Y:S01]  /*9b10*/  ISETP.NE.AND P6, PT, R109, 0x1, PT ;  /* 0x000000016d00780c */ /* 0x000fe20003fc5270 */
[----:B------:R-:W-:Y:S01]  /*9b20*/  HADD2.F32 R92, -RZ, R51.H0_H0 ;  /* 0x20000033ff5c7230 */ /* 0x000fe20000004100 */
[----:B------:R-:W-:Y:S01]  /*9b30*/  BSSY.RECONVERGENT B1, `(.L_x_4233) ;  /* 0x000005b000017945 */ /* 0x000fe20003800200 */
[----:B------:R-:W-:Y:S01]  /*9b40*/  FFMA.FTZ R72, R72, R97, 1.1641532182693481445e-10 ;  /* 0x2f00000048487423 */ /* 0x000fe20000010061 */
[----:B------:R-:W-:Y:S01]  /*9b50*/  FMUL.FTZ R5, R5, UR4 ;  /* 0x0000000405057c20 */ /* 0x000fe20008410000 */
[----:B------:R-:W-:Y:S02]  /*9b60*/  HADD2.F32 R108, -RZ, R23.H0_H0 ;  /* 0x20000017ff6c7230 */ /* 0x000fe40000004100 */
[----:B------:R-:W-:Y:S02]  /*9b70*/  IMAD.MOV.U32 R73, RZ, RZ, R2 ;  /* 0x000000ffff497224 */ /* 0x000fe400078e0002 */
[----:B------:R-:W-:Y:S01]  /*9b80*/  FMUL.FTZ R5, R5, R114 ;  /* 0x0000007205057220 */ /* 0x000fe20000410000 */
[----:B------:R-:W-:-:S04]  /*9b90*/  FSETP.GTU.FTZ.AND P5, PT, R72, R107, PT ;  /* 0x0000006b4800720b */ /* 0x000fc80003fbc000 */
        /* <DEDUP_REMOVED lines=13> */
.L_x_4235:
        /* <DEDUP_REMOVED lines=15> */
.L_x_4237:
[----:B------:R-:W-:Y:S05]  /*9d60*/  BSYNC.RECONVERGENT B2 ;  /* 0x0000000000027941 */ /* 0x000fea0003800200 */
.L_x_4236:
        /* <DEDUP_REMOVED lines=55> */
.L_x_4234:
[----:B------:R-:W-:Y:S05]  /*a0e0*/  BSYNC.RECONVERGENT B1 ;  /* 0x0000000000017941 */ /* 0x000fea0003800200 */
.L_x_4233:
[----:B------:R-:W-:Y:S01]  /*a0f0*/  HADD2.F32 R75, -RZ, R75.H1_H1 ;  /* 0x3000004bff4b7230 */ /* 0x000fe20000004100 */
[----:B------:R-:W-:Y:S01]  /*a100*/  I2FP.F32.U32 R72, R73 ;  /* 0x0000004900487245 */ /* 0x000fe20000201000 */
[----:B------:R-:W-:Y:S01]  /*a110*/  HADD2.F32 R108, -RZ, R51.H1_H1 ;  /* 0x30000033ff6c7230 */ /* 0x000fe20000004100 */
[----:B------:R-:W-:Y:S01]  /*a120*/  F2FP.F16.F32.PACK_AB R74, R74, R83 ;  /* 0x000000534a4a723e */ /* 0x000fe200000000ff */
[----:B------:R-:W-:Y:S02]  /*a130*/  HADD2.F32 R110, -RZ, R23.H1_H1 ;  /* 0x30000017ff6e7230 */ /* 0x000fe40000004100 */
[----:B------:R-:W-:Y:S01]  /*a140*/  FMUL.FTZ R75, R75, UR4 ;  /* 0x000000044b4b7c20 */ /* 0x000fe20008410000 */
[----:B------:R-:W-:Y:S01]  /*a150*/  FFMA.FTZ R72, R72, R97, 1.1641532182693481445e-10 ;  /* 0x2f00000048487423 */ /* 0x000fe20000010061 */
[----:B------:R-:W-:Y:S02]  /*a160*/  F2FP.F16.F32.PACK_AB R73, R84, R78 ;  /* 0x0000004e5449723e */ /* 0x000fe400000000ff */
[----:B------:R-:W-:-:S02]  /*a170*/  FMUL.FTZ R75, R75, R114 ;  /* 0x000000724b4b7220 */ /* 0x000fc40000410000 */
[----:B------:R-:W-:Y:S02]  /*a180*/  FSETP.GTU.FTZ.AND P6, PT, R72, R107, PT ;  /* 0x0000006b4800720b */ /* 0x000fe40003fdc000 */
[----:B------:R-:W-:Y:S02]  /*a190*/  F2FP.F16.F32.PACK_AB R72, R77, R13 ;  /* 0x0000000d4d48723e */ /* 0x000fe400000000ff */
[----:B------:R-:W-:Y:S02]  /*a1a0*/  FSEL R75, R75, RZ, !P6 ;  /* 0x000000ff4b4b7208 */ /* 0x000fe40007000000 */
[----:B------:R-:W-:-:S03]  /*a1b0*/  PLOP3.LUT P6, PT, P6, PT, PT, 0x8, 0x80 ;  /* 0x000000000080781c */ /* 0x000fc600037ce170 */
[----:B------:R-:W-:-:S05]  /*a1c0*/  FFMA.FTZ R97, R75, R108, R110 ;  /* 0x0000006c4b617223 */ /* 0x000fca000001006e */
[----:B------:R-:W-:Y:S01]  /*a1d0*/  F2FP.F16.F32.PACK_AB R75, R97, R92 ;  /* 0x0000005c614b723e */ /* 0x000fe200000000ff */
[----:B------:R-:W-:Y:S06]  /*a1e0*/  BRA `(.L_x_4238) ;  /* 0x0000002c00d87947 */ /* 0x000fec0003800000 */
.L_x_4197:
        /* <DEDUP_REMOVED lines=16> */
.L_x_4241:
        /* <DEDUP_REMOVED lines=13> */
.L_x_4243:
[----:B------:R-:W-:Y:S05]  /*a3c0*/  BSYNC.RECONVERGENT B2 ;  /* 0x0000000000027941 */ /* 0x000fea0003800200 */
.L_x_4242:
        /* <DEDUP_REMOVED lines=55> */
.L_x_4240:
[----:B------:R-:W-:Y:S05]  /*a740*/  BSYNC.RECONVERGENT B1 ;  /* 0x0000000000017941 */ /* 0x000fea0003800200 */
.L_x_4239:
        /* <DEDUP_REMOVED lines=9> */
[----:B------:R-:W-:-:S02]  /*a7e0*/  FFMA.FTZ R78, R78, R97, 1.1641532182693481445e-10 ;  /* 0x2f0000004e4e7423 */ /* 0x000fc40000010061 */
[----:B-1----:R-:W-:-:S03]  /*a7f0*/  FMUL.FTZ R5, R5, R114 ;  /* 0x0000007205057220 */ /* 0x002fc60000410000 */
[----:B--2---:R-:W-:Y:S01]  /*a800*/  FSETP.GTU.FTZ.AND P0, PT, R78, R107, PT ;  /* 0x0000006b4e00720b */ /* 0x004fe20003f1c000 */
[----:B------:R-:W-:-:S03]  /*a810*/  HADD2.F32 R78, -RZ, R48.H0_H0 ;  /* 0x20000030ff4e7230 */ /* 0x000fc60000004100 */
[----:B------:R-:W-:Y:S01]  /*a820*/  FSEL R13, R5, RZ, !P0 ;  /* 0x000000ff050d7208 */ /* 0x000fe20004000000 */
[----:B------:R-:W-:Y:S01]  /*a830*/  IMAD.MOV.U32 R5, RZ, RZ, R2 ;  /* 0x000000ffff057224 */ /* 0x000fe200078e0002 */
[----:B------:R-:W-:-:S03]  /*a840*/  PLOP3.LUT P0, PT, P0, PT, PT, 0x8, 0x80 ;  /* 0x000000000080781c */ /* 0x000fc6000070e170 */
[----:B------:R-:W-:Y:S01]  /*a850*/  FMUL.FTZ R13, R78, R13 ;  /* 0x0000000d4e0d7220 */ /* 0x000fe20000410000 */
        /* <DEDUP_REMOVED lines=10> */
.L_x_4246:
        /* <DEDUP_REMOVED lines=13> */
.L_x_4248:
[----:B------:R-:W-:Y:S05]  /*a9d0*/  BSYNC.RECONVERGENT B2 ;  /* 0x0000000000027941 */ /* 0x000fea0003800200 */
.L_x_4247:
        /* <DEDUP_REMOVED lines=55> */
.L_x_4245:
[----:B------:R-:W-:Y:S05]  /*ad50*/  BSYNC.RECONVERGENT B1 ;  /* 0x0000000000017941 */ /* 0x000fea0003800200 */
.L_x_4244:
[----:B------:R-:W-:Y:S01]  /*ad60*/  I2FP.F32.U32 R78, R5 ;  /* 0x00000005004e7245 */ /* 0x000fe20000201000 */
[----:B------:R-:W-:Y:S01]  /*ad70*/  HADD2.F32 R72, -RZ, R72.H1_H1 ;  /* 0x30000048ff487230 */ /* 0x000fe20000004100 */
[----:B------:R-:W-:Y:S01]  /*ad80*/  ISETP.NE.AND P1, PT, R83, 0x1, PT ;  /* 0x000000015300780c */ /* 0x000fe20003f25270 */
[----:B------:R-:W-:Y:S01]  /*ad90*/  BSSY.RECONVERGENT B1, `(.L_x_4249) ;  /* 0x0000059000017945 */ /* 0x000fe20003800200 */
[----:B------:R-:W-:Y:S02]  /*ada0*/  IMAD.MOV.U32 R84, RZ, RZ, 0x2 ;  /* 0x00000002ff547424 */ /* 0x000fe400078e00ff */
[----:B------:R-:W-:Y:S01]  /*adb0*/  FFMA.FTZ R78, R78, R97, 1.1641532182693481445e-10 ;  /* 0x2f0000004e4e7423 */ /* 0x000fe20000010061 */
[----:B------:R-:W-:Y:S01]  /*adc0*/  FMUL.FTZ R5, R72, UR4 ;  /* 0x0000000448057c20 */ /* 0x000fe20008410000 */
[----:B------:R-:W-:-:S03]  /*add0*/  HADD2.F32 R72, -RZ, R48.H1_H1 ;  /* 0x30000030ff487230 */ /* 0x000fc60000004100 */
[----:B------:R-:W-:Y:S01]  /*ade0*/  FMUL.FTZ R5, R5, R114 ;  /* 0x0000007205057220 */ /* 0x000fe20000410000 */
[----:B------:R-:W-:-:S04]  /*adf0*/  FSETP.GTU.FTZ.AND P0, PT, R78, R107, PT ;  /* 0x0000006b4e00720b */ /* 0x000fc80003f1c000 */
[----:B------:R-:W-:Y:S02]  /*ae00*/  FSEL R77, R5, RZ, !P0 ;  /* 0x000000ff054d7208 */ /* 0x000fe40004000000 */
[----:B------:R-:W-:Y:S02]  /*ae10*/  PLOP3.LUT P0, PT, P0, PT, PT, 0x8, 0x80 ;  /* 0x000000000080781c */ /* 0x000fe4000070e170 */
[----:B------:R-:W-:Y:S01]  /*ae20*/  MOV R5, R2 ;  /* 0x0000000200057202 */ /* 0x000fe20000000f00 */
        /* <DEDUP_REMOVED lines=10> */
.L_x_4251:
        /* <DEDUP_REMOVED lines=13> */
.L_x_4253:
[----:B------:R-:W-:Y:S05]  /*afa0*/  BSYNC.RECONVERGENT B2 ;  /* 0x0000000000027941 */ /* 0x000fea0003800200 */
.L_x_4252:
        /* <DEDUP_REMOVED lines=55> */
.L_x_4250:
[----:B------:R-:W-:Y:S05]  /*b320*/  BSYNC.RECONVERGENT B1 ;  /* 0x0000000000017941 */ /* 0x000fea0003800200 */
.L_x_4249:
        /* <DEDUP_REMOVED lines=8> */
[----:B------:R-:W-:-:S04]  /*b3b0*/  FSETP.GTU.FTZ.AND P1, PT, R72, R107, PT ;  /* 0x0000006b4800720b */ /* 0x000fc80003f3c000 */
[----:B------:R-:W-:Y:S01]  /*b3c0*/  FSEL R78, R5, RZ, !P1 ;  /* 0x000000ff054e7208 */ /* 0x000fe20004800000 */
[----:B------:R-:W-:Y:S01]  /*b3d0*/  IMAD.MOV.U32 R5, RZ, RZ, R2 ;  /* 0x000000ffff057224 */ /* 0x000fe200078e0002 */
[----:B------:R-:W-:-:S03]  /*b3e0*/  PLOP3.LUT P1, PT, P1, PT, PT, 0x8, 0x80 ;  /* 0x000000000080781c */ /* 0x000fc60000f2e170 */
[----:B------:R-:W-:Y:S01]  /*b3f0*/  FMUL.FTZ R78, R83, R78 ;  /* 0x0000004e534e7220 */ /* 0x000fe20000410000 */
        /* <DEDUP_REMOVED lines=10> */
.L_x_4256:
        /* <DEDUP_REMOVED lines=13> */
.L_x_4258:
[----:B------:R-:W-:Y:S05]  /*b570*/  BSYNC.RECONVERGENT B2 ;  /* 0x0000000000027941 */ /* 0x000fea0003800200 */
.L_x_4257:
        /* <DEDUP_REMOVED lines=55> */
.L_x_4255:
[----:B------:R-:W-:Y:S05]  /*b8f0*/  BSYNC.RECONVERGENT B1 ;  /* 0x0000000000017941 */ /* 0x000fea0003800200 */
.L_x_4254:
[----:B------:R-:W-:Y:S01]  /*b900*/  I2FP.F32.U32 R72, R5 ;  /* 0x0000000500487245 */ /* 0x000fe20000201000 */
[----:B------:R-:W-:Y:S01]  /*b910*/  HADD2.F32 R73, -RZ, R73.H1_H1 ;  /* 0x30000049ff497230 */ /* 0x000fe20000004100 */
[----:B------:R-:W-:Y:S01]  /*b920*/  ISETP.NE.AND P3, PT, R83, 0x1, PT ;  /* 0x000000015300780c */ /* 0x000fe20003f65270 */
[----:B------:R-:W-:Y:S01]  /*b930*/  HADD2.F32 R5, -RZ, R49.H1_H1 ;  /* 0x30000031ff057230 */ /* 0x000fe20000004100 */
[----:B------:R-:W-:Y:S01]  /*b940*/  BSSY.RECONVERGENT B1, `(.L_x_4259) ;  /* 0x0000058000017945 */ /* 0x000fe20003800200 */
[----:B------:R-:W-:Y:S01]  /*b950*/  FFMA.FTZ R72, R72, R97, 1.1641532182693481445e-10 ;  /* 0x2f00000048487423 */ /* 0x000fe20000010061 */
[----:B------:R-:W-:-:S04]  /*b960*/  FMUL.FTZ R73, R73, UR4 ;  /* 0x0000000449497c20 */ /* 0x000fc80008410000 */
[----:B------:R-:W-:Y:S01]  /*b970*/  FMUL.FTZ R73, R73, R114 ;  /* 0x0000007249497220 */ /* 0x000fe20000410000 */
[----:B------:R-:W-:-:S04]  /*b980*/  FSETP.GTU.FTZ.AND P2, PT, R72, R107, PT ;  /* 0x0000006b4800720b */ /* 0x000fc80003f5c000 */
        /* <DEDUP_REMOVED lines=14> */
.L_x_4261:
        /* <DEDUP_REMOVED lines=13> */
.L_x_4263:
[----:B------:R-:W-:Y:S05]  /*bb40*/  BSYNC.RECONVERGENT B2 ;  /* 0x0000000000027941 */ /* 0x000fea0003800200 */
.L_x_4262:
[----:B0-----:R-:W-:Y:S01]  /*bb50*/  IMAD.WIDE.U32 R108, R12, -0x326172a9, RZ ;  /* 0xcd9e8d570c6c7825 */ /* 0x001fe200078e00ff */
        /* <DEDUP_REMOVED lines=54> */
.L_x_4260:
[----:B------:R-:W-:Y:S05]  /*bec0*/  BSYNC.RECONVERGENT B1 ;  /* 0x0000000000017941 */ /* 0x000fea0003800200 */
.L_x_4259:
[----:B------:R-:W-:Y:S01]  /*bed0*/  I2FP.F32.U32 R72, R5 ;  /* 0x0000000500487245 */ /* 0x000fe20000201000 */
[----:B------:R-:W-:Y:S01]  /*bee0*/  HADD2.F32 R5, -RZ, R74.H0_H0 ;  /* 0x2000004aff057230 */ /* 0x000fe20000004100 */
[----:B------:R-:W-:Y:S01]  /*bef0*/  ISETP.NE.AND P4, PT, R73, 0x1, PT ;  /* 0x000000014900780c */ /* 0x000fe20003f85270 */
[----:B------:R-:W-:Y:S01]  /*bf00*/  BSSY.RECONVERGENT B1, `(.L_x_4264) ;  /* 0x0000059000017945 */ /* 0x000fe20003800200 */
[----:B------:R-:W-:Y:S02]  /*bf10*/  HFMA2 R92, -RZ, RZ, 0, 1.1920928955078125e-07 ;  /* 0x00000002ff5c7431 */ /* 0x000fe400000001ff */
[----:B------:R-:W-:Y:S01]  /*bf20*/  FFMA.FTZ R72, R72, R97, 1.1641532182693481445e-10 ;  /* 0x2f00000048487423 */ /* 0x000fe20000010061 */
[----:B------:R-:W-:-:S04]  /*bf30*/  FMUL.FTZ R5, R5, UR4 ;  /* 0x0000000405057c20 */ /* 0x000fc80008410000 */
[----:B------:R-:W-:Y:S01]  /*bf40*/  FMUL.FTZ R5, R5, R114 ;  /* 0x0000007205057220 */ /* 0x000fe20000410000 */
[----:B------:R-:W-:Y:S01]  /*bf50*/  FSETP.GTU.FTZ.AND P3, PT, R72, R107, PT ;  /* 0x0000006b4800720b */ /* 0x000fe20003f7c000 */
[----:B------:R-:W-:-:S03]  /*bf60*/  HADD2.F32 R72, -RZ, R50.H0_H0 ;  /* 0x20000032ff487230 */ /* 0x000fc60000004100 */
[----:B------:R-:W-:Y:S01]  /*bf70*/  FSEL R83, R5, RZ, !P3 ;  /* 0x000000ff05537208 */ /* 0x000fe20005800000 */
[----:B------:R-:W-:Y:S01]  /*bf80*/  IMAD.MOV.U32 R5, RZ, RZ, R2 ;  /* 0x000000ffff057224 */ /* 0x000fe200078e0002 */
        /* <DEDUP_REMOVED lines=11> */
.L_x_4266:
        /* <DEDUP_REMOVED lines=13> */
.L_x_4268:
[----:B------:R-:W-:Y:S05]  /*c110*/  BSYNC.RECONVERGENT B2 ;  /* 0x0000000000027941 */ /* 0x000fea0003800200 */
.L_x_4267:
[----:B0-----:R-:W-:Y:S01]  /*c120*/  IMAD.WIDE.U32 R108, R12, -0x326172a9, RZ ;  /* 0xcd9e8d570c6c7825 */ /* 0x001fe200078e00ff */
[----:B------:R-:W-:Y:S01]  /*c130*/  LOP3.LUT R72, R4, UR9, R113, 0x96, !PT ;  /* 0x0000000904487c12 */ /* 0x000fe2000f8e9671 */
        /* <DEDUP_REMOVED lines=53> */
.L_x_4265:
[----:B------:R-:W-:Y:S05]  /*c490*/  BSYNC.RECONVERGENT B1 ;  /* 0x0000000000017941 */ /* 0x000fea0003800200 */
.L_x_4264:
[----:B------:R-:W-:Y:S01]  /*c4a0*/  I2FP.F32.U32 R72, R5 ;  /* 0x0000000500487245 */ /* 0x000fe20000201000 */
[----:B------:R-:W-:Y:S01]  /*c4b0*/  HADD2.F32 R74, -RZ, R74.H1_H1 ;  /* 0x3000004aff4a7230 */ /* 0x000fe20000004100 */
[----:B------:R-:W-:Y:S01]  /*c4c0*/  ISETP.NE.AND P5, PT, R92, 0x1, PT ;  /* 0x000000015c00780c */ /* 0x000fe20003fa5270 */
[----:B------:R-:W-:Y:S01]  /*c4d0*/  HADD2.F32 R73, -RZ, R50.H1_H1 ;  /* 0x30000032ff497230 */ /* 0x000fe20000004100 */
[----:B------:R-:W-:Y:S01]  /*c4e0*/  BSSY.RECONVERGENT B1, `(.L_x_4269) ;  /* 0x0000059000017945 */ /* 0x000fe20003800200 */
[----:B------:R-:W-:Y:S01]  /*c4f0*/  FFMA.FTZ R72, R72, R97, 1.1641532182693481445e-10 ;  /* 0x2f00000048487423 */ /* 0x000fe20000010061 */
[----:B------:R-:W-:Y:S01]  /*c500*/  FMUL.FTZ R5, R74, UR4 ;  /* 0x000000044a057c20 */ /* 0x000fe20008410000 */
[----:B0-----:R-:W-:-:S03]  /*c510*/  IMAD.MOV.U32 R108, RZ, RZ, 0x2 ;  /* 0x00000002ff6c7424 */ /* 0x001fc600078e00ff */
[----:B------:R-:W-:Y:S01]  /*c520*/  FMUL.FTZ R5, R5, R114 ;  /* 0x0000007205057220 */ /* 0x000fe20000410000 */
[----:B------:R-:W-:-:S04]  /*c530*/  FSETP.GTU.FTZ.AND P4, PT, R72, R107, PT ;  /* 0x0000006b4800720b */ /* 0x000fc80003f9c000 */
[----:B------:R-:W-:Y:S02]  /*c540*/  FSEL R74, R5, RZ, !P4 ;  /* 0x000000ff054a7208 */ /* 0x000fe40006000000 */
[----:B------:R-:W-:Y:S02]  /*c550*/  MOV R5, R2 ;  /* 0x0000000200057202 */ /* 0x000fe40000000f00 */
[----:B------:R-:W-:Y:S01]  /*c560*/  PLOP3.LUT P4, PT, P4, PT, PT, 0x8, 0x80 ;  /* 0x000000000080781c */ /* 0x000fe2000278e170 */
[----:B------:R-:W-:-:S04]  /*c570*/  FMUL.FTZ R74, R73, R74 ;  /* 0x0000004a494a7220 */ /* 0x000fc80000410000 */
        /* <DEDUP_REMOVED lines=10> */
.L_x_4271:
        /* <DEDUP_REMOVED lines=13> */
.L_x_4273:
[----:B------:R-:W-:Y:S05]  /*c6f0*/  BSYNC.RECONVERGENT B2 ;  /* 0x0000000000027941 */ /* 0x000fea0003800200 */
.L_x_4272:
        /* <DEDUP_REMOVED lines=55> */
.L_x_4270:
[----:B------:R-:W-:Y:S05]  /*ca70*/  BSYNC.RECONVERGENT B1 ;  /* 0x0000000000017941 */ /* 0x000fea0003800200 */
.L_x_4269:
        /* <DEDUP_REMOVED lines=23> */
.L_x_4276:
        /* <DEDUP_REMOVED lines=15> */
.L_x_4278:
[----:B------:R-:W-:Y:S05]  /*cce0*/  BSYNC.RECONVERGENT B2 ;  /* 0x0000000000027941 */ /* 0x000fea0003800200 */
.L_x_4277:
        /* <DEDUP_REMOVED lines=55> */
.L_x_4275:
[----:B------:R-:W-:Y:S05]  /*d060*/  BSYNC.RECONVERGENT B1 ;  /* 0x0000000000017941 */ /* 0x000fea0003800200 */
.L_x_4274:
[----:B------:R-:W-:Y:S01]  /*d070*/  I2FP.F32.U32 R72, R73 ;  /* 0x0000004900487245 */ /* 0x000fe20000201000 */
[----:B------:R-:W-:Y:S01]  /*d080*/  HADD2.F32 R75, -RZ, R75.H1_H1 ;  /* 0x3000004bff4b7230 */ /* 0x000fe20000004100 */
[----:B------:R-:W-:Y:S01]  /*d090*/  F2FP.F16.F32.PACK_AB R74, R74, R83 ;  /* 0x000000534a4a723e */ /* 0x000fe200000000ff */
[----:B------:R-:W-:Y:S01]  /*d0a0*/  HADD2.F32 R108, -RZ, R51.H1_H1 ;  /* 0x30000033ff6c7230 */ /* 0x000fe20000004100 */
[----:B------:R-:W-:Y:S01]  /*d0b0*/  F2FP.F16.F32.PACK_AB R73, R84, R78 ;  /* 0x0000004e5449723e */ /* 0x000fe200000000ff */
[----:B------:R-:W-:Y:S01]  /*d0c0*/  FFMA.FTZ R72, R72, R97, 1.1641532182693481445e-10 ;  /* 0x2f00000048487423 */ /* 0x000fe20000010061 */
[----:B------:R-:W-:-:S04]  /*d0d0*/  FMUL.FTZ R75, R75, UR4 ;  /* 0x000000044b4b7c20 */ /* 0x000fc80008410000 */
[----:B------:R-:W-:Y:S01]  /*d0e0*/  FMUL.FTZ R75, R75, R114 ;  /* 0x000000724b4b7220 */ /* 0x000fe20000410000 */
[----:B------:R-:W-:Y:S02]  /*d0f0*/  FSETP.GTU.FTZ.AND P6, PT, R72, R107, PT ;  /* 0x0000006b4800720b */ /* 0x000fe40003fdc000 */
[----:B------:R-:W-:Y:S02]  /*d100*/  F2FP.F16.F32.PACK_AB R72, R77, R13 ;  /* 0x0000000d4d48723e */ /* 0x000fe400000000ff */
[----:B------:R-:W-:Y:S02]  /*d110*/  FSEL R97, R75, RZ, !P6 ;  /* 0x000000ff4b617208 */ /* 0x000fe40007000000 */
[----:B------:R-:W-:-:S03]  /*d120*/  PLOP3.LUT P6, PT, P6, PT, PT, 0x8, 0x80 ;  /* 0x000000000080781c */ /* 0x000fc600037ce170 */
[----:B------:R-:W-:-:S05]  /*d130*/  FMUL.FTZ R97, R108, R97 ;  /* 0x000000616c617220 */ /* 0x000fca0000410000 */
[----:B------:R-:W-:-:S07]  /*d140*/  F2FP.F16.F32.PACK_AB R75, R97, R92 ;  /* 0x0000005c614b723e */ /* 0x000fce00000000ff */
.L_x_4238:
        /* <DEDUP_REMOVED lines=21> */
.L_x_4196:
[----:B------:R-:W-:Y:S05]  /*d2a0*/  BSYNC.RECONVERGENT B0 ;  /* 0x0000000000007941 */ /* 0x000fea0003800200 */
.L_x_4195:
[----:B------:R-:W-:Y:S01]  /*d2b0*/  ISETP.GE.U32.AND P0, PT, R11, 0x180, PT ;  /* 0x000001800b00780c */ /* 0x000fe20003f06070 */
[----:B------:R-:W-:Y:S03]  /*d2c0*/  BSSY.RECONVERGENT B0, `(.L_x_4279) ;  /* 0x0000616000007945 */ /* 0x000fe60003800200 */
[----:B------:R-:W-:-:S09]  /*d2d0*/  P2R R105, PR, RZ, 0x1 ;  /* 0x00000001ff697803 */ /* 0x000fd20000000000 */
        /* <DEDUP_REMOVED lines=26> */
.L_x_4284:
        /* <DEDUP_REMOVED lines=13> */
.L_x_4286:
[----:B------:R-:W-:Y:S05]  /*d550*/  BSYNC.RECONVERGENT B2 ;  /* 0x0000000000027941 */ /* 0x000fea0003800200 */
.L_x_4285:
        /* <DEDUP_REMOVED lines=55> */
.L_x_4283:
[----:B------:R-:W-:Y:S05]  /*d8d0*/  BSYNC.RECONVERGENT B1 ;  /* 0x0000000000017941 */ /* 0x000fea0003800200 */
.L_x_4282:
[----:B------:R-:W1:Y:S01]  /*d8e0*/  LDC R115, c[0x0][0x408] ;  /* 0x00010200ff737b82 */ /* 0x000e620000000800 */
[----:B------:R-:W-:Y:S01]  /*d8f0*/  HFMA2 R98, -RZ, RZ, 0.1171875, 0 ;  /* 0x2f800000ff627431 */ /* 0x000fe200000001ff */
[----:B------:R-:W-:Y:S01]  /*d900*/  I2FP.F32.U32 R5, R14 ;  /* 0x0000000e00057245 */ /* 0x000fe20000201000 */
[----:B-----5:R-:W-:Y:S01]  /*d910*/  HADD2.F32 R14, -RZ, R72.H0_H0 ;  /* 0x20000048ff0e7230 */ /* 0x020fe20000004100 */
[----:B------:R-:W-:Y:S01]  /*d920*/  ISETP.NE.AND P1, PT, R80, 0x1, PT ;  /* 0x000000015000780c */ /* 0x000fe20003f25270 */
[----:B------:R-:W-:Y:S01]  /*d930*/  HADD2.F32 R79, -RZ, R20.H0_H0 ;  /* 0x20000014ff4f7230 */ /* 0x000fe20000004100 */
[----:B------:R-:W-:Y:S01]  /*d940*/  BSSY.RECONVERGENT B1, `(.L_x_4287) ;  /* 0x000005b000017945 */ /* 0x000fe20003800200 */
[----:B0-----:R-:W-:Y:S01]  /*d950*/  IMAD.MOV.U32 R86, RZ, RZ, 0x2 ;  /* 0x00000002ff567424 */ /* 0x001fe200078e00ff */
[----:B------:R-:W0:Y:S01]  /*d960*/  LDC R114, c[0x0][0x404] ;  /* 0x00010100ff727b82 */ /* 0x000e220000000800 */
[----:B------:R-:W-:Y:S01]  /*d970*/  FMUL.FTZ R14, R14, UR4 ;  /* 0x000000040e0e7c20 */ /* 0x000fe20008410000 */
[----:B------:R-:W-:-:S03]  /*d980*/  FFMA.FTZ R5, R5, R98, 1.1641532182693481445e-10 ;  /* 0x2f00000005057423 */ /* 0x000fc60000010062 */
[----:B-1----:R-:W-:Y:S02]  /*d990*/  FMUL.FTZ R14, R14, R115 ;  /* 0x000000730e0e7220 */ /* 0x002fe40000410000 */
[----:B0-----:R-:W-:Y:S01]  /*d9a0*/  FSETP.GTU.FTZ.AND P0, PT, R5, R114, PT ;  /* 0x000000720500720b */ /* 0x001fe20003f1c000 */
        /* <DEDUP_REMOVED lines=15> */
.L_x_4289:
        /* <DEDUP_REMOVED lines=13> */
.L_x_4291:
[----:B------:R-:W-:Y:S05]  /*db70*/  BSYNC.RECONVERGENT B2 ;  /* 0x0000000000027941 */ /* 0x000fea0003800200 */
.L_x_4290:
        /* <DEDUP_REMOVED lines=55> */
.L_x_4288:
[----:B------:R-:W-:Y:S05]  /*def0*/  BSYNC.RECONVERGENT B1 ;  /* 0x0000000000017941 */ /* 0x000fea0003800200 */
.L_x_4287:
        /* <DEDUP_REMOVED lines=24> */
.L_x_4294:
        /* <DEDUP_REMOVED lines=13> */
.L_x_4296:
[----:B------:R-:W-:Y:S05]  /*e150*/  BSYNC.RECONVERGENT B2 ;  /* 0x0000000000027941 */ /* 0x000fea0003800200 */
.L_x_4295:
[----:B------:R-:W-:Y:S01]  /*e160*/  IMAD.WIDE.U32 R108, R12, -0x326172a9, RZ ;  /* 0xcd9e8d570c6c7825 */ /* 0x000fe200078e00ff */
        /* <DEDUP_REMOVED lines=54> */
.L_x_4293:
[----:B------:R-:W-:Y:S05]  /*e4d0*/  BSYNC.RECONVERGENT B1 ;  /* 0x0000000000017941 */ /* 0x000fea0003800200 */
.L_x_4292:
        /* <DEDUP_REMOVED lines=24> */
.L_x_4299:
        /* <DEDUP_REMOVED lines=13> */
.L_x_4301:
[----:B------:R-:W-:Y:S05]  /*e730*/  BSYNC.RECONVERGENT B2 ;  /* 0x0000000000027941 */ /* 0x000fea0003800200 */
.L_x_4300:
        /* <DEDUP_REMOVED lines=55> */
.L_x_4298:
[----:B------:R-:W-:Y:S05]  /*eab0*/  BSYNC.RECONVERGENT B1 ;  /* 0x0000000000017941 */ /* 0x000fea0003800200 */
.L_x_4297:
        /* <DEDUP_REMOVED lines=24> */
.L_x_4304:
        /* <DEDUP_REMOVED lines=13> */
.L_x_4306:
[----:B------:R-:W-:Y:S05]  /*ed10*/  BSYNC.RECONVERGENT B2 ;  /* 0x0000000000027941 */ /* 0x000fea0003800200 */
.L_x_4305:
        /* <DEDUP_REMOVED lines=55> */
.L_x_4303:
[----:B------:R-:W-:Y:S05]  /*f090*/  BSYNC.RECONVERGENT B1 ;  /* 0x0000000000017941 */ /* 0x000fea0003800200 */
.L_x_4302:
        /* <DEDUP_REMOVED lines=24> */
.L_x_4309:
        /* <DEDUP_REMOVED lines=13> */
.L_x_4311:
[----:B------:R-:W-:Y:S05]  /*f2f0*/  BSYNC.RECONVERGENT B2 ;  /* 0x0000000000027941 */ /* 0x000fea0003800200 */
.L_x_4310:
        /* <DEDUP_REMOVED lines=55> */
.L_x_4308:
[----:B------:R-:W-:Y:S05]  /*f670*/  BSYNC.RECONVERGENT B1 ;  /* 0x0000000000017941 */ /* 0x000fea0003800200 */
.L_x_4307:
        /* <DEDUP_REMOVED lines=10> */
[----:B------:R-:W-:Y:S01]  /*f720*/  FSETP.GTU.FTZ.AND P4, PT, R5, R114, PT ;  /* 0x000000720500720b */ /* 0x000fe20003f9c000 */
[----:B------:R-:W-:-:S03]  /*f730*/  IMAD.MOV.U32 R5, RZ, RZ, R2 ;  /* 0x000000ffff057224 */ /* 0x000fc600078e0002 */
[----:B------:R-:W-:Y:S02]  /*f740*/  FSEL R74, R74, RZ, !P4 ;  /* 0x000000ff4a4a7208 */ /* 0x000fe40006000000 */
[----:B------:R-:W-:-:S03]  /*f750*/  PLOP3.LUT P4, PT, P4, PT, PT, 0x8, 0x80 ;  /* 0x000000000080781c */ /* 0x000fc6000278e170 */
[----:B------:R-:W-:-:S05]  /*f760*/  FFMA.FTZ R74, R74, R73, R93 ;  /* 0x000000494a4a7223 */ /* 0x000fca000001005d */
        /* <DEDUP_REMOVED lines=10> */
.L_x_4314:
        /* <DEDUP_REMOVED lines=13> */
.L_x_4316:
[----:B------:R-:W-:Y:S05]  /*f8e0*/  BSYNC.RECONVERGENT B2 ;  /* 0x0000000000027941 */ /* 0x000fea0003800200 */
.L_x_4315:
        /* <DEDUP_REMOVED lines=55> */
.L_x_4313:
[----:B------:R-:W-:Y:S05]  /*fc60*/  BSYNC.RECONVERGENT B1 ;  /* 0x0000000000017941 */ /* 0x000fea0003800200 */
.L_x_4312:
        /* <DEDUP_REMOVED lines=24> */
.L_x_4319:
        /* <DEDUP_REMOVED lines=15> */
.L_x_4321:
[----:B------:R-:W-:Y:S05]  /*fee0*/  BSYNC.RECONVERGENT B2 ;  /* 0x0000000000027941 */ /* 0x000fea0003800200 */
.L_x_4320:
        /* <DEDUP_REMOVED lines=55> */
.L_x_4318:
[----:B------:R-:W-:Y:S05]  /*10260*/  BSYNC.RECONVERGENT B1 ;  /* 0x0000000000017941 */ /* 0x000fea0003800200 */
.L_x_4317:
[----:B------:R-:W-:Y:S01]  /*10270*/  HADD2.F32 R75, -RZ, R75.H1_H1 ;  /* 0x3000004bff4b7230 */ /* 0x000fe20000004100 */
[----:B------:R-:W-:Y:S01]  /*10280*/  I2FP.F32.U32 R73, R73 ;  /* 0x0000004900497245 */ /* 0x000fe20000201000 */
[----:B------:R-:W-:Y:S01]  /*10290*/  HADD2.F32 R109, -RZ, R23.H1_H1 ;  /* 0x30000017ff6d7230 */ /* 0x000fe20000004100 */
[----:B------:R-:W-:Y:S02]  /*102a0*/  F2FP.F16.F32.PACK_AB R74, R74, R87 ;  /* 0x000000574a4a723e */ /* 0x000fe400000000ff */
[----:B------:R-:W-:Y:S01]  /*102b0*/  FMUL.FTZ R72, R75, UR4 ;  /* 0x000000044b487c20 */ /* 0x000fe20008410000 */
[----:B------:R-:W-:Y:S01]  /*102c0*/  FFMA.FTZ R73, R73, R98, 1.1641532182693481445e-10 ;  /* 0x2f00000049497423 */ /* 0x000fe20000010062 */
[----:B------:R-:W-:Y:S02]  /*102d0*/  HADD2.F32 R75, -RZ, R39.H1_H1 ;  /* 0x30000027ff4b7230 */ /* 0x000fe40000004100 */
[----:B------:R-:W-:Y:S02]  /*102e0*/  FMUL.FTZ R72, R72, R115 ;  /* 0x0000007348487220 */ /* 0x000fe40000410000 */
[----:B------:R-:W-:-:S02]  /*102f0*/  FSETP.GTU.FTZ.AND P6, PT, R73, R114, PT ;  /* 0x000000724900720b */ /* 0x000fc40003fdc000 */
[----:B------:R-:W-:Y:S02]  /*10300*/  F2FP.F16.F32.PACK_AB R73, R86, R80 ;  /* 0x000000505649723e */ /* 0x000fe400000000ff */
[----:B------:R-:W-:Y:S02]  /*10310*/  FSEL R72, R72, RZ, !P6 ;  /* 0x000000ff48487208 */ /* 0x000fe40007000000 */
[----:B------:R-:W-:-:S03]  /*10320*/  PLOP3.LUT P6, PT, P6, PT, PT, 0x8, 0x80 ;  /* 0x000000000080781c */ /* 0x000fc600037ce170 */
[----:B------:R-:W-:Y:S01]  /*10330*/  FFMA.FTZ R98, R72, R75, R109 ;  /* 0x0000004b48627223 */ /* 0x000fe2000001006d */
[----:B------:R-:W-:-:S04]  /*10340*/  F2FP.F16.F32.PACK_AB R72, R79, R14 ;  /* 0x0000000e4f48723e */ /* 0x000fc800000000ff */
[----:B------:R-:W-:Y:S01]  /*10350*/  F2FP.F16.F32.PACK_AB R75, R98, R94 ;  /* 0x0000005e624b723e */ /* 0x000fe200000000ff */
[----:B------:R-:W-:Y:S06]  /*10360*/  BRA `(.L_x_4322) ;  /* 0x0000002c00d87947 */ /* 0x000fec0003800000 */
.L_x_4281:
        /* <DEDUP_REMOVED lines=16> */
.L_x_4325:
        /* <DEDUP_REMOVED lines=13> */
.L_x_4327:
[----:B------:R-:W-:Y:S05]  /*10540*/  BSYNC.RECONVERGENT B2 ;  /* 0x0000000000027941 */ /* 0x000fea0003800200 */
.L_x_4326:
        /* <DEDUP_REMOVED lines=55> */
.L_x_4324:
[----:B------:R-:W-:Y:S05]  /*108c0*/  BSYNC.RECONVERGENT B1 ;  /* 0x0000000000017941 */ /* 0x000fea0003800200 */
.L_x_4323:
[----:B------:R-:W1:Y:S01]  /*108d0*/  LDC R115, c[0x0][0x408] ;  /* 0x00010200ff737b82 */ /* 0x000e620000000800 */
[----:B------:R-:W-:Y:S01]  /*108e0*/  I2FP.F32.U32 R5, R14 ;  /* 0x0000000e00057245 */ /* 0x000fe20000201000 */
[----:B-----5:R-:W-:Y:S01]  /*108f0*/  HADD2.F32 R14, -RZ, R72.H0_H0 ;  /* 0x20000048ff0e7230 */ /* 0x020fe20000004100 */
[----:B------:R-:W-:Y:S01]  /*10900*/  ISETP.NE.AND P1, PT, R79, 0x1, PT ;  /* 0x000000014f00780c */ /* 0x000fe20003f25270 */
[----:B------:R-:W-:Y:S01]  /*10910*/  IMAD.MOV.U32 R98, RZ, RZ, 0x2f800000 ;  /* 0x2f800000ff627424 */ /* 0x000fe200078e00ff */
[----:B------:R-:W-:Y:S01]  /*10920*/  BSSY.RECONVERGENT B1, `(.L_x_4328) ;  /* 0x000005b000017945 */ /* 0x000fe20003800200 */
[----:B0-----:R-:W-:Y:S02]  /*10930*/  HFMA2 R86, -RZ, RZ, 0, 1.1920928955078125e-07 ;  /* 0x00000002ff567431 */ /* 0x001fe400000001ff */
[----:B------:R-:W-:Y:S01]  /*10940*/  FMUL.FTZ R14, R14, UR4 ;  /* 0x000000040e0e7c20 */ /* 0x000fe20008410000 */
[----:B------:R-:W0:Y:S01]  /*10950*/  LDC R114, c[0x0][0x404] ;  /* 0x00010100ff727b82 */ /* 0x000e220000000800 */
[----:B------:R-:W-:-:S02]  /*10960*/  FFMA.FTZ R5, R5, R98, 1.1641532182693481445e-10 ;  /* 0x2f00000005057423 */ /* 0x000fc40000010062 */
[----:B-1----:R-:W-:-:S03]  /*10970*/  FMUL.FTZ R14, R14, R115 ;  /* 0x000000730e0e7220 */ /* 0x002fc60000410000 */
[----:B0-----:R-:W-:Y:S01]  /*10980*/  FSETP.GTU.FTZ.AND P0, PT, R5, R114, PT ;  /* 0x000000720500720b */ /* 0x001fe20003f1c000 */
        /* <DEDUP_REMOVED lines=15> */
.L_x_4330:
        /* <DEDUP_REMOVED lines=13> */
.L_x_4332:
[----:B------:R-:W-:Y:S05]  /*10b50*/  BSYNC.RECONVERGENT B2 ;  /* 0x0000000000027941 */ /* 0x000fea0003800200 */
.L_x_4331:
        /* <DEDUP_REMOVED lines=55> */
.L_x_4329:
[----:B------:R-:W-:Y:S05]  /*10ed0*/  BSYNC.RECONVERGENT B1 ;  /* 0x0000000000017941 */ /* 0x000fea0003800200 */
.L_x_4328:
        /* <DEDUP_REMOVED lines=9> */
[----:B------:R-:W-:Y:S02]  /*10f70*/  FSETP.GTU.FTZ.AND P0, PT, R5, R114, PT ;  /* 0x000000720500720b */ /* 0x000fe40003f1c000 */
        /* <DEDUP_REMOVED lines=13> */
.L_x_4335:
        /* <DEDUP_REMOVED lines=13> */
.L_x_4337:
[----:B------:R-:W-:Y:S05]  /*11120*/  BSYNC.RECONVERGENT B2 ;  /* 0x0000000000027941 */ /* 0x000fea0003800200 */
.L_x_4336:
        /* <DEDUP_REMOVED lines=55> */
.L_x_4334:
[----:B------:R-:W-:Y:S05]  /*114a0*/  BSYNC.RECONVERGENT B1 ;  /* 0x0000000000017941 */ /* 0x000fea0003800200 */
.L_x_4333:
        /* <DEDUP_REMOVED lines=23> */
.L_x_4340:
        /* <DEDUP_REMOVED lines=13> */
.L_x_4342:
[----:B------:R-:W-:Y:S05]  /*116f0*/  BSYNC.RECONVERGENT B2 ;  /* 0x0000000000027941 */ /* 0x000fea0003800200 */
.L_x_4341:
        /* <DEDUP_REMOVED lines=55> */
.L_x_4339:
[----:B------:R-:W-:Y:S05]  /*11a70*/  BSYNC.RECONVERGENT B1 ;  /* 0x0000000000017941 */ /* 0x000fea0003800200 */
.L_x_4338:
[----:B------:R-:W-:Y:S01]  /*11a80*/  I2FP.F32.U32 R5, R5 ;  /* 0x0000000500057245 */ /* 0x000fe20000201000 */
[----:B------:R-:W-:Y:S01]  /*11a90*/  HADD2.F32 R73, -RZ, R73.H1_H1 ;  /* 0x30000049ff497230 */ /* 0x000fe20000004100 */
[----:B------:R-:W-:Y:S01]  /*11aa0*/  ISETP.NE.AND P3, PT, R93, 0x1, PT ;  /* 0x000000015d00780c */ /* 0x000fe20003f65270 */
[----:B------:R-:W-:Y:S02]  /*11ab0*/  BSSY.RECONVERGENT B1, `(.L_x_4343) ;  /* 0x0000059000017945 */ /* 0x000fe40003800200 */
        /* <DEDUP_REMOVED lines=19> */
.L_x_4345:
        /* <DEDUP_REMOVED lines=13> */
.L_x_4347:
[----:B------:R-:W-:Y:S05]  /*11cc0*/  BSYNC.RECONVERGENT B2 ;  /* 0x0000000000027941 */ /* 0x000fea0003800200 */
.L_x_4346:
        /* <DEDUP_REMOVED lines=55> */
.L_x_4344:
[----:B------:R-:W-:Y:S05]  /*12040*/  BSYNC.RECONVERGENT B1 ;  /* 0x0000000000017941 */ /* 0x000fea0003800200 */
.L_x_4343:
        /* <DEDUP_REMOVED lines=9> */
[----:B------:R-:W-:-:S03]  /*120e0*/  IMAD.MOV.U32 R5, RZ, RZ, R2 ;  /* 0x000000ffff057224 */ /* 0x000fc600078e0002 */
[----:B------:R-:W-:Y:S01]  /*120f0*/  FSEL R87, R72, RZ, !P3 ;  /* 0x000000ff48577208 */ /* 0x000fe20005800000 */
[----:B------:R-:W-:Y:S01]  /*12100*/  HFMA2 R72, -RZ, RZ, 0, 1.1920928955078125e-07 ;  /* 0x00000002ff487431 */ /* 0x000fe200000001ff */
        /* <DEDUP_REMOVED lines=11> */
.L_x_4350:
        /* <DEDUP_REMOVED lines=13> */
.L_x_4352:
[----:B------:R-:W-:Y:S05]  /*12290*/  BSYNC.RECONVERGENT B2 ;  /* 0x0000000000027941 */ /* 0x000fea0003800200 */
.L_x_4351:
        /* <DEDUP_REMOVED lines=55> */
.L_x_4349:
[----:B------:R-:W-:Y:S05]  /*12610*/  BSYNC.RECONVERGENT B1 ;  /* 0x0000000000017941 */ /* 0x000fea0003800200 */
.L_x_4348:
        /* <DEDUP_REMOVED lines=13> */
[----:B------:R-:W-:-:S04]  /*126f0*/  FMUL.FTZ R74, R73, R74 ;  /* 0x0000004a494a7220 */ /* 0x000fc80000410000 */
[----:B------:R-:W-:Y:S01]  /*12700*/  IMAD.MOV.U32 R93, RZ, RZ, R74 ;  /* 0x000000ffff5d7224 */ /* 0x000fe200078e004a */
        /* <DEDUP_REMOVED lines=9> */
.L_x_4355:
        /* <DEDUP_REMOVED lines=13> */
.L_x_4357:
[----:B------:R-:W-:Y:S05]  /*12870*/  BSYNC.RECONVERGENT B2 ;  /* 0x0000000000027941 */ /* 0x000fea0003800200 */
.L_x_4356:
        /* <DEDUP_REMOVED lines=55> */
.L_x_4354:
[----:B------:R-:W-:Y:S05]  /*12bf0*/  BSYNC.RECONVERGENT B1 ;  /* 0x0000000000017941 */ /* 0x000fea0003800200 */
.L_x_4353:
        /* <DEDUP_REMOVED lines=23> */
.L_x_4360:
        /* <DEDUP_REMOVED lines=15> */
.L_x_4362:
[----:B------:R-:W-:Y:S05]  /*12e60*/  BSYNC.RECONVERGENT B2 ;  /* 0x0000000000027941 */ /* 0x000fea0003800200 */
.L_x_4361:
        /* <DEDUP_REMOVED lines=55> */
.L_x_4359:
[----:B------:R-:W-:Y:S05]  /*131e0*/  BSYNC.RECONVERGENT B1 ;  /* 0x0000000000017941 */ /* 0x000fea0003800200 */
.L_x_4358:
[----:B------:R-:W-:Y:S01]  /*131f0*/  I2FP.F32.U32 R73, R73 ;  /* 0x0000004900497245 */ /* 0x000fe20000201000 */
[----:B------:R-:W-:Y:S01]  /*13200*/  HADD2.F32 R75, -RZ, R75.H1_H1 ;  /* 0x3000004bff4b7230 */ /* 0x000fe20000004100 */
[----:B------:R-:W-:-:S03]  /*13210*/  F2FP.F16.F32.PACK_AB R74, R74, R87 ;  /* 0x000000574a4a723e */ /* 0x000fc600000000ff */
[----:B------:R-:W-:Y:S01]  /*13220*/  FFMA.FTZ R73, R73, R98, 1.1641532182693481445e-10 ;  /* 0x2f00000049497423 */ /* 0x000fe20000010062 */
[----:B------:R-:W-:Y:S01]  /*13230*/  FMUL.FTZ R72, R75, UR4 ;  /* 0x000000044b487c20 */ /* 0x000fe20008410000 */
[----:B------:R-:W-:-:S03]  /*13240*/  HADD2.F32 R75, -RZ, R39.H1_H1 ;  /* 0x30000027ff4b7230 */ /* 0x000fc60000004100 */
[----:B------:R-:W-:Y:S01]  /*13250*/  FMUL.FTZ R72, R72, R115 ;  /* 0x0000007348487220 */ /* 0x000fe20000410000 */
[----:B------:R-:W-:Y:S02]  /*13260*/  FSETP.GTU.FTZ.AND P6, PT, R73, R114, PT ;  /* 0x000000724900720b */ /* 0x000fe40003fdc000 */
[----:B------:R-:W-:Y:S02]  /*13270*/  F2FP.F16.F32.PACK_AB R73, R86, R80 ;  /* 0x000000505649723e */ /* 0x000fe400000000ff */
[----:B------:R-:W-:Y:S02]  /*13280*/  FSEL R98, R72, RZ, !P6 ;  /* 0x000000ff48627208 */ /* 0x000fe40007000000 */
[----:B------:R-:W-:Y:S02]  /*13290*/  PLOP3.LUT P6, PT, P6, PT, PT, 0x8, 0x80 ;  /* 0x000000000080781c */ /* 0x000fe400037ce170 */
[----:B------:R-:W-:Y:S01]  /*132a0*/  F2FP.F16.F32.PACK_AB R72, R79, R14 ;  /* 0x0000000e4f48723e */ /* 0x000fe200000000ff */
[----:B------:R-:W-:-:S05]  /*132b0*/  FMUL.FTZ R98, R75, R98 ;  /* 0x000000624b627220 */ /* 0x000fca0000410000 */
[----:B------:R-:W-:-:S07]  /*132c0*/  F2FP.F16.F32.PACK_AB R75, R98, R94 ;  /* 0x0000005e624b723e */ /* 0x000fce00000000ff */
.L_x_4322:
        /* <DEDUP_REMOVED lines=21> */
.L_x_4280:
[----:B------:R-:W-:Y:S05]  /*13420*/  BSYNC.RECONVERGENT B0 ;  /* 0x0000000000007941 */ /* 0x000fea0003800200 */
.L_x_4279:
[----:B------:R-:W-:Y:S01]  /*13430*/  ISETP.GE.U32.AND P0, PT, R11, 0x200, PT ;  /* 0x000002000b00780c */ /* 0x000fe20003f06070 */
[----:B------:R-:W-:-:S12]  /*13440*/  BSSY.RECONVERGENT B0, `(.L_x_4363) ;  /* 0x0000617000007945 */ /* 0x000fd80003800200 */
        /* <DEDUP_REMOVED lines=26> */
.L_x_4368:
        /* <DEDUP_REMOVED lines=13> */
.L_x_4370:
[----:B------:R-:W-:Y:S05]  /*136c0*/  BSYNC.RECONVERGENT B2 ;  /* 0x0000000000027941 */ /* 0x000fea0003800200 */
.L_x_4369:
        /* <DEDUP_REMOVED lines=55> */
.L_x_4367:
[----:B------:R-:W-:Y:S05]  /*13a40*/  BSYNC.RECONVERGENT B1 ;  /* 0x0000000000017941 */ /* 0x000fea0003800200 */
.L_x_4366:
[----:B------:R-:W1:Y:S01]  /*13a50*/  LDC R116, c[0x0][0x408] ;  /* 0x00010200ff747b82 */ /* 0x000e620000000800 */
[----:B------:R-:W-:Y:S01]  /*13a60*/  HFMA2 R99, -RZ, RZ, 0.1171875, 0 ;  /* 0x2f800000ff637431 */ /* 0x000fe200000001ff */
[----:B------:R-:W-:Y:S01]  /*13a70*/  I2FP.F32.U32 R82, R15 ;  /* 0x0000000f00527245 */ /* 0x000fe20000201000 */
[----:B-----5:R-:W-:Y:S01]  /*13a80*/  HADD2.F32 R5, -RZ, R72.H0_H0 ;  /* 0x20000048ff057230 */ /* 0x020fe20000004100 */
[----:B------:R-:W-:Y:S01]  /*13a90*/  ISETP.NE.AND P2, PT, R81, 0x1, PT ;  /* 0x000000015100780c */ /* 0x000fe20003f45270 */
[----:B0-----:R-:W-:Y:S01]  /*13aa0*/  HADD2.F32 R88, -RZ, R20.H0_H0 ;  /* 0x20000014ff587230 */ /* 0x001fe20000004100 */
[----:B------:R-:W-:Y:S02]  /*13ab0*/  BSSY.RECONVERGENT B1, `(.L_x_4371) ;  /* 0x000005b000017945 */ /* 0x000fe40003800200 */
        /* <DEDUP_REMOVED lines=9> */
[----:B------:R-:W-:Y:S01]  /*13b50*/  IMAD.MOV.U32 R88, RZ, RZ, 0x2 ;  /* 0x00000002ff587424 */ /* 0x000fe200078e00ff */
        /* <DEDUP_REMOVED lines=11> */
.L_x_4373:
        /* <DEDUP_REMOVED lines=13> */
.L_x_4375:
[----:B------:R-:W-:Y:S05]  /*13ce0*/  BSYNC.RECONVERGENT B2 ;  /* 0x0000000000027941 */ /* 0x000fea0003800200 */
.L_x_4374:
        /* <DEDUP_REMOVED lines=55> */
.L_x_4372:
[----:B------:R-:W-:Y:S05]  /*14060*/  BSYNC.RECONVERGENT B1 ;  /* 0x0000000000017941 */ /* 0x000fea0003800200 */
.L_x_4371:
        /* <DEDUP_REMOVED lines=25> */
.L_x_4378:
        /* <DEDUP_REMOVED lines=13> */
.L_x_4380:
[----:B------:R-:W-:Y:S05]  /*142d0*/  BSYNC.RECONVERGENT B2 ;  /* 0x0000000000027941 */ /* 0x000fea0003800200 */
.L_x_4379:
        /* <DEDUP_REMOVED lines=55> */
.L_x_4377:
[----:B------:R-:W-:Y:S05]  /*14650*/  BSYNC.RECONVERGENT B1 ;  /* 0x0000000000017941 */ /* 0x000fea0003800200 */
.L_x_4376:
        /* <DEDUP_REMOVED lines=24> */
.L_x_4383:
        /* <DEDUP_REMOVED lines=13> */
.L_x_4385:
[----:B------:R-:W-:Y:S05]  /*148b0*/  BSYNC.RECONVERGENT B2 ;  /* 0x0000000000027941 */ /* 0x000fea0003800200 */
.L_x_4384:
        /* <DEDUP_REMOVED lines=55> */
.L_x_4382:
[----:B------:R-:W-:Y:S05]  /*14c30*/  BSYNC.RECONVERGENT B1 ;  /* 0x0000000000017941 */ /* 0x000fea0003800200 */
.L_x_4381:
        /* <DEDUP_REMOVED lines=24> */
.L_x_4388:
        /* <DEDUP_REMOVED lines=13> */
.L_x_4390:
[----:B------:R-:W-:Y:S05]  /*14e90*/  BSYNC.RECONVERGENT B2 ;  /* 0x0000000000027941 */ /* 0x000fea0003800200 */
.L_x_4389:
        /* <DEDUP_REMOVED lines=55> */
.L_x_4387:
[----:B------:R-:W-:Y:S05]  /*15210*/  BSYNC.RECONVERGENT B1 ;  /* 0x0000000000017941 */ /* 0x000fea0003800200 */
.L_x_4386:
        /* <DEDUP_REMOVED lines=9> */
[----:B------:R-:W-:-:S04]  /*152b0*/  FSETP.GTU.FTZ.AND P3, PT, R72, R115, PT ;  /* 0x000000734800720b */ /* 0x000fc80003f7c000 */
        /* <DEDUP_REMOVED lines=14> */
.L_x_4393:
        /* <DEDUP_REMOVED lines=13> */
.L_x_4395:
[----:B------:R-:W-:Y:S05]  /*15470*/  BSYNC.RECONVERGENT B2 ;  /* 0x0000000000027941 */ /* 0x000fea0003800200 */
.L_x_4394:
        /* <DEDUP_REMOVED lines=55> */
.L_x_4392:
[----:B------:R-:W-:Y:S05]  /*157f0*/  BSYNC.RECONVERGENT B1 ;  /* 0x0000000000017941 */ /* 0x000fea0003800200 */
.L_x_4391:
        /* <DEDUP_REMOVED lines=25> */
.L_x_4398:
        /* <DEDUP_REMOVED lines=13> */
.L_x_4400:
[----:B------:R-:W-:Y:S05]  /*15a60*/  BSYNC.RECONVERGENT B2 ;  /* 0x0000000000027941 */ /* 0x000fea0003800200 */
.L_x_4399:
        /* <DEDUP_REMOVED lines=55> */
.L_x_4397:
[----:B------:R-:W-:Y:S05]  /*15de0*/  BSYNC.RECONVERGENT B1 ;  /* 0x0000000000017941 */ /* 0x000fea0003800200 */
.L_x_4396:
        /* <DEDUP_REMOVED lines=24> */
.L_x_4403:
        /* <DEDUP_REMOVED lines=15> */
.L_x_4405:
[----:B------:R-:W-:Y:S05]  /*16060*/  BSYNC.RECONVERGENT B2 ;  /* 0x0000000000027941 */ /* 0x000fea0003800200 */
.L_x_4404:
        /* <DEDUP_REMOVED lines=55> */
.L_x_4402:
[----:B------:R-:W-:Y:S05]  /*163e0*/  BSYNC.RECONVERGENT B1 ;  /* 0x0000000000017941 */ /* 0x000fea0003800200 */
.L_x_4401:
        /* <DEDUP_REMOVED lines=16> */
.L_x_4365:
        /* <DEDUP_REMOVED lines=16> */
.L_x_4409:
        /* <DEDUP_REMOVED lines=13> */
.L_x_4411:
[----:B------:R-:W-:Y:S05]  /*166c0*/  BSYNC.RECONVERGENT B2 ;  /* 0x0000000000027941 */ /* 0x000fea0003800200 */
.L_x_4410:
        /* <DEDUP_REMOVED lines=55> */
.L_x_4408:
[----:B------:R-:W-:Y:S05]  /*16a40*/  BSYNC.RECONVERGENT B1 ;  /* 0x0000000000017941 */ /* 0x000fea0003800200 */
.L_x_4407:
        /* <DEDUP_REMOVED lines=27> */
.L_x_4414:
        /* <DEDUP_REMOVED lines=13> */
.L_x_4416:
[----:B------:R-:W-:Y:S05]  /*16cd0*/  BSYNC.RECONVERGENT B2 ;  /* 0x0000000000027941 */ /* 0x000fea0003800200 */
.L_x_4415:
        /* <DEDUP_REMOVED lines=55> */
.L_x_4413:
[----:B------:R-:W-:Y:S05]  /*17050*/  BSYNC.RECONVERGENT B1 ;  /* 0x0000000000017941 */ /* 0x000fea0003800200 */
.L_x_4412:
        /* <DEDUP_REMOVED lines=24> */
.L_x_4419:
        /* <DEDUP_REMOVED lines=13> */
.L_x_4421:
[----:B------:R-:W-:Y:S05]  /*172b0*/  BSYNC.RECONVERGENT B2 ;  /* 0x0000000000027941 */ /* 0x000fea0003800200 */
.L_x_4420:
        /* <DEDUP_REMOVED lines=55> */
.L_x_4418:
[----:B------:R-:W-:Y:S05]  /*17630*/  BSYNC.RECONVERGENT B1 ;  /* 0x0000000000017941 */ /* 0x000fea0003800200 */
.L_x_4417:
        /* <DEDUP_REMOVED lines=23> */
.L_x_4424:
        /* <DEDUP_REMOVED lines=13> */
.L_x_4426:
[----:B------:R-:W-:Y:S05]  /*17880*/  BSYNC.RECONVERGENT B2 ;  /* 0x0000000000027941 */ /* 0x000fea0003800200 */
.L_x_4425:
        /* <DEDUP_REMOVED lines=55> */
.L_x_4423:
[----:B------:R-:W-:Y:S05]  /*17c00*/  BSYNC.RECONVERGENT B1 ;  /* 0x0000000000017941 */ /* 0x000fea0003800200 */
.L_x_4422:
        /* <DEDUP_REMOVED lines=23> */
.L_x_4429:
        /* <DEDUP_REMOVED lines=13> */
.L_x_4431:
[----:B------:R-:W-:Y:S05]  /*17e50*/  BSYNC.RECONVERGENT B2 ;  /* 0x0000000000027941 */ /* 0x000fea0003800200 */
.L_x_4430:
        /* <DEDUP_REMOVED lines=55> */
.L_x_4428:
[----:B------:R-:W-:Y:S05]  /*181d0*/  BSYNC.RECONVERGENT B1 ;  /* 0x0000000000017941 */ /* 0x000fea0003800200 */
.L_x_4427:
        /* <DEDUP_REMOVED lines=23> */
.L_x_4434:
        /* <DEDUP_REMOVED lines=13> */
.L_x_4436:
[----:B------:R-:W-:Y:S05]  /*18420*/  BSYNC.RECONVERGENT B2 ;  /* 0x0000000000027941 */ /* 0x000fea0003800200 */
.L_x_4435:
        /* <DEDUP_REMOVED lines=55> */
.L_x_4433:
[----:B------:R-:W-:Y:S05]  /*187a0*/  BSYNC.RECONVERGENT B1 ;  /* 0x0000000000017941 */ /* 0x000fea0003800200 */
.L_x_4432:
        /* <DEDUP_REMOVED lines=24> */
.L_x_4439:
        /* <DEDUP_REMOVED lines=13> */
.L_x_4441:
[----:B------:R-:W-:Y:S05]  /*18a00*/  BSYNC.RECONVERGENT B2 ;  /* 0x0000000000027941 */ /* 0x000fea0003800200 */
.L_x_4440:
        /* <DEDUP_REMOVED lines=55> */
.L_x_4438:
[----:B------:R-:W-:Y:S05]  /*18d80*/  BSYNC.RECONVERGENT B1 ;  /* 0x0000000000017941 */ /* 0x000fea0003800200 */
.L_x_4437:
        /* <DEDUP_REMOVED lines=23> */
.L_x_4444:
        /* <DEDUP_REMOVED lines=15> */
.L_x_4446:
[----:B------:R-:W-:Y:S05]  /*18ff0*/  BSYNC.RECONVERGENT B2 ;  /* 0x0000000000027941 */ /* 0x000fea0003800200 */
.L_x_4445:
        /* <DEDUP_REMOVED lines=55> */
.L_x_4443:
[----:B------:R-:W-:Y:S05]  /*19370*/  BSYNC.RECONVERGENT B1 ;  /* 0x0000000000017941 */ /* 0x000fea0003800200 */
.L_x_4442:
        /* <DEDUP_REMOVED lines=14> */
.L_x_4406:
        /* <DEDUP_REMOVED lines=21> */
.L_x_4364:
[----:B------:R-:W-:Y:S05]  /*195b0*/  BSYNC.RECONVERGENT B0 ;  /* 0x0000000000007941 */ /* 0x000fea0003800200 */
.L_x_4363:
[----:B0-23--:R-:W-:Y:S01]  /*195c0*/  FADD.FTZ R73, RZ, R0 ;  /* 0x00000000ff497221 */ /* 0x00dfe20000010000 */
[----:B------:R-:W-:Y:S01]  /*195d0*/  ISETP.NE.AND P4, PT, R104, RZ, PT ;  /* 0x000000ff6800720c */ /* 0x000fe20003f85270 */
[----:B------:R-:W-:Y:S01]  /*195e0*/  BSSY.RECONVERGENT B0, `(.L_x_4447) ;  /* 0x0000085000007945 */ /* 0x000fe20003800200 */
[C---:B------:R-:W-:Y:S01]  /*195f0*/  ISETP.GT.U32.AND P3, PT, R11.reuse, 0xff, PT ;  /* 0x000000ff0b00780c */ /* 0x040fe20003f64070 */
        /* <DEDUP_REMOVED lines=55> */
[----:B------:R-:W-:-:S03]  /*19970*/  IMAD.MOV.U32 R108, RZ, RZ, RZ ;  /* 0x000000ffff6c7224 */ /* 0x000fc600078e00ff */
        /* <DEDUP_REMOVED lines=75> */
.L_x_4448:
[----:B------:R-:W-:Y:S05]  /*19e30*/  BSYNC.RECONVERGENT B0 ;  /* 0x0000000000007941 */ /* 0x000fea0003800200 */
.L_x_4447:
        /* <DEDUP_REMOVED lines=12> */
.L_x_4450:
[----:B------:R-:W-:Y:S05]  /*19f00*/  BSYNC.RECONVERGENT B0 ;  /* 0x0000000000007941 */ /* 0x000fea0003800200 */
.L_x_4449:
        /* <DEDUP_REMOVED lines=15> */
[----:B------:R-:W-:Y:S01]  /*1a000*/  FFMA.FTZ R112, R75, R72, R112 ;  /* 0x000000484b707223 */ /* 0x000fe20000010070 */
[----:B------:R-:W2:Y:S01]  /*1a010*/  LDC R108, c[0x0][0x448] ;  /* 0x00011200ff6c7b82 */ /* 0x000ea20000000800 */
        /* <DEDUP_REMOVED lines=10> */
[----:B------:R-:W3:Y:S01]  /*1a0c0*/  MUFU.RCP R106, R106 ;  /* 0x0000006a006a7308 */ /* 0x000ee20000001000 */
[----:B0-----:R-:W-:Y:S01]  /*1a0d0*/  FADD.FTZ R75, R111, -R72 ;  /* 0x800000486f4b7221 */ /* 0x001fe20000010000 */
[----:B------:R-:W-:-:S03]  /*1a0e0*/  FMUL.FTZ R107, R72, R113 ;  /* 0x00000071486b7220 */ /* 0x000fc60000410000 */
[----:B------:R-:W-:Y:S01]  /*1a0f0*/  FMUL.FTZ R75, R75, R75 ;  /* 0x0000004b4b4b7220 */ /* 0x000fe20000410000 */
[----:B------:R-:W-:Y:S01]  /*1a100*/  FFMA.FTZ R107, R74, R111, R107 ;  /* 0x0000006f4a6b7223 */ /* 0x000fe2000001006b */
[----:B-1----:R-:W-:Y:S02]  /*1a110*/  FADD.FTZ R73, R104, R73 ;  /* 0x0000004968497221 */ /* 0x002fe40000010000 */
[----:B------:R-:W-:Y:S01]  /*1a120*/  FMUL.FTZ R75, R74, R75 ;  /* 0x0000004b4a4b7220 */ /* 0x000fe20000410000 */
[----:B---3--:R-:W-:-:S03]  /*1a130*/  FMUL.FTZ R107, R106, R107 ;  /* 0x0000006b6a6b7220 */ /* 0x008fc60000410000 */
[----:B------:R-:W-:-:S03]  /*1a140*/  FMUL.FTZ R75, R75, R113 ;  /* 0x000000714b4b7220 */ /* 0x000fc60000410000 */
[----:B------:R-:W0:Y:S01]  /*1a150*/  SHFL.IDX PT, R107, R107, RZ, 0x1f ;  /* 0x00001fff6b6b7589 */ /* 0x000e2200000e0000 */
[----:B------:R-:W-:Y:S02]  /*1a160*/  FFMA.FTZ R106, R106, R75, R73 ;  /* 0x0000004b6a6a7223 */ /* 0x000fe40000010049 */
[----:B------:R-:W1:Y:S03]  /*1a170*/  @!P2 LDC.64 R74, c[0x0][0x3c0] ;  /* 0x0000f000ff4aab82 */ /* 0x000e660000000a00 */
[----:B------:R-:W2:Y:S05]  /*1a180*/  SHFL.IDX PT, R109, R106, RZ, 0x1f ;  /* 0x00001fff6a6d7589 */ /* 0x000eaa00000e0000 */
[----:B------:R-:W3:Y:S01]  /*1a190*/  @!P2 LDC.64 R72, c[0x0][0x3c8] ;  /* 0x0000f200ff48ab82 */ /* 0x000ee20000000a00 */
[----:B0-----:R-:W-:-:S05]  /*1a1a0*/  FMUL.FTZ R101, R107, R107 ;  /* 0x0000006b6b657220 */ /* 0x001fca0000410000 */
[----:B------:R-:W-:Y:S01]  /*1a1b0*/  FSEL R104, R101, RZ, P1 ;  /* 0x000000ff65687208 */ /* 0x000fe20000800000 */
[----:B--2---:R-:W-:Y:S01]  /*1a1c0*/  FFMA.FTZ R101, R109, UR23, R108 ;  /* 0x000000176d657c23 */ /* 0x004fe2000801006c */
[----:B------:R-:W-:-:S03]  /*1a1d0*/  IMAD.U32 R109, RZ, RZ, UR14 ;  /* 0x0000000eff6d7e24 */ /* 0x000fc6000f8e00ff */
[----:B------:R-:W-:Y:S01]  /*1a1e0*/  FADD.FTZ R104, R101, R104 ;  /* 0x0000006865687221 */ /* 0x000fe20000010000 */
[----:B------:R-:W-:Y:S01]  /*1a1f0*/  MOV R101, UR14 ;  /* 0x0000000e00657c02 */ /* 0x000fe20008000f00 */
[----:B---3--:R-:W-:Y:S02]  /*1a200*/  @!P2 IMAD.WIDE R72, R109, 0x4, R72 ;  /* 0x000000046d48a825 */ /* 0x008fe400078e0248 */
[----:B------:R-:W0:Y:S02]  /*1a210*/  MUFU.RSQ R108, R104 ;  /* 0x00000068006c7308 */ /* 0x000e240000001400 */
[----:B-1----:R-:W-:Y:S01]  /*1a220*/  @!P2 IMAD.WIDE R74, R101, 0x4, R74 ;  /* 0x00000004654aa825 */ /* 0x002fe200078e024a */
[----:B------:R-:W-:-:S04]  /*1a230*/  FSEL R101, R107, RZ, !P1 ;  /* 0x000000ff6b657208 */ /* 0x000fc80004800000 */
[----:B------:R1:W-:Y:S04]  /*1a240*/  @!P2 STG.E desc[UR6][R74.64], R107 ;  /* 0x0000006b4a00a986 */ /* 0x0003e8000c101906 */
[----:B0-----:R1:W-:Y:S01]  /*1a250*/  @!P2 STG.E desc[UR6][R72.64], R108 ;  /* 0x0000006c4800a986 */ /* 0x0013e2000c101906 */
[----:B------:R-:W-:Y:S05]  /*1a260*/  @!P4 BRA `(.L_x_4452) ;  /* 0x0000000000c0c947 */ /* 0x000fea0003800000 */
[--C-:B-1----:R-:W-:Y:S01]  /*1a270*/  FADD.FTZ R73, R0, -R101.reuse ;  /* 0x8000006500497221 */ /* 0x102fe20000010000 */
[--C-:B------:R-:W-:Y:S01]  /*1a280*/  FADD.FTZ R109, R16, -R101.reuse ;  /* 0x80000065106d7221 */ /* 0x100fe20000010000 */
[----:B------:R-:W-:Y:S01]  /*1a290*/  FADD.FTZ R111, R17, -R101 ;  /* 0x80000065116f7221 */ /* 0x000fe20000010000 */
[----:B-----5:R-:W-:Y:S02]  /*1a2a0*/  HADD2.F32 R74, -RZ, R69.H0_H0 ;  /* 0x20000045ff4a7230 */ /* 0x020fe40000004100 */
[C---:B------:R-:W-:Y:S01]  /*1a2b0*/  FMUL.FTZ R72, R108.reuse, R73 ;  /* 0x000000496c487220 */ /* 0x040fe20000410000 */
[----:B------:R-:W-:Y:S02]  /*1a2c0*/  HADD2.F32 R104, -RZ, R65.H0_H0 ;  /* 0x20000041ff687230 */ /* 0x000fe40000004100 */
[C---:B------:R-:W-:Y:S01]  /*1a2d0*/  FMUL.FTZ R73, R108.reuse, R109 ;  /* 0x0000006d6c497220 */ /* 0x040fe20000410000 */
[----:B------:R-:W-:Y:S02]  /*1a2e0*/  HADD2.F32 R75, -RZ, R68.H0_H0 ;  /* 0x20000044ff4b7230 */ /* 0x000fe40000004100 */
[----:B------:R-:W-:Y:S01]  /*1a2f0*/  FMUL.FTZ R111, R108, R111 ;  /* 0x0000006f6c6f7220 */ /* 0x000fe20000410000 */
[----:B------:R-:W-:-:S02]  /*1a300*/  HADD2.F32 R107, -RZ, R64.H0_H0 ;  /* 0x20000040ff6b7230 */ /* 0x000fc40000004100 */
[----:B------:R-:W-:Y:S01]  /*1a310*/  FFMA.FTZ R73, R73, R74, R104 ;  /* 0x0000004a49497223 */ /* 0x000fe20000010068 */
[----:B------:R-:W-:Y:S02]  /*1a320*/  HADD2.F32 R106, -RZ, R70.H0_H0 ;  /* 0x20000046ff6a7230 */ /* 0x000fe40000004100 */
[----:B------:R-:W-:Y:S01]  /*1a330*/  FADD.FTZ R109, R90, -R101 ;  /* 0x800000655a6d7221 */ /* 0x000fe20000010000 */
[----:B------:R-:W-:Y:S02]  /*1a340*/  HADD2.F32 R110, -RZ, R66.H0_H0 ;  /* 0x20000042ff6e7230 */ /* 0x000fe40000004100 */
[----:B------:R-:W-:Y:S01]  /*1a350*/  FFMA.FTZ R72, R72, R75, R107 ;  /* 0x0000004b48487223 */ /* 0x000fe2000001006b */
[--C-:B------:R-:W-:Y:S01]  /*1a360*/  FADD.FTZ R75, R18, -R101.reuse ;  /* 0x80000065124b7221 */ /* 0x100fe20000010000 */
[----:B------:R-:W-:Y:S02]  /*1a370*/  HADD2.F32 R112, -RZ, R71.H0_H0 ;  /* 0x20000047ff707230 */ /* 0x000fe40000004100 */
[----:B------:R-:W-:Y:S01]  /*1a380*/  FADD.FTZ R113, R19, -R101 ;  /* 0x8000006513717221 */ /* 0x000fe20000010000 */
[----:B------:R-:W-:Y:S01]  /*1a390*/  FFMA.FTZ R74, R111, R106, R110 ;  /* 0x0000006a6f4a7223 */ /* 0x000fe2000001006e */
[----:B------:R-:W-:Y:S01]  /*1a3a0*/  HADD2.F32 R114, -RZ, R67.H0_H0 ;  /* 0x20000043ff727230 */ /* 0x000fe20000004100 */
[----:B------:R-:W0:Y:S01]  /*1a3b0*/  LDC.64 R106, c[0x0][0x428] ;  /* 0x00010a00ff6a7b82 */ /* 0x000e220000000a00 */
[----:B------:R-:W-:-:S02]  /*1a3c0*/  HADD2.F32 R104, -RZ, R70.H1_H1 ;  /* 0x30000046ff687230 */ /* 0x000fc40000004100 */
[C---:B------:R-:W-:Y:S01]  /*1a3d0*/  FMUL.FTZ R111, R108.reuse, R109 ;  /* 0x0000006d6c6f7220 */ /* 0x040fe20000410000 */
[----:B------:R-:W-:Y:S02]  /*1a3e0*/  HADD2.F32 R110, -RZ, R66.H1_H1 ;  /* 0x30000042ff6e7230 */ /* 0x000fe40000004100 */
[C---:B------:R-:W-:Y:S01]  /*1a3f0*/  FMUL.FTZ R75, R108.reuse, R75 ;  /* 0x0000004b6c4b7220 */ /* 0x040fe20000410000 */
[----:B------:R-:W-:Y:S01]  /*1a400*/  FMUL.FTZ R115, R108, R113 ;  /* 0x000000716c737220 */ /* 0x000fe20000410000 */
[----:B------:R-:W-:Y:S01]  /*1a410*/  FFMA.FTZ R113, R111, R112, R114 ;  /* 0x000000706f717223 */ /* 0x000fe20000010072 */
[--C-:B------:R-:W-:Y:S01]  /*1a420*/  FADD.FTZ R111, R85, -R101.reuse ;  /* 0x80000065556f7221 */ /* 0x100fe20000010000 */
[----:B------:R-:W-:Y:S01]  /*1a430*/  FFMA.FTZ R109, R75, R104, R110 ;  /* 0x000000684b6d7223 */ /* 0x000fe2000001006e */
[----:B------:R-:W-:Y:S01]  /*1a440*/  FADD.FTZ R75, R76, -R101 ;  /* 0x800000654c4b7221 */ /* 0x000fe20000010000 */
[----:B------:R-:W-:Y:S02]  /*1a450*/  HADD2.F32 R112, -RZ, R69.H1_H1 ;  /* 0x30000045ff707230 */ /* 0x000fe40000004100 */
[----:B------:R-:W-:Y:S01]  /*1a460*/  FMUL.FTZ R111, R108, R111 ;  /* 0x0000006f6c6f7220 */ /* 0x000fe20000410000 */
[----:B------:R-:W-:-:S02]  /*1a470*/  HADD2.F32 R114, -RZ, R65.H1_H1 ;  /* 0x30000041ff727230 */ /* 0x000fc40000004100 */
[----:B------:R-:W-:Y:S01]  /*1a480*/  FMUL.FTZ R75, R108, R75 ;  /* 0x0000004b6c4b7220 */ /* 0x000fe20000410000 */
[----:B------:R-:W-:Y:S01]  /*1a490*/  HADD2.F32 R116, -RZ, R71.H1_H1 ;  /* 0x30000047ff747230 */ /* 0x000fe20000004100 */
[----:B------:R-:W-:Y:S01]  /*1a4a0*/  F2FP.F16.F32.PACK_AB R74, R109, R74 ;  /* 0x0000004a6d4a723e */ /* 0x000fe200000000ff */
[----:B------:R-:W-:Y:S02]  /*1a4b0*/  HADD2.F32 R118, -RZ, R67.H1_H1 ;  /* 0x30000043ff767230 */ /* 0x000fe40000004100 */
[----:B------:R-:W-:Y:S01]  /*1a4c0*/  FFMA.FTZ R112, R111, R112, R114 ;  /* 0x000000706f707223 */ /* 0x000fe20000010072 */
[----:B------:R-:W-:Y:S02]  /*1a4d0*/  HADD2.F32 R104, -RZ, R68.H1_H1 ;  /* 0x30000044ff687230 */ /* 0x000fe40000004100 */
[----:B------:R-:W-:Y:S02]  /*1a4e0*/  HADD2.F32 R110, -RZ, R64.H1_H1 ;  /* 0x30000040ff6e7230 */ /* 0x000fe40000004100 */
[----:B------:R-:W-:Y:S01]  /*1a4f0*/  FFMA.FTZ R116, R115, R116, R118 ;  /* 0x0000007473747223 */ /* 0x000fe20000010076 */
[----:B------:R-:W-:Y:S01]  /*1a500*/  F2FP.F16.F32.PACK_AB R73, R112, R73 ;  /* 0x000000497049723e */ /* 0x000fe200000000ff */
[----:B0-----:R-:W-:-:S04]  /*1a510*/  IMAD.WIDE.U32 R106, R100, 0x10, R106 ;  /* 0x00000010646a7825 */ /* 0x001fc800078e006a */
[----:B------:R-:W-:Y:S01]  /*1a520*/  FFMA.FTZ R111, R75, R104, R110 ;  /* 0x000000684b6f7223 */ /* 0x000fe2000001006e */
[----:B------:R-:W-:Y:S02]  /*1a530*/  F2FP.F16.F32.PACK_AB R75, R116, R113 ;  /* 0x00000071744b723e */ /* 0x000fe400000000ff */
[----:B------:R-:W-:Y:S02]  /*1a540*/  IADD3 R100, PT, PT, R100, 0x80, RZ ;  /* 0x0000008064647810 */ /* 0x000fe40007ffe0ff */
[----:B------:R-:W-:-:S05]  /*1a550*/  F2FP.F16.F32.PACK_AB R72, R111, R72 ;  /* 0x000000486f48723e */ /* 0x000fca00000000ff */
[----:B------:R0:W-:Y:S02]  /*1a560*/  STG.E.128 desc[UR6][R106.64], R72 ;  /* 0x000000486a007986 */ /* 0x0001e4000c101d06 */
.L_x_4452:
[----:B------:R-:W-:Y:S05]  /*1a570*/  BSYNC.RECONVERGENT B0 ;  /* 0x0000000000007941 */ /* 0x000fea0003800200 */
.L_x_4451:
[----:B------:R-:W-:Y:S01]  /*1a580*/  ISETP.NE.AND P1, PT, R103, RZ, PT ;  /* 0x000000ff6700720c */ /* 0x000fe20003f25270 */
[----:B------:R-:W-:-:S12]  /*1a590*/  BSSY.RECONVERGENT B0, `(.L_x_4453) ;  /* 0x0000032000007945 */ /* 0x000fd80003800200 */
[----:B------:R-:W-:Y:S05]  /*1a5a0*/  @!P1 BRA `(.L_x_4454) ;  /* 0x0000000000c09947 */ /* 0x000fea0003800000 */
[--C-:B01----:R-:W-:Y:S01]  /*1a5b0*/  FADD.FTZ R73, R13, -R101.reuse ;  /* 0x800000650d497221 */ /* 0x103fe20000010000 */
        /* <DEDUP_REMOVED lines=11> */
[----:B------:R-:W-:Y:S02]  /*1a670*/  HADD2.F32 R103, -RZ, R52.H0_H0 ;  /* 0x20000034ff677230 */ /* 0x000fe40000004100 */
[----:B------:R-:W-:Y:S01]  /*1a680*/  FFMA.FTZ R74, R109, R106, R110 ;  /* 0x0000006a6d4a7223 */ /* 0x000fe2000001006e */
[----:B------:R-:W-:Y:S01]  /*1a690*/  HADD2.F32 R112, -RZ, R59.H0_H0 ;  /* 0x2000003bff707230 */ /* 0x000fe20000004100 */
[----:B------:R-:W0:Y:S01]  /*1a6a0*/  LDC.64 R106, c[0x0][0x428] ;  /* 0x00010a00ff6a7b82 */ /* 0x000e220000000a00 */
[----:B------:R-:W-:Y:S02]  /*1a6b0*/  HADD2.F32 R114, -RZ, R55.H0_H0 ;  /* 0x20000037ff727230 */ /* 0x000fe40000004100 */
[----:B------:R-:W-:Y:S01]  /*1a6c0*/  FFMA.FTZ R72, R72, R75, R103 ;  /* 0x0000004b48487223 */ /* 0x000fe20000010067 */
[--C-:B------:R-:W-:Y:S01]  /*1a6d0*/  FADD.FTZ R103, R92, -R101.reuse ;  /* 0x800000655c677221 */ /* 0x100fe20000010000 */
[----:B------:R-:W-:Y:S01]  /*1a6e0*/  FADD.FTZ R75, R91, -R101 ;  /* 0x800000655b4b7221 */ /* 0x000fe20000010000 */
[----:B------:R-:W-:-:S02]  /*1a6f0*/  HADD2.F32 R104, -RZ, R58.H1_H1 ;  /* 0x3000003aff687230 */ /* 0x000fc40000004100 */
[--C-:B------:R-:W-:Y:S01]  /*1a700*/  FADD.FTZ R109, R97, -R101.reuse ;  /* 0x80000065616d7221 */ /* 0x100fe20000010000 */
[----:B------:R-:W-:Y:S02]  /*1a710*/  HADD2.F32 R110, -RZ, R54.H1_H1 ;  /* 0x30000036ff6e7230 */ /* 0x000fe40000004100 */
[C---:B------:R-:W-:Y:S01]  /*1a720*/  FMUL.FTZ R103, R108.reuse, R103 ;  /* 0x000000676c677220 */ /* 0x040fe20000410000 */
[C---:B------:R-:W-:Y:S01]  /*1a730*/  FMUL.FTZ R75, R108.reuse, R75 ;  /* 0x0000004b6c4b7220 */ /* 0x040fe20000410000 */
[----:B------:R-:W-:Y:S01]  /*1a740*/  FMUL.FTZ R113, R108, R109 ;  /* 0x0000006d6c717220 */ /* 0x000fe20000410000 */
[----:B------:R-:W-:Y:S02]  /*1a750*/  HADD2.F32 R116, -RZ, R59.H1_H1 ;  /* 0x3000003bff747230 */ /* 0x000fe40000004100 */
[----:B------:R-:W-:Y:S01]  /*1a760*/  FFMA.FTZ R111, R103, R112, R114 ;  /* 0x00000070676f7223 */ /* 0x000fe20000010072 */
[----:B------:R-:W-:Y:S01]  /*1a770*/  FFMA.FTZ R109, R75, R104, R110 ;  /* 0x000000684b6d7223 */ /* 0x000fe2000001006e */
[--C-:B------:R-:W-:Y:S01]  /*1a780*/  FADD.FTZ R103, R84, -R101.reuse ;  /* 0x8000006554677221 */ /* 0x100fe20000010000 */
[----:B------:R-:W-:Y:S01]  /*1a790*/  FADD.FTZ R75, R77, -R101 ;  /* 0x800000654d4b7221 */ /* 0x000fe20000010000 */
[----:B------:R-:W-:-:S02]  /*1a7a0*/  HADD2.F32 R112, -RZ, R57.H1_H1 ;  /* 0x30000039ff707230 */ /* 0x000fc40000004100 */
[----:B------:R-:W-:Y:S02]  /*1a7b0*/  HADD2.F32 R114, -RZ, R53.H1_H1 ;  /* 0x30000035ff727230 */ /* 0x000fe40000004100 */
[C---:B------:R-:W-:Y:S01]  /*1a7c0*/  FMUL.FTZ R103, R108.reuse, R103 ;  /* 0x000000676c677220 */ /* 0x040fe20000410000 */
[----:B------:R-:W-:Y:S02]  /*1a7d0*/  HADD2.F32 R118, -RZ, R55.H1_H1 ;  /* 0x30000037ff767230 */ /* 0x000fe40000004100 */
[----:B------:R-:W-:Y:S01]  /*1a7e0*/  FMUL.FTZ R75, R108, R75 ;  /* 0x0000004b6c4b7220 */ /* 0x000fe20000410000 */
[----:B------:R-:W-:Y:S02]  /*1a7f0*/  HADD2.F32 R104, -RZ, R56.H1_H1 ;  /* 0x30000038ff687230 */ /* 0x000fe40000004100 */
[----:B------:R-:W-:Y:S01]  /*1a800*/  FFMA.FTZ R112, R103, R112, R114 ;  /* 0x0000007067707223 */ /* 0x000fe20000010072 */
        /* <DEDUP_REMOVED lines=10> */
.L_x_4454:
[----:B------:R-:W-:Y:S05]  /*1a8b0*/  BSYNC.RECONVERGENT B0 ;  /* 0x0000000000007941 */ /* 0x000fea0003800200 */
.L_x_4453:
[----:B------:R-:W-:Y:S01]  /*1a8c0*/  ISETP.NE.AND P1, PT, R105, RZ, PT ;  /* 0x000000ff6900720c */ /* 0x000fe20003f25270 */
[----:B------:R-:W-:-:S12]  /*1a8d0*/  BSSY.RECONVERGENT B0, `(.L_x_4455) ;  /* 0x0000032000007945 */ /* 0x000fd80003800200 */
        /* <DEDUP_REMOVED lines=15> */
[----:B------:R-:W0:Y:S01]  /*1a9d0*/  LDC.64 R104, c[0x0][0x428] ;  /* 0x00010a00ff687b82 */ /* 0x000e220000000a00 */
[--C-:B------:R-:W-:Y:S01]  /*1a9e0*/  FADD.FTZ R103, R94, -R101.reuse ;  /* 0x800000655e677221 */ /* 0x100fe20000010000 */
[----:B------:R-:W-:Y:S01]  /*1a9f0*/  FADD.FTZ R75, R93, -R101 ;  /* 0x800000655d4b7221 */ /* 0x000fe20000010000 */
[----:B------:R-:W-:Y:S01]  /*1aa00*/  FFMA.FTZ R74, R107, R106, R110 ;  /* 0x0000006a6b4a7223 */ /* 0x000fe2000001006e */
[----:B------:R-:W-:-:S02]  /*1aa10*/  HADD2.F32 R112, -RZ, R47.H0_H0 ;  /* 0x2000002fff707230 */ /* 0x000fc40000004100 */
[--C-:B------:R-:W-:Y:S01]  /*1aa20*/  FADD.FTZ R107, R98, -R101.reuse ;  /* 0x80000065626b7221 */ /* 0x100fe20000010000 */
[----:B------:R-:W-:Y:S02]  /*1aa30*/  HADD2.F32 R114, -RZ, R43.H0_H0 ;  /* 0x2000002bff727230 */ /* 0x000fe40000004100 */
[C---:B------:R-:W-:Y:S01]  /*1aa40*/  FMUL.FTZ R103, R108.reuse, R103 ;  /* 0x000000676c677220 */ /* 0x040fe20000410000 */
[----:B------:R-:W-:Y:S02]  /*1aa50*/  HADD2.F32 R106, -RZ, R46.H1_H1 ;  /* 0x3000002eff6a7230 */ /* 0x000fe40000004100 */
[C---:B------:R-:W-:Y:S01]  /*1aa60*/  FMUL.FTZ R75, R108.reuse, R75 ;  /* 0x0000004b6c4b7220 */ /* 0x040fe20000410000 */
[----:B------:R-:W-:Y:S02]  /*1aa70*/  HADD2.F32 R110, -RZ, R42.H1_H1 ;  /* 0x3000002aff6e7230 */ /* 0x000fe40000004100 */
[----:B------:R-:W-:Y:S01]  /*1aa80*/  FMUL.FTZ R111, R108, R107 ;  /* 0x0000006b6c6f7220 */ /* 0x000fe20000410000 */
[----:B------:R-:W-:Y:S01]  /*1aa90*/  FFMA.FTZ R109, R103, R112, R114 ;  /* 0x00000070676d7223 */ /* 0x000fe20000010072 */
[----:B------:R-:W-:Y:S01]  /*1aaa0*/  FADD.FTZ R103, R86, -R101 ;  /* 0x8000006556677221 */ /* 0x000fe20000010000 */
[----:B------:R-:W-:-:S02]  /*1aab0*/  HADD2.F32 R112, -RZ, R45.H1_H1 ;  /* 0x3000002dff707230 */ /* 0x000fc40000004100 */
[----:B------:R-:W-:Y:S01]  /*1aac0*/  FFMA.FTZ R107, R75, R106, R110 ;  /* 0x0000006a4b6b7223 */ /* 0x000fe2000001006e */
[----:B------:R-:W-:Y:S01]  /*1aad0*/  FADD.FTZ R75, R79, -R101 ;  /* 0x800000654f4b7221 */ /* 0x000fe20000010000 */
[----:B------:R-:W-:Y:S02]  /*1aae0*/  HADD2.F32 R114, -RZ, R41.H1_H1 ;  /* 0x30000029ff727230 */ /* 0x000fe40000004100 */
[C---:B------:R-:W-:Y:S01]  /*1aaf0*/  FMUL.FTZ R103, R108.reuse, R103 ;  /* 0x000000676c677220 */ /* 0x040fe20000410000 */
[----:B------:R-:W-:Y:S02]  /*1ab00*/  HADD2.F32 R116, -RZ, R47.H1_H1 ;  /* 0x3000002fff747230 */ /* 0x000fe40000004100 */
[----:B------:R-:W-:Y:S01]  /*1ab10*/  FMUL.FTZ R75, R108, R75 ;  /* 0x0000004b6c4b7220 */ /* 0x000fe20000410000 */
[----:B------:R-:W-:Y:S02]  /*1ab20*/  HADD2.F32 R118, -RZ, R43.H1_H1 ;  /* 0x3000002bff767230 */ /* 0x000fe40000004100 */
[----:B------:R-:W-:Y:S01]  /*1ab30*/  FFMA.FTZ R112, R103, R112, R114 ;  /* 0x0000007067707223 */ /* 0x000fe20000010072 */
[----:B------:R-:W-:Y:S01]  /*1ab40*/  HADD2.F32 R106, -RZ, R44.H1_H1 ;  /* 0x3000002cff6a7230 */ /* 0x000fe20000004100 */
[----:B------:R-:W-:Y:S01]  /*1ab50*/  F2FP.F16.F32.PACK_AB R74, R107, R74 ;  /* 0x0000004a6b4a723e */ /* 0x000fe200000000ff */
[----:B------:R-:W-:-:S02]  /*1ab60*/  HADD2.F32 R110, -RZ, R40.H1_H1 ;  /* 0x30000028ff6e7230 */ /* 0x000fc40000004100 */
[----:B------:R-:W-:Y:S01]  /*1ab70*/  FFMA.FTZ R116, R111, R116, R118 ;  /* 0x000000746f747223 */ /* 0x000fe20000010076 */
[----:B------:R-:W-:Y:S01]  /*1ab80*/  F2FP.F16.F32.PACK_AB R73, R112, R73 ;  /* 0x000000497049723e */ /* 0x000fe200000000ff */
[C---:B0-----:R-:W-:Y:S01]  /*1ab90*/  IMAD.WIDE.U32 R104, R100.reuse, 0x10, R104 ;  /* 0x0000001064687825 */ /* 0x041fe200078e0068 */
[----:B------:R-:W-:-:S03]  /*1aba0*/  IADD3 R100, PT, PT, R100, 0x80, RZ ;  /* 0x0000008064647810 */ /* 0x000fc60007ffe0ff */
[----:B------:R-:W-:Y:S01]  /*1abb0*/  FFMA.FTZ R103, R75, R106, R110 ;  /* 0x0000006a4b677223 */ /* 0x000fe2000001006e */
[----:B------:R-:W-:-:S04]  /*1abc0*/  F2FP.F16.F32.PACK_AB R75, R116, R109 ;  /* 0x0000006d744b723e */ /* 0x000fc800000000ff */
[----:B------:R-:W-:-:S05]  /*1abd0*/  F2FP.F16.F32.PACK_AB R72, R103, R72 ;  /* 0x000000486748723e */ /* 0x000fca00000000ff */
[----:B------:R3:W-:Y:S02]  /*1abe0*/  STG.E.128 desc[UR6][R104.64], R72 ;  /* 0x0000004868007986 */ /* 0x0007e4000c101d06 */
.L_x_4456:
[----:B------:R-:W-:Y:S05]  /*1abf0*/  BSYNC.RECONVERGENT B0 ;  /* 0x0000000000007941 */ /* 0x000fea0003800200 */
.L_x_4455:
[----:B------:R-:W-:Y:S04]  /*1ac00*/  BSSY.RECONVERGENT B0, `(.L_x_4457) ;  /* 0x0000031000007945 */ /* 0x000fe80003800200 */
[----:B------:R-:W-:Y:S05]  /*1ac10*/  @!P0 BRA `(.L_x_4458) ;  /* 0x0000000000bc8947 */ /* 0x000fea0003800000 */
[--C-:B0123--:R-:W-:Y:S01]  /*1ac20*/  FADD.FTZ R73, R15, -R101.reuse ;  /* 0x800000650f497221 */ /* 0x10ffe20000010000 */
        /* <DEDUP_REMOVED lines=8> */
[--C-:B------:R-:W-:Y:S01]  /*1acb0*/  FADD.FTZ R75, R81, -R101.reuse ;  /* 0x80000065514b7221 */ /* 0x100fe20000010000 */
[----:B------:R-:W0:Y:S01]  /*1acc0*/  LDC.64 R72, c[0x0][0x428] ;  /* 0x00010a00ff487b82 */ /* 0x000e220000000a00 */
[----:B------:R-:W-:Y:S01]  /*1acd0*/  FADD.FTZ R109, R95, -R101 ;  /* 0x800000655f6d7221 */ /* 0x000fe20000010000 */
[----:B------:R-:W-:Y:S01]  /*1ace0*/  FFMA.FTZ R104, R104, R105, R107 ;  /* 0x0000006968687223 */ /* 0x000fe2000001006b */
[--C-:B------:R-:W-:Y:S01]  /*1acf0*/  FADD.FTZ R105, R88, -R101.reuse ;  /* 0x8000006558697221 */ /* 0x100fe20000010000 */
[--C-:B------:R-:W-:Y:S01]  /*1ad00*/  FADD.FTZ R107, R89, -R101.reuse ;  /* 0x80000065596b7221 */ /* 0x100fe20000010000 */
[--C-:B------:R-:W-:Y:S01]  /*1ad10*/  FADD.FTZ R111, R96, -R101.reuse ;  /* 0x80000065606f7221 */ /* 0x100fe20000010000 */
[----:B------:R-:W-:Y:S01]  /*1ad20*/  FADD.FTZ R101, R99, -R101 ;  /* 0x8000006563657221 */ /* 0x000fe20000010000 */
[----:B------:R-:W-:Y:S02]  /*1ad30*/  HADD2.F32 R106, -RZ, R34.H0_H0 ;  /* 0x20000022ff6a7230 */ /* 0x000fe40000004100 */
[----:B------:R-:W-:Y:S01]  /*1ad40*/  FMUL.FTZ R107, R108, R107 ;  /* 0x0000006b6c6b7220 */ /* 0x000fe20000410000 */
[----:B------:R-:W-:-:S02]  /*1ad50*/  HADD2.F32 R110, -RZ, R30.H0_H0 ;  /* 0x2000001eff6e7230 */ /* 0x000fc40000004100 */
[C---:B------:R-:W-:Y:S01]  /*1ad60*/  FMUL.FTZ R111, R108.reuse, R111 ;  /* 0x0000006f6c6f7220 */ /* 0x040fe20000410000 */
[----:B------:R-:W-:Y:S02]  /*1ad70*/  HADD2.F32 R112, -RZ, R35.H0_H0 ;  /* 0x20000023ff707230 */ /* 0x000fe40000004100 */
[C---:B------:R-:W-:Y:S01]  /*1ad80*/  FMUL.FTZ R101, R108.reuse, R101 ;  /* 0x000000656c657220 */ /* 0x040fe20000410000 */
[----:B------:R-:W-:Y:S02]  /*1ad90*/  HADD2.F32 R114, -RZ, R31.H0_H0 ;  /* 0x2000001fff727230 */ /* 0x000fe40000004100 */
[C---:B------:R-:W-:Y:S01]  /*1ada0*/  FMUL.FTZ R74, R108.reuse, R75 ;  /* 0x0000004b6c4a7220 */ /* 0x040fe20000410000 */
[----:B------:R-:W-:Y:S02]  /*1adb0*/  HADD2.F32 R116, -RZ, R35.H1_H1 ;  /* 0x30000023ff747230 */ /* 0x000fe40000004100 */
[----:B------:R-:W-:Y:S01]  /*1adc0*/  FMUL.FTZ R75, R108, R105 ;  /* 0x000000696c4b7220 */ /* 0x000fe20000410000 */
[----:B------:R-:W-:-:S02]  /*1add0*/  HADD2.F32 R118, -RZ, R31.H1_H1 ;  /* 0x3000001fff767230 */ /* 0x000fc40000004100 */
[----:B------:R-:W-:Y:S01]  /*1ade0*/  FMUL.FTZ R109, R108, R109 ;  /* 0x0000006d6c6d7220 */ /* 0x000fe20000410000 */
[----:B------:R-:W-:Y:S01]  /*1adf0*/  FFMA.FTZ R110, R107, R106, R110 ;  /* 0x0000006a6b6e7223 */ /* 0x000fe2000001006e */
[----:B------:R-:W-:Y:S01]  /*1ae00*/  FFMA.FTZ R111, R111, R112, R114 ;  /* 0x000000706f6f7223 */ /* 0x000fe20000010072 */
[----:B------:R-:W-:Y:S02]  /*1ae10*/  HADD2.F32 R106, -RZ, R33.H1_H1 ;  /* 0x30000021ff6a7230 */ /* 0x000fe40000004100 */
[----:B------:R-:W-:Y:S01]  /*1ae20*/  FFMA.FTZ R116, R101, R116, R118 ;  /* 0x0000007465747223 */ /* 0x000fe20000010076 */
[----:B------:R-:W-:Y:S02]  /*1ae30*/  HADD2.F32 R108, -RZ, R29.H1_H1 ;  /* 0x3000001dff6c7230 */ /* 0x000fe40000004100 */
[----:B------:R-:W-:Y:S02]  /*1ae40*/  HADD2.F32 R101, -RZ, R32.H1_H1 ;  /* 0x30000020ff657230 */ /* 0x000fe40000004100 */
[----:B------:R-:W-:-:S02]  /*1ae50*/  HADD2.F32 R112, -RZ, R34.H1_H1 ;  /* 0x30000022ff707230 */ /* 0x000fc40000004100 */
[----:B------:R-:W-:Y:S01]  /*1ae60*/  FFMA.FTZ R107, R75, R106, R108 ;  /* 0x0000006a4b6b7223 */ /* 0x000fe2000001006c */
[----:B------:R-:W-:Y:S01]  /*1ae70*/  HADD2.F32 R114, -RZ, R30.H1_H1 ;  /* 0x3000001eff727230 */ /* 0x000fe20000004100 */
[----:B------:R-:W-:Y:S01]  /*1ae80*/  F2FP.F16.F32.PACK_AB R75, R116, R111 ;  /* 0x0000006f744b723e */ /* 0x000fe200000000ff */
[----:B------:R-:W-:-:S03]  /*1ae90*/  HADD2.F32 R105, -RZ, R28.H1_H1 ;  /* 0x3000001cff697230 */ /* 0x000fc60000004100 */
[----:B------:R-:W-:Y:S02]  /*1aea0*/  FFMA.FTZ R109, R109, R112, R114 ;  /* 0x000000706d6d7223 */ /* 0x000fe40000010072 */
[----:B------:R-:W-:Y:S01]  /*1aeb0*/  FFMA.FTZ R106, R74, R101, R105 ;  /* 0x000000654a6a7223 */ /* 0x000fe20000010069 */
[----:B0-----:R-:W-:Y:S01]  /*1aec0*/  IMAD.WIDE.U32 R100, R100, 0x10, R72 ;  /* 0x0000001064647825 */ /* 0x001fe200078e0048 */
[----:B------:R-:W-:Y:S02]  /*1aed0*/  F2FP.F16.F32.PACK_AB R73, R107, R104 ;  /* 0x000000686b49723e */ /* 0x000fe400000000ff */
[----:B------:R-:W-:Y:S02]  /*1aee0*/  F2FP.F16.F32.PACK_AB R74, R109, R110 ;  /* 0x0000006e6d4a723e */ /* 0x000fe400000000ff */
[----:B------:R-:W-:-:S05]  /*1aef0*/  F2FP.F16.F32.PACK_AB R72, R106, R103 ;  /* 0x000000676a48723e */ /* 0x000fca00000000ff */
[----:B------:R4:W-:Y:S02]  /*1af00*/  STG.E.128 desc[UR6][R100.64], R72 ;  /* 0x0000004864007986 */ /* 0x0009e4000c101d06 */
.L_x_4458:
[----:B------:R-:W-:Y:S05]  /*1af10*/  BSYNC.RECONVERGENT B0 ;  /* 0x0000000000007941 */ /* 0x000fea0003800200 */
.L_x_4457:
[----:B------:R-:W-:Y:S02]  /*1af20*/  UIADD3 UR14, UPT, UPT, UR14, UR12, URZ ;  /* 0x0000000c0e0e7290 */ /* 0x000fe4000fffe0ff */
[----:B------:R-:W-:Y:S02]  /*1af30*/  UPLOP3.LUT UP2, UPT, UPT, UPT, UP2, 0x40, 0x4 ;  /* 0x000000000004789c */ /* 0x000fe40003f4e820 */
[----:B------:R-:W-:-:S09]  /*1af40*/  UISETP.GE.AND UP1, UPT, UR14, UR13, UPT ;  /* 0x0000000d0e00728c */ /* 0x000fd2000bf26270 */
[----:B------:R-:W-:Y:S05]  /*1af50*/  BRA.U !UP1, `(.L_x_4459) ;  /* 0xfffffe5d09cc7547 */ /* 0x000fea000b83ffff */
[----:B------:R-:W-:Y:S05]  /*1af60*/  EXIT ;  /* 0x000000000000794d */ /* 0x000fea0003800000 */
.L_x_4460:
        /* <DEDUP_REMOVED lines=9> */
.L_x_27226:


//--------------------- .text._ZN10layer_norm13ln_fwd_kernelINS_13Kernel_traitsI6__halfS2_S2_S2_fjLj4096ELj1ELj1ELj4ELj16ENS_18Kernel_traits_baseILj4096ES2_S2_S2_S2_fjLj128EEEEELb1ELb1ELb0ELb1EEEvNS_9FwdParamsE --------------------------
	.section	.text._ZN10layer_norm13ln_fwd_kernelINS_13Kernel_traitsI6__halfS2_S2_S2_fjLj4096ELj1ELj1ELj4ELj16ENS_18Kernel_traits_baseILj4096ES2_S2_S2_S2_fjLj128EEEEELb1ELb1ELb0ELb1EEEvNS_9FwdParamsE,"ax",@progbits
	.align	128
        .global         _ZN10layer_norm13ln_fwd_kernelINS_13Kernel_traitsI6__halfS2_S2_S2_fjLj4096ELj1ELj1ELj4ELj16ENS_18Kernel_traits_baseILj4096ES2_S2_S2_S2_fjLj128EEEEELb1ELb1ELb0ELb1EEEvNS_9FwdParamsE
        .type           _ZN10layer_norm13ln_fwd_kernelINS_13Kernel_traitsI6__halfS2_S2_S2_fjLj4096ELj1ELj1ELj4ELj16ENS_18Kernel_traits_baseILj4096ES2_S2_S2_S2_fjLj128EEEEELb1ELb1ELb0ELb1EEEvNS_9FwdParamsE,@function
        .size           _ZN10layer_norm13ln_fwd_kernelINS_13Kernel_traitsI6__halfS2_S2_S2_fjLj4096ELj1ELj1ELj4ELj16ENS_18Kernel_traits_baseILj4096ES2_S2_S2_S2_fjLj128EEEEELb1ELb1ELb0ELb1EEEvNS_9FwdParamsE,(.L_x_27227 - _ZN10layer_norm13ln_fwd_kernelINS_13Kernel_traitsI6__halfS2_S2_S2_fjLj4096ELj1ELj1ELj4ELj16ENS_18Kernel_traits_baseILj4096ES2_S2_S2_S2_fjLj128EEEEELb1ELb1ELb0ELb1EEEvNS_9FwdParamsE)
        .other          _ZN10layer_norm13ln_fwd_kernelINS_13Kernel_traitsI6__halfS2_S2_S2_fjLj4096ELj1ELj1ELj4ELj16ENS_18Kernel_traits_baseILj4096ES2_S2_S2_S2_fjLj128EEEEELb1ELb1ELb0ELb1EEEvNS_9FwdParamsE,@"STO_CUDA_ENTRY STV_DEFAULT"
_ZN10layer_norm13ln_fwd_kernelINS_13Kernel_traitsI6__halfS2_S2_S2_fjLj4096ELj1ELj1ELj4ELj16ENS_18Kernel_traits_baseILj4096ES2_S2_S2_S2_fjLj128EEEEELb1ELb1ELb0ELb1EEEvNS_9FwdParamsE:
.text._ZN10layer_norm13ln_fwd_kernelINS_13Kernel_traitsI6__halfS2_S2_S2_fjLj4096ELj1ELj1ELj4ELj16ENS_18Kernel_traits_baseILj4096ES2_S2_S2_S2_fjLj128EEEEELb1ELb1ELb0ELb1EEEvNS_9FwdParamsE:
        /* <DEDUP_REMOVED lines=14> */
[----:B--2---:R-:W2:Y:S03]  /*00e0*/  @P1 LDG.E.64 R4, desc[UR12][R80.64] ;  /* 0x0000000c50041981 */ /* 0x004ea6000c1e1b00 */
[----:B------:R-:W3:Y:S01]  /*00f0*/  S2UR UR9, SR_CTAID.X ;  /* 0x00000000000979c3 */ /* 0x000ee20000002500 */
[----:B0-----:R-:W-:Y:S01]  /*0100*/  ISETP.NE.U32.AND P0, PT, RZ, UR4, PT ;  /* 0x00000004ff007c0c */ /* 0x001fe2000bf05070 */
[----:B------:R-:W0:Y:S03]  /*0110*/  LDCU UR4, c[0x0][0x384] ;  /* 0x00007080ff0477ac */ /* 0x000e260008000800 */
[----:B------:R-:W-:-:S03]  /*0120*/  ISETP.NE.AND.EX P0, PT, RZ, UR5, PT, P0 ;  /* 0x00000005ff007c0c */ /* 0x000fc6000bf05300 */
[----:B------:R-:W2:Y:S10]  /*0130*/  @P1 LDC R13, c[0x0][0x460] ;  /* 0x00011800ff0d1b82 */ /* 0x000eb40000000800 */
[----:B------:R-:W0:Y:S01]  /*0140*/  @P0 LDC.64 R8, c[0x0][0x438] ;  /* 0x00010e00ff080b82 */ /* 0x000e220000000a00 */
[----:B-1----:R-:W-:-:S04]  /*0150*/  IMAD.WIDE.U32 R6, R17, 0x10, R6 ;  /* 0x0000001011067825 */ /* 0x002fc800078e0006 */
[C---:B---3--:R-:W-:Y:S01]  /*0160*/  IMAD.WIDE.U32 R10, R17.reuse, 0x10, R10 ;  /* 0x00000010110a7825 */ /* 0x048fe200078e000a */
[----:B------:R1:W5:Y:S04]  /*0170*/  LDG.E.128 R64, desc[UR12][R6.64] ;  /* 0x0000000c06407981 */ /* 0x000368000c1e1d00 */
[----:B------:R1:W5:Y:S04]  /*0180*/  LDG.E.128 R60, desc[UR12][R10.64] ;  /* 0x0000000c0a3c7981 */ /* 0x000368000c1e1d00 */
[----:B------:R1:W5:Y:S04]  /*0190*/  LDG.E.128 R20, desc[UR12][R6.64+0x800] ;  /* 0x0008000c06147981 */ /* 0x000368000c1e1d00 */
[----:B------:R1:W5:Y:S04]  /*01a0*/  LDG.E.128 R56, desc[UR12][R10.64+0x800] ;  /* 0x0008000c0a387981 */ /* 0x000368000c1e1d00 */
[----:B------:R1:W5:Y:S01]  /*01b0*/  LDG.E.128 R52, desc[UR12][R6.64+0x1000] ;  /* 0x0010000c06347981 */ /* 0x000362000c1e1d00 */
[----:B0-----:R-:W-:-:S03]  /*01c0*/  @P0 IMAD.WIDE.U32 R8, R17, 0x10, R8 ;  /* 0x0000001011080825 */ /* 0x001fc600078e0008 */
[----:B------:R1:W5:Y:S04]  /*01d0*/  LDG.E.128 R48, desc[UR12][R10.64+0x1000] ;  /* 0x0010000c0a307981 */ /* 0x000368000c1e1d00 */
[----:B------:R1:W5:Y:S04]  /*01e0*/  LDG.E.128 R44, desc[UR12][R6.64+0x1800] ;  /* 0x0018000c062c7981 */ /* 0x000368000c1e1d00 */
[----:B------:R1:W5:Y:S04]  /*01f0*/  LDG.E.128 R40, desc[UR12][R10.64+0x1800] ;  /* 0x0018000c0a287981 */ /* 0x000368000c1e1d00 */
[----:B------:R1:W5:Y:S04]  /*0200*/  @P0 LDG.E.128 R36, desc[UR12][R8.64] ;  /* 0x0000000c08240981 */ /* 0x000368000c1e1d00 */
[----:B------:R1:W5:Y:S04]  /*0210*/  @P0 LDG.E.128 R32, desc[UR12][R8.64+0x800] ;  /* 0x0008000c08200981 */ /* 0x000368000c1e1d00 */
[----:B------:R1:W5:Y:S04]  /*0220*/  @P0 LDG.E.128 R28, desc[UR12][R8.64+0x1000] ;  /* 0x0010000c081c0981 */ /* 0x000368000c1e1d00 */
[----:B------:R1:W5:Y:S01]  /*0230*/  @P0 LDG.E.128 R24, desc[UR12][R8.64+0x1800] ;  /* 0x0018000c08180981 */ /* 0x000362000c1e1d00 */
[----:B------:R-:W0:Y:S01]  /*0240*/  LDC R0, c[0x0][0x360] ;  /* 0x0000d800ff007b82 */ /* 0x000e220000000800 */
[----:B------:R-:W-:-:S06]  /*0250*/  UISETP.GE.AND UP0, UPT, UR9, UR4, UPT ;  /* 0x000000040900728c */ /* 0x000fcc000bf06270 */
[----:B------:R-:W-:Y:S01]  /*0260*/  PLOP3.LUT P3, PT, PT, PT, UP0, 0x80, 0x8 ;  /* 0x000000000008781c */ /* 0x000fe20003f6f008 */
[----:B0-----:R-:W-:Y:S01]  /*0270*/  IMAD R17, R0, UR9, R17 ;  /* 0x0000000900117c24 */ /* 0x001fe2000f8e0211 */
[----:B----4-:R-:W-:Y:S02]  /*0280*/  @P1 R2UR UR10, R2 ;  /* 0x00000000020a12ca */ /* 0x010fe400000e0000 */
[----:B------:R-:W-:Y:S02]  /*0290*/  @P1 R2UR UR11, R3 ;  /* 0x00000000030b12ca */ /* 0x000fe400000e0000 */
[----:B--2---:R-:W-:-:S04]  /*02a0*/  @P1 IADD3 R80, P2, PT, R4, R13, RZ ;  /* 0x0000000d04501210 */ /* 0x004fc80007f5e0ff */
[----:B------:R-:W-:-:S03]  /*02b0*/  @P1 IADD3.X R81, PT, PT, RZ, R5, RZ, P2, !PT ;  /* 0x00000005ff511210 */ /* 0x000fc600017fe4ff */
[----:B-1----:R-:W-:Y:S06]  /*02c0*/  @P3 EXIT ;  /* 0x000000000000394d */ /* 0x002fec0003800000 */
[--C-:B------:R-:W-:Y:S01]  /*02d0*/  SHF.R.U64 R16, R80, 0x2, R81.reuse ;  /* 0x0000000250107819 */ /* 0x100fe20000001251 */
[----:B------:R-:W-:Y:S01]  /*02e0*/  IMAD.HI.U32 R0, R17, -0x326172a9, RZ ;  /* 0xcd9e8d5711007827 */ /* 0x000fe200078e00ff */
[----:B------:R-:W-:Y:S01]  /*02f0*/  SHF.R.U32.HI R15, RZ, 0x2, R81 ;  /* 0x00000002ff0f7819 */ /* 0x000fe20000011651 */
[----:B------:R-:W-:Y:S01]  /*0300*/  UIADD3 UR21, UPT, UPT, UR10, -0x61c88647, URZ ;  /* 0x9e3779b90a157890 */ /* 0x000fe2000fffe0ff */
[----:B-----5:R-:W-:Y:S01]  /*0310*/  @P0 MOV R10, R66 ;  /* 0x00000042000a0202 */ /* 0x020fe20000000f00 */
[C---:B------:R-:W-:Y:S01]  /*0320*/  IMAD.HI.U32 R2, R16.reuse, -0x2daee0ad, RZ ;  /* 0xd2511f5310027827 */ /* 0x040fe200078e00ff */
[----:B------:R-:W-:Y:S01]  /*0330*/  LOP3.LUT R0, R15, UR10, R0, 0x96, !PT ;  /* 0x0000000a0f007c12 */ /* 0x000fe2000f8e9600 */
[----:B------:R-:W-:Y:S01]  /*0340*/  UIADD3 UR4, UPT, UPT, UR11, -0x4498517b, URZ ;  /* 0xbb67ae850b047890 */ /* 0x000fe2000fffe0ff */
[----:B------:R-:W-:Y:S01]  /*0350*/  @P0 MOV R19, R58 ;  /* 0x0000003a00130202 */ /* 0x000fe20000000f00 */
[----:B------:R-:W-:Y:S01]  /*0360*/  IMAD R6, R16, -0x2daee0ad, RZ ;  /* 0xd2511f5310067824 */ /* 0x000fe200078e02ff */
[----:B------:R-:W-:Y:S01]  /*0370*/  LOP3.LUT R2, R2, UR11, RZ, 0x3c, !PT ;  /* 0x0000000b02027c12 */ /* 0x000fe2000f8e3cff */
[----:B------:R-:W-:Y:S01]  /*0380*/  IMAD.HI.U32 R5, R0, -0x2daee0ad, RZ ;  /* 0xd2511f5300057827 */ /* 0x000fe200078e00ff */
[----:B------:R-:W-:Y:S01]  /*0390*/  UIADD3 UR22, UPT, UPT, UR11, 0x76cf5d0a, URZ ;  /* 0x76cf5d0a0b167890 */ /* 0x000fe2000fffe0ff */
[-C--:B------:R-:W-:Y:S01]  /*03a0*/  @P0 MOV R69, R47.reuse ;  /* 0x0000002f00450202 */ /* 0x080fe20000000f00 */
[----:B------:R-:W-:Y:S01]  /*03b0*/  UIADD3 UR23, UPT, UPT, UR10, -0x255992d5, URZ ;  /* 0xdaa66d2b0a177890 */ /* 0x000fe2000fffe0ff */
[----:B------:R-:W-:Y:S01]  /*03c0*/  IMAD R4, R17, -0x326172a9, RZ ;  /* 0xcd9e8d5711047824 */ /* 0x000fe200078e02ff */
[----:B------:R-:W-:Y:S01]  /*03d0*/  LOP3.LUT R5, R6, UR4, R5, 0x96, !PT ;  /* 0x0000000406057c12 */ /* 0x000fe2000f8e9605 */
[C---:B------:R-:W-:Y:S01]  /*03e0*/  IMAD.HI.U32 R3, R2.reuse, -0x326172a9, RZ ;  /* 0xcd9e8d5702037827 */ /* 0x040fe200078e00ff */
[----:B------:R-:W-:Y:S01]  /*03f0*/  UIADD3 UR4, UPT, UPT, UR10, 0x3c6ef372, URZ ;  /* 0x3c6ef3720a047890 */ /* 0x000fe2000fffe0ff */
[-C--:B------:R-:W-:Y:S01]  /*0400*/  @P0 MOV R72, R42.reuse ;  /* 0x0000002a00480202 */ /* 0x080fe20000000f00 */
[----:B------:R-:W-:Y:S01]  /*0410*/  UIADD3 UR24, UPT, UPT, UR11, -0x126145ec, URZ ;  /* 0xed9eba140b187890 */ /* 0x000fe2000fffe0ff */
[----:B------:R-:W-:Y:S01]  /*0420*/  IMAD R7, R2, -0x326172a9, RZ ;  /* 0xcd9e8d5702077824 */ /* 0x000fe200078e02ff */
[----:B------:R-:W-:Y:S01]  /*0430*/  LOP3.LUT R3, R4, UR21, R3, 0x96, !PT ;  /* 0x0000001504037c12 */ /* 0x000fe2000f8e9603 */
[----:B------:R-:W-:Y:S01]  /*0440*/  IMAD R9, R0, -0x2daee0ad, RZ ;  /* 0xd2511f5300097824 */ /* 0x000fe200078e02ff */
[----:B------:R-:W-:Y:S01]  /*0450*/  UIADD3 UR5, UPT, UPT, UR11, -0x56f99767, URZ ;  /* 0xa90668990b057890 */ /* 0x000fe2000fffe0ff */
[----:B------:R-:W-:Y:S01]  /*0460*/  IMAD.HI.U32 R2, R5, -0x326172a9, RZ ;  /* 0xcd9e8d5705027827 */ /* 0x000fe200078e00ff */
[----:B------:R-:W-:Y:S01]  /*0470*/  UIADD3 UR25, UPT, UPT, UR11, 0x646e171e, URZ ;  /* 0x646e171e0b197890 */ /* 0x000fe2000fffe0ff */
[----:B------:R-:W-:Y:S01]  /*0480*/  @!P0 MOV R69, R47 ;  /* 0x0000002f00458202 */ /* 0x000fe20000000f00 */
[----:B------:R-:W-:Y:S01]  /*0490*/  UIADD3 UR26, UPT, UPT, UR11, 0x1fd5c5a3, URZ ;  /* 0x1fd5c5a30b1a7890 */ /* 0x000fe2000fffe0ff */
[----:B------:R-:W-:Y:S01]  /*04a0*/  IMAD.HI.U32 R0, R3, -0x2daee0ad, RZ ;  /* 0xd2511f5303007827 */ /* 0x000fe200078e00ff */
[----:B------:R-:W-:Y:S01]  /*04b0*/  LOP3.LUT R2, R7, UR4, R2, 0x96, !PT ;  /* 0x0000000407027c12 */ /* 0x000fe2000f8e9602 */
[----:B------:R-:W-:Y:S01]  /*04c0*/  UIADD3 UR4, UPT, UPT, UR11, 0x32370b8f, URZ ;  /* 0x32370b8f0b047890 */ /* 0x000fe2000fffe0ff */
[----:B------:R-:W-:Y:S01]  /*04d0*/  @!P0 MOV R72, R42 ;  /* 0x0000002a00488202 */ /* 0x000fe20000000f00 */
[----:B------:R-:W-:Y:S01]  /*04e0*/  IMAD R7, R3, -0x2daee0ad, RZ ;  /* 0xd2511f5303077824 */ /* 0x000fe200078e02ff */
[----:B------:R-:W-:Y:S01]  /*04f0*/  LOP3.LUT R0, R9, UR22, R0, 0x96, !PT ;  /* 0x0000001609007c12 */ /* 0x000fe2000f8e9600 */
[----:B------:R-:W-:Y:S01]  /*0500*/  IMAD.HI.U32 R6, R2, -0x2daee0ad, RZ ;  /* 0xd2511f5302067827 */ /* 0x000fe200078e00ff */
[----:B------:R-:W-:Y:S01]  /*0510*/  UIADD3 UR27, UPT, UPT, UR10, -0xe443238, URZ ;  /* 0xf1bbcdc80a1b7890 */ /* 0x000fe2000fffe0ff */
[----:B------:R-:W-:Y:S01]  /*0520*/  LOP3.LUT R80, R80, 0x3, RZ, 0xc0, !PT ;  /* 0x0000000350507812 */ /* 0x000fe200078ec0ff */
        /* <DEDUP_REMOVED lines=12> */
[----:B------:R-:W-:-:S02]  /*05f0*/  @!P0 CS2R R36, SRZ ;  /* 0x0000000000248805 */ /* 0x000fc4000001ff00 */
[----:B------:R-:W-:Y:S02]  /*0600*/  @!P0 CS2R R34, SRZ ;  /* 0x0000000000228805 */ /* 0x000fe4000001ff00 */
[----:B------:R-:W-:Y:S01]  /*0610*/  @!P0 CS2R R32, SRZ ;  /* 0x0000000000208805 */ /* 0x000fe2000001ff00 */
[----:B------:R-:W-:Y:S01]  /*0620*/  IMAD.HI.U32 R2, R3, -0x2daee0ad, RZ ;  /* 0xd2511f5303027827 */ /* 0x000fe200078e00ff */
[----:B------:R-:W-:Y:S01]  /*0630*/  LOP3.LUT R0, R5, UR4, R0, 0x96, !PT ;  /* 0x0000000405007c12 */ /* 0x000fe2000f8e9600 */
[----:B------:R-:W-:Y:S01]  /*0640*/  UIADD3 UR4, UPT, UPT, UR10, 0x1715609d, URZ ;  /* 0x1715609d0a047890 */ /* 0x000fe2000fffe0ff */
[----:B------:R-:W-:Y:S01]  /*0650*/  @!P0 CS2R R30, SRZ ;  /* 0x00000000001e8805 */ /* 0x000fe2000001ff00 */
[----:B------:R-:W-:Y:S01]  /*0660*/  IMAD R5, R3, -0x2daee0ad, RZ ;  /* 0xd2511f5303057824 */ /* 0x000fe200078e02ff */
[----:B------:R-:W-:Y:S01]  /*0670*/  LOP3.LUT R2, R7, UR24, R2, 0x96, !PT ;  /* 0x0000001807027c12 */ /* 0x000fe2000f8e9602 */
[----:B------:R-:W-:Y:S01]  /*0680*/  IMAD.HI.U32 R4, R0, -0x2daee0ad, RZ ;  /* 0xd2511f5300047827 */ /* 0x000fe200078e00ff */
[----:B------:R-:W-:-:S02]  /*0690*/  @!P0 CS2R R28, SRZ ;  /* 0x00000000001c8805 */ /* 0x000fc4000001ff00 */
[----:B------:R-:W-:Y:S02]  /*06a0*/  @!P0 CS2R R26, SRZ ;  /* 0x00000000001a8805 */ /* 0x000fe4000001ff00 */
[----:B------:R-:W-:Y:S01]  /*06b0*/  @!P0 CS2R R24, SRZ ;  /* 0x0000000000188805 */ /* 0x000fe2000001ff00 */
[----:B------:R-:W-:Y:S01]  /*06c0*/  IMAD R6, R6, -0x326172a9, RZ ;  /* 0xcd9e8d5706067824 */ /* 0x000fe200078e02ff */
[----:B------:R-:W-:Y:S01]  /*06d0*/  LOP3.LUT R4, R5, UR5, R4, 0x96, !PT ;  /* 0x0000000505047c12 */ /* 0x000fe2000f8e9604 */
[C---:B------:R-:W-:Y:S01]  /*06e0*/  IMAD.HI.U32 R3, R2.reuse, -0x326172a9, RZ ;  /* 0xcd9e8d5702037827 */ /* 0x040fe200078e00ff */
[----:B------:R-:W-:Y:S02]  /*06f0*/  UIADD3 UR5, UPT, UPT, UR10, -0x4ab325aa, URZ ;  /* 0xb54cda560a057890 */ /* 0x000fe4000fffe0ff */
[----:B------:R-:W-:Y:S01]  /*0700*/  UPLOP3.LUT UP1, UPT, UPT, UPT, UPT, 0x40, 0x4 ;  /* 0x000000000004789c */ /* 0x000fe20003f2e870 */
[----:B------:R-:W-:Y:S01]  /*0710*/  IMAD R5, R2, -0x326172a9, RZ ;  /* 0xcd9e8d5702057824 */ /* 0x000fe200078e02ff */
[----:B------:R-:W-:Y:S01]  /*0720*/  LOP3.LUT R3, R6, UR4, R3, 0x96, !PT ;  /* 0x0000000406037c12 */ /* 0x000fe2000f8e9603 */
[----:B------:R-:W-:Y:S01]  /*0730*/  IMAD R7, R0, -0x2daee0ad, RZ ;  /* 0xd2511f5300077824 */ /* 0x000fe200078e02ff */
[----:B------:R-:W-:Y:S01]  /*0740*/  UIADD3 UR4, UPT, UPT, UR10, 0x5384540f, URZ ;  /* 0x5384540f0a047890 */ /* 0x000fe2000fffe0ff */
[----:B------:R-:W-:Y:S01]  /*0750*/  IMAD.HI.U32 R2, R4, -0x326172a9, RZ ;  /* 0xcd9e8d5704027827 */ /* 0x000fe200078e00ff */
[----:B------:R-:W0:Y:S03]  /*0760*/  LDCU UR7, c[0x0][0x404] ;  /* 0x00008080ff0777ac */ /* 0x000e260008000800 */
[----:B------:R-:W-:Y:S01]  /*0770*/  IMAD.HI.U32 R0, R3, -0x2daee0ad, RZ ;  /* 0xd2511f5303007827 */ /* 0x000fe200078e00ff */
[----:B------:R-:W-:Y:S01]  /*0780*/  LOP3.LUT R2, R5, UR5, R2, 0x96, !PT ;  /* 0x0000000505027c12 */ /* 0x000fe2000f8e9602 */
[----:B------:R-:W1:Y:S02]  /*0790*/  LDCU UR8, c[0x0][0x408] ;  /* 0x00008100ff0877ac */ /* 0x000e640008000800 */
[----:B------:R-:W-:Y:S01]  /*07a0*/  IMAD R6, R3, -0x2daee0ad, RZ ;  /* 0xd2511f5303067824 */ /* 0x000fe200078e02ff */
[----:B------:R-:W-:Y:S01]  /*07b0*/  LOP3.LUT R0, R7, UR25, R0, 0x96, !PT ;  /* 0x0000001907007c12 */ /* 0x000fe2000f8e9600 */
[----:B------:R-:W-:Y:S01]  /*07c0*/  IMAD.HI.U32 R5, R2, -0x2daee0ad, RZ ;  /* 0xd2511f5302057827 */ /* 0x000fe200078e00ff */
[----:B------:R-:W2:Y:S03]  /*07d0*/  LDCU UR18, c[0x0][0x388] ;  /* 0x00007100ff1277ac */ /* 0x000ea60008000800 */
[----:B------:R-:W-:Y:S01]  /*07e0*/  IMAD R4, R4, -0x326172a9, RZ ;  /* 0xcd9e8d5704047824 */ /* 0x000fe200078e02ff */
[----:B------:R-:W-:Y:S01]  /*07f0*/  LOP3.LUT R5, R6, UR26, R5, 0x96, !PT ;  /* 0x0000001a06057c12 */ /* 0x000fe2000f8e9605 */
[C---:B------:R-:W-:Y:S01]  /*0800*/  IMAD.HI.U32 R3, R0.reuse, -0x326172a9, RZ ;  /* 0xcd9e8d5700037827 */ /* 0x040fe200078e00ff */
[----:B------:R-:W3:Y:S03]  /*0810*/  LDCU.U8 UR19, c[0x0][0x410] ;  /* 0x00008200ff1377ac */ /* 0x000ee60008000000 */
[----:B------:R-:W-:Y:S01]  /*0820*/  IMAD R7, R0, -0x326172a9, RZ ;  /* 0xcd9e8d5700077824 */ /* 0x000fe200078e02ff */
[----:B------:R-:W-:Y:S01]  /*0830*/  LOP3.LUT R3, R4, UR4, R3, 0x96, !PT ;  /* 0x0000000404037c12 */ /* 0x000fe2000f8e9603 */
[----:B------:R-:W-:Y:S01]  /*0840*/  IMAD R9, R2, -0x2daee0ad, RZ ;  /* 0xd2511f5302097824 */ /* 0x000fe200078e02ff */
[----:B------:R-:W4:Y:S01]  /*0850*/  LDCU.64 UR4, c[0x0][0x3e0] ;  /* 0x00007c00ff0477ac */ /* 0x000f220008000a00 */
[----:B------:R-:W-:Y:S01]  /*0860*/  IMAD.HI.U32 R0, R5, -0x326172a9, RZ ;  /* 0xcd9e8d5705007827 */ /* 0x000fe200078e00ff */
[----:B------:R-:W0:Y:S03]  /*0870*/  LDCU UR20, c[0x0][0x400] ;  /* 0x00008000ff1477ac */ /* 0x000e260008000800 */
[----:B------:R-:W-:Y:S01]  /*0880*/  IMAD.HI.U32 R2, R3, -0x2daee0ad, RZ ;  /* 0xd2511f5303027827 */ /* 0x000fe200078e00ff */
[----:B------:R-:W-:-:S02]  /*0890*/  LOP3.LUT R85, R7, UR27, R0, 0x96, !PT ;  /* 0x0000001b07557c12 */ /* 0x000fc4000f8e9600 */
[----:B------:R-:W-:Y:S01]  /*08a0*/  @P0 MOV R7, R61 ;  /* 0x0000003d00070202 */ /* 0x000fe20000000f00 */
[----:B------:R-:W-:Y:S01]  /*08b0*/  IMAD R3, R3, -0x2daee0ad, RZ ;  /* 0xd2511f5303037824 */ /* 0x000fe200078e02ff */
[----:B------:R-:W-:Y:S01]  /*08c0*/  LOP3.LUT R74, R9, UR28, R2, 0x96, !PT ;  /* 0x0000001c094a7c12 */ /* 0x000fe2000f8e9602 */
[----:B------:R-:W-:Y:S01]  /*08d0*/  IMAD.HI.U32 R14, R85, -0x2daee0ad, RZ ;  /* 0xd2511f53550e7827 */ /* 0x000fe200078e00ff */
[----:B------:R-:W-:Y:S01]  /*08e0*/  @P0 MOV R9, R67 ;  /* 0x0000004300090202 */ /* 0x000fe20000000f00 */
[----:B------:R-:W0:Y:S02]  /*08f0*/  LDCU.64 UR16, c[0x0][0x3a0] ;  /* 0x00007400ff1077ac */ /* 0x000e240008000a00 */
[----:B------:R-:W-:Y:S01]  /*0900*/  IMAD R0, R5, -0x326172a9, RZ ;  /* 0xcd9e8d5705007824 */ /* 0x000fe200078e02ff */
[----:B------:R-:W-:Y:S01]  /*0910*/  LOP3.LUT R14, R3, UR30, R14, 0x96, !PT ;  /* 0x0000001e030e7c12 */ /* 0x000fe2000f8e960e */
[----:B------:R-:W-:Y:S01]  /*0920*/  IMAD.HI.U32 R11, R74, -0x326172a9, RZ ;  /* 0xcd9e8d574a0b7827 */ /* 0x000fe200078e00ff */
[----:B----4-:R-:W-:Y:S01]  /*0930*/  UISETP.NE.U32.AND UP0, UPT, UR4, URZ, UPT ;  /* 0x000000ff0400728c */ /* 0x010fe2000bf05070 */
[----:B------:R-:W4:Y:S02]  /*0940*/  LDCU.64 UR14, c[0x0][0x380] ;  /* 0x00007000ff0e77ac */ /* 0x000f240008000a00 */
[----:B------:R-:W-:Y:S01]  /*0950*/  @P0 IMAD.MOV.U32 R13, RZ, RZ, R64 ;  /* 0x000000ffff0d0224 */ /* 0x000fe200078e0040 */
[----:B------:R-:W-:Y:S01]  /*0960*/  LOP3.LUT R11, R0, UR29, R11, 0x96, !PT ;  /* 0x0000001d000b7c12 */ /* 0x000fe2000f8e960b */
[----:B------:R-:W-:Y:S01]  /*0970*/  @P0 IMAD.MOV.U32 R12, RZ, RZ, R65 ;  /* 0x000000ffff0c0224 */ /* 0x000fe200078e0041 */
[----:B------:R-:W-:Y:S01]  /*0980*/  UISETP.NE.AND.EX UP0, UPT, UR5, URZ, UPT, UP0 ;  /* 0x000000ff0500728c */ /* 0x000fe2000bf05300 */
[----:B------:R-:W-:Y:S01]  /*0990*/  @P0 IMAD.MOV.U32 R8, RZ, RZ, R60 ;  /* 0x000000ffff080224 */ /* 0x000fe200078e003c */
[----:B------:R-:W-:Y:S01]  /*09a0*/  @!P0 MOV R8, R60 ;  /* 0x0000003c00088202 */ /* 0x000fe20000000f00 */
        /* <DEDUP_REMOVED lines=8> */
[----:B------:R-:W-:Y:S01]  /*0a30*/  @P0 IMAD.MOV.U32 R2, RZ, RZ, R22 ;  /* 0x000000ffff020224 */ /* 0x000fe200078e0016 */
[----:B------:R-:W-:Y:S01]  /*0a40*/  @P0 MOV R21, R56 ;  /* 0x0000003800150202 */ /* 0x000fe20000000f00 */
[----:B------:R-:W-:Y:S01]  /*0a50*/  @P0 IMAD.MOV.U32 R0, RZ, RZ, R23 ;  /* 0x000000ffff000224 */ /* 0x000fe200078e0017 */
[----:B------:R-:W-:Y:S01]  /*0a60*/  @!P0 MOV R63, R49 ;  /* 0x00000031003f8202 */ /* 0x000fe20000000f00 */
[----:B------:R-:W-:-:S02]  /*0a70*/  @!P0 IMAD.MOV.U32 R13, RZ, RZ, R64 ;  /* 0x000000ffff0d8224 */ /* 0x000fc400078e0040 */
[----:B------:R-:W-:Y:S02]  /*0a80*/  @!P0 IMAD.MOV.U32 R12, RZ, RZ, R65 ;  /* 0x000000ffff0c8224 */ /* 0x000fe400078e0041 */
[----:B------:R-:W-:Y:S01]  /*0a90*/  @!P0 IMAD.MOV.U32 R10, RZ, RZ, R66 ;  /* 0x000000ffff0a8224 */ /* 0x000fe200078e0042 */
[-C--:B------:R-:W-:Y:S01]  /*0aa0*/  @P0 MOV R66, R44.reuse ;  /* 0x0000002c00420202 */ /* 0x080fe20000000f00 */
[----:B------:R-:W-:Y:S01]  /*0ab0*/  @!P0 IMAD.MOV.U32 R9, RZ, RZ, R67 ;  /* 0x000000ffff098224 */ /* 0x000fe200078e0043 */
[----:B------:R-:W-:Y:S01]  /*0ac0*/  @!P0 MOV R66, R44 ;  /* 0x0000002c00428202 */ /* 0x000fe20000000f00 */
[----:B------:R-:W-:Y:S02]  /*0ad0*/  @!P0 IMAD.MOV.U32 R7, RZ, RZ, R61 ;  /* 0x000000ffff078224 */ /* 0x000fe400078e003d */
[----:B------:R-:W-:Y:S02]  /*0ae0*/  @!P0 IMAD.MOV.U32 R4, RZ, RZ, R20 ;  /* 0x000000ffff048224 */ /* 0x000fe400078e0014 */
[----:B------:R-:W-:-:S02]  /*0af0*/  @!P0 IMAD.MOV.U32 R2, RZ, RZ, R22 ;  /* 0x000000ffff028224 */ /* 0x000fc400078e0016 */
[----:B------:R-:W-:Y:S02]  /*0b00*/  @!P0 IMAD.MOV.U32 R0, RZ, RZ, R23 ;  /* 0x000000ffff008224 */ /* 0x000fe400078e0017 */
[----:B------:R-:W-:Y:S01]  /*0b10*/  @P0 IMAD.MOV.U32 R20, RZ, RZ, R57 ;  /* 0x000000ffff140224 */ /* 0x000fe200078e0039 */
[----:B------:R-:W-:Y:S01]  /*0b20*/  @!P0 MOV R20, R57 ;  /* 0x0000003900148202 */ /* 0x000fe20000000f00 */
[----:B------:R-:W-:Y:S01]  /*0b30*/  @P0 IMAD.MOV.U32 R18, RZ, RZ, R59 ;  /* 0x000000ffff120224 */ /* 0x000fe200078e003b */
[----:B------:R-:W-:Y:S01]  /*0b40*/  @!P0 MOV R18, R59 ;  /* 0x0000003b00128202 */ /* 0x000fe20000000f00 */
[----:B------:R-:W-:Y:S01]  /*0b50*/  @P0 IMAD.MOV.U32 R22, RZ, RZ, R52 ;  /* 0x000000ffff160224 */ /* 0x000fe200078e0034 */
[----:B------:R-:W-:Y:S01]  /*0b60*/  @!P0 MOV R22, R52 ;  /* 0x0000003400168202 */ /* 0x000fe20000000f00 */
[----:B------:R-:W-:Y:S02]  /*0b70*/  @P0 IMAD.MOV.U32 R60, RZ, RZ, R53 ;  /* 0x000000ffff3c0224 */ /* 0x000fe400078e0035 */
[----:B------:R-:W-:Y:S01]  /*0b80*/  @P0 IMAD.MOV.U32 R23, RZ, RZ, R54 ;  /* 0x000000ffff170224 */ /* 0x000fe200078e0036 */
[----:B------:R-:W-:Y:S01]  /*0b90*/  @!P0 MOV R23, R54 ;  /* 0x0000003600178202 */ /* 0x000fe20000000f00 */
[----:B------:R-:W-:-:S02]  /*0ba0*/  @P0 IMAD.MOV.U32 R61, RZ, RZ, R55 ;  /* 0x000000ffff3d0224 */ /* 0x000fc400078e0037 */
[----:B------:R-:W-:Y:S02]  /*0bb0*/  @P0 IMAD.MOV.U32 R62, RZ, RZ, R48 ;  /* 0x000000ffff3e0224 */ /* 0x000fe400078e0030 */
[----:B------:R-:W-:Y:S02]  /*0bc0*/  @P0 IMAD.MOV.U32 R64, RZ, RZ, R50 ;  /* 0x000000ffff400224 */ /* 0x000fe400078e0032 */
[----:B------:R-:W-:Y:S02]  /*0bd0*/  @P0 IMAD.MOV.U32 R67, RZ, RZ, R51 ;  /* 0x000000ffff430224 */ /* 0x000fe400078e0033 */
[----:B------:R-:W-:Y:S02]  /*0be0*/  @P0 IMAD.MOV.U32 R65, RZ, RZ, R45 ;  /* 0x000000ffff410224 */ /* 0x000fe400078e002d */
[----:B------:R-:W-:Y:S02]  /*0bf0*/  @P0 IMAD.MOV.U32 R70, RZ, RZ, R46 ;  /* 0x000000ffff460224 */ /* 0x000fe400078e002e */
        /* <DEDUP_REMOVED lines=9> */
[----:B------:R-:W-:Y:S02]  /*0c90*/  @!P0 IMAD.MOV.U32 R67, RZ, RZ, R51 ;  /* 0x000000ffff438224 */ /* 0x000fe400078e0033 */
[----:B------:R-:W-:Y:S02]  /*0ca0*/  @!P0 IMAD.MOV.U32 R65, RZ, RZ, R45 ;  /* 0x000000ffff418224 */ /* 0x000fe400078e002d */
[----:B------:R-:W-:Y:S02]  /*0cb0*/  @!P0 IMAD.MOV.U32 R70, RZ, RZ, R46 ;  /* 0x000000ffff468224 */ /* 0x000fe400078e002e */
[----:B------:R-:W-:-:S02]  /*0cc0*/  @!P0 IMAD.MOV.U32 R68, RZ, RZ, R40 ;  /* 0x000000ffff448224 */ /* 0x000fc400078e0028 */
[----:B------:R-:W-:Y:S02]  /*0cd0*/  @!P0 IMAD.MOV.U32 R71, RZ, RZ, R41 ;  /* 0x000000ffff478224 */ /* 0x000fe400078e0029 */
[----:B------:R-:W-:Y:S02]  /*0ce0*/  @!P0 IMAD.MOV.U32 R73, RZ, RZ, R43 ;  /* 0x000000ffff498224 */ /* 0x000fe400078e002b */
[----:B------:R-:W-:Y:S02]  /*0cf0*/  IMAD.MOV.U32 R75, RZ, RZ, RZ ;  /* 0x000000ffff4b7224 */ /* 0x000fe400078e00ff */
[----:B------:R-:W-:Y:S02]  /*0d00*/  IMAD R85, R85, -0x2daee0ad, RZ ;  /* 0xd2511f5355557824 */ /* 0x000fe400078e02ff */
[----:B01234-:R-:W-:-:S07]  /*0d10*/  IMAD R74, R74, -0x326172a9, RZ ;  /* 0xcd9e8d574a4a7824 */ /* 0x01ffce00078e02ff */
.L_x_4664:
[----:B0-----:R-:W0:Y:S01]  /*0d20*/  @UP0 LDCU.64 UR4, c[0x0][0x3e0] ;  /* 0x00007c00ff0407ac */ /* 0x001e220008000a00 */
[----:B------:R-:W1:Y:S01]  /*0d30*/  S2R R54, SR_TID.X ;  /* 0x0000000000367919 */ /* 0x000e620000002100 */
[----:B------:R-:W-:Y:S01]  /*0d40*/  PLOP3.LUT P0, PT, PT, PT, UP0, 0x80, 0x8 ;  /* 0x000000000008781c */ /* 0x000fe20003f0f008 */
[----:B------:R-:W2:Y:S01]  /*0d50*/  LDC.64 R76, c[0x0][0x390] ;  /* 0x0000e400ff4c7b82 */ /* 0x000ea20000000a00 */
[----:B------:R-:W-:Y:S02]  /*0d60*/  UIMAD UR6, UR9, UR18, URZ ;  /* 0x00000012090672a4 */ /* 0x000fe4000f8e02ff */
[----:B0-----:R-:W-:-:S06]  /*0d70*/  @UP0 UIMAD.WIDE UR4, UR9, 0x2, UR4 ;  /* 0x00000002090408a5 */ /* 0x001fcc000f8e0204 */
[----:B------:R-:W-:Y:S01]  /*0d80*/  MOV R48, UR4 ;  /* 0x0000000400307c02 */ /* 0x000fe20008000f00 */
[----:B------:R-:W-:Y:S01]  /*0d90*/  IMAD.U32 R49, RZ, RZ, UR5 ;  /* 0x00000005ff317e24 */ /* 0x000fe2000f8e00ff */
[----:B------:R-:W-:-:S04]  /*0da0*/  USHF.R.S32.HI UR4, URZ, 0x1f, UR6 ;  /* 0x0000001fff047899 */ /* 0x000fc80008011406 */
[----:B------:R-:W3:Y:S01]  /*0db0*/  @P0 LDG.E.U16 R48, desc[UR12][R48.64] ;  /* 0x0000000c30300981 */ /* 0x000ee2000c1e1500 */
[----:B------:R-:W-:-:S06]  /*0dc0*/  ULEA.HI UR4, UR4, UR6, URZ, 0x3 ;  /* 0x0000000604047291 */ /* 0x000fcc000f8f18ff */
[----:B------:R-:W-:-:S05]  /*0dd0*/  IMAD.U32 R53, RZ, RZ, UR4 ;  /* 0x00000004ff357e24 */ /* 0x000fca000f8e00ff */
[----:B-1----:R-:W-:-:S05]  /*0de0*/  LEA.HI.SX32 R53, R53, R54, 0x1d ;  /* 0x0000003635357211 */ /* 0x002fca00078feaff */
[----:B--2---:R-:W-:-:S06]  /*0df0*/  IMAD.WIDE.U32 R44, R53, 0x10, R76 ;  /* 0x00000010352c7825 */ /* 0x004fcc00078e004c */
[----:B------:R-:W5:Y:S01]  /*0e00*/  LDG.E.128 R44, desc[UR12][R44.64] ;  /* 0x0000000c2c2c7981 */ /* 0x000f62000c1e1d00 */
[----:B------:R-:W-:Y:S01]  /*0e10*/  PLOP3.LUT P0, PT, PT, PT, UP0, 0x80, 0x8 ;  /* 0x000000000008781c */ /* 0x000fe20003f0f008 */
[----:B------:R-:W-:Y:S01]  /*0e20*/  UMOV UR6, 0x3f800000 ;  /* 0x3f80000000067882 */ /* 0x000fe20000000000 */
[----:B------:R-:W-:Y:S01]  /*0e30*/  PLOP3.LUT P1, PT, PT, PT, UP0, 0x80, 0x8 ;  /* 0x000000000008781c */ /* 0x000fe20003f2f008 */
[----:B------:R-:W-:Y:S01]  /*0e40*/  UIADD3 UR31, UPT, UPT, UR10, 0x3c6ef372, URZ ;  /* 0x3c6ef3720a1f7890 */ /* 0x000fe2000fffe0ff */
[----:B------:R-:W-:Y:S01]  /*0e50*/  HFMA2 R87, -RZ, RZ, 0.1171875, 0 ;  /* 0x2f800000ff577431 */ /* 0x000fe200000001ff */
[----:B------:R-:W-:Y:S02]  /*0e60*/  UIADD3 UR32, UPT, UPT, UR10, 0x78dde6e4, URZ ;  /* 0x78dde6e40a207890 */ /* 0x000fe4000fffe0ff */
[----:B------:R-:W-:Y:S02]  /*0e70*/  UIADD3 UR33, UPT, UPT, UR11, -0x56f99767, URZ ;  /* 0xa90668990b217890 */ /* 0x000fe4000fffe0ff */
[----:B------:R-:W-:-:S02]  /*0e80*/  UIADD3 UR34, UPT, UPT, UR10, 0x1715609d, URZ ;  /* 0x1715609d0a227890 */ /* 0x000fc4000fffe0ff */
[----:B------:R-:W-:Y:S02]  /*0e90*/  UIADD3 UR35, UPT, UPT, UR11, 0x32370b8f, URZ ;  /* 0x32370b8f0b237890 */ /* 0x000fe4000fffe0ff */
[----:B------:R-:W-:Y:S02]  /*0ea0*/  UIADD3 UR36, UPT, UPT, UR10, 0x5384540f, URZ ;  /* 0x5384540f0a247890 */ /* 0x000fe4000fffe0ff */
[----:B------:R-:W-:Y:S02]  /*0eb0*/  UIADD3 UR37, UPT, UPT, UR10, -0x4ab325aa, URZ ;  /* 0xb54cda560a257890 */ /* 0x000fe4000fffe0ff */
[----:B------:R-:W-:Y:S01]  /*0ec0*/  UIADD3 UR38, UPT, UPT, UR11, -0x4498517b, URZ ;  /* 0xbb67ae850b267890 */ /* 0x000fe2000fffe0ff */
[----:B---3--:R-:W-:Y:S01]  /*0ed0*/  @P0 HADD2.F32 R48, -RZ, R48.H0_H0 ;  /* 0x20000030ff300230 */ /* 0x008fe20000004100 */
[----:B------:R-:W-:-:S04]  /*0ee0*/  ISETP.NE.U32.AND P0, PT, RZ, UR16, PT ;  /* 0x00000010ff007c0c */ /* 0x000fc8000bf05070 */
[----:B------:R-:W-:Y:S02]  /*0ef0*/  ISETP.NE.AND.EX P0, PT, RZ, UR17, PT, P0 ;  /* 0x00000011ff007c0c */ /* 0x000fe4000bf05300 */
[----:B------:R-:W-:-:S11]  /*0f00*/  @P1 R2UR UR6, R48 ;  /* 0x00000000300612ca */ /* 0x000fd600000e0000 */
[----:B------:R-:W-:Y:S05]  /*0f10*/  @!P0 BRA `(.L_x_4461) ;  /* 0x0000002800188947 */ /* 0x000fea0003800000 */
        /* <DEDUP_REMOVED lines=9> */
[----:B------:R-:W-:-:S05]  /*0fb0*/  VIADDMNMX.U32 R48, R80, 0xfffffffe, R49, PT ;  /* 0xfffffffe50307846 */ /* 0x000fca0003800031 */
[----:B------:R-:W-:-:S04]  /*0fc0*/  IMAD.SHL.U32 R50, R48, 0x4, RZ ;  /* 0x0000000430327824 */ /* 0x000fc800078e00ff */
[----:B------:R-:W0:Y:S02]  /*0fd0*/  LDC R48, c[0x2][R50] ;  /* 0x0080000032307b82 */ /* 0x000e240000000800 */
[----:B0-----:R-:W-:-:S04]  /*0fe0*/  SHF.R.S32.HI R49, RZ, 0x1f, R48 ;  /* 0x0000001fff317819 */ /* 0x001fc80000011430 */
.L_x_27066:
[----:B------:R-:W-:Y:S05]  /*0ff0*/  BRX R48 -0x1000                                        (*"BRANCH_TARGETS .L_x_27067,.L_x_27068,.L_x_27069"*) ;  /* 0xfffffff030007949 */ /* 0x000fea000383ffff */
.L_x_27069:
[----:B------:R-:W-:Y:S01]  /*1000*/  IADD3 R48, PT, PT, R80, 0x1, RZ ;  /* 0x0000000150307810 */ /* 0x000fe20007ffe0ff */
[----:B------:R-:W-:Y:S02]  /*1010*/  IMAD.MOV.U32 R86, RZ, RZ, R85 ;  /* 0x000000ffff567224 */ /* 0x000fe400078e0055 */
[----:B------:R-:W-:Y:S01]  /*1020*/  IMAD.MOV.U32 R49, RZ, RZ, R11 ;  /* 0x000000ffff317224 */ /* 0x000fe200078e000b */
[----:B------:R-:W-:Y:S06]  /*1030*/  BRA `(.L_x_4462) ;  /* 0x0000000000ec7947 */ /* 0x000fec0003800000 */
.L_x_27067:
[----:B------:R-:W-:Y:S01]  /*1040*/  MOV R86, R85 ;  /* 0x0000005500567202 */ /* 0x000fe20000000f00 */
[----:B------:R-:W-:Y:S02]  /*1050*/  IMAD.MOV.U32 R48, RZ, RZ, 0x3 ;  /* 0x00000003ff307424 */ /* 0x000fe400078e00ff */
[----:B------:R-:W-:Y:S01]  /*1060*/  IMAD.MOV.U32 R49, RZ, RZ, R14 ;  /* 0x000000ffff317224 */ /* 0x000fe200078e000e */
[----:B------:R-:W-:Y:S06]  /*1070*/  BRA `(.L_x_4462) ;  /* 0x0000000000dc7947 */ /* 0x000fec0003800000 */
.L_x_27068:
        /* <DEDUP_REMOVED lines=12> */
.L_x_4463:
        /* <DEDUP_REMOVED lines=43> */
.L_x_4462:
[----:B------:R-:W-:Y:S01]  /*13f0*/  I2FP.F32.U32 R50, R49 ;  /* 0x0000003100327245 */ /* 0x000fe20000201000 */
[----:B-----5:R-:W-:Y:S01]  /*1400*/  HADD2.F32 R49, -RZ, R44.H0_H0 ;  /* 0x2000002cff317230 */ /* 0x020fe20000004100 */
[----:B------:R-:W-:Y:S01]  /*1410*/  ISETP.NE.AND P2, PT, R48, 0x1, PT ;  /* 0x000000013000780c */ /* 0x000fe20003f45270 */
[----:B------:R-:W-:Y:S01]  /*1420*/  UMOV UR5, UR8 ;  /* 0x0000000800057c82 */ /* 0x000fe20008000000 */
[----:B------:R-:W-:Y:S01]  /*1430*/  UMOV UR4, UR7 ;  /* 0x0000000700047c82 */ /* 0x000fe20008000000 */
[----:B------:R-:W-:Y:S01]  /*1440*/  FFMA.FTZ R50, R50, R87, 1.1641532182693481445e-10 ;  /* 0x2f00000032327423 */ /* 0x000fe20000010057 */
[----:B------:R-:W-:Y:S01]  /*1450*/  FMUL.FTZ R49, R49, UR6 ;  /* 0x0000000631317c20 */ /* 0x000fe20008410000 */
[----:B------:R-:W-:-:S03]  /*1460*/  HADD2.F32 R52, -RZ, R8.H0_H0 ;  /* 0x20000008ff347230 */ /* 0x000fc60000004100 */
[----:B------:R-:W-:Y:S01]  /*1470*/  FMUL.FTZ R49, R49, UR5 ;  /* 0x0000000531317c20 */ /* 0x000fe20008410000 */
[----:B------:R-:W-:Y:S01]  /*1480*/  FSETP.GTU.FTZ.AND P1, PT, R50, UR4, PT ;  /* 0x0000000432007c0b */ /* 0x000fe2000bf3c000 */
        /* <DEDUP_REMOVED lines=16> */
.L_x_4465:
        /* <DEDUP_REMOVED lines=12> */
.L_x_4466:
        /* <DEDUP_REMOVED lines=43> */
.L_x_4464:
[----:B------:R-:W-:Y:S01]  /*1900*/  I2FP.F32.U32 R48, R49 ;  /* 0x0000003100307245 */ /* 0x000fe20000201000 */
[----:B------:R-:W-:Y:S01]  /*1910*/  HADD2.F32 R44, -RZ, R44.H1_H1 ;  /* 0x3000002cff2c7230 */ /* 0x000fe20000004100 */
[----:B------:R-:W-:Y:S01]  /*1920*/  ISETP.NE.AND P2, PT, R50, 0x1, PT ;  /* 0x000000013200780c */ /* 0x000fe20003f45270 */
[----:B------:R-:W-:Y:S02]  /*1930*/  HADD2.F32 R55, -RZ, R8.H1_H1 ;  /* 0x30000008ff377230 */ /* 0x000fe40000004100 */
[----:B------:R-:W-:Y:S01]  /*1940*/  FFMA.FTZ R48, R48, R87, 1.1641532182693481445e-10 ;  /* 0x2f00000030307423 */ /* 0x000fe20000010057 */
[----:B------:R-:W-:Y:S01]  /*1950*/  FMUL.FTZ R44, R44, UR6 ;  /* 0x000000062c2c7c20 */ /* 0x000fe20008410000 */
[----:B------:R-:W-:Y:S02]  /*1960*/  HADD2.F32 R49, -RZ, R40.H1_H1 ;  /* 0x30000028ff317230 */ /* 0x000fe40000004100 */
[----:B------:R-:W-:Y:S02]  /*1970*/  IMAD.MOV.U32 R57, RZ, RZ, 0x2 ;  /* 0x00000002ff397424 */ /* 0x000fe400078e00ff */
[----:B------:R-:W-:Y:S01]  /*1980*/  FMUL.FTZ R44, R44, UR5 ;  /* 0x000000052c2c7c20 */ /* 0x000fe20008410000 */
[----:B------:R-:W-:-:S04]  /*1990*/  FSETP.GTU.FTZ.AND P1, PT, R48, UR4, PT ;  /* 0x0000000430007c0b */ /* 0x000fc8000bf3c000 */
        /* <DEDUP_REMOVED lines=14> */
.L_x_4468:
        /* <DEDUP_REMOVED lines=12> */
.L_x_4469:
        /* <DEDUP_REMOVED lines=43> */
.L_x_4467:
[----:B------:R-:W-:Y:S01]  /*1df0*/  I2FP.F32.U32 R44, R44 ;  /* 0x0000002c002c7245 */ /* 0x000fe20000201000 */
[----:B------:R-:W-:Y:S01]  /*1e00*/  HADD2.F32 R48, -RZ, R45.H0_H0 ;  /* 0x2000002dff307230 */ /* 0x000fe20000004100 */
[----:B------:R-:W-:Y:S01]  /*1e10*/  ISETP.NE.AND P2, PT, R57, 0x1, PT ;  /* 0x000000013900780c */ /* 0x000fe20003f45270 */
[----:B------:R-:W-:Y:S02]  /*1e20*/  HADD2.F32 R49, -RZ, R7.H0_H0 ;  /* 0x20000007ff317230 */ /* 0x000fe40000004100 */
[----:B------:R-:W-:Y:S01]  /*1e30*/  FFMA.FTZ R44, R44, R87, 1.1641532182693481445e-10 ;  /* 0x2f0000002c2c7423 */ /* 0x000fe20000010057 */
[----:B------:R-:W-:Y:S01]  /*1e40*/  FMUL.FTZ R48, R48, UR6 ;  /* 0x0000000630307c20 */ /* 0x000fe20008410000 */
[----:B------:R-:W-:-:S03]  /*1e50*/  HADD2.F32 R51, -RZ, R41.H0_H0 ;  /* 0x20000029ff337230 */ /* 0x000fc60000004100 */
[----:B------:R-:W-:Y:S01]  /*1e60*/  FMUL.FTZ R48, R48, UR5 ;  /* 0x0000000530307c20 */ /* 0x000fe20008410000 */
[----:B------:R-:W-:Y:S01]  /*1e70*/  FSETP.GTU.FTZ.AND P1, PT, R44, UR4, PT ;  /* 0x000000042c007c0b */ /* 0x000fe2000bf3c000 */
[----:B------:R-:W-:-:S03]  /*1e80*/  IMAD.MOV.U32 R44, RZ, RZ, R74 ;  /* 0x000000ffff2c7224 */ /* 0x000fc600078e004a */
        /* <DEDUP_REMOVED lines=13> */
.L_x_4471:
        /* <DEDUP_REMOVED lines=12> */
.L_x_4472:
        /* <DEDUP_REMOVED lines=43> */
.L_x_4470:
        /* <DEDUP_REMOVED lines=8> */
[----:B------:R-:W-:Y:S01]  /*2350*/  FSETP.GTU.FTZ.AND P2, PT, R44, UR4, PT ;  /* 0x000000042c007c0b */ /* 0x000fe2000bf5c000 */
        /* <DEDUP_REMOVED lines=14> */
.L_x_4474:
        /* <DEDUP_REMOVED lines=12> */
.L_x_4475:
        /* <DEDUP_REMOVED lines=43> */
.L_x_4473:
        /* <DEDUP_REMOVED lines=23> */
.L_x_4477:
        /* <DEDUP_REMOVED lines=12> */
.L_x_4478:
        /* <DEDUP_REMOVED lines=43> */
.L_x_4476:
[----:B------:R-:W-:Y:S01]  /*2c90*/  I2FP.F32.U32 R44, R45 ;  /* 0x0000002d002c7245 */ /* 0x000fe20000201000 */
[----:B------:R-:W-:Y:S01]  /*2ca0*/  HADD2.F32 R46, -RZ, R46.H1_H1 ;  /* 0x3000002eff2e7230 */ /* 0x000fe20000004100 */
[----:B------:R-:W-:Y:S01]  /*2cb0*/  ISETP.NE.AND P5, PT, R48, 0x1, PT ;  /* 0x000000013000780c */ /* 0x000fe20003fa5270 */
[----:B------:R-:W-:Y:S02]  /*2cc0*/  HADD2.F32 R45, -RZ, R6.H1_H1 ;  /* 0x30000006ff2d7230 */ /* 0x000fe40000004100 */
[----:B------:R-:W-:Y:S01]  /*2cd0*/  FFMA.FTZ R44, R44, R87, 1.1641532182693481445e-10 ;  /* 0x2f0000002c2c7423 */ /* 0x000fe20000010057 */
[----:B------:R-:W-:Y:S01]  /*2ce0*/  FMUL.FTZ R46, R46, UR6 ;  /* 0x000000062e2e7c20 */ /* 0x000fe20008410000 */
[----:B------:R-:W-:-:S03]  /*2cf0*/  HADD2.F32 R49, -RZ, R42.H1_H1 ;  /* 0x3000002aff317230 */ /* 0x000fc60000004100 */
[----:B------:R-:W-:Y:S01]  /*2d00*/  FMUL.FTZ R46, R46, UR5 ;  /* 0x000000052e2e7c20 */ /* 0x000fe20008410000 */
[----:B------:R-:W-:-:S04]  /*2d10*/  FSETP.GTU.FTZ.AND P4, PT, R44, UR4, PT ;  /* 0x000000042c007c0b */ /* 0x000fc8000bf9c000 */
[----:B------:R-:W-:Y:S02]  /*2d20*/  FSEL R46, R46, RZ, !P4 ;  /* 0x000000ff2e2e7208 */ /* 0x000fe40006000000 */
[----:B------:R-:W-:-:S03]  /*2d30*/  PLOP3.LUT P4, PT, P4, PT, PT, 0x8, 0x80 ;  /* 0x000000000080781c */ /* 0x000fc6000278e170 */
[----:B------:R-:W-:Y:S01]  /*2d40*/  FFMA.FTZ R46, R46, R45, R49 ;  /* 0x0000002d2e2e7223 */ /* 0x000fe20000010031 */
[----:B------:R-:W-:Y:S02]  /*2d50*/  HFMA2 R49, -RZ, RZ, 0, 1.1920928955078125e-07 ;  /* 0x00000002ff317431 */ /* 0x000fe400000001ff */
[----:B------:R-:W-:Y:S02]  /*2d60*/  IMAD.MOV.U32 R45, RZ, RZ, R74 ;  /* 0x000000ffff2d7224 */ /* 0x000fe400078e004a */
        /* <DEDUP_REMOVED lines=10> */
.L_x_4480:
        /* <DEDUP_REMOVED lines=12> */
.L_x_4481:
        /* <DEDUP_REMOVED lines=43> */
.L_x_4479:
[----:B------:R-:W-:Y:S01]  /*3180*/  I2FP.F32.U32 R44, R45 ;  /* 0x0000002d002c7245 */ /* 0x000fe20000201000 */
[----:B------:R-:W-:Y:S01]  /*3190*/  HADD2.F32 R45, -RZ, R47.H0_H0 ;  /* 0x2000002fff2d7230 */ /* 0x000fe20000004100 */
[----:B------:R-:W-:Y:S01]  /*31a0*/  ISETP.NE.AND P6, PT, R49, 0x1, PT ;  /* 0x000000013100780c */ /* 0x000fe20003fc5270 */
[----:B------:R-:W-:Y:S01]  /*31b0*/  HADD2.F32 R48, -RZ, R5.H0_H0 ;  /* 0x20000005ff307230 */ /* 0x000fe20000004100 */
[----:B------:R-:W-:Y:S01]  /*31c0*/  MOV R94, 0x2 ;  /* 0x00000002005e7802 */ /* 0x000fe20000000f00 */
[----:B------:R-:W-:Y:S01]  /*31d0*/  FFMA.FTZ R44, R44, R87, 1.1641532182693481445e-10 ;  /* 0x2f0000002c2c7423 */ /* 0x000fe20000010057 */
[----:B------:R-:W-:Y:S01]  /*31e0*/  FMUL.FTZ R45, R45, UR6 ;  /* 0x000000062d2d7c20 */ /* 0x000fe20008410000 */
[----:B------:R-:W-:-:S03]  /*31f0*/  HADD2.F32 R50, -RZ, R43.H0_H0 ;  /* 0x2000002bff327230 */ /* 0x000fc60000004100 */
[----:B------:R-:W-:Y:S01]  /*3200*/  FMUL.FTZ R45, R45, UR5 ;  /* 0x000000052d2d7c20 */ /* 0x000fe20008410000 */
[----:B------:R-:W-:-:S04]  /*3210*/  FSETP.GTU.FTZ.AND P5, PT, R44, UR4, PT ;  /* 0x000000042c007c0b */ /* 0x000fc8000bfbc000 */
        /* <DEDUP_REMOVED lines=13> */
.L_x_4483:
        /* <DEDUP_REMOVED lines=14> */
.L_x_4484:
        /* <DEDUP_REMOVED lines=43> */
.L_x_4482:
[----:B------:R-:W-:Y:S01]  /*3680*/  I2FP.F32.U32 R44, R45 ;  /* 0x0000002d002c7245 */ /* 0x000fe20000201000 */
[----:B------:R-:W-:Y:S01]  /*3690*/  HADD2.F32 R47, -RZ, R47.H1_H1 ;  /* 0x3000002fff2f7230 */ /* 0x000fe20000004100 */
[----:B------:R-:W-:Y:S01]  /*36a0*/  F2FP.F16.F32.PACK_AB R46, R46, R57 ;  /* 0x000000392e2e723e */ /* 0x000fe200000000ff */
[----:B------:R-:W-:Y:S01]  /*36b0*/  HADD2.F32 R84, -RZ, R5.H1_H1 ;  /* 0x30000005ff547230 */ /* 0x000fe20000004100 */
        /* <DEDUP_REMOVED lines=9> */
[----:B------:R-:W-:-:S05]  /*3750*/  FFMA.FTZ R84, R47, R84, R48 ;  /* 0x000000542f547223 */ /* 0x000fca0000010030 */
[----:B------:R-:W-:Y:S01]  /*3760*/  F2FP.F16.F32.PACK_AB R47, R84, R59 ;  /* 0x0000003b542f723e */ /* 0x000fe200000000ff */
[----:B------:R-:W-:Y:S06]  /*3770*/  BRA `(.L_x_4485) ;  /* 0x0000002400d87947 */ /* 0x000fec0003800000 */
.L_x_4461:
        /* <DEDUP_REMOVED lines=15> */
.L_x_4487:
        /* <DEDUP_REMOVED lines=12> */
.L_x_4488:
        /* <DEDUP_REMOVED lines=41> */
[----:B------:R-:W-:Y:S01]  /*3bc0*/  IMAD.MOV.U32 R48, RZ, RZ, R85 ;  /* 0x000000ffff307224 */ /* 0x000fe200078e0055 */
[----:B------:R-:W-:-:S07]  /*3bd0*/  MOV R86, R56 ;  /* 0x0000003800567202 */ /* 0x000fce0000000f00 */
.L_x_4486:
        /* <DEDUP_REMOVED lines=9> */
[----:B------:R-:W-:Y:S02]  /*3c70*/  FSETP.GTU.FTZ.AND P1, PT, R48, UR4, PT ;  /* 0x0000000430007c0b */ /* 0x000fe4000bf3c000 */
[----:B------:R-:W-:Y:S02]  /*3c80*/  MOV R48, R74 ;  /* 0x0000004a00307202 */ /* 0x000fe40000000f00 */
        /* <DEDUP_REMOVED lines=14> */
.L_x_4490:
        /* <DEDUP_REMOVED lines=12> */
.L_x_4491:
        /* <DEDUP_REMOVED lines=43> */
.L_x_4489:
[----:B------:R-:W-:Y:S01]  /*40e0*/  I2FP.F32.U32 R48, R48 ;  /* 0x0000003000307245 */ /* 0x000fe20000201000 */
[----:B------:R-:W-:Y:S01]  /*40f0*/  HADD2.F32 R44, -RZ, R44.H1_H1 ;  /* 0x3000002cff2c7230 */ /* 0x000fe20000004100 */
[----:B------:R-:W-:Y:S01]  /*4100*/  ISETP.NE.AND P2, PT, R49, 0x1, PT ;  /* 0x000000013100780c */ /* 0x000fe20003f45270 */
[----:B------:R-:W-:Y:S02]  /*4110*/  HFMA2 R50, -RZ, RZ, 0, 1.1920928955078125e-07 ;  /* 0x00000002ff327431 */ /* 0x000fe400000001ff */
[----:B------:R-:W-:Y:S01]  /*4120*/  FFMA.FTZ R48, R48, R87, 1.1641532182693481445e-10 ;  /* 0x2f00000030307423 */ /* 0x000fe20000010057 */
[----:B------:R-:W-:-:S04]  /*4130*/  FMUL.FTZ R44, R44, UR6 ;  /* 0x000000062c2c7c20 */ /* 0x000fc80008410000 */
[----:B------:R-:W-:Y:S01]  /*4140*/  FMUL.FTZ R44, R44, UR5 ;  /* 0x000000052c2c7c20 */ /* 0x000fe20008410000 */
[----:B------:R-:W-:Y:S01]  /*4150*/  FSETP.GTU.FTZ.AND P1, PT, R48, UR4, PT ;  /* 0x0000000430007c0b */ /* 0x000fe2000bf3c000 */
[----:B------:R-:W-:-:S03]  /*4160*/  HADD2.F32 R48, -RZ, R8.H1_H1 ;  /* 0x30000008ff307230 */ /* 0x000fc60000004100 */
        /* <DEDUP_REMOVED lines=14> */
.L_x_4493:
        /* <DEDUP_REMOVED lines=12> */
.L_x_4494:
        /* <DEDUP_REMOVED lines=43> */
.L_x_4492:
        /* <DEDUP_REMOVED lines=22> */
.L_x_4496:
        /* <DEDUP_REMOVED lines=12> */
.L_x_4497:
        /* <DEDUP_REMOVED lines=43> */
.L_x_4495:
[----:B------:R-:W-:Y:S01]  /*4a90*/  I2FP.F32.U32 R44, R44 ;  /* 0x0000002c002c7245 */ /* 0x000fe20000201000 */
[----:B------:R-:W-:Y:S01]  /*4aa0*/  HADD2.F32 R45, -RZ, R45.H1_H1 ;  /* 0x3000002dff2d7230 */ /* 0x000fe20000004100 */
[----:B------:R-:W-:Y:S01]  /*4ab0*/  ISETP.NE.AND P3, PT, R48, 0x1, PT ;  /* 0x000000013000780c */ /* 0x000fe20003f65270 */
[----:B------:R-:W-:Y:S02]  /*4ac0*/  HADD2.F32 R49, -RZ, R7.H1_H1 ;  /* 0x30000007ff317230 */ /* 0x000fe40000004100 */
[----:B------:R-:W-:Y:S01]  /*4ad0*/  FFMA.FTZ R44, R44, R87, 1.1641532182693481445e-10 ;  /* 0x2f0000002c2c7423 */ /* 0x000fe20000010057 */
[----:B------:R-:W-:-:S04]  /*4ae0*/  FMUL.FTZ R45, R45, UR6 ;  /* 0x000000062d2d7c20 */ /* 0x000fc80008410000 */
[----:B------:R-:W-:Y:S01]  /*4af0*/  FMUL.FTZ R45, R45, UR5 ;  /* 0x000000052d2d7c20 */ /* 0x000fe20008410000 */
[----:B------:R-:W-:-:S04]  /*4b00*/  FSETP.GTU.FTZ.AND P2, PT, R44, UR4, PT ;  /* 0x000000042c007c0b */ /* 0x000fc8000bf5c000 */
        /* <DEDUP_REMOVED lines=14> */
.L_x_4499:
        /* <DEDUP_REMOVED lines=12> */
.L_x_4500:
        /* <DEDUP_REMOVED lines=43> */
.L_x_4498:
        /* <DEDUP_REMOVED lines=22> */
.L_x_4502:
        /* <DEDUP_REMOVED lines=12> */
.L_x_4503:
        /* <DEDUP_REMOVED lines=43> */
.L_x_4501:
        /* <DEDUP_REMOVED lines=11> */
[----:B------:R-:W-:Y:S01]  /*54e0*/  FMUL.FTZ R46, R46, R45 ;  /* 0x0000002d2e2e7220 */ /* 0x000fe20000410000 */
        /* <DEDUP_REMOVED lines=11> */
.L_x_4505:
        /* <DEDUP_REMOVED lines=12> */
.L_x_4506:
        /* <DEDUP_REMOVED lines=43> */
.L_x_4504:
[----:B------:R-:W-:Y:S01]  /*5910*/  I2FP.F32.U32 R44, R45 ;  /* 0x0000002d002c7245 */ /* 0x000fe20000201000 */
[----:B------:R-:W-:Y:S01]  /*5920*/  HADD2.F32 R45, -RZ, R47.H0_H0 ;  /* 0x2000002fff2d7230 */ /* 0x000fe20000004100 */
[----:B------:R-:W-:Y:S01]  /*5930*/  ISETP.NE.AND P6, PT, R49, 0x1, PT ;  /* 0x000000013100780c */ /* 0x000fe20003fc5270 */
[----:B------:R-:W-:Y:S01]  /*5940*/  HADD2.F32 R48, -RZ, R5.H0_H0 ;  /* 0x20000005ff307230 */ /* 0x000fe20000004100 */
[----:B------:R-:W-:Y:S01]  /*5950*/  MOV R94, 0x2 ;  /* 0x00000002005e7802 */ /* 0x000fe20000000f00 */
        /* <DEDUP_REMOVED lines=17> */
.L_x_4508:
        /* <DEDUP_REMOVED lines=14> */
.L_x_4509:
        /* <DEDUP_REMOVED lines=43> */
.L_x_4507:
[----:B------:R-:W-:Y:S01]  /*5e00*/  I2FP.F32.U32 R44, R45 ;  /* 0x0000002d002c7245 */ /* 0x000fe20000201000 */
[----:B------:R-:W-:Y:S01]  /*5e10*/  HADD2.F32 R47, -RZ, R47.H1_H1 ;  /* 0x3000002fff2f7230 */ /* 0x000fe20000004100 */
[----:B------:R-:W-:Y:S01]  /*5e20*/  F2FP.F16.F32.PACK_AB R46, R46, R57 ;  /* 0x000000392e2e723e */ /* 0x000fe200000000ff */
[----:B------:R-:W-:Y:S02]  /*5e30*/  HADD2.F32 R45, -RZ, R5.H1_H1 ;  /* 0x30000005ff2d7230 */ /* 0x000fe40000004100 */
[----:B------:R-:W-:Y:S01]  /*5e40*/  FFMA.FTZ R44, R44, R87, 1.1641532182693481445e-10 ;  /* 0x2f0000002c2c7423 */ /* 0x000fe20000010057 */
[----:B------:R-:W-:-:S04]  /*5e50*/  FMUL.FTZ R47, R47, UR6 ;  /* 0x000000062f2f7c20 */ /* 0x000fc80008410000 */
[----:B------:R-:W-:Y:S01]  /*5e60*/  FMUL.FTZ R47, R47, UR5 ;  /* 0x000000052f2f7c20 */ /* 0x000fe20008410000 */
[----:B------:R-:W-:Y:S02]  /*5e70*/  FSETP.GTU.FTZ.AND P6, PT, R44, UR4, PT ;  /* 0x000000042c007c0b */ /* 0x000fe4000bfdc000 */
[----:B------:R-:W-:Y:S02]  /*5e80*/  F2FP.F16.F32.PACK_AB R44, R55, R52 ;  /* 0x00000034372c723e */ /* 0x000fe400000000ff */
[----:B------:R-:W-:Y:S02]  /*5e90*/  FSEL R84, R47, RZ, !P6 ;  /* 0x000000ff2f547208 */ /* 0x000fe40007000000 */
[----:B------:R-:W-:-:S03]  /*5ea0*/  PLOP3.LUT P6, PT, P6, PT, PT, 0x8, 0x80 ;  /* 0x000000000080781c */ /* 0x000fc600037ce170 */
[----:B------:R-:W-:Y:S01]  /*5eb0*/  FMUL.FTZ R84, R84, R45 ;  /* 0x0000002d54547220 */ /* 0x000fe20000410000 */
[----:B------:R-:W-:-:S04]  /*5ec0*/  F2FP.F16.F32.PACK_AB R45, R58, R56 ;  /* 0x000000383a2d723e */ /* 0x000fc800000000ff */
[----:B------:R-:W-:-:S07]  /*5ed0*/  F2FP.F16.F32.PACK_AB R47, R84, R59 ;  /* 0x0000003b542f723e */ /* 0x000fce00000000ff */
.L_x_4485:
[----:B------:R-:W-:Y:S01]  /*5ee0*/  SEL R88, RZ, 0x10000, !P5 ;  /* 0x00010000ff587807 */ /* 0x000fe20006800000 */
[----:B------:R-:W0:Y:S01]  /*5ef0*/  LDC.64 R48, c[0x0][0x3a8] ;  /* 0x0000ea00ff307b82 */ /* 0x000e220000000a00 */
[----:B------:R-:W-:Y:S02]  /*5f00*/  ISETP.NE.AND P5, PT, R82, RZ, PT ;  /* 0x000000ff5200720c */ /* 0x000fe40003fa5270 */
[----:B------:R-:W-:Y:S02]  /*5f10*/  SEL R85, RZ, 0x1000000, !P6 ;  /* 0x01000000ff557807 */ /* 0x000fe40007000000 */
[----:B------:R-:W-:Y:S02]  /*5f20*/  ISETP.NE.AND P6, PT, R79, RZ, PT ;  /* 0x000000ff4f00720c */ /* 0x000fe40003fc5270 */
[----:B------:R-:W-:Y:S01]  /*5f30*/  SEL R89, RZ, 0x100, !P4 ;  /* 0x00000100ff597807 */ /* 0x000fe20006000000 */
[----:B------:R-:W1:Y:S01]  /*5f40*/  LDC.64 R50, c[0x0][0x3b0] ;  /* 0x0000ec00ff327b82 */ /* 0x000e620000000a00 */
[----:B------:R-:W-:-:S02]  /*5f50*/  SEL R81, RZ, 0x1000000, !P2 ;  /* 0x01000000ff517807 */ /* 0x000fc40005000000 */
[----:B------:R-:W-:Y:S02]  /*5f60*/  SEL R79, RZ, 0x10000, !P1 ;  /* 0x00010000ff4f7807 */ /* 0x000fe40004800000 */
[----:B------:R-:W-:Y:S02]  /*5f70*/  SEL R80, RZ, 0x100, !P5 ;  /* 0x00000100ff507807 */ /* 0x000fe40006800000 */
[----:B------:R-:W-:Y:S01]  /*5f80*/  LOP3.LUT R89, R89, R85, R88, 0xfe, !PT ;  /* 0x0000005559597212 */ /* 0x000fe200078efe58 */
[----:B------:R-:W2:Y:S01]  /*5f90*/  @P0 LDC.64 R82, c[0x0][0x3a0] ;  /* 0x0000e800ff520b82 */ /* 0x000ea20000000a00 */
[----:B------:R-:W-:Y:S02]  /*5fa0*/  SEL R88, RZ, 0x1, !P3 ;  /* 0x00000001ff587807 */ /* 0x000fe40005800000 */
[----:B------:R-:W-:Y:S01]  /*5fb0*/  LOP3.LUT R80, R80, R81, R79, 0xfe, !PT ;  /* 0x0000005150507212 */ /* 0x000fe200078efe4f */
[----:B------:R-:W-:Y:S01]  /*5fc0*/  VIADD R79, R53, 0x80 ;  /* 0x00000080354f7836 */ /* 0x000fe20000000000 */
[----:B------:R-:W-:-:S02]  /*5fd0*/  SEL R85, RZ, 0x1, !P6 ;  /* 0x00000001ff557807 */ /* 0x000fc40007000000 */
[----:B------:R-:W-:Y:S01]  /*5fe0*/  LOP3.LUT R81, R89, R88, RZ, 0xfc, !PT ;  /* 0x0000005859517212 */ /* 0x000fe200078efcff */
[----:B0-----:R-:W-:Y:S01]  /*5ff0*/  IMAD.WIDE.U32 R92, R53, 0x10, R48 ;  /* 0x00000010355c7825 */ /* 0x001fe200078e0030 */
[----:B------:R-:W-:-:S03]  /*6000*/  LOP3.LUT R80, R80, R85, RZ, 0xfc, !PT ;  /* 0x0000005550507212 */ /* 0x000fc600078efcff */
[----:B------:R-:W-:Y:S01]  /*6010*/  IMAD.WIDE.U32 R88, R79, 0x10, R76 ;  /* 0x000000104f587825 */ /* 0x000fe200078e004c */
[----:B------:R0:W-:Y:S03]  /*6020*/  STG.E.128 desc[UR12][R92.64], R44 ;  /* 0x0000002c5c007986 */ /* 0x0001e6000c101d0c */
[----:B-1----:R-:W-:-:S05]  /*6030*/  IMAD.WIDE.U32 R90, R53, 0x8, R50 ;  /* 0x00000008355a7825 */ /* 0x002fca00078e0032 */
[----:B------:R1:W-:Y:S01]  /*6040*/  STG.E.64 desc[UR12][R90.64], R80 ;  /* 0x000000505a007986 */ /* 0x0003e2000c101b0c */
[----:B--2---:R-:W-:-:S05]  /*6050*/  @P0 IMAD.WIDE.U32 R82, R79, 0x10, R82 ;  /* 0x000000104f520825 */ /* 0x004fca00078e0052 */
[----:B------:R1:W5:Y:S04]  /*6060*/  @P0 LDG.E.128 R40, desc[UR12][R82.64] ;  /* 0x0000000c52280981 */ /* 0x000368000c1e1d00 */
[----:B0-----:R1:W5:Y:S01]  /*6070*/  LDG.E.128 R44, desc[UR12][R88.64] ;  /* 0x0000000c582c7981 */ /* 0x001362000c1e1d00 */
[----:B------:R-:W-:Y:S05]  /*6080*/  @!P0 BRA `(.L_x_4510) ;  /* 0x0000002400f48947 */ /* 0x000fea0003800000 */
[----:B------:R-:W-:Y:S01]  /*6090*/  ISETP.NE.AND P1, PT, R94, 0x1, PT ;  /* 0x000000015e00780c */ /* 0x000fe20003f25270 */
[----:B-1----:R-:W-:Y:S01]  /*60a0*/  IMAD.MOV.U32 R80, RZ, RZ, R74 ;  /* 0x000000ffff507224 */ /* 0x002fe200078e004a */
        /* <DEDUP_REMOVED lines=13> */
.L_x_4512:
        /* <DEDUP_REMOVED lines=12> */
.L_x_4513:
        /* <DEDUP_REMOVED lines=43> */
.L_x_4511:
[----:B------:R-:W-:Y:S01]  /*64f0*/  I2FP.F32.U32 R80, R80 ;  /* 0x0000005000507245 */ /* 0x000fe20000201000 */
[----:B-----5:R-:W-:Y:S01]  /*6500*/  HADD2.F32 R81, -RZ, R44.H0_H0 ;  /* 0x2000002cff517230 */ /* 0x020fe20000004100 */
[----:B------:R-:W-:Y:S01]  /*6510*/  ISETP.NE.AND P2, PT, R82, 0x1, PT ;  /* 0x000000015200780c */ /* 0x000fe20003f45270 */
[----:B------:R-:W-:Y:S02]  /*6520*/  HADD2.F32 R86, -RZ, R21.H0_H0 ;  /* 0x20000015ff567230 */ /* 0x000fe40000004100 */
        /* <DEDUP_REMOVED lines=20> */
.L_x_4515:
        /* <DEDUP_REMOVED lines=12> */
.L_x_4516:
        /* <DEDUP_REMOVED lines=43> */
.L_x_4514:
        /* <DEDUP_REMOVED lines=24> */
.L_x_4518:
        /* <DEDUP_REMOVED lines=12> */
.L_x_4519:
        /* <DEDUP_REMOVED lines=43> */
.L_x_4517:
        /* <DEDUP_REMOVED lines=23> */
.L_x_4521:
        /* <DEDUP_REMOVED lines=12> */
.L_x_4522:
        /* <DEDUP_REMOVED lines=43> */
.L_x_4520:
        /* <DEDUP_REMOVED lines=8> */
[----:B------:R-:W-:-:S03]  /*7430*/  HADD2.F32 R44, -RZ, R20.H1_H1 ;  /* 0x30000014ff2c7230 */ /* 0x000fc60000004100 */
        /* <DEDUP_REMOVED lines=14> */
.L_x_4524:
        /* <DEDUP_REMOVED lines=12> */
.L_x_4525:
        /* <DEDUP_REMOVED lines=43> */
.L_x_4523:
        /* <DEDUP_REMOVED lines=23> */
.L_x_4527:
        /* <DEDUP_REMOVED lines=12> */
.L_x_4528:
        /* <DEDUP_REMOVED lines=43> */
.L_x_4526:
        /* <DEDUP_REMOVED lines=12> */
[----:B------:R-:W-:Y:S01]  /*7e30*/  IMAD.MOV.U32 R81, RZ, RZ, 0x2 ;  /* 0x00000002ff517424 */ /* 0x000fe200078e00ff */
[----:B------:R-:W-:Y:S02]  /*7e40*/  MOV R45, R74 ;  /* 0x0000004a002d7202 */ /* 0x000fe40000000f00 */
        /* <DEDUP_REMOVED lines=10> */
.L_x_4530:
        /* <DEDUP_REMOVED lines=12> */
.L_x_4531:
        /* <DEDUP_REMOVED lines=43> */
.L_x_4529:
[----:B------:R-:W-:Y:S01]  /*8260*/  I2FP.F32.U32 R44, R45 ;  /* 0x0000002d002c7245 */ /* 0x000fe20000201000 */
[----:B------:R-:W-:Y:S01]  /*8270*/  HADD2.F32 R45, -RZ, R47.H0_H0 ;  /* 0x2000002fff2d7230 */ /* 0x000fe20000004100 */
[----:B------:R-:W-:Y:S01]  /*8280*/  ISETP.NE.AND P6, PT, R81, 0x1, PT ;  /* 0x000000015100780c */ /* 0x000fe20003fc5270 */
[----:B------:R-:W-:Y:S02]  /*8290*/  HADD2.F32 R92, -RZ, R18.H0_H0 ;  /* 0x20000012ff5c7230 */ /* 0x000fe40000004100 */
[----:B------:R-:W-:Y:S01]  /*82a0*/  FFMA.FTZ R44, R44, R87, 1.1641532182693481445e-10 ;  /* 0x2f0000002c2c7423 */ /* 0x000fe20000010057 */
[----:B------:R-:W-:Y:S01]  /*82b0*/  FMUL.FTZ R45, R45, UR6 ;  /* 0x000000062d2d7c20 */ /* 0x000fe20008410000 */
[----:B------:R-:W-:Y:S02]  /*82c0*/  HADD2.F32 R80, -RZ, R43.H0_H0 ;  /* 0x2000002bff507230 */ /* 0x000fe40000004100 */
[----:B------:R-:W-:Y:S02]  /*82d0*/  IMAD.MOV.U32 R102, RZ, RZ, 0x2 ;  /* 0x00000002ff667424 */ /* 0x000fe400078e00ff */
[----:B------:R-:W-:Y:S01]  /*82e0*/  FMUL.FTZ R45, R45, UR5 ;  /* 0x000000052d2d7c20 */ /* 0x000fe20008410000 */
[----:B------:R-:W-:-:S04]  /*82f0*/  FSETP.GTU.FTZ.AND P5, PT, R44, UR4, PT ;  /* 0x000000042c007c0b */ /* 0x000fc8000bfbc000 */
        /* <DEDUP_REMOVED lines=13> */
.L_x_4533:
        /* <DEDUP_REMOVED lines=14> */
.L_x_4534:
        /* <DEDUP_REMOVED lines=43> */
.L_x_4532:
        /* <DEDUP_REMOVED lines=16> */
.L_x_4510:
[----:B------:R-:W-:Y:S01]  /*8860*/  ISETP.NE.AND P1, PT, R94, 0x1, PT ;  /* 0x000000015e00780c */ /* 0x000fe20003f25270 */
[----:B-1----:R-:W-:Y:S02]  /*8870*/  HFMA2 R82, -RZ, RZ, 0, 1.1920928955078125e-07 ;  /* 0x00000002ff527431 */ /* 0x002fe400000001ff */
        /* <DEDUP_REMOVED lines=13> */
.L_x_4537:
        /* <DEDUP_REMOVED lines=12> */
.L_x_4538:
        /* <DEDUP_REMOVED lines=43> */
.L_x_4536:
[----:B------:R-:W-:Y:S01]  /*8cc0*/  I2FP.F32.U32 R80, R80 ;  /* 0x0000005000507245 */ /* 0x000fe20000201000 */
[----:B-----5:R-:W-:Y:S01]  /*8cd0*/  HADD2.F32 R81, -RZ, R44.H0_H0 ;  /* 0x2000002cff517230 */ /* 0x020fe20000004100 */
[----:B------:R-:W-:Y:S01]  /*8ce0*/  ISETP.NE.AND P2, PT, R82, 0x1, PT ;  /* 0x000000015200780c */ /* 0x000fe20003f45270 */
[----:B------:R-:W-:Y:S02]  /*8cf0*/  HADD2.F32 R83, -RZ, R21.H0_H0 ;  /* 0x20000015ff537230 */ /* 0x000fe40000004100 */
        /* <DEDUP_REMOVED lines=19> */
.L_x_4540:
        /* <DEDUP_REMOVED lines=12> */
.L_x_4541:
        /* <DEDUP_REMOVED lines=43> */
.L_x_4539:
[----:B------:R-:W-:Y:S01]  /*91a0*/  I2FP.F32.U32 R80, R81 ;  /* 0x0000005100507245 */ /* 0x000fe20000201000 */
[----:B------:R-:W-:Y:S01]  /*91b0*/  HADD2.F32 R44, -RZ, R44.H1_H1 ;  /* 0x3000002cff2c7230 */ /* 0x000fe20000004100 */
[----:B------:R-:W-:Y:S01]  /*91c0*/  ISETP.NE.AND P2, PT, R83, 0x1, PT ;  /* 0x000000015300780c */ /* 0x000fe20003f45270 */
[----:B------:R-:W-:Y:S02]  /*91d0*/  IMAD.MOV.U32 R82, RZ, RZ, 0x2 ;  /* 0x00000002ff527424 */ /* 0x000fe400078e00ff */
[----:B------:R-:W-:Y:S01]  /*91e0*/  FFMA.FTZ R80, R80, R87, 1.1641532182693481445e-10 ;  /* 0x2f00000050507423 */ /* 0x000fe20000010057 */
[----:B------:R-:W-:-:S04]  /*91f0*/  FMUL.FTZ R44, R44, UR6 ;  /* 0x000000062c2c7c20 */ /* 0x000fc80008410000 */
[----:B------:R-:W-:Y:S01]  /*9200*/  FMUL.FTZ R44, R44, UR5 ;  /* 0x000000052c2c7c20 */ /* 0x000fe20008410000 */
[----:B------:R-:W-:Y:S01]  /*9210*/  FSETP.GTU.FTZ.AND P1, PT, R80, UR4, PT ;  /* 0x0000000450007c0b */ /* 0x000fe2000bf3c000 */
[----:B------:R-:W-:-:S03]  /*9220*/  HADD2.F32 R80, -RZ, R21.H1_H1 ;  /* 0x30000015ff507230 */ /* 0x000fc60000004100 */
        /* <DEDUP_REMOVED lines=14> */
.L_x_4543:
        /* <DEDUP_REMOVED lines=12> */
.L_x_4544:
        /* <DEDUP_REMOVED lines=43> */
.L_x_4542:
        /* <DEDUP_REMOVED lines=22> */
.L_x_4546:
        /* <DEDUP_REMOVED lines=12> */
.L_x_4547:
        /* <DEDUP_REMOVED lines=43> */
.L_x_4545:
        /* <DEDUP_REMOVED lines=22> */
.L_x_4549:
        /* <DEDUP_REMOVED lines=12> */
.L_x_4550:
        /* <DEDUP_REMOVED lines=43> */
.L_x_4548:
        /* <DEDUP_REMOVED lines=22> */
.L_x_4552:
        /* <DEDUP_REMOVED lines=12> */
.L_x_4553:
        /* <DEDUP_REMOVED lines=43> */
.L_x_4551:
        /* <DEDUP_REMOVED lines=11> */
[----:B------:R-:W-:Y:S01]  /*a5a0*/  FMUL.FTZ R46, R45, R46 ;  /* 0x0000002e2d2e7220 */ /* 0x000fe20000410000 */
[----:B------:R-:W-:-:S03]  /*a5b0*/  MOV R45, R74 ;  /* 0x0000004a002d7202 */ /* 0x000fc60000000f00 */
        /* <DEDUP_REMOVED lines=10> */
.L_x_4555:
        /* <DEDUP_REMOVED lines=12> */
.L_x_4556:
        /* <DEDUP_REMOVED lines=43> */
.L_x_4554:
        /* <DEDUP_REMOVED lines=22> */
.L_x_4558:
        /* <DEDUP_REMOVED lines=14> */
.L_x_4559:
        /* <DEDUP_REMOVED lines=43> */
.L_x_4557:
[----:B------:R-:W-:Y:S01]  /*aec0*/  I2FP.F32.U32 R44, R45 ;  /* 0x0000002d002c7245 */ /* 0x000fe20000201000 */
[----:B------:R-:W-:Y:S01]  /*aed0*/  HADD2.F32 R47, -RZ, R47.H1_H1 ;  /* 0x3000002fff2f7230 */ /* 0x000fe20000004100 */
[----:B------:R-:W-:Y:S01]  /*aee0*/  F2FP.F16.F32.PACK_AB R46, R46, R90 ;  /* 0x0000005a2e2e723e */ /* 0x000fe200000000ff */
[----:B------:R-:W-:Y:S01]  /*aef0*/  HADD2.F32 R80, -RZ, R18.H1_H1 ;  /* 0x30000012ff507230 */ /* 0x000fe20000004100 */
[----:B------:R-:W-:Y:S01]  /*af00*/  F2FP.F16.F32.PACK_AB R45, R91, R88 ;  /* 0x000000585b2d723e */ /* 0x000fe200000000ff */
[----:B------:R-:W-:Y:S01]  /*af10*/  FFMA.FTZ R44, R44, R87, 1.1641532182693481445e-10 ;  /* 0x2f0000002c2c7423 */ /* 0x000fe20000010057 */
[----:B------:R-:W-:-:S04]  /*af20*/  FMUL.FTZ R47, R47, UR6 ;  /* 0x000000062f2f7c20 */ /* 0x000fc80008410000 */
[----:B------:R-:W-:Y:S01]  /*af30*/  FMUL.FTZ R47, R47, UR5 ;  /* 0x000000052f2f7c20 */ /* 0x000fe20008410000 */
[----:B------:R-:W-:Y:S02]  /*af40*/  FSETP.GTU.FTZ.AND P6, PT, R44, UR4, PT ;  /* 0x000000042c007c0b */ /* 0x000fe4000bfdc000 */
[----:B------:R-:W-:Y:S02]  /*af50*/  F2FP.F16.F32.PACK_AB R44, R89, R86 ;  /* 0x00000056592c723e */ /* 0x000fe400000000ff */
[----:B------:R-:W-:Y:S02]  /*af60*/  FSEL R95, R47, RZ, !P6 ;  /* 0x000000ff2f5f7208 */ /* 0x000fe40007000000 */
[----:B------:R-:W-:-:S03]  /*af70*/  PLOP3.LUT P6, PT, P6, PT, PT, 0x8, 0x80 ;  /* 0x000000000080781c */ /* 0x000fc600037ce170 */
[----:B------:R-:W-:-:S05]  /*af80*/  FMUL.FTZ R95, R80, R95 ;  /* 0x0000005f505f7220 */ /* 0x000fca0000410000 */
[----:B------:R-:W-:-:S07]  /*af90*/  F2FP.F16.F32.PACK_AB R47, R95, R92 ;  /* 0x0000005c5f2f723e */ /* 0x000fce00000000ff */
.L_x_4535:
[----:B------:R-:W0:Y:S01]  /*afa0*/  @P0 LDC.64 R82, c[0x0][0x3a0] ;  /* 0x0000e800ff520b82 */ /* 0x000e220000000a00 */
[----:B------:R-:W-:Y:S01]  /*afb0*/  SEL R98, RZ, 0x1000000, !P6 ;  /* 0x01000000ff627807 */ /* 0x000fe20007000000 */
[----:B------:R-:W-:Y:S01]  /*afc0*/  IMAD.WIDE.U32 R100, R79, 0x10, R48 ;  /* 0x000000104f647825 */ /* 0x000fe200078e0030 */
[----:B------:R-:W-:Y:S02]  /*afd0*/  ISETP.NE.AND P6, PT, R96, RZ, PT ;  /* 0x000000ff6000720c */ /* 0x000fe40003fc5270 */
[----:B------:R-:W-:Y:S02]  /*afe0*/  SEL R96, RZ, 0x10000, !P5 ;  /* 0x00010000ff607807 */ /* 0x000fe40006800000 */
[----:B------:R-:W-:Y:S01]  /*aff0*/  ISETP.NE.AND P5, PT, R97, RZ, PT ;  /* 0x000000ff6100720c */ /* 0x000fe20003fa5270 */
[----:B------:R1:W-:Y:S01]  /*b000*/  STG.E.128 desc[UR12][R100.64], R44 ;  /* 0x0000002c64007986 */ /* 0x0003e2000c101d0c */
[----:B------:R-:W-:Y:S02]  /*b010*/  SEL R99, RZ, 0x100, !P4 ;  /* 0x00000100ff637807 */ /* 0x000fe40006000000 */
[----:B------:R-:W-:-:S02]  /*b020*/  SEL R94, RZ, 0x1000000, !P2 ;  /* 0x01000000ff5e7807 */ /* 0x000fc40005000000 */
[----:B------:R-:W-:Y:S02]  /*b030*/  SEL R81, RZ, 0x10000, !P1 ;  /* 0x00010000ff517807 */ /* 0x000fe40004800000 */
[----:B------:R-:W-:Y:S02]  /*b040*/  SEL R80, RZ, 0x100, !P5 ;  /* 0x00000100ff507807 */ /* 0x000fe40006800000 */
[----:B------:R-:W-:Y:S02]  /*b050*/  LOP3.LUT R99, R99, R98, R96, 0xfe, !PT ;  /* 0x0000006263637212 */ /* 0x000fe400078efe60 */
[----:B------:R-:W-:Y:S02]  /*b060*/  SEL R96, RZ, 0x1, !P3 ;  /* 0x00000001ff607807 */ /* 0x000fe40005800000 */
[----:B------:R-:W-:Y:S02]  /*b070*/  LOP3.LUT R80, R80, R94, R81, 0xfe, !PT ;  /* 0x0000005e50507212 */ /* 0x000fe400078efe51 */
[----:B------:R-:W-:-:S02]  /*b080*/  SEL R97, RZ, 0x1, !P6 ;  /* 0x00000001ff617807 */ /* 0x000fc40007000000 */
[----:B------:R-:W-:Y:S02]  /*b090*/  IADD3 R94, PT, PT, R53, 0x100, RZ ;  /* 0x00000100355e7810 */ /* 0x000fe40007ffe0ff */
[----:B------:R-:W-:Y:S01]  /*b0a0*/  LOP3.LUT R81, R99, R96, RZ, 0xfc, !PT ;  /* 0x0000006063517212 */ /* 0x000fe200078efcff */
[----:B------:R-:W-:Y:S01]  /*b0b0*/  IMAD.WIDE.U32 R98, R79, 0x8, R50 ;  /* 0x000000084f627825 */ /* 0x000fe200078e0032 */
[----:B------:R-:W-:-:S03]  /*b0c0*/  LOP3.LUT R80, R80, R97, RZ, 0xfc, !PT ;  /* 0x0000006150507212 */ /* 0x000fc600078efcff */
[C---:B0-----:R-:W-:Y:S02]  /*b0d0*/  @P0 IMAD.WIDE.U32 R82, R94.reuse, 0x10, R82 ;  /* 0x000000105e520825 */ /* 0x041fe400078e0052 */
[----:B------:R0:W-:Y:S02]  /*b0e0*/  STG.E.64 desc[UR12][R98.64], R80 ;  /* 0x0000005062007986 */ /* 0x0001e4000c101b0c */
[----:B------:R-:W-:Y:S02]  /*b0f0*/  IMAD.WIDE.U32 R96, R94, 0x10, R76 ;  /* 0x000000105e607825 */ /* 0x000fe400078e004c */
[----:B------:R0:W5:Y:S04]  /*b100*/  @P0 LDG.E.128 R40, desc[UR12][R82.64] ;  /* 0x0000000c52280981 */ /* 0x000168000c1e1d00 */
[----:B-1----:R0:W5:Y:S01]  /*b110*/  LDG.E.128 R44, desc[UR12][R96.64] ;  /* 0x0000000c602c7981 */ /* 0x002162000c1e1d00 */
[----:B------:R-:W-:Y:S05]  /*b120*/  @!P0 BRA `(.L_x_4560) ;  /* 0x0000002400f08947 */ /* 0x000fea0003800000 */
        /* <DEDUP_REMOVED lines=15> */
.L_x_4562:
        /* <DEDUP_REMOVED lines=12> */
.L_x_4563:
        /* <DEDUP_REMOVED lines=42> */
.L_x_4561:
        /* <DEDUP_REMOVED lines=24> */
.L_x_4565:
        /* <DEDUP_REMOVED lines=12> */
.L_x_4566:
        /* <DEDUP_REMOVED lines=43> */
.L_x_4564:
        /* <DEDUP_REMOVED lines=24> */
.L_x_4568:
        /* <DEDUP_REMOVED lines=12> */
.L_x_4569:
        /* <DEDUP_REMOVED lines=43> */
.L_x_4567:
        /* <DEDUP_REMOVED lines=23> */
.L_x_4571:
        /* <DEDUP_REMOVED lines=12> */
.L_x_4572:
        /* <DEDUP_REMOVED lines=43> */
.L_x_4570:
        /* <DEDUP_REMOVED lines=23> */
.L_x_4574:
        /* <DEDUP_REMOVED lines=12> */
.L_x_4575:
        /* <DEDUP_REMOVED lines=43> */
.L_x_4573:
        /* <DEDUP_REMOVED lines=23> */
.L_x_4577:
        /* <DEDUP_REMOVED lines=12> */
.L_x_4578:
        /* <DEDUP_REMOVED lines=43> */
.L_x_4576:
        /* <DEDUP_REMOVED lines=24> */
.L_x_4580:
        /* <DEDUP_REMOVED lines=12> */
.L_x_4581:
        /* <DEDUP_REMOVED lines=43> */
.L_x_4579:
        /* <DEDUP_REMOVED lines=23> */
.L_x_4583:
        /* <DEDUP_REMOVED lines=14> */
.L_x_4584:
        /* <DEDUP_REMOVED lines=43> */
.L_x_4582:
        /* <DEDUP_REMOVED lines=16> */
.L_x_4560:
        /* <DEDUP_REMOVED lines=15> */
.L_x_4587:
        /* <DEDUP_REMOVED lines=12> */
.L_x_4588:
        /* <DEDUP_REMOVED lines=41> */
[----:B------:R-:W-:-:S07]  /*dd30*/  IMAD.MOV.U32 R80, RZ, RZ, R85 ;  /* 0x000000ffff507224 */ /* 0x000fce00078e0055 */
.L_x_4586:
        /* <DEDUP_REMOVED lines=8> */
[----:B------:R-:W-:Y:S02]  /*ddc0*/  FSEL R96, R81, RZ, !P1 ;  /* 0x000000ff51607208 */ /* 0x000fe40004800000 */
[----:B------:R-:W-:Y:S02]  /*ddd0*/  PLOP3.LUT P1, PT, P1, PT, PT, 0x8, 0x80 ;  /* 0x000000000080781c */ /* 0x000fe40000f2e170 */
[----:B------:R-:W-:Y:S01]  /*dde0*/  MOV R81, R74 ;  /* 0x0000004a00517202 */ /* 0x000fe20000000f00 */
[----:B------:R-:W-:Y:S01]  /*ddf0*/  FMUL.FTZ R96, R83, R96 ;  /* 0x0000006053607220 */ /* 0x000fe20000410000 */
[----:B------:R-:W-:Y:S01]  /*de00*/  IMAD.MOV.U32 R83, RZ, RZ, 0x2 ;  /* 0x00000002ff537424 */ /* 0x000fe200078e00ff */
[----:B------:R-:W-:Y:S01]  /*de10*/  P2R R85, PR, RZ, 0x2 ;  /* 0x00000002ff557803 */ /* 0x000fe20000000000 */
        /* <DEDUP_REMOVED lines=9> */
.L_x_4590:
        /* <DEDUP_REMOVED lines=12> */
.L_x_4591:
        /* <DEDUP_REMOVED lines=43> */
.L_x_4589:
        /* <DEDUP_REMOVED lines=13> */
[----:B------:R-:W-:Y:S01]  /*e2f0*/  P2R R103, PR, RZ, 0x2 ;  /* 0x00000002ff677803 */ /* 0x000fe20000000000 */
        /* <DEDUP_REMOVED lines=9> */
.L_x_4593:
        /* <DEDUP_REMOVED lines=12> */
.L_x_4594:
        /* <DEDUP_REMOVED lines=43> */
.L_x_4592:
[----:B------:R-:W-:Y:S01]  /*e700*/  I2FP.F32.U32 R44, R44 ;  /* 0x0000002c002c7245 */ /* 0x000fe20000201000 */
[----:B------:R-:W-:Y:S01]  /*e710*/  HADD2.F32 R80, -RZ, R45.H0_H0 ;  /* 0x2000002dff507230 */ /* 0x000fe20000004100 */
[----:B------:R-:W-:-:S03]  /*e720*/  ISETP.NE.AND P2, PT, R81, 0x1, PT ;  /* 0x000000015100780c */ /* 0x000fc60003f45270 */
[----:B------:R-:W-:Y:S01]  /*e730*/  FFMA.FTZ R44, R44, R87, 1.1641532182693481445e-10 ;  /* 0x2f0000002c2c7423 */ /* 0x000fe20000010057 */
[----:B------:R-:W-:-:S04]  /*e740*/  FMUL.FTZ R80, R80, UR6 ;  /* 0x0000000650507c20 */ /* 0x000fc80008410000 */
[----:B------:R-:W-:Y:S01]  /*e750*/  FMUL.FTZ R80, R80, UR5 ;  /* 0x0000000550507c20 */ /* 0x000fe20008410000 */
[----:B------:R-:W-:Y:S01]  /*e760*/  FSETP.GTU.FTZ.AND P1, PT, R44, UR4, PT ;  /* 0x000000042c007c0b */ /* 0x000fe2000bf3c000 */
[----:B------:R-:W-:-:S03]  /*e770*/  HADD2.F32 R44, -RZ, R63.H0_H0 ;  /* 0x2000003fff2c7230 */ /* 0x000fc60000004100 */
        /* <DEDUP_REMOVED lines=14> */
.L_x_4596:
        /* <DEDUP_REMOVED lines=12> */
.L_x_4597:
        /* <DEDUP_REMOVED lines=43> */
.L_x_4595:
        /* <DEDUP_REMOVED lines=22> */
.L_x_4599:
        /* <DEDUP_REMOVED lines=12> */
.L_x_4600:
        /* <DEDUP_REMOVED lines=43> */
.L_x_4598:
        /* <DEDUP_REMOVED lines=22> */
.L_x_4602:
        /* <DEDUP_REMOVED lines=12> */
.L_x_4603:
        /* <DEDUP_REMOVED lines=43> */
.L_x_4601:
        /* <DEDUP_REMOVED lines=23> */
.L_x_4605:
        /* <DEDUP_REMOVED lines=12> */
.L_x_4606:
        /* <DEDUP_REMOVED lines=43> */
.L_x_4604:
        /* <DEDUP_REMOVED lines=22> */
.L_x_4608:
        /* <DEDUP_REMOVED lines=14> */
.L_x_4609:
        /* <DEDUP_REMOVED lines=43> */
.L_x_4607:
        /* <DEDUP_REMOVED lines=14> */
.L_x_4585:
[----:B------:R-:W0:Y:S01]  /*10020*/  @P0 LDC.64 R80, c[0x0][0x3a0] ;  /* 0x0000e800ff500b82 */ /* 0x000e220000000a00 */
[----:B------:R-:W-:Y:S01]  /*10030*/  SEL R105, RZ, 0x10000, !P5 ;  /* 0x00010000ff697807 */ /* 0x000fe20006800000 */
[----:B------:R-:W-:Y:S01]  /*10040*/  IMAD.WIDE.U32 R112, R94, 0x10, R48 ;  /* 0x000000105e707825 */ /* 0x000fe200078e0030 */
[----:B------:R-:W-:Y:S02]  /*10050*/  ISETP.NE.AND P5, PT, R103, RZ, PT ;  /* 0x000000ff6700720c */ /* 0x000fe40003fa5270 */
[----:B------:R-:W-:Y:S01]  /*10060*/  SEL R107, RZ, 0x1000000, !P6 ;  /* 0x01000000ff6b7807 */ /* 0x000fe20007000000 */
[----:B------:R-:W-:Y:S01]  /*10070*/  VIADD R103, R53, 0x180 ;  /* 0x0000018035677836 */ /* 0x000fe20000000000 */
[----:B------:R-:W-:Y:S01]  /*10080*/  ISETP.NE.AND P6, PT, R85, RZ, PT ;  /* 0x000000ff5500720c */ /* 0x000fe20003fc5270 */
[----:B------:R1:W-:Y:S01]  /*10090*/  STG.E.128 desc[UR12][R112.64], R44 ;  /* 0x0000002c70007986 */ /* 0x0003e2000c101d0c */
[----:B------:R-:W-:Y:S01]  /*100a0*/  SEL R110, RZ, 0x100, !P4 ;  /* 0x00000100ff6e7807 */ /* 0x000fe20006000000 */
[----:B------:R-:W-:Y:S01]  /*100b0*/  IMAD.WIDE.U32 R76, R103, 0x10, R76 ;  /* 0x00000010674c7825 */ /* 0x000fe200078e004c */
[----:B------:R-:W-:-:S02]  /*100c0*/  SEL R85, RZ, 0x1000000, !P2 ;  /* 0x01000000ff557807 */ /* 0x000fc40005000000 */
[----:B------:R-:W-:Y:S02]  /*100d0*/  SEL R108, RZ, 0x10000, !P1 ;  /* 0x00010000ff6c7807 */ /* 0x000fe40004800000 */
[----:B------:R-:W-:Y:S02]  /*100e0*/  SEL R83, RZ, 0x100, !P5 ;  /* 0x00000100ff537807 */ /* 0x000fe40006800000 */
[----:B------:R-:W-:Y:S02]  /*100f0*/  LOP3.LUT R110, R110, R107, R105, 0xfe, !PT ;  /* 0x0000006b6e6e7212 */ /* 0x000fe400078efe69 */
[----:B------:R-:W-:Y:S02]  /*10100*/  SEL R109, RZ, 0x1, !P3 ;  /* 0x00000001ff6d7807 */ /* 0x000fe40005800000 */
[----:B------:R-:W-:Y:S02]  /*10110*/  LOP3.LUT R83, R83, R85, R108, 0xfe, !PT ;  /* 0x0000005553537212 */ /* 0x000fe400078efe6c */
[----:B------:R-:W-:Y:S01]  /*10120*/  SEL R108, RZ, 0x1, !P6 ;  /* 0x00000001ff6c7807 */ /* 0x000fe20007000000 */
[----:B0-----:R-:W-:Y:S01]  /*10130*/  @P0 IMAD.WIDE.U32 R80, R103, 0x10, R80 ;  /* 0x0000001067500825 */ /* 0x001fe200078e0050 */
[----:B------:R-:W-:-:S02]  /*10140*/  LOP3.LUT R109, R110, R109, RZ, 0xfc, !PT ;  /* 0x0000006d6e6d7212 */ /* 0x000fc400078efcff */
[----:B------:R-:W-:Y:S01]  /*10150*/  LOP3.LUT R108, R83, R108, RZ, 0xfc, !PT ;  /* 0x0000006c536c7212 */ /* 0x000fe200078efcff */
[----:B------:R-:W-:-:S05]  /*10160*/  IMAD.WIDE.U32 R110, R94, 0x8, R50 ;  /* 0x000000085e6e7825 */ /* 0x000fca00078e0032 */
[----:B------:R0:W-:Y:S04]  /*10170*/  STG.E.64 desc[UR12][R110.64], R108 ;  /* 0x0000006c6e007986 */ /* 0x0001e8000c101b0c */
[----:B------:R0:W5:Y:S04]  /*10180*/  @P0 LDG.E.128 R40, desc[UR12][R80.64] ;  /* 0x0000000c50280981 */ /* 0x000168000c1e1d00 */
[----:B-1----:R0:W5:Y:S01]  /*10190*/  LDG.E.128 R44, desc[UR12][R76.64] ;  /* 0x0000000c4c2c7981 */ /* 0x002162000c1e1d00 */
[----:B------:R-:W-:Y:S05]  /*101a0*/  @!P0 BRA `(.L_x_4610) ;  /* 0x0000002400f08947 */ /* 0x000fea0003800000 */
[----:B------:R-:W-:Y:S01]  /*101b0*/  ISETP.NE.AND P0, PT, R82, 0x1, PT ;  /* 0x000000015200780c */ /* 0x000fe20003f05270 */
[----:B0-----:R-:W-:Y:S01]  /*101c0*/  IMAD.MOV.U32 R76, RZ, RZ, R74 ;  /* 0x000000ffff4c7224 */ /* 0x001fe200078e004a */
        /* <DEDUP_REMOVED lines=13> */
.L_x_4612:
        /* <DEDUP_REMOVED lines=12> */
.L_x_4613:
        /* <DEDUP_REMOVED lines=39> */
[----:B------:R-:W-:Y:S01]  /*105d0*/  MOV R74, R82 ;  /* 0x00000052004a7202 */ /* 0x000fe20000000f00 */
[----:B------:R-:W-:Y:S01]  /*105e0*/  IMAD.MOV.U32 R85, RZ, RZ, R76 ;  /* 0x000000ffff557224 */ /* 0x000fe200078e004c */
[----:B------:R-:W-:Y:S02]  /*105f0*/  LOP3.LUT R14, R80, UR30, R77, 0x96, !PT ;  /* 0x0000001e500e7c12 */ /* 0x000fe4000f8e964d */
[----:B------:R-:W-:-:S07]  /*10600*/  MOV R76, R106 ;  /* 0x0000006a004c7202 */ /* 0x000fce0000000f00 */
.L_x_4611:
[----:B------:R-:W-:Y:S01]  /*10610*/  I2FP.F32.U32 R76, R76 ;  /* 0x0000004c004c7245 */ /* 0x000fe20000201000 */
[----:B-----5:R-:W-:Y:S01]  /*10620*/  HADD2.F32 R77, -RZ, R44.H0_H0 ;  /* 0x2000002cff4d7230 */ /* 0x020fe20000004100 */
        /* <DEDUP_REMOVED lines=10> */
[----:B------:R-:W-:Y:S01]  /*106d0*/  HFMA2 R80, -RZ, RZ, 0, 1.1920928955078125e-07 ;  /* 0x00000002ff507431 */ /* 0x000fe200000001ff */
[----:B------:R-:W-:Y:S01]  /*106e0*/  P2R R112, PR, RZ, 0x1 ;  /* 0x00000001ff707803 */ /* 0x000fe20000000000 */
        /* <DEDUP_REMOVED lines=10> */
.L_x_4615:
        /* <DEDUP_REMOVED lines=12> */
.L_x_4616:
        /* <DEDUP_REMOVED lines=43> */
.L_x_4614:
        /* <DEDUP_REMOVED lines=23> */
.L_x_4618:
        /* <DEDUP_REMOVED lines=12> */
.L_x_4619:
        /* <DEDUP_REMOVED lines=43> */
.L_x_4617:
        /* <DEDUP_REMOVED lines=23> */
.L_x_4621:
        /* <DEDUP_REMOVED lines=12> */
.L_x_4622:
        /* <DEDUP_REMOVED lines=43> */
.L_x_4620:
        /* <DEDUP_REMOVED lines=23> */
.L_x_4624:
        /* <DEDUP_REMOVED lines=12> */
.L_x_4625:
        /* <DEDUP_REMOVED lines=43> */
.L_x_4623:
        /* <DEDUP_REMOVED lines=23> */
.L_x_4627:
        /* <DEDUP_REMOVED lines=12> */
.L_x_4628:
        /* <DEDUP_REMOVED lines=43> */
.L_x_4626:
        /* <DEDUP_REMOVED lines=24> */
.L_x_4630:
        /* <DEDUP_REMOVED lines=12> */
.L_x_4631:
        /* <DEDUP_REMOVED lines=43> */
.L_x_4629:
        /* <DEDUP_REMOVED lines=8> */
[----:B------:R-:W-:Y:S01]  /*123f0*/  FSETP.GTU.FTZ.AND P5, PT, R44, UR4, PT ;  /* 0x000000042c007c0b */ /* 0x000fe2000bfbc000 */
        /* <DEDUP_REMOVED lines=14> */
.L_x_4633:
        /* <DEDUP_REMOVED lines=14> */
.L_x_4634:
        /* <DEDUP_REMOVED lines=43> */
.L_x_4632:
        /* <DEDUP_REMOVED lines=16> */
.L_x_4610:
        /* <DEDUP_REMOVED lines=15> */
.L_x_4637:
        /* <DEDUP_REMOVED lines=12> */
.L_x_4638:
        /* <DEDUP_REMOVED lines=43> */
.L_x_4636:
[----:B------:R-:W-:Y:S01]  /*12dd0*/  I2FP.F32.U32 R76, R76 ;  /* 0x0000004c004c7245 */ /* 0x000fe20000201000 */
[----:B-----5:R-:W-:Y:S01]  /*12de0*/  HADD2.F32 R77, -RZ, R44.H0_H0 ;  /* 0x2000002cff4d7230 */ /* 0x020fe20000004100 */
[----:B------:R-:W-:Y:S02]  /*12df0*/  ISETP.NE.AND P1, PT, R80, 0x1, PT ;  /* 0x000000015000780c */ /* 0x000fe40003f25270 */
[----:B------:R-:W-:Y:S01]  /*12e00*/  MOV R81, 0x2 ;  /* 0x0000000200517802 */ /* 0x000fe20000000f00 */
[----:B------:R-:W-:Y:S01]  /*12e10*/  FFMA.FTZ R76, R76, R87, 1.1641532182693481445e-10 ;  /* 0x2f0000004c4c7423 */ /* 0x000fe20000010057 */
[----:B------:R-:W-:-:S04]  /*12e20*/  FMUL.FTZ R77, R77, UR6 ;  /* 0x000000064d4d7c20 */ /* 0x000fc80008410000 */
[----:B------:R-:W-:Y:S01]  /*12e30*/  FMUL.FTZ R77, R77, UR5 ;  /* 0x000000054d4d7c20 */ /* 0x000fe20008410000 */
[----:B------:R-:W-:Y:S01]  /*12e40*/  FSETP.GTU.FTZ.AND P0, PT, R76, UR4, PT ;  /* 0x000000044c007c0b */ /* 0x000fe2000bf1c000 */
        /* <DEDUP_REMOVED lines=15> */
.L_x_4640:
        /* <DEDUP_REMOVED lines=12> */
.L_x_4641:
        /* <DEDUP_REMOVED lines=43> */
.L_x_4639:
        /* <DEDUP_REMOVED lines=22> */
.L_x_4643:
        /* <DEDUP_REMOVED lines=12> */
.L_x_4644:
        /* <DEDUP_REMOVED lines=43> */
.L_x_4642:
        /* <DEDUP_REMOVED lines=22> */
.L_x_4646:
        /* <DEDUP_REMOVED lines=12> */
.L_x_4647:
        /* <DEDUP_REMOVED lines=43> */
.L_x_4645:
        /* <DEDUP_REMOVED lines=22> */
.L_x_4649:
        /* <DEDUP_REMOVED lines=12> */
.L_x_4650:
        /* <DEDUP_REMOVED lines=43> */
.L_x_4648:
        /* <DEDUP_REMOVED lines=22> */
.L_x_4652:
        /* <DEDUP_REMOVED lines=12> */
.L_x_4653:
        /* <DEDUP_REMOVED lines=43> */
.L_x_4651:
        /* <DEDUP_REMOVED lines=23> */
.L_x_4655:
        /* <DEDUP_REMOVED lines=12> */
.L_x_4656:
        /* <DEDUP_REMOVED lines=43> */
.L_x_4654:
        /* <DEDUP_REMOVED lines=22> */
.L_x_4658:
        /* <DEDUP_REMOVED lines=14> */
.L_x_4659:
        /* <DEDUP_REMOVED lines=43> */
.L_x_4657:
        /* <DEDUP_REMOVED lines=14> */
.L_x_4635:
        /* <DEDUP_REMOVED lines=144> */
.L_x_4661:
[----:B------:R-:W-:Y:S05]  /*159a0*/  BSYNC.RECONVERGENT B0 ;  /* 0x0000000000007941 */ /* 0x000fea0003800200 */
.L_x_4660:
        /* <DEDUP_REMOVED lines=14> */
.L_x_4663:
[----:B------:R-:W-:Y:S05]  /*15a90*/  BSYNC.RECONVERGENT B0 ;  /* 0x0000000000007941 */ /* 0x000fea0003800200 */
.L_x_4662:
[----:B------:R-:W1:Y:S01]  /*15aa0*/  SHFL.DOWN PT, R48, R47, 0x2, 0x1f ;  /* 0x08401f002f307f89 */ /* 0x000e6200000e0000 */
[----:B------:R-:W-:Y:S01]  /*15ab0*/  ISETP.NE.AND P0, PT, R54, RZ, PT ;  /* 0x000000ff3600720c */ /* 0x000fe20003f05270 */
[----:B------:R-:W-:Y:S01]  /*15ac0*/  IMAD.U32 R83, RZ, RZ, UR9 ;  /* 0x00000009ff537e24 */ /* 0x000fe2000f8e00ff */
[----:B------:R-:W2:Y:S01]  /*15ad0*/  LDC R54, c[0x0][0x448] ;  /* 0x00011200ff367b82 */ /* 0x000ea20000000800 */
[----:B0-----:R-:W0:Y:S01]  /*15ae0*/  SHFL.DOWN PT, R49, R44, 0x2, 0x1f ;  /* 0x08401f002c317f89 */ /* 0x001e2200000e0000 */
[----:B------:R-:W-:Y:S01]  /*15af0*/  ISETP.NE.AND P1, PT, RZ, UR19, PT ;  /* 0x00000013ff007c0c */ /* 0x000fe2000bf25270 */
[----:B------:R-:W-:Y:S01]  /*15b00*/  HADD2.F32 R87, -RZ, R12.H1_H1 ;  /* 0x3000000cff577230 */ /* 0x000fe20000004100 */
[----:B------:R-:W-:Y:S01]  /*15b10*/  MOV R123, UR9 ;  /* 0x00000009007b7c02 */ /* 0x000fe20008000f00 */
[----:B------:R-:W3:Y:S01]  /*15b20*/  SHFL.DOWN PT, R50, R45, 0x2, 0x1f ;  /* 0x08401f002d327f89 */ /* 0x000ee200000e0000 */
[----:B------:R-:W-:Y:S01]  /*15b30*/  HADD2.F32 R113, -RZ, R25.H0_H0 ;  /* 0x20000019ff717230 */ /* 0x000fe20000004100 */
[----:B------:R-:W-:Y:S01]  /*15b40*/  UIADD3 UR9, UPT, UPT, UR9, UR14, URZ ;  /* 0x0000000e09097290 */ /* 0x000fe2000fffe0ff */
[----:B------:R-:W-:Y:S01]  /*15b50*/  HADD2.F32 R115, -RZ, R69.H0_H0 ;  /* 0x20000045ff737230 */ /* 0x000fe20000004100 */
[----:B------:R-:W-:Y:S01]  /*15b60*/  UPLOP3.LUT UP1, UPT, UPT, UPT, UP1, 0x40, 0x4 ;  /* 0x000000000004789c */ /* 0x000fe20003f2e810 */
[----:B------:R-:W-:Y:S01]  /*15b70*/  HADD2.F32 R117, -RZ, R27.H0_H0 ;  /* 0x2000001bff757230 */ /* 0x000fe20000004100 */
[----:B------:R-:W-:Y:S01]  /*15b80*/  UISETP.GE.AND UP2, UPT, UR9, UR15, UPT ;  /* 0x0000000f0900728c */ /* 0x000fe2000bf46270 */
[----:B------:R-:W-:-:S02]  /*15b90*/  HADD2.F32 R119, -RZ, R69.H1_H1 ;  /* 0x30000045ff777230 */ /* 0x000fc40000004100 */
[----:B------:R-:W-:Y:S02]  /*15ba0*/  HADD2.F32 R121, -RZ, R27.H1_H1 ;  /* 0x3000001bff797230 */ /* 0x000fe40000004100 */
[----:B-1----:R-:W-:Y:S01]  /*15bb0*/  IMAD.IADD R51, R48, 0x1, R47 ;  /* 0x0000000130337824 */ /* 0x002fe200078e022f */
[----:B------:R-:W-:Y:S02]  /*15bc0*/  I2FP.F32.S32 R82, R48 ;  /* 0x0000003000527245 */ /* 0x000fe40000201400 */
[----:B------:R-:W-:Y:S02]  /*15bd0*/  I2FP.F32.U32 R48, R47 ;  /* 0x0000002f00307245 */ /* 0x000fe40000201000 */
[----:B------:R-:W-:Y:S01]  /*15be0*/  I2FP.F32.S32 R46, R51 ;  /* 0x00000033002e7245 */ /* 0x000fe20000201400 */
[----:B------:R-:W1:Y:S01]  /*15bf0*/  SHFL.DOWN PT, R112, R51, 0x1, 0x1f ;  /* 0x08201f0033707f89 */ /* 0x000e6200000e0000 */
[C---:B0-----:R-:W-:Y:S01]  /*15c00*/  FMUL.FTZ R77, R49.reuse, R82 ;  /* 0x00000052314d7220 */ /* 0x041fe20000410000 */
[----:B------:R-:W-:Y:S01]  /*15c10*/  FADD.FTZ R49, -R49, R44 ;  /* 0x0000002c31317221 */ /* 0x000fe20000010100 */
[----:B------:R-:W0:Y:S01]  /*15c20*/  MUFU.RCP R76, R46 ;  /* 0x0000002e004c7308 */ /* 0x000e220000001000 */
[----:B---3--:R-:W-:Y:S01]  /*15c30*/  FADD.FTZ R45, R50, R45 ;  /* 0x0000002d322d7221 */ /* 0x008fe20000010000 */
        /* <DEDUP_REMOVED lines=15> */
[C---:B------:R-:W-:Y:S01]  /*15d30*/  FFMA.FTZ R44, R46.reuse, R77, R49 ;  /* 0x0000004d2e2c7223 */ /* 0x040fe20000010031 */
[----:B-1----:R-:W-:Y:S02]  /*15d40*/  FADD.FTZ R48, R45, R48 ;  /* 0x000000302d307221 */ /* 0x002fe40000010000 */
[----:B------:R-:W-:Y:S01]  /*15d50*/  FMUL.FTZ R47, R46, R47 ;  /* 0x0000002f2e2f7220 */ /* 0x000fe20000410000 */
[----:B---3--:R-:W-:Y:S02]  /*15d60*/  FMUL.FTZ R46, R51, R44 ;  /* 0x0000002c332e7220 */ /* 0x008fe40000410000 */
[----:B------:R-:W0:Y:S01]  /*15d70*/  @!P0 LDC.64 R44, c[0x0][0x3c0] ;  /* 0x0000f000ff2c8b82 */ /* 0x000e220000000a00 */
[----:B------:R-:W-:Y:S02]  /*15d80*/  FMUL.FTZ R112, R47, R112 ;  /* 0x000000702f707220 */ /* 0x000fe40000410000 */
[----:B------:R-:W1:Y:S02]  /*15d90*/  SHFL.IDX PT, R47, R46, RZ, 0x1f ;  /* 0x00001fff2e2f7589 */ /* 0x000e6400000e0000 */
[----:B------:R-:W-:-:S05]  /*15da0*/  FFMA.FTZ R48, R51, R112, R48 ;  /* 0x0000007033307223 */ /* 0x000fca0000010030 */
[----:B------:R-:W2:Y:S01]  /*15db0*/  SHFL.IDX PT, R77, R48, RZ, 0x1f ;  /* 0x00001fff304d7589 */ /* 0x000ea200000e0000 */
[----:B0-----:R-:W-:-:S04]  /*15dc0*/  @!P0 IMAD.WIDE R44, R83, 0x4, R44 ;  /* 0x00000004532c8825 */ /* 0x001fc800078e022c */
[C---:B-1----:R-:W-:Y:S01]  /*15dd0*/  FMUL.FTZ R50, R47.reuse, R47 ;  /* 0x0000002f2f327220 */ /* 0x042fe20000410000 */
[----:B------:R-:W-:Y:S01]  /*15de0*/  FSEL R49, R47, RZ, !P1 ;  /* 0x000000ff2f317208 */ /* 0x000fe20004800000 */
[----:B------:R-:W-:Y:S01]  /*15df0*/  HADD2.F32 R83, -RZ, R37.H0_H0 ;  /* 0x20000025ff537230 */ /* 0x000fe20000004100 */
[----:B------:R0:W-:Y:S02]  /*15e00*/  @!P0 STG.E desc[UR12][R44.64], R47 ;  /* 0x0000002f2c008986 */ /* 0x0001e4000c10190c */
[----:B------:R-:W-:Y:S01]  /*15e10*/  FSEL R51, R50, RZ, P1 ;  /* 0x000000ff32337208 */ /* 0x000fe20000800000 */
[----:B------:R-:W-:Y:S01]  /*15e20*/  FADD.FTZ R76, -R49, R89 ;  /* 0x00000059314c7221 */ /* 0x000fe20000010100 */
[----:B--2---:R-:W-:Y:S01]  /*15e30*/  FFMA.FTZ R50, R77, UR20, R54 ;  /* 0x000000144d327c23 */ /* 0x004fe20008010036 */
[C---:B------:R-:W-:Y:S01]  /*15e40*/  FADD.FTZ R52, -R49.reuse, R52 ;  /* 0x0000003431347221 */ /* 0x040fe20000010100 */
[C---:B------:R-:W-:Y:S01]  /*15e50*/  FADD.FTZ R46, -R49.reuse, R55 ;  /* 0x00000037312e7221 */ /* 0x040fe20000010100 */
[C---:B------:R-:W-:Y:S01]  /*15e60*/  FADD.FTZ R56, -R49.reuse, R56 ;  /* 0x0000003831387221 */ /* 0x040fe20000010100 */
[----:B------:R-:W-:Y:S01]  /*15e70*/  FADD.FTZ R50, R50, R51 ;  /* 0x0000003332327221 */ /* 0x000fe20000010000 */
[C---:B------:R-:W-:Y:S01]  /*15e80*/  FADD.FTZ R58, -R49.reuse, R58 ;  /* 0x0000003a313a7221 */ /* 0x040fe20000010100 */
[C---:B------:R-:W-:Y:S01]  /*15e90*/  FADD.FTZ R122, -R49.reuse, R102 ;  /* 0x00000066317a7221 */ /* 0x040fe20000010100 */
[C---:B------:R-:W-:Y:S01]  /*15ea0*/  FADD.FTZ R124, -R49.reuse, R104 ;  /* 0x00000068317c7221 */ /* 0x040fe20000010100 */
[----:B------:R-:W1:Y:S01]  /*15eb0*/  MUFU.RSQ R89, R50 ;  /* 0x0000003200597308 */ /* 0x000e620000001400 */
        /* <DEDUP_REMOVED lines=26> */
[C---:B-1----:R-:W-:Y:S01]  /*16060*/  FMUL.FTZ R49, R89.reuse, R52 ;  /* 0x0000003459317220 */ /* 0x042fe20000410000 */
[--C-:B------:R-:W-:Y:S02]  /*16070*/  HADD2.F32 R55, -RZ, R36.reuse.H0_H0 ;  /* 0x20000024ff377230 */ /* 0x100fe40000004100 */
[C---:B------:R-:W-:Y:S01]  /*16080*/  FMUL.FTZ R46, R89.reuse, R46 ;  /* 0x0000002e592e7220 */ /* 0x040fe20000410000 */
[----:B------:R-:W-:Y:S02]  /*16090*/  HADD2.F32 R57, -RZ, R13.H1_H1 ;  /* 0x3000000dff397230 */ /* 0x000fe40000004100 */
[C---:B------:R-:W-:Y:S01]  /*160a0*/  FMUL.FTZ R50, R89.reuse, R56 ;  /* 0x0000003859327220 */ /* 0x040fe20000410000 */
[----:B------:R-:W-:Y:S02]  /*160b0*/  HADD2.F32 R59, -RZ, R36.H1_H1 ;  /* 0x30000024ff3b7230 */ /* 0x000fe40000004100 */
[----:B0-----:R-:W-:Y:S01]  /*160c0*/  FMUL.FTZ R45, R89, R58 ;  /* 0x0000003a592d7220 */ /* 0x001fe20000410000 */
[----:B------:R-:W-:-:S02]  /*160d0*/  HADD2.F32 R77, -RZ, R12.H0_H0 ;  /* 0x2000000cff4d7230 */ /* 0x000fc40000004100 */
[----:B------:R-:W-:Y:S01]  /*160e0*/  FFMA.FTZ R49, R49, R51, R55 ;  /* 0x0000003331317223 */ /* 0x000fe20000010037 */
[----:B------:R-:W-:Y:S02]  /*160f0*/  HADD2.F32 R91, -RZ, R37.H1_H1 ;  /* 0x30000025ff5b7230 */ /* 0x000fe40000004100 */
[----:B------:R-:W-:Y:S01]  /*16100*/  FFMA.FTZ R44, R46, R57, R59 ;  /* 0x000000392e2c7223 */ /* 0x000fe2000001003b */
[----:B------:R-:W-:Y:S02]  /*16110*/  HADD2.F32 R51, -RZ, R10.H0_H0 ;  /* 0x2000000aff337230 */ /* 0x000fe40000004100 */
[----:B------:R-:W-:Y:S01]  /*16120*/  FFMA.FTZ R50, R50, R77, R83 ;  /* 0x0000004d32327223 */ /* 0x000fe20000010053 */
[----:B------:R-:W-:Y:S02]  /*16130*/  HADD2.F32 R47, -RZ, R38.H0_H0 ;  /* 0x20000026ff2f7230 */ /* 0x000fe40000004100 */
[----:B------:R-:W-:Y:S01]  /*16140*/  FFMA.FTZ R45, R45, R87, R91 ;  /* 0x000000572d2d7223 */ /* 0x000fe2000001005b */
[----:B------:R-:W-:-:S02]  /*16150*/  HADD2.F32 R55, -RZ, R10.H1_H1 ;  /* 0x3000000aff377230 */ /* 0x000fc40000004100 */
[C---:B------:R-:W-:Y:S01]  /*16160*/  FMUL.FTZ R48, R89.reuse, R48 ;  /* 0x0000003059307220 */ /* 0x040fe20000410000 */
[----:B------:R-:W-:Y:S02]  /*16170*/  HADD2.F32 R57, -RZ, R38.H1_H1 ;  /* 0x30000026ff397230 */ /* 0x000fe40000004100 */
[C---:B------:R-:W-:Y:S01]  /*16180*/  FMUL.FTZ R46, R89.reuse, R78 ;  /* 0x0000004e592e7220 */ /* 0x040fe20000410000 */
[----:B------:R-:W-:Y:S02]  /*16190*/  HADD2.F32 R59, -RZ, R9.H0_H0 ;  /* 0x20000009ff3b7230 */ /* 0x000fe40000004100 */
[C---:B------:R-:W-:Y:S01]  /*161a0*/  FMUL.FTZ R54, R89.reuse, R54 ;  /* 0x0000003659367220 */ /* 0x040fe20000410000 */
[----:B------:R-:W-:Y:S02]  /*161b0*/  HADD2.F32 R77, -RZ, R39.H0_H0 ;  /* 0x20000027ff4d7230 */ /* 0x000fe40000004100 */
[----:B------:R-:W-:Y:S01]  /*161c0*/  FMUL.FTZ R84, R89, R84 ;  /* 0x0000005459547220 */ /* 0x000fe20000410000 */
[----:B------:R-:W-:-:S02]  /*161d0*/  HADD2.F32 R83, -RZ, R9.H1_H1 ;  /* 0x30000009ff537230 */ /* 0x000fc40000004100 */
[----:B------:R-:W-:Y:S01]  /*161e0*/  FFMA.FTZ R51, R48, R51, R47 ;  /* 0x0000003330337223 */ /* 0x000fe2000001002f */
[----:B------:R-:W-:Y:S02]  /*161f0*/  HADD2.F32 R87, -RZ, R39.H1_H1 ;  /* 0x30000027ff577230 */ /* 0x000fe40000004100 */
[----:B------:R-:W-:Y:S01]  /*16200*/  FFMA.FTZ R46, R46, R55, R57 ;  /* 0x000000372e2e7223 */ /* 0x000fe20000010039 */
        /* <DEDUP_REMOVED lines=8> */
[C---:B------:R-:W-:Y:S01]  /*16290*/  FMUL.FTZ R88, R89.reuse, R88 ;  /* 0x0000005859587220 */ /* 0x040fe20000410000 */
[----:B------:R-:W-:Y:S02]  /*162a0*/  HADD2.F32 R77, -RZ, R3.H0_H0 ;  /* 0x20000003ff4d7230 */ /* 0x000fe40000004100 */
[----:B------:R-:W-:Y:S01]  /*162b0*/  FMUL.FTZ R82, R89, R82 ;  /* 0x0000005259527220 */ /* 0x000fe20000410000 */
[----:B------:R-:W-:Y:S02]  /*162c0*/  HADD2.F32 R83, -RZ, R33.H0_H0 ;  /* 0x20000021ff537230 */ /* 0x000fe40000004100 */
[----:B------:R-:W-:Y:S01]  /*162d0*/  FFMA.FTZ R55, R55, R48, R52 ;  /* 0x0000003037377223 */ /* 0x000fe20000010034 */
        /* <DEDUP_REMOVED lines=12> */
[--C-:B------:R-:W-:Y:S02]  /*163a0*/  HADD2.F32 R97, -RZ, R0.reuse.H0_H0 ;  /* 0x20000000ff617230 */ /* 0x100fe40000004100 */
        /* <DEDUP_REMOVED lines=23> */
[--C-:B------:R-:W-:Y:S02]  /*16520*/  HADD2.F32 R76, -RZ, R23.reuse.H0_H0 ;  /* 0x20000017ff4c7230 */ /* 0x100fe40000004100 */
        /* <DEDUP_REMOVED lines=15> */
[----:B------:R-:W0:Y:S01]  /*16620*/  @!P0 LDC.64 R76, c[0x0][0x3c8] ;  /* 0x0000f200ff4c8b82 */ /* 0x000e220000000a00 */
[----:B------:R-:W-:Y:S02]  /*16630*/  HADD2.F32 R101, -RZ, R65.H0_H0 ;  /* 0x20000041ff657230 */ /* 0x000fe40000004100 */
[C---:B------:R-:W-:Y:S01]  /*16640*/  FMUL.FTZ R92, R89.reuse, R106 ;  /* 0x0000006a595c7220 */ /* 0x040fe20000410000 */
[----:B------:R-:W-:Y:S01]  /*16650*/  FFMA.FTZ R98, R98, R87, R95 ;  /* 0x0000005762627223 */ /* 0x000fe2000001005f */
[----:B------:R-:W-:Y:S02]  /*16660*/  HADD2.F32 R83, -RZ, R66.H0_H0 ;  /* 0x20000042ff537230 */ /* 0x000fe40000004100 */
[----:B------:R-:W-:Y:S01]  /*16670*/  FMUL.FTZ R90, R89, R102 ;  /* 0x00000066595a7220 */ /* 0x000fe20000410000 */
[----:B------:R-:W-:-:S02]  /*16680*/  HADD2.F32 R95, -RZ, R24.H0_H0 ;  /* 0x20000018ff5f7230 */ /* 0x000fc40000004100 */
[C---:B------:R-:W-:Y:S01]  /*16690*/  FMUL.FTZ R109, R89.reuse, R109 ;  /* 0x0000006d596d7220 */ /* 0x040fe20000410000 */
[----:B------:R-:W1:Y:S01]  /*166a0*/  LDC.64 R86, c[0x0][0x428] ;  /* 0x00010a00ff567b82 */ /* 0x000e620000000a00 */
        /* <DEDUP_REMOVED lines=16> */
[----:B------:R-:W-:Y:S01]  /*167b0*/  FMUL.FTZ R78, R89, R81 ;  /* 0x00000051594e7220 */ /* 0x000fe20000410000 */
[----:B------:R-:W-:Y:S01]  /*167c0*/  FFMA.FTZ R81, R108, R83, R95 ;  /* 0x000000536c517223 */ /* 0x000fe2000001005f */
[----:B0-----:R-:W-:-:S04]  /*167d0*/  @!P0 IMAD.WIDE R76, R123, 0x4, R76 ;  /* 0x000000047b4c8825 */ /* 0x001fc800078e024c */
[----:B------:R-:W-:Y:S01]  /*167e0*/  FFMA.FTZ R100, R100, R109, R113 ;  /* 0x0000006d64647223 */ /* 0x000fe20000010071 */
[----:B------:R-:W-:Y:S01]  /*167f0*/  FFMA.FTZ R102, R102, R115, R117 ;  /* 0x0000007366667223 */ /* 0x000fe20000010075 */
[----:B------:R-:W-:Y:S01]  /*16800*/  FFMA.FTZ R119, R78, R119, R121 ;  /* 0x000000774e777223 */ /* 0x000fe20000010079 */
[----:B------:R-:W-:Y:S01]  /*16810*/  F2FP.F16.F32.PACK_AB R47, R47, R54 ;  /* 0x000000362f2f723e */ /* 0x000fe200000000ff */
[--C-:B-1----:R-:W-:Y:S01]  /*16820*/  IMAD.WIDE.U32 R82, R53, 0x10, R86.reuse ;  /* 0x0000001035527825 */ /* 0x102fe200078e0056 */
[----:B------:R-:W-:Y:S01]  /*16830*/  F2FP.F16.F32.PACK_AB R46, R46, R51 ;  /* 0x000000332e2e723e */ /* 0x000fe200000000ff */
[----:B------:R0:W-:Y:S01]  /*16840*/  @!P0 STG.E desc[UR12][R76.64], R89 ;  /* 0x000000594c008986 */ /* 0x0001e2000c10190c */
[----:B------:R-:W-:Y:S01]  /*16850*/  F2FP.F16.F32.PACK_AB R45, R45, R50 ;  /* 0x000000322d2d723e */ /* 0x000fe200000000ff */
[--C-:B------:R-:W-:Y:S01]  /*16860*/  IMAD.WIDE.U32 R78, R79, 0x10, R86.reuse ;  /* 0x000000104f4e7825 */ /* 0x100fe200078e0056 */
[----:B------:R-:W-:Y:S02]  /*16870*/  F2FP.F16.F32.PACK_AB R44, R44, R49 ;  /* 0x000000312c2c723e */ /* 0x000fe400000000ff */
[----:B------:R-:W-:Y:S01]  /*16880*/  F2FP.F16.F32.PACK_AB R51, R88, R97 ;  /* 0x000000615833723e */ /* 0x000fe200000000ff */
[--C-:B------:R-:W-:Y:S01]  /*16890*/  IMAD.WIDE.U32 R94, R94, 0x10, R86.reuse ;  /* 0x000000105e5e7825 */ /* 0x100fe200078e0056 */
[----:B------:R-:W-:Y:S01]  /*168a0*/  F2FP.F16.F32.PACK_AB R50, R84, R93 ;  /* 0x0000005d5432723e */ /* 0x000fe200000000ff */
[----:B------:R0:W-:Y:S01]  /*168b0*/  STG.E.128 desc[UR12][R82.64], R44 ;  /* 0x0000002c52007986 */ /* 0x0001e2000c101d0c */
[----:B------:R-:W-:Y:S01]  /*168c0*/  F2FP.F16.F32.PACK_AB R49, R52, R57 ;  /* 0x000000393431723e */ /* 0x000fe200000000ff */
[----:B------:R-:W-:Y:S01]  /*168d0*/  IMAD.WIDE.U32 R86, R103, 0x10, R86 ;  /* 0x0000001067567825 */ /* 0x000fe200078e0056 */
[----:B------:R-:W-:-:S02]  /*168e0*/  F2FP.F16.F32.PACK_AB R48, R48, R55 ;  /* 0x000000373030723e */ /* 0x000fc400000000ff */
[----:B------:R-:W-:Y:S02]  /*168f0*/  F2FP.F16.F32.PACK_AB R55, R98, R107 ;  /* 0x0000006b6237723e */ /* 0x000fe400000000ff */
[----:B------:R-:W-:Y:S01]  /*16900*/  F2FP.F16.F32.PACK_AB R54, R96, R105 ;  /* 0x000000696036723e */ /* 0x000fe200000000ff */
[----:B------:R0:W-:Y:S01]  /*16910*/  STG.E.128 desc[UR12][R78.64], R48 ;  /* 0x000000304e007986 */ /* 0x0001e2000c101d0c */
[----:B------:R-:W-:Y:S02]  /*16920*/  F2FP.F16.F32.PACK_AB R53, R58, R91 ;  /* 0x0000005b3a35723e */ /* 0x000fe400000000ff */
[----:B------:R-:W-:Y:S02]  /*16930*/  F2FP.F16.F32.PACK_AB R52, R56, R59 ;  /* 0x0000003b3834723e */ /* 0x000fe400000000ff */
[----:B------:R-:W-:Y:S02]  /*16940*/  F2FP.F16.F32.PACK_AB R59, R119, R102 ;  /* 0x00000066773b723e */ /* 0x000fe400000000ff */
[----:B------:R-:W-:Y:S01]  /*16950*/  F2FP.F16.F32.PACK_AB R58, R100, R81 ;  /* 0x00000051643a723e */ /* 0x000fe200000000ff */
[----:B------:R0:W-:Y:S01]  /*16960*/  STG.E.128 desc[UR12][R94.64], R52 ;  /* 0x000000345e007986 */ /* 0x0001e2000c101d0c */
[----:B------:R-:W-:-:S02]  /*16970*/  F2FP.F16.F32.PACK_AB R57, R101, R92 ;  /* 0x0000005c6539723e */ /* 0x000fc400000000ff */
[----:B------:R-:W-:-:S05]  /*16980*/  F2FP.F16.F32.PACK_AB R56, R99, R90 ;  /* 0x0000005a6338723e */ /* 0x000fca00000000ff */
[----:B------:R0:W-:Y:S01]  /*16990*/  STG.E.128 desc[UR12][R86.64], R56 ;  /* 0x0000003856007986 */ /* 0x0001e2000c101d0c */
[----:B------:R-:W-:Y:S05]  /*169a0*/  BRA.U !UP2, `(.L_x_4664) ;  /* 0xfffffea10adc7547 */ /* 0x000fea000b83ffff */
[----:B------:R-:W-:Y:S05]  /*169b0*/  EXIT ;  /* 0x000000000000794d */ /* 0x000fea0003800000 */
.L_x_4665:
        /* <DEDUP_REMOVED lines=12> */
.L_x_27227:


//--------------------- .text._ZN10layer_norm13ln_fwd_kernelINS_13Kernel_traitsI6__halfS2_S2_S2_fjLj4096ELj1ELj1ELj4ELj16ENS_18Kernel_traits_baseILj4096ES2_S2_S2_S2_fjLj128EEEEELb1ELb1ELb1ELb0EEEvNS_9FwdParamsE --------------------------
	.section	.text._ZN10layer_norm13ln_fwd_kernelINS_13Kernel_traitsI6__halfS2_S2_S2_fjLj4096ELj1ELj1ELj4ELj16ENS_18Kernel_traits_baseILj4096ES2_S2_S2_S2_fjLj128EEEEELb1ELb1ELb1ELb0EEEvNS_9FwdParamsE,"ax",@progbits
	.align	128
        .global         _ZN10layer_norm13ln_fwd_kernelINS_13Kernel_traitsI6__halfS2_S2_S2_fjLj4096ELj1ELj1ELj4ELj16ENS_18Kernel_traits_baseILj4096ES2_S2_S2_S2_fjLj128EEEEELb1ELb1ELb1ELb0EEEvNS_9FwdParamsE
        .type           _ZN10layer_norm13ln_fwd_kernelINS_13Kernel_traitsI6__halfS2_S2_S2_fjLj4096ELj1ELj1ELj4ELj16ENS_18Kernel_traits_baseILj4096ES2_S2_S2_S2_fjLj128EEEEELb1ELb1ELb1ELb0EEEvNS_9FwdParamsE,@function
        .size           _ZN10layer_norm13ln_fwd_kernelINS_13Kernel_traitsI6__halfS2_S2_S2_fjLj4096ELj1ELj1ELj4ELj16ENS_18Kernel_traits_baseILj4096ES2_S2_S2_S2_fjLj128EEEEELb1ELb1ELb1ELb0EEEvNS_9FwdParamsE,(.L_x_27228 - _ZN10layer_norm13ln_fwd_kernelINS_13Kernel_traitsI6__halfS2_S2_S2_fjLj4096ELj1ELj1ELj4ELj16ENS_18Kernel_traits_baseILj4096ES2_S2_S2_S2_fjLj128EEEEELb1ELb1ELb1ELb0EEEvNS_9FwdParamsE)
        .other          _ZN10layer_norm13ln_fwd_kernelINS_13Kernel_traitsI6__halfS2_S2_S2_fjLj4096ELj1ELj1ELj4ELj16ENS_18Kernel_traits_baseILj4096ES2_S2_S2_S2_fjLj128EEEEELb1ELb1ELb1ELb0EEEvNS_9FwdParamsE,@"STO_CUDA_ENTRY STV_DEFAULT"
_ZN10layer_norm13ln_fwd_kernelINS_13Kernel_traitsI6__halfS2_S2_S2_fjLj4096ELj1ELj1ELj4ELj16ENS_18Kernel_traits_baseILj4096ES2_S2_S2_S2_fjLj128EEEEELb1ELb1ELb1ELb0EEEvNS_9FwdParamsE:
.text._ZN10layer_norm13ln_fwd_kernelINS_13Kernel_traitsI6__halfS2_S2_S2_fjLj4096ELj1ELj1ELj4ELj16ENS_18Kernel_traits_baseILj4096ES2_S2_S2_S2_fjLj128EEEEELb1ELb1ELb1ELb0EEEvNS_9FwdParamsE:
        /* <DEDUP_REMOVED lines=13> */
[----:B------:R-:W0:Y:S03]  /*00d0*/  @P0 LDC R9, c[0x0][0x460] ;  /* 0x00011800ff090b82 */ /* 0x000e260000000800 */
[----:B----4-:R1:W0:Y:S01]  /*00e0*/  @P0 LDG.E.64 R6, desc[UR14][R2.64] ;  /* 0x0000000e02060981 */ /* 0x010222000c1e1b00 */
[----:B-----5:R-:W-:Y:S01]  /*00f0*/  UISETP.NE.U32.AND UP0, UPT, UR6, URZ, UPT ;  /* 0x000000ff0600728c */ /* 0x020fe2000bf05070 */
[----:B------:R-:W-:Y:S01]  /*0100*/  BSSY.RECONVERGENT B0, `(.L_x_4666) ;  /* 0x000007d000007945 */ /* 0x000fe20003800200 */
[----:B------:R-:W-:Y:S02]  /*0110*/  USHF.R.S32.HI UR4, URZ, 0x1f, UR5 ;  /* 0x0000001fff047899 */ /* 0x000fe40008011405 */
[----:B------:R-:W-:Y:S01]  /*0120*/  UISETP.NE.AND.EX UP0, UPT, UR7, URZ, UPT, UP0 ;  /* 0x000000ff0700728c */ /* 0x000fe2000bf05300 */
[----:B------:R-:W3:Y:S01]  /*0130*/  S2UR UR7, SR_CTAID.X ;  /* 0x00000000000779c3 */ /* 0x000ee20000002500 */
[----:B------:R-:W-:Y:S01]  /*0140*/  ULEA.HI UR4, UR4, UR5, URZ, 0x3 ;  /* 0x0000000504047291 */ /* 0x000fe2000f8f18ff */
[----:B-1----:R-:W1:Y:S03]  /*0150*/  S2R R3, SR_TID.X ;  /* 0x0000000000037919 */ /* 0x002e660000002100 */
[----:B------:R-:W-:-:S03]  /*0160*/  USHF.R.S32.HI UR4, URZ, 0x3, UR4 ;  /* 0x00000003ff047899 */ /* 0x000fc60008011404 */
[----:B------:R-:W3:Y:S01]  /*0170*/  LDC R8, c[0x0][0x360] ;  /* 0x0000d800ff087b82 */ /* 0x000ee20000000800 */
[----:B--2---:R-:W-:Y:S02]  /*0180*/  @P0 R2UR UR12, R4 ;  /* 0x00000000040c02ca */ /* 0x004fe400000e0000 */
[----:B------:R-:W-:Y:S01]  /*0190*/  @P0 R2UR UR13, R5 ;  /* 0x00000000050d02ca */ /* 0x000fe200000e0000 */
[----:B-1----:R-:W-:Y:S01]  /*01a0*/  IMAD.MOV.U32 R5, RZ, RZ, R3 ;  /* 0x000000ffff057224 */ /* 0x002fe200078e0003 */
[----:B0-----:R-:W-:Y:S02]  /*01b0*/  @P0 IADD3 R2, P1, PT, R6, R9, RZ ;  /* 0x0000000906020210 */ /* 0x001fe40007f3e0ff */
[----:B------:R-:W-:Y:S01]  /*01c0*/  LOP3.LUT R4, R3, 0x60, RZ, 0xc0, !PT ;  /* 0x0000006003047812 */ /* 0x000fe200078ec0ff */
[----:B---3--:R-:W-:Y:S01]  /*01d0*/  IMAD R111, R8, UR7, R5 ;  /* 0x00000007086f7c24 */ /* 0x008fe2000f8e0205 */
[----:B------:R-:W-:Y:S01]  /*01e0*/  LOP3.LUT R0, R5, 0x7f, RZ, 0x3c, !PT ;  /* 0x0000007f05007812 */ /* 0x000fe200078e3cff */
[----:B------:R-:W-:-:S03]  /*01f0*/  @P0 IMAD.X R109, RZ, RZ, R7, P1 ;  /* 0x000000ffff6d0224 */ /* 0x000fc600008e0607 */
[----:B------:R-:W-:Y:S01]  /*0200*/  IADD3 R0, PT, PT, R0, UR4, RZ ;  /* 0x0000000400007c10 */ /* 0x000fe2000fffe0ff */
[----:B------:R-:W-:Y:S01]  /*0210*/  UIADD3 UR26, UPT, UPT, UR12, -0x61c88647, URZ ;  /* 0x9e3779b90c1a7890 */ /* 0x000fe2000fffe0ff */
[--C-:B------:R-:W-:Y:S01]  /*0220*/  SHF.R.U64 R110, R2, 0x2, R109.reuse ;  /* 0x00000002026e7819 */ /* 0x100fe2000000126d */
[----:B------:R-:W-:Y:S01]  /*0230*/  UIADD3 UR27, UPT, UPT, UR13, -0x4498517b, URZ ;  /* 0xbb67ae850d1b7890 */ /* 0x000fe2000fffe0ff */
[----:B------:R-:W-:Y:S01]  /*0240*/  SHF.R.U32.HI R109, RZ, 0x2, R109 ;  /* 0x00000002ff6d7819 */ /* 0x000fe2000001166d */
[----:B------:R-:W-:Y:S02]  /*0250*/  UIADD3 UR28, UPT, UPT, UR12, 0x3c6ef372, URZ ;  /* 0x3c6ef3720c1c7890 */ /* 0x000fe4000fffe0ff */
[----:B------:R-:W-:Y:S02]  /*0260*/  UIADD3 UR29, UPT, UPT, UR13, 0x76cf5d0a, URZ ;  /* 0x76cf5d0a0d1d7890 */ /* 0x000fe4000fffe0ff */
[----:B------:R-:W-:Y:S02]  /*0270*/  UIADD3 UR30, UPT, UPT, UR12, -0x255992d5, URZ ;  /* 0xdaa66d2b0c1e7890 */ /* 0x000fe4000fffe0ff */
[----:B------:R-:W-:-:S02]  /*0280*/  UIADD3 UR31, UPT, UPT, UR13, 0x32370b8f, URZ ;  /* 0x32370b8f0d1f7890 */ /* 0x000fc4000fffe0ff */
[----:B------:R-:W-:Y:S02]  /*0290*/  UIADD3 UR20, UPT, UPT, UR12, 0x78dde6e4, URZ ;  /* 0x78dde6e40c147890 */ /* 0x000fe4000fffe0ff */
[----:B------:R-:W-:Y:S02]  /*02a0*/  UIADD3 UR8, UPT, UPT, UR13, -0x126145ec, URZ ;  /* 0xed9eba140d087890 */ /* 0x000fe4000fffe0ff */
[----:B------:R-:W-:Y:S02]  /*02b0*/  UIADD3 UR9, UPT, UPT, UR12, 0x1715609d, URZ ;  /* 0x1715609d0c097890 */ /* 0x000fe4000fffe0ff */
[----:B------:R-:W-:Y:S02]  /*02c0*/  UIADD3 UR10, UPT, UPT, UR13, -0x56f99767, URZ ;  /* 0xa90668990d0a7890 */ /* 0x000fe4000fffe0ff */
[----:B------:R-:W-:Y:S02]  /*02d0*/  UIADD3 UR11, UPT, UPT, UR12, -0x4ab325aa, URZ ;  /* 0xb54cda560c0b7890 */ /* 0x000fe4000fffe0ff */
[----:B------:R-:W-:-:S02]  /*02e0*/  UIADD3 UR16, UPT, UPT, UR13, 0x646e171e, URZ ;  /* 0x646e171e0d107890 */ /* 0x000fc4000fffe0ff */
[----:B------:R-:W-:Y:S02]  /*02f0*/  UIADD3 UR17, UPT, UPT, UR12, 0x5384540f, URZ ;  /* 0x5384540f0c117890 */ /* 0x000fe4000fffe0ff */
        /* <DEDUP_REMOVED lines=51> */
.L_x_4667:
        /* <DEDUP_REMOVED lines=42> */
.L_x_4668:
[----:B------:R-:W-:Y:S05]  /*08d0*/  BSYNC.RECONVERGENT B0 ;  /* 0x0000000000007941 */ /* 0x000fea0003800200 */
.L_x_4666:
[----:B------:R-:W0:Y:S02]  /*08e0*/  LDCU UR5, c[0x0][0x384] ;  /* 0x00007080ff0577ac */ /* 0x000e240008000800 */
[----:B0-----:R-:W-:-:S06]  /*08f0*/  UISETP.GE.AND UP0, UPT, UR7, UR5, UPT ;  /* 0x000000050700728c */ /* 0x001fcc000bf06270 */
[----:B------:R-:W-:-:S13]  /*0900*/  PLOP3.LUT P0, PT, PT, PT, UP0, 0x80, 0x8 ;  /* 0x000000000008781c */ /* 0x000fda0003f0f008 */
[----:B------:R-:W-:Y:S05]  /*0910*/  @P0 EXIT ;  /* 0x000000000000094d */ /* 0x000fea0003800000 */
[----:B------:R-:W-:Y:S01]  /*0920*/  IMAD.HI.U32 R5, R110, -0x2daee0ad, RZ ;  /* 0xd2511f536e057827 */ /* 0x000fe200078e00ff */
[----:B------:R-:W-:Y:S01]  /*0930*/  ULOP3.LUT UR6, UR4, 0x7f, URZ, 0xc0, !UPT ;  /* 0x0000007f04067892 */ /* 0x000fe2000f8ec0ff */
[----:B------:R-:W-:Y:S01]  /*0940*/  SHF.L.U32 R3, R3, 0x5, RZ ;  /* 0x0000000503037819 */ /* 0x000fe200000006ff */
[----:B------:R-:W-:Y:S01]  /*0950*/  USHF.L.U32 UR5, UR4, 0x1, URZ ;  /* 0x0000000104057899 */ /* 0x000fe200080006ff */
[----:B------:R-:W-:Y:S01]  /*0960*/  IMAD.HI.U32 R6, R111, -0x326172a9, RZ ;  /* 0xcd9e8d576f067827 */ /* 0x000fe200078e00ff */
[----:B------:R-:W-:Y:S01]  /*0970*/  LOP3.LUT R5, R5, UR13, RZ, 0x3c, !PT ;  /* 0x0000000d05057c12 */ /* 0x000fe2000f8e3cff */
[----:B------:R-:W0:Y:S01]  /*0980*/  LDCU UR22, c[0x0][0x404] ;  /* 0x00008080ff1677ac */ /* 0x000e220008000800 */
[----:B------:R-:W-:Y:S01]  /*0990*/  LOP3.LUT R103, R2, 0x3, RZ, 0xc0, !PT ;  /* 0x0000000302677812 */ /* 0x000fe200078ec0ff */
[----:B------:R-:W-:Y:S01]  /*09a0*/  IMAD R8, R111, -0x326172a9, RZ ;  /* 0xcd9e8d576f087824 */ /* 0x000fe200078e02ff */
[----:B------:R-:W-:Y:S01]  /*09b0*/  LOP3.LUT R6, R109, UR12, R6, 0x96, !PT ;  /* 0x0000000c6d067c12 */ /* 0x000fe2000f8e9606 */
[----:B------:R-:W-:Y:S01]  /*09c0*/  IMAD.HI.U32 R7, R5, -0x326172a9, RZ ;  /* 0xcd9e8d5705077827 */ /* 0x000fe200078e00ff */
[----:B------:R-:W-:Y:S01]  /*09d0*/  ULOP3.LUT UR5, UR5, 0xffffff00, URZ, 0xc0, !UPT ;  /* 0xffffff0005057892 */ /* 0x000fe2000f8ec0ff */
[----:B------:R-:W1:Y:S02]  /*09e0*/  LDCU UR25, c[0x0][0x400] ;  /* 0x00008000ff1977ac */ /* 0x000e640008000800 */
[----:B------:R-:W-:Y:S01]  /*09f0*/  IMAD R10, R110, -0x2daee0ad, RZ ;  /* 0xd2511f536e0a7824 */ /* 0x000fe200078e02ff */
[----:B------:R-:W-:Y:S01]  /*0a00*/  LOP3.LUT R7, R8, UR26, R7, 0x96, !PT ;  /* 0x0000001a08077c12 */ /* 0x000fe2000f8e9607 */
[----:B------:R-:W-:Y:S01]  /*0a10*/  IMAD.HI.U32 R9, R6, -0x2daee0ad, RZ ;  /* 0xd2511f5306097827 */ /* 0x000fe200078e00ff */
[----:B------:R-:W-:-:S03]  /*0a20*/  UPLOP3.LUT UP1, UPT, UPT, UPT, UPT, 0x40, 0x4 ;  /* 0x000000000004789c */ /* 0x000fc60003f2e870 */
        /* <DEDUP_REMOVED lines=27> */
[----:B------:R-:W-:-:S03]  /*0be0*/  IMAD.HI.U32 R5, R7, -0x326172a9, RZ ;  /* 0xcd9e8d5707057827 */ /* 0x000fc600078e00ff */
[----:B------:R-:W-:Y:S01]  /*0bf0*/  LOP3.LUT R9, R10, UR16, R9, 0x96, !PT ;  /* 0x000000100a097c12 */ /* 0x000fe2000f8e9609 */
[----:B------:R-:W-:Y:S02]  /*0c00*/  IMAD R11, R6, -0x2daee0ad, RZ ;  /* 0xd2511f53060b7824 */ /* 0x000fe400078e02ff */
[----:B------:R-:W-:Y:S02]  /*0c10*/  IMAD R7, R7, -0x326172a9, RZ ;  /* 0xcd9e8d5707077824 */ /* 0x000fe400078e02ff */
[----:B------:R-:W-:-:S04]  /*0c20*/  IMAD.HI.U32 R6, R9, -0x326172a9, RZ ;  /* 0xcd9e8d5709067827 */ /* 0x000fc800078e00ff */
[----:B------:R-:W-:Y:S01]  /*0c30*/  IMAD R10, R9, -0x326172a9, RZ ;  /* 0xcd9e8d57090a7824 */ /* 0x000fe200078e02ff */
[----:B------:R-:W-:Y:S01]  /*0c40*/  LOP3.LUT R6, R7, UR17, R6, 0x96, !PT ;  /* 0x0000001107067c12 */ /* 0x000fe2000f8e9606 */
[----:B------:R-:W-:Y:S01]  /*0c50*/  IMAD R8, R8, -0x326172a9, RZ ;  /* 0xcd9e8d5708087824 */ /* 0x000fe200078e02ff */
[----:B------:R-:W2:Y:S01]  /*0c60*/  LDCU.64 UR16, c[0x0][0x408] ;  /* 0x00008100ff1077ac */ /* 0x000ea20008000a00 */
[----:B------:R-:W-:Y:S02]  /*0c70*/  IMAD.MOV.U32 R102, RZ, RZ, RZ ;  /* 0x000000ffff667224 */ /* 0x000fe400078e00ff */
[----:B------:R-:W-:Y:S01]  /*0c80*/  IMAD.HI.U32 R7, R6, -0x2daee0ad, RZ ;  /* 0xd2511f5306077827 */ /* 0x000fe200078e00ff */
[----:B------:R-:W-:Y:S01]  /*0c90*/  LOP3.LUT R5, R8, UR11, R5, 0x96, !PT ;  /* 0x0000000b08057c12 */ /* 0x000fe2000f8e9605 */
[----:B------:R-:W3:Y:S02]  /*0ca0*/  LDCU.128 UR8, c[0x0][0x3f0] ;  /* 0x00007e00ff0877ac */ /* 0x000ee40008000c00 */
[----:B------:R-:W-:-:S02]  /*0cb0*/  IMAD R9, R6, -0x2daee0ad, RZ ;  /* 0xd2511f5306097824 */ /* 0x000fc400078e02ff */
[----:B------:R-:W-:Y:S01]  /*0cc0*/  IMAD.MOV R6, RZ, RZ, -R4 ;  /* 0x000000ffff067224 */ /* 0x000fe200078e0a04 */
[----:B------:R-:W-:Y:S01]  /*0cd0*/  LOP3.LUT R4, R3, 0x3e0, RZ, 0xc0, !PT ;  /* 0x000003e003047812 */ /* 0x000fe200078ec0ff */
[----:B------:R-:W-:-:S03]  /*0ce0*/  IMAD.HI.U32 R8, R5, -0x2daee0ad, RZ ;  /* 0xd2511f5305087827 */ /* 0x000fc600078e00ff */
[----:B------:R-:W-:Y:S01]  /*0cf0*/  VIADDMNMX R3, R6, UR6, RZ, !PT ;  /* 0x0000000606037c46 */ /* 0x000fe2000f8001ff */
[----:B------:R-:W-:Y:S01]  /*0d00*/  IMAD R12, R5, -0x2daee0ad, RZ ;  /* 0xd2511f53050c7824 */ /* 0x000fe200078e02ff */
[----:B------:R-:W-:Y:S01]  /*0d10*/  LOP3.LUT R8, R11, UR18, R8, 0x96, !PT ;  /* 0x000000120b087c12 */ /* 0x000fe2000f8e9608 */
[----:B------:R-:W-:Y:S01]  /*0d20*/  IMAD.MOV R4, RZ, RZ, -R4 ;  /* 0x000000ffff047224 */ /* 0x000fe200078e0a04 */
[----:B------:R-:W-:Y:S02]  /*0d30*/  VIMNMX R3, PT, PT, R3, 0x20, PT ;  /* 0x0000002003037848 */ /* 0x000fe40003fe0100 */
[----:B------:R-:W-:Y:S01]  /*0d40*/  LOP3.LUT R7, R12, UR21, R7, 0x96, !PT ;  /* 0x000000150c077c12 */ /* 0x000fe2000f8e9607 */
[----:B------:R-:W-:Y:S01]  /*0d50*/  IMAD.HI.U32 R5, R8, -0x326172a9, RZ ;  /* 0xcd9e8d5708057827 */ /* 0x000fe200078e00ff */
[----:B------:R-:W-:Y:S01]  /*0d60*/  LEA R3, R3, UR5, 0x3 ;  /* 0x0000000503037c11 */ /* 0x000fe2000f8e18ff */
[----:B------:R-:W4:Y:S01]  /*0d70*/  LDCU.64 UR20, c[0x0][0x380] ;  /* 0x00007000ff1477ac */ /* 0x000f220008000a00 */
[----:B------:R-:W-:Y:S01]  /*0d80*/  VIADDMNMX R4, R4, UR6, RZ, !PT ;  /* 0x0000000604047c46 */ /* 0x000fe2000f8001ff */
[----:B------:R-:W-:Y:S01]  /*0d90*/  IMAD R8, R8, -0x326172a9, RZ ;  /* 0xcd9e8d5708087824 */ /* 0x000fe200078e02ff */
[----:B------:R-:W-:Y:S01]  /*0da0*/  I2FP.F32.U32 R3, R3 ;  /* 0x0000000300037245 */ /* 0x000fe20000201000 */
[C---:B------:R-:W-:Y:S01]  /*0db0*/  IMAD.HI.U32 R105, R7.reuse, -0x326172a9, RZ ;  /* 0xcd9e8d5707697827 */ /* 0x040fe200078e00ff */
[----:B------:R-:W-:Y:S01]  /*0dc0*/  LOP3.LUT R5, R10, UR19, R5, 0x96, !PT ;  /* 0x000000130a057c12 */ /* 0x000fe2000f8e9605 */
[----:B------:R-:W0:Y:S01]  /*0dd0*/  LDCU.64 UR18, c[0x0][0x3a0] ;  /* 0x00007400ff1277ac */ /* 0x000e220008000a00 */
[----:B------:R0:W0:Y:S01]  /*0de0*/  MUFU.RCP R108, R3 ;  /* 0x00000003006c7308 */ /* 0x0000220000001000 */
[----:B------:R-:W-:Y:S01]  /*0df0*/  VIMNMX R4, PT, PT, R4, 0x20, PT ;  /* 0x0000002004047848 */ /* 0x000fe20003fe0100 */
[----:B------:R-:W-:Y:S01]  /*0e00*/  IMAD R104, R7, -0x326172a9, RZ ;  /* 0xcd9e8d5707687824 */ /* 0x000fe200078e02ff */
[----:B------:R-:W-:Y:S01]  /*0e10*/  LOP3.LUT R105, R8, UR23, R105, 0x96, !PT ;  /* 0x0000001708697c12 */ /* 0x000fe2000f8e9669 */
[C---:B------:R-:W-:Y:S01]  /*0e20*/  IMAD.HI.U32 R106, R5.reuse, -0x2daee0ad, RZ ;  /* 0xd2511f53056a7827 */ /* 0x040fe200078e00ff */
[----:B------:R-:W-:Y:S01]  /*0e30*/  LEA R107, R4, UR5, 0x3 ;  /* 0x00000005046b7c11 */ /* 0x000fe2000f8e18ff */
[----:B------:R-:W0:Y:S02]  /*0e40*/  LDCU UR23, c[0x0][0x388] ;  /* 0x00007100ff1777ac */ /* 0x000e240008000800 */
[----:B------:R-:W-:Y:S01]  /*0e50*/  IMAD R112, R5, -0x2daee0ad, RZ ;  /* 0xd2511f5305707824 */ /* 0x000fe200078e02ff */
[----:B------:R-:W-:Y:S01]  /*0e60*/  LOP3.LUT R106, R9, UR24, R106, 0x96, !PT ;  /* 0x00000018096a7c12 */ /* 0x000fe2000f8e966a */
[----:B-123--:R-:W0:Y:S06]  /*0e70*/  LDCU.U8 UR24, c[0x0][0x410] ;  /* 0x00008200ff1877ac */ /* 0x00ee2c0008000000 */
.L_x_5085:
[----:B------:R-:W-:-:S06]  /*0e80*/  UIMAD.WIDE UR4, UR7, 0x4, UR8 ;  /* 0x00000004070478a5 */ /* 0x000fcc000f8e0208 */
[----:B0123--:R-:W-:Y:S01]  /*0e90*/  MOV R72, UR4 ;  /* 0x0000000400487c02 */ /* 0x00ffe20008000f00 */
[----:B------:R-:W-:-:S05]  /*0ea0*/  IMAD.U32 R73, RZ, RZ, UR5 ;  /* 0x00000005ff497e24 */ /* 0x000fca000f8e00ff */
[----:B------:R1:W2:Y:S01]  /*0eb0*/  LDG.E R117, desc[UR14][R72.64] ;  /* 0x0000000e48757981 */ /* 0x0002a2000c1e1900 */
[----:B------:R-:W-:-:S06]  /*0ec0*/  UIMAD.WIDE UR4, UR7, 0x4, UR10 ;  /* 0x00000004070478a5 */ /* 0x000fcc000f8e020a */
[----:B-1----:R-:W-:Y:S01]  /*0ed0*/  IMAD.U32 R72, RZ, RZ, UR4 ;  /* 0x00000004ff487e24 */ /* 0x002fe2000f8e00ff */
[----:B------:R-:W-:-:S05]  /*0ee0*/  MOV R73, UR5 ;  /* 0x0000000500497c02 */ /* 0x000fca0008000f00 */
[----:B------:R-:W3:Y:S01]  /*0ef0*/  LDG.E R114, desc[UR14][R72.64] ;  /* 0x0000000e48727981 */ /* 0x000ee2000c1e1900 */
[----:B0-----:R-:W-:Y:S01]  /*0f00*/  UIMAD UR4, UR7, UR23, URZ ;  /* 0x00000017070472a4 */ /* 0x001fe2000f8e02ff */
[----:B------:R-:W-:Y:S01]  /*0f10*/  ISETP.GE.U32.AND P1, PT, R0, 0x80, PT ;  /* 0x000000800000780c */ /* 0x000fe20003f26070 */
[----:B------:R-:W-:Y:S01]  /*0f20*/  BSSY.RECONVERGENT B0, `(.L_x_4669) ;  /* 0x00006d7000007945 */ /* 0x000fe20003800200 */
[----:B------:R-:W0:Y:S01]  /*0f30*/  S2R R113, SR_TID.X ;  /* 0x0000000000717919 */ /* 0x000e220000002100 */
[----:B------:R-:W-:Y:S01]  /*0f40*/  USHF.R.S32.HI UR5, URZ, 0x1f, UR4 ;  /* 0x0000001fff057899 */ /* 0x000fe20008011404 */
[----:B------:R-:W-:-:S03]  /*0f50*/  IMAD.MOV.U32 R115, RZ, RZ, RZ ;  /* 0x000000ffff737224 */ /* 0x000fc600078e00ff */
[----:B------:R-:W-:-:S06]  /*0f60*/  ULEA.HI UR5, UR5, UR4, URZ, 0x3 ;  /* 0x0000000405057291 */ /* 0x000fcc000f8f18ff */
[----:B------:R-:W-:-:S04]  /*0f70*/  MOV R116, UR5 ;  /* 0x0000000500747c02 */ /* 0x000fc80008000f00 */
[----:B0-----:R-:W-:Y:S02]  /*0f80*/  LEA.HI.SX32 R116, R116, R113, 0x1d ;  /* 0x0000007174747211 */ /* 0x001fe400078feaff */
[----:B--2---:R-:W-:-:S13]  /*0f90*/  ISETP.GE.AND P0, PT, R117, 0x1, PT ;  /* 0x000000017500780c */ /* 0x004fda0003f06270 */
[----:B------:R-:W-:Y:S01]  /*0fa0*/  @P0 VIADD R74, R117, 0xffffffff ;  /* 0xffffffff754a0836 */ /* 0x000fe20000000000 */
[----:B---3--:R-:W-:-:S03]  /*0fb0*/  R2UR UR4, R114 ;  /* 0x00000000720472ca */ /* 0x008fc600000e0000 */
[----:B------:R-:W-:-:S05]  /*0fc0*/  @P0 IMAD R74, R74, UR23, RZ ;  /* 0x000000174a4a0c24 */ /* 0x000fca000f8e02ff */
[----:B------:R-:W-:-:S04]  /*0fd0*/  @P0 SHF.R.S32.HI R75, RZ, 0x1f, R74 ;  /* 0x0000001fff4b0819 */ /* 0x000fc8000001144a */
[----:B------:R-:W-:-:S04]  /*0fe0*/  @P0 LEA.HI R74, R75, R74, RZ, 0x3 ;  /* 0x0000004a4b4a0211 */ /* 0x000fc800078f18ff */
[----:B------:R-:W-:Y:S01]  /*0ff0*/  @P0 LEA.HI.SX32 R115, R74, R113, 0x1d ;  /* 0x000000714a730211 */ /* 0x000fe200078feaff */
[----:B-----5:R-:W-:Y:S06]  /*1000*/  @!P1 BRA `(.L_x_4670) ;  /* 0x0000006c00209947 */ /* 0x020fec0003800000 */
[----:B------:R-:W-:-:S04]  /*1010*/  UISETP.NE.U32.AND UP0, UPT, UR18, URZ, UPT ;  /* 0x000000ff1200728c */ /* 0x000fc8000bf05070 */
[----:B------:R-:W-:Y:S01]  /*1020*/  UISETP.NE.AND.EX UP0, UPT, UR19, URZ, UPT, UP0 ;  /* 0x000000ff1300728c */ /* 0x000fe2000bf05300 */
[----:B------:R-:W-:Y:S10]  /*1030*/  @!P0 BRA `(.L_x_4671) ;  /* 0x00000000000c8947 */ /* 0x000ff40003800000 */
[----:B------:R-:W0:Y:S02]  /*1040*/  LDC.64 R2, c[0x0][0x390] ;  /* 0x0000e400ff027b82 */ /* 0x000e240000000a00 */
[----:B0-----:R-:W-:-:S05]  /*1050*/  IMAD.WIDE.U32 R2, R115, 0x10, R2 ;  /* 0x0000001073027825 */ /* 0x001fca00078e0002 */
[----:B------:R0:W5:Y:S02]  /*1060*/  LDG.E.128 R20, desc[UR14][R2.64] ;  /* 0x0000000e02147981 */ /* 0x000164000c1e1d00 */
.L_x_4671:
[----:B------:R-:W-:Y:S05]  /*1070*/  BRA.U !UP0, `(.L_x_4672) ;  /* 0x0000003508987547 */ /* 0x000fea000b800000 */
[----:B0-----:R-:W0:Y:S02]  /*1080*/  LDC.64 R2, c[0x0][0x3a0] ;  /* 0x0000e800ff027b82 */ /* 0x001e240000000a00 */
[----:B0-----:R-:W-:-:S05]  /*1090*/  IMAD.WIDE.U32 R2, R116, 0x10, R2 ;  /* 0x0000001074027825 */ /* 0x001fca00078e0002 */
[----:B------:R-:W2:Y:S01]  /*10a0*/  LDG.E.128 R16, desc[UR14][R2.64] ;  /* 0x0000000e02107981 */ /* 0x000ea2000c1e1d00 */
[----:B------:R-:W-:-:S13]  /*10b0*/  ISETP.GT.AND P2, PT, R117, RZ, PT ;  /* 0x000000ff7500720c */ /* 0x000fda0003f44270 */
        /* <DEDUP_REMOVED lines=20> */
.L_x_4676:
        /* <DEDUP_REMOVED lines=13> */
.L_x_4678:
[----:B----4-:R-:W-:Y:S05]  /*12d0*/  BSYNC.RECONVERGENT B2 ;  /* 0x0000000000027941 */ /* 0x010fea0003800200 */
.L_x_4677:
        /* <DEDUP_REMOVED lines=58> */
[----:B------:R-:W-:Y:S02]  /*1680*/  HFMA2 R4, -RZ, RZ, 0, 0 ;  /* 0x00000000ff047431 */ /* 0x000fe400000001ff */
[----:B------:R-:W-:-:S07]  /*1690*/  IMAD.MOV.U32 R2, RZ, RZ, R112 ;  /* 0x000000ffff027224 */ /* 0x000fce00078e0070 */
.L_x_4675:
[----:B----4-:R-:W-:Y:S05]  /*16a0*/  BSYNC.RECONVERGENT B1 ;  /* 0x0000000000017941 */ /* 0x010fea0003800200 */
.L_x_4674:
[----:B------:R-:W-:Y:S01]  /*16b0*/  I2FP.F32.U32 R2, R2 ;  /* 0x0000000200027245 */ /* 0x000fe20000201000 */
[----:B-----5:R-:W-:Y:S02]  /*16c0*/  HADD2.F32 R3, -RZ, R20.H0_H0 ;  /* 0x20000014ff037230 */ /* 0x020fe40000004100 */
[----:B------:R-:W-:Y:S02]  /*16d0*/  IMAD.MOV.U32 R5, RZ, RZ, 0x2f800000 ;  /* 0x2f800000ff057424 */ /* 0x000fe400078e00ff */
[----:B------:R-:W-:Y:S02]  /*16e0*/  HADD2.F32 R6, -RZ, R16.H0_H0 ;  /* 0x20000010ff067230 */ /* 0x000fe40000004100 */
[----:B------:R-:W-:Y:S01]  /*16f0*/  FMUL.FTZ R3, R3, UR17 ;  /* 0x0000001103037c20 */ /* 0x000fe20008410000 */
[----:B------:R-:W-:-:S03]  /*1700*/  FFMA.FTZ R2, R2, R5, 1.1641532182693481445e-10 ;  /* 0x2f00000002027423 */ /* 0x000fc60000010005 */
[----:B------:R-:W-:Y:S02]  /*1710*/  FMUL.FTZ R3, R3, UR16 ;  /* 0x0000001003037c20 */ /* 0x000fe40008410000 */
[----:B------:R-:W-:Y:S01]  /*1720*/  FSETP.GTU.FTZ.AND P3, PT, R2, UR22, PT ;  /* 0x0000001602007c0b */ /* 0x000fe2000bf7c000 */
[----:B------:R-:W-:-:S03]  /*1730*/  HADD2.F32 R2, -RZ, R60.H0_H0 ;  /* 0x2000003cff027230 */ /* 0x000fc60000004100 */
[----:B------:R-:W-:Y:S02]  /*1740*/  FSEL R3, R3, RZ, !P3 ;  /* 0x000000ff03037208 */ /* 0x000fe40005800000 */
[----:B------:R-:W-:-:S03]  /*1750*/  SEL R101, RZ, 0x1, P3 ;  /* 0x00000001ff657807 */ /* 0x000fc60001800000 */
[----:B------:R-:W-:-:S07]  /*1760*/  FFMA.FTZ R9, R3, R2, R6 ;  /* 0x0000000203097223 */ /* 0x000fce0000010006 */
.L_x_4673:
        /* <DEDUP_REMOVED lines=21> */
.L_x_4682:
        /* <DEDUP_REMOVED lines=13> */
.L_x_4684:
[----:B----4-:R-:W-:Y:S05]  /*1990*/  BSYNC.RECONVERGENT B2 ;  /* 0x0000000000027941 */ /* 0x010fea0003800200 */
.L_x_4683:
        /* <DEDUP_REMOVED lines=58> */
[----:B------:R-:W-:-:S07]  /*1d40*/  HFMA2 R2, -RZ, RZ, 0, 0 ;  /* 0x00000000ff027431 */ /* 0x000fce00000001ff */
.L_x_4681:
[----:B----4-:R-:W-:Y:S05]  /*1d50*/  BSYNC.RECONVERGENT B1 ;  /* 0x0000000000017941 */ /* 0x010fea0003800200 */
.L_x_4680:
[----:B------:R-:W-:Y:S01]  /*1d60*/  I2FP.F32.U32 R3, R3 ;  /* 0x0000000300037245 */ /* 0x000fe20000201000 */
[----:B-----5:R-:W-:Y:S02]  /*1d70*/  HADD2.F32 R4, -RZ, R20.H1_H1 ;  /* 0x30000014ff047230 */ /* 0x020fe40000004100 */
[----:B------:R-:W-:Y:S02]  /*1d80*/  IMAD.MOV.U32 R6, RZ, RZ, 0x2f800000 ;  /* 0x2f800000ff067424 */ /* 0x000fe400078e00ff */
[----:B------:R-:W-:Y:S02]  /*1d90*/  HADD2.F32 R5, -RZ, R16.H1_H1 ;  /* 0x30000010ff057230 */ /* 0x000fe40000004100 */
[----:B------:R-:W-:Y:S01]  /*1da0*/  FMUL.FTZ R4, R4, UR17 ;  /* 0x0000001104047c20 */ /* 0x000fe20008410000 */
[----:B------:R-:W-:-:S03]  /*1db0*/  FFMA.FTZ R3, R3, R6, 1.1641532182693481445e-10 ;  /* 0x2f00000003037423 */ /* 0x000fc60000010006 */
[----:B------:R-:W-:Y:S02]  /*1dc0*/  FMUL.FTZ R4, R4, UR16 ;  /* 0x0000001004047c20 */ /* 0x000fe40008410000 */
[----:B------:R-:W-:Y:S01]  /*1dd0*/  FSETP.GTU.FTZ.AND P3, PT, R3, UR22, PT ;  /* 0x0000001603007c0b */ /* 0x000fe2000bf7c000 */
[----:B------:R-:W-:-:S03]  /*1de0*/  HADD2.F32 R3, -RZ, R60.H1_H1 ;  /* 0x3000003cff037230 */ /* 0x000fc60000004100 */
[----:B------:R-:W-:Y:S02]  /*1df0*/  FSEL R4, R4, RZ, !P3 ;  /* 0x000000ff04047208 */ /* 0x000fe40005800000 */
[----:B------:R-:W-:-:S03]  /*1e00*/  SEL R100, RZ, 0x1, P3 ;  /* 0x00000001ff647807 */ /* 0x000fc60001800000 */
[----:B------:R-:W-:-:S07]  /*1e10*/  FFMA.FTZ R8, R4, R3, R5 ;  /* 0x0000000304087223 */ /* 0x000fce0000010005 */
.L_x_4679:
        /* <DEDUP_REMOVED lines=21> */
.L_x_4688:
        /* <DEDUP_REMOVED lines=13> */
.L_x_4690:
[----:B----4-:R-:W-:Y:S05]  /*2040*/  BSYNC.RECONVERGENT B2 ;  /* 0x0000000000027941 */ /* 0x010fea0003800200 */
.L_x_4689:
        /* <DEDUP_REMOVED lines=60> */
.L_x_4687:
[----:B----4-:R-:W-:Y:S05]  /*2410*/  BSYNC.RECONVERGENT B1 ;  /* 0x0000000000017941 */ /* 0x010fea0003800200 */
.L_x_4686:
[----:B------:R-:W-:Y:S01]  /*2420*/  I2FP.F32.U32 R2, R4 ;  /* 0x0000000400027245 */ /* 0x000fe20000201000 */
[----:B-----5:R-:W-:Y:S02]  /*2430*/  HADD2.F32 R4, -RZ, R21.H0_H0 ;  /* 0x20000015ff047230 */ /* 0x020fe40000004100 */
[----:B------:R-:W-:Y:S02]  /*2440*/  IMAD.MOV.U32 R5, RZ, RZ, 0x2f800000 ;  /* 0x2f800000ff057424 */ /* 0x000fe400078e00ff */
[----:B------:R-:W-:Y:S02]  /*2450*/  HADD2.F32 R7, -RZ, R61.H0_H0 ;  /* 0x2000003dff077230 */ /* 0x000fe40000004100 */
[----:B------:R-:W-:Y:S01]  /*2460*/  FMUL.FTZ R4, R4, UR17 ;  /* 0x0000001104047c20 */ /* 0x000fe20008410000 */
[----:B------:R-:W-:Y:S01]  /*2470*/  FFMA.FTZ R2, R2, R5, 1.1641532182693481445e-10 ;  /* 0x2f00000002027423 */ /* 0x000fe20000010005 */
[----:B------:R-:W-:Y:S02]  /*2480*/  HADD2.F32 R5, -RZ, R17.H0_H0 ;  /* 0x20000011ff057230 */ /* 0x000fe40000004100 */
[----:B------:R-:W-:-:S02]  /*2490*/  FMUL.FTZ R4, R4, UR16 ;  /* 0x0000001004047c20 */ /* 0x000fc40008410000 */
[----:B------:R-:W-:-:S04]  /*24a0*/  FSETP.GTU.FTZ.AND P3, PT, R2, UR22, PT ;  /* 0x0000001602007c0b */ /* 0x000fc8000bf7c000 */
[----:B------:R-:W-:Y:S02]  /*24b0*/  FSEL R4, R4, RZ, !P3 ;  /* 0x000000ff04047208 */ /* 0x000fe40005800000 */
[----:B------:R-:W-:-:S03]  /*24c0*/  SEL R99, RZ, 0x1, P3 ;  /* 0x00000001ff637807 */ /* 0x000fc60001800000 */
[----:B------:R-:W-:-:S07]  /*24d0*/  FFMA.FTZ R7, R4, R7, R5 ;  /* 0x0000000704077223 */ /* 0x000fce0000010005 */
.L_x_4685:
        /* <DEDUP_REMOVED lines=21> */
.L_x_4694:
        /* <DEDUP_REMOVED lines=13> */
.L_x_4696:
[----:B----4-:R-:W-:Y:S05]  /*2700*/  BSYNC.RECONVERGENT B2 ;  /* 0x0000000000027941 */ /* 0x010fea0003800200 */
.L_x_4695:
        /* <DEDUP_REMOVED lines=55> */
[----:B------:R-:W-:-:S04]  /*2a80*/  LOP3.LUT R105, R72, UR5, R105, 0x96, !PT ;  /* 0x0000000548697c12 */ /* 0x000fc8000f8e9669 */
[----:B------:R-:W-:Y:S01]  /*2a90*/  LOP3.LUT R106, R4, UR6, R3, 0x96, !PT ;  /* 0x00000006046a7c12 */ /* 0x000fe2000f8e9603 */
[----:B------:R-:W-:Y:S01]  /*2aa0*/  IMAD.MOV.U32 R4, RZ, RZ, R103 ;  /* 0x000000ffff047224 */ /* 0x000fe200078e0067 */
[----:B------:R-:W-:Y:S01]  /*2ab0*/  MOV R112, R2 ;  /* 0x0000000200707202 */ /* 0x000fe20000000f00 */
[----:B------:R-:W-:-:S07]  /*2ac0*/  IMAD.MOV.U32 R2, RZ, RZ, RZ ;  /* 0x000000ffff027224 */ /* 0x000fce00078e00ff */
.L_x_4693:
[----:B----4-:R-:W-:Y:S05]  /*2ad0*/  BSYNC.RECONVERGENT B1 ;  /* 0x0000000000017941 */ /* 0x010fea0003800200 */
.L_x_4692:
[----:B------:R-:W-:Y:S01]  /*2ae0*/  HFMA2 R6, -RZ, RZ, 0.1171875, 0 ;  /* 0x2f800000ff067431 */ /* 0x000fe200000001ff */
[----:B------:R-:W-:Y:S01]  /*2af0*/  I2FP.F32.U32 R3, R4 ;  /* 0x0000000400037245 */ /* 0x000fe20000201000 */
[----:B-----5:R-:W-:Y:S02]  /*2b00*/  HADD2.F32 R4, -RZ, R21.H1_H1 ;  /* 0x30000015ff047230 */ /* 0x020fe40000004100 */
[----:B------:R-:W-:-:S03]  /*2b10*/  HADD2.F32 R5, -RZ, R17.H1_H1 ;  /* 0x30000011ff057230 */ /* 0x000fc60000004100 */
        /* <DEDUP_REMOVED lines=8> */
.L_x_4691:
        /* <DEDUP_REMOVED lines=21> */
.L_x_4700:
        /* <DEDUP_REMOVED lines=13> */
.L_x_4702:
[----:B----4-:R-:W-:Y:S05]  /*2dc0*/  BSYNC.RECONVERGENT B2 ;  /* 0x0000000000027941 */ /* 0x010fea0003800200 */
.L_x_4701:
        /* <DEDUP_REMOVED lines=60> */
.L_x_4699:
[----:B----4-:R-:W-:Y:S05]  /*3190*/  BSYNC.RECONVERGENT B1 ;  /* 0x0000000000017941 */ /* 0x010fea0003800200 */
.L_x_4698:
        /* <DEDUP_REMOVED lines=12> */
.L_x_4697:
        /* <DEDUP_REMOVED lines=21> */
.L_x_4706:
        /* <DEDUP_REMOVED lines=13> */
.L_x_4708:
[----:B----4-:R-:W-:Y:S05]  /*3480*/  BSYNC.RECONVERGENT B2 ;  /* 0x0000000000027941 */ /* 0x010fea0003800200 */
.L_x_4707:
        /* <DEDUP_REMOVED lines=58> */
[----:B------:R-:W-:-:S07]  /*3830*/  HFMA2 R2, -RZ, RZ, 0, 0 ;  /* 0x00000000ff027431 */ /* 0x000fce00000001ff */
.L_x_4705:
[----:B----4-:R-:W-:Y:S05]  /*3840*/  BSYNC.RECONVERGENT B1 ;  /* 0x0000000000017941 */ /* 0x010fea0003800200 */
.L_x_4704:
        /* <DEDUP_REMOVED lines=12> */
.L_x_4703:
        /* <DEDUP_REMOVED lines=17> */
[----:B------:R-:W-:Y:S01]  /*3a20*/  @P3 MOV R3, R105 ;  /* 0x0000006900033202 */ /* 0x000fe20000000f00 */
[----:B------:R-:W-:Y:S02]  /*3a30*/  @P3 VIADD R72, R2, 0x1 ;  /* 0x0000000102483836 */ /* 0x000fe40000000000 */
[----:B------:R-:W-:Y:S01]  /*3a40*/  @P3 IMAD.MOV.U32 R124, RZ, RZ, R74 ;  /* 0x000000ffff7c3224 */ /* 0x000fe200078e004a */
[----:B------:R-:W-:Y:S06]  /*3a50*/  BRA `(.L_x_4711) ;  /* 0x0000000400247947 */ /* 0x000fec0003800000 */
.L_x_4712:
        /* <DEDUP_REMOVED lines=13> */
.L_x_4714:
[----:B----4-:R-:W-:Y:S05]  /*3b30*/  BSYNC.RECONVERGENT B2 ;  /* 0x0000000000027941 */ /* 0x010fea0003800200 */
.L_x_4713:
[----:B------:R-:W-:Y:S01]  /*3b40*/  LOP3.LUT R104, R102, UR13, R3, 0x96, !PT ;  /* 0x0000000d66687c12 */ /* 0x000fe2000f8e9603 */
[----:B------:R-:W-:Y:S01]  /*3b50*/  IMAD.WIDE.U32 R72, R111, -0x326172a9, RZ ;  /* 0xcd9e8d576f487825 */ /* 0x000fe200078e00ff */
[----:B------:R-:W-:-:S03]  /*3b60*/  UIADD3 UR5, UPT, UPT, UR12, -0x61c88647, URZ ;  /* 0x9e3779b90c057890 */ /* 0x000fc6000fffe0ff */
[----:B------:R-:W-:Y:S01]  /*3b70*/  IMAD.WIDE.U32 R104, R104, -0x326172a9, RZ ;  /* 0xcd9e8d5768687825 */ /* 0x000fe200078e00ff */
[----:B------:R-:W-:-:S04]  /*3b80*/  LOP3.LUT R73, R109, UR12, R73, 0x96, !PT ;  /* 0x0000000c6d497c12 */ /* 0x000fc8000f8e9649 */
[----:B------:R-:W-:Y:S01]  /*3b90*/  LOP3.LUT R3, R72, UR5, R105, 0x96, !PT ;  /* 0x0000000548037c12 */ /* 0x000fe2000f8e9669 */
[----:B------:R-:W-:Y:S01]  /*3ba0*/  UIADD3 UR5, UPT, UPT, UR13, -0x4498517b, URZ ;  /* 0xbb67ae850d057890 */ /* 0x000fe2000fffe0ff */
[----:B------:R-:W-:-:S05]  /*3bb0*/  IMAD.WIDE.U32 R72, R73, -0x2daee0ad, RZ ;  /* 0xd2511f5349487825 */ /* 0x000fca00078e00ff */
[----:B------:R-:W-:Y:S01]  /*3bc0*/  LOP3.LUT R73, R2, UR5, R73, 0x96, !PT ;  /* 0x0000000502497c12 */ /* 0x000fe2000f8e9649 */
[----:B------:R-:W-:Y:S01]  /*3bd0*/  UIADD3 UR5, UPT, UPT, UR13, 0x76cf5d0a, URZ ;  /* 0x76cf5d0a0d057890 */ /* 0x000fe2000fffe0ff */
[----:B------:R-:W-:-:S05]  /*3be0*/  IMAD.WIDE.U32 R2, R3, -0x2daee0ad, RZ ;  /* 0xd2511f5303027825 */ /* 0x000fca00078e00ff */
[----:B------:R-:W-:Y:S01]  /*3bf0*/  LOP3.LUT R105, R72, UR5, R3, 0x96, !PT ;  /* 0x0000000548697c12 */ /* 0x000fe2000f8e9603 */
[----:B------:R-:W-:Y:S01]  /*3c00*/  UIADD3 UR5, UPT, UPT, UR12, 0x3c6ef372, URZ ;  /* 0x3c6ef3720c057890 */ /* 0x000fe2000fffe0ff */
[----:B------:R-:W-:-:S05]  /*3c10*/  IMAD.WIDE.U32 R72, R73, -0x326172a9, RZ ;  /* 0xcd9e8d5749487825 */ /* 0x000fca00078e00ff */
[----:B------:R-:W-:Y:S01]  /*3c20*/  LOP3.LUT R73, R104, UR5, R73, 0x96, !PT ;  /* 0x0000000568497c12 */ /* 0x000fe2000f8e9649 */
[----:B------:R-:W-:Y:S01]  /*3c30*/  UIADD3 UR5, UPT, UPT, UR12, -0x255992d5, URZ ;  /* 0xdaa66d2b0c057890 */ /* 0x000fe2000fffe0ff */
        /* <DEDUP_REMOVED lines=32> */
[----:B------:R-:W-:Y:S01]  /*3e40*/  UIADD3 UR5, UPT, UPT, UR12, -0xe443238, URZ ;  /* 0xf1bbcdc80c057890 */ /* 0x000fe2000fffe0ff */
[----:B------:R-:W-:-:S04]  /*3e50*/  IMAD.WIDE.U32 R72, R73, -0x326172a9, RZ ;  /* 0xcd9e8d5749487825 */ /* 0x000fc800078e00ff */
[----:B------:R-:W-:Y:S01]  /*3e60*/  IMAD.MOV.U32 R3, RZ, RZ, R74 ;  /* 0x000000ffff037224 */ /* 0x000fe200078e004a */
[----:B------:R-:W-:Y:S01]  /*3e70*/  LOP3.LUT R124, R104, UR5, R73, 0x96, !PT ;  /* 0x00000005687c7c12 */ /* 0x000fe2000f8e9649 */
[----:B------:R-:W-:Y:S01]  /*3e80*/  UIADD3 UR5, UPT, UPT, UR12, -0x700cb87f, URZ ;  /* 0x8ff347810c057890 */ /* 0x000fe2000fffe0ff */
[----:B------:R-:W-:-:S04]  /*3e90*/  IMAD.WIDE.U32 R104, R105, -0x326172a9, RZ ;  /* 0xcd9e8d5769687825 */ /* 0x000fc800078e00ff */
[----:B------:R-:W-:Y:S01]  /*3ea0*/  IMAD.WIDE.U32 R124, R124, -0x2daee0ad, RZ ;  /* 0xd2511f537c7c7825 */ /* 0x000fe200078e00ff */
[----:B------:R-:W-:Y:S01]  /*3eb0*/  LOP3.LUT R105, R72, UR5, R105, 0x96, !PT ;  /* 0x0000000548697c12 */ /* 0x000fe2000f8e9669 */
[----:B------:R-:W-:Y:S02]  /*3ec0*/  UIADD3 UR5, UPT, UPT, UR13, -0x695add53, URZ ;  /* 0x96a522ad0d057890 */ /* 0x000fe4000fffe0ff */
[----:B------:R-:W-:-:S04]  /*3ed0*/  HFMA2 R72, -RZ, RZ, 0, 0 ;  /* 0x00000000ff487431 */ /* 0x000fc800000001ff */
[----:B------:R-:W-:-:S07]  /*3ee0*/  LOP3.LUT R106, R2, UR5, R125, 0x96, !PT ;  /* 0x00000005026a7c12 */ /* 0x000fce000f8e967d */
.L_x_4711:
[----:B----4-:R-:W-:Y:S05]  /*3ef0*/  BSYNC.RECONVERGENT B1 ;  /* 0x0000000000017941 */ /* 0x010fea0003800200 */
.L_x_4710:
        /* <DEDUP_REMOVED lines=12> */
.L_x_4709:
        /* <DEDUP_REMOVED lines=21> */
.L_x_4718:
        /* <DEDUP_REMOVED lines=13> */
.L_x_4720:
[----:B----4-:R-:W-:Y:S05]  /*41e0*/  BSYNC.RECONVERGENT B2 ;  /* 0x0000000000027941 */ /* 0x010fea0003800200 */
.L_x_4719:
[----:B------:R-:W-:Y:S01]  /*41f0*/  LOP3.LUT R104, R102, UR13, R75, 0x96, !PT ;  /* 0x0000000d66687c12 */ /* 0x000fe2000f8e964b */
[----:B------:R-:W-:Y:S01]  /*4200*/  IMAD.WIDE.U32 R72, R111, -0x326172a9, RZ ;  /* 0xcd9e8d576f487825 */ /* 0x000fe200078e00ff */
[----:B------:R-:W-:Y:S01]  /*4210*/  UIADD3 UR5, UPT, UPT, UR12, -0x61c88647, URZ ;  /* 0x9e3779b90c057890 */ /* 0x000fe2000fffe0ff */
[----:B------:R-:W-:Y:S02]  /*4220*/  MOV R2, R124 ;  /* 0x0000007c00027202 */ /* 0x000fe40000000f00 */
[----:B------:R-:W-:Y:S01]  /*4230*/  IMAD.WIDE.U32 R104, R104, -0x326172a9, RZ ;  /* 0xcd9e8d5768687825 */ /* 0x000fe200078e00ff */
[----:B------:R-:W-:-:S03]  /*4240*/  LOP3.LUT R73, R109, UR12, R73, 0x96, !PT ;  /* 0x0000000c6d497c12 */ /* 0x000fc6000f8e9649 */
[----:B------:R-:W-:Y:S01]  /*4250*/  IMAD.MOV.U32 R103, RZ, RZ, RZ ;  /* 0x000000ffff677224 */ /* 0x000fe200078e00ff */
        /* <DEDUP_REMOVED lines=52> */
[----:B------:R-:W-:-:S07]  /*45a0*/  LOP3.LUT R106, R74, UR5, R73, 0x96, !PT ;  /* 0x000000054a6a7c12 */ /* 0x000fce000f8e9649 */
.L_x_4717:
[----:B----4-:R-:W-:Y:S05]  /*45b0*/  BSYNC.RECONVERGENT B1 ;  /* 0x0000000000017941 */ /* 0x010fea0003800200 */
.L_x_4716:
[----:B------:R-:W-:Y:S01]  /*45c0*/  I2FP.F32.U32 R2, R2 ;  /* 0x0000000200027245 */ /* 0x000fe20000201000 */
[----:B-----5:R-:W-:Y:S02]  /*45d0*/  HADD2.F32 R72, -RZ, R23.H1_H1 ;  /* 0x30000017ff487230 */ /* 0x020fe40000004100 */
[----:B------:R-:W-:Y:S02]  /*45e0*/  IMAD.MOV.U32 R73, RZ, RZ, 0x2f800000 ;  /* 0x2f800000ff497424 */ /* 0x000fe400078e00ff */
[----:B------:R-:W-:Y:S02]  /*45f0*/  HADD2.F32 R75, -RZ, R19.H1_H1 ;  /* 0x30000013ff4b7230 */ /* 0x000fe40000004100 */
[----:B------:R-:W-:Y:S01]  /*4600*/  FMUL.FTZ R72, R72, UR17 ;  /* 0x0000001148487c20 */ /* 0x000fe20008410000 */
[----:B------:R-:W-:Y:S01]  /*4610*/  FFMA.FTZ R2, R2, R73, 1.1641532182693481445e-10 ;  /* 0x2f00000002027423 */ /* 0x000fe20000010049 */
[----:B------:R-:W-:Y:S02]  /*4620*/  HADD2.F32 R73, -RZ, R63.H1_H1 ;  /* 0x3000003fff497230 */ /* 0x000fe40000004100 */
[----:B------:R-:W-:-:S02]  /*4630*/  FMUL.FTZ R72, R72, UR16 ;  /* 0x0000001048487c20 */ /* 0x000fc40008410000 */
[----:B------:R-:W-:-:S04]  /*4640*/  FSETP.GTU.FTZ.AND P2, PT, R2, UR22, PT ;  /* 0x0000001602007c0b */ /* 0x000fc8000bf5c000 */
[----:B------:R-:W-:Y:S02]  /*4650*/  FSEL R72, R72, RZ, !P2 ;  /* 0x000000ff48487208 */ /* 0x000fe40005000000 */
[----:B------:R-:W-:-:S03]  /*4660*/  SEL R94, RZ, 0x1, P2 ;  /* 0x00000001ff5e7807 */ /* 0x000fc60001000000 */
[----:B------:R-:W-:-:S07]  /*4670*/  FFMA.FTZ R2, R72, R73, R75 ;  /* 0x0000004948027223 */ /* 0x000fce000001004b */
.L_x_4715:
[----:B------:R-:W-:Y:S02]  /*4680*/  F2FP.F16.F32.PACK_AB R75, RZ, R2 ;  /* 0x00000002ff4b723e */ /* 0x000fe400000000ff */
[----:B------:R-:W-:Y:S02]  /*4690*/  PRMT R74, R122, 0x5410, R123 ;  /* 0x000054107a4a7816 */ /* 0x000fe4000000007b */
[----:B------:R-:W-:Y:S02]  /*46a0*/  PRMT R73, R120, 0x5410, R121 ;  /* 0x0000541078497816 */ /* 0x000fe40000000079 */
[----:B------:R-:W-:Y:S02]  /*46b0*/  PRMT R72, R119, 0x5410, R118 ;  /* 0x0000541077487816 */ /* 0x000fe40000000076 */
[----:B------:R-:W-:Y:S01]  /*46c0*/  PRMT R75, R112, 0x5410, R75 ;  /* 0x00005410704b7816 */ /* 0x000fe2000000004b */
[----:B------:R-:W-:Y:S06]  /*46d0*/  BRA `(.L_x_4721) ;  /* 0x0000003400007947 */ /* 0x000fec0003800000 */
.L_x_4672:
[----:B------:R-:W-:Y:S02]  /*46e0*/  HFMA2 R9, -RZ, RZ, 0, 0 ;  /* 0x00000000ff097431 */ /* 0x000fe400000001ff */
        /* <DEDUP_REMOVED lines=19> */
.L_x_4725:
        /* <DEDUP_REMOVED lines=13> */
.L_x_4727:
[----:B----4-:R-:W-:Y:S05]  /*48f0*/  BSYNC.RECONVERGENT B2 ;  /* 0x0000000000027941 */ /* 0x010fea0003800200 */
.L_x_4726:
        /* <DEDUP_REMOVED lines=60> */
.L_x_4724:
[----:B----4-:R-:W-:Y:S05]  /*4cc0*/  BSYNC.RECONVERGENT B1 ;  /* 0x0000000000017941 */ /* 0x010fea0003800200 */
.L_x_4723:
        /* <DEDUP_REMOVED lines=10> */
[----:B------:R-:W-:-:S07]  /*4d70*/  FMUL.FTZ R9, R9, R4 ;  /* 0x0000000409097220 */ /* 0x000fce0000410000 */
.L_x_4722:
[----:B------:R-:W-:Y:S01]  /*4d80*/  F2FP.F16.F32.PACK_AB R119, RZ, R9 ;  /* 0x00000009ff77723e */ /* 0x000fe200000000ff */
[----:B------:R-:W-:Y:S01]  /*4d90*/  IMAD.MOV.U32 R8, RZ, RZ, RZ ;  /* 0x000000ffff087224 */ /* 0x000fe200078e00ff */
[----:B------:R-:W-:Y:S01]  /*4da0*/  MOV R3, R2 ;  /* 0x0000000200037202 */ /* 0x000fe20000000f00 */
        /* <DEDUP_REMOVED lines=14> */
.L_x_4731:
        /* <DEDUP_REMOVED lines=13> */
.L_x_4733:
[----:B----4-:R-:W-:Y:S05]  /*4f60*/  BSYNC.RECONVERGENT B2 ;  /* 0x0000000000027941 */ /* 0x010fea0003800200 */
.L_x_4732:
        /* <DEDUP_REMOVED lines=57> */
[----:B------:R-:W-:Y:S01]  /*5300*/  HFMA2 R3, -RZ, RZ, 0, 0 ;  /* 0x00000000ff037431 */ /* 0x000fe200000001ff */
[----:B------:R-:W-:Y:S01]  /*5310*/  MOV R4, R114 ;  /* 0x0000007200047202 */ /* 0x000fe20000000f00 */
[----:B------:R-:W-:-:S07]  /*5320*/  IMAD.MOV.U32 R114, RZ, RZ, R2 ;  /* 0x000000ffff727224 */ /* 0x000fce00078e0002 */
.L_x_4730:
[----:B----4-:R-:W-:Y:S05]  /*5330*/  BSYNC.RECONVERGENT B1 ;  /* 0x0000000000017941 */ /* 0x010fea0003800200 */
.L_x_4729:
[----:B------:R-:W-:Y:S01]  /*5340*/  I2FP.F32.U32 R2, R4 ;  /* 0x0000000400027245 */ /* 0x000fe20000201000 */
[----:B-----5:R-:W-:Y:S02]  /*5350*/  HADD2.F32 R4, -RZ, R20.H1_H1 ;  /* 0x30000014ff047230 */ /* 0x020fe40000004100 */
[----:B------:R-:W-:-:S03]  /*5360*/  IMAD.MOV.U32 R5, RZ, RZ, 0x2f800000 ;  /* 0x2f800000ff057424 */ /* 0x000fc600078e00ff */
[----:B------:R-:W-:Y:S01]  /*5370*/  FMUL.FTZ R4, R4, UR17 ;  /* 0x0000001104047c20 */ /* 0x000fe20008410000 */
[----:B------:R-:W-:Y:S01]  /*5380*/  FFMA.FTZ R2, R2, R5, 1.1641532182693481445e-10 ;  /* 0x2f00000002027423 */ /* 0x000fe20000010005 */
[----:B------:R-:W-:Y:S02]  /*5390*/  HADD2.F32 R5, -RZ, R60.H1_H1 ;  /* 0x3000003cff057230 */ /* 0x000fe40000004100 */
[----:B------:R-:W-:Y:S02]  /*53a0*/  FMUL.FTZ R4, R4, UR16 ;  /* 0x0000001004047c20 */ /* 0x000fe40008410000 */
[----:B------:R-:W-:-:S04]  /*53b0*/  FSETP.GTU.FTZ.AND P2, PT, R2, UR22, PT ;  /* 0x0000001602007c0b */ /* 0x000fc8000bf5c000 */
[----:B------:R-:W-:Y:S02]  /*53c0*/  FSEL R8, R4, RZ, !P2 ;  /* 0x000000ff04087208 */ /* 0x000fe40005000000 */
[----:B------:R-:W-:-:S03]  /*53d0*/  SEL R100, RZ, 0x1, P2 ;  /* 0x00000001ff647807 */ /* 0x000fc60001000000 */
[----:B------:R-:W-:-:S07]  /*53e0*/  FMUL.FTZ R8, R8, R5 ;  /* 0x0000000508087220 */ /* 0x000fce0000410000 */
.L_x_4728:
[----:B------:R-:W-:Y:S01]  /*53f0*/  F2FP.F16.F32.PACK_AB R118, RZ, R8 ;  /* 0x00000008ff76723e */ /* 0x000fe200000000ff */
        /* <DEDUP_REMOVED lines=16> */
.L_x_4737:
        /* <DEDUP_REMOVED lines=13> */
.L_x_4739:
[----:B----4-:R-:W-:Y:S05]  /*55d0*/  BSYNC.RECONVERGENT B2 ;  /* 0x0000000000027941 */ /* 0x010fea0003800200 */
.L_x_4738:
        /* <DEDUP_REMOVED lines=60> */
.L_x_4736:
[----:B----4-:R-:W-:Y:S05]  /*59a0*/  BSYNC.RECONVERGENT B1 ;  /* 0x0000000000017941 */ /* 0x010fea0003800200 */
.L_x_4735:
        /* <DEDUP_REMOVED lines=10> */
[----:B------:R-:W-:-:S07]  /*5a50*/  FMUL.FTZ R7, R7, R2 ;  /* 0x0000000207077220 */ /* 0x000fce0000410000 */
.L_x_4734:
        /* <DEDUP_REMOVED lines=17> */
.L_x_4743:
        /* <DEDUP_REMOVED lines=13> */
.L_x_4745:
[----:B----4-:R-:W-:Y:S05]  /*5c40*/  BSYNC.RECONVERGENT B2 ;  /* 0x0000000000027941 */ /* 0x010fea0003800200 */
.L_x_4744:
        /* <DEDUP_REMOVED lines=56> */
[----:B------:R-:W-:Y:S02]  /*5fd0*/  LOP3.LUT R106, R4, UR6, R3, 0x96, !PT ;  /* 0x00000006046a7c12 */ /* 0x000fe4000f8e9603 */
[----:B------:R-:W-:Y:S01]  /*5fe0*/  MOV R3, R114 ;  /* 0x0000007200037202 */ /* 0x000fe20000000f00 */
[----:B------:R-:W-:Y:S02]  /*5ff0*/  IMAD.MOV.U32 R114, RZ, RZ, R2 ;  /* 0x000000ffff727224 */ /* 0x000fe400078e0002 */
[----:B------:R-:W-:-:S07]  /*6000*/  HFMA2 R2, -RZ, RZ, 0, 0 ;  /* 0x00000000ff027431 */ /* 0x000fce00000001ff */
.L_x_4742:
[----:B----4-:R-:W-:Y:S05]  /*6010*/  BSYNC.RECONVERGENT B1 ;  /* 0x0000000000017941 */ /* 0x010fea0003800200 */
.L_x_4741:
        /* <DEDUP_REMOVED lines=10> */
[----:B------:R-:W-:-:S07]  /*60c0*/  FMUL.FTZ R6, R6, R3 ;  /* 0x0000000306067220 */ /* 0x000fce0000410000 */
.L_x_4740:
        /* <DEDUP_REMOVED lines=17> */
.L_x_4749:
        /* <DEDUP_REMOVED lines=13> */
.L_x_4751:
[----:B----4-:R-:W-:Y:S05]  /*62b0*/  BSYNC.RECONVERGENT B2 ;  /* 0x0000000000027941 */ /* 0x010fea0003800200 */
.L_x_4750:
        /* <DEDUP_REMOVED lines=60> */
.L_x_4748:
[----:B----4-:R-:W-:Y:S05]  /*6680*/  BSYNC.RECONVERGENT B1 ;  /* 0x0000000000017941 */ /* 0x010fea0003800200 */
.L_x_4747:
        /* <DEDUP_REMOVED lines=11> */
.L_x_4746:
        /* <DEDUP_REMOVED lines=17> */
.L_x_4755:
        /* <DEDUP_REMOVED lines=13> */
.L_x_4757:
[----:B----4-:R-:W-:Y:S05]  /*6920*/  BSYNC.RECONVERGENT B2 ;  /* 0x0000000000027941 */ /* 0x010fea0003800200 */
.L_x_4756:
        /* <DEDUP_REMOVED lines=60> */
.L_x_4754:
[----:B----4-:R-:W-:Y:S05]  /*6cf0*/  BSYNC.RECONVERGENT B1 ;  /* 0x0000000000017941 */ /* 0x010fea0003800200 */
.L_x_4753:
        /* <DEDUP_REMOVED lines=11> */
.L_x_4752:
        /* <DEDUP_REMOVED lines=17> */
.L_x_4761:
        /* <DEDUP_REMOVED lines=13> */
.L_x_4763:
[----:B----4-:R-:W-:Y:S05]  /*6f90*/  BSYNC.RECONVERGENT B2 ;  /* 0x0000000000027941 */ /* 0x010fea0003800200 */
.L_x_4762:
        /* <DEDUP_REMOVED lines=50> */
[----:B------:R-:W-:Y:S01]  /*72c0*/  IMAD.WIDE.U32 R104, R104, -0x326172a9, RZ ;  /* 0xcd9e8d5768687825 */ /* 0x000fe200078e00ff */
[----:B------:R-:W-:Y:S01]  /*72d0*/  LOP3.LUT R3, R74, UR5, R3, 0x96, !PT ;  /* 0x000000054a037c12 */ /* 0x000fe2000f8e9603 */
[----:B------:R-:W-:-:S06]  /*72e0*/  UIADD3 UR5, UPT, UPT, UR12, -0x700cb87f, URZ ;  /* 0x8ff347810c057890 */ /* 0x000fcc000fffe0ff */
[----:B------:R-:W-:Y:S01]  /*72f0*/  LOP3.LUT R105, R2, UR5, R105, 0x96, !PT ;  /* 0x0000000502697c12 */ /* 0x000fe2000f8e9669 */
[----:B------:R-:W-:Y:S01]  /*7300*/  UIADD3 UR5, UPT, UPT, UR13, -0x695add53, URZ ;  /* 0x96a522ad0d057890 */ /* 0x000fe2000fffe0ff */
[----:B------:R-:W-:-:S05]  /*7310*/  IMAD.WIDE.U32 R2, R3, -0x2daee0ad, RZ ;  /* 0xd2511f5303027825 */ /* 0x000fca00078e00ff */
[----:B------:R-:W-:Y:S01]  /*7320*/  LOP3.LUT R106, R72, UR5, R3, 0x96, !PT ;  /* 0x00000005486a7c12 */ /* 0x000fe2000f8e9603 */
[----:B------:R-:W-:Y:S01]  /*7330*/  IMAD.MOV.U32 R3, RZ, RZ, R114 ;  /* 0x000000ffff037224 */ /* 0x000fe200078e0072 */
[----:B------:R-:W-:Y:S01]  /*7340*/  MOV R114, R2 ;  /* 0x0000000200727202 */ /* 0x000fe20000000f00 */
[----:B------:R-:W-:-:S07]  /*7350*/  IMAD.MOV.U32 R72, RZ, RZ, RZ ;  /* 0x000000ffff487224 */ /* 0x000fce00078e00ff */
.L_x_4760:
[----:B----4-:R-:W-:Y:S05]  /*7360*/  BSYNC.RECONVERGENT B1 ;  /* 0x0000000000017941 */ /* 0x010fea0003800200 */
.L_x_4759:
[----:B------:R-:W-:Y:S01]  /*7370*/  I2FP.F32.U32 R2, R3 ;  /* 0x0000000300027245 */ /* 0x000fe20000201000 */
[----:B------:R-:W-:Y:S02]  /*7380*/  HFMA2 R3, -RZ, RZ, 0.1171875, 0 ;  /* 0x2f800000ff037431 */ /* 0x000fe400000001ff */
        /* <DEDUP_REMOVED lines=9> */
.L_x_4758:
        /* <DEDUP_REMOVED lines=14> */
[----:B------:R-:W-:Y:S01]  /*7500*/  @!P2 IMAD.MOV.U32 R2, RZ, RZ, R106 ;  /* 0x000000ffff02a224 */ /* 0x000fe200078e006a */
[----:B------:R-:W-:Y:S01]  /*7510*/  @P2 MOV R2, R105 ;  /* 0x0000006900022202 */ /* 0x000fe20000000f00 */
[----:B------:R-:W-:Y:S06]  /*7520*/  BRA `(.L_x_4766) ;  /* 0x0000000400287947 */ /* 0x000fec0003800000 */
.L_x_4767:
        /* <DEDUP_REMOVED lines=13> */
.L_x_4769:
[----:B----4-:R-:W-:Y:S05]  /*7600*/  BSYNC.RECONVERGENT B2 ;  /* 0x0000000000027941 */ /* 0x010fea0003800200 */
.L_x_4768:
[----:B------:R-:W-:Y:S01]  /*7610*/  LOP3.LUT R104, R102, UR13, R75, 0x96, !PT ;  /* 0x0000000d66687c12 */ /* 0x000fe2000f8e964b */
[----:B------:R-:W-:Y:S01]  /*7620*/  IMAD.WIDE.U32 R72, R111, -0x326172a9, RZ ;  /* 0xcd9e8d576f487825 */ /* 0x000fe200078e00ff */
[----:B------:R-:W-:-:S03]  /*7630*/  UIADD3 UR5, UPT, UPT, UR12, -0x61c88647, URZ ;  /* 0x9e3779b90c057890 */ /* 0x000fc6000fffe0ff */
[----:B------:R-:W-:Y:S01]  /*7640*/  HFMA2 R103, -RZ, RZ, 0, 0 ;  /* 0x00000000ff677431 */ /* 0x000fe200000001ff */
[----:B------:R-:W-:Y:S01]  /*7650*/  MOV R2, R114 ;  /* 0x0000007200027202 */ /* 0x000fe20000000f00 */
        /* <DEDUP_REMOVED lines=55> */
.L_x_4766:
[----:B----4-:R-:W-:Y:S05]  /*79d0*/  BSYNC.RECONVERGENT B1 ;  /* 0x0000000000017941 */ /* 0x010fea0003800200 */
.L_x_4765:
[----:B------:R-:W-:Y:S01]  /*79e0*/  I2FP.F32.U32 R2, R2 ;  /* 0x0000000200027245 */ /* 0x000fe20000201000 */
[----:B------:R-:W-:Y:S02]  /*79f0*/  IMAD.MOV.U32 R73, RZ, RZ, 0x2f800000 ;  /* 0x2f800000ff497424 */ /* 0x000fe400078e00ff */
[----:B-----5:R-:W-:Y:S02]  /*7a00*/  HADD2.F32 R72, -RZ, R23.H1_H1 ;  /* 0x30000017ff487230 */ /* 0x020fe40000004100 */
[----:B------:R-:W-:Y:S01]  /*7a10*/  FFMA.FTZ R2, R2, R73, 1.1641532182693481445e-10 ;  /* 0x2f00000002027423 */ /* 0x000fe20000010049 */
[----:B------:R-:W-:Y:S02]  /*7a20*/  HADD2.F32 R73, -RZ, R63.H1_H1 ;  /* 0x3000003fff497230 */ /* 0x000fe40000004100 */
[----:B------:R-:W-:Y:S02]  /*7a30*/  FMUL.FTZ R72, R72, UR17 ;  /* 0x0000001148487c20 */ /* 0x000fe40008410000 */
[----:B------:R-:W-:-:S02]  /*7a40*/  FSETP.GTU.FTZ.AND P2, PT, R2, UR22, PT ;  /* 0x0000001602007c0b */ /* 0x000fc4000bf5c000 */
[----:B------:R-:W-:Y:S02]  /*7a50*/  FMUL.FTZ R2, R72, UR16 ;  /* 0x0000001048027c20 */ /* 0x000fe40008410000 */
[----:B------:R-:W-:-:S03]  /*7a60*/  SEL R94, RZ, 0x1, P2 ;  /* 0x00000001ff5e7807 */ /* 0x000fc60001000000 */
[----:B------:R-:W-:-:S05]  /*7a70*/  FSEL R2, R2, RZ, !P2 ;  /* 0x000000ff02027208 */ /* 0x000fca0005000000 */
[----:B------:R-:W-:-:S07]  /*7a80*/  FMUL.FTZ R2, R2, R73 ;  /* 0x0000004902027220 */ /* 0x000fce0000410000 */
.L_x_4764:
[----:B------:R-:W-:Y:S02]  /*7a90*/  F2FP.F16.F32.PACK_AB R75, RZ, R2 ;  /* 0x00000002ff4b723e */ /* 0x000fe400000000ff */
[----:B------:R-:W-:Y:S02]  /*7aa0*/  PRMT R74, R122, 0x5410, R123 ;  /* 0x000054107a4a7816 */ /* 0x000fe4000000007b */
[----:B------:R-:W-:Y:S02]  /*7ab0*/  PRMT R73, R121, 0x5410, R120 ;  /* 0x0000541079497816 */ /* 0x000fe40000000078 */
[----:B------:R-:W-:Y:S02]  /*7ac0*/  PRMT R72, R119, 0x5410, R118 ;  /* 0x0000541077487816 */ /* 0x000fe40000000076 */
[----:B------:R-:W-:-:S07]  /*7ad0*/  PRMT R75, R112, 0x5410, R75 ;  /* 0x00005410704b7816 */ /* 0x000fce000000004b */
.L_x_4721:
[----:B------:R-:W0:Y:S01]  /*7ae0*/  LDC.64 R118, c[0x0][0x3a8] ;  /* 0x0000ea00ff767b82 */ /* 0x000e220000000a00 */
[----:B------:R-:W-:Y:S01]  /*7af0*/  MOV R112, R114 ;  /* 0x0000007200707202 */ /* 0x000fe20000000f00 */
[----:B0-----:R-:W-:-:S05]  /*7b00*/  IMAD.WIDE.U32 R118, R116, 0x10, R118 ;  /* 0x0000001074767825 */ /* 0x001fca00078e0076 */
[----:B------:R0:W-:Y:S01]  /*7b10*/  STG.E.128 desc[UR14][R118.64], R72 ;  /* 0x0000004876007986 */ /* 0x0001e2000c101d0e */
[----:B------:R-:W-:Y:S05]  /*7b20*/  @!P0 BRA `(.L_x_4770) ;  /* 0x0000000000508947 */ /* 0x000fea0003800000 */
[----:B0-----:R-:W-:Y:S01]  /*7b30*/  IMAD.U32 R72, R95, 0x10000, RZ ;  /* 0x000100005f487824 */ /* 0x001fe200078e00ff */
[----:B------:R-:W-:Y:S02]  /*7b40*/  PRMT R74, R96, 0x7104, RZ ;  /* 0x00007104604a7816 */ /* 0x000fe400000000ff */
[----:B------:R-:W-:Y:S02]  /*7b50*/  LOP3.LUT R120, R98, 0xff, RZ, 0xc0, !PT ;  /* 0x000000ff62787812 */ /* 0x000fe400078ec0ff */
[----:B------:R-:W-:Y:S02]  /*7b60*/  LOP3.LUT R75, R72, 0xff0000, RZ, 0xc0, !PT ;  /* 0x00ff0000484b7812 */ /* 0x000fe400078ec0ff */
[----:B------:R-:W-:Y:S01]  /*7b70*/  LOP3.LUT R72, R94, 0xffff, RZ, 0xc0, !PT ;  /* 0x0000ffff5e487812 */ /* 0x000fe200078ec0ff */
[----:B------:R-:W-:Y:S01]  /*7b80*/  IMAD.WIDE.U32 R120, R120, 0x1000000, RZ ;  /* 0x0100000078787825 */ /* 0x000fe200078e00ff */
[----:B------:R-:W-:Y:S02]  /*7b90*/  LOP3.LUT R118, R99, 0xff, RZ, 0xc0, !PT ;  /* 0x000000ff63767812 */ /* 0x000fe400078ec0ff */
[----:B------:R-:W-:-:S02]  /*7ba0*/  PRMT R75, R75, 0x4210, R72 ;  /* 0x000042104b4b7816 */ /* 0x000fc40000000048 */
[----:B------:R-:W0:Y:S01]  /*7bb0*/  LDC.64 R72, c[0x0][0x3b0] ;  /* 0x0000ec00ff487b82 */ /* 0x000e220000000a00 */
[----:B------:R-:W-:Y:S01]  /*7bc0*/  IMAD.WIDE.U32 R118, R118, 0x10000, RZ ;  /* 0x0001000076767825 */ /* 0x000fe200078e00ff */
[----:B------:R-:W-:Y:S02]  /*7bd0*/  LOP3.LUT R114, R75, 0xff00, R74, 0xf8, !PT ;  /* 0x0000ff004b727812 */ /* 0x000fe400078ef84a */
[----:B------:R-:W-:Y:S02]  /*7be0*/  LOP3.LUT R74, R100, 0xff, RZ, 0xc0, !PT ;  /* 0x000000ff644a7812 */ /* 0x000fe400078ec0ff */
[----:B------:R-:W-:-:S03]  /*7bf0*/  LOP3.LUT R123, R114, 0xff, R97, 0xf8, !PT ;  /* 0x000000ff727b7812 */ /* 0x000fc600078ef861 */
[----:B------:R-:W-:Y:S01]  /*7c00*/  IMAD.WIDE.U32 R74, R74, 0x100, RZ ;  /* 0x000001004a4a7825 */ /* 0x000fe200078e00ff */
[----:B------:R-:W-:Y:S02]  /*7c10*/  LOP3.LUT R119, R119, R123, R121, 0xfe, !PT ;  /* 0x0000007b77777212 */ /* 0x000fe400078efe79 */
[----:B------:R-:W-:Y:S02]  /*7c20*/  LOP3.LUT R118, R74, R120, R118, 0xfe, !PT ;  /* 0x000000784a767212 */ /* 0x000fe400078efe76 */
[----:B------:R-:W-:Y:S02]  /*7c30*/  LOP3.LUT R75, R119, R75, RZ, 0xfc, !PT ;  /* 0x0000004b774b7212 */ /* 0x000fe400078efcff */
[----:B------:R-:W-:Y:S01]  /*7c40*/  LOP3.LUT R74, R118, 0xff, R101, 0xf8, !PT ;  /* 0x000000ff764a7812 */ /* 0x000fe200078ef865 */
[----:B0-----:R-:W-:-:S05]  /*7c50*/  IMAD.WIDE.U32 R72, R115, 0x8, R72 ;  /* 0x0000000873487825 */ /* 0x001fca00078e0048 */
[----:B------:R1:W-:Y:S02]  /*7c60*/  STG.E.64 desc[UR14][R72.64], R74 ;  /* 0x0000004a48007986 */ /* 0x0003e4000c101b0e */
.L_x_4770:
[----:B------:R-:W-:Y:S01]  /*7c70*/  IADD3 R116, PT, PT, R116, 0x80, RZ ;  /* 0x0000008074747810 */ /* 0x000fe20007ffe0ff */
[----:B------:R-:W-:-:S07]  /*7c80*/  VIADD R115, R115, 0x80 ;  /* 0x0000008073737836 */ /* 0x000fce0000000000 */
.L_x_4670:
[----:B----4-:R-:W-:Y:S05]  /*7c90*/  BSYNC.RECONVERGENT B0 ;  /* 0x0000000000007941 */ /* 0x010fea0003800200 */
.L_x_4669:
[----:B------:R-:W-:Y:S01]  /*7ca0*/  ISETP.GE.U32.AND P2, PT, R0, 0x100, PT ;  /* 0x000001000000780c */ /* 0x000fe20003f46070 */
[----:B------:R-:W-:Y:S03]  /*7cb0*/  BSSY.RECONVERGENT B0, `(.L_x_4771) ;  /* 0x00006c7000007945 */ /* 0x000fe60003800200 */
[----:B------:R-:W-:-:S09]  /*7cc0*/  P2R R114, PR, RZ, 0x4 ;  /* 0x00000004ff727803 */ /* 0x000fd20000000000 */
[----:B------:R-:W-:Y:S05]  /*7cd0*/  @!P2 BRA `(.L_x_4772) ;  /* 0x0000006c0010a947 */ /* 0x000fea0003800000 */
[----:B------:R-:W-:Y:S01]  /*7ce0*/  ISETP.NE.U32.AND P2, PT, RZ, UR18, PT ;  /* 0x00000012ff007c0c */ /* 0x000fe2000bf45070 */
[----:B------:R-:W2:Y:S03]  /*7cf0*/  @P0 LDC.64 R12, c[0x0][0x390] ;  /* 0x0000e400ff0c0b82 */ /* 0x000ea60000000a00 */
[----:B------:R-:W-:-:S13]  /*7d00*/  ISETP.NE.AND.EX P2, PT, RZ, UR19, PT, P2 ;  /* 0x00000013ff007c0c */ /* 0x000fda000bf45320 */
[----:B------:R-:W3:Y:S01]  /*7d10*/  @P2 LDC.64 R10, c[0x0][0x3a0] ;  /* 0x0000e800ff0a2b82 */ /* 0x000ee20000000a00 */
[----:B--2---:R-:W-:-:S05]  /*7d20*/  @P0 IMAD.WIDE.U32 R12, R115, 0x10, R12 ;  /* 0x00000010730c0825 */ /* 0x004fca00078e000c */
[----:B-----5:R2:W5:Y:S01]  /*7d30*/  @P0 LDG.E.128 R20, desc[UR14][R12.64] ;  /* 0x0000000e0c140981 */ /* 0x020562000c1e1d00 */
[----:B---3--:R-:W-:-:S05]  /*7d40*/  @P2 IMAD.WIDE.U32 R10, R116, 0x10, R10 ;  /* 0x00000010740a2825 */ /* 0x008fca00078e000a */
[----:B------:R2:W5:Y:S01]  /*7d50*/  @P2 LDG.E.128 R16, desc[UR14][R10.64] ;  /* 0x0000000e0a102981 */ /* 0x000562000c1e1d00 */
[----:B------:R-:W-:Y:S05]  /*7d60*/  @!P2 BRA `(.L_x_4773) ;  /* 0x000000340084a947 */ /* 0x000fea0003800000 */
[----:B------:R-:W-:-:S13]  /*7d70*/  ISETP.GT.AND P2, PT, R117, RZ, PT ;  /* 0x000000ff7500720c */ /* 0x000fda0003f44270 */
[----:B--2--5:R-:W-:Y:S01]  /*7d80*/  @!P2 HADD2.F32 R10, -RZ, R16.H0_H0 ;  /* 0x20000010ff0aa230 */ /* 0x024fe20000004100 */
[----:B------:R-:W-:Y:S01]  /*7d90*/  @!P2 MOV R12, R103 ;  /* 0x00000067000ca202 */ /* 0x000fe20000000f00 */
[----:B0-----:R-:W-:Y:S01]  /*7da0*/  @!P2 IMAD.MOV.U32 R118, RZ, RZ, R112 ;  /* 0x000000ffff76a224 */ /* 0x001fe200078e0070 */
        /* <DEDUP_REMOVED lines=17> */
.L_x_4777:
        /* <DEDUP_REMOVED lines=13> */
.L_x_4779:
[----:B------:R-:W-:Y:S05]  /*7f90*/  BSYNC.RECONVERGENT B2 ;  /* 0x0000000000027941 */ /* 0x000fea0003800200 */
.L_x_4778:
[----:B------:R-:W-:Y:S01]  /*7fa0*/  IMAD.WIDE.U32 R10, R111, -0x326172a9, RZ ;  /* 0xcd9e8d576f0a7825 */ /* 0x000fe200078e00ff */
[----:B------:R-:W-:Y:S01]  /*7fb0*/  LOP3.LUT R14, R102, UR13, R13, 0x96, !PT ;  /* 0x0000000d660e7c12 */ /* 0x000fe2000f8e960d */
[----:B------:R-:W-:Y:S02]  /*7fc0*/  UIADD3 UR5, UPT, UPT, UR12, -0x61c88647, URZ ;  /* 0x9e3779b90c057890 */ /* 0x000fe4000fffe0ff */
[----:B------:R-:W-:Y:S01]  /*7fd0*/  UIADD3 UR6, UPT, UPT, UR13, -0x4498517b, URZ ;  /* 0xbb67ae850d067890 */ /* 0x000fe2000fffe0ff */
[----:B-1----:R-:W-:Y:S01]  /*7fe0*/  LOP3.LUT R72, R109, UR12, R11, 0x96, !PT ;  /* 0x0000000c6d487c12 */ /* 0x002fe2000f8e960b */
        /* <DEDUP_REMOVED lines=51> */
[----:B------:R-:W-:Y:S01]  /*8320*/  IMAD.MOV.U32 R12, RZ, RZ, RZ ;  /* 0x000000ffff0c7224 */ /* 0x000fe200078e00ff */
[----:B------:R-:W-:Y:S02]  /*8330*/  LOP3.LUT R106, R10, UR6, R119, 0x96, !PT ;  /* 0x000000060a6a7c12 */ /* 0x000fe4000f8e9677 */
[----:B------:R-:W-:-:S07]  /*8340*/  MOV R10, R112 ;  /* 0x00000070000a7202 */ /* 0x000fce0000000f00 */
.L_x_4776:
[----:B------:R-:W-:Y:S05]  /*8350*/  BSYNC.RECONVERGENT B1 ;  /* 0x0000000000017941 */ /* 0x000fea0003800200 */
.L_x_4775:
[----:B------:R-:W-:Y:S01]  /*8360*/  HFMA2 R11, -RZ, RZ, 0.1171875, 0 ;  /* 0x2f800000ff0b7431 */ /* 0x000fe200000001ff */
[----:B------:R-:W-:Y:S01]  /*8370*/  I2FP.F32.U32 R10, R10 ;  /* 0x0000000a000a7245 */ /* 0x000fe20000201000 */
[----:B------:R-:W-:Y:S02]  /*8380*/  HADD2.F32 R13, -RZ, R20.H0_H0 ;  /* 0x20000014ff0d7230 */ /* 0x000fe40000004100 */
[----:B------:R-:W-:-:S03]  /*8390*/  HADD2.F32 R15, -RZ, R16.H0_H0 ;  /* 0x20000010ff0f7230 */ /* 0x000fc60000004100 */
[----:B------:R-:W-:Y:S01]  /*83a0*/  FMUL.FTZ R13, R13, UR17 ;  /* 0x000000110d0d7c20 */ /* 0x000fe20008410000 */
[----:B------:R-:W-:-:S03]  /*83b0*/  FFMA.FTZ R10, R10, R11, 1.1641532182693481445e-10 ;  /* 0x2f0000000a0a7423 */ /* 0x000fc6000001000b */
[----:B------:R-:W-:Y:S01]  /*83c0*/  FMUL.FTZ R13, R13, UR16 ;  /* 0x000000100d0d7c20 */ /* 0x000fe20008410000 */
[----:B------:R-:W-:Y:S01]  /*83d0*/  HADD2.F32 R11, -RZ, R48.H0_H0 ;  /* 0x20000030ff0b7230 */ /* 0x000fe20000004100 */
[----:B------:R-:W-:-:S04]  /*83e0*/  FSETP.GTU.FTZ.AND P3, PT, R10, UR22, PT ;  /* 0x000000160a007c0b */ /* 0x000fc8000bf7c000 */
[----:B------:R-:W-:Y:S02]  /*83f0*/  FSEL R10, R13, RZ, !P3 ;  /* 0x000000ff0d0a7208 */ /* 0x000fe40005800000 */
[----:B------:R-:W-:-:S03]  /*8400*/  SEL R101, RZ, 0x1, P3 ;  /* 0x00000001ff657807 */ /* 0x000fc60001800000 */
[----:B------:R-:W-:-:S07]  /*8410*/  FFMA.FTZ R10, R10, R11, R15 ;  /* 0x0000000b0a0a7223 */ /* 0x000fce000001000f */
.L_x_4774:
        /* <DEDUP_REMOVED lines=21> */
.L_x_4783:
        /* <DEDUP_REMOVED lines=13> */
.L_x_4785:
[----:B------:R-:W-:Y:S05]  /*8640*/  BSYNC.RECONVERGENT B2 ;  /* 0x0000000000027941 */ /* 0x000fea0003800200 */
.L_x_4784:
[----:B------:R-:W-:Y:S01]  /*8650*/  IMAD.WIDE.U32 R12, R111, -0x326172a9, RZ ;  /* 0xcd9e8d576f0c7825 */ /* 0x000fe200078e00ff */
[----:B-1----:R-:W-:Y:S01]  /*8660*/  LOP3.LUT R72, R102, UR13, R15, 0x96, !PT ;  /* 0x0000000d66487c12 */ /* 0x002fe2000f8e960f */
        /* <DEDUP_REMOVED lines=55> */
[----:B------:R-:W-:-:S04]  /*89e0*/  LOP3.LUT R105, R14, UR5, R105, 0x96, !PT ;  /* 0x000000050e697c12 */ /* 0x000fc8000f8e9669 */
[----:B------:R-:W-:-:S07]  /*89f0*/  LOP3.LUT R106, R12, UR6, R77, 0x96, !PT ;  /* 0x000000060c6a7c12 */ /* 0x000fce000f8e964d */
.L_x_4782:
[----:B------:R-:W-:Y:S05]  /*8a00*/  BSYNC.RECONVERGENT B1 ;  /* 0x0000000000017941 */ /* 0x000fea0003800200 */
.L_x_4781:
[----:B------:R-:W-:Y:S01]  /*8a10*/  I2FP.F32.U32 R11, R11 ;  /* 0x0000000b000b7245 */ /* 0x000fe20000201000 */
[----:B------:R-:W-:Y:S02]  /*8a20*/  HADD2.F32 R14, -RZ, R20.H1_H1 ;  /* 0x30000014ff0e7230 */ /* 0x000fe40000004100 */
[----:B------:R-:W-:Y:S02]  /*8a30*/  IMAD.MOV.U32 R12, RZ, RZ, 0x2f800000 ;  /* 0x2f800000ff0c7424 */ /* 0x000fe400078e00ff */
[----:B-1----:R-:W-:Y:S02]  /*8a40*/  HADD2.F32 R72, -RZ, R16.H1_H1 ;  /* 0x30000010ff487230 */ /* 0x002fe40000004100 */
        /* <DEDUP_REMOVED lines=8> */
.L_x_4780:
        /* <DEDUP_REMOVED lines=21> */
.L_x_4789:
[----:B------:R-:W-:Y:S01]  /*8c20*/  VIADD R110, R110, 0x1 ;  /* 0x000000016e6e7836 */ /* 0x000fe20000000000 */
[----:B------:R-:W-:Y:S03]  /*8c30*/  BSSY.RECONVERGENT B2, `(.L_x_4790) ;  /* 0x000000c000027945 */ /* 0x000fe60003800200 */
        /* <DEDUP_REMOVED lines=11> */
.L_x_4791:
[----:B------:R-:W-:Y:S05]  /*8cf0*/  BSYNC.RECONVERGENT B2 ;  /* 0x0000000000027941 */ /* 0x000fea0003800200 */
.L_x_4790:
        /* <DEDUP_REMOVED lines=60> */
.L_x_4788:
[----:B------:R-:W-:Y:S05]  /*90c0*/  BSYNC.RECONVERGENT B1 ;  /* 0x0000000000017941 */ /* 0x000fea0003800200 */
.L_x_4787:
[----:B------:R-:W-:Y:S01]  /*90d0*/  I2FP.F32.U32 R12, R12 ;  /* 0x0000000c000c7245 */ /* 0x000fe20000201000 */
[----:B------:R-:W-:Y:S02]  /*90e0*/  HADD2.F32 R15, -RZ, R21.H0_H0 ;  /* 0x20000015ff0f7230 */ /* 0x000fe40000004100 */
[----:B------:R-:W-:Y:S02]  /*90f0*/  IMAD.MOV.U32 R13, RZ, RZ, 0x2f800000 ;  /* 0x2f800000ff0d7424 */ /* 0x000fe400078e00ff */
[----:B-1----:R-:W-:Y:S02]  /*9100*/  HADD2.F32 R73, -RZ, R17.H0_H0 ;  /* 0x20000011ff497230 */ /* 0x002fe40000004100 */
        /* <DEDUP_REMOVED lines=8> */
.L_x_4786:
        /* <DEDUP_REMOVED lines=21> */
.L_x_4795:
        /* <DEDUP_REMOVED lines=13> */
.L_x_4797:
[----:B------:R-:W-:Y:S05]  /*93b0*/  BSYNC.RECONVERGENT B2 ;  /* 0x0000000000027941 */ /* 0x000fea0003800200 */
.L_x_4796:
        /* <DEDUP_REMOVED lines=57> */
[----:B------:R-:W-:-:S04]  /*9750*/  LOP3.LUT R105, R72, UR5, R105, 0x96, !PT ;  /* 0x0000000548697c12 */ /* 0x000fc8000f8e9669 */
[----:B------:R-:W-:-:S07]  /*9760*/  LOP3.LUT R106, R14, UR6, R77, 0x96, !PT ;  /* 0x000000060e6a7c12 */ /* 0x000fce000f8e964d */
.L_x_4794:
[----:B------:R-:W-:Y:S05]  /*9770*/  BSYNC.RECONVERGENT B1 ;  /* 0x0000000000017941 */ /* 0x000fea0003800200 */
.L_x_4793:
[----:B------:R-:W-:Y:S01]  /*9780*/  HFMA2 R14, -RZ, RZ, 0.1171875, 0 ;  /* 0x2f800000ff0e7431 */ /* 0x000fe200000001ff */
[----:B------:R-:W-:Y:S01]  /*9790*/  I2FP.F32.U32 R13, R13 ;  /* 0x0000000d000d7245 */ /* 0x000fe20000201000 */
[----:B-1----:R-:W-:Y:S02]  /*97a0*/  HADD2.F32 R72, -RZ, R21.H1_H1 ;  /* 0x30000015ff487230 */ /* 0x002fe40000004100 */
[----:B------:R-:W-:-:S03]  /*97b0*/  HADD2.F32 R74, -RZ, R17.H1_H1 ;  /* 0x30000011ff4a7230 */ /* 0x000fc60000004100 */
[----:B------:R-:W-:Y:S01]  /*97c0*/  FMUL.FTZ R72, R72, UR17 ;  /* 0x0000001148487c20 */ /* 0x000fe20008410000 */
[----:B------:R-:W-:-:S03]  /*97d0*/  FFMA.FTZ R13, R13, R14, 1.1641532182693481445e-10 ;  /* 0x2f0000000d0d7423 */ /* 0x000fc6000001000e */
[----:B------:R-:W-:Y:S01]  /*97e0*/  FMUL.FTZ R72, R72, UR16 ;  /* 0x0000001048487c20 */ /* 0x000fe20008410000 */
[----:B------:R-:W-:Y:S01]  /*97f0*/  HADD2.F32 R14, -RZ, R49.H1_H1 ;  /* 0x30000031ff0e7230 */ /* 0x000fe20000004100 */
[----:B------:R-:W-:-:S04]  /*9800*/  FSETP.GTU.FTZ.AND P3, PT, R13, UR22, PT ;  /* 0x000000160d007c0b */ /* 0x000fc8000bf7c000 */
[----:B------:R-:W-:Y:S02]  /*9810*/  FSEL R13, R72, RZ, !P3 ;  /* 0x000000ff480d7208 */ /* 0x000fe40005800000 */
[----:B------:R-:W-:-:S03]  /*9820*/  SEL R98, RZ, 0x1, P3 ;  /* 0x00000001ff627807 */ /* 0x000fc60001800000 */
[----:B------:R-:W-:-:S07]  /*9830*/  FFMA.FTZ R13, R13, R14, R74 ;  /* 0x0000000e0d0d7223 */ /* 0x000fce000001004a */
.L_x_4792:
[----:B------:R-:W-:Y:S01]  /*9840*/  F2FP.F16.F32.PACK_AB R121, RZ, R13 ;  /* 0x0000000dff79723e */ /* 0x000fe200000000ff */
[----:B------:R-:W-:Y:S01]  /*9850*/  @!P2 HADD2.F32 R14, -RZ, R18.H0_H0 ;  /* 0x20000012ff0ea230 */ /* 0x000fe20000004100 */
[----:B------:R-:W-:Y:S01]  /*9860*/  @!P2 MOV R103, R76 ;  /* 0x0000004c0067a202 */ /* 0x000fe20000000f00 */
[----:B-1----:R-:W-:Y:S01]  /*9870*/  @!P2 IMAD.MOV.U32 R72, RZ, RZ, R15 ;  /* 0x000000ffff48a224 */ /* 0x002fe200078e000f */
        /* <DEDUP_REMOVED lines=17> */
.L_x_4801:
        /* <DEDUP_REMOVED lines=13> */
.L_x_4803:
[----:B------:R-:W-:Y:S05]  /*9a60*/  BSYNC.RECONVERGENT B2 ;  /* 0x0000000000027941 */ /* 0x000fea0003800200 */
.L_x_4802:
        /* <DEDUP_REMOVED lines=60> */
.L_x_4800:
[----:B------:R-:W-:Y:S05]  /*9e30*/  BSYNC.RECONVERGENT B1 ;  /* 0x0000000000017941 */ /* 0x000fea0003800200 */
.L_x_4799:
        /* <DEDUP_REMOVED lines=12> */
.L_x_4798:
        /* <DEDUP_REMOVED lines=21> */
.L_x_4807:
        /* <DEDUP_REMOVED lines=13> */
.L_x_4809:
[----:B------:R-:W-:Y:S05]  /*a120*/  BSYNC.RECONVERGENT B2 ;  /* 0x0000000000027941 */ /* 0x000fea0003800200 */
.L_x_4808:
        /* <DEDUP_REMOVED lines=60> */
.L_x_4806:
[----:B------:R-:W-:Y:S05]  /*a4f0*/  BSYNC.RECONVERGENT B1 ;  /* 0x0000000000017941 */ /* 0x000fea0003800200 */
.L_x_4805:
[----:B------:R-:W-:Y:S01]  /*a500*/  HFMA2 R72, -RZ, RZ, 0.1171875, 0 ;  /* 0x2f800000ff487431 */ /* 0x000fe200000001ff */
[----:B------:R-:W-:Y:S01]  /*a510*/  I2FP.F32.U32 R15, R15 ;  /* 0x0000000f000f7245 */ /* 0x000fe20000201000 */
[----:B------:R-:W-:-:S05]  /*a520*/  HADD2.F32 R76, -RZ, R22.H1_H1 ;  /* 0x30000016ff4c7230 */ /* 0x000fca0000004100 */
[----:B------:R-:W-:Y:S01]  /*a530*/  FMUL.FTZ R76, R76, UR17 ;  /* 0x000000114c4c7c20 */ /* 0x000fe20008410000 */
[----:B------:R-:W-:-:S03]  /*a540*/  FFMA.FTZ R15, R15, R72, 1.1641532182693481445e-10 ;  /* 0x2f0000000f0f7423 */ /* 0x000fc60000010048 */
[----:B------:R-:W-:Y:S01]  /*a550*/  FMUL.FTZ R76, R76, UR16 ;  /* 0x000000104c4c7c20 */ /* 0x000fe20008410000 */
[----:B------:R-:W-:Y:S01]  /*a560*/  HADD2.F32 R72, -RZ, R50.H1_H1 ;  /* 0x30000032ff487230 */ /* 0x000fe20000004100 */
[----:B------:R-:W-:-:S04]  /*a570*/  FSETP.GTU.FTZ.AND P3, PT, R15, UR22, PT ;  /* 0x000000160f007c0b */ /* 0x000fc8000bf7c000 */
[----:B------:R-:W-:Y:S01]  /*a580*/  FSEL R15, R76, RZ, !P3 ;  /* 0x000000ff4c0f7208 */ /* 0x000fe20005800000 */
[----:B------:R-:W-:Y:S01]  /*a590*/  HADD2.F32 R76, -RZ, R18.H1_H1 ;  /* 0x30000012ff4c7230 */ /* 0x000fe20000004100 */
[----:B------:R-:W-:-:S04]  /*a5a0*/  SEL R96, RZ, 0x1, P3 ;  /* 0x00000001ff607807 */ /* 0x000fc80001800000 */
[----:B------:R-:W-:-:S07]  /*a5b0*/  FFMA.FTZ R15, R15, R72, R76 ;  /* 0x000000480f0f7223 */ /* 0x000fce000001004c */
.L_x_4804:
        /* <DEDUP_REMOVED lines=16> */
[-C--:B------:R-:W-:Y:S01]  /*a6c0*/  @!P3 MOV R124, R75.reuse ;  /* 0x0000004b007cb202 */ /* 0x080fe20000000f00 */
[----:B------:R-:W-:Y:S01]  /*a6d0*/  @P3 VIADD R72, R73, 0x1 ;  /* 0x0000000149483836 */ /* 0x000fe20000000000 */
[----:B------:R-:W-:Y:S01]  /*a6e0*/  @P3 MOV R124, R75 ;  /* 0x0000004b007c3202 */ /* 0x000fe20000000f00 */
[----:B------:R-:W-:Y:S01]  /*a6f0*/  @P3 IMAD.MOV.U32 R76, RZ, RZ, R105 ;  /* 0x000000ffff4c3224 */ /* 0x000fe200078e0069 */
[----:B------:R-:W-:Y:S06]  /*a700*/  BRA `(.L_x_4812) ;  /* 0x0000000400247947 */ /* 0x000fec0003800000 */
.L_x_4813:
        /* <DEDUP_REMOVED lines=13> */
.L_x_4815:
[----:B------:R-:W-:Y:S05]  /*a7e0*/  BSYNC.RECONVERGENT B2 ;  /* 0x0000000000027941 */ /* 0x000fea0003800200 */
.L_x_4814:
        /* <DEDUP_REMOVED lines=55> */
[----:B------:R-:W-:Y:S02]  /*ab60*/  UIADD3 UR5, UPT, UPT, UR13, -0x695add53, URZ ;  /* 0x96a522ad0d057890 */ /* 0x000fe4000fffe0ff */
[----:B------:R-:W-:-:S04]  /*ab70*/  IMAD.MOV.U32 R76, RZ, RZ, R75 ;  /* 0x000000ffff4c7224 */ /* 0x000fc800078e004b */
[----:B------:R-:W-:Y:S01]  /*ab80*/  LOP3.LUT R106, R72, UR5, R125, 0x96, !PT ;  /* 0x00000005486a7c12 */ /* 0x000fe2000f8e967d */
[----:B------:R-:W-:-:S07]  /*ab90*/  HFMA2 R72, -RZ, RZ, 0, 0 ;  /* 0x00000000ff487431 */ /* 0x000fce00000001ff */
.L_x_4812:
[----:B------:R-:W-:Y:S05]  /*aba0*/  BSYNC.RECONVERGENT B1 ;  /* 0x0000000000017941 */ /* 0x000fea0003800200 */
.L_x_4811:
[----:B------:R-:W-:Y:S01]  /*abb0*/  I2FP.F32.U32 R73, R76 ;  /* 0x0000004c00497245 */ /* 0x000fe20000201000 */
[----:B------:R-:W-:Y:S02]  /*abc0*/  HADD2.F32 R75, -RZ, R23.H0_H0 ;  /* 0x20000017ff4b7230 */ /* 0x000fe40000004100 */
[----:B------:R-:W-:-:S03]  /*abd0*/  IMAD.MOV.U32 R76, RZ, RZ, 0x2f800000 ;  /* 0x2f800000ff4c7424 */ /* 0x000fc600078e00ff */
[----:B------:R-:W-:Y:S01]  /*abe0*/  FMUL.FTZ R75, R75, UR17 ;  /* 0x000000114b4b7c20 */ /* 0x000fe20008410000 */
[----:B------:R-:W-:-:S03]  /*abf0*/  FFMA.FTZ R73, R73, R76, 1.1641532182693481445e-10 ;  /* 0x2f00000049497423 */ /* 0x000fc6000001004c */
[----:B------:R-:W-:Y:S02]  /*ac00*/  FMUL.FTZ R75, R75, UR16 ;  /* 0x000000104b4b7c20 */ /* 0x000fe40008410000 */
[----:B------:R-:W-:Y:S01]  /*ac10*/  FSETP.GTU.FTZ.AND P3, PT, R73, UR22, PT ;  /* 0x0000001649007c0b */ /* 0x000fe2000bf7c000 */
[----:B------:R-:W-:-:S03]  /*ac20*/  HADD2.F32 R73, -RZ, R51.H0_H0 ;  /* 0x20000033ff497230 */ /* 0x000fc60000004100 */
[----:B------:R-:W-:Y:S01]  /*ac30*/  FSEL R76, R75, RZ, !P3 ;  /* 0x000000ff4b4c7208 */ /* 0x000fe20005800000 */
[----:B------:R-:W-:Y:S01]  /*ac40*/  HADD2.F32 R75, -RZ, R19.H0_H0 ;  /* 0x20000013ff4b7230 */ /* 0x000fe20000004100 */
[----:B------:R-:W-:-:S04]  /*ac50*/  SEL R95, RZ, 0x1, P3 ;  /* 0x00000001ff5f7807 */ /* 0x000fc80001800000 */
[----:B------:R-:W-:-:S07]  /*ac60*/  FFMA.FTZ R76, R76, R73, R75 ;  /* 0x000000494c4c7223 */ /* 0x000fce000001004b */
.L_x_4810:
        /* <DEDUP_REMOVED lines=18> */
[----:B------:R-:W-:Y:S01]  /*ad90*/  @!P2 IMAD.MOV.U32 R73, RZ, RZ, R106 ;  /* 0x000000ffff49a224 */ /* 0x000fe200078e006a */
[----:B------:R-:W-:Y:S01]  /*ada0*/  @P2 MOV R73, R105 ;  /* 0x0000006900492202 */ /* 0x000fe20000000f00 */
[----:B------:R-:W-:Y:S06]  /*adb0*/  BRA `(.L_x_4818) ;  /* 0x0000000400247947 */ /* 0x000fec0003800000 */
.L_x_4819:
        /* <DEDUP_REMOVED lines=13> */
.L_x_4821:
[----:B------:R-:W-:Y:S05]  /*ae90*/  BSYNC.RECONVERGENT B2 ;  /* 0x0000000000027941 */ /* 0x000fea0003800200 */
.L_x_4820:
[----:B------:R-:W-:Y:S01]  /*aea0*/  LOP3.LUT R104, R102, UR13, R73, 0x96, !PT ;  /* 0x0000000d66687c12 */ /* 0x000fe2000f8e9649 */
[----:B------:R-:W-:Y:S01]  /*aeb0*/  IMAD.WIDE.U32 R118, R111, -0x326172a9, RZ ;  /* 0xcd9e8d576f767825 */ /* 0x000fe200078e00ff */
[----:B------:R-:W-:-:S03]  /*aec0*/  UIADD3 UR5, UPT, UPT, UR12, -0x61c88647, URZ ;  /* 0x9e3779b90c057890 */ /* 0x000fc6000fffe0ff */
        /* <DEDUP_REMOVED lines=47> */
[----:B------:R-:W-:Y:S01]  /*b1c0*/  IMAD.WIDE.U32 R118, R119, -0x326172a9, RZ ;  /* 0xcd9e8d5777767825 */ /* 0x000fe200078e00ff */
[----:B------:R-:W-:-:S04]  /*b1d0*/  MOV R73, R124 ;  /* 0x0000007c00497202 */ /* 0x000fc80000000f00 */
[----:B------:R-:W-:Y:S01]  /*b1e0*/  LOP3.LUT R119, R104, UR5, R119, 0x96, !PT ;  /* 0x0000000568777c12 */ /* 0x000fe2000f8e9677 */
[----:B------:R-:W-:Y:S01]  /*b1f0*/  UIADD3 UR5, UPT, UPT, UR12, -0x700cb87f, URZ ;  /* 0x8ff347810c057890 */ /* 0x000fe2000fffe0ff */
[----:B------:R-:W-:-:S05]  /*b200*/  IMAD.WIDE.U32 R104, R105, -0x326172a9, RZ ;  /* 0xcd9e8d5769687825 */ /* 0x000fca00078e00ff */
[----:B------:R-:W-:Y:S01]  /*b210*/  LOP3.LUT R105, R118, UR5, R105, 0x96, !PT ;  /* 0x0000000576697c12 */ /* 0x000fe2000f8e9669 */
[----:B------:R-:W-:Y:S01]  /*b220*/  UIADD3 UR5, UPT, UPT, UR13, -0x695add53, URZ ;  /* 0x96a522ad0d057890 */ /* 0x000fe2000fffe0ff */
[----:B------:R-:W-:-:S05]  /*b230*/  IMAD.WIDE.U32 R118, R119, -0x2daee0ad, RZ ;  /* 0xd2511f5377767825 */ /* 0x000fca00078e00ff */
[----:B------:R-:W-:-:S07]  /*b240*/  LOP3.LUT R106, R72, UR5, R119, 0x96, !PT ;  /* 0x00000005486a7c12 */ /* 0x000fce000f8e9677 */
.L_x_4818:
[----:B------:R-:W-:Y:S05]  /*b250*/  BSYNC.RECONVERGENT B1 ;  /* 0x0000000000017941 */ /* 0x000fea0003800200 */
.L_x_4817:
[----:B------:R-:W-:Y:S01]  /*b260*/  I2FP.F32.U32 R72, R73 ;  /* 0x0000004900487245 */ /* 0x000fe20000201000 */
[----:B------:R-:W-:Y:S02]  /*b270*/  HFMA2 R73, -RZ, RZ, 0.1171875, 0 ;  /* 0x2f800000ff497431 */ /* 0x000fe400000001ff */
[----:B------:R-:W-:-:S03]  /*b280*/  HADD2.F32 R94, -RZ, R19.H1_H1 ;  /* 0x30000013ff5e7230 */ /* 0x000fc60000004100 */
[----:B------:R-:W-:Y:S01]  /*b290*/  FFMA.FTZ R72, R72, R73, 1.1641532182693481445e-10 ;  /* 0x2f00000048487423 */ /* 0x000fe20000010049 */
[----:B------:R-:W-:-:S04]  /*b2a0*/  HADD2.F32 R73, -RZ, R23.H1_H1 ;  /* 0x30000017ff497230 */ /* 0x000fc80000004100 */
[----:B------:R-:W-:Y:S01]  /*b2b0*/  FSETP.GTU.FTZ.AND P2, PT, R72, UR22, PT ;  /* 0x0000001648007c0b */ /* 0x000fe2000bf5c000 */
[----:B------:R-:W-:Y:S01]  /*b2c0*/  FMUL.FTZ R73, R73, UR17 ;  /* 0x0000001149497c20 */ /* 0x000fe20008410000 */
[----:B------:R-:W-:-:S03]  /*b2d0*/  HADD2.F32 R72, -RZ, R51.H1_H1 ;  /* 0x30000033ff487230 */ /* 0x000fc60000004100 */
[----:B------:R-:W-:-:S05]  /*b2e0*/  FMUL.FTZ R73, R73, UR16 ;  /* 0x0000001049497c20 */ /* 0x000fca0008410000 */
[----:B------:R-:W-:-:S05]  /*b2f0*/  FSEL R77, R73, RZ, !P2 ;  /* 0x000000ff494d7208 */ /* 0x000fca0005000000 */
[----:B------:R-:W-:Y:S01]  /*b300*/  FFMA.FTZ R77, R77, R72, R94 ;  /* 0x000000484d4d7223 */ /* 0x000fe2000001005e */
[----:B------:R-:W-:-:S07]  /*b310*/  SEL R94, RZ, 0x1, P2 ;  /* 0x00000001ff5e7807 */ /* 0x000fce0001000000 */
.L_x_4816:
[----:B------:R-:W-:Y:S02]  /*b320*/  F2FP.F16.F32.PACK_AB R119, RZ, R77 ;  /* 0x0000004dff77723e */ /* 0x000fe400000000ff */
[----:B------:R-:W-:Y:S02]  /*b330*/  PRMT R74, R74, 0x5410, R123 ;  /* 0x000054104a4a7816 */ /* 0x000fe4000000007b */
[----:B------:R-:W-:Y:S02]  /*b340*/  PRMT R73, R122, 0x5410, R121 ;  /* 0x000054107a497816 */ /* 0x000fe40000000079 */
[----:B------:R-:W-:Y:S02]  /*b350*/  PRMT R72, R120, 0x5410, R112 ;  /* 0x0000541078487816 */ /* 0x000fe40000000070 */
[----:B------:R-:W-:Y:S01]  /*b360*/  PRMT R75, R75, 0x5410, R119 ;  /* 0x000054104b4b7816 */ /* 0x000fe20000000077 */
[----:B------:R-:W-:Y:S06]  /*b370*/  BRA `(.L_x_4822) ;  /* 0x0000003000fc7947 */ /* 0x000fec0003800000 */
.L_x_4773:
[----:B--2---:R-:W-:Y:S01]  /*b380*/  IMAD.MOV.U32 R10, RZ, RZ, RZ ;  /* 0x000000ffff0a7224 */ /* 0x004fe200078e00ff */
[----:B------:R-:W-:Y:S01]  /*b390*/  MOV R12, R103 ;  /* 0x00000067000c7202 */ /* 0x000fe20000000f00 */
[----:B0-----:R-:W-:Y:S01]  /*b3a0*/  IMAD.MOV.U32 R118, RZ, RZ, R112 ;  /* 0x000000ffff767224 */ /* 0x001fe200078e0070 */
        /* <DEDUP_REMOVED lines=17> */
.L_x_4826:
        /* <DEDUP_REMOVED lines=13> */
.L_x_4828:
[----:B------:R-:W-:Y:S05]  /*b590*/  BSYNC.RECONVERGENT B2 ;  /* 0x0000000000027941 */ /* 0x000fea0003800200 */
.L_x_4827:
        /* <DEDUP_REMOVED lines=59> */
.L_x_4825:
[----:B------:R-:W-:Y:S05]  /*b950*/  BSYNC.RECONVERGENT B1 ;  /* 0x0000000000017941 */ /* 0x000fea0003800200 */
.L_x_4824:
        /* <DEDUP_REMOVED lines=11> */
.L_x_4823:
        /* <DEDUP_REMOVED lines=17> */
.L_x_4832:
        /* <DEDUP_REMOVED lines=13> */
.L_x_4834:
[----:B------:R-:W-:Y:S05]  /*bbf0*/  BSYNC.RECONVERGENT B2 ;  /* 0x0000000000027941 */ /* 0x000fea0003800200 */
.L_x_4833:
        /* <DEDUP_REMOVED lines=60> */
.L_x_4831:
[----:B------:R-:W-:Y:S05]  /*bfc0*/  BSYNC.RECONVERGENT B1 ;  /* 0x0000000000017941 */ /* 0x000fea0003800200 */
.L_x_4830:
        /* <DEDUP_REMOVED lines=11> */
.L_x_4829:
        /* <DEDUP_REMOVED lines=17> */
.L_x_4838:
[----:B------:R-:W-:Y:S01]  /*c190*/  IADD3 R110, PT, PT, R110, 0x1, RZ ;  /* 0x000000016e6e7810 */ /* 0x000fe20007ffe0ff */
[----:B------:R-:W-:Y:S03]  /*c1a0*/  BSSY.RECONVERGENT B2, `(.L_x_4839) ;  /* 0x000000c000027945 */ /* 0x000fe60003800200 */
        /* <DEDUP_REMOVED lines=11> */
.L_x_4840:
[----:B------:R-:W-:Y:S05]  /*c260*/  BSYNC.RECONVERGENT B2 ;  /* 0x0000000000027941 */ /* 0x000fea0003800200 */
.L_x_4839:
        /* <DEDUP_REMOVED lines=60> */
.L_x_4837:
[----:B------:R-:W-:Y:S05]  /*c630*/  BSYNC.RECONVERGENT B1 ;  /* 0x0000000000017941 */ /* 0x000fea0003800200 */
.L_x_4836:
        /* <DEDUP_REMOVED lines=11> */
.L_x_4835:
        /* <DEDUP_REMOVED lines=17> */
.L_x_4844:
        /* <DEDUP_REMOVED lines=13> */
.L_x_4846:
[----:B------:R-:W-:Y:S05]  /*c8d0*/  BSYNC.RECONVERGENT B2 ;  /* 0x0000000000027941 */ /* 0x000fea0003800200 */
.L_x_4845:
        /* <DEDUP_REMOVED lines=60> */
.L_x_4843:
[----:B------:R-:W-:Y:S05]  /*cca0*/  BSYNC.RECONVERGENT B1 ;  /* 0x0000000000017941 */ /* 0x000fea0003800200 */
.L_x_4842:
[----:B------:R-:W-:Y:S01]  /*ccb0*/  I2FP.F32.U32 R13, R13 ;  /* 0x0000000d000d7245 */ /* 0x000fe20000201000 */
[----:B-1---5:R-:W-:Y:S02]  /*ccc0*/  HADD2.F32 R72, -RZ, R21.H1_H1 ;  /* 0x30000015ff487230 */ /* 0x022fe40000004100 */
        /* <DEDUP_REMOVED lines=9> */
.L_x_4841:
[----:B------:R-:W-:Y:S01]  /*cd60*/  F2FP.F16.F32.PACK_AB R122, RZ, R13 ;  /* 0x0000000dff7a723e */ /* 0x000fe200000000ff */
[----:B-1----:R-:W-:Y:S01]  /*cd70*/  IMAD.MOV.U32 R73, RZ, RZ, R15 ;  /* 0x000000ffff497224 */ /* 0x002fe200078e000f */
        /* <DEDUP_REMOVED lines=15> */
.L_x_4850:
        /* <DEDUP_REMOVED lines=13> */
.L_x_4852:
[----:B------:R-:W-:Y:S05]  /*cf40*/  BSYNC.RECONVERGENT B2 ;  /* 0x0000000000027941 */ /* 0x000fea0003800200 */
.L_x_4851:
        /* <DEDUP_REMOVED lines=57> */
[----:B------:R-:W-:Y:S01]  /*d2e0*/  LOP3.LUT R106, R72, UR6, R15, 0x96, !PT ;  /* 0x00000006486a7c12 */ /* 0x000fe2000f8e960f */
[----:B------:R-:W-:Y:S01]  /*d2f0*/  IMAD.MOV.U32 R72, RZ, RZ, R118 ;  /* 0x000000ffff487224 */ /* 0x000fe200078e0076 */
[----:B------:R-:W-:-:S07]  /*d300*/  MOV R118, R14 ;  /* 0x0000000e00767202 */ /* 0x000fce0000000f00 */
.L_x_4849:
[----:B------:R-:W-:Y:S05]  /*d310*/  BSYNC.RECONVERGENT B1 ;  /* 0x0000000000017941 */ /* 0x000fea0003800200 */
.L_x_4848:
        /* <DEDUP_REMOVED lines=11> */
.L_x_4847:
        /* <DEDUP_REMOVED lines=17> */
.L_x_4856:
        /* <DEDUP_REMOVED lines=13> */
.L_x_4858:
[----:B------:R-:W-:Y:S05]  /*d5b0*/  BSYNC.RECONVERGENT B2 ;  /* 0x0000000000027941 */ /* 0x000fea0003800200 */
.L_x_4857:
        /* <DEDUP_REMOVED lines=60> */
.L_x_4855:
[----:B------:R-:W-:Y:S05]  /*d980*/  BSYNC.RECONVERGENT B1 ;  /* 0x0000000000017941 */ /* 0x000fea0003800200 */
.L_x_4854:
        /* <DEDUP_REMOVED lines=11> */
.L_x_4853:
        /* <DEDUP_REMOVED lines=17> */
.L_x_4862:
        /* <DEDUP_REMOVED lines=13> */
.L_x_4864:
[----:B------:R-:W-:Y:S05]  /*dc20*/  BSYNC.RECONVERGENT B2 ;  /* 0x0000000000027941 */ /* 0x000fea0003800200 */
.L_x_4863:
        /* <DEDUP_REMOVED lines=60> */
.L_x_4861:
[----:B------:R-:W-:Y:S05]  /*dff0*/  BSYNC.RECONVERGENT B1 ;  /* 0x0000000000017941 */ /* 0x000fea0003800200 */
.L_x_4860:
        /* <DEDUP_REMOVED lines=11> */
.L_x_4859:
        /* <DEDUP_REMOVED lines=17> */
.L_x_4868:
        /* <DEDUP_REMOVED lines=13> */
.L_x_4870:
[----:B------:R-:W-:Y:S05]  /*e290*/  BSYNC.RECONVERGENT B2 ;  /* 0x0000000000027941 */ /* 0x000fea0003800200 */
.L_x_4869:
[----:B------:R-:W-:Y:S01]  /*e2a0*/  LOP3.LUT R104, R102, UR13, R75, 0x96, !PT ;  /* 0x0000000d66687c12 */ /* 0x000fe2000f8e964b */
[----:B------:R-:W-:Y:S01]  /*e2b0*/  IMAD.WIDE.U32 R72, R111, -0x326172a9, RZ ;  /* 0xcd9e8d576f487825 */ /* 0x000fe200078e00ff */
[----:B------:R-:W-:-:S03]  /*e2c0*/  UIADD3 UR5, UPT, UPT, UR12, -0x61c88647, URZ ;  /* 0x9e3779b90c057890 */ /* 0x000fc6000fffe0ff */
[----:B------:R-:W-:Y:S02]  /*e2d0*/  HFMA2 R103, -RZ, RZ, 0, 0 ;  /* 0x00000000ff677431 */ /* 0x000fe400000001ff */
        /* <DEDUP_REMOVED lines=53> */
[----:B------:R-:W-:Y:S02]  /*e630*/  LOP3.LUT R106, R74, UR5, R73, 0x96, !PT ;  /* 0x000000054a6a7c12 */ /* 0x000fe4000f8e9649 */
[----:B------:R-:W-:Y:S01]  /*e640*/  MOV R74, R118 ;  /* 0x00000076004a7202 */ /* 0x000fe20000000f00 */
[----:B------:R-:W-:-:S07]  /*e650*/  IMAD.MOV.U32 R118, RZ, RZ, R72 ;  /* 0x000000ffff767224 */ /* 0x000fce00078e0048 */
.L_x_4867:
[----:B------:R-:W-:Y:S05]  /*e660*/  BSYNC.RECONVERGENT B1 ;  /* 0x0000000000017941 */ /* 0x000fea0003800200 */
.L_x_4866:
[----:B------:R-:W-:Y:S01]  /*e670*/  I2FP.F32.U32 R72, R74 ;  /* 0x0000004a00487245 */ /* 0x000fe20000201000 */
[----:B------:R-:W-:-:S04]  /*e680*/  IMAD.MOV.U32 R73, RZ, RZ, 0x2f800000 ;  /* 0x2f800000ff497424 */ /* 0x000fc800078e00ff */
[----:B------:R-:W-:Y:S01]  /*e690*/  FFMA.FTZ R72, R72, R73, 1.1641532182693481445e-10 ;  /* 0x2f00000048487423 */ /* 0x000fe20000010049 */
[----:B-----5:R-:W-:-:S04]  /*e6a0*/  HADD2.F32 R73, -RZ, R23.H1_H1 ;  /* 0x30000017ff497230 */ /* 0x020fc80000004100 */
[----:B------:R-:W-:Y:S01]  /*e6b0*/  FSETP.GTU.FTZ.AND P2, PT, R72, UR22, PT ;  /* 0x0000001648007c0b */ /* 0x000fe2000bf5c000 */
[----:B------:R-:W-:Y:S01]  /*e6c0*/  FMUL.FTZ R73, R73, UR17 ;  /* 0x0000001149497c20 */ /* 0x000fe20008410000 */
[----:B------:R-:W-:Y:S02]  /*e6d0*/  HADD2.F32 R72, -RZ, R51.H1_H1 ;  /* 0x30000033ff487230 */ /* 0x000fe40000004100 */
[----:B------:R-:W-:Y:S01]  /*e6e0*/  SEL R94, RZ, 0x1, P2 ;  /* 0x00000001ff5e7807 */ /* 0x000fe20001000000 */
[----:B------:R-:W-:-:S05]  /*e6f0*/  FMUL.FTZ R73, R73, UR16 ;  /* 0x0000001049497c20 */ /* 0x000fca0008410000 */
[----:B------:R-:W-:-:S05]  /*e700*/  FSEL R77, R73, RZ, !P2 ;  /* 0x000000ff494d7208 */ /* 0x000fca0005000000 */
[----:B------:R-:W-:-:S07]  /*e710*/  FMUL.FTZ R77, R72, R77 ;  /* 0x0000004d484d7220 */ /* 0x000fce0000410000 */
.L_x_4865:
[----:B------:R-:W-:Y:S02]  /*e720*/  F2FP.F16.F32.PACK_AB R75, RZ, R77 ;  /* 0x0000004dff4b723e */ /* 0x000fe400000000ff */
[----:B------:R-:W-:Y:S02]  /*e730*/  PRMT R74, R123, 0x5410, R124 ;  /* 0x000054107b4a7816 */ /* 0x000fe4000000007c */
[----:B------:R-:W-:Y:S02]  /*e740*/  PRMT R73, R121, 0x5410, R122 ;  /* 0x0000541079497816 */ /* 0x000fe4000000007a */
[----:B------:R-:W-:Y:S02]  /*e750*/  PRMT R72, R120, 0x5410, R119 ;  /* 0x0000541078487816 */ /* 0x000fe40000000077 */
[----:B------:R-:W-:-:S07]  /*e760*/  PRMT R75, R112, 0x5410, R75 ;  /* 0x00005410704b7816 */ /* 0x000fce000000004b */
.L_x_4822:
        /* <DEDUP_REMOVED lines=25> */
.L_x_4871:
[----:B------:R-:W-:Y:S01]  /*e900*/  IADD3 R116, PT, PT, R116, 0x80, RZ ;  /* 0x0000008074747810 */ /* 0x000fe20007ffe0ff */
[----:B------:R-:W-:-:S07]  /*e910*/  VIADD R115, R115, 0x80 ;  /* 0x0000008073737836 */ /* 0x000fce0000000000 */
.L_x_4772:
[----:B------:R-:W-:Y:S05]  /*e920*/  BSYNC.RECONVERGENT B0 ;  /* 0x0000000000007941 */ /* 0x000fea0003800200 */
.L_x_4771:
        /* <DEDUP_REMOVED lines=13> */
[----:B-----5:R-:W-:Y:S01]  /*ea00*/  @!P3 HADD2.F32 R78, -RZ, R16.H0_H0 ;  /* 0x20000010ff4eb230 */ /* 0x020fe20000004100 */
[----:B0-----:R-:W-:Y:S01]  /*ea10*/  @!P3 MOV R73, R103 ;  /* 0x000000670049b202 */ /* 0x001fe20000000f00 */
        /* <DEDUP_REMOVED lines=18> */
.L_x_4878:
        /* <DEDUP_REMOVED lines=13> */
.L_x_4880:
[----:B------:R-:W-:Y:S05]  /*ec10*/  BSYNC.RECONVERGENT B2 ;  /* 0x0000000000027941 */ /* 0x000fea0003800200 */
.L_x_4879:
        /* <DEDUP_REMOVED lines=57> */
[----:B------:R-:W-:Y:S02]  /*efb0*/  LOP3.LUT R106, R72, UR6, R119, 0x96, !PT ;  /* 0x00000006486a7c12 */ /* 0x000fe4000f8e9677 */
[----:B------:R-:W-:-:S07]  /*efc0*/  MOV R72, R112 ;  /* 0x0000007000487202 */ /* 0x000fce0000000f00 */
.L_x_4877:
[----:B------:R-:W-:Y:S05]  /*efd0*/  BSYNC.RECONVERGENT B1 ;  /* 0x0000000000017941 */ /* 0x000fea0003800200 */
.L_x_4876:
        /* <DEDUP_REMOVED lines=12> */
.L_x_4875:
        /* <DEDUP_REMOVED lines=21> */
.L_x_4884:
        /* <DEDUP_REMOVED lines=13> */
.L_x_4886:
[----:B------:R-:W-:Y:S05]  /*f2c0*/  BSYNC.RECONVERGENT B2 ;  /* 0x0000000000027941 */ /* 0x000fea0003800200 */
.L_x_4885:
        /* <DEDUP_REMOVED lines=59> */
.L_x_4883:
[----:B------:R-:W-:Y:S05]  /*f680*/  BSYNC.RECONVERGENT B1 ;  /* 0x0000000000017941 */ /* 0x000fea0003800200 */
.L_x_4882:
[----:B------:R-:W-:Y:S01]  /*f690*/  I2FP.F32.U32 R73, R74 ;  /* 0x0000004a00497245 */ /* 0x000fe20000201000 */
[----:B------:R-:W-:Y:S02]  /*f6a0*/  HADD2.F32 R75, -RZ, R20.H1_H1 ;  /* 0x30000014ff4b7230 */ /* 0x000fe40000004100 */
        /* <DEDUP_REMOVED lines=10> */
.L_x_4881:
        /* <DEDUP_REMOVED lines=21> */
.L_x_4890:
        /* <DEDUP_REMOVED lines=13> */
.L_x_4892:
[----:B------:R-:W-:Y:S05]  /*f970*/  BSYNC.RECONVERGENT B2 ;  /* 0x0000000000027941 */ /* 0x000fea0003800200 */
.L_x_4891:
        /* <DEDUP_REMOVED lines=60> */
.L_x_4889:
[----:B------:R-:W-:Y:S05]  /*fd40*/  BSYNC.RECONVERGENT B1 ;  /* 0x0000000000017941 */ /* 0x000fea0003800200 */
.L_x_4888:
[----:B------:R-:W-:Y:S01]  /*fd50*/  I2FP.F32.U32 R72, R74 ;  /* 0x0000004a00487245 */ /* 0x000fe20000201000 */
[----:B------:R-:W-:Y:S02]  /*fd60*/  HADD2.F32 R74, -RZ, R21.H0_H0 ;  /* 0x20000015ff4a7230 */ /* 0x000fe40000004100 */
        /* <DEDUP_REMOVED lines=10> */
.L_x_4887:
        /* <DEDUP_REMOVED lines=21> */
.L_x_4896:
        /* <DEDUP_REMOVED lines=13> */
.L_x_4898:
[----:B------:R-:W-:Y:S05]  /*10030*/  BSYNC.RECONVERGENT B2 ;  /* 0x0000000000027941 */ /* 0x000fea0003800200 */
.L_x_4897:
        /* <DEDUP_REMOVED lines=59> */
.L_x_4895:
[----:B------:R-:W-:Y:S05]  /*103f0*/  BSYNC.RECONVERGENT B1 ;  /* 0x0000000000017941 */ /* 0x000fea0003800200 */
.L_x_4894:
[----:B------:R-:W-:Y:S01]  /*10400*/  HFMA2 R73, -RZ, RZ, 0.1171875, 0 ;  /* 0x2f800000ff497431 */ /* 0x000fe200000001ff */
[----:B------:R-:W-:Y:S01]  /*10410*/  I2FP.F32.U32 R72, R72 ;  /* 0x0000004800487245 */ /* 0x000fe20000201000 */
[----:B------:R-:W-:Y:S02]  /*10420*/  HADD2.F32 R75, -RZ, R21.H1_H1 ;  /* 0x30000015ff4b7230 */ /* 0x000fe40000004100 */
        /* <DEDUP_REMOVED lines=9> */
.L_x_4893:
        /* <DEDUP_REMOVED lines=21> */
.L_x_4902:
        /* <DEDUP_REMOVED lines=13> */
.L_x_4904:
[----:B------:R-:W-:Y:S05]  /*106e0*/  BSYNC.RECONVERGENT B2 ;  /* 0x0000000000027941 */ /* 0x000fea0003800200 */
.L_x_4903:
        /* <DEDUP_REMOVED lines=60> */
.L_x_4901:
[----:B------:R-:W-:Y:S05]  /*10ab0*/  BSYNC.RECONVERGENT B1 ;  /* 0x0000000000017941 */ /* 0x000fea0003800200 */
.L_x_4900:
[----:B------:R-:W-:Y:S01]  /*10ac0*/  HFMA2 R74, -RZ, RZ, 0.1171875, 0 ;  /* 0x2f800000ff4a7431 */ /* 0x000fe200000001ff */
[----:B------:R-:W-:Y:S01]  /*10ad0*/  I2FP.F32.U32 R73, R73 ;  /* 0x0000004900497245 */ /* 0x000fe20000201000 */
[----:B------:R-:W-:Y:S02]  /*10ae0*/  HADD2.F32 R75, -RZ, R22.H0_H0 ;  /* 0x20000016ff4b7230 */ /* 0x000fe40000004100 */
[----:B------:R-:W-:-:S03]  /*10af0*/  HADD2.F32 R83, -RZ, R18.H0_H0 ;  /* 0x20000012ff537230 */ /* 0x000fc60000004100 */
        /* <DEDUP_REMOVED lines=8> */
.L_x_4899:
        /* <DEDUP_REMOVED lines=21> */
.L_x_4908:
        /* <DEDUP_REMOVED lines=13> */
.L_x_4910:
[----:B------:R-:W-:Y:S05]  /*10da0*/  BSYNC.RECONVERGENT B2 ;  /* 0x0000000000027941 */ /* 0x000fea0003800200 */
.L_x_4909:
        /* <DEDUP_REMOVED lines=60> */
.L_x_4907:
[----:B------:R-:W-:Y:S05]  /*11170*/  BSYNC.RECONVERGENT B1 ;  /* 0x0000000000017941 */ /* 0x000fea0003800200 */
.L_x_4906:
[----:B------:R-:W-:Y:S01]  /*11180*/  I2FP.F32.U32 R72, R83 ;  /* 0x0000005300487245 */ /* 0x000fe20000201000 */
[----:B------:R-:W-:Y:S02]  /*11190*/  HFMA2 R83, -RZ, RZ, 0.1171875, 0 ;  /* 0x2f800000ff537431 */ /* 0x000fe400000001ff */
[----:B------:R-:W-:-:S05]  /*111a0*/  HADD2.F32 R84, -RZ, R22.H1_H1 ;  /* 0x30000016ff547230 */ /* 0x000fca0000004100 */
[----:B------:R-:W-:Y:S01]  /*111b0*/  FMUL.FTZ R84, R84, UR17 ;  /* 0x0000001154547c20 */ /* 0x000fe20008410000 */
[----:B------:R-:W-:-:S03]  /*111c0*/  FFMA.FTZ R72, R72, R83, 1.1641532182693481445e-10 ;  /* 0x2f00000048487423 */ /* 0x000fc60000010053 */
[----:B------:R-:W-:Y:S01]  /*111d0*/  FMUL.FTZ R83, R84, UR16 ;  /* 0x0000001054537c20 */ /* 0x000fe20008410000 */
[----:B------:R-:W-:Y:S01]  /*111e0*/  HADD2.F32 R84, -RZ, R18.H1_H1 ;  /* 0x30000012ff547230 */ /* 0x000fe20000004100 */
[----:B------:R-:W-:Y:S01]  /*111f0*/  FSETP.GTU.FTZ.AND P4, PT, R72, UR22, PT ;  /* 0x0000001648007c0b */ /* 0x000fe2000bf9c000 */
[----:B------:R-:W-:-:S03]  /*11200*/  HADD2.F32 R72, -RZ, R38.H1_H1 ;  /* 0x30000026ff487230 */ /* 0x000fc60000004100 */
[----:B------:R-:W-:Y:S02]  /*11210*/  FSEL R83, R83, RZ, !P4 ;  /* 0x000000ff53537208 */ /* 0x000fe40006000000 */
[----:B------:R-:W-:-:S03]  /*11220*/  SEL R96, RZ, 0x1, P4 ;  /* 0x00000001ff607807 */ /* 0x000fc60002000000 */
[----:B------:R-:W-:-:S07]  /*11230*/  FFMA.FTZ R83, R83, R72, R84 ;  /* 0x0000004853537223 */ /* 0x000fce0000010054 */
.L_x_4905:
        /* <DEDUP_REMOVED lines=21> */
.L_x_4914:
        /* <DEDUP_REMOVED lines=13> */
.L_x_4916:
[----:B------:R-:W-:Y:S05]  /*11460*/  BSYNC.RECONVERGENT B2 ;  /* 0x0000000000027941 */ /* 0x000fea0003800200 */
.L_x_4915:
        /* <DEDUP_REMOVED lines=59> */
.L_x_4913:
[----:B------:R-:W-:Y:S05]  /*11820*/  BSYNC.RECONVERGENT B1 ;  /* 0x0000000000017941 */ /* 0x000fea0003800200 */
.L_x_4912:
        /* <DEDUP_REMOVED lines=12> */
.L_x_4911:
        /* <DEDUP_REMOVED lines=21> */
.L_x_4920:
        /* <DEDUP_REMOVED lines=13> */
.L_x_4922:
[----:B------:R-:W-:Y:S05]  /*11b10*/  BSYNC.RECONVERGENT B2 ;  /* 0x0000000000027941 */ /* 0x000fea0003800200 */
.L_x_4921:
        /* <DEDUP_REMOVED lines=59> */
.L_x_4919:
[----:B------:R-:W-:Y:S05]  /*11ed0*/  BSYNC.RECONVERGENT B1 ;  /* 0x0000000000017941 */ /* 0x000fea0003800200 */
.L_x_4918:
        /* <DEDUP_REMOVED lines=12> */
.L_x_4917:
[----:B------:R-:W-:Y:S02]  /*11fa0*/  F2FP.F16.F32.PACK_AB R119, RZ, R85 ;  /* 0x00000055ff77723e */ /* 0x000fe400000000ff */
[----:B------:R-:W-:Y:S02]  /*11fb0*/  PRMT R74, R74, 0x5410, R123 ;  /* 0x000054104a4a7816 */ /* 0x000fe4000000007b */
[----:B------:R-:W-:Y:S02]  /*11fc0*/  PRMT R73, R122, 0x5410, R121 ;  /* 0x000054107a497816 */ /* 0x000fe40000000079 */
[----:B------:R-:W-:Y:S02]  /*11fd0*/  PRMT R72, R120, 0x5410, R112 ;  /* 0x0000541078487816 */ /* 0x000fe40000000070 */
[----:B------:R-:W-:Y:S01]  /*11fe0*/  PRMT R75, R75, 0x5410, R119 ;  /* 0x000054104b4b7816 */ /* 0x000fe20000000077 */
[----:B------:R-:W-:Y:S06]  /*11ff0*/  BRA `(.L_x_4923) ;  /* 0x0000003000fc7947 */ /* 0x000fec0003800000 */
.L_x_4874:
[----:B------:R-:W-:Y:S01]  /*12000*/  IMAD.MOV.U32 R78, RZ, RZ, RZ ;  /* 0x000000ffff4e7224 */ /* 0x000fe200078e00ff */
[----:B0-----:R-:W-:Y:S01]  /*12010*/  MOV R72, R103 ;  /* 0x0000006700487202 */ /* 0x001fe20000000f00 */
[----:B------:R-:W-:Y:S01]  /*12020*/  IMAD.MOV.U32 R118, RZ, RZ, R112 ;  /* 0x000000ffff767224 */ /* 0x000fe200078e0070 */
        /* <DEDUP_REMOVED lines=17> */
.L_x_4927:
        /* <DEDUP_REMOVED lines=13> */
.L_x_4929:
[----:B------:R-:W-:Y:S05]  /*12210*/  BSYNC.RECONVERGENT B2 ;  /* 0x0000000000027941 */ /* 0x000fea0003800200 */
.L_x_4928:
        /* <DEDUP_REMOVED lines=56> */
[----:B------:R-:W-:-:S04]  /*125a0*/  LOP3.LUT R105, R74, UR5, R105, 0x96, !PT ;  /* 0x000000054a697c12 */ /* 0x000fc8000f8e9669 */
[----:B------:R-:W-:Y:S01]  /*125b0*/  LOP3.LUT R106, R72, UR6, R119, 0x96, !PT ;  /* 0x00000006486a7c12 */ /* 0x000fe2000f8e9677 */
[----:B------:R-:W-:-:S07]  /*125c0*/  IMAD.MOV.U32 R72, RZ, RZ, RZ ;  /* 0x000000ffff487224 */ /* 0x000fce00078e00ff */
.L_x_4926:
[----:B------:R-:W-:Y:S05]  /*125d0*/  BSYNC.RECONVERGENT B1 ;  /* 0x0000000000017941 */ /* 0x000fea0003800200 */
.L_x_4925:
        /* <DEDUP_REMOVED lines=11> */
.L_x_4924:
        /* <DEDUP_REMOVED lines=17> */
.L_x_4933:
        /* <DEDUP_REMOVED lines=13> */
.L_x_4935:
[----:B------:R-:W-:Y:S05]  /*12870*/  BSYNC.RECONVERGENT B2 ;  /* 0x0000000000027941 */ /* 0x000fea0003800200 */
.L_x_4934:
        /* <DEDUP_REMOVED lines=60> */
.L_x_4932:
[----:B------:R-:W-:Y:S05]  /*12c40*/  BSYNC.RECONVERGENT B1 ;  /* 0x0000000000017941 */ /* 0x000fea0003800200 */
.L_x_4931:
        /* <DEDUP_REMOVED lines=11> */
.L_x_4930:
        /* <DEDUP_REMOVED lines=17> */
.L_x_4939:
        /* <DEDUP_REMOVED lines=13> */
.L_x_4941:
[----:B------:R-:W-:Y:S05]  /*12ee0*/  BSYNC.RECONVERGENT B2 ;  /* 0x0000000000027941 */ /* 0x000fea0003800200 */
.L_x_4940:
        /* <DEDUP_REMOVED lines=60> */
.L_x_4938:
[----:B------:R-:W-:Y:S05]  /*132b0*/  BSYNC.RECONVERGENT B1 ;  /* 0x0000000000017941 */ /* 0x000fea0003800200 */
.L_x_4937:
        /* <DEDUP_REMOVED lines=11> */
.L_x_4936:
        /* <DEDUP_REMOVED lines=17> */
.L_x_4945:
        /* <DEDUP_REMOVED lines=13> */
.L_x_4947:
[----:B------:R-:W-:Y:S05]  /*13550*/  BSYNC.RECONVERGENT B2 ;  /* 0x0000000000027941 */ /* 0x000fea0003800200 */
.L_x_4946:
        /* <DEDUP_REMOVED lines=60> */
.L_x_4944:
[----:B------:R-:W-:Y:S05]  /*13920*/  BSYNC.RECONVERGENT B1 ;  /* 0x0000000000017941 */ /* 0x000fea0003800200 */
.L_x_4943:
        /* <DEDUP_REMOVED lines=11> */
.L_x_4942:
        /* <DEDUP_REMOVED lines=17> */
.L_x_4951:
        /* <DEDUP_REMOVED lines=13> */
.L_x_4953:
[----:B------:R-:W-:Y:S05]  /*13bc0*/  BSYNC.RECONVERGENT B2 ;  /* 0x0000000000027941 */ /* 0x000fea0003800200 */
.L_x_4952:
        /* <DEDUP_REMOVED lines=60> */
.L_x_4950:
[----:B------:R-:W-:Y:S05]  /*13f90*/  BSYNC.RECONVERGENT B1 ;  /* 0x0000000000017941 */ /* 0x000fea0003800200 */
.L_x_4949:
        /* <DEDUP_REMOVED lines=11> */
.L_x_4948:
        /* <DEDUP_REMOVED lines=17> */
.L_x_4957:
        /* <DEDUP_REMOVED lines=13> */
.L_x_4959:
[----:B------:R-:W-:Y:S05]  /*14230*/  BSYNC.RECONVERGENT B2 ;  /* 0x0000000000027941 */ /* 0x000fea0003800200 */
.L_x_4958:
        /* <DEDUP_REMOVED lines=60> */
.L_x_4956:
[----:B------:R-:W-:Y:S05]  /*14600*/  BSYNC.RECONVERGENT B1 ;  /* 0x0000000000017941 */ /* 0x000fea0003800200 */
.L_x_4955:
        /* <DEDUP_REMOVED lines=11> */
.L_x_4954:
        /* <DEDUP_REMOVED lines=17> */
.L_x_4963:
        /* <DEDUP_REMOVED lines=13> */
.L_x_4965:
[----:B------:R-:W-:Y:S05]  /*148a0*/  BSYNC.RECONVERGENT B2 ;  /* 0x0000000000027941 */ /* 0x000fea0003800200 */
.L_x_4964:
        /* <DEDUP_REMOVED lines=60> */
.L_x_4962:
[----:B------:R-:W-:Y:S05]  /*14c70*/  BSYNC.RECONVERGENT B1 ;  /* 0x0000000000017941 */ /* 0x000fea0003800200 */
.L_x_4961:
        /* <DEDUP_REMOVED lines=11> */
.L_x_4960:
        /* <DEDUP_REMOVED lines=17> */
.L_x_4969:
        /* <DEDUP_REMOVED lines=13> */
.L_x_4971:
[----:B------:R-:W-:Y:S05]  /*14f10*/  BSYNC.RECONVERGENT B2 ;  /* 0x0000000000027941 */ /* 0x000fea0003800200 */
.L_x_4970:
        /* <DEDUP_REMOVED lines=60> */
.L_x_4968:
[----:B------:R-:W-:Y:S05]  /*152e0*/  BSYNC.RECONVERGENT B1 ;  /* 0x0000000000017941 */ /* 0x000fea0003800200 */
.L_x_4967:
        /* <DEDUP_REMOVED lines=11> */
.L_x_4966:
[----:B------:R-:W-:Y:S02]  /*153a0*/  F2FP.F16.F32.PACK_AB R75, RZ, R85 ;  /* 0x00000055ff4b723e */ /* 0x000fe400000000ff */
[----:B------:R-:W-:Y:S02]  /*153b0*/  PRMT R74, R123, 0x5410, R124 ;  /* 0x000054107b4a7816 */ /* 0x000fe4000000007c */
[----:B------:R-:W-:Y:S02]  /*153c0*/  PRMT R73, R121, 0x5410, R122 ;  /* 0x0000541079497816 */ /* 0x000fe4000000007a */
[----:B------:R-:W-:Y:S02]  /*153d0*/  PRMT R72, R120, 0x5410, R119 ;  /* 0x0000541078487816 */ /* 0x000fe40000000077 */
[----:B------:R-:W-:-:S07]  /*153e0*/  PRMT R75, R112, 0x5410, R75 ;  /* 0x00005410704b7816 */ /* 0x000fce000000004b */
.L_x_4923:
        /* <DEDUP_REMOVED lines=25> */
.L_x_4972:
[----:B------:R-:W-:Y:S01]  /*15580*/  IADD3 R116, PT, PT, R116, 0x80, RZ ;  /* 0x0000008074747810 */ /* 0x000fe20007ffe0ff */
[----:B------:R-:W-:-:S07]  /*15590*/  VIADD R115, R115, 0x80 ;  /* 0x0000008073737836 */ /* 0x000fce0000000000 */
.L_x_4873:
[----:B------:R-:W-:Y:S05]  /*155a0*/  BSYNC.RECONVERGENT B0 ;  /* 0x0000000000007941 */ /* 0x000fea0003800200 */
.L_x_4872:
        /* <DEDUP_REMOVED lines=33> */
.L_x_4979:
        /* <DEDUP_REMOVED lines=13> */
.L_x_4981:
[----:B------:R-:W-:Y:S05]  /*15890*/  BSYNC.RECONVERGENT B2 ;  /* 0x0000000000027941 */ /* 0x000fea0003800200 */
.L_x_4980:
        /* <DEDUP_REMOVED lines=57> */
[----:B------:R-:W-:Y:S01]  /*15c30*/  HFMA2 R72, -RZ, RZ, 0, 0 ;  /* 0x00000000ff487431 */ /* 0x000fe200000001ff */
[----:B------:R-:W-:Y:S01]  /*15c40*/  LOP3.LUT R106, R74, UR6, R73, 0x96, !PT ;  /* 0x000000064a6a7c12 */ /* 0x000fe2000f8e9649 */
[----:B------:R-:W-:-:S07]  /*15c50*/  IMAD.MOV.U32 R73, RZ, RZ, R112 ;  /* 0x000000ffff497224 */ /* 0x000fce00078e0070 */
.L_x_4978:
[----:B------:R-:W-:Y:S05]  /*15c60*/  BSYNC.RECONVERGENT B1 ;  /* 0x0000000000017941 */ /* 0x000fea0003800200 */
.L_x_4977:
[----:B------:R-:W-:Y:S01]  /*15c70*/  I2FP.F32.U32 R73, R73 ;  /* 0x0000004900497245 */ /* 0x000fe20000201000 */
[----:B------:R-:W-:Y:S02]  /*15c80*/  HADD2.F32 R75, -RZ, R20.H0_H0 ;  /* 0x20000014ff4b7230 */ /* 0x000fe40000004100 */
        /* <DEDUP_REMOVED lines=10> */
.L_x_4976:
        /* <DEDUP_REMOVED lines=21> */
.L_x_4985:
        /* <DEDUP_REMOVED lines=13> */
.L_x_4987:
[----:B------:R-:W-:Y:S05]  /*15f50*/  BSYNC.RECONVERGENT B2 ;  /* 0x0000000000027941 */ /* 0x000fea0003800200 */
.L_x_4986:
        /* <DEDUP_REMOVED lines=56> */
[----:B------:R-:W-:Y:S02]  /*162e0*/  LOP3.LUT R105, R74, UR5, R105, 0x96, !PT ;  /* 0x000000054a697c12 */ /* 0x000fe4000f8e9669 */
[----:B------:R-:W-:Y:S02]  /*162f0*/  MOV R74, R117 ;  /* 0x00000075004a7202 */ /* 0x000fe40000000f00 */
[----:B------:R-:W-:-:S07]  /*16300*/  LOP3.LUT R106, R72, UR6, R93, 0x96, !PT ;  /* 0x00000006486a7c12 */ /* 0x000fce000f8e965d */
.L_x_4984:
[----:B------:R-:W-:Y:S05]  /*16310*/  BSYNC.RECONVERGENT B1 ;  /* 0x0000000000017941 */ /* 0x000fea0003800200 */
.L_x_4983:
        /* <DEDUP_REMOVED lines=12> */
.L_x_4982:
        /* <DEDUP_REMOVED lines=21> */
.L_x_4991:
        /* <DEDUP_REMOVED lines=13> */
.L_x_4993:
[----:B------:R-:W-:Y:S05]  /*16600*/  BSYNC.RECONVERGENT B2 ;  /* 0x0000000000027941 */ /* 0x000fea0003800200 */
.L_x_4992:
        /* <DEDUP_REMOVED lines=60> */
.L_x_4990:
[----:B------:R-:W-:Y:S05]  /*169d0*/  BSYNC.RECONVERGENT B1 ;  /* 0x0000000000017941 */ /* 0x000fea0003800200 */
.L_x_4989:
[----:B------:R-:W-:Y:S01]  /*169e0*/  I2FP.F32.U32 R73, R74 ;  /* 0x0000004a00497245 */ /* 0x000fe20000201000 */
[----:B------:R-:W-:Y:S02]  /*169f0*/  HFMA2 R74, -RZ, RZ, 0.1171875, 0 ;  /* 0x2f800000ff4a7431 */ /* 0x000fe400000001ff */
        /* <DEDUP_REMOVED lines=10> */
.L_x_4988:
        /* <DEDUP_REMOVED lines=21> */
.L_x_4997:
        /* <DEDUP_REMOVED lines=13> */
.L_x_4999:
[----:B------:R-:W-:Y:S05]  /*16cc0*/  BSYNC.RECONVERGENT B2 ;  /* 0x0000000000027941 */ /* 0x000fea0003800200 */
.L_x_4998:
        /* <DEDUP_REMOVED lines=60> */
.L_x_4996:
[----:B------:R-:W-:Y:S05]  /*17090*/  BSYNC.RECONVERGENT B1 ;  /* 0x0000000000017941 */ /* 0x000fea0003800200 */
.L_x_4995:
        /* <DEDUP_REMOVED lines=12> */
.L_x_4994:
        /* <DEDUP_REMOVED lines=21> */
.L_x_5003:
        /* <DEDUP_REMOVED lines=13> */
.L_x_5005:
[----:B------:R-:W-:Y:S05]  /*17380*/  BSYNC.RECONVERGENT B2 ;  /* 0x0000000000027941 */ /* 0x000fea0003800200 */
.L_x_5004:
        /* <DEDUP_REMOVED lines=60> */
.L_x_5002:
[----:B------:R-:W-:Y:S05]  /*17750*/  BSYNC.RECONVERGENT B1 ;  /* 0x0000000000017941 */ /* 0x000fea0003800200 */
.L_x_5001:
        /* <DEDUP_REMOVED lines=12> */
.L_x_5000:
        /* <DEDUP_REMOVED lines=21> */
.L_x_5009:
        /* <DEDUP_REMOVED lines=13> */
.L_x_5011:
[----:B------:R-:W-:Y:S05]  /*17a40*/  BSYNC.RECONVERGENT B2 ;  /* 0x0000000000027941 */ /* 0x000fea0003800200 */
.L_x_5010:
        /* <DEDUP_REMOVED lines=60> */
.L_x_5008:
[----:B------:R-:W-:Y:S05]  /*17e10*/  BSYNC.RECONVERGENT B1 ;  /* 0x0000000000017941 */ /* 0x000fea0003800200 */
.L_x_5007:
        /* <DEDUP_REMOVED lines=12> */
.L_x_5006:
        /* <DEDUP_REMOVED lines=21> */
.L_x_5015:
        /* <DEDUP_REMOVED lines=13> */
.L_x_5017:
[----:B------:R-:W-:Y:S05]  /*18100*/  BSYNC.RECONVERGENT B2 ;  /* 0x0000000000027941 */ /* 0x000fea0003800200 */
.L_x_5016:
        /* <DEDUP_REMOVED lines=60> */
.L_x_5014:
[----:B------:R-:W-:Y:S05]  /*184d0*/  BSYNC.RECONVERGENT B1 ;  /* 0x0000000000017941 */ /* 0x000fea0003800200 */
.L_x_5013:
[----:B------:R-:W-:Y:S01]  /*184e0*/  I2FP.F32.U32 R73, R74 ;  /* 0x0000004a00497245 */ /* 0x000fe20000201000 */
[----:B------:R-:W-:Y:S02]  /*184f0*/  HFMA2 R74, -RZ, RZ, 0.1171875, 0 ;  /* 0x2f800000ff4a7431 */ /* 0x000fe400000001ff */
[----:B------:R-:W-:-:S05]  /*18500*/  HADD2.F32 R75, -RZ, R23.H0_H0 ;  /* 0x20000017ff4b7230 */ /* 0x000fca0000004100 */
        /* <DEDUP_REMOVED lines=9> */
.L_x_5012:
        /* <DEDUP_REMOVED lines=15> */
[----:B------:R-:W-:Y:S01]  /*18690*/  @P4 VIADD R103, R72, 0x1 ;  /* 0x0000000148674836 */ /* 0x000fe20000000000 */
[----:B------:R-:W-:Y:S01]  /*186a0*/  @!P4 MOV R112, R122 ;  /* 0x0000007a0070c202 */ /* 0x000fe20000000f00 */
[----:B------:R-:W-:Y:S01]  /*186b0*/  @P4 IMAD.MOV.U32 R112, RZ, RZ, R122 ;  /* 0x000000ffff704224 */ /* 0x000fe200078e007a */
[----:B------:R-:W-:Y:S01]  /*186c0*/  @!P4 MOV R73, R106 ;  /* 0x0000006a0049c202 */ /* 0x000fe20000000f00 */
[----:B------:R-:W-:Y:S01]  /*186d0*/  @P4 IMAD.MOV.U32 R73, RZ, RZ, R105 ;  /* 0x000000ffff494224 */ /* 0x000fe200078e0069 */
[----:B------:R-:W-:Y:S06]  /*186e0*/  BRA `(.L_x_5020) ;  /* 0x0000000400287947 */ /* 0x000fec0003800000 */
.L_x_5021:
        /* <DEDUP_REMOVED lines=13> */
.L_x_5023:
[----:B------:R-:W-:Y:S05]  /*187c0*/  BSYNC.RECONVERGENT B2 ;  /* 0x0000000000027941 */ /* 0x000fea0003800200 */
.L_x_5022:
        /* <DEDUP_REMOVED lines=58> */
[----:B------:R-:W-:Y:S02]  /*18b70*/  LOP3.LUT R106, R74, UR5, R73, 0x96, !PT ;  /* 0x000000054a6a7c12 */ /* 0x000fe4000f8e9649 */
[----:B------:R-:W-:-:S07]  /*18b80*/  MOV R73, R122 ;  /* 0x0000007a00497202 */ /* 0x000fce0000000f00 */
.L_x_5020:
[----:B------:R-:W-:Y:S05]  /*18b90*/  BSYNC.RECONVERGENT B1 ;  /* 0x0000000000017941 */ /* 0x000fea0003800200 */
.L_x_5019:
[----:B------:R-:W-:Y:S01]  /*18ba0*/  I2FP.F32.U32 R72, R73 ;  /* 0x0000004900487245 */ /* 0x000fe20000201000 */
[----:B------:R-:W-:Y:S02]  /*18bb0*/  HFMA2 R73, -RZ, RZ, 0.1171875, 0 ;  /* 0x2f800000ff497431 */ /* 0x000fe400000001ff */
[----:B------:R-:W-:-:S03]  /*18bc0*/  HADD2.F32 R74, -RZ, R19.H1_H1 ;  /* 0x30000013ff4a7230 */ /* 0x000fc60000004100 */
[----:B------:R-:W-:Y:S01]  /*18bd0*/  FFMA.FTZ R72, R72, R73, 1.1641532182693481445e-10 ;  /* 0x2f00000048487423 */ /* 0x000fe20000010049 */
[----:B------:R-:W-:-:S04]  /*18be0*/  HADD2.F32 R73, -RZ, R23.H1_H1 ;  /* 0x30000017ff497230 */ /* 0x000fc80000004100 */
[----:B------:R-:W-:Y:S01]  /*18bf0*/  FSETP.GTU.FTZ.AND P4, PT, R72, UR22, PT ;  /* 0x0000001648007c0b */ /* 0x000fe2000bf9c000 */
[----:B------:R-:W-:Y:S01]  /*18c00*/  FMUL.FTZ R73, R73, UR17 ;  /* 0x0000001149497c20 */ /* 0x000fe20008410000 */
[----:B------:R-:W-:Y:S02]  /*18c10*/  HADD2.F32 R72, -RZ, R27.H1_H1 ;  /* 0x3000001bff487230 */ /* 0x000fe40000004100 */
[----:B------:R-:W-:Y:S01]  /*18c20*/  SEL R94, RZ, 0x1, P4 ;  /* 0x00000001ff5e7807 */ /* 0x000fe20002000000 */
[----:B------:R-:W-:-:S05]  /*18c30*/  FMUL.FTZ R73, R73, UR16 ;  /* 0x0000001049497c20 */ /* 0x000fca0008410000 */
[----:B------:R-:W-:-:S05]  /*18c40*/  FSEL R93, R73, RZ, !P4 ;  /* 0x000000ff495d7208 */ /* 0x000fca0006000000 */
[----:B------:R-:W-:-:S07]  /*18c50*/  FFMA.FTZ R93, R93, R72, R74 ;  /* 0x000000485d5d7223 */ /* 0x000fce000001004a */
.L_x_5018:
[----:B------:R-:W-:Y:S02]  /*18c60*/  F2FP.F16.F32.PACK_AB R75, RZ, R93 ;  /* 0x0000005dff4b723e */ /* 0x000fe400000000ff */
[----:B------:R-:W-:Y:S02]  /*18c70*/  PRMT R74, R123, 0x5410, R124 ;  /* 0x000054107b4a7816 */ /* 0x000fe4000000007c */
[----:B------:R-:W-:Y:S02]  /*18c80*/  PRMT R73, R120, 0x5410, R121 ;  /* 0x0000541078497816 */ /* 0x000fe40000000079 */
[----:B------:R-:W-:Y:S02]  /*18c90*/  PRMT R72, R119, 0x5410, R118 ;  /* 0x0000541077487816 */ /* 0x000fe40000000076 */
[----:B------:R-:W-:Y:S01]  /*18ca0*/  PRMT R75, R117, 0x5410, R75 ;  /* 0x00005410754b7816 */ /* 0x000fe2000000004b */
[----:B------:R-:W-:Y:S06]  /*18cb0*/  BRA `(.L_x_5024) ;  /* 0x0000003400007947 */ /* 0x000fec0003800000 */
.L_x_4975:
        /* <DEDUP_REMOVED lines=20> */
.L_x_5028:
        /* <DEDUP_REMOVED lines=13> */
.L_x_5030:
[----:B------:R-:W-:Y:S05]  /*18ed0*/  BSYNC.RECONVERGENT B2 ;  /* 0x0000000000027941 */ /* 0x000fea0003800200 */
.L_x_5029:
        /* <DEDUP_REMOVED lines=59> */
.L_x_5027:
[----:B------:R-:W-:Y:S05]  /*19290*/  BSYNC.RECONVERGENT B1 ;  /* 0x0000000000017941 */ /* 0x000fea0003800200 */
.L_x_5026:
        /* <DEDUP_REMOVED lines=11> */
.L_x_5025:
        /* <DEDUP_REMOVED lines=17> */
.L_x_5034:
        /* <DEDUP_REMOVED lines=13> */
.L_x_5036:
[----:B------:R-:W-:Y:S05]  /*19530*/  BSYNC.RECONVERGENT B2 ;  /* 0x0000000000027941 */ /* 0x000fea0003800200 */
.L_x_5035:
        /* <DEDUP_REMOVED lines=60> */
.L_x_5033:
[----:B------:R-:W-:Y:S05]  /*19900*/  BSYNC.RECONVERGENT B1 ;  /* 0x0000000000017941 */ /* 0x000fea0003800200 */
.L_x_5032:
        /* <DEDUP_REMOVED lines=11> */
.L_x_5031:
        /* <DEDUP_REMOVED lines=17> */
.L_x_5040:
        /* <DEDUP_REMOVED lines=13> */
.L_x_5042:
[----:B------:R-:W-:Y:S05]  /*19ba0*/  BSYNC.RECONVERGENT B2 ;  /* 0x0000000000027941 */ /* 0x000fea0003800200 */
.L_x_5041:
        /* <DEDUP_REMOVED lines=60> */
.L_x_5039:
[----:B------:R-:W-:Y:S05]  /*19f70*/  BSYNC.RECONVERGENT B1 ;  /* 0x0000000000017941 */ /* 0x000fea0003800200 */
.L_x_5038:
        /* <DEDUP_REMOVED lines=11> */
.L_x_5037:
        /* <DEDUP_REMOVED lines=17> */
.L_x_5046:
        /* <DEDUP_REMOVED lines=13> */
.L_x_5048:
[----:B------:R-:W-:Y:S05]  /*1a210*/  BSYNC.RECONVERGENT B2 ;  /* 0x0000000000027941 */ /* 0x000fea0003800200 */
.L_x_5047:
        /* <DEDUP_REMOVED lines=60> */
.L_x_5045:
[----:B------:R-:W-:Y:S05]  /*1a5e0*/  BSYNC.RECONVERGENT B1 ;  /* 0x0000000000017941 */ /* 0x000fea0003800200 */
.L_x_5044:
        /* <DEDUP_REMOVED lines=11> */
.L_x_5043:
        /* <DEDUP_REMOVED lines=17> */
.L_x_5052:
        /* <DEDUP_REMOVED lines=13> */
.L_x_5054:
[----:B------:R-:W-:Y:S05]  /*1a880*/  BSYNC.RECONVERGENT B2 ;  /* 0x0000000000027941 */ /* 0x000fea0003800200 */
.L_x_5053:
        /* <DEDUP_REMOVED lines=60> */
.L_x_5051:
[----:B------:R-:W-:Y:S05]  /*1ac50*/  BSYNC.RECONVERGENT B1 ;  /* 0x0000000000017941 */ /* 0x000fea0003800200 */
.L_x_5050:
        /* <DEDUP_REMOVED lines=11> */
.L_x_5049:
        /* <DEDUP_REMOVED lines=17> */
.L_x_5058:
        /* <DEDUP_REMOVED lines=13> */
.L_x_5060:
[----:B------:R-:W-:Y:S05]  /*1aef0*/  BSYNC.RECONVERGENT B2 ;  /* 0x0000000000027941 */ /* 0x000fea0003800200 */
.L_x_5059:
        /* <DEDUP_REMOVED lines=60> */
.L_x_5057:
[----:B------:R-:W-:Y:S05]  /*1b2c0*/  BSYNC.RECONVERGENT B1 ;  /* 0x0000000000017941 */ /* 0x000fea0003800200 */
.L_x_5056:
        /* <DEDUP_REMOVED lines=11> */
.L_x_5055:
        /* <DEDUP_REMOVED lines=17> */
.L_x_5064:
        /* <DEDUP_REMOVED lines=13> */
.L_x_5066:
[----:B------:R-:W-:Y:S05]  /*1b560*/  BSYNC.RECONVERGENT B2 ;  /* 0x0000000000027941 */ /* 0x000fea0003800200 */
.L_x_5065:
        /* <DEDUP_REMOVED lines=60> */
.L_x_5063:
[----:B------:R-:W-:Y:S05]  /*1b930*/  BSYNC.RECONVERGENT B1 ;  /* 0x0000000000017941 */ /* 0x000fea0003800200 */
.L_x_5062:
        /* <DEDUP_REMOVED lines=11> */
.L_x_5061:
        /* <DEDUP_REMOVED lines=17> */
.L_x_5070:
        /* <DEDUP_REMOVED lines=13> */
.L_x_5072:
[----:B------:R-:W-:Y:S05]  /*1bbd0*/  BSYNC.RECONVERGENT B2 ;  /* 0x0000000000027941 */ /* 0x000fea0003800200 */
.L_x_5071:
        /* <DEDUP_REMOVED lines=60> */
.L_x_5069:
[----:B------:R-:W-:Y:S05]  /*1bfa0*/  BSYNC.RECONVERGENT B1 ;  /* 0x0000000000017941 */ /* 0x000fea0003800200 */
.L_x_5068:
        /* <DEDUP_REMOVED lines=11> */
.L_x_5067:
[----:B------:R-:W-:Y:S02]  /*1c060*/  F2FP.F16.F32.PACK_AB R75, RZ, R93 ;  /* 0x0000005dff4b723e */ /* 0x000fe400000000ff */
[----:B------:R-:W-:Y:S02]  /*1c070*/  MOV R112, R122 ;  /* 0x0000007a00707202 */ /* 0x000fe40000000f00 */
[----:B------:R-:W-:Y:S02]  /*1c080*/  PRMT R74, R123, 0x5410, R124 ;  /* 0x000054107b4a7816 */ /* 0x000fe4000000007c */
[----:B------:R-:W-:Y:S02]  /*1c090*/  PRMT R73, R120, 0x5410, R121 ;  /* 0x0000541078497816 */ /* 0x000fe40000000079 */
[----:B------:R-:W-:Y:S02]  /*1c0a0*/  PRMT R72, R119, 0x5410, R118 ;  /* 0x0000541077487816 */ /* 0x000fe40000000076 */
[----:B------:R-:W-:-:S07]  /*1c0b0*/  PRMT R75, R117, 0x5410, R75 ;  /* 0x00005410754b7816 */ /* 0x000fce000000004b */
.L_x_5024:
[----:B------:R-:W0:Y:S02]  /*1c0c0*/  LDC.64 R118, c[0x0][0x3a8] ;  /* 0x0000ea00ff767b82 */ /* 0x000e240000000a00 */
[----:B0-----:R-:W-:-:S05]  /*1c0d0*/  IMAD.WIDE.U32 R118, R116, 0x10, R118 ;  /* 0x0000001074767825 */ /* 0x001fca00078e0076 */
[----:B------:R2:W-:Y:S01]  /*1c0e0*/  STG.E.128 desc[UR14][R118.64], R72 ;  /* 0x0000004876007986 */ /* 0x0005e2000c101d0e */
[----:B------:R-:W-:Y:S05]  /*1c0f0*/  @!P0 BRA `(.L_x_4974) ;  /* 0x0000000000508947 */ /* 0x000fea0003800000 */
[----:B--2---:R-:W-:Y:S01]  /*1c100*/  IMAD.U32 R72, R95, 0x10000, RZ ;  /* 0x000100005f487824 */ /* 0x004fe200078e00ff */
[----:B------:R-:W-:Y:S02]  /*1c110*/  LOP3.LUT R74, R94, 0xffff, RZ, 0xc0, !PT ;  /* 0x0000ffff5e4a7812 */ /* 0x000fe400078ec0ff */
[----:B------:R-:W-:Y:S02]  /*1c120*/  LOP3.LUT R118, R98, 0xff, RZ, 0xc0, !PT ;  /* 0x000000ff62767812 */ /* 0x000fe400078ec0ff */
[----:B------:R-:W-:Y:S02]  /*1c130*/  LOP3.LUT R75, R72, 0xff0000, RZ, 0xc0, !PT ;  /* 0x00ff0000484b7812 */ /* 0x000fe400078ec0ff */
[----:B------:R-:W0:Y:S01]  /*1c140*/  LDC.64 R72, c[0x0][0x3b0] ;  /* 0x0000ec00ff487b82 */ /* 0x000e220000000a00 */
[----:B------:R-:W-:Y:S01]  /*1c150*/  LOP3.LUT R116, R99, 0xff, RZ, 0xc0, !PT ;  /* 0x000000ff63747812 */ /* 0x000fe200078ec0ff */
[----:B------:R-:W-:Y:S01]  /*1c160*/  IMAD.WIDE.U32 R118, R118, 0x1000000, RZ ;  /* 0x0100000076767825 */ /* 0x000fe200078e00ff */
[----:B------:R-:W-:-:S02]  /*1c170*/  PRMT R74, R75, 0x4210, R74 ;  /* 0x000042104b4a7816 */ /* 0x000fc4000000004a */
[----:B------:R-:W-:Y:S01]  /*1c180*/  PRMT R75, R96, 0x7104, RZ ;  /* 0x00007104604b7816 */ /* 0x000fe200000000ff */
[----:B------:R-:W-:-:S03]  /*1c190*/  IMAD.WIDE.U32 R116, R116, 0x10000, RZ ;  /* 0x0001000074747825 */ /* 0x000fc600078e00ff */
[----:B------:R-:W-:Y:S02]  /*1c1a0*/  LOP3.LUT R74, R74, 0xff00, R75, 0xf8, !PT ;  /* 0x0000ff004a4a7812 */ /* 0x000fe400078ef84b */
[----:B------:R-:W-:Y:S02]  /*1c1b0*/  LOP3.LUT R75, R100, 0xff, RZ, 0xc0, !PT ;  /* 0x000000ff644b7812 */ /* 0x000fe400078ec0ff */
[----:B------:R-:W-:-:S03]  /*1c1c0*/  LOP3.LUT R121, R74, 0xff, R97, 0xf8, !PT ;  /* 0x000000ff4a797812 */ /* 0x000fc600078ef861 */
[----:B------:R-:W-:Y:S01]  /*1c1d0*/  IMAD.WIDE.U32 R74, R75, 0x100, RZ ;  /* 0x000001004b4a7825 */ /* 0x000fe200078e00ff */
[----:B------:R-:W-:Y:S02]  /*1c1e0*/  LOP3.LUT R121, R117, R121, R119, 0xfe, !PT ;  /* 0x0000007975797212 */ /* 0x000fe400078efe77 */
[----:B------:R-:W-:Y:S02]  /*1c1f0*/  LOP3.LUT R116, R74, R118, R116, 0xfe, !PT ;  /* 0x000000764a747212 */ /* 0x000fe400078efe74 */
[----:B------:R-:W-:Y:S01]  /*1c200*/  LOP3.LUT R75, R121, R75, RZ, 0xfc, !PT ;  /* 0x0000004b794b7212 */ /* 0x000fe200078efcff */
[----:B0-----:R-:W-:Y:S01]  /*1c210*/  IMAD.WIDE.U32 R72, R115, 0x8, R72 ;  /* 0x0000000873487825 */ /* 0x001fe200078e0048 */
[----:B------:R-:W-:-:S05]  /*1c220*/  LOP3.LUT R74, R116, 0xff, R101, 0xf8, !PT ;  /* 0x000000ff744a7812 */ /* 0x000fca00078ef865 */
[----:B------:R3:W-:Y:S02]  /*1c230*/  STG.E.64 desc[UR14][R72.64], R74 ;  /* 0x0000004a48007986 */ /* 0x0007e4000c101b0e */
.L_x_4974:
[----:B------:R-:W-:Y:S05]  /*1c240*/  BSYNC.RECONVERGENT B0 ;  /* 0x0000000000007941 */ /* 0x000fea0003800200 */
.L_x_4973:
[----:B0123--:R-:W-:Y:S01]  /*1c250*/  FADD.FTZ R73, RZ, R9 ;  /* 0x00000009ff497221 */ /* 0x00ffe20000010000 */
[C---:B------:R-:W-:Y:S01]  /*1c260*/  ISETP.GT.U32.AND P5, PT, R0.reuse, 0xff, PT ;  /* 0x000000ff0000780c */ /* 0x040fe20003fa4070 */
[----:B------:R-:W-:Y:S01]  /*1c270*/  BSSY.RECONVERGENT B0, `(.L_x_5073) ;  /* 0x0000085000007945 */ /* 0x000fe20003800200 */
[----:B------:R-:W-:Y:S01]  /*1c280*/  ISETP.GT.U32.AND P4, PT, R0, 0x17f, PT ;  /* 0x0000017f0000780c */ /* 0x000fe20003f84070 */
        /* <DEDUP_REMOVED lines=45> */
[----:B------:R-:W-:-:S03]  /*1c560*/  LOP3.LUT R117, R113, 0x1f, RZ, 0xc0, !PT ;  /* 0x0000001f71757812 */ /* 0x000fc600078ec0ff */
        /* <DEDUP_REMOVED lines=17> */
[----:B------:R-:W-:-:S05]  /*1c680*/  FFMA.FTZ R73, R116, R116, R73 ;  /* 0x0000007474497223 */ /* 0x000fca0000010049 */
[----:B------:R-:W-:-:S05]  /*1c690*/  FSEL R73, R73, RZ, P1 ;  /* 0x000000ff49497208 */ /* 0x000fca0000800000 */
[----:B------:R-:W-:-:S04]  /*1c6a0*/  FFMA.FTZ R74, R74, R74, R73 ;  /* 0x0000004a4a4a7223 */ /* 0x000fc80000010049 */
[----:B------:R-:W-:Y:S01]  /*1c6b0*/  FFMA.FTZ R74, R75, R75, R74 ;  /* 0x0000004b4b4a7223 */ /* 0x000fe2000001004a */
[----:B------:R-:W-:-:S04]  /*1c6c0*/  FADD.FTZ R75, R12, -R72 ;  /* 0x800000480c4b7221 */ /* 0x000fc80000010000 */
        /* <DEDUP_REMOVED lines=10> */
[----:B------:R-:W-:Y:S01]  /*1c770*/  @P5 FFMA.FTZ R73, R75, R75, R74 ;  /* 0x0000004b4b495223 */ /* 0x000fe2000001004a */
[--C-:B------:R-:W-:Y:S01]  /*1c780*/  FADD.FTZ R74, R78, -R72.reuse ;  /* 0x800000484e4a7221 */ /* 0x100fe20000010000 */
[----:B------:R-:W-:-:S03]  /*1c790*/  FADD.FTZ R75, R79, -R72 ;  /* 0x800000484f4b7221 */ /* 0x000fc60000010000 */
        /* <DEDUP_REMOVED lines=15> */
[----:B------:R-:W-:Y:S01]  /*1c890*/  FADD.FTZ R75, R87, -R72 ;  /* 0x80000048574b7221 */ /* 0x000fe20000010000 */
[----:B------:R-:W-:Y:S02]  /*1c8a0*/  ISETP.GT.U32.AND P4, PT, R117, 0x3, PT ;  /* 0x000000037500780c */ /* 0x000fe40003f84070 */
        /* <DEDUP_REMOVED lines=33> */
.L_x_5074:
[----:B------:R-:W-:Y:S05]  /*1cac0*/  BSYNC.RECONVERGENT B0 ;  /* 0x0000000000007941 */ /* 0x000fea0003800200 */
.L_x_5073:
        /* <DEDUP_REMOVED lines=12> */
.L_x_5076:
[----:B------:R-:W-:Y:S05]  /*1cb90*/  BSYNC.RECONVERGENT B0 ;  /* 0x0000000000007941 */ /* 0x000fea0003800200 */
.L_x_5075:
[----:B------:R-:W1:Y:S01]  /*1cba0*/  SHFL.DOWN PT, R74, R119, 0x2, 0x1f ;  /* 0x08401f00774a7f89 */ /* 0x000e6200000e0000 */
[----:B------:R-:W-:Y:S01]  /*1cbb0*/  I2FP.F32.S32 R121, R119 ;  /* 0x0000007700797245 */ /* 0x000fe20000201400 */
[----:B------:R-:W-:Y:S01]  /*1cbc0*/  UISETP.GE.AND UP0, UPT, UR4, 0x1, UPT ;  /* 0x000000010400788c */ /* 0x000fe2000bf06270 */
[----:B------:R-:W-:Y:S01]  /*1cbd0*/  ISETP.NE.AND P0, PT, R113, RZ, PT ;  /* 0x000000ff7100720c */ /* 0x000fe20003f05270 */
[----:B0-----:R-:W0:Y:S01]  /*1cbe0*/  SHFL.DOWN PT, R75, R72, 0x2, 0x1f ;  /* 0x08401f00484b7f89 */ /* 0x001e2200000e0000 */
[----:B------:R-:W-:Y:S02]  /*1cbf0*/  ISETP.NE.AND P4, PT, RZ, UR24, PT ;  /* 0x00000018ff007c0c */ /* 0x000fe4000bf85270 */
[----:B-1----:R-:W-:Y:S01]  /*1cc00*/  I2FP.F32.S32 R116, R74 ;  /* 0x0000004a00747245 */ /* 0x002fe20000201400 */
[----:B------:R-:W-:Y:S02]  /*1cc10*/  IMAD.IADD R74, R74, 0x1, R119 ;  /* 0x000000014a4a7824 */ /* 0x000fe400078e0277 */
[----:B0-----:R-:W-:-:S02]  /*1cc20*/  FADD.FTZ R120, -R75, R72 ;  /* 0x000000484b787221 */ /* 0x001fc40000010100 */
[----:B------:R-:W-:Y:S01]  /*1cc30*/  FMUL.FTZ R118, R75, R116 ;  /* 0x000000744b767220 */ /* 0x000fe20000410000 */
[----:B------:R-:W-:Y:S01]  /*1cc40*/  I2FP.F32.S32 R75, R74 ;  /* 0x0000004a004b7245 */ /* 0x000fe20000201400 */
[----:B------:R-:W0:Y:S01]  /*1cc50*/  SHFL.DOWN PT, R115, R74, 0x1, 0x1f ;  /* 0x08201f004a737f89 */ /* 0x000e2200000e0000 */
[----:B------:R-:W-:Y:S01]  /*1cc60*/  FMUL.FTZ R120, R120, R120 ;  /* 0x0000007878787220 */ /* 0x000fe20000410000 */
[----:B------:R-:W-:Y:S01]  /*1cc70*/  FFMA.FTZ R122, R121, R72, R118 ;  /* 0x00000048797a7223 */ /* 0x000fe20000010076 */
[----:B------:R-:W1:Y:S01]  /*1cc80*/  MUFU.RCP R117, R75 ;  /* 0x0000004b00757308 */ /* 0x000e620000001000 */
[----:B------:R-:W2:Y:S01]  /*1cc90*/  SHFL.DOWN PT, R118, R73, 0x2, 0x1f ;  /* 0x08401f0049767f89 */ /* 0x000ea200000e0000 */
[----:B------:R-:W-:-:S04]  /*1cca0*/  FMUL.FTZ R121, R120, R121 ;  /* 0x0000007978797220 */ /* 0x000fc80000410000 */
[----:B------:R-:W-:Y:S01]  /*1ccb0*/  FMUL.FTZ R121, R121, R116 ;  /* 0x0000007479797220 */ /* 0x000fe20000410000 */
[----:B-1----:R-:W-:Y:S01]  /*1ccc0*/  FMUL.FTZ R72, R117, R122 ;  /* 0x0000007a75487220 */ /* 0x002fe20000410000 */
[----:B0-----:R-:W-:-:S04]  /*1ccd0*/  IADD3 R116, PT, PT, R74, R115, RZ ;  /* 0x000000734a747210 */ /* 0x001fc80007ffe0ff */
[----:B------:R-:W0:Y:S01]  /*1cce0*/  SHFL.DOWN PT, R119, R72, 0x1, 0x1f ;  /* 0x08201f0048777f89 */ /* 0x000e2200000e0000 */
[----:B------:R-:W-:Y:S01]  /*1ccf0*/  I2FP.F32.S32 R115, R115 ;  /* 0x0000007300737245 */ /* 0x000fe20000201400 */
[----:B--2---:R-:W-:-:S04]  /*1cd00*/  FADD.FTZ R118, R118, R73 ;  /* 0x0000004976767221 */ /* 0x004fc80000010000 */
[----:B------:R-:W-:Y:S01]  /*1cd10*/  FFMA.FTZ R117, R117, R121, R118 ;  /* 0x0000007975757223 */ /* 0x000fe20000010076 */
[----:B------:R-:W-:Y:S02]  /*1cd20*/  I2FP.F32.S32 R118, R116 ;  /* 0x0000007400767245 */ /* 0x000fe40000201400 */
[----:B------:R-:W-:Y:S02]  /*1cd30*/  MOV R121, UR7 ;  /* 0x0000000700797c02 */ /* 0x000fe40008000f00 */
[----:B------:R-:W1:Y:S01]  /*1cd40*/  SHFL.DOWN PT, R116, R117, 0x1, 0x1f ;  /* 0x08201f0075747f89 */ /* 0x000e6200000e0000 */
[----:B------:R-:W2:Y:S01]  /*1cd50*/  MUFU.RCP R73, R118 ;  /* 0x0000007600497308 */ /* 0x000ea20000001000 */
[----:B0-----:R-:W-:Y:S01]  /*1cd60*/  FADD.FTZ R74, R72, -R119 ;  /* 0x80000077484a7221 */ /* 0x001fe20000010000 */
[----:B------:R-:W-:Y:S01]  /*1cd70*/  FMUL.FTZ R120, R119, R115 ;  /* 0x0000007377787220 */ /* 0x000fe20000410000 */
[----:B------:R-:W-:Y:S02]  /*1cd80*/  IMAD.U32 R119, RZ, RZ, UR7 ;  /* 0x00000007ff777e24 */ /* 0x000fe4000f8e00ff */
[----:B------:R-:W-:Y:S01]  /*1cd90*/  FMUL.FTZ R74, R74, R74 ;  /* 0x0000004a4a4a7220 */ /* 0x000fe20000410000 */
[----:B------:R-:W-:-:S03]  /*1cda0*/  FFMA.FTZ R120, R75, R72, R120 ;  /* 0x000000484b787223 */ /* 0x000fc60000010078 */
[----:B------:R-:W-:Y:S01]  /*1cdb0*/  FMUL.FTZ R74, R75, R74 ;  /* 0x0000004a4b4a7220 */ /* 0x000fe20000410000 */
[----:B--2---:R-:W-:-:S03]  /*1cdc0*/  FMUL.FTZ R120, R73, R120 ;  /* 0x0000007849787220 */ /* 0x004fc60000410000 */
[----:B------:R-:W-:Y:S01]  /*1cdd0*/  FMUL.FTZ R74, R74, R115 ;  /* 0x000000734a4a7220 */ /* 0x000fe20000410000 */
[----:B-1----:R-:W-:Y:S01]  /*1cde0*/  FADD.FTZ R116, R117, R116 ;  /* 0x0000007475747221 */ /* 0x002fe20000010000 */
[----:B------:R-:W0:Y:S01]  /*1cdf0*/  LDC R115, c[0x0][0x448] ;  /* 0x00011200ff737b82 */ /* 0x000e220000000800 */
[----:B------:R-:W1:Y:S02]  /*1ce00*/  SHFL.IDX PT, R117, R120, RZ, 0x1f ;  /* 0x00001fff78757589 */ /* 0x000e6400000e0000 */
[----:B------:R-:W-:-:S05]  /*1ce10*/  FFMA.FTZ R116, R73, R74, R116 ;  /* 0x0000004a49747223 */ /* 0x000fca0000010074 */
[----:B------:R-:W2:Y:S01]  /*1ce20*/  @!P0 LDC.64 R74, c[0x0][0x3c0] ;  /* 0x0000f000ff4a8b82 */ /* 0x000ea20000000a00 */
[----:B------:R-:W0:Y:S01]  /*1ce30*/  SHFL.IDX PT, R116, R116, RZ, 0x1f ;  /* 0x00001fff74747589 */ /* 0x000e2200000e0000 */
[----:B-1----:R-:W-:-:S05]  /*1ce40*/  FMUL.FTZ R72, R117, R117 ;  /* 0x0000007575487220 */ /* 0x002fca0000410000 */
[----:B------:R-:W-:Y:S02]  /*1ce50*/  FSEL R118, R72, RZ, P4 ;  /* 0x000000ff48767208 */ /* 0x000fe40002000000 */
[----:B------:R-:W1:Y:S01]  /*1ce60*/  @!P0 LDC.64 R72, c[0x0][0x3c8] ;  /* 0x0000f200ff488b82 */ /* 0x000e620000000a00 */
[----:B0-----:R-:W-:Y:S01]  /*1ce70*/  FFMA.FTZ R115, R116, UR25, R115 ;  /* 0x0000001974737c23 */ /* 0x001fe20008010073 */
[----:B--2---:R-:W-:-:S04]  /*1ce80*/  @!P0 IMAD.WIDE R74, R119, 0x4, R74 ;  /* 0x00000004774a8825 */ /* 0x004fc800078e024a */
[----:B------:R-:W-:Y:S01]  /*1ce90*/  FADD.FTZ R115, R115, R118 ;  /* 0x0000007673737221 */ /* 0x000fe20000010000 */
[----:B------:R0:W-:Y:S05]  /*1cea0*/  @!P0 STG.E desc[UR14][R74.64], R117 ;  /* 0x000000754a008986 */ /* 0x0001ea000c10190e */
[----:B------:R-:W2:Y:S01]  /*1ceb0*/  MUFU.RSQ R115, R115 ;  /* 0x0000007300737308 */ /* 0x000ea20000001400 */
[----:B-1----:R-:W-:-:S05]  /*1cec0*/  @!P0 IMAD.WIDE R72, R121, 0x4, R72 ;  /* 0x0000000479488825 */ /* 0x002fca00078e0248 */
[----:B--2---:R0:W-:Y:S01]  /*1ced0*/  @!P0 STG.E desc[UR14][R72.64], R115 ;  /* 0x0000007348008986 */ /* 0x0041e2000c10190e */
[----:B------:R-:W-:Y:S05]  /*1cee0*/  BRA.U !UP0, `(.L_x_5077) ;  /* 0x0000000d084c7547 */ /* 0x000fea000b800000 */
[----:B------:R-:W-:Y:S01]  /*1cef0*/  UIADD3 UR4, UPT, UPT, UR4, -0x1, URZ ;  /* 0xffffffff04047890 */ /* 0x000fe2000fffe0ff */
[----:B------:R-:W-:Y:S01]  /*1cf00*/  BSSY.RECONVERGENT B0, `(.L_x_5078) ;  /* 0x0000038000007945 */ /* 0x000fe20003800200 */
[----:B------:R-:W-:Y:S02]  /*1cf10*/  FSEL R116, R117, RZ, !P4 ;  /* 0x000000ff75747208 */ /* 0x000fe40006000000 */
[----:B------:R-:W-:-:S04]  /*1cf20*/  UIMAD UR4, UR4, UR23, URZ ;  /* 0x00000017040472a4 */ /* 0x000fc8000f8e02ff */
[----:B------:R-:W-:-:S04]  /*1cf30*/  USHF.R.S32.HI UR5, URZ, 0x1f, UR4 ;  /* 0x0000001fff057899 */ /* 0x000fc80008011404 */
[----:B------:R-:W-:-:S06]  /*1cf40*/  ULEA.HI UR5, UR5, UR4, URZ, 0x3 ;  /* 0x0000000405057291 */ /* 0x000fcc000f8f18ff */
[----:B0-----:R-:W-:-:S05]  /*1cf50*/  IMAD.U32 R72, RZ, RZ, UR5 ;  /* 0x00000005ff487e24 */ /* 0x001fca000f8e00ff */
[----:B------:R-:W-:Y:S01]  /*1cf60*/  LEA.HI.SX32 R113, R72, R113, 0x1d ;  /* 0x0000007148717211 */ /* 0x000fe200078feaff */
[----:B------:R-:W-:Y:S06]  /*1cf70*/  @!P1 BRA `(.L_x_5079) ;  /* 0x0000000000c09947 */ /* 0x000fec0003800000 */
[--C-:B------:R-:W-:Y:S01]  /*1cf80*/  FADD.FTZ R72, R9, -R116.reuse ;  /* 0x8000007409487221 */ /* 0x100fe20000010000 */
[----:B-----5:R-:W-:Y:S02]  /*1cf90*/  HADD2.F32 R73, -RZ, R68.H0_H0 ;  /* 0x20000044ff497230 */ /* 0x020fe40000004100 */
[----:B------:R-:W-:Y:S01]  /*1cfa0*/  FADD.FTZ R74, R8, -R116 ;  /* 0x80000074084a7221 */ /* 0x000fe20000010000 */
[----:B------:R-:W-:Y:S02]  /*1cfb0*/  HADD2.F32 R75, -RZ, R64.H0_H0 ;  /* 0x20000040ff4b7230 */ /* 0x000fe40000004100 */
[C---:B------:R-:W-:Y:S01]  /*1cfc0*/  FMUL.FTZ R72, R115.reuse, R72 ;  /* 0x0000004873487220 */ /* 0x040fe20000410000 */
[----:B------:R-:W-:Y:S02]  /*1cfd0*/  HADD2.F32 R117, -RZ, R68.H1_H1 ;  /* 0x30000044ff757230 */ /* 0x000fe40000004100 */
[----:B------:R-:W-:Y:S01]  /*1cfe0*/  FMUL.FTZ R74, R115, R74 ;  /* 0x0000004a734a7220 */ /* 0x000fe20000410000 */
[----:B------:R-:W-:-:S02]  /*1cff0*/  HADD2.F32 R118, -RZ, R65.H0_H0 ;  /* 0x20000041ff767230 */ /* 0x000fc40000004100 */
[----:B------:R-:W-:Y:S01]  /*1d000*/  FFMA.FTZ R72, R72, R73, R75 ;  /* 0x0000004948487223 */ /* 0x000fe2000001004b */
[----:B------:R-:W-:Y:S02]  /*1d010*/  HADD2.F32 R73, -RZ, R64.H1_H1 ;  /* 0x30000040ff497230 */ /* 0x000fe40000004100 */
[----:B------:R-:W-:Y:S02]  /*1d020*/  HADD2.F32 R75, -RZ, R69.H1_H1 ;  /* 0x30000045ff4b7230 */ /* 0x000fe40000004100 */
[----:B------:R-:W-:Y:S02]  /*1d030*/  HADD2.F32 R119, -RZ, R65.H1_H1 ;  /* 0x30000041ff777230 */ /* 0x000fe40000004100 */
[----:B------:R-:W-:Y:S01]  /*1d040*/  FFMA.FTZ R117, R74, R117, R73 ;  /* 0x000000754a757223 */ /* 0x000fe20000010049 */
[----:B------:R-:W-:Y:S01]  /*1d050*/  FADD.FTZ R74, R7, -R116 ;  /* 0x80000074074a7221 */ /* 0x000fe20000010000 */
[----:B------:R-:W-:Y:S02]  /*1d060*/  HADD2.F32 R121, -RZ, R70.H1_H1 ;  /* 0x30000046ff797230 */ /* 0x000fe40000004100 */
[----:B------:R-:W-:-:S02]  /*1d070*/  HADD2.F32 R122, -RZ, R67.H0_H0 ;  /* 0x20000043ff7a7230 */ /* 0x000fc40000004100 */
[----:B------:R-:W-:Y:S01]  /*1d080*/  FMUL.FTZ R73, R115, R74 ;  /* 0x0000004a73497220 */ /* 0x000fe20000410000 */
[----:B------:R-:W-:Y:S01]  /*1d090*/  HADD2.F32 R74, -RZ, R69.H0_H0 ;  /* 0x20000045ff4a7230 */ /* 0x000fe20000004100 */
[----:B------:R-:W-:Y:S01]  /*1d0a0*/  F2FP.F16.F32.PACK_AB R72, R117, R72 ;  /* 0x000000487548723e */ /* 0x000fe200000000ff */
[----:B------:R-:W-:-:S03]  /*1d0b0*/  HADD2.F32 R123, -RZ, R67.H1_H1 ;  /* 0x30000043ff7b7230 */ /* 0x000fc60000004100 */
[----:B------:R-:W-:Y:S01]  /*1d0c0*/  FFMA.FTZ R73, R73, R74, R118 ;  /* 0x0000004a49497223 */ /* 0x000fe20000010076 */
[--C-:B------:R-:W-:Y:S01]  /*1d0d0*/  FADD.FTZ R74, R6, -R116.reuse ;  /* 0x80000074064a7221 */ /* 0x100fe20000010000 */
[----:B------:R-:W-:-:S03]  /*1d0e0*/  FADD.FTZ R118, R4, -R116 ;  /* 0x8000007404767221 */ /* 0x000fc60000010000 */
[C---:B------:R-:W-:Y:S01]  /*1d0f0*/  FMUL.FTZ R74, R115.reuse, R74 ;  /* 0x0000004a734a7220 */ /* 0x040fe20000410000 */
[----:B------:R-:W-:-:S03]  /*1d100*/  FMUL.FTZ R118, R115, R118 ;  /* 0x0000007673767220 */ /* 0x000fc60000410000 */
[----:B------:R-:W-:Y:S01]  /*1d110*/  FFMA.FTZ R120, R74, R75, R119 ;  /* 0x0000004b4a787223 */ /* 0x000fe20000010077 */
[----:B------:R-:W-:Y:S01]  /*1d120*/  FADD.FTZ R74, R5, -R116 ;  /* 0x80000074054a7221 */ /* 0x000fe20000010000 */
[----:B------:R-:W-:Y:S02]  /*1d130*/  HADD2.F32 R75, -RZ, R70.H0_H0 ;  /* 0x20000046ff4b7230 */ /* 0x000fe40000004100 */
[----:B------:R-:W-:Y:S02]  /*1d140*/  HADD2.F32 R119, -RZ, R66.H0_H0 ;  /* 0x20000042ff777230 */ /* 0x000fe40000004100 */
[----:B------:R-:W-:Y:S01]  /*1d150*/  FMUL.FTZ R74, R115, R74 ;  /* 0x0000004a734a7220 */ /* 0x000fe20000410000 */
[----:B------:R-:W-:-:S03]  /*1d160*/  F2FP.F16.F32.PACK_AB R73, R120, R73 ;  /* 0x000000497849723e */ /* 0x000fc600000000ff */
[----:B------:R-:W-:Y:S01]  /*1d170*/  FFMA.FTZ R74, R74, R75, R119 ;  /* 0x0000004b4a4a7223 */ /* 0x000fe20000010077 */
[----:B------:R-:W-:Y:S02]  /*1d180*/  HADD2.F32 R75, -RZ, R66.H1_H1 ;  /* 0x30000042ff4b7230 */ /* 0x000fe40000004100 */
[----:B------:R-:W-:-:S03]  /*1d190*/  HADD2.F32 R119, -RZ, R71.H1_H1 ;  /* 0x30000047ff777230 */ /* 0x000fc60000004100 */
[----:B------:R-:W-:Y:S01]  /*1d1a0*/  FFMA.FTZ R121, R118, R121, R75 ;  /* 0x0000007976797223 */ /* 0x000fe2000001004b */
[----:B------:R-:W-:-:S04]  /*1d1b0*/  FADD.FTZ R118, R3, -R116 ;  /* 0x8000007403767221 */ /* 0x000fc80000010000 */
[----:B------:R-:W-:Y:S01]  /*1d1c0*/  FMUL.FTZ R75, R115, R118 ;  /* 0x00000076734b7220 */ /* 0x000fe20000410000 */
[----:B------:R-:W-:Y:S01]  /*1d1d0*/  HADD2.F32 R118, -RZ, R71.H0_H0 ;  /* 0x20000047ff767230 */ /* 0x000fe20000004100 */
[----:B------:R-:W-:-:S04]  /*1d1e0*/  F2FP.F16.F32.PACK_AB R74, R121, R74 ;  /* 0x0000004a794a723e */ /* 0x000fc800000000ff */
[----:B------:R-:W-:Y:S01]  /*1d1f0*/  FFMA.FTZ R75, R75, R118, R122 ;  /* 0x000000764b4b7223 */ /* 0x000fe2000001007a */
[----:B------:R-:W-:-:S04]  /*1d200*/  FADD.FTZ R118, R2, -R116 ;  /* 0x8000007402767221 */ /* 0x000fc80000010000 */
[----:B------:R-:W-:-:S04]  /*1d210*/  FMUL.FTZ R118, R115, R118 ;  /* 0x0000007673767220 */ /* 0x000fc80000410000 */
[----:B------:R-:W-:Y:S02]  /*1d220*/  FFMA.FTZ R122, R118, R119, R123 ;  /* 0x00000077767a7223 */ /* 0x000fe4000001007b */
[----:B------:R-:W0:Y:S03]  /*1d230*/  LDC.64 R118, c[0x0][0x428] ;  /* 0x00010a00ff767b82 */ /* 0x000e260000000a00 */
[----:B------:R-:W-:Y:S01]  /*1d240*/  F2FP.F16.F32.PACK_AB R75, R122, R75 ;  /* 0x0000004b7a4b723e */ /* 0x000fe200000000ff */
[C---:B0-----:R-:W-:Y:S01]  /*1d250*/  IMAD.WIDE.U32 R118, R113.reuse, 0x10, R118 ;  /* 0x0000001071767825 */ /* 0x041fe200078e0076 */
[----:B------:R-:W-:-:S04]  /*1d260*/  IADD3 R113, PT, PT, R113, 0x80, RZ ;  /* 0x0000008071717810 */ /* 0x000fc80007ffe0ff */
[----:B------:R0:W-:Y:S03]  /*1d270*/  STG.E.128 desc[UR14][R118.64], R72 ;  /* 0x0000004876007986 */ /* 0x0001e6000c101d0e */
.L_x_5079:
[----:B------:R-:W-:Y:S05]  /*1d280*/  BSYNC.RECONVERGENT B0 ;  /* 0x0000000000007941 */ /* 0x000fea0003800200 */
.L_x_5078:
[----:B------:R-:W-:Y:S01]  /*1d290*/  ISETP.NE.AND P0, PT, R114, RZ, PT ;  /* 0x000000ff7200720c */ /* 0x000fe20003f05270 */
[----:B------:R-:W-:-:S12]  /*1d2a0*/  BSSY.RECONVERGENT B0, `(.L_x_5080) ;  /* 0x0000032000007945 */ /* 0x000fd80003800200 */
[----:B------:R-:W-:Y:S05]  /*1d2b0*/  @!P0 BRA `(.L_x_5081) ;  /* 0x0000000000c08947 */ /* 0x000fea0003800000 */
[--C-:B0-----:R-:W-:Y:S01]  /*1d2c0*/  FADD.FTZ R72, R10, -R116.reuse ;  /* 0x800000740a487221 */ /* 0x101fe20000010000 */
        /* <DEDUP_REMOVED lines=9> */
[--C-:B------:R-:W-:Y:S01]  /*1d360*/  FADD.FTZ R118, R15, -R116.reuse ;  /* 0x800000740f767221 */ /* 0x100fe20000010000 */
[----:B------:R-:W-:Y:S02]  /*1d370*/  HADD2.F32 R75, -RZ, R57.H1_H1 ;  /* 0x30000039ff4b7230 */ /* 0x000fe40000004100 */
[----:B------:R-:W-:Y:S02]  /*1d380*/  HADD2.F32 R119, -RZ, R53.H1_H1 ;  /* 0x30000035ff777230 */ /* 0x000fe40000004100 */
[----:B------:R-:W-:Y:S01]  /*1d390*/  FFMA.FTZ R117, R74, R117, R73 ;  /* 0x000000754a757223 */ /* 0x000fe20000010049 */
[----:B------:R-:W-:Y:S01]  /*1d3a0*/  FADD.FTZ R74, R12, -R116 ;  /* 0x800000740c4a7221 */ /* 0x000fe20000010000 */
[----:B------:R-:W-:-:S02]  /*1d3b0*/  HADD2.F32 R121, -RZ, R58.H1_H1 ;  /* 0x3000003aff797230 */ /* 0x000fc40000004100 */
[C---:B------:R-:W-:Y:S01]  /*1d3c0*/  FMUL.FTZ R118, R115.reuse, R118 ;  /* 0x0000007673767220 */ /* 0x040fe20000410000 */
[----:B------:R-:W-:Y:S02]  /*1d3d0*/  HADD2.F32 R123, -RZ, R55.H1_H1 ;  /* 0x30000037ff7b7230 */ /* 0x000fe40000004100 */
[----:B------:R-:W-:Y:S01]  /*1d3e0*/  FMUL.FTZ R73, R115, R74 ;  /* 0x0000004a73497220 */ /* 0x000fe20000410000 */
[----:B------:R-:W-:Y:S01]  /*1d3f0*/  HADD2.F32 R74, -RZ, R57.H0_H0 ;  /* 0x20000039ff4a7230 */ /* 0x000fe20000004100 */
[----:B------:R-:W-:-:S04]  /*1d400*/  F2FP.F16.F32.PACK_AB R72, R117, R72 ;  /* 0x000000487548723e */ /* 0x000fc800000000ff */
[----:B------:R-:W-:Y:S01]  /*1d410*/  FFMA.FTZ R73, R73, R74, R114 ;  /* 0x0000004a49497223 */ /* 0x000fe20000010072 */
[----:B------:R-:W-:-:S04]  /*1d420*/  FADD.FTZ R74, R13, -R116 ;  /* 0x800000740d4a7221 */ /* 0x000fc80000010000 */
[----:B------:R-:W-:-:S04]  /*1d430*/  FMUL.FTZ R74, R115, R74 ;  /* 0x0000004a734a7220 */ /* 0x000fc80000410000 */
        /* <DEDUP_REMOVED lines=8> */
[----:B------:R-:W-:-:S03]  /*1d4c0*/  HADD2.F32 R119, -RZ, R55.H0_H0 ;  /* 0x20000037ff777230 */ /* 0x000fc60000004100 */
[----:B------:R-:W-:Y:S01]  /*1d4d0*/  FFMA.FTZ R121, R118, R121, R75 ;  /* 0x0000007976797223 */ /* 0x000fe2000001004b */
[----:B------:R-:W-:Y:S01]  /*1d4e0*/  FADD.FTZ R118, R76, -R116 ;  /* 0x800000744c767221 */ /* 0x000fe20000010000 */
[----:B------:R-:W-:-:S03]  /*1d4f0*/  HADD2.F32 R75, -RZ, R59.H0_H0 ;  /* 0x2000003bff4b7230 */ /* 0x000fc60000004100 */
[----:B------:R-:W-:Y:S01]  /*1d500*/  FMUL.FTZ R118, R115, R118 ;  /* 0x0000007673767220 */ /* 0x000fe20000410000 */
[----:B------:R-:W-:-:S03]  /*1d510*/  F2FP.F16.F32.PACK_AB R74, R121, R74 ;  /* 0x0000004a794a723e */ /* 0x000fc600000000ff */
[----:B------:R-:W-:Y:S01]  /*1d520*/  FFMA.FTZ R75, R118, R75, R119 ;  /* 0x0000004b764b7223 */ /* 0x000fe20000010077 */
[----:B------:R-:W-:Y:S01]  /*1d530*/  FADD.FTZ R118, R77, -R116 ;  /* 0x800000744d767221 */ /* 0x000fe20000010000 */
[----:B------:R-:W-:-:S03]  /*1d540*/  HADD2.F32 R119, -RZ, R59.H1_H1 ;  /* 0x3000003bff777230 */ /* 0x000fc60000004100 */
[----:B------:R-:W-:-:S04]  /*1d550*/  FMUL.FTZ R118, R115, R118 ;  /* 0x0000007673767220 */ /* 0x000fc80000410000 */
[----:B------:R-:W-:Y:S02]  /*1d560*/  FFMA.FTZ R120, R118, R119, R123 ;  /* 0x0000007776787223 */ /* 0x000fe4000001007b */
[----:B------:R-:W0:Y:S03]  /*1d570*/  LDC.64 R118, c[0x0][0x428] ;  /* 0x00010a00ff767b82 */ /* 0x000e260000000a00 */
[----:B------:R-:W-:Y:S01]  /*1d580*/  F2FP.F16.F32.PACK_AB R75, R120, R75 ;  /* 0x0000004b784b723e */ /* 0x000fe200000000ff */
[----:B0-----:R-:W-:-:S04]  /*1d590*/  IMAD.WIDE.U32 R118, R113, 0x10, R118 ;  /* 0x0000001071767825 */ /* 0x001fc800078e0076 */
[----:B------:R-:W-:Y:S01]  /*1d5a0*/  VIADD R113, R113, 0x80 ;  /* 0x0000008071717836 */ /* 0x000fe20000000000 */
[----:B------:R1:W-:Y:S06]  /*1d5b0*/  STG.E.128 desc[UR14][R118.64], R72 ;  /* 0x0000004876007986 */ /* 0x0003ec000c101d0e */
.L_x_5081:
[----:B------:R-:W-:Y:S05]  /*1d5c0*/  BSYNC.RECONVERGENT B0 ;  /* 0x0000000000007941 */ /* 0x000fea0003800200 */
.L_x_5080:
[----:B------:R-:W-:Y:S04]  /*1d5d0*/  BSSY.RECONVERGENT B0, `(.L_x_5082) ;  /* 0x0000032000007945 */ /* 0x000fe80003800200 */
[----:B------:R-:W-:Y:S05]  /*1d5e0*/  @!P2 BRA `(.L_x_5083) ;  /* 0x0000000000c0a947 */ /* 0x000fea0003800000 */
[--C-:B01----:R-:W-:Y:S01]  /*1d5f0*/  FADD.FTZ R72, R78, -R116.reuse ;  /* 0x800000744e487221 */ /* 0x103fe20000010000 */
        /* <DEDUP_REMOVED lines=44> */
[C---:B0-----:R-:W-:Y:S01]  /*1d8c0*/  IMAD.WIDE.U32 R118, R113.reuse, 0x10, R118 ;  /* 0x0000001071767825 */ /* 0x041fe200078e0076 */
[----:B------:R-:W-:-:S04]  /*1d8d0*/  IADD3 R113, PT, PT, R113, 0x80, RZ ;  /* 0x0000008071717810 */ /* 0x000fc80007ffe0ff */
[----:B------:R2:W-:Y:S03]  /*1d8e0*/  STG.E.128 desc[UR14][R118.64], R72 ;  /* 0x0000004876007986 */ /* 0x0005e6000c101d0e */
.L_x_5083:
[----:B------:R-:W-:Y:S05]  /*1d8f0*/  BSYNC.RECONVERGENT B0 ;  /* 0x0000000000007941 */ /* 0x000fea0003800200 */
.L_x_5082:
[----:B------:R-:W-:Y:S04]  /*1d900*/  BSSY.RECONVERGENT B0, `(.L_x_5077) ;  /* 0x0000031000007945 */ /* 0x000fe80003800200 */
[----:B------:R-:W-:Y:S05]  /*1d910*/  @!P3 BRA `(.L_x_5084) ;  /* 0x0000000000bcb947 */ /* 0x000fea0003800000 */
[--C-:B012---:R-:W-:Y:S01]  /*1d920*/  FADD.FTZ R72, R86, -R116.reuse ;  /* 0x8000007456487221 */ /* 0x107fe20000010000 */
        /* <DEDUP_REMOVED lines=33> */
[--C-:B------:R-:W-:Y:S01]  /*1db40*/  FADD.FTZ R118, R92, -R116.reuse ;  /* 0x800000745c767221 */ /* 0x100fe20000010000 */
[--C-:B------:R-:W-:Y:S02]  /*1db50*/  HADD2.F32 R75, -RZ, R35.reuse.H0_H0 ;  /* 0x20000023ff4b7230 */ /* 0x100fe40000004100 */
[----:B------:R-:W-:Y:S01]  /*1db60*/  FADD.FTZ R116, R93, -R116 ;  /* 0x800000745d747221 */ /* 0x000fe20000010000 */
[----:B------:R-:W-:Y:S01]  /*1db70*/  FMUL.FTZ R118, R115, R118 ;  /* 0x0000007673767220 */ /* 0x000fe20000410000 */
[----:B------:R-:W-:Y:S02]  /*1db80*/  F2FP.F16.F32.PACK_AB R74, R121, R74 ;  /* 0x0000004a794a723e */ /* 0x000fe400000000ff */
[----:B------:R-:W-:Y:S01]  /*1db90*/  FMUL.FTZ R116, R115, R116 ;  /* 0x0000007473747220 */ /* 0x000fe20000410000 */
[----:B------:R-:W-:Y:S02]  /*1dba0*/  HADD2.F32 R115, -RZ, R35.H1_H1 ;  /* 0x30000023ff737230 */ /* 0x000fe40000004100 */
[----:B------:R-:W-:-:S02]  /*1dbb0*/  FFMA.FTZ R75, R118, R75, R119 ;  /* 0x0000004b764b7223 */ /* 0x000fc40000010077 */
[----:B------:R-:W0:Y:S01]  /*1dbc0*/  LDC.64 R118, c[0x0][0x428] ;  /* 0x00010a00ff767b82 */ /* 0x000e220000000a00 */
[----:B------:R-:W-:-:S05]  /*1dbd0*/  FFMA.FTZ R116, R116, R115, R123 ;  /* 0x0000007374747223 */ /* 0x000fca000001007b */
[----:B------:R-:W-:Y:S01]  /*1dbe0*/  F2FP.F16.F32.PACK_AB R75, R116, R75 ;  /* 0x0000004b744b723e */ /* 0x000fe200000000ff */
[----:B0-----:R-:W-:-:S05]  /*1dbf0*/  IMAD.WIDE.U32 R118, R113, 0x10, R118 ;  /* 0x0000001071767825 */ /* 0x001fca00078e0076 */
[----:B------:R3:W-:Y:S02]  /*1dc00*/  STG.E.128 desc[UR14][R118.64], R72 ;  /* 0x0000004876007986 */ /* 0x0007e4000c101d0e */
.L_x_5084:
[----:B------:R-:W-:Y:S05]  /*1dc10*/  BSYNC.RECONVERGENT B0 ;  /* 0x0000000000007941 */ /* 0x000fea0003800200 */
.L_x_5077:
[----:B------:R-:W-:Y:S02]  /*1dc20*/  UIADD3 UR7, UPT, UPT, UR7, UR20, URZ ;  /* 0x0000001407077290 */ /* 0x000fe4000fffe0ff */
[----:B------:R-:W-:Y:S02]  /*1dc30*/  UPLOP3.LUT UP1, UPT, UPT, UPT, UP1, 0x40, 0x4 ;  /* 0x000000000004789c */ /* 0x000fe40003f2e810 */
[----:B------:R-:W-:-:S09]  /*1dc40*/  UISETP.GE.AND UP0, UPT, UR7, UR21, UPT ;  /* 0x000000150700728c */ /* 0x000fd2000bf06270 */
[----:B------:R-:W-:Y:S05]  /*1dc50*/  BRA.U !UP0, `(.L_x_5085) ;  /* 0xfffffe3108887547 */ /* 0x000fea000b83ffff */
[----:B------:R-:W-:Y:S05]  /*1dc60*/  EXIT ;  /* 0x000000000000794d */ /* 0x000fea0003800000 */
.L_x_5086:
        /* <DEDUP_REMOVED lines=9> */
.L_x_27228:


//--------------------- .text._ZN10layer_norm13ln_fwd_kernelINS_13Kernel_traitsI6__halfS2_S2_S2_fjLj4096ELj1ELj1ELj4ELj16ENS_18Kernel_traits_baseILj4096ES2_S2_S2_S2_fjLj128EEEEELb1ELb1ELb1ELb1EEEvNS_9FwdParamsE --------------------------
	.section	.text._ZN10layer_norm13ln_fwd_kernelINS_13Kernel_traitsI6__halfS2_S2_S2_fjLj4096ELj1ELj1ELj4ELj16ENS_18Kernel_traits_baseILj4096ES2_S2_S2_S2_fjLj128EEEEELb1ELb1ELb1ELb1EEEvNS_9FwdParamsE,"ax",@progbits
	.align	128
        .global         _ZN10layer_norm13ln_fwd_kernelINS_13Kernel_traitsI6__halfS2_S2_S2_fjLj4096ELj1ELj1ELj4ELj16ENS_18Kernel_traits_baseILj4096ES2_S2_S2_S2_fjLj128EEEEELb1ELb1ELb1ELb1EEEvNS_9FwdParamsE
        .type           _ZN10layer_norm13ln_fwd_kernelINS_13Kernel_traitsI6__halfS2_S2_S2_fjLj4096ELj1ELj1ELj4ELj16ENS_18Kernel_traits_baseILj4096ES2_S2_S2_S2_fjLj128EEEEELb1ELb1ELb1ELb1EEEvNS_9FwdParamsE,@function
        .size           _ZN10layer_norm13ln_fwd_kernelINS_13Kernel_traitsI6__halfS2_S2_S2_fjLj4096ELj1ELj1ELj4ELj16ENS_18Kernel_traits_baseILj4096ES2_S2_S2_S2_fjLj128EEEEELb1ELb1ELb1ELb1EEEvNS_9FwdParamsE,(.L_x_27229 - _ZN10layer_norm13ln_fwd_kernelINS_13Kernel_traitsI6__halfS2_S2_S2_fjLj4096ELj1ELj1ELj4ELj16ENS_18Kernel_traits_baseILj4096ES2_S2_S2_S2_fjLj128EEEEELb1ELb1ELb1ELb1EEEvNS_9FwdParamsE)
        .other          _ZN10layer_norm13ln_fwd_kernelINS_13Kernel_traitsI6__halfS2_S2_S2_fjLj4096ELj1ELj1ELj4ELj16ENS_18Kernel_traits_baseILj4096ES2_S2_S2_S2_fjLj128EEEEELb1ELb1ELb1ELb1EEEvNS_9FwdParamsE,@"STO_CUDA_ENTRY STV_DEFAULT"
_ZN10layer_norm13ln_fwd_kernelINS_13Kernel_traitsI6__halfS2_S2_S2_fjLj4096ELj1ELj1ELj4ELj16ENS_18Kernel_traits_baseILj4096ES2_S2_S2_S2_fjLj128EEEEELb1ELb1ELb1ELb1EEEvNS_9FwdParamsE:
.text._ZN10layer_norm13ln_fwd_kernelINS_13Kernel_traitsI6__halfS2_S2_S2_fjLj4096ELj1ELj1ELj4ELj16ENS_18Kernel_traits_baseILj4096ES2_S2_S2_S2_fjLj128EEEEELb1ELb1ELb1ELb1EEEvNS_9FwdParamsE:
        /* <DEDUP_REMOVED lines=17> */
[----:B------:R-:W3:Y:S01]  /*0110*/  LDCU.64 UR14, c[0x0][0x450] ;  /* 0x00008a00ff0e77ac */ /* 0x000ee20008000a00 */
[----:B0-----:R-:W-:Y:S01]  /*0120*/  ISETP.NE.AND P1, PT, RZ, UR4, PT ;  /* 0x00000004ff007c0c */ /* 0x001fe2000bf25270 */
[----:B------:R-:W0:Y:S01]  /*0130*/  @P0 LDC.64 R10, c[0x0][0x438] ;  /* 0x00010e00ff0a0b82 */ /* 0x000e220000000a00 */
[----:B------:R-:W5:Y:S01]  /*0140*/  @P0 LDG.E.128 R44, desc[UR12][R6.64] ;  /* 0x0000000c062c0981 */ /* 0x000f62000c1e1d00 */
[----:B------:R-:W-:Y:S01]  /*0150*/  @!P0 IMAD.WIDE.U32 R8, R90, 0x10, R8 ;  /* 0x000000105a088825 */ /* 0x000fe200078e0008 */
[----:B------:R-:W4:Y:S02]  /*0160*/  LDCU UR4, c[0x0][0x384] ;  /* 0x00007080ff0477ac */ /* 0x000f240008000800 */
[----:B------:R-:W5:Y:S04]  /*0170*/  @P0 LDG.E.128 R40, desc[UR12][R6.64+0x800] ;  /* 0x0008000c06280981 */ /* 0x000f68000c1e1d00 */
[----:B------:R-:W5:Y:S04]  /*0180*/  @P0 LDG.E.128 R36, desc[UR12][R6.64+0x1000] ;  /* 0x0010000c06240981 */ /* 0x000f68000c1e1d00 */
[----:B------:R0:W5:Y:S01]  /*0190*/  @P0 LDG.E.128 R32, desc[UR12][R6.64+0x1800] ;  /* 0x0018000c06200981 */ /* 0x000162000c1e1d00 */
[----:B-1----:R-:W-:Y:S01]  /*01a0*/  @P1 MOV R4, R0 ;  /* 0x0000000000041202 */ /* 0x002fe20000000f00 */
[----:B--2---:R-:W-:-:S02]  /*01b0*/  @P1 IMAD.MOV.U32 R5, RZ, RZ, R65 ;  /* 0x000000ffff051224 */ /* 0x004fc400078e0041 */
[----:B---3--:R-:W-:Y:S02]  /*01c0*/  IMAD.U32 R14, RZ, RZ, UR14 ;  /* 0x0000000eff0e7e24 */ /* 0x008fe4000f8e00ff */
[----:B------:R-:W-:Y:S02]  /*01d0*/  IMAD.U32 R15, RZ, RZ, UR15 ;  /* 0x0000000fff0f7e24 */ /* 0x000fe4000f8e00ff */
[C---:B------:R-:W-:Y:S01]  /*01e0*/  @!P0 IMAD.WIDE.U32 R12, R90.reuse, 0x10, R12 ;  /* 0x000000105a0c8825 */ /* 0x040fe200078e000c */
[----:B------:R-:W5:Y:S04]  /*01f0*/  @P1 LDG.E.64 R4, desc[UR12][R4.64] ;  /* 0x0000000c04041981 */ /* 0x000f68000c1e1b00 */
[----:B------:R-:W5:Y:S01]  /*0200*/  @P1 LDG.E.64 R2, desc[UR12][R14.64] ;  /* 0x0000000c0e021981 */ /* 0x000f62000c1e1b00 */
[----:B------:R-:W4:Y:S01]  /*0210*/  S2UR UR7, SR_CTAID.X ;  /* 0x00000000000779c3 */ /* 0x000f220000002500 */
[----:B0-----:R-:W-:-:S05]  /*0220*/  @P0 IMAD.WIDE.U32 R6, R90, 0x10, R10 ;  /* 0x000000105a060825 */ /* 0x001fca00078e000a */
[----:B------:R-:W5:Y:S04]  /*0230*/  @P0 LDG.E.128 R28, desc[UR12][R6.64] ;  /* 0x0000000c061c0981 */ /* 0x000f68000c1e1d00 */
[----:B------:R-:W5:Y:S04]  /*0240*/  @P0 LDG.E.128 R24, desc[UR12][R6.64+0x800] ;  /* 0x0008000c06180981 */ /* 0x000f68000c1e1d00 */
[----:B------:R-:W5:Y:S04]  /*0250*/  @P0 LDG.E.128 R20, desc[UR12][R6.64+0x1000] ;  /* 0x0010000c06140981 */ /* 0x000f68000c1e1d00 */
        /* <DEDUP_REMOVED lines=9> */
[----:B----4-:R-:W-:Y:S01]  /*02f0*/  UISETP.GE.AND UP0, UPT, UR7, UR4, UPT ;  /* 0x000000040700728c */ /* 0x010fe2000bf06270 */
[----:B0-----:R-:W0:Y:S05]  /*0300*/  @P1 LDC R7, c[0x0][0x460] ;  /* 0x00011800ff071b82 */ /* 0x001e2a0000000800 */
[----:B------:R-:W-:-:S13]  /*0310*/  PLOP3.LUT P2, PT, PT, PT, UP0, 0x80, 0x8 ;  /* 0x000000000008781c */ /* 0x000fda0003f4f008 */
[----:B-1----:R-:W-:Y:S05]  /*0320*/  @P2 EXIT ;  /* 0x000000000000294d */ /* 0x002fea0003800000 */
[----:B------:R-:W1:Y:S01]  /*0330*/  LDC R9, c[0x0][0x360] ;  /* 0x0000d800ff097b82 */ /* 0x000e620000000800 */
[----:B0----5:R-:W-:Y:S02]  /*0340*/  @P1 IADD3 R0, P2, PT, R4, R7, RZ ;  /* 0x0000000704001210 */ /* 0x021fe40007f5e0ff */
[----:B------:R-:W-:Y:S02]  /*0350*/  @!P0 CS2R R30, SRZ ;  /* 0x00000000001e8805 */ /* 0x000fe4000001ff00 */
[----:B------:R-:W-:Y:S02]  /*0360*/  @P1 R2UR UR14, R2 ;  /* 0x00000000020e12ca */ /* 0x000fe400000e0000 */
[----:B------:R-:W-:Y:S02]  /*0370*/  @!P0 CS2R R28, SRZ ;  /* 0x00000000001c8805 */ /* 0x000fe4000001ff00 */
[----:B------:R-:W-:Y:S01]  /*0380*/  @P1 R2UR UR15, R3 ;  /* 0x00000000030f12ca */ /* 0x000fe200000e0000 */
[----:B------:R-:W-:Y:S01]  /*0390*/  @P1 IMAD.X R65, RZ, RZ, R5, P2 ;  /* 0x000000ffff411224 */ /* 0x000fe200010e0605 */
[----:B------:R-:W-:-:S02]  /*03a0*/  LOP3.LUT R89, R0, 0x3, RZ, 0xc0, !PT ;  /* 0x0000000300597812 */ /* 0x000fc400078ec0ff */
[----:B------:R-:W-:Y:S02]  /*03b0*/  @!P0 CS2R R26, SRZ ;  /* 0x00000000001a8805 */ /* 0x000fe4000001ff00 */
[----:B------:R-:W-:Y:S02]  /*03c0*/  @!P0 CS2R R24, SRZ ;  /* 0x0000000000188805 */ /* 0x000fe4000001ff00 */
[----:B------:R-:W-:Y:S02]  /*03d0*/  @!P0 CS2R R22, SRZ ;  /* 0x0000000000168805 */ /* 0x000fe4000001ff00 */
[--C-:B------:R-:W-:Y:S02]  /*03e0*/  SHF.R.U64 R15, R0, 0x2, R65.reuse ;  /* 0x00000002000f7819 */ /* 0x100fe40000001241 */
[----:B------:R-:W-:Y:S02]  /*03f0*/  @!P0 CS2R R20, SRZ ;  /* 0x0000000000148805 */ /* 0x000fe4000001ff00 */
[----:B------:R-:W-:-:S02]  /*0400*/  SHF.R.U32.HI R13, RZ, 0x2, R65 ;  /* 0x00000002ff0d7819 */ /* 0x000fc40000011641 */
[----:B------:R-:W-:Y:S02]  /*0410*/  @!P0 CS2R R18, SRZ ;  /* 0x0000000000128805 */ /* 0x000fe4000001ff00 */
[----:B------:R-:W-:Y:S01]  /*0420*/  @!P0 CS2R R16, SRZ ;  /* 0x0000000000108805 */ /* 0x000fe2000001ff00 */
[C---:B------:R-:W-:Y:S01]  /*0430*/  IMAD.HI.U32 R3, R15.reuse, -0x2daee0ad, RZ ;  /* 0xd2511f530f037827 */ /* 0x040fe200078e00ff */
[----:B------:R-:W-:Y:S02]  /*0440*/  UIADD3 UR4, UPT, UPT, UR14, -0x61c88647, URZ ;  /* 0x9e3779b90e047890 */ /* 0x000fe4000fffe0ff */
[----:B------:R-:W-:Y:S01]  /*0450*/  UIADD3 UR5, UPT, UPT, UR15, -0x4498517b, URZ ;  /* 0xbb67ae850f057890 */ /* 0x000fe2000fffe0ff */
[----:B------:R-:W-:Y:S01]  /*0460*/  IMAD R7, R15, -0x2daee0ad, RZ ;  /* 0xd2511f530f077824 */ /* 0x000fe200078e02ff */
[----:B------:R-:W-:Y:S01]  /*0470*/  LOP3.LUT R3, R3, UR15, RZ, 0x3c, !PT ;  /* 0x0000000f03037c12 */ /* 0x000fe2000f8e3cff */
[----:B------:R-:W-:Y:S01]  /*0480*/  UIADD3 UR6, UPT, UPT, UR14, 0x5384540f, URZ ;  /* 0x5384540f0e067890 */ /* 0x000fe2000fffe0ff */
[----:B-1----:R-:W-:Y:S01]  /*0490*/  IMAD R14, R9, UR7, R90 ;  /* 0x00000007090e7c24 */ /* 0x002fe2000f8e025a */
[----:B------:R-:W-:-:S02]  /*04a0*/  UIADD3 UR8, UPT, UPT, UR15, -0x24c28bd8, URZ ;  /* 0xdb3d74280f087890 */ /* 0x000fc4000fffe0ff */
[----:B------:R-:W-:-:S04]  /*04b0*/  IMAD.HI.U32 R4, R3, -0x326172a9, RZ ;  /* 0xcd9e8d5703047827 */ /* 0x000fc800078e00ff */
[----:B------:R-:W-:Y:S01]  /*04c0*/  HFMA2 R9, -RZ, RZ, 0, 0 ;  /* 0x00000000ff097431 */ /* 0x000fe200000001ff */
[----:B------:R-:W-:Y:S01]  /*04d0*/  UPLOP3.LUT UP0, UPT, UPT, UPT, UPT, 0x40, 0x4 ;  /* 0x000000000004789c */ /* 0x000fe20003f0e870 */
[C---:B------:R-:W-:Y:S01]  /*04e0*/  IMAD.HI.U32 R2, R14.reuse, -0x326172a9, RZ ;  /* 0xcd9e8d570e027827 */ /* 0x040fe200078e00ff */
[----:B------:R-:W0:Y:S03]  /*04f0*/  LDCU UR23, c[0x0][0x404] ;  /* 0x00008080ff1777ac */ /* 0x000e260008000800 */
[----:B------:R-:W-:Y:S01]  /*0500*/  IMAD R5, R14, -0x326172a9, RZ ;  /* 0xcd9e8d570e057824 */ /* 0x000fe200078e02ff */
[----:B------:R-:W-:Y:S01]  /*0510*/  LOP3.LUT R2, R13, UR14, R2, 0x96, !PT ;  /* 0x0000000e0d027c12 */ /* 0x000fe2000f8e9602 */
[----:B------:R-:W-:Y:S01]  /*0520*/  IMAD R3, R3, -0x326172a9, RZ ;  /* 0xcd9e8d5703037824 */ /* 0x000fe200078e02ff */
[----:B------:R-:W1:Y:S02]  /*0530*/  LDCU UR22, c[0x0][0x388] ;  /* 0x00007100ff1677ac */ /* 0x000e640008000800 */
[----:B------:R-:W-:Y:S01]  /*0540*/  LOP3.LUT R4, R5, UR4, R4, 0x96, !PT ;  /* 0x0000000405047c12 */ /* 0x000fe2000f8e9604 */
[C---:B------:R-:W-:Y:S01]  /*0550*/  IMAD.HI.U32 R6, R2.reuse, -0x2daee0ad, RZ ;  /* 0xd2511f5302067827 */ /* 0x040fe200078e00ff */
[----:B------:R-:W-:Y:S01]  /*0560*/  UIADD3 UR4, UPT, UPT, UR14, 0x3c6ef372, URZ ;  /* 0x3c6ef3720e047890 */ /* 0x000fe2000fffe0ff */
[----:B------:R-:W2:Y:S02]  /*0570*/  LDCU.U8 UR24, c[0x0][0x410] ;  /* 0x00008200ff1877ac */ /* 0x000ea40008000000 */
[----:B------:R-:W-:Y:S01]  /*0580*/  IMAD R8, R2, -0x2daee0ad, RZ ;  /* 0xd2511f5302087824 */ /* 0x000fe200078e02ff */
[----:B------:R-:W-:Y:S01]  /*0590*/  LOP3.LUT R6, R7, UR5, R6, 0x96, !PT ;  /* 0x0000000507067c12 */ /* 0x000fe2000f8e9606 */
[----:B------:R-:W-:Y:S01]  /*05a0*/  IMAD.HI.U32 R5, R4, -0x2daee0ad, RZ ;  /* 0xd2511f5304057827 */ /* 0x000fe200078e00ff */
[----:B------:R-:W-:Y:S01]  /*05b0*/  UIADD3 UR5, UPT, UPT, UR15, 0x76cf5d0a, URZ ;  /* 0x76cf5d0a0f057890 */ /* 0x000fe2000fffe0ff */
[----:B------:R-:W3:Y:S02]  /*05c0*/  LDCU UR25, c[0x0][0x400] ;  /* 0x00008000ff1977ac */ /* 0x000ee40008000800 */
[----:B------:R-:W-:-:S03]  /*05d0*/  IMAD.HI.U32 R2, R6, -0x326172a9, RZ ;  /* 0xcd9e8d5706027827 */ /* 0x000fc600078e00ff */
[----:B------:R-:W-:Y:S01]  /*05e0*/  LOP3.LUT R5, R8, UR5, R5, 0x96, !PT ;  /* 0x0000000508057c12 */ /* 0x000fe2000f8e9605 */
[----:B------:R-:W-:Y:S01]  /*05f0*/  UIADD3 UR5, UPT, UPT, UR14, -0x255992d5, URZ ;  /* 0xdaa66d2b0e057890 */ /* 0x000fe2000fffe0ff */
[----:B------:R-:W-:Y:S01]  /*0600*/  LOP3.LUT R2, R3, UR4, R2, 0x96, !PT ;  /* 0x0000000403027c12 */ /* 0x000fe2000f8e9602 */
[----:B------:R-:W-:Y:S01]  /*0610*/  UIADD3 UR4, UPT, UPT, UR15, 0x32370b8f, URZ ;  /* 0x32370b8f0f047890 */ /* 0x000fe2000fffe0ff */
[----:B------:R-:W-:Y:S01]  /*0620*/  IMAD R7, R4, -0x2daee0ad, RZ ;  /* 0xd2511f5304077824 */ /* 0x000fe200078e02ff */
[----:B------:R-:W4:Y:S01]  /*0630*/  LDCU.64 UR16, c[0x0][0x408] ;  /* 0x00008100ff1077ac */ /* 0x000f220008000a00 */
[----:B------:R-:W-:Y:S02]  /*0640*/  IMAD R6, R6, -0x326172a9, RZ ;  /* 0xcd9e8d5706067824 */ /* 0x000fe400078e02ff */
[----:B------:R-:W-:Y:S01]  /*0650*/  IMAD.HI.U32 R3, R5, -0x326172a9, RZ ;  /* 0xcd9e8d5705037827 */ /* 0x000fe200078e00ff */
[----:B------:R-:W0:Y:S03]  /*0660*/  LDCU.64 UR18, c[0x0][0x3a0] ;  /* 0x00007400ff1277ac */ /* 0x000e260008000a00 */
[----:B------:R-:W-:Y:S01]  /*0670*/  IMAD.HI.U32 R4, R2, -0x2daee0ad, RZ ;  /* 0xd2511f5302047827 */ /* 0x000fe200078e00ff */
[----:B------:R-:W-:Y:S01]  /*0680*/  LOP3.LUT R3, R6, UR5, R3, 0x96, !PT ;  /* 0x0000000506037c12 */ /* 0x000fe2000f8e9603 */
[----:B------:R-:W-:-:S02]  /*0690*/  UIADD3 UR5, UPT, UPT, UR14, 0x78dde6e4, URZ ;  /* 0x78dde6e40e057890 */ /* 0x000fc4000fffe0ff */
[----:B------:R-:W-:Y:S01]  /*06a0*/  IMAD R5, R5, -0x326172a9, RZ ;  /* 0xcd9e8d5705057824 */ /* 0x000fe200078e02ff */
[----:B------:R-:W-:Y:S01]  /*06b0*/  LOP3.LUT R4, R7, UR4, R4, 0x96, !PT ;  /* 0x0000000407047c12 */ /* 0x000fe2000f8e9604 */
[----:B------:R-:W-:Y:S01]  /*06c0*/  UIADD3 UR4, UPT, UPT, UR15, -0x126145ec, URZ ;  /* 0xed9eba140f047890 */ /* 0x000fe2000fffe0ff */
[----:B------:R-:W-:Y:S01]  /*06d0*/  IMAD R7, R2, -0x2daee0ad, RZ ;  /* 0xd2511f5302077824 */ /* 0x000fe200078e02ff */
[----:B------:R-:W0:Y:S01]  /*06e0*/  LDCU.64 UR20, c[0x0][0x380] ;  /* 0x00007000ff1477ac */ /* 0x000e220008000a00 */
[----:B------:R-:W-:-:S04]  /*06f0*/  IMAD.HI.U32 R6, R3, -0x2daee0ad, RZ ;  /* 0xd2511f5303067827 */ /* 0x000fc800078e00ff */
[C---:B------:R-:W-:Y:S01]  /*0700*/  IMAD.HI.U32 R2, R4.reuse, -0x326172a9, RZ ;  /* 0xcd9e8d5704027827 */ /* 0x040fe200078e00ff */
[----:B------:R-:W-:Y:S01]  /*0710*/  LOP3.LUT R6, R7, UR4, R6, 0x96, !PT ;  /* 0x0000000407067c12 */ /* 0x000fe2000f8e9606 */
[----:B------:R-:W-:Y:S02]  /*0720*/  UIADD3 UR4, UPT, UPT, UR14, 0x1715609d, URZ ;  /* 0x1715609d0e047890 */ /* 0x000fe4000fffe0ff */
[----:B------:R-:W-:Y:S01]  /*0730*/  IMAD R8, R3, -0x2daee0ad, RZ ;  /* 0xd2511f5303087824 */ /* 0x000fe200078e02ff */
[----:B------:R-:W-:Y:S01]  /*0740*/  LOP3.LUT R2, R5, UR5, R2, 0x96, !PT ;  /* 0x0000000505027c12 */ /* 0x000fe2000f8e9602 */
[----:B------:R-:W-:Y:S01]  /*0750*/  UIADD3 UR5, UPT, UPT, UR15, -0x56f99767, URZ ;  /* 0xa90668990f057890 */ /* 0x000fe2000fffe0ff */
[----:B------:R-:W-:Y:S02]  /*0760*/  IMAD R5, R4, -0x326172a9, RZ ;  /* 0xcd9e8d5704057824 */ /* 0x000fe400078e02ff */
[----:B------:R-:W-:-:S04]  /*0770*/  IMAD.HI.U32 R4, R6, -0x326172a9, RZ ;  /* 0xcd9e8d5706047827 */ /* 0x000fc800078e00ff */
[----:B------:R-:W-:Y:S01]  /*0780*/  IMAD.HI.U32 R3, R2, -0x2daee0ad, RZ ;  /* 0xd2511f5302037827 */ /* 0x000fe200078e00ff */
[----:B------:R-:W-:Y:S01]  /*0790*/  LOP3.LUT R4, R5, UR4, R4, 0x96, !PT ;  /* 0x0000000405047c12 */ /* 0x000fe2000f8e9604 */
[----:B------:R-:W-:Y:S02]  /*07a0*/  UIADD3 UR4, UPT, UPT, UR14, -0x4ab325aa, URZ ;  /* 0xb54cda560e047890 */ /* 0x000fe4000fffe0ff */
[----:B------:R-:W-:Y:S01]  /*07b0*/  IMAD R5, R6, -0x326172a9, RZ ;  /* 0xcd9e8d5706057824 */ /* 0x000fe200078e02ff */
[----:B------:R-:W-:Y:S01]  /*07c0*/  LOP3.LUT R3, R8, UR5, R3, 0x96, !PT ;  /* 0x0000000508037c12 */ /* 0x000fe2000f8e9603 */
[----:B------:R-:W-:Y:S01]  /*07d0*/  UIADD3 UR5, UPT, UPT, UR15, 0x646e171e, URZ ;  /* 0x646e171e0f057890 */ /* 0x000fe2000fffe0ff */
[----:B------:R-:W-:Y:S02]  /*07e0*/  IMAD R8, R2, -0x2daee0ad, RZ ;  /* 0xd2511f5302087824 */ /* 0x000fe400078e02ff */
[----:B------:R-:W-:-:S04]  /*07f0*/  IMAD.HI.U32 R7, R4, -0x2daee0ad, RZ ;  /* 0xd2511f5304077827 */ /* 0x000fc800078e00ff */
[C---:B------:R-:W-:Y:S01]  /*0800*/  IMAD.HI.U32 R2, R3.reuse, -0x326172a9, RZ ;  /* 0xcd9e8d5703027827 */ /* 0x040fe200078e00ff */
[----:B------:R-:W-:Y:S01]  /*0810*/  LOP3.LUT R7, R8, UR5, R7, 0x96, !PT ;  /* 0x0000000508077c12 */ /* 0x000fe2000f8e9607 */
[----:B------:R-:W-:Y:S02]  /*0820*/  UIADD3 UR5, UPT, UPT, UR15, 0x1fd5c5a3, URZ ;  /* 0x1fd5c5a30f057890 */ /* 0x000fe4000fffe0ff */
[----:B------:R-:W-:Y:S01]  /*0830*/  IMAD R6, R3, -0x326172a9, RZ ;  /* 0xcd9e8d5703067824 */ /* 0x000fe200078e02ff */
[----:B------:R-:W-:Y:S01]  /*0840*/  LOP3.LUT R2, R5, UR4, R2, 0x96, !PT ;  /* 0x0000000405027c12 */ /* 0x000fe2000f8e9602 */
[----:B------:R-:W-:Y:S01]  /*0850*/  IMAD R5, R4, -0x2daee0ad, RZ ;  /* 0xd2511f5304057824 */ /* 0x000fe200078e02ff */
[----:B------:R-:W-:Y:S01]  /*0860*/  UIADD3 UR4, UPT, UPT, UR14, -0xe443238, URZ ;  /* 0xf1bbcdc80e047890 */ /* 0x000fe2000fffe0ff */
[----:B------:R-:W-:-:S04]  /*0870*/  IMAD.HI.U32 R3, R7, -0x326172a9, RZ ;  /* 0xcd9e8d5707037827 */ /* 0x000fc800078e00ff */
[----:B------:R-:W-:Y:S01]  /*0880*/  IMAD.HI.U32 R4, R2, -0x2daee0ad, RZ ;  /* 0xd2511f5302047827 */ /* 0x000fe200078e00ff */
[----:B------:R-:W-:Y:S01]  /*0890*/  LOP3.LUT R3, R6, UR6, R3, 0x96, !PT ;  /* 0x0000000606037c12 */ /* 0x000fe2000f8e9603 */
[----:B------:R-:W-:Y:S02]  /*08a0*/  UIADD3 UR6, UPT, UPT, UR14, -0x700cb87f, URZ ;  /* 0x8ff347810e067890 */ /* 0x000fe4000fffe0ff */
[----:B------:R-:W-:Y:S01]  /*08b0*/  IMAD R6, R2, -0x2daee0ad, RZ ;  /* 0xd2511f5302067824 */ /* 0x000fe200078e02ff */
[----:B------:R-:W-:Y:S01]  /*08c0*/  LOP3.LUT R4, R5, UR5, R4, 0x96, !PT ;  /* 0x0000000505047c12 */ /* 0x000fe2000f8e9604 */
[----:B------:R-:W-:Y:S01]  /*08d0*/  IMAD.HI.U32 R5, R3, -0x2daee0ad, RZ ;  /* 0xd2511f5303057827 */ /* 0x000fe200078e00ff */
[----:B------:R-:W-:-:S03]  /*08e0*/  UIADD3 UR5, UPT, UPT, UR15, -0x695add53, URZ ;  /* 0x96a522ad0f057890 */ /* 0x000fc6000fffe0ff */
[----:B------:R-:W-:Y:S01]  /*08f0*/  IMAD R7, R7, -0x326172a9, RZ ;  /* 0xcd9e8d5707077824 */ /* 0x000fe200078e02ff */
[----:B------:R-:W-:Y:S01]  /*0900*/  LOP3.LUT R5, R6, UR8, R5, 0x96, !PT ;  /* 0x0000000806057c12 */ /* 0x000fe2000f8e9605 */
[----:B------:R-:W-:Y:S01]  /*0910*/  IMAD.HI.U32 R2, R4, -0x326172a9, RZ ;  /* 0xcd9e8d5704027827 */ /* 0x000fe200078e00ff */
[----:B------:R-:W0:Y:S03]  /*0920*/  LDCU.128 UR8, c[0x0][0x3f0] ;  /* 0x00007e00ff0877ac */ /* 0x000e260008000c00 */
        /* <DEDUP_REMOVED lines=8> */
[----:B-1234-:R-:W-:-:S07]  /*09b0*/  IMAD R88, R2, -0x2daee0ad, RZ ;  /* 0xd2511f5302587824 */ /* 0x01efce00078e02ff */
.L_x_5360:
[----:B0-----:R-:W-:-:S06]  /*09c0*/  UIMAD.WIDE UR4, UR7, 0x4, UR8 ;  /* 0x00000004070478a5 */ /* 0x001fcc000f8e0208 */
[----:B-1----:R-:W-:Y:S02]  /*09d0*/  IMAD.U32 R74, RZ, RZ, UR4 ;  /* 0x00000004ff4a7e24 */ /* 0x002fe4000f8e00ff */
[----:B------:R-:W-:-:S05]  /*09e0*/  IMAD.U32 R75, RZ, RZ, UR5 ;  /* 0x00000005ff4b7e24 */ /* 0x000fca000f8e00ff */
[----:B------:R-:W2:Y:S01]  /*09f0*/  LDG.E R103, desc[UR12][R74.64] ;  /* 0x0000000c4a677981 */ /* 0x000ea2000c1e1900 */
[----:B------:R-:W-:-:S06]  /*0a00*/  UIMAD.WIDE UR4, UR7, 0x4, UR10 ;  /* 0x00000004070478a5 */ /* 0x000fcc000f8e020a */
[----:B------:R-:W-:Y:S01]  /*0a10*/  IMAD.U32 R77, RZ, RZ, UR5 ;  /* 0x00000005ff4d7e24 */ /* 0x000fe2000f8e00ff */
        /* <DEDUP_REMOVED lines=62> */
.L_x_5090:
        /* <DEDUP_REMOVED lines=12> */
.L_x_5091:
        /* <DEDUP_REMOVED lines=43> */
.L_x_5089:
[----:B------:R-:W-:Y:S01]  /*1170*/  HFMA2 R75, -RZ, RZ, 0.1171875, 0 ;  /* 0x2f800000ff4b7431 */ /* 0x000fe200000001ff */
[----:B------:R-:W-:Y:S01]  /*1180*/  I2FP.F32.U32 R8, R8 ;  /* 0x0000000800087245 */ /* 0x000fe20000201000 */
[----:B-----5:R-:W-:Y:S02]  /*1190*/  HADD2.F32 R74, -RZ, R64.H0_H0 ;  /* 0x20000040ff4a7230 */ /* 0x020fe40000004100 */
        /* <DEDUP_REMOVED lines=9> */
.L_x_5088:
        /* <DEDUP_REMOVED lines=20> */
.L_x_5094:
        /* <DEDUP_REMOVED lines=12> */
.L_x_5095:
        /* <DEDUP_REMOVED lines=43> */
.L_x_5093:
        /* <DEDUP_REMOVED lines=12> */
.L_x_5092:
        /* <DEDUP_REMOVED lines=20> */
.L_x_5098:
        /* <DEDUP_REMOVED lines=12> */
.L_x_5099:
        /* <DEDUP_REMOVED lines=41> */
[----:B------:R-:W-:-:S07]  /*1c30*/  LOP3.LUT R11, R72, UR42, R77, 0x96, !PT ;  /* 0x0000002a480b7c12 */ /* 0x000fce000f8e964d */
.L_x_5097:
        /* <DEDUP_REMOVED lines=12> */
.L_x_5096:
        /* <DEDUP_REMOVED lines=20> */
.L_x_5102:
        /* <DEDUP_REMOVED lines=12> */
.L_x_5103:
        /* <DEDUP_REMOVED lines=43> */
.L_x_5101:
        /* <DEDUP_REMOVED lines=12> */
.L_x_5100:
        /* <DEDUP_REMOVED lines=20> */
.L_x_5106:
        /* <DEDUP_REMOVED lines=12> */
.L_x_5107:
        /* <DEDUP_REMOVED lines=42> */
[----:B------:R-:W-:-:S07]  /*2710*/  IMAD.MOV.U32 R74, RZ, RZ, R76 ;  /* 0x000000ffff4a7224 */ /* 0x000fce00078e004c */
.L_x_5105:
        /* <DEDUP_REMOVED lines=12> */
.L_x_5104:
        /* <DEDUP_REMOVED lines=20> */
.L_x_5110:
        /* <DEDUP_REMOVED lines=12> */
.L_x_5111:
        /* <DEDUP_REMOVED lines=41> */
[----:B------:R-:W-:-:S07]  /*2c70*/  IMAD.MOV.U32 R72, RZ, RZ, R76 ;  /* 0x000000ffff487224 */ /* 0x000fce00078e004c */
.L_x_5109:
        /* <DEDUP_REMOVED lines=12> */
.L_x_5108:
        /* <DEDUP_REMOVED lines=20> */
.L_x_5114:
        /* <DEDUP_REMOVED lines=12> */
.L_x_5115:
        /* <DEDUP_REMOVED lines=42> */
.L_x_5113:
        /* <DEDUP_REMOVED lines=12> */
.L_x_5112:
        /* <DEDUP_REMOVED lines=20> */
.L_x_5118:
        /* <DEDUP_REMOVED lines=12> */
.L_x_5119:
        /* <DEDUP_REMOVED lines=42> */
.L_x_5117:
[----:B------:R-:W-:Y:S01]  /*3740*/  HFMA2 R73, -RZ, RZ, 0.1171875, 0 ;  /* 0x2f800000ff497431 */ /* 0x000fe200000001ff */
[----:B------:R-:W-:Y:S01]  /*3750*/  I2FP.F32.U32 R0, R0 ;  /* 0x0000000000007245 */ /* 0x000fe20000201000 */
[----:B-----5:R-:W-:Y:S02]  /*3760*/  HADD2.F32 R72, -RZ, R67.H1_H1 ;  /* 0x30000043ff487230 */ /* 0x020fe40000004100 */
        /* <DEDUP_REMOVED lines=9> */
.L_x_5116:
[----:B------:R-:W-:Y:S02]  /*3800*/  F2FP.F16.F32.PACK_AB R75, RZ, R76 ;  /* 0x0000004cff4b723e */ /* 0x000fe400000000ff */
[----:B------:R-:W-:Y:S02]  /*3810*/  PRMT R74, R93, 0x5410, R94 ;  /* 0x000054105d4a7816 */ /* 0x000fe4000000005e */
[----:B------:R-:W-:Y:S02]  /*3820*/  PRMT R73, R89, 0x5410, R91 ;  /* 0x0000541059497816 */ /* 0x000fe4000000005b */
[----:B------:R-:W-:Y:S02]  /*3830*/  PRMT R72, R86, 0x5410, R87 ;  /* 0x0000541056487816 */ /* 0x000fe40000000057 */
[----:B------:R-:W-:Y:S01]  /*3840*/  PRMT R75, R88, 0x5410, R75 ;  /* 0x00005410584b7816 */ /* 0x000fe2000000004b */
[----:B------:R-:W-:Y:S06]  /*3850*/  BRA `(.L_x_5120) ;  /* 0x0000002800547947 */ /* 0x000fec0003800000 */
.L_x_5087:
[----:B------:R-:W-:Y:S01]  /*3860*/  IMAD.MOV.U32 R83, RZ, RZ, RZ ;  /* 0x000000ffff537224 */ /* 0x000fe200078e00ff */
[----:B------:R-:W-:Y:S01]  /*3870*/  MOV R72, R89 ;  /* 0x0000005900487202 */ /* 0x000fe20000000f00 */
        /* <DEDUP_REMOVED lines=17> */
.L_x_5123:
        /* <DEDUP_REMOVED lines=12> */
.L_x_5124:
        /* <DEDUP_REMOVED lines=42> */
.L_x_5122:
        /* <DEDUP_REMOVED lines=10> */
[----:B------:R-:W-:-:S07]  /*3d90*/  FMUL.FTZ R83, R83, R76 ;  /* 0x0000004c53537220 */ /* 0x000fce0000410000 */
.L_x_5121:
        /* <DEDUP_REMOVED lines=16> */
.L_x_5127:
        /* <DEDUP_REMOVED lines=12> */
.L_x_5128:
        /* <DEDUP_REMOVED lines=43> */
.L_x_5126:
        /* <DEDUP_REMOVED lines=10> */
[----:B------:R-:W-:-:S07]  /*42b0*/  FMUL.FTZ R82, R82, R75 ;  /* 0x0000004b52527220 */ /* 0x000fce0000410000 */
.L_x_5125:
        /* <DEDUP_REMOVED lines=16> */
.L_x_5131:
        /* <DEDUP_REMOVED lines=12> */
.L_x_5132:
        /* <DEDUP_REMOVED lines=43> */
.L_x_5130:
        /* <DEDUP_REMOVED lines=11> */
.L_x_5129:
        /* <DEDUP_REMOVED lines=16> */
.L_x_5135:
        /* <DEDUP_REMOVED lines=12> */
.L_x_5136:
        /* <DEDUP_REMOVED lines=43> */
.L_x_5134:
        /* <DEDUP_REMOVED lines=11> */
.L_x_5133:
        /* <DEDUP_REMOVED lines=16> */
.L_x_5139:
        /* <DEDUP_REMOVED lines=12> */
.L_x_5140:
        /* <DEDUP_REMOVED lines=43> */
.L_x_5138:
        /* <DEDUP_REMOVED lines=11> */
.L_x_5137:
        /* <DEDUP_REMOVED lines=16> */
.L_x_5143:
        /* <DEDUP_REMOVED lines=12> */
.L_x_5144:
        /* <DEDUP_REMOVED lines=42> */
.L_x_5142:
        /* <DEDUP_REMOVED lines=10> */
[----:B------:R-:W-:-:S07]  /*5720*/  FMUL.FTZ R78, R78, R75 ;  /* 0x0000004b4e4e7220 */ /* 0x000fce0000410000 */
.L_x_5141:
        /* <DEDUP_REMOVED lines=16> */
.L_x_5147:
        /* <DEDUP_REMOVED lines=12> */
.L_x_5148:
        /* <DEDUP_REMOVED lines=43> */
.L_x_5146:
        /* <DEDUP_REMOVED lines=10> */
[----:B------:R-:W-:-:S07]  /*5c40*/  FMUL.FTZ R77, R77, R76 ;  /* 0x0000004c4d4d7220 */ /* 0x000fce0000410000 */
.L_x_5145:
        /* <DEDUP_REMOVED lines=16> */
.L_x_5151:
        /* <DEDUP_REMOVED lines=12> */
.L_x_5152:
        /* <DEDUP_REMOVED lines=42> */
.L_x_5150:
        /* <DEDUP_REMOVED lines=11> */
.L_x_5149:
[----:B------:R-:W-:Y:S02]  /*6160*/  F2FP.F16.F32.PACK_AB R75, RZ, R76 ;  /* 0x0000004cff4b723e */ /* 0x000fe400000000ff */
[----:B------:R-:W-:Y:S02]  /*6170*/  PRMT R74, R93, 0x5410, R96 ;  /* 0x000054105d4a7816 */ /* 0x000fe40000000060 */
[----:B------:R-:W-:Y:S02]  /*6180*/  PRMT R73, R89, 0x5410, R91 ;  /* 0x0000541059497816 */ /* 0x000fe4000000005b */
[----:B------:R-:W-:Y:S02]  /*6190*/  PRMT R72, R87, 0x5410, R88 ;  /* 0x0000541057487816 */ /* 0x000fe40000000058 */
[----:B------:R-:W-:-:S07]  /*61a0*/  PRMT R75, R86, 0x5410, R75 ;  /* 0x00005410564b7816 */ /* 0x000fce000000004b */
.L_x_5120:
[----:B------:R-:W0:Y:S01]  /*61b0*/  LDC.64 R112, c[0x0][0x3a8] ;  /* 0x0000ea00ff707b82 */ /* 0x000e220000000a00 */
[----:B------:R-:W-:Y:S01]  /*61c0*/  @P1 IADD3 R91, PT, PT, R106, 0x80, RZ ;  /* 0x000000806a5b1810 */ /* 0x000fe20007ffe0ff */
[----:B------:R-:W-:-:S06]  /*61d0*/  @P0 VIADD R93, R90, 0x80 ;  /* 0x000000805a5d0836 */ /* 0x000fcc0000000000 */
        /* <DEDUP_REMOVED lines=27> */
.L_x_5153:
[----:B-----5:R2:W5:Y:S04]  /*6390*/  @P1 LDG.E.128 R64, desc[UR12][R84.64] ;  /* 0x0000000c54401981 */ /* 0x020568000c1e1d00 */
[----:B------:R2:W5:Y:S01]  /*63a0*/  @P0 LDG.E.128 R68, desc[UR12][R86.64] ;  /* 0x0000000c56440981 */ /* 0x000562000c1e1d00 */
[----:B------:R-:W-:Y:S05]  /*63b0*/  @!P0 BRA `(.L_x_5154) ;  /* 0x0000002800dc8947 */ /* 0x000fea0003800000 */
[----:B------:R-:W-:-:S13]  /*63c0*/  ISETP.GT.AND P2, PT, R103, RZ, PT ;  /* 0x000000ff6700720c */ /* 0x000fda0003f44270 */
[----:B-----5:R-:W-:Y:S01]  /*63d0*/  @!P2 HADD2.F32 R91, -RZ, R68.H0_H0 ;  /* 0x20000044ff5ba230 */ /* 0x020fe20000004100 */
        /* <DEDUP_REMOVED lines=18> */
.L_x_5157:
        /* <DEDUP_REMOVED lines=12> */
.L_x_5158:
[----:B------:R-:W-:Y:S01]  /*65c0*/  IMAD.WIDE.U32 R72, R14, -0x326172a9, RZ ;  /* 0xcd9e8d570e487825 */ /* 0x000fe200078e00ff */
[----:B--2---:R-:W-:-:S03]  /*65d0*/  LOP3.LUT R84, R9, UR15, R11, 0x96, !PT ;  /* 0x0000000f09547c12 */ /* 0x004fc6000f8e960b */
        /* <DEDUP_REMOVED lines=41> */
.L_x_5156:
[----:B------:R-:W-:Y:S01]  /*6870*/  I2FP.F32.U32 R8, R8 ;  /* 0x0000000800087245 */ /* 0x000fe20000201000 */
[----:B------:R-:W-:Y:S02]  /*6880*/  HADD2.F32 R74, -RZ, R64.H0_H0 ;  /* 0x20000040ff4a7230 */ /* 0x000fe40000004100 */
[----:B------:R-:W-:Y:S02]  /*6890*/  IMAD.MOV.U32 R75, RZ, RZ, 0x2f800000 ;  /* 0x2f800000ff4b7424 */ /* 0x000fe400078e00ff */
[----:B--2---:R-:W-:Y:S02]  /*68a0*/  HADD2.F32 R84, -RZ, R68.H0_H0 ;  /* 0x20000044ff547230 */ /* 0x004fe40000004100 */
        /* <DEDUP_REMOVED lines=8> */
.L_x_5155:
[----:B------:R-:W-:Y:S01]  /*6930*/  F2FP.F16.F32.PACK_AB R98, RZ, R91 ;  /* 0x0000005bff62723e */ /* 0x000fe200000000ff */
[----:B--2---:R-:W-:Y:S01]  /*6940*/  @!P2 HADD2.F32 R87, -RZ, R68.H1_H1 ;  /* 0x30000044ff57a230 */ /* 0x004fe20000004100 */
        /* <DEDUP_REMOVED lines=18> */
.L_x_5161:
        /* <DEDUP_REMOVED lines=12> */
.L_x_5162:
        /* <DEDUP_REMOVED lines=40> */
[----:B------:R-:W-:Y:S02]  /*6db0*/  LOP3.LUT R11, R74, UR42, R87, 0x96, !PT ;  /* 0x0000002a4a0b7c12 */ /* 0x000fe4000f8e9657 */
[----:B------:R-:W-:-:S07]  /*6dc0*/  MOV R74, R86 ;  /* 0x00000056004a7202 */ /* 0x000fce0000000f00 */
.L_x_5160:
        /* <DEDUP_REMOVED lines=12> */
.L_x_5159:
        /* <DEDUP_REMOVED lines=20> */
.L_x_5165:
        /* <DEDUP_REMOVED lines=12> */
.L_x_5166:
        /* <DEDUP_REMOVED lines=42> */
.L_x_5164:
[----:B------:R-:W-:Y:S01]  /*7330*/  I2FP.F32.U32 R6, R6 ;  /* 0x0000000600067245 */ /* 0x000fe20000201000 */
[----:B------:R-:W-:Y:S02]  /*7340*/  HADD2.F32 R74, -RZ, R65.H0_H0 ;  /* 0x20000041ff4a7230 */ /* 0x000fe40000004100 */
[----:B------:R-:W-:Y:S02]  /*7350*/  IMAD.MOV.U32 R73, RZ, RZ, 0x2f800000 ;  /* 0x2f800000ff497424 */ /* 0x000fe400078e00ff */
[----:B------:R-:W-:Y:S02]  /*7360*/  HADD2.F32 R84, -RZ, R69.H0_H0 ;  /* 0x20000045ff547230 */ /* 0x000fe40000004100 */
        /* <DEDUP_REMOVED lines=8> */
.L_x_5163:
        /* <DEDUP_REMOVED lines=20> */
.L_x_5169:
        /* <DEDUP_REMOVED lines=12> */
.L_x_5170:
        /* <DEDUP_REMOVED lines=42> */
[----:B------:R-:W-:-:S07]  /*7890*/  LOP3.LUT R11, R72, UR42, R75, 0x96, !PT ;  /* 0x0000002a480b7c12 */ /* 0x000fce000f8e964b */
.L_x_5168:
[----:B------:R-:W-:Y:S01]  /*78a0*/  I2FP.F32.U32 R5, R5 ;  /* 0x0000000500057245 */ /* 0x000fe20000201000 */
[----:B------:R-:W-:Y:S01]  /*78b0*/  HADD2.F32 R74, -RZ, R65.H1_H1 ;  /* 0x30000041ff4a7230 */ /* 0x000fe20000004100 */
[----:B------:R-:W-:Y:S01]  /*78c0*/  MOV R72, 0x2f800000 ;  /* 0x2f80000000487802 */ /* 0x000fe20000000f00 */
[----:B------:R-:W-:Y:S02]  /*78d0*/  HADD2.F32 R75, -RZ, R41.H1_H1 ;  /* 0x30000029ff4b7230 */ /* 0x000fe40000004100 */
[----:B------:R-:W-:Y:S02]  /*78e0*/  HADD2.F32 R89, -RZ, R69.H1_H1 ;  /* 0x30000045ff597230 */ /* 0x000fe40000004100 */
[----:B------:R-:W-:Y:S01]  /*78f0*/  FMUL.FTZ R74, R74, UR17 ;  /* 0x000000114a4a7c20 */ /* 0x000fe20008410000 */
[----:B------:R-:W-:-:S03]  /*7900*/  FFMA.FTZ R5, R5, R72, 1.1641532182693481445e-10 ;  /* 0x2f00000005057423 */ /* 0x000fc60000010048 */
[----:B------:R-:W-:Y:S02]  /*7910*/  FMUL.FTZ R74, R74, UR16 ;  /* 0x000000104a4a7c20 */ /* 0x000fe40008410000 */
[----:B------:R-:W-:-:S04]  /*7920*/  FSETP.GTU.FTZ.AND P3, PT, R5, UR23, PT ;  /* 0x0000001705007c0b */ /* 0x000fc8000bf7c000 */
[----:B------:R-:W-:Y:S02]  /*7930*/  FSEL R84, R74, RZ, !P3 ;  /* 0x000000ff4a547208 */ /* 0x000fe40005800000 */
[----:B------:R-:W-:-:S03]  /*7940*/  SEL R5, RZ, 0x1, P3 ;  /* 0x00000001ff057807 */ /* 0x000fc60001800000 */
[----:B------:R-:W-:-:S07]  /*7950*/  FFMA.FTZ R84, R84, R75, R89 ;  /* 0x0000004b54547223 */ /* 0x000fce0000010059 */
.L_x_5167:
        /* <DEDUP_REMOVED lines=20> */
.L_x_5173:
        /* <DEDUP_REMOVED lines=12> */
.L_x_5174:
        /* <DEDUP_REMOVED lines=41> */
.L_x_5172:
        /* <DEDUP_REMOVED lines=12> */
.L_x_5171:
        /* <DEDUP_REMOVED lines=20> */
.L_x_5177:
        /* <DEDUP_REMOVED lines=12> */
.L_x_5178:
        /* <DEDUP_REMOVED lines=42> */
.L_x_5176:
        /* <DEDUP_REMOVED lines=12> */
.L_x_5175:
        /* <DEDUP_REMOVED lines=20> */
.L_x_5181:
        /* <DEDUP_REMOVED lines=12> */
.L_x_5182:
        /* <DEDUP_REMOVED lines=42> */
.L_x_5180:
        /* <DEDUP_REMOVED lines=12> */
.L_x_5179:
        /* <DEDUP_REMOVED lines=20> */
.L_x_5185:
        /* <DEDUP_REMOVED lines=12> */
.L_x_5186:
        /* <DEDUP_REMOVED lines=42> */
.L_x_5184:
[----:B------:R-:W-:Y:S01]  /*8e10*/  I2FP.F32.U32 R0, R0 ;  /* 0x0000000000007245 */ /* 0x000fe20000201000 */
[----:B------:R-:W-:Y:S02]  /*8e20*/  HADD2.F32 R72, -RZ, R67.H1_H1 ;  /* 0x30000043ff487230 */ /* 0x000fe40000004100 */
[----:B------:R-:W-:Y:S02]  /*8e30*/  IMAD.MOV.U32 R73, RZ, RZ, 0x2f800000 ;  /* 0x2f800000ff497424 */ /* 0x000fe400078e00ff */
[----:B------:R-:W-:Y:S02]  /*8e40*/  HADD2.F32 R74, -RZ, R71.H1_H1 ;  /* 0x30000047ff4a7230 */ /* 0x000fe40000004100 */
        /* <DEDUP_REMOVED lines=8> */
.L_x_5183:
[----:B------:R-:W-:Y:S02]  /*8ed0*/  F2FP.F16.F32.PACK_AB R75, RZ, R85 ;  /* 0x00000055ff4b723e */ /* 0x000fe400000000ff */
[----:B------:R-:W-:Y:S02]  /*8ee0*/  PRMT R74, R101, 0x5410, R102 ;  /* 0x00005410654a7816 */ /* 0x000fe40000000066 */
[----:B------:R-:W-:Y:S02]  /*8ef0*/  PRMT R73, R99, 0x5410, R100 ;  /* 0x0000541063497816 */ /* 0x000fe40000000064 */
[----:B------:R-:W-:Y:S02]  /*8f00*/  PRMT R72, R98, 0x5410, R97 ;  /* 0x0000541062487816 */ /* 0x000fe40000000061 */
[----:B------:R-:W-:Y:S01]  /*8f10*/  PRMT R75, R96, 0x5410, R75 ;  /* 0x00005410604b7816 */ /* 0x000fe2000000004b */
[----:B------:R-:W-:Y:S06]  /*8f20*/  BRA `(.L_x_5187) ;  /* 0x0000002800447947 */ /* 0x000fec0003800000 */
.L_x_5154:
[----:B------:R-:W-:Y:S01]  /*8f30*/  MOV R91, RZ ;  /* 0x000000ff005b7202 */ /* 0x000fe20000000f00 */
[----:B01----:R-:W-:Y:S01]  /*8f40*/  IMAD.MOV.U32 R72, RZ, RZ, R97 ;  /* 0x000000ffff487224 */ /* 0x003fe200078e0061 */
        /* <DEDUP_REMOVED lines=17> */
.L_x_5190:
        /* <DEDUP_REMOVED lines=12> */
.L_x_5191:
        /* <DEDUP_REMOVED lines=43> */
.L_x_5189:
[----:B------:R-:W-:Y:S01]  /*93d0*/  I2FP.F32.U32 R8, R8 ;  /* 0x0000000800087245 */ /* 0x000fe20000201000 */
[----:B-----5:R-:W-:Y:S02]  /*93e0*/  HADD2.F32 R74, -RZ, R64.H0_H0 ;  /* 0x20000040ff4a7230 */ /* 0x020fe40000004100 */
[----:B------:R-:W-:Y:S02]  /*93f0*/  IMAD.MOV.U32 R73, RZ, RZ, 0x2f800000 ;  /* 0x2f800000ff497424 */ /* 0x000fe400078e00ff */
[----:B--2---:R-:W-:Y:S02]  /*9400*/  HADD2.F32 R84, -RZ, R40.H0_H0 ;  /* 0x20000028ff547230 */ /* 0x004fe40000004100 */
[----:B------:R-:W-:Y:S01]  /*9410*/  FMUL.FTZ R74, R74, UR17 ;  /* 0x000000114a4a7c20 */ /* 0x000fe20008410000 */
[----:B------:R-:W-:-:S03]  /*9420*/  FFMA.FTZ R8, R8, R73, 1.1641532182693481445e-10 ;  /* 0x2f00000008087423 */ /* 0x000fc60000010049 */
[----:B------:R-:W-:Y:S02]  /*9430*/  FMUL.FTZ R74, R74, UR16 ;  /* 0x000000104a4a7c20 */ /* 0x000fe40008410000 */
[----:B------:R-:W-:-:S04]  /*9440*/  FSETP.GTU.FTZ.AND P2, PT, R8, UR23, PT ;  /* 0x0000001708007c0b */ /* 0x000fc8000bf5c000 */
[----:B------:R-:W-:Y:S02]  /*9450*/  FSEL R91, R74, RZ, !P2 ;  /* 0x000000ff4a5b7208 */ /* 0x000fe40005000000 */
[----:B------:R-:W-:-:S03]  /*9460*/  SEL R8, RZ, 0x1, P2 ;  /* 0x00000001ff087807 */ /* 0x000fc60001000000 */
[----:B------:R-:W-:-:S07]  /*9470*/  FMUL.FTZ R91, R84, R91 ;  /* 0x0000005b545b7220 */ /* 0x000fce0000410000 */
.L_x_5188:
[----:B------:R-:W-:Y:S01]  /*9480*/  F2FP.F16.F32.PACK_AB R98, RZ, R91 ;  /* 0x0000005bff62723e */ /* 0x000fe200000000ff */
[----:B------:R-:W-:Y:S01]  /*9490*/  IMAD.MOV.U32 R73, RZ, RZ, R72 ;  /* 0x000000ffff497224 */ /* 0x000fe200078e0048 */
[----:B--2---:R-:W-:Y:S01]  /*94a0*/  MOV R87, RZ ;  /* 0x000000ff00577202 */ /* 0x004fe20000000f00 */
        /* <DEDUP_REMOVED lines=13> */
.L_x_5194:
        /* <DEDUP_REMOVED lines=12> */
.L_x_5195:
        /* <DEDUP_REMOVED lines=42> */
.L_x_5193:
[----:B------:R-:W-:Y:S01]  /*98e0*/  I2FP.F32.U32 R7, R7 ;  /* 0x0000000700077245 */ /* 0x000fe20000201000 */
[----:B-----5:R-:W-:Y:S01]  /*98f0*/  HADD2.F32 R74, -RZ, R64.H1_H1 ;  /* 0x30000040ff4a7230 */ /* 0x020fe20000004100 */
[----:B------:R-:W-:-:S04]  /*9900*/  MOV R72, 0x2f800000 ;  /* 0x2f80000000487802 */ /* 0x000fc80000000f00 */
        /* <DEDUP_REMOVED lines=8> */
.L_x_5192:
        /* <DEDUP_REMOVED lines=16> */
.L_x_5198:
        /* <DEDUP_REMOVED lines=12> */
.L_x_5199:
        /* <DEDUP_REMOVED lines=42> */
.L_x_5197:
        /* <DEDUP_REMOVED lines=11> */
.L_x_5196:
        /* <DEDUP_REMOVED lines=16> */
.L_x_5202:
        /* <DEDUP_REMOVED lines=12> */
.L_x_5203:
        /* <DEDUP_REMOVED lines=42> */
.L_x_5201:
        /* <DEDUP_REMOVED lines=11> */
.L_x_5200:
        /* <DEDUP_REMOVED lines=16> */
.L_x_5206:
        /* <DEDUP_REMOVED lines=12> */
.L_x_5207:
        /* <DEDUP_REMOVED lines=42> */
.L_x_5205:
        /* <DEDUP_REMOVED lines=10> */
[----:B------:R-:W-:-:S07]  /*a8b0*/  FMUL.FTZ R92, R73, R92 ;  /* 0x0000005c495c7220 */ /* 0x000fce0000410000 */
.L_x_5204:
        /* <DEDUP_REMOVED lines=16> */
.L_x_5210:
        /* <DEDUP_REMOVED lines=12> */
.L_x_5211:
        /* <DEDUP_REMOVED lines=42> */
.L_x_5209:
        /* <DEDUP_REMOVED lines=11> */
.L_x_5208:
        /* <DEDUP_REMOVED lines=16> */
.L_x_5214:
        /* <DEDUP_REMOVED lines=12> */
.L_x_5215:
        /* <DEDUP_REMOVED lines=42> */
.L_x_5213:
        /* <DEDUP_REMOVED lines=11> */
.L_x_5212:
        /* <DEDUP_REMOVED lines=16> */
.L_x_5218:
        /* <DEDUP_REMOVED lines=12> */
.L_x_5219:
        /* <DEDUP_REMOVED lines=42> */
.L_x_5217:
        /* <DEDUP_REMOVED lines=11> */
.L_x_5216:
[----:B------:R-:W-:Y:S02]  /*b7f0*/  F2FP.F16.F32.PACK_AB R75, RZ, R85 ;  /* 0x00000055ff4b723e */ /* 0x000fe400000000ff */
[----:B------:R-:W-:Y:S02]  /*b800*/  PRMT R74, R101, 0x5410, R102 ;  /* 0x00005410654a7816 */ /* 0x000fe40000000066 */
[----:B------:R-:W-:Y:S02]  /*b810*/  PRMT R73, R99, 0x5410, R100 ;  /* 0x0000541063497816 */ /* 0x000fe40000000064 */
[----:B------:R-:W-:Y:S02]  /*b820*/  PRMT R72, R98, 0x5410, R97 ;  /* 0x0000541062487816 */ /* 0x000fe40000000061 */
[----:B------:R-:W-:-:S07]  /*b830*/  PRMT R75, R96, 0x5410, R75 ;  /* 0x00005410604b7816 */ /* 0x000fce000000004b */
.L_x_5187:
[----:B------:R-:W-:Y:S01]  /*b840*/  VIADD R99, R90, 0x80 ;  /* 0x000000805a637836 */ /* 0x000fe20000000000 */
        /* <DEDUP_REMOVED lines=24> */
[----:B------:R-:W-:Y:S01]  /*b9d0*/  VIADD R99, R106, 0x80 ;  /* 0x000000806a637836 */ /* 0x000fe20000000000 */
[----:B------:R-:W-:Y:S02]  /*b9e0*/  LOP3.LUT R107, R74, R100, R98, 0xfe, !PT ;  /* 0x000000644a6b7212 */ /* 0x000fe400078efe62 */
[----:B------:R-:W-:Y:S01]  /*b9f0*/  LOP3.LUT R75, R105, R75, RZ, 0xfc, !PT ;  /* 0x0000004b694b7212 */ /* 0x000fe200078efcff */
[----:B0-----:R-:W-:Y:S01]  /*ba00*/  IMAD.WIDE.U32 R72, R99, 0x8, R72 ;  /* 0x0000000863487825 */ /* 0x001fe200078e0048 */
[----:B------:R-:W-:-:S05]  /*ba10*/  LOP3.LUT R74, R107, 0xff, R8, 0xf8, !PT ;  /* 0x000000ff6b4a7812 */ /* 0x000fca00078ef808 */
[----:B------:R0:W-:Y:S02]  /*ba20*/  STG.E.64 desc[UR12][R72.64], R74 ;  /* 0x0000004a48007986 */ /* 0x0001e4000c101b0c */
.L_x_5220:
[----:B-----5:R1:W5:Y:S04]  /*ba30*/  @P1 LDG.E.128 R64, desc[UR12][R96.64] ;  /* 0x0000000c60401981 */ /* 0x020368000c1e1d00 */
[----:B------:R1:W5:Y:S01]  /*ba40*/  @P0 LDG.E.128 R68, desc[UR12][R88.64] ;  /* 0x0000000c58440981 */ /* 0x000362000c1e1d00 */
[----:B------:R-:W-:Y:S05]  /*ba50*/  @!P0 BRA `(.L_x_5221) ;  /* 0x0000002800d08947 */ /* 0x000fea0003800000 */
[----:B------:R-:W-:-:S13]  /*ba60*/  ISETP.GT.AND P2, PT, R103, RZ, PT ;  /* 0x000000ff6700720c */ /* 0x000fda0003f44270 */
[----:B-----5:R-:W-:Y:S01]  /*ba70*/  @!P2 HADD2.F32 R99, -RZ, R68.H0_H0 ;  /* 0x20000044ff63a230 */ /* 0x020fe20000004100 */
[----:B0-----:R-:W-:Y:S01]  /*ba80*/  @!P2 MOV R72, R104 ;  /* 0x000000680048a202 */ /* 0x001fe20000000f00 */
[----:B-1----:R-:W-:Y:S01]  /*ba90*/  @!P2 IMAD.MOV.U32 R96, RZ, RZ, R95 ;  /* 0x000000ffff60a224 */ /* 0x002fe200078e005f */
        /* <DEDUP_REMOVED lines=16> */
.L_x_5224:
        /* <DEDUP_REMOVED lines=12> */
.L_x_5225:
        /* <DEDUP_REMOVED lines=41> */
.L_x_5223:
[----:B------:R-:W-:Y:S01]  /*bef0*/  I2FP.F32.U32 R8, R8 ;  /* 0x0000000800087245 */ /* 0x000fe20000201000 */
[----:B------:R-:W-:Y:S01]  /*bf00*/  HADD2.F32 R74, -RZ, R64.H0_H0 ;  /* 0x20000040ff4a7230 */ /* 0x000fe20000004100 */
[----:B------:R-:W-:Y:S01]  /*bf10*/  MOV R73, 0x2f800000 ;  /* 0x2f80000000497802 */ /* 0x000fe20000000f00 */
        /* <DEDUP_REMOVED lines=9> */
.L_x_5222:
        /* <DEDUP_REMOVED lines=20> */
.L_x_5228:
        /* <DEDUP_REMOVED lines=12> */
.L_x_5229:
        /* <DEDUP_REMOVED lines=42> */
.L_x_5227:
[----:B------:R-:W-:Y:S01]  /*c450*/  HFMA2 R72, -RZ, RZ, 0.1171875, 0 ;  /* 0x2f800000ff487431 */ /* 0x000fe200000001ff */
[----:B------:R-:W-:Y:S01]  /*c460*/  I2FP.F32.U32 R7, R7 ;  /* 0x0000000700077245 */ /* 0x000fe20000201000 */
[----:B------:R-:W-:Y:S02]  /*c470*/  HADD2.F32 R74, -RZ, R64.H1_H1 ;  /* 0x30000040ff4a7230 */ /* 0x000fe40000004100 */
        /* <DEDUP_REMOVED lines=9> */
.L_x_5226:
        /* <DEDUP_REMOVED lines=20> */
.L_x_5232:
        /* <DEDUP_REMOVED lines=12> */
.L_x_5233:
        /* <DEDUP_REMOVED lines=42> */
.L_x_5231:
        /* <DEDUP_REMOVED lines=12> */
.L_x_5230:
        /* <DEDUP_REMOVED lines=20> */
.L_x_5236:
        /* <DEDUP_REMOVED lines=12> */
.L_x_5237:
        /* <DEDUP_REMOVED lines=42> */
.L_x_5235:
        /* <DEDUP_REMOVED lines=12> */
.L_x_5234:
        /* <DEDUP_REMOVED lines=20> */
.L_x_5240:
        /* <DEDUP_REMOVED lines=12> */
.L_x_5241:
        /* <DEDUP_REMOVED lines=42> */
.L_x_5239:
        /* <DEDUP_REMOVED lines=12> */
.L_x_5238:
        /* <DEDUP_REMOVED lines=20> */
.L_x_5244:
        /* <DEDUP_REMOVED lines=12> */
.L_x_5245:
        /* <DEDUP_REMOVED lines=42> */
.L_x_5243:
[----:B------:R-:W-:Y:S01]  /*d9d0*/  HFMA2 R72, -RZ, RZ, 0.1171875, 0 ;  /* 0x2f800000ff487431 */ /* 0x000fe200000001ff */
[----:B------:R-:W-:Y:S01]  /*d9e0*/  I2FP.F32.U32 R3, R3 ;  /* 0x0000000300037245 */ /* 0x000fe20000201000 */
[----:B------:R-:W-:Y:S02]  /*d9f0*/  HADD2.F32 R74, -RZ, R66.H1_H1 ;  /* 0x30000042ff4a7230 */ /* 0x000fe40000004100 */
        /* <DEDUP_REMOVED lines=9> */
.L_x_5242:
        /* <DEDUP_REMOVED lines=20> */
.L_x_5248:
        /* <DEDUP_REMOVED lines=12> */
.L_x_5249:
        /* <DEDUP_REMOVED lines=42> */
.L_x_5247:
        /* <DEDUP_REMOVED lines=12> */
.L_x_5246:
        /* <DEDUP_REMOVED lines=20> */
.L_x_5252:
        /* <DEDUP_REMOVED lines=12> */
.L_x_5253:
        /* <DEDUP_REMOVED lines=41> */
.L_x_5251:
        /* <DEDUP_REMOVED lines=12> */
.L_x_5250:
[----:B------:R-:W-:Y:S02]  /*e540*/  F2FP.F16.F32.PACK_AB R75, RZ, R97 ;  /* 0x00000061ff4b723e */ /* 0x000fe400000000ff */
[----:B------:R-:W-:Y:S02]  /*e550*/  PRMT R74, R111, 0x5410, R114 ;  /* 0x000054106f4a7816 */ /* 0x000fe40000000072 */
[----:B------:R-:W-:Y:S02]  /*e560*/  PRMT R73, R109, 0x5410, R110 ;  /* 0x000054106d497816 */ /* 0x000fe4000000006e */
[----:B------:R-:W-:Y:S02]  /*e570*/  PRMT R72, R108, 0x5410, R105 ;  /* 0x000054106c487816 */ /* 0x000fe40000000069 */
[----:B------:R-:W-:Y:S01]  /*e580*/  PRMT R75, R104, 0x5410, R75 ;  /* 0x00005410684b7816 */ /* 0x000fe2000000004b */
[----:B------:R-:W-:Y:S06]  /*e590*/  BRA `(.L_x_5254) ;  /* 0x00000028003c7947 */ /* 0x000fec0003800000 */
.L_x_5221:
[----:B------:R-:W-:Y:S01]  /*e5a0*/  MOV R99, RZ ;  /* 0x000000ff00637202 */ /* 0x000fe20000000f00 */
[----:B0-----:R-:W-:Y:S01]  /*e5b0*/  IMAD.MOV.U32 R72, RZ, RZ, R104 ;  /* 0x000000ffff487224 */ /* 0x001fe200078e0068 */
        /* <DEDUP_REMOVED lines=17> */
.L_x_5257:
        /* <DEDUP_REMOVED lines=12> */
.L_x_5258:
[----:B------:R-:W-:Y:S01]  /*e790*/  IMAD.WIDE.U32 R72, R14, -0x326172a9, RZ ;  /* 0xcd9e8d570e487825 */ /* 0x000fe200078e00ff */
[----:B------:R-:W-:-:S03]  /*e7a0*/  LOP3.LUT R10, R9, UR15, R75, 0x96, !PT ;  /* 0x0000000f090a7c12 */ /* 0x000fc6000f8e964b */
[----:B------:R-:W-:Y:S01]  /*e7b0*/  IMAD.MOV.U32 R8, RZ, RZ, R95 ;  /* 0x000000ffff087224 */ /* 0x000fe200078e005f */
[----:B-1----:R-:W-:Y:S01]  /*e7c0*/  LOP3.LUT R88, R13, UR14, R73, 0x96, !PT ;  /* 0x0000000e0d587c12 */ /* 0x002fe2000f8e9649 */
        /* <DEDUP_REMOVED lines=37> */
.L_x_5256:
[----:B------:R-:W-:Y:S01]  /*ea20*/  I2FP.F32.U32 R8, R8 ;  /* 0x0000000800087245 */ /* 0x000fe20000201000 */
[----:B-----5:R-:W-:Y:S02]  /*ea30*/  HADD2.F32 R74, -RZ, R64.H0_H0 ;  /* 0x20000040ff4a7230 */ /* 0x020fe40000004100 */
[----:B------:R-:W-:Y:S02]  /*ea40*/  IMAD.MOV.U32 R73, RZ, RZ, 0x2f800000 ;  /* 0x2f800000ff497424 */ /* 0x000fe400078e00ff */
[----:B-1----:R-:W-:Y:S02]  /*ea50*/  HADD2.F32 R88, -RZ, R36.H0_H0 ;  /* 0x20000024ff587230 */ /* 0x002fe40000004100 */
[----:B------:R-:W-:Y:S01]  /*ea60*/  FMUL.FTZ R74, R74, UR17 ;  /* 0x000000114a4a7c20 */ /* 0x000fe20008410000 */
[----:B------:R-:W-:-:S03]  /*ea70*/  FFMA.FTZ R8, R8, R73, 1.1641532182693481445e-10 ;  /* 0x2f00000008087423 */ /* 0x000fc60000010049 */
[----:B------:R-:W-:Y:S02]  /*ea80*/  FMUL.FTZ R74, R74, UR16 ;  /* 0x000000104a4a7c20 */ /* 0x000fe40008410000 */
[----:B------:R-:W-:-:S04]  /*ea90*/  FSETP.GTU.FTZ.AND P2, PT, R8, UR23, PT ;  /* 0x0000001708007c0b */ /* 0x000fc8000bf5c000 */
[----:B------:R-:W-:Y:S02]  /*eaa0*/  FSEL R99, R74, RZ, !P2 ;  /* 0x000000ff4a637208 */ /* 0x000fe40005000000 */
[----:B------:R-:W-:-:S03]  /*eab0*/  SEL R8, RZ, 0x1, P2 ;  /* 0x00000001ff087807 */ /* 0x000fc60001000000 */
[----:B------:R-:W-:-:S07]  /*eac0*/  FMUL.FTZ R99, R88, R99 ;  /* 0x0000006358637220 */ /* 0x000fce0000410000 */
.L_x_5255:
        /* <DEDUP_REMOVED lines=16> */
.L_x_5261:
        /* <DEDUP_REMOVED lines=12> */
.L_x_5262:
        /* <DEDUP_REMOVED lines=42> */
.L_x_5260:
        /* <DEDUP_REMOVED lines=11> */
.L_x_5259:
        /* <DEDUP_REMOVED lines=16> */
.L_x_5265:
        /* <DEDUP_REMOVED lines=12> */
.L_x_5266:
        /* <DEDUP_REMOVED lines=42> */
.L_x_5264:
        /* <DEDUP_REMOVED lines=11> */
.L_x_5263:
[----:B------:R-:W-:Y:S01]  /*f4f0*/  F2FP.F16.F32.PACK_AB R110, RZ, R102 ;  /* 0x00000066ff6e723e */ /* 0x000fe200000000ff */
[----:B------:R-:W-:Y:S01]  /*f500*/  IMAD.MOV.U32 R73, RZ, RZ, R72 ;  /* 0x000000ffff497224 */ /* 0x000fe200078e0048 */
[----:B-1----:R-:W-:Y:S01]  /*f510*/  MOV R96, RZ ;  /* 0x000000ff00607202 */ /* 0x002fe20000000f00 */
        /* <DEDUP_REMOVED lines=13> */
.L_x_5269:
        /* <DEDUP_REMOVED lines=12> */
.L_x_5270:
        /* <DEDUP_REMOVED lines=42> */
.L_x_5268:
        /* <DEDUP_REMOVED lines=11> */
.L_x_5267:
        /* <DEDUP_REMOVED lines=16> */
.L_x_5273:
        /* <DEDUP_REMOVED lines=12> */
.L_x_5274:
        /* <DEDUP_REMOVED lines=42> */
.L_x_5272:
        /* <DEDUP_REMOVED lines=11> */
.L_x_5271:
        /* <DEDUP_REMOVED lines=16> */
.L_x_5277:
        /* <DEDUP_REMOVED lines=12> */
.L_x_5278:
        /* <DEDUP_REMOVED lines=42> */
.L_x_5276:
        /* <DEDUP_REMOVED lines=11> */
.L_x_5275:
        /* <DEDUP_REMOVED lines=16> */
.L_x_5281:
        /* <DEDUP_REMOVED lines=12> */
.L_x_5282:
        /* <DEDUP_REMOVED lines=42> */
.L_x_5280:
        /* <DEDUP_REMOVED lines=11> */
.L_x_5279:
        /* <DEDUP_REMOVED lines=16> */
.L_x_5285:
        /* <DEDUP_REMOVED lines=12> */
.L_x_5286:
        /* <DEDUP_REMOVED lines=42> */
.L_x_5284:
        /* <DEDUP_REMOVED lines=11> */
.L_x_5283:
[----:B------:R-:W-:Y:S02]  /*10e40*/  F2FP.F16.F32.PACK_AB R75, RZ, R97 ;  /* 0x00000061ff4b723e */ /* 0x000fe400000000ff */
[----:B------:R-:W-:Y:S02]  /*10e50*/  PRMT R74, R111, 0x5410, R114 ;  /* 0x000054106f4a7816 */ /* 0x000fe40000000072 */
[----:B------:R-:W-:Y:S02]  /*10e60*/  PRMT R73, R110, 0x5410, R109 ;  /* 0x000054106e497816 */ /* 0x000fe4000000006d */
[----:B------:R-:W-:Y:S02]  /*10e70*/  PRMT R72, R108, 0x5410, R105 ;  /* 0x000054106c487816 */ /* 0x000fe40000000069 */
[----:B------:R-:W-:-:S07]  /*10e80*/  PRMT R75, R104, 0x5410, R75 ;  /* 0x00005410684b7816 */ /* 0x000fce000000004b */
.L_x_5254:
[----:B------:R-:W-:Y:S01]  /*10e90*/  VIADD R109, R90, 0x100 ;  /* 0x000001005a6d7836 */ /* 0x000fe20000000000 */
[----:B------:R-:W0:Y:S01]  /*10ea0*/  @P1 LDC.64 R104, c[0x0][0x390] ;  /* 0x0000e400ff681b82 */ /* 0x000e220000000a00 */
[----:B------:R-:W-:Y:S01]  /*10eb0*/  IADD3 R111, PT, PT, R106, 0x180, RZ ;  /* 0x000001806a6f7810 */ /* 0x000fe20007ffe0ff */
[----:B------:R-:W-:Y:S02]  /*10ec0*/  VIADD R90, R90, 0x180 ;  /* 0x000001805a5a7836 */ /* 0x000fe40000000000 */
[----:B------:R-:W-:-:S04]  /*10ed0*/  IMAD.WIDE.U32 R108, R109, 0x10, R112 ;  /* 0x000000106d6c7825 */ /* 0x000fc800078e0070 */
[----:B------:R-:W1:Y:S01]  /*10ee0*/  @P0 LDC.64 R88, c[0x0][0x3a0] ;  /* 0x0000e800ff580b82 */ /* 0x000e620000000a00 */
[----:B------:R2:W-:Y:S01]  /*10ef0*/  STG.E.128 desc[UR12][R108.64], R72 ;  /* 0x000000486c007986 */ /* 0x0005e2000c101d0c */
[----:B0-----:R-:W-:-:S04]  /*10f00*/  @P1 IMAD.WIDE.U32 R104, R111, 0x10, R104 ;  /* 0x000000106f681825 */ /* 0x001fc800078e0068 */
[----:B-1----:R-:W-:Y:S01]  /*10f10*/  @P0 IMAD.WIDE.U32 R88, R90, 0x10, R88 ;  /* 0x000000105a580825 */ /* 0x002fe200078e0058 */
[----:B--2---:R-:W-:Y:S06]  /*10f20*/  @!P1 BRA `(.L_x_5287) ;  /* 0x0000000000549947 */ /* 0x004fec0003800000 */
[----:B------:R-:W-:Y:S02]  /*10f30*/  SHF.L.U32 R72, R2, 0x10, RZ ;  /* 0x0000001002487819 */ /* 0x000fe400000006ff */
[----:B------:R-:W-:Y:S02]  /*10f40*/  LOP3.LUT R74, R0, 0xffff, RZ, 0xc0, !PT ;  /* 0x0000ffff004a7812 */ /* 0x000fe400078ec0ff */
[----:B------:R-:W-:Y:S02]  /*10f50*/  LOP3.LUT R75, R72, 0xff0000, RZ, 0xc0, !PT ;  /* 0x00ff0000484b7812 */ /* 0x000fe400078ec0ff */
[----:B------:R-:W0:Y:S01]  /*10f60*/  LDC.64 R72, c[0x0][0x3b0] ;  /* 0x0000ec00ff487b82 */ /* 0x000e220000000a00 */
[----:B------:R-:W-:Y:S02]  /*10f70*/  PRMT R109, R3, 0x7104, RZ ;  /* 0x00007104036d7816 */ /* 0x000fe400000000ff */
[----:B------:R-:W-:Y:S02]  /*10f80*/  PRMT R74, R75, 0x4210, R74 ;  /* 0x000042104b4a7816 */ /* 0x000fe4000000004a */
[----:B------:R-:W-:-:S02]  /*10f90*/  LOP3.LUT R114, R5, 0xff, RZ, 0xc0, !PT ;  /* 0x000000ff05727812 */ /* 0x000fc400078ec0ff */
[----:B------:R-:W-:Y:S02]  /*10fa0*/  LOP3.LUT R109, R74, 0xff00, R109, 0xf8, !PT ;  /* 0x0000ff004a6d7812 */ /* 0x000fe400078ef86d */
[----:B------:R-:W-:Y:S01]  /*10fb0*/  LOP3.LUT R108, R6, 0xff, RZ, 0xc0, !PT ;  /* 0x000000ff066c7812 */ /* 0x000fe200078ec0ff */
[----:B------:R-:W-:Y:S01]  /*10fc0*/  IMAD.WIDE.U32 R114, R114, 0x1000000, RZ ;  /* 0x0100000072727825 */ /* 0x000fe200078e00ff */
[----:B------:R-:W-:Y:S02]  /*10fd0*/  LOP3.LUT R74, R7, 0xff, RZ, 0xc0, !PT ;  /* 0x000000ff074a7812 */ /* 0x000fe400078ec0ff */
[----:B------:R-:W-:Y:S01]  /*10fe0*/  LOP3.LUT R117, R109, 0xff, R4, 0xf8, !PT ;  /* 0x000000ff6d757812 */ /* 0x000fe200078ef804 */
[----:B------:R-:W-:-:S04]  /*10ff0*/  IMAD.WIDE.U32 R108, R108, 0x10000, RZ ;  /* 0x000100006c6c7825 */ /* 0x000fc800078e00ff */
        /* <DEDUP_REMOVED lines=8> */
.L_x_5287:
        /* <DEDUP_REMOVED lines=23> */
.L_x_5291:
        /* <DEDUP_REMOVED lines=12> */
.L_x_5292:
        /* <DEDUP_REMOVED lines=41> */
.L_x_5290:
[----:B------:R-:W-:Y:S01]  /*11540*/  I2FP.F32.U32 R8, R8 ;  /* 0x0000000800087245 */ /* 0x000fe20000201000 */
[----:B------:R-:W-:Y:S01]  /*11550*/  HADD2.F32 R74, -RZ, R64.H0_H0 ;  /* 0x20000040ff4a7230 */ /* 0x000fe20000004100 */
[----:B------:R-:W-:Y:S01]  /*11560*/  MOV R73, 0x2f800000 ;  /* 0x2f80000000497802 */ /* 0x000fe20000000f00 */
[----:B------:R-:W-:-:S03]  /*11570*/  HADD2.F32 R75, -RZ, R68.H0_H0 ;  /* 0x20000044ff4b7230 */ /* 0x000fc60000004100 */
[----:B------:R-:W-:Y:S01]  /*11580*/  FMUL.FTZ R74, R74, UR17 ;  /* 0x000000114a4a7c20 */ /* 0x000fe20008410000 */
[----:B------:R-:W-:Y:S01]  /*11590*/  FFMA.FTZ R8, R8, R73, 1.1641532182693481445e-10 ;  /* 0x2f00000008087423 */ /* 0x000fe20000010049 */
[----:B------:R-:W-:Y:S02]  /*115a0*/  HADD2.F32 R73, -RZ, R32.H0_H0 ;  /* 0x20000020ff497230 */ /* 0x000fe40000004100 */
[----:B------:R-:W-:Y:S02]  /*115b0*/  FMUL.FTZ R74, R74, UR16 ;  /* 0x000000104a4a7c20 */ /* 0x000fe40008410000 */
[----:B------:R-:W-:-:S04]  /*115c0*/  FSETP.GTU.FTZ.AND P2, PT, R8, UR23, PT ;  /* 0x0000001708007c0b */ /* 0x000fc8000bf5c000 */
[----:B------:R-:W-:Y:S02]  /*115d0*/  FSEL R110, R74, RZ, !P2 ;  /* 0x000000ff4a6e7208 */ /* 0x000fe40005000000 */
[----:B------:R-:W-:-:S03]  /*115e0*/  SEL R8, RZ, 0x1, P2 ;  /* 0x00000001ff087807 */ /* 0x000fc60001000000 */
[----:B------:R-:W-:-:S07]  /*115f0*/  FFMA.FTZ R110, R110, R73, R75 ;  /* 0x000000496e6e7223 */ /* 0x000fce000001004b */
.L_x_5289:
        /* <DEDUP_REMOVED lines=20> */
.L_x_5295:
        /* <DEDUP_REMOVED lines=12> */
.L_x_5296:
        /* <DEDUP_REMOVED lines=42> */
.L_x_5294:
        /* <DEDUP_REMOVED lines=12> */
.L_x_5293:
        /* <DEDUP_REMOVED lines=20> */
.L_x_5299:
        /* <DEDUP_REMOVED lines=12> */
.L_x_5300:
        /* <DEDUP_REMOVED lines=42> */
.L_x_5298:
        /* <DEDUP_REMOVED lines=12> */
.L_x_5297:
        /* <DEDUP_REMOVED lines=20> */
.L_x_5303:
        /* <DEDUP_REMOVED lines=12> */
.L_x_5304:
        /* <DEDUP_REMOVED lines=42> */
.L_x_5302:
        /* <DEDUP_REMOVED lines=12> */
.L_x_5301:
        /* <DEDUP_REMOVED lines=20> */
.L_x_5307:
        /* <DEDUP_REMOVED lines=12> */
.L_x_5308:
        /* <DEDUP_REMOVED lines=42> */
.L_x_5306:
        /* <DEDUP_REMOVED lines=12> */
.L_x_5305:
        /* <DEDUP_REMOVED lines=20> */
.L_x_5311:
        /* <DEDUP_REMOVED lines=12> */
.L_x_5312:
        /* <DEDUP_REMOVED lines=42> */
.L_x_5310:
        /* <DEDUP_REMOVED lines=12> */
.L_x_5309:
        /* <DEDUP_REMOVED lines=20> */
.L_x_5315:
        /* <DEDUP_REMOVED lines=12> */
.L_x_5316:
        /* <DEDUP_REMOVED lines=42> */
.L_x_5314:
        /* <DEDUP_REMOVED lines=12> */
.L_x_5313:
        /* <DEDUP_REMOVED lines=20> */
.L_x_5319:
        /* <DEDUP_REMOVED lines=12> */
.L_x_5320:
        /* <DEDUP_REMOVED lines=41> */
.L_x_5318:
        /* <DEDUP_REMOVED lines=12> */
.L_x_5317:
[----:B------:R-:W-:Y:S02]  /*13b90*/  F2FP.F16.F32.PACK_AB R75, RZ, R106 ;  /* 0x0000006aff4b723e */ /* 0x000fe400000000ff */
[----:B------:R-:W-:Y:S02]  /*13ba0*/  PRMT R74, R120, 0x5410, R121 ;  /* 0x00005410784a7816 */ /* 0x000fe40000000079 */
[----:B------:R-:W-:Y:S02]  /*13bb0*/  PRMT R73, R118, 0x5410, R117 ;  /* 0x0000541076497816 */ /* 0x000fe40000000075 */
[----:B------:R-:W-:Y:S02]  /*13bc0*/  PRMT R72, R116, 0x5410, R115 ;  /* 0x0000541074487816 */ /* 0x000fe40000000073 */
[----:B------:R-:W-:Y:S01]  /*13bd0*/  PRMT R75, R114, 0x5410, R75 ;  /* 0x00005410724b7816 */ /* 0x000fe2000000004b */
[----:B------:R-:W-:Y:S06]  /*13be0*/  BRA `(.L_x_5321) ;  /* 0x00000028003c7947 */ /* 0x000fec0003800000 */
.L_x_5288:
[----:B------:R-:W-:Y:S01]  /*13bf0*/  MOV R110, RZ ;  /* 0x000000ff006e7202 */ /* 0x000fe20000000f00 */
[----:B0-----:R-:W-:Y:S01]  /*13c00*/  IMAD.MOV.U32 R72, RZ, RZ, R107 ;  /* 0x000000ffff487224 */ /* 0x001fe200078e006b */
[----:B-1----:R-:W-:Y:S01]  /*13c10*/  MOV R88, R116 ;  /* 0x0000007400587202 */ /* 0x002fe20000000f00 */
        /* <DEDUP_REMOVED lines=16> */
.L_x_5324:
        /* <DEDUP_REMOVED lines=12> */
.L_x_5325:
        /* <DEDUP_REMOVED lines=41> */
.L_x_5323:
        /* <DEDUP_REMOVED lines=11> */
.L_x_5322:
        /* <DEDUP_REMOVED lines=16> */
.L_x_5328:
        /* <DEDUP_REMOVED lines=12> */
.L_x_5329:
        /* <DEDUP_REMOVED lines=42> */
.L_x_5327:
        /* <DEDUP_REMOVED lines=11> */
.L_x_5326:
        /* <DEDUP_REMOVED lines=16> */
.L_x_5332:
        /* <DEDUP_REMOVED lines=12> */
.L_x_5333:
        /* <DEDUP_REMOVED lines=42> */
.L_x_5331:
        /* <DEDUP_REMOVED lines=11> */
.L_x_5330:
        /* <DEDUP_REMOVED lines=16> */
.L_x_5336:
        /* <DEDUP_REMOVED lines=12> */
.L_x_5337:
        /* <DEDUP_REMOVED lines=42> */
.L_x_5335:
        /* <DEDUP_REMOVED lines=11> */
.L_x_5334:
        /* <DEDUP_REMOVED lines=16> */
.L_x_5340:
        /* <DEDUP_REMOVED lines=12> */
.L_x_5341:
        /* <DEDUP_REMOVED lines=42> */
.L_x_5339:
        /* <DEDUP_REMOVED lines=11> */
.L_x_5338:
        /* <DEDUP_REMOVED lines=16> */
.L_x_5344:
        /* <DEDUP_REMOVED lines=12> */
.L_x_5345:
        /* <DEDUP_REMOVED lines=42> */
.L_x_5343:
        /* <DEDUP_REMOVED lines=11> */
.L_x_5342:
        /* <DEDUP_REMOVED lines=16> */
.L_x_5348:
        /* <DEDUP_REMOVED lines=12> */
.L_x_5349:
        /* <DEDUP_REMOVED lines=42> */
.L_x_5347:
        /* <DEDUP_REMOVED lines=11> */
.L_x_5346:
        /* <DEDUP_REMOVED lines=16> */
.L_x_5352:
        /* <DEDUP_REMOVED lines=12> */
.L_x_5353:
        /* <DEDUP_REMOVED lines=42> */
.L_x_5351:
        /* <DEDUP_REMOVED lines=11> */
.L_x_5350:
[----:B------:R-:W-:Y:S02]  /*16490*/  F2FP.F16.F32.PACK_AB R75, RZ, R106 ;  /* 0x0000006aff4b723e */ /* 0x000fe400000000ff */
[----:B------:R-:W-:Y:S02]  /*164a0*/  PRMT R74, R121, 0x5410, R122 ;  /* 0x00005410794a7816 */ /* 0x000fe4000000007a */
[----:B------:R-:W-:Y:S02]  /*164b0*/  PRMT R73, R119, 0x5410, R120 ;  /* 0x0000541077497816 */ /* 0x000fe40000000078 */
[----:B------:R-:W-:Y:S02]  /*164c0*/  PRMT R72, R118, 0x5410, R117 ;  /* 0x0000541076487816 */ /* 0x000fe40000000075 */
[----:B------:R-:W-:-:S07]  /*164d0*/  PRMT R75, R116, 0x5410, R75 ;  /* 0x00005410744b7816 */ /* 0x000fce000000004b */
.L_x_5321:
        /* <DEDUP_REMOVED lines=36> */
[----:B------:R-:W-:Y:S02]  /*16720*/  LOP3.LUT R74, R0, 0xffff, RZ, 0xc0, !PT ;  /* 0x0000ffff004a7812 */ /* 0x000fe400078ec0ff */
[----:B------:R-:W-:Y:S02]  /*16730*/  PRMT R113, R3, 0x7104, RZ ;  /* 0x0000710403717816 */ /* 0x000fe400000000ff */
[----:B------:R-:W-:Y:S02]  /*16740*/  LOP3.LUT R75, R72, 0xff0000, RZ, 0xc0, !PT ;  /* 0x00ff0000484b7812 */ /* 0x000fe400078ec0ff */
[----:B------:R-:W0:Y:S01]  /*16750*/  LDC.64 R72, c[0x0][0x3b0] ;  /* 0x0000ec00ff487b82 */ /* 0x000e220000000a00 */
[----:B------:R-:W-:Y:S02]  /*16760*/  LOP3.LUT R114, R5, 0xff, RZ, 0xc0, !PT ;  /* 0x000000ff05727812 */ /* 0x000fe400078ec0ff */
[----:B------:R-:W-:-:S02]  /*16770*/  PRMT R74, R75, 0x4210, R74 ;  /* 0x000042104b4a7816 */ /* 0x000fc4000000004a */
[----:B------:R-:W-:Y:S01]  /*16780*/  LOP3.LUT R112, R6, 0xff, RZ, 0xc0, !PT ;  /* 0x000000ff06707812 */ /* 0x000fe200078ec0ff */
[----:B------:R-:W-:Y:S01]  /*16790*/  IMAD.WIDE.U32 R114, R114, 0x1000000, RZ ;  /* 0x0100000072727825 */ /* 0x000fe200078e00ff */
[----:B------:R-:W-:Y:S02]  /*167a0*/  LOP3.LUT R113, R74, 0xff00, R113, 0xf8, !PT ;  /* 0x0000ff004a717812 */ /* 0x000fe400078ef871 */
[----:B------:R-:W-:Y:S02]  /*167b0*/  LOP3.LUT R74, R7, 0xff, RZ, 0xc0, !PT ;  /* 0x000000ff074a7812 */ /* 0x000fe400078ec0ff */
[----:B------:R-:W-:Y:S01]  /*167c0*/  LOP3.LUT R117, R113, 0xff, R4, 0xf8, !PT ;  /* 0x000000ff71757812 */ /* 0x000fe200078ef804 */
[----:B------:R-:W-:-:S04]  /*167d0*/  IMAD.WIDE.U32 R112, R112, 0x10000, RZ ;  /* 0x0001000070707825 */ /* 0x000fc800078e00ff */
[----:B------:R-:W-:Y:S01]  /*167e0*/  IMAD.WIDE.U32 R74, R74, 0x100, RZ ;  /* 0x000001004a4a7825 */ /* 0x000fe200078e00ff */
[----:B------:R-:W-:Y:S02]  /*167f0*/  LOP3.LUT R117, R113, R117, R115, 0xfe, !PT ;  /* 0x0000007571757212 */ /* 0x000fe400078efe73 */
[----:B------:R-:W-:Y:S02]  /*16800*/  LOP3.LUT R113, R74, R114, R112, 0xfe, !PT ;  /* 0x000000724a717212 */ /* 0x000fe400078efe70 */
[----:B------:R-:W-:Y:S01]  /*16810*/  LOP3.LUT R75, R117, R75, RZ, 0xfc, !PT ;  /* 0x0000004b754b7212 */ /* 0x000fe200078efcff */
[----:B0-----:R-:W-:Y:S01]  /*16820*/  IMAD.WIDE.U32 R72, R111, 0x8, R72 ;  /* 0x000000086f487825 */ /* 0x001fe200078e0048 */
[----:B------:R-:W-:-:S05]  /*16830*/  LOP3.LUT R74, R113, 0xff, R8, 0xf8, !PT ;  /* 0x000000ff714a7812 */ /* 0x000fca00078ef808 */
[----:B------:R0:W-:Y:S02]  /*16840*/  STG.E.64 desc[UR12][R72.64], R74 ;  /* 0x0000004a48007986 */ /* 0x0001e4000c101b0c */
.L_x_5354:
[----:B0-----:R-:W0:Y:S01]  /*16850*/  SHFL.BFLY PT, R73, R90, 0x1, 0x1f ;  /* 0x0c201f005a497f89 */ /* 0x001e2200000e0000 */
[----:B------:R-:W-:Y:S01]  /*16860*/  BSSY.RECONVERGENT B0, `(.L_x_5355) ;  /* 0x0000061000007945 */ /* 0x000fe20003800200 */
[----:B------:R-:W-:Y:S02]  /*16870*/  HFMA2 R115, -RZ, RZ, 0, 0 ;  /* 0x00000000ff737431 */ /* 0x000fe400000001ff */
        /* <DEDUP_REMOVED lines=12> */
[----:B------:R-:W-:Y:S02]  /*16940*/  FADD.FTZ R74, -R72, R81 ;  /* 0x00000051484a7221 */ /* 0x000fe40000010100 */
[----:B------:R-:W-:-:S04]  /*16950*/  FFMA.FTZ R73, R73, R73, RZ ;  /* 0x0000004949497223 */ /* 0x000fc800000100ff */
        /* <DEDUP_REMOVED lines=66> */
[----:B------:R-:W0:Y:S03]  /*16d80*/  S2R R90, SR_TID.X ;  /* 0x00000000005a7919 */ /* 0x000e260000002100 */
[----:B------:R-:W1:Y:S02]  /*16d90*/  SHFL.BFLY PT, R73, R112, 0x8, 0x1f ;  /* 0x0d001f0070497f89 */ /* 0x000e6400000e0000 */
[----:B-1----:R-:W-:Y:S01]  /*16da0*/  FADD.FTZ R113, R112, R73 ;  /* 0x0000004970717221 */ /* 0x002fe20000010000 */
[----:B0-----:R-:W-:-:S04]  /*16db0*/  LOP3.LUT P0, R73, R90, 0x1f, RZ, 0xc0, !PT ;  /* 0x0000001f5a497812 */ /* 0x001fc8000780c0ff */
        /* <DEDUP_REMOVED lines=11> */
.L_x_5356:
[----:B------:R-:W-:Y:S05]  /*16e70*/  BSYNC.RECONVERGENT B0 ;  /* 0x0000000000007941 */ /* 0x000fea0003800200 */
.L_x_5355:
        /* <DEDUP_REMOVED lines=12> */
.L_x_5358:
[----:B------:R-:W-:Y:S05]  /*16f40*/  BSYNC.RECONVERGENT B0 ;  /* 0x0000000000007941 */ /* 0x000fea0003800200 */
.L_x_5357:
[----:B------:R-:W1:Y:S01]  /*16f50*/  SHFL.DOWN PT, R112, R115, 0x2, 0x1f ;  /* 0x08401f0073707f89 */ /* 0x000e6200000e0000 */
[----:B------:R-:W-:Y:S01]  /*16f60*/  I2FP.F32.U32 R117, R115 ;  /* 0x0000007300757245 */ /* 0x000fe20000201000 */
[----:B------:R-:W-:Y:S01]  /*16f70*/  UISETP.GE.AND UP1, UPT, UR6, 0x1, UPT ;  /* 0x000000010600788c */ /* 0x000fe2000bf26270 */
[----:B------:R-:W-:Y:S01]  /*16f80*/  ISETP.NE.AND P0, PT, R90, RZ, PT ;  /* 0x000000ff5a00720c */ /* 0x000fe20003f05270 */
[----:B0-----:R-:W0:Y:S01]  /*16f90*/  SHFL.DOWN PT, R111, R72, 0x2, 0x1f ;  /* 0x08401f00486f7f89 */ /* 0x001e2200000e0000 */
[----:B------:R-:W-:Y:S01]  /*16fa0*/  ISETP.NE.AND P1, PT, RZ, UR24, PT ;  /* 0x00000018ff007c0c */ /* 0x000fe2000bf25270 */
[----:B-1----:R-:W-:Y:S01]  /*16fb0*/  IMAD.IADD R74, R112, 0x1, R115 ;  /* 0x00000001704a7824 */ /* 0x002fe200078e0273 */
[----:B------:R-:W-:Y:S01]  /*16fc0*/  I2FP.F32.S32 R116, R112 ;  /* 0x0000007000747245 */ /* 0x000fe20000201400 */
[----:B------:R-:W1:Y:S01]  /*16fd0*/  LDC R115, c[0x0][0x448] ;  /* 0x00011200ff737b82 */ /* 0x000e620000000800 */
[----:B------:R-:W2:Y:S01]  /*16fe0*/  SHFL.DOWN PT, R112, R73, 0x2, 0x1f ;  /* 0x08401f0049707f89 */ /* 0x000ea200000e0000 */
[C---:B0-----:R-:W-:Y:S01]  /*16ff0*/  FADD.FTZ R114, -R111.reuse, R72 ;  /* 0x000000486f727221 */ /* 0x041fe20000010100 */
[----:B------:R-:W-:Y:S01]  /*17000*/  I2FP.F32.S32 R75, R74 ;  /* 0x0000004a004b7245 */ /* 0x000fe20000201400 */
[----:B------:R-:W-:-:S02]  /*17010*/  FMUL.FTZ R118, R111, R116 ;  /* 0x000000746f767220 */ /* 0x000fc40000410000 */
[----:B------:R-:W0:Y:S01]  /*17020*/  SHFL.DOWN PT, R111, R74, 0x1, 0x1f ;  /* 0x08201f004a6f7f89 */ /* 0x000e2200000e0000 */
[----:B------:R-:W3:Y:S01]  /*17030*/  MUFU.RCP R113, R75 ;  /* 0x0000004b00717308 */ /* 0x000ee20000001000 */
[----:B------:R-:W-:Y:S01]  /*17040*/  FFMA.FTZ R118, R117, R72, R118 ;  /* 0x0000004875767223 */ /* 0x000fe20000010076 */
[----:B------:R-:W-:-:S04]  /*17050*/  FMUL.FTZ R114, R114, R114 ;  /* 0x0000007272727220 */ /* 0x000fc80000410000 */
[----:B------:R-:W-:-:S04]  /*17060*/  FMUL.FTZ R114, R114, R117 ;  /* 0x0000007572727220 */ /* 0x000fc80000410000 */
[----:B------:R-:W-:Y:S01]  /*17070*/  FMUL.FTZ R114, R114, R116 ;  /* 0x0000007472727220 */ /* 0x000fe20000410000 */
[----:B---3--:R-:W-:Y:S01]  /*17080*/  FMUL.FTZ R72, R113, R118 ;  /* 0x0000007671487220 */ /* 0x008fe20000410000 */
[----:B--2---:R-:W-:-:S04]  /*17090*/  FADD.FTZ R112, R112, R73 ;  /* 0x0000004970707221 */ /* 0x004fc80000010000 */
[----:B------:R-:W2:Y:S01]  /*170a0*/  SHFL.DOWN PT, R73, R72, 0x1, 0x1f ;  /* 0x08201f0048497f89 */ /* 0x000ea200000e0000 */
[----:B------:R-:W-:Y:S01]  /*170b0*/  FFMA.FTZ R112, R113, R114, R112 ;  /* 0x0000007271707223 */ /* 0x000fe20000010070 */
[-C--:B0-----:R-:W-:Y:S02]  /*170c0*/  IADD3 R114, PT, PT, R74, R111.reuse, RZ ;  /* 0x0000006f4a727210 */ /* 0x081fe40007ffe0ff */
[----:B------:R-:W-:Y:S02]  /*170d0*/  I2FP.F32.S32 R111, R111 ;  /* 0x0000006f006f7245 */ /* 0x000fe40000201400 */
[----:B------:R-:W-:Y:S01]  /*170e0*/  I2FP.F32.S32 R114, R114 ;  /* 0x0000007200727245 */ /* 0x000fe20000201400 */
[----:B------:R-:W0:Y:S05]  /*170f0*/  SHFL.DOWN PT, R113, R112, 0x1, 0x1f ;  /* 0x08201f0070717f89 */ /* 0x000e2a00000e0000 */
[----:B------:R-:W3:Y:S01]  /*17100*/  MUFU.RCP R114, R114 ;  /* 0x0000007200727308 */ /* 0x000ee20000001000 */
[----:B--2---:R-:W-:Y:S01]  /*17110*/  FADD.FTZ R74, R72, -R73 ;  /* 0x80000049484a7221 */ /* 0x004fe20000010000 */
[----:B------:R-:W-:-:S03]  /*17120*/  FMUL.FTZ R116, R73, R111 ;  /* 0x0000006f49747220 */ /* 0x000fc60000410000 */
[----:B------:R-:W-:Y:S01]  /*17130*/  FMUL.FTZ R74, R74, R74 ;  /* 0x0000004a4a4a7220 */ /* 0x000fe20000410000 */
[C---:B------:R-:W-:Y:S01]  /*17140*/  FFMA.FTZ R73, R75.reuse, R72, R116 ;  /* 0x000000484b497223 */ /* 0x040fe20000010074 */
[----:B0-----:R-:W-:Y:S02]  /*17150*/  FADD.FTZ R113, R112, R113 ;  /* 0x0000007170717221 */ /* 0x001fe40000010000 */
[----:B------:R-:W-:Y:S01]  /*17160*/  FMUL.FTZ R74, R75, R74 ;  /* 0x0000004a4b4a7220 */ /* 0x000fe20000410000 */
[----:B---3--:R-:W-:-:S03]  /*17170*/  FMUL.FTZ R73, R114, R73 ;  /* 0x0000004972497220 */ /* 0x008fc60000410000 */
[----:B------:R-:W-:-:S03]  /*17180*/  FMUL.FTZ R74, R74, R111 ;  /* 0x0000006f4a4a7220 */ /* 0x000fc60000410000 */
[----:B------:R-:W0:Y:S01]  /*17190*/  SHFL.IDX PT, R73, R73, RZ, 0x1f ;  /* 0x00001fff49497589 */ /* 0x000e2200000e0000 */
[----:B------:R-:W-:Y:S02]  /*171a0*/  FFMA.FTZ R114, R114, R74, R113 ;  /* 0x0000004a72727223 */ /* 0x000fe40000010071 */
[----:B------:R-:W2:Y:S04]  /*171b0*/  @!P0 LDC.64 R112, c[0x0][0x3c0] ;  /* 0x0000f000ff708b82 */ /* 0x000ea80000000a00 */
[----:B------:R-:W1:Y:S04]  /*171c0*/  SHFL.IDX PT, R114, R114, RZ, 0x1f ;  /* 0x00001fff72727589 */ /* 0x000e6800000e0000 */
[----:B------:R-:W3:Y:S01]  /*171d0*/  @!P0 LDC.64 R74, c[0x0][0x3c8] ;  /* 0x0000f200ff4a8b82 */ /* 0x000ee20000000a00 */
[----:B0-----:R-:W-:-:S05]  /*171e0*/  FMUL.FTZ R72, R73, R73 ;  /* 0x0000004949487220 */ /* 0x001fca0000410000 */
[----:B------:R-:W-:Y:S01]  /*171f0*/  FSEL R111, R72, RZ, P1 ;  /* 0x000000ff486f7208 */ /* 0x000fe20000800000 */
[----:B-1----:R-:W-:Y:S01]  /*17200*/  FFMA.FTZ R72, R114, UR25, R115 ;  /* 0x0000001972487c23 */ /* 0x002fe20008010073 */
[----:B------:R-:W-:-:S03]  /*17210*/  MOV R115, UR7 ;  /* 0x0000000700737c02 */ /* 0x000fc60008000f00 */
[----:B------:R-:W-:Y:S01]  /*17220*/  FADD.FTZ R72, R72, R111 ;  /* 0x0000006f48487221 */ /* 0x000fe20000010000 */
[----:B------:R-:W-:Y:S02]  /*17230*/  IMAD.U32 R111, RZ, RZ, UR7 ;  /* 0x00000007ff6f7e24 */ /* 0x000fe4000f8e00ff */
[----:B---3--:R-:W-:-:S03]  /*17240*/  @!P0 IMAD.WIDE R74, R115, 0x4, R74 ;  /* 0x00000004734a8825 */ /* 0x008fc600078e024a */
[----:B------:R-:W0:Y:S01]  /*17250*/  MUFU.RSQ R72, R72 ;  /* 0x0000004800487308 */ /* 0x000e220000001400 */
[----:B--2---:R-:W-:-:S05]  /*17260*/  @!P0 IMAD.WIDE R112, R111, 0x4, R112 ;  /* 0x000000046f708825 */ /* 0x004fca00078e0270 */
[----:B------:R1:W-:Y:S04]  /*17270*/  @!P0 STG.E desc[UR12][R112.64], R73 ;  /* 0x0000004970008986 */ /* 0x0003e8000c10190c */
[----:B0-----:R1:W-:Y:S01]  /*17280*/  @!P0 STG.E desc[UR12][R74.64], R72 ;  /* 0x000000484a008986 */ /* 0x0013e2000c10190c */
[----:B------:R-:W-:Y:S05]  /*17290*/  BRA.U !UP1, `(.L_x_5359) ;  /* 0x0000000d090c7547 */ /* 0x000fea000b800000 */
[----:B-1----:R-:W-:Y:S01]  /*172a0*/  FSEL R73, R73, RZ, !P1 ;  /* 0x000000ff49497208 */ /* 0x002fe20004800000 */
[----:B------:R-:W-:Y:S01]  /*172b0*/  HADD2.F32 R114, -RZ, R60.H1_H1 ;  /* 0x3000003cff727230 */ /* 0x000fe20000004100 */
[----:B------:R-:W-:Y:S01]  /*172c0*/  UIADD3 UR4, UPT, UPT, UR6, -0x1, URZ ;  /* 0xffffffff06047890 */ /* 0x000fe2000fffe0ff */
        /* <DEDUP_REMOVED lines=35> */
[----:B------:R-:W-:Y:S02]  /*17500*/  HADD2.F32 R112, -RZ, R28.H0_H0 ;  /* 0x2000001cff707230 */ /* 0x000fe40000004100 */
[C---:B------:R-:W-:Y:S01]  /*17510*/  FMUL.FTZ R83, R72.reuse, R83 ;  /* 0x0000005348537220 */ /* 0x040fe20000410000 */
[----:B------:R-:W-:Y:S02]  /*17520*/  HADD2.F32 R118, -RZ, R61.H0_H0 ;  /* 0x2000003dff767230 */ /* 0x000fe40000004100 */
[----:B------:R-:W-:Y:S01]  /*17530*/  FMUL.FTZ R75, R72, R81 ;  /* 0x00000051484b7220 */ /* 0x000fe20000410000 */
[--C-:B------:R-:W-:Y:S02]  /*17540*/  HADD2.F32 R120, -RZ, R29.reuse.H0_H0 ;  /* 0x2000001dff787230 */ /* 0x100fe40000004100 */
[----:B------:R-:W-:Y:S01]  /*17550*/  FFMA.FTZ R81, R73, R114, R116 ;  /* 0x0000007249517223 */ /* 0x000fe20000010074 */
[----:B------:R-:W-:Y:S01]  /*17560*/  FFMA.FTZ R82, R83, R74, R112 ;  /* 0x0000004a53527223 */ /* 0x000fe20000010070 */
[----:B------:R-:W-:-:S02]  /*17570*/  HADD2.F32 R83, -RZ, R29.H1_H1 ;  /* 0x3000001dff537230 */ /* 0x000fc40000004100 */
[C---:B------:R-:W-:Y:S01]  /*17580*/  FMUL.FTZ R74, R72.reuse, R79 ;  /* 0x0000004f484a7220 */ /* 0x040fe20000410000 */
[----:B------:R-:W-:Y:S01]  /*17590*/  FFMA.FTZ R73, R75, R118, R120 ;  /* 0x000000764b497223 */ /* 0x000fe20000010078 */
[----:B------:R-:W-:Y:S02]  /*175a0*/  HADD2.F32 R75, -RZ, R61.H1_H1 ;  /* 0x3000003dff4b7230 */ /* 0x000fe40000004100 */
[C---:B------:R-:W-:Y:S01]  /*175b0*/  FMUL.FTZ R80, R72.reuse, R80 ;  /* 0x0000005048507220 */ /* 0x040fe20000410000 */
[----:B------:R-:W-:Y:S02]  /*175c0*/  HADD2.F32 R111, -RZ, R62.H0_H0 ;  /* 0x2000003eff6f7230 */ /* 0x000fe40000004100 */
[----:B------:R-:W-:Y:S01]  /*175d0*/  FMUL.FTZ R79, R72, R78 ;  /* 0x0000004e484f7220 */ /* 0x000fe20000410000 */
[----:B------:R-:W-:Y:S02]  /*175e0*/  HADD2.F32 R113, -RZ, R30.H0_H0 ;  /* 0x2000001eff717230 */ /* 0x000fe40000004100 */
[----:B------:R-:W-:Y:S01]  /*175f0*/  FFMA.FTZ R78, R80, R75, R83 ;  /* 0x0000004b504e7223 */ /* 0x000fe20000010053 */
[----:B------:R-:W-:-:S02]  /*17600*/  HADD2.F32 R112, -RZ, R62.H1_H1 ;  /* 0x3000003eff707230 */ /* 0x000fc40000004100 */
[----:B------:R-:W-:Y:S01]  /*17610*/  FMUL.FTZ R75, R72, R76 ;  /* 0x0000004c484b7220 */ /* 0x000fe20000410000 */
[----:B------:R-:W-:Y:S02]  /*17620*/  HADD2.F32 R114, -RZ, R30.H1_H1 ;  /* 0x3000001eff727230 */ /* 0x000fe40000004100 */
[----:B------:R-:W-:Y:S01]  /*17630*/  FFMA.FTZ R74, R74, R111, R113 ;  /* 0x0000006f4a4a7223 */ /* 0x000fe20000010071 */
[----:B------:R-:W-:Y:S02]  /*17640*/  HADD2.F32 R80, -RZ, R63.H0_H0 ;  /* 0x2000003fff507230 */ /* 0x000fe40000004100 */
[----:B------:R-:W-:Y:S01]  /*17650*/  FMUL.FTZ R77, R72, R77 ;  /* 0x0000004d484d7220 */ /* 0x000fe20000410000 */
[----:B------:R-:W-:Y:S02]  /*17660*/  HADD2.F32 R83, -RZ, R56.H0_H0 ;  /* 0x20000038ff537230 */ /* 0x000fe40000004100 */
[----:B------:R-:W-:Y:S01]  /*17670*/  FFMA.FTZ R79, R79, R112, R114 ;  /* 0x000000704f4f7223 */ /* 0x000fe20000010072 */
[----:B------:R-:W-:-:S02]  /*17680*/  HADD2.F32 R112, -RZ, R31.H0_H0 ;  /* 0x2000001fff707230 */ /* 0x000fc40000004100 */
[C---:B------:R-:W-:Y:S01]  /*17690*/  FMUL.FTZ R76, R72.reuse, R91 ;  /* 0x0000005b484c7220 */ /* 0x040fe20000410000 */
[----:B------:R-:W-:Y:S02]  /*176a0*/  HADD2.F32 R111, -RZ, R24.H0_H0 ;  /* 0x20000018ff6f7230 */ /* 0x000fe40000004100 */
[----:B------:R-:W-:Y:S01]  /*176b0*/  FMUL.FTZ R93, R72, R93 ;  /* 0x0000005d485d7220 */ /* 0x000fe20000410000 */
[----:B------:R-:W-:Y:S02]  /*176c0*/  HADD2.F32 R114, -RZ, R63.H1_H1 ;  /* 0x3000003fff727230 */ /* 0x000fe40000004100 */
[----:B------:R-:W-:Y:S01]  /*176d0*/  FFMA.FTZ R91, R77, R80, R112 ;  /* 0x000000504d5b7223 */ /* 0x000fe20000010070 */
[----:B------:R-:W-:Y:S02]  /*176e0*/  HADD2.F32 R116, -RZ, R31.H1_H1 ;  /* 0x3000001fff747230 */ /* 0x000fe40000004100 */
[----:B------:R-:W-:Y:S01]  /*176f0*/  FFMA.FTZ R76, R76, R83, R111 ;  /* 0x000000534c4c7223 */ /* 0x000fe2000001006f */
[----:B------:R-:W-:-:S02]  /*17700*/  HADD2.F32 R77, -RZ, R56.H1_H1 ;  /* 0x30000038ff4d7230 */ /* 0x000fc40000004100 */
[C---:B------:R-:W-:Y:S01]  /*17710*/  FMUL.FTZ R80, R72.reuse, R87 ;  /* 0x0000005748507220 */ /* 0x040fe20000410000 */
        /* <DEDUP_REMOVED lines=9> */
[----:B------:R-:W-:Y:S01]  /*177b0*/  FFMA.FTZ R83, R93, R112, R114 ;  /* 0x000000705d537223 */ /* 0x000fe20000010072 */
[----:B------:R-:W-:Y:S02]  /*177c0*/  HADD2.F32 R112, -RZ, R26.H0_H0 ;  /* 0x2000001aff707230 */ /* 0x000fe40000004100 */
[----:B------:R-:W-:Y:S01]  /*177d0*/  FMUL.FTZ R86, R72, R86 ;  /* 0x0000005648567220 */ /* 0x000fe20000410000 */
[--C-:B------:R-:W-:Y:S02]  /*177e0*/  HADD2.F32 R93, -RZ, R58.reuse.H1_H1 ;  /* 0x3000003aff5d7230 */ /* 0x100fe40000004100 */
[----:B------:R-:W-:Y:S01]  /*177f0*/  FFMA.FTZ R77, R84, R111, R113 ;  /* 0x0000006f544d7223 */ /* 0x000fe20000010071 */
[----:B------:R-:W-:-:S02]  /*17800*/  HADD2.F32 R84, -RZ, R58.H0_H0 ;  /* 0x2000003aff547230 */ /* 0x000fc40000004100 */
[C---:B------:R-:W-:Y:S01]  /*17810*/  FMUL.FTZ R94, R72.reuse, R94 ;  /* 0x0000005e485e7220 */ /* 0x040fe20000410000 */
[----:B------:R-:W-:Y:S02]  /*17820*/  HADD2.F32 R111, -RZ, R26.H1_H1 ;  /* 0x3000001aff6f7230 */ /* 0x000fe40000004100 */
[----:B------:R-:W-:Y:S01]  /*17830*/  FMUL.FTZ R85, R72, R85 ;  /* 0x0000005548557220 */ /* 0x000fe20000410000 */
[----:B------:R-:W-:Y:S02]  /*17840*/  HADD2.F32 R113, -RZ, R59.H0_H0 ;  /* 0x2000003bff717230 */ /* 0x000fe40000004100 */
[----:B------:R-:W-:Y:S01]  /*17850*/  FFMA.FTZ R87, R87, R84, R112 ;  /* 0x0000005457577223 */ /* 0x000fe20000010070 */
        /* <DEDUP_REMOVED lines=14> */
[--C-:B------:R-:W-:Y:S02]  /*17940*/  HADD2.F32 R99, -RZ, R21.reuse.H0_H0 ;  /* 0x20000015ff637230 */ /* 0x100fe40000004100 */
[----:B------:R-:W-:Y:S01]  /*17950*/  FMUL.FTZ R100, R72, R100 ;  /* 0x0000006448647220 */ /* 0x000fe20000410000 */
[----:B------:R-:W-:Y:S02]  /*17960*/  HADD2.F32 R115, -RZ, R21.H1_H1 ;  /* 0x30000015ff737230 */ /* 0x000fe40000004100 */
        /* <DEDUP_REMOVED lines=11> */
[----:B------:R-:W-:Y:S02]  /*17a20*/  HADD2.F32 R102, -RZ, R23.H0_H0 ;  /* 0x20000017ff667230 */ /* 0x000fe40000004100 */
[----:B------:R-:W-:Y:S01]  /*17a30*/  FFMA.FTZ R100, R100, R117, R119 ;  /* 0x0000007564647223 */ /* 0x000fe20000010077 */
[----:B------:R-:W-:Y:S02]  /*17a40*/  HADD2.F32 R114, -RZ, R55.H1_H1 ;  /* 0x30000037ff727230 */ /* 0x000fe40000004100 */
[C---:B------:R-:W-:Y:S01]  /*17a50*/  FMUL.FTZ R95, R72.reuse, R95 ;  /* 0x0000005f485f7220 */ /* 0x040fe20000410000 */
[----:B------:R-:W-:Y:S02]  /*17a60*/  HADD2.F32 R116, -RZ, R23.H1_H1 ;  /* 0x30000017ff747230 */ /* 0x000fe40000004100 */
[----:B------:R-:W-:Y:S01]  /*17a70*/  FFMA.FTZ R115, R101, R96, R102 ;  /* 0x0000006065737223 */ /* 0x000fe20000010066 */
[----:B------:R-:W-:Y:S01]  /*17a80*/  FMUL.FTZ R102, R72, R108 ;  /* 0x0000006c48667220 */ /* 0x000fe20000410000 */
[----:B------:R-:W-:-:S02]  /*17a90*/  HADD2.F32 R117, -RZ, R17.H0_H0 ;  /* 0x20000011ff757230 */ /* 0x000fc40000004100 */
[C---:B------:R-:W-:Y:S01]  /*17aa0*/  FMUL.FTZ R108, R72.reuse, R109 ;  /* 0x0000006d486c7220 */ /* 0x040fe20000410000 */
[----:B------:R-:W-:Y:S01]  /*17ab0*/  FFMA.FTZ R114, R97, R114, R116 ;  /* 0x0000007261727223 */ /* 0x000fe20000010074 */
[----:B------:R-:W-:Y:S01]  /*17ac0*/  HADD2.F32 R97, -RZ, R49.H0_H0 ;  /* 0x20000031ff617230 */ /* 0x000fe20000004100 */
[----:B------:R-:W-:Y:S01]  /*17ad0*/  UIMAD UR4, UR4, UR22, URZ ;  /* 0x00000016040472a4 */ /* 0x000fe2000f8e02ff */
[----:B------:R-:W-:Y:S02]  /*17ae0*/  HADD2.F32 R92, -RZ, R54.H1_H1 ;  /* 0x30000036ff5c7230 */ /* 0x000fe40000004100 */
[----:B------:R-:W-:Y:S01]  /*17af0*/  FMUL.FTZ R101, R72, R110 ;  /* 0x0000006e48657220 */ /* 0x000fe20000410000 */
[----:B------:R-:W-:Y:S02]  /*17b00*/  HADD2.F32 R94, -RZ, R22.H1_H1 ;  /* 0x30000016ff5e7230 */ /* 0x000fe40000004100 */
[----:B------:R-:W-:Y:S01]  /*17b10*/  FFMA.FTZ R108, R108, R97, R117 ;  /* 0x000000616c6c7223 */ /* 0x000fe20000010075 */
[----:B------:R-:W-:Y:S01]  /*17b20*/  USHF.R.S32.HI UR5, URZ, 0x1f, UR4 ;  /* 0x0000001fff057899 */ /* 0x000fe20008011404 */
[----:B------:R-:W0:Y:S01]  /*17b30*/  LDC.64 R96, c[0x0][0x428] ;  /* 0x00010a00ff607b82 */ /* 0x000e220000000a00 */
[----:B------:R-:W-:-:S02]  /*17b40*/  HADD2.F32 R93, -RZ, R48.H1_H1 ;  /* 0x30000030ff5d7230 */ /* 0x000fc40000004100 */
[----:B------:R-:W-:Y:S01]  /*17b50*/  FFMA.FTZ R113, R95, R92, R94 ;  /* 0x0000005c5f717223 */ /* 0x000fe2000001005e */
[----:B------:R-:W-:Y:S01]  /*17b60*/  HADD2.F32 R92, -RZ, R48.H0_H0 ;  /* 0x20000030ff5c7230 */ /* 0x000fe20000004100 */
[----:B------:R-:W-:Y:S01]  /*17b70*/  ULEA.HI UR5, UR5, UR4, URZ, 0x3 ;  /* 0x0000000405057291 */ /* 0x000fe2000f8f18ff */
[--C-:B------:R-:W-:Y:S02]  /*17b80*/  HADD2.F32 R94, -RZ, R16.reuse.H0_H0 ;  /* 0x20000010ff5e7230 */ /* 0x100fe40000004100 */
[C---:B------:R-:W-:Y:S01]  /*17b90*/  FMUL.FTZ R104, R72.reuse, R104 ;  /* 0x0000006848687220 */ /* 0x040fe20000410000 */
[----:B------:R-:W-:Y:S02]  /*17ba0*/  HADD2.F32 R95, -RZ, R16.H1_H1 ;  /* 0x30000010ff5f7230 */ /* 0x000fe40000004100 */
[C---:B------:R-:W-:Y:S01]  /*17bb0*/  FMUL.FTZ R107, R72.reuse, R107 ;  /* 0x0000006b486b7220 */ /* 0x040fe20000410000 */
[----:B------:R-:W-:Y:S01]  /*17bc0*/  FMUL.FTZ R109, R72, R103 ;  /* 0x00000067486d7220 */ /* 0x000fe20000410000 */
[----:B------:R-:W-:Y:S01]  /*17bd0*/  FFMA.FTZ R101, R101, R92, R94 ;  /* 0x0000005c65657223 */ /* 0x000fe2000001005e */
[----:B------:R-:W-:-:S02]  /*17be0*/  HADD2.F32 R92, -RZ, R50.H0_H0 ;  /* 0x20000032ff5c7230 */ /* 0x000fc40000004100 */
[----:B------:R-:W-:Y:S01]  /*17bf0*/  FFMA.FTZ R102, R102, R93, R95 ;  /* 0x0000005d66667223 */ /* 0x000fe2000001005f */
[----:B------:R-:W-:Y:S02]  /*17c00*/  HADD2.F32 R93, -RZ, R49.H1_H1 ;  /* 0x30000031ff5d7230 */ /* 0x000fe40000004100 */
[C---:B------:R-:W-:Y:S01]  /*17c10*/  FMUL.FTZ R110, R72.reuse, R105 ;  /* 0x00000069486e7220 */ /* 0x040fe20000410000 */
[----:B------:R-:W-:Y:S02]  /*17c20*/  HADD2.F32 R95, -RZ, R17.H1_H1 ;  /* 0x30000011ff5f7230 */ /* 0x000fe40000004100 */
[----:B------:R-:W-:Y:S01]  /*17c30*/  FMUL.FTZ R106, R72, R106 ;  /* 0x0000006a486a7220 */ /* 0x000fe20000410000 */
[----:B------:R-:W-:Y:S01]  /*17c40*/  HADD2.F32 R94, -RZ, R18.H0_H0 ;  /* 0x20000012ff5e7230 */ /* 0x000fe20000004100 */
[----:B------:R-:W-:Y:S01]  /*17c50*/  F2FP.F16.F32.PACK_AB R75, R75, R91 ;  /* 0x0000005b4b4b723e */ /* 0x000fe200000000ff */
[----:B------:R-:W-:Y:S02]  /*17c60*/  IMAD.U32 R117, RZ, RZ, UR5 ;  /* 0x00000005ff757e24 */ /* 0x000fe4000f8e00ff */
[----:B------:R-:W-:Y:S01]  /*17c70*/  FFMA.FTZ R103, R104, R93, R95 ;  /* 0x0000005d68677223 */ /* 0x000fe2000001005f */
[----:B------:R-:W-:-:S02]  /*17c80*/  HADD2.F32 R93, -RZ, R19.H0_H0 ;  /* 0x20000013ff5d7230 */ /* 0x000fc40000004100 */
[----:B------:R-:W-:Y:S01]  /*17c90*/  FFMA.FTZ R105, R107, R92, R94 ;  /* 0x0000005c6b697223 */ /* 0x000fe2000001005e */
[--C-:B------:R-:W-:Y:S01]  /*17ca0*/  HADD2.F32 R107, -RZ, R51.reuse.H0_H0 ;  /* 0x20000033ff6b7230 */ /* 0x100fe20000004100 */
[----:B------:R-:W-:Y:S01]  /*17cb0*/  LEA.HI.SX32 R117, R117, R90, 0x1d ;  /* 0x0000005a75757211 */ /* 0x000fe200078feaff */
[----:B------:R-:W-:Y:S01]  /*17cc0*/  HADD2.F32 R104, -RZ, R50.H1_H1 ;  /* 0x30000032ff687230 */ /* 0x000fe20000004100 */
[----:B------:R-:W-:Y:S01]  /*17cd0*/  F2FP.F16.F32.PACK_AB R74, R79, R74 ;  /* 0x0000004a4f4a723e */ /* 0x000fe200000000ff */
[----:B------:R-:W-:Y:S02]  /*17ce0*/  HADD2.F32 R72, -RZ, R18.H1_H1 ;  /* 0x30000012ff487230 */ /* 0x000fe40000004100 */
[----:B------:R-:W-:Y:S01]  /*17cf0*/  FFMA.FTZ R107, R110, R107, R93 ;  /* 0x0000006b6e6b7223 */ /* 0x000fe2000001005d */
[----:B------:R-:W-:Y:S01]  /*17d00*/  HADD2.F32 R119, -RZ, R51.H1_H1 ;  /* 0x30000033ff777230 */ /* 0x000fe20000004100 */
[----:B------:R-:W-:Y:S01]  /*17d10*/  IADD3 R93, PT, PT, R117, 0x80, RZ ;  /* 0x00000080755d7810 */ /* 0x000fe20007ffe0ff */
[----:B------:R-:W-:-:S02]  /*17d20*/  HADD2.F32 R121, -RZ, R19.H1_H1 ;  /* 0x30000013ff797230 */ /* 0x000fc40000004100 */
[----:B------:R-:W-:Y:S01]  /*17d30*/  FFMA.FTZ R104, R109, R104, R72 ;  /* 0x000000686d687223 */ /* 0x000fe20000010048 */
[C---:B------:R-:W-:Y:S01]  /*17d40*/  VIADD R95, R117.reuse, 0x100 ;  /* 0x00000100755f7836 */ /* 0x040fe20000000000 */
[C---:B------:R-:W-:Y:S01]  /*17d50*/  IADD3 R109, PT, PT, R117.reuse, 0x180, RZ ;  /* 0x00000180756d7810 */ /* 0x040fe20007ffe0ff */
[----:B0-----:R-:W-:-:S04]  /*17d60*/  IMAD.WIDE.U32 R116, R117, 0x10, R96 ;  /* 0x0000001075747825 */ /* 0x001fc800078e0060 */
[----:B------:R-:W-:Y:S01]  /*17d70*/  FFMA.FTZ R106, R106, R119, R121 ;  /* 0x000000776a6a7223 */ /* 0x000fe20000010079 */
[----:B------:R-:W-:Y:S02]  /*17d80*/  F2FP.F16.F32.PACK_AB R73, R78, R73 ;  /* 0x000000494e49723e */ /* 0x000fe400000000ff */
        /* <DEDUP_REMOVED lines=19> */
[----:B------:R0:W-:Y:S02]  /*17ec0*/  STG.E.128 desc[UR12][R96.64], R84 ;  /* 0x0000005460007986 */ /* 0x0001e4000c101d0c */
.L_x_5359:
[----:B------:R-:W-:Y:S02]  /*17ed0*/  UIADD3 UR7, UPT, UPT, UR7, UR20, URZ ;  /* 0x0000001407077290 */ /* 0x000fe4000fffe0ff */
[----:B------:R-:W-:Y:S02]  /*17ee0*/  UPLOP3.LUT UP0, UPT, UPT, UPT, UP0, 0x40, 0x4 ;  /* 0x000000000004789c */ /* 0x000fe40003f0e800 */
[----:B------:R-:W-:-:S09]  /*17ef0*/  UISETP.GE.AND UP1, UPT, UR7, UR21, UPT ;  /* 0x000000150700728c */ /* 0x000fd2000bf26270 */
[----:B------:R-:W-:Y:S05]  /*17f00*/  BRA.U !UP1, `(.L_x_5360) ;  /* 0xfffffe8909ac7547 */ /* 0x000fea000b83ffff */
[----:B------:R-:W-:Y:S05]  /*17f10*/  EXIT ;  /* 0x000000000000794d */ /* 0x000fea0003800000 */
.L_x_5361:
        /* <DEDUP_REMOVED lines=14> */
.L_x_27229:


//--------------------- .text._ZN10layer_norm13ln_fwd_kernelINS_13Kernel_traitsIf13__nv_bfloat16S2_S2_fjLj4096ELj1ELj1ELj4ELj16ENS_18Kernel_traits_baseILj4096EfS2_S2_S2_fjLj128EEEEELb0ELb0ELb0ELb0EEEvNS_9FwdParamsE --------------------------
	.section	.text._ZN10layer_norm13ln_fwd_kernelINS_13Kernel_traitsIf13__nv_bfloat16S2_S2_fjLj4096ELj1ELj1ELj4ELj16ENS_18Kernel_traits_baseILj4096EfS2_S2_S2_fjLj128EEEEELb0ELb0ELb0ELb0EEEvNS_9FwdParamsE,"ax",@progbits
	.align	128
        .global         _ZN10layer_norm13ln_fwd_kernelINS_13Kernel_traitsIf13__nv_bfloat16S2_S2_fjLj4096ELj1ELj1ELj4ELj16ENS_18Kernel_traits_baseILj4096EfS2_S2_S2_fjLj128EEEEELb0ELb0ELb0ELb0EEEvNS_9FwdParamsE
        .type           _ZN10layer_norm13ln_fwd_kernelINS_13Kernel_traitsIf13__nv_bfloat16S2_S2_fjLj4096ELj1ELj1ELj4ELj16ENS_18Kernel_traits_baseILj4096EfS2_S2_S2_fjLj128EEEEELb0ELb0ELb0ELb0EEEvNS_9FwdParamsE,@function
        .size           _ZN10layer_norm13ln_fwd_kernelINS_13Kernel_traitsIf13__nv_bfloat16S2_S2_fjLj4096ELj1ELj1ELj4ELj16ENS_18Kernel_traits_baseILj4096EfS2_S2_S2_fjLj128EEEEELb0ELb0ELb0ELb0EEEvNS_9FwdParamsE,(.L_x_27230 - _ZN10layer_norm13ln_fwd_kernelINS_13Kernel_traitsIf13__nv_bfloat16S2_S2_fjLj4096ELj1ELj1ELj4ELj16ENS_18Kernel_traits_baseILj4096EfS2_S2_S2_fjLj128EEEEELb0ELb0ELb0ELb0EEEvNS_9FwdParamsE)
        .other          _ZN10layer_norm13ln_fwd_kernelINS_13Kernel_traitsIf13__nv_bfloat16S2_S2_fjLj4096ELj1ELj1ELj4ELj16ENS_18Kernel_traits_baseILj4096EfS2_S2_S2_fjLj128EEEEELb0ELb0ELb0ELb0EEEvNS_9FwdParamsE,@"STO_CUDA_ENTRY STV_DEFAULT"
_ZN10layer_norm13ln_fwd_kernelINS_13Kernel_traitsIf13__nv_bfloat16S2_S2_fjLj4096ELj1ELj1ELj4ELj16ENS_18Kernel_traits_baseILj4096EfS2_S2_S2_fjLj128EEEEELb0ELb0ELb0ELb0EEEvNS_9FwdParamsE:
.text._ZN10layer_norm13ln_fwd_kernelINS_13Kernel_traitsIf13__nv_bfloat16S2_S2_fjLj4096ELj1ELj1ELj4ELj16ENS_18Kernel_traits_baseILj4096EfS2_S2_S2_fjLj128EEEEELb0ELb0ELb0ELb0EEEvNS_9FwdParamsE:
        /* <DEDUP_REMOVED lines=32> */
[----:B------:R-:W-:Y:S01]  /*0200*/  @P0 LOP3.LUT R19, R19, 0x80, RZ, 0xfc, !PT ;  /* 0x0000008013130812 */ /* 0x000fe200078efcff */
[----:B------:R0:W5:Y:S04]  /*0210*/  @P0 LDG.E.128 R76, desc[UR8][R2.64+0x10] ;  /* 0x00001008024c0981 */ /* 0x000168000c1e1d00 */
[----:B------:R0:W5:Y:S01]  /*0220*/  @P0 LD.E.128 R72, desc[UR8][R4.64] ;  /* 0x0000000804480980 */ /* 0x000162000c101d00 */
[----:B------:R-:W1:Y:S01]  /*0230*/  @P2 LDC.64 R16, c[0x0][0x438] ;  /* 0x00010e00ff102b82 */ /* 0x000e620000000a00 */
[----:B--2---:R-:W-:-:S02]  /*0240*/  @P1 IMAD.WIDE.U32 R6, R19, 0x20, R6 ;  /* 0x0000002013061825 */ /* 0x004fc400078e0006 */
[----:B------:R0:W5:Y:S04]  /*0250*/  @P0 LD.E.128 R68, desc[UR8][R4.64+0x10] ;  /* 0x0000100804440980 */ /* 0x000168000c101d00 */
[----:B------:R0:W5:Y:S01]  /*0260*/  @P1 LDG.E.128 R64, desc[UR8][R6.64] ;  /* 0x0000000806401981 */ /* 0x000162000c1e1d00 */
[C---:B---3--:R-:W-:Y:S01]  /*0270*/  @P1 IMAD.WIDE.U32 R8, R19.reuse, 0x20, R8 ;  /* 0x0000002013081825 */ /* 0x048fe200078e0008 */
[----:B------:R-:W-:Y:S02]  /*0280*/  @P1 IADD3 R19, PT, PT, R19, 0x80, RZ ;  /* 0x0000008013131810 */ /* 0x000fe40007ffe0ff */
[----:B------:R0:W5:Y:S04]  /*0290*/  @P1 LDG.E.128 R60, desc[UR8][R6.64+0x10] ;  /* 0x00001008063c1981 */ /* 0x000168000c1e1d00 */
[----:B------:R0:W5:Y:S01]  /*02a0*/  @P1 LD.E.128 R56, desc[UR8][R8.64] ;  /* 0x0000000808381980 */ /* 0x000162000c101d00 */
[----:B----4-:R-:W-:-:S03]  /*02b0*/  @P2 IMAD.WIDE.U32 R14, R19, 0x20, R14 ;  /* 0x00000020130e2825 */ /* 0x010fc600078e000e */
[----:B------:R0:W5:Y:S04]  /*02c0*/  @P1 LD.E.128 R52, desc[UR8][R8.64+0x10] ;  /* 0x0000100808341980 */ /* 0x000168000c101d00 */
[----:B------:R0:W5:Y:S01]  /*02d0*/  @P2 LDG.E.128 R48, desc[UR8][R14.64] ;  /* 0x000000080e302981 */ /* 0x000162000c1e1d00 */
[----:B-1----:R-:W-:-:S03]  /*02e0*/  @P2 IMAD.WIDE.U32 R16, R19, 0x20, R16 ;  /* 0x0000002013102825 */ /* 0x002fc600078e0010 */
[----:B------:R0:W5:Y:S04]  /*02f0*/  @P2 LDG.E.128 R44, desc[UR8][R14.64+0x10] ;  /* 0x000010080e2c2981 */ /* 0x000168000c1e1d00 */
[----:B------:R0:W5:Y:S04]  /*0300*/  @P2 LD.E.128 R40, desc[UR8][R16.64] ;  /* 0x0000000810282980 */ /* 0x000168000c101d00 */
[----:B------:R0:W5:Y:S01]  /*0310*/  @P2 LD.E.128 R36, desc[UR8][R16.64+0x10] ;  /* 0x0000100810242980 */ /* 0x000162000c101d00 */
[----:B------:R-:W-:Y:S02]  /*0320*/  ISETP.GE.U32.AND P0, PT, R11, 0x200, PT ;  /* 0x000002000b00780c */ /* 0x000fe40003f06070 */
[----:B------:R-:W-:-:S11]  /*0330*/  @P2 IADD3 R19, PT, PT, R19, 0x80, RZ ;  /* 0x0000008013132810 */ /* 0x000fd60007ffe0ff */
[----:B0-----:R-:W-:Y:S05]  /*0340*/  @!P0 BRA `(.L_x_5364) ;  /* 0x0000000000c08947 */ /* 0x001fea0003800000 */
[----:B------:R-:W0:Y:S08]  /*0350*/  LDC.64 R2, c[0x0][0x3d0] ;  /* 0x0000f400ff027b82 */ /* 0x000e300000000a00 */
[----:B------:R-:W1:Y:S01]  /*0360*/  LDC.64 R4, c[0x0][0x438] ;  /* 0x00010e00ff047b82 */ /* 0x000e620000000a00 */
[----:B0-----:R-:W-:-:S05]  /*0370*/  IMAD.WIDE.U32 R2, R19, 0x20, R2 ;  /* 0x0000002013027825 */ /* 0x001fca00078e0002 */
[----:B------:R0:W5:Y:S01]  /*0380*/  LDG.E.128 R32, desc[UR8][R2.64] ;  /* 0x0000000802207981 */ /* 0x000162000c1e1d00 */
[----:B-1----:R-:W-:-:S03]  /*0390*/  IMAD.WIDE.U32 R4, R19, 0x20, R4 ;  /* 0x0000002013047825 */ /* 0x002fc600078e0004 */
[----:B------:R0:W5:Y:S04]  /*03a0*/  LDG.E.128 R28, desc[UR8][R2.64+0x10] ;  /* 0x00001008021c7981 */ /* 0x000168000c1e1d00 */
[----:B------:R0:W5:Y:S04]  /*03b0*/  LD.E.128 R24, desc[UR8][R4.64] ;  /* 0x0000000804187980 */ /* 0x000168000c101d00 */
[----:B------:R0:W5:Y:S01]  /*03c0*/  LD.E.128 R20, desc[UR8][R4.64+0x10] ;  /* 0x0000100804147980 */ /* 0x000162000c101d00 */
[----:B------:R-:W-:Y:S05]  /*03d0*/  BRA `(.L_x_5364) ;  /* 0x00000000009c7947 */ /* 0x000fea0003800000 */
.L_x_5363:
        /* <DEDUP_REMOVED lines=12> */
[----:B------:R-:W-:Y:S02]  /*04a0*/  @P1 IADD3 R19, PT, PT, R19, 0x80, RZ ;  /* 0x0000008013131810 */ /* 0x000fe40007ffe0ff */
[----:B------:R0:W5:Y:S04]  /*04b0*/  @P0 LDG.E.128 R76, desc[UR8][R4.64+0x10] ;  /* 0x00001008044c0981 */ /* 0x000168000c1e1d00 */
[----:B------:R0:W5:Y:S01]  /*04c0*/  @P1 LDG.E.128 R64, desc[UR8][R6.64] ;  /* 0x0000000806401981 */ /* 0x000162000c1e1d00 */
[C---:B--2---:R-:W-:Y:S01]  /*04d0*/  @P2 IMAD.WIDE.U32 R8, R19.reuse, 0x20, R8 ;  /* 0x0000002013082825 */ /* 0x044fe200078e0008 */
[----:B------:R-:W-:-:S02]  /*04e0*/  @P2 IADD3 R19, PT, PT, R19, 0x80, RZ ;  /* 0x0000008013132810 */ /* 0x000fc40007ffe0ff */
[----:B------:R0:W5:Y:S04]  /*04f0*/  @P1 LDG.E.128 R60, desc[UR8][R6.64+0x10] ;  /* 0x00001008063c1981 */ /* 0x000168000c1e1d00 */
[----:B------:R0:W5:Y:S01]  /*0500*/  @P2 LDG.E.128 R48, desc[UR8][R8.64] ;  /* 0x0000000808302981 */ /* 0x000162000c1e1d00 */
[----:B---3--:R-:W-:-:S03]  /*0510*/  @P3 IMAD.WIDE.U32 R2, R19, 0x20, R14 ;  /* 0x0000002013023825 */ /* 0x008fc600078e000e */
[----:B------:R0:W5:Y:S04]  /*0520*/  @P2 LDG.E.128 R44, desc[UR8][R8.64+0x10] ;  /* 0x00001008082c2981 */ /* 0x000168000c1e1d00 */
[----:B------:R0:W5:Y:S04]  /*0530*/  @P3 LDG.E.128 R32, desc[UR8][R2.64] ;  /* 0x0000000802203981 */ /* 0x000168000c1e1d00 */
[----:B------:R0:W5:Y:S01]  /*0540*/  @P3 LDG.E.128 R28, desc[UR8][R2.64+0x10] ;  /* 0x00001008021c3981 */ /* 0x000162000c1e1d00 */
[----:B------:R-:W-:Y:S02]  /*0550*/  CS2R R38, SRZ ;  /* 0x0000000000267805 */ /* 0x000fe4000001ff00 */
[----:B------:R-:W-:-:S02]  /*0560*/  CS2R R36, SRZ ;  /* 0x0000000000247805 */ /* 0x000fc4000001ff00 */
[----:B------:R-:W-:Y:S02]  /*0570*/  CS2R R42, SRZ ;  /* 0x00000000002a7805 */ /* 0x000fe4000001ff00 */
[----:B------:R-:W-:Y:S02]  /*0580*/  CS2R R40, SRZ ;  /* 0x0000000000287805 */ /* 0x000fe4000001ff00 */
[----:B------:R-:W-:Y:S02]  /*0590*/  CS2R R54, SRZ ;  /* 0x0000000000367805 */ /* 0x000fe4000001ff00 */
[----:B------:R-:W-:Y:S02]  /*05a0*/  CS2R R52, SRZ ;  /* 0x0000000000347805 */ /* 0x000fe4000001ff00 */
[----:B------:R-:W-:Y:S02]  /*05b0*/  CS2R R58, SRZ ;  /* 0x00000000003a7805 */ /* 0x000fe4000001ff00 */
[----:B------:R-:W-:-:S02]  /*05c0*/  CS2R R56, SRZ ;  /* 0x0000000000387805 */ /* 0x000fc4000001ff00 */
[----:B------:R-:W-:Y:S02]  /*05d0*/  CS2R R70, SRZ ;  /* 0x0000000000467805 */ /* 0x000fe4000001ff00 */
[----:B------:R-:W-:Y:S02]  /*05e0*/  CS2R R68, SRZ ;  /* 0x0000000000447805 */ /* 0x000fe4000001ff00 */
[----:B------:R-:W-:Y:S02]  /*05f0*/  CS2R R74, SRZ ;  /* 0x00000000004a7805 */ /* 0x000fe4000001ff00 */
[----:B------:R-:W-:Y:S02]  /*0600*/  CS2R R72, SRZ ;  /* 0x0000000000487805 */ /* 0x000fe4000001ff00 */
[----:B------:R-:W-:Y:S02]  /*0610*/  @P3 CS2R R22, SRZ ;  /* 0x0000000000163805 */ /* 0x000fe4000001ff00 */
[----:B------:R-:W-:-:S02]  /*0620*/  @P3 CS2R R20, SRZ ;  /* 0x0000000000143805 */ /* 0x000fc4000001ff00 */
[----:B------:R-:W-:Y:S02]  /*0630*/  @P3 CS2R R26, SRZ ;  /* 0x00000000001a3805 */ /* 0x000fe4000001ff00 */
[----:B0-----:R-:W-:-:S07]  /*0640*/  @P3 CS2R R24, SRZ ;  /* 0x0000000000183805 */ /* 0x001fce000001ff00 */
.L_x_5364:
[----:B------:R-:W-:Y:S05]  /*0650*/  BSYNC.RECONVERGENT B0 ;  /* 0x0000000000007941 */ /* 0x000fea0003800200 */
.L_x_5362:
[----:B------:R-:W1:Y:S02]  /*0660*/  LDCU UR4, c[0x0][0x384] ;  /* 0x00007080ff0477ac */ /* 0x000e640008000800 */
[----:B-1----:R-:W-:-:S06]  /*0670*/  UISETP.GE.AND UP1, UPT, UR6, UR4, UPT ;  /* 0x000000040600728c */ /* 0x002fcc000bf26270 */
[----:B------:R-:W-:-:S13]  /*0680*/  PLOP3.LUT P0, PT, PT, PT, UP1, 0x80, 0x8 ;  /* 0x000000000008781c */ /* 0x000fda0003f0f018 */
[----:B------:R-:W-:Y:S05]  /*0690*/  @P0 EXIT ;  /* 0x000000000000094d */ /* 0x000fea0003800000 */
[----:B------:R-:W-:Y:S01]  /*06a0*/  SHF.R.S32.HI R10, RZ, 0x3, R10 ;  /* 0x00000003ff0a7819 */ /* 0x000fe2000001140a */
[----:B------:R-:W-:Y:S01]  /*06b0*/  UISETP.NE.U32.AND UP1, UPT, UR10, URZ, UPT ;  /* 0x000000ff0a00728c */ /* 0x000fe2000bf25070 */
[----:B------:R-:W1:Y:S02]  /*06c0*/  LDCU UR13, c[0x0][0x388] ;  /* 0x00007100ff0d77ac */ /* 0x000e640008000800 */
[C---:B0-----:R-:W-:Y:S02]  /*06d0*/  LOP3.LUT R2, R10.reuse, 0x7f, RZ, 0xc0, !PT ;  /* 0x0000007f0a027812 */ /* 0x041fe400078ec0ff */
[----:B------:R-:W-:Y:S01]  /*06e0*/  SHF.L.U32 R10, R10, 0x1, RZ ;  /* 0x000000010a0a7819 */ /* 0x000fe200000006ff */
[----:B------:R-:W-:Y:S01]  /*06f0*/  UISETP.NE.AND.EX UP1, UPT, UR11, URZ, UPT, UP1 ;  /* 0x000000ff0b00728c */ /* 0x000fe2000bf25310 */
[----:B------:R-:W-:Y:S01]  /*0700*/  VIADDMNMX R13, R2, -R13, RZ, !PT ;  /* 0x8000000d020d7246 */ /* 0x000fe200078001ff */
[----:B------:R-:W-:Y:S01]  /*0710*/  IMAD R0, R0, -0x20, R2 ;  /* 0xffffffe000007824 */ /* 0x000fe200078e0202 */
[----:B------:R-:W-:Y:S01]  /*0720*/  LOP3.LUT R8, R10, 0xffffff00, RZ, 0xc0, !PT ;  /* 0xffffff000a087812 */ /* 0x000fe200078ec0ff */
[----:B------:R-:W0:Y:S01]  /*0730*/  LDCU.U8 UR7, c[0x0][0x410] ;  /* 0x00008200ff0777ac */ /* 0x000e220008000000 */
        /* <DEDUP_REMOVED lines=12> */
[----:B-1----:R-:W-:-:S11]  /*0800*/  UPLOP3.LUT UP2, UPT, UPT, UPT, UPT, 0x40, 0x4 ;  /* 0x000000000004789c */ /* 0x002fd60003f4e870 */
.L_x_5397:
[----:B01234-:R-:W1:Y:S01]  /*0810*/  @P0 LDC.64 R84, c[0x0][0x3e0] ;  /* 0x0000f800ff540b82 */ /* 0x01fe620000000a00 */
[----:B------:R-:W-:-:S05]  /*0820*/  MOV R13, UR6 ;  /* 0x00000006000d7c02 */ /* 0x000fca0008000f00 */
[----:B-1----:R-:W-:-:S06]  /*0830*/  @P0 IMAD.WIDE R84, R13, 0x2, R84 ;  /* 0x000000020d540825 */ /* 0x002fcc00078e0254 */
        /* <DEDUP_REMOVED lines=8> */
[----:B------:R-:W-:-:S04]  /*08c0*/  LEA.HI.SX32 R13, R13, R12, 0x1d ;  /* 0x0000000c0d0d7211 */ /* 0x000fc800078feaff */
[----:B------:R-:W-:Y:S02]  /*08d0*/  MOV R111, R13 ;  /* 0x0000000d006f7202 */ /* 0x000fe40000000f00 */
[----:B--2---:R-:W-:Y:S01]  /*08e0*/  @P0 SHF.L.U32 R110, R84, 0x10, RZ ;  /* 0x00000010546e0819 */ /* 0x004fe200000006ff */
[----:B------:R-:W-:Y:S06]  /*08f0*/  @!P1 BRA `(.L_x_5366) ;  /* 0x0000000400989947 */ /* 0x000fec0003800000 */
[----:B------:R-:W1:Y:S02]  /*0900*/  LDC.64 R2, c[0x0][0x390] ;  /* 0x0000e400ff027b82 */ /* 0x000e640000000a00 */
[----:B-1----:R-:W-:-:S05]  /*0910*/  IMAD.WIDE.U32 R2, R13, 0x10, R2 ;  /* 0x000000100d027825 */ /* 0x002fca00078e0002 */
[----:B------:R1:W5:Y:S01]  /*0920*/  LDG.E.128 R4, desc[UR8][R2.64] ;  /* 0x0000000802047981 */ /* 0x000362000c1e1d00 */
[----:B---3--:R-:W-:-:S04]  /*0930*/  UISETP.NE.U32.AND UP1, UPT, UR16, URZ, UPT ;  /* 0x000000ff1000728c */ /* 0x008fc8000bf25070 */
[----:B------:R-:W-:-:S09]  /*0940*/  UISETP.NE.AND.EX UP1, UPT, UR17, URZ, UPT, UP1 ;  /* 0x000000ff1100728c */ /* 0x000fd2000bf25310 */
[----:B-1----:R-:W-:Y:S05]  /*0950*/  BRA.U !UP1, `(.L_x_5367) ;  /* 0x0000000109a07547 */ /* 0x002fea000b800000 */
[----:B------:R-:W1:Y:S02]  /*0960*/  LDC.64 R2, c[0x0][0x3a0] ;  /* 0x0000e800ff027b82 */ /* 0x000e640000000a00 */
[----:B-1----:R-:W-:-:S05]  /*0970*/  IMAD.WIDE.U32 R2, R13, 0x10, R2 ;  /* 0x000000100d027825 */ /* 0x002fca00078e0002 */
[----:B------:R1:W2:Y:S01]  /*0980*/  LDG.E.128 R16, desc[UR8][R2.64] ;  /* 0x0000000802107981 */ /* 0x0002a2000c1e1d00 */
        /* <DEDUP_REMOVED lines=8> */
[----:B-1----:R-:W-:Y:S02]  /*0a10*/  SHF.L.U32 R3, R0, 0x10, RZ ;  /* 0x0000001000037819 */ /* 0x002fe400000006ff */
[----:B------:R-:W-:Y:S02]  /*0a20*/  SHF.L.U32 R111, R111, 0x10, RZ ;  /* 0x000000106f6f7819 */ /* 0x000fe400000006ff */
[C---:B--2---:R-:W-:Y:S02]  /*0a30*/  PRMT R5, R16.reuse, 0x7632, R5 ;  /* 0x0000763210057816 */ /* 0x044fe40000000005 */
[----:B------:R-:W-:-:S02]  /*0a40*/  SHF.L.U32 R6, R16, 0x10, RZ ;  /* 0x0000001010067819 */ /* 0x000fc400000006ff */
[C---:B------:R-:W-:Y:S02]  /*0a50*/  PRMT R16, R18.reuse, 0x7632, R16 ;  /* 0x0000763212107816 */ /* 0x040fe40000000010 */
[----:B------:R-:W-:Y:S01]  /*0a60*/  SHF.L.U32 R2, R18, 0x10, RZ ;  /* 0x0000001012027819 */ /* 0x000fe200000006ff */
[-C--:B------:R-:W-:Y:S01]  /*0a70*/  FFMA.FTZ R6, R9, R110.reuse, R6 ;  /* 0x0000006e09067223 */ /* 0x080fe20000010006 */
[----:B------:R-:W-:Y:S02]  /*0a80*/  PRMT R18, R19, 0x7632, R18 ;  /* 0x0000763213127816 */ /* 0x000fe40000000012 */
[----:B------:R-:W-:Y:S01]  /*0a90*/  PRMT R7, R17, 0x7632, R7 ;  /* 0x0000763211077816 */ /* 0x000fe20000000007 */
[----:B------:R-:W-:Y:S01]  /*0aa0*/  FFMA.FTZ R2, R87, R110, R2 ;  /* 0x0000006e57027223 */ /* 0x000fe20000010002 */
[----:B------:R-:W-:Y:S02]  /*0ab0*/  SHF.L.U32 R4, R17, 0x10, RZ ;  /* 0x0000001011047819 */ /* 0x000fe400000006ff */
[----:B------:R-:W-:-:S02]  /*0ac0*/  SHF.L.U32 R112, R19, 0x10, RZ ;  /* 0x0000001013707819 */ /* 0x000fc400000006ff */
[----:B------:R-:W-:Y:S01]  /*0ad0*/  SHF.L.U32 R17, R84, 0x10, RZ ;  /* 0x0000001054117819 */ /* 0x000fe200000006ff */
[-C--:B------:R-:W-:Y:S01]  /*0ae0*/  FFMA.FTZ R4, R85, R110.reuse, R4 ;  /* 0x0000006e55047223 */ /* 0x080fe20000010004 */
[----:B------:R-:W-:Y:S01]  /*0af0*/  SHF.L.U32 R19, R86, 0x10, RZ ;  /* 0x0000001056137819 */ /* 0x000fe200000006ff */
[-C--:B------:R-:W-:Y:S01]  /*0b00*/  FFMA.FTZ R0, R113, R110.reuse, R112 ;  /* 0x0000006e71007223 */ /* 0x080fe20000010070 */
[----:B------:R-:W-:Y:S02]  /*0b10*/  SHF.L.U32 R86, R18, 0x10, RZ ;  /* 0x0000001012567819 */ /* 0x000fe400000006ff */
[----:B------:R-:W-:Y:S02]  /*0b20*/  SHF.L.U32 R84, R16, 0x10, RZ ;  /* 0x0000001010547819 */ /* 0x000fe400000006ff */
        /* <DEDUP_REMOVED lines=11> */
.L_x_5367:
[----:B----4-:R-:W-:-:S04]  /*0be0*/  UISETP.NE.U32.AND UP1, UPT, UR18, URZ, UPT ;  /* 0x000000ff1200728c */ /* 0x010fc8000bf25070 */
[----:B------:R-:W-:-:S06]  /*0bf0*/  UISETP.NE.AND.EX UP1, UPT, UR19, URZ, UPT, UP1 ;  /* 0x000000ff1300728c */ /* 0x000fcc000bf25310 */
[----:B------:R-:W-:-:S13]  /*0c00*/  PLOP3.LUT P0, PT, PT, PT, UP1, 0x80, 0x8 ;  /* 0x000000000008781c */ /* 0x000fda0003f0f018 */
[----:B------:R-:W-:Y:S05]  /*0c10*/  @!P0 BRA `(.L_x_5369) ;  /* 0x0000000000648947 */ /* 0x000fea0003800000 */
[C---:B-----5:R-:W-:Y:S02]  /*0c20*/  PRMT R2, R5.reuse, 0x7632, R2 ;  /* 0x0000763205027816 */ /* 0x060fe40000000002 */
[C---:B------:R-:W-:Y:S02]  /*0c30*/  SHF.L.U32 R3, R4.reuse, 0x10, RZ ;  /* 0x0000001004037819 */ /* 0x040fe400000006ff */
[----:B------:R-:W-:Y:S02]  /*0c40*/  SHF.L.U32 R5, R5, 0x10, RZ ;  /* 0x0000001005057819 */ /* 0x000fe400000006ff */
[----:B------:R-:W-:Y:S02]  /*0c50*/  PRMT R0, R4, 0x7632, R0 ;  /* 0x0000763204007816 */ /* 0x000fe40000000000 */
[----:B------:R-:W-:Y:S01]  /*0c60*/  PRMT R9, R6, 0x7632, R9 ;  /* 0x0000763206097816 */ /* 0x000fe20000000009 */
[----:B------:R-:W-:Y:S01]  /*0c70*/  FMUL.FTZ R4, R5, R110 ;  /* 0x0000006e05047220 */ /* 0x000fe20000410000 */
[----:B------:R-:W-:-:S02]  /*0c80*/  PRMT R16, R7, 0x7632, R16 ;  /* 0x0000763207107816 */ /* 0x000fc40000000010 */
[----:B------:R-:W-:Y:S01]  /*0c90*/  SHF.L.U32 R17, R6, 0x10, RZ ;  /* 0x0000001006117819 */ /* 0x000fe200000006ff */
[-C--:B------:R-:W-:Y:S01]  /*0ca0*/  FMUL.FTZ R6, R3, R110.reuse ;  /* 0x0000006e03067220 */ /* 0x080fe20000410000 */
[----:B------:R-:W-:Y:S02]  /*0cb0*/  SHF.L.U32 R19, R7, 0x10, RZ ;  /* 0x0000001007137819 */ /* 0x000fe400000006ff */
        /* <DEDUP_REMOVED lines=8> */
[----:B------:R-:W-:Y:S01]  /*0d40*/  FMUL.FTZ R7, R7, R110 ;  /* 0x0000006e07077220 */ /* 0x000fe20000410000 */
[----:B------:R-:W-:Y:S01]  /*0d50*/  F2FP.BF16.F32.PACK_AB R16, R3, R6 ;  /* 0x000000060310723e */ /* 0x000fe200000010ff */
[----:B------:R-:W-:-:S02]  /*0d60*/  FMUL.FTZ R5, R5, R110 ;  /* 0x0000006e05057220 */ /* 0x000fc40000410000 */
[----:B------:R-:W-:Y:S02]  /*0d70*/  F2FP.BF16.F32.PACK_AB R19, R9, R0 ;  /* 0x000000000913723e */ /* 0x000fe400000010ff */
[----:B------:R-:W-:Y:S02]  /*0d80*/  F2FP.BF16.F32.PACK_AB R18, R7, R2 ;  /* 0x000000020712723e */ /* 0x000fe400000010ff */
[----:B------:R-:W-:Y:S01]  /*0d90*/  F2FP.BF16.F32.PACK_AB R17, R5, R4 ;  /* 0x000000040511723e */ /* 0x000fe200000010ff */
[----:B------:R-:W-:Y:S06]  /*0da0*/  BRA `(.L_x_5368) ;  /* 0x0000000000507947 */ /* 0x000fec0003800000 */
.L_x_5369:
[C---:B-----5:R-:W-:Y:S02]  /*0db0*/  PRMT R2, R5.reuse, 0x7632, R2 ;  /* 0x0000763205027816 */ /* 0x060fe40000000002 */
[----:B------:R-:W-:Y:S02]  /*0dc0*/  SHF.L.U32 R5, R5, 0x10, RZ ;  /* 0x0000001005057819 */ /* 0x000fe400000006ff */
[----:B------:R-:W-:Y:S02]  /*0dd0*/  SHF.L.U32 R3, R4, 0x10, RZ ;  /* 0x0000001004037819 */ /* 0x000fe400000006ff */
[C---:B------:R-:W-:Y:S02]  /*0de0*/  SHF.L.U32 R85, R6.reuse, 0x10, RZ ;  /* 0x0000001006557819 */ /* 0x040fe400000006ff */
[----:B------:R-:W-:Y:S01]  /*0df0*/  PRMT R9, R6, 0x7632, R9 ;  /* 0x0000763206097816 */ /* 0x000fe20000000009 */
[-C--:B------:R-:W-:Y:S01]  /*0e00*/  FMUL.FTZ R6, R3, R110.reuse ;  /* 0x0000006e03067220 */ /* 0x080fe20000410000 */
[----:B------:R-:W-:Y:S01]  /*0e10*/  PRMT R0, R4, 0x7632, R0 ;  /* 0x0000763204007816 */ /* 0x000fe20000000000 */
[----:B------:R-:W-:Y:S01]  /*0e20*/  FMUL.FTZ R4, R5, R110 ;  /* 0x0000006e05047220 */ /* 0x000fe20000410000 */
[----:B------:R-:W-:-:S02]  /*0e30*/  PRMT R84, R7, 0x7632, R84 ;  /* 0x0000763207547816 */ /* 0x000fc40000000054 */
[----:B------:R-:W-:Y:S02]  /*0e40*/  SHF.L.U32 R7, R7, 0x10, RZ ;  /* 0x0000001007077819 */ /* 0x000fe400000006ff */
[----:B------:R-:W-:Y:S01]  /*0e50*/  SHF.L.U32 R5, R2, 0x10, RZ ;  /* 0x0000001002057819 */ /* 0x000fe200000006ff */
[-C--:B------:R-:W-:Y:S01]  /*0e60*/  FMUL.FTZ R2, R85, R110.reuse ;  /* 0x0000006e55027220 */ /* 0x080fe20000410000 */
[----:B------:R-:W-:Y:S02]  /*0e70*/  SHF.L.U32 R9, R9, 0x10, RZ ;  /* 0x0000001009097819 */ /* 0x000fe400000006ff */
[----:B------:R-:W-:Y:S01]  /*0e80*/  SHF.L.U32 R3, R0, 0x10, RZ ;  /* 0x0000001000037819 */ /* 0x000fe200000006ff */
[-C--:B------:R-:W-:Y:S01]  /*0e90*/  FMUL.FTZ R0, R7, R110.reuse ;  /* 0x0000006e07007220 */ /* 0x080fe20000410000 */
[----:B------:R-:W-:Y:S01]  /*0ea0*/  SHF.L.U32 R85, R84, 0x10, RZ ;  /* 0x0000001054557819 */ /* 0x000fe200000006ff */
[-C--:B------:R-:W-:Y:S01]  /*0eb0*/  FMUL.FTZ R7, R9, R110.reuse ;  /* 0x0000006e09077220 */ /* 0x080fe20000410000 */
[-C--:B------:R-:W-:Y:S01]  /*0ec0*/  FMUL.FTZ R5, R5, R110.reuse ;  /* 0x0000006e05057220 */ /* 0x080fe20000410000 */
[----:B------:R-:W-:-:S02]  /*0ed0*/  FMUL.FTZ R3, R3, R110 ;  /* 0x0000006e03037220 */ /* 0x000fc40000410000 */
[----:B------:R-:W-:-:S07]  /*0ee0*/  FMUL.FTZ R9, R85, R110 ;  /* 0x0000006e55097220 */ /* 0x000fce0000410000 */
.L_x_5368:
[----:B------:R-:W1:Y:S01]  /*0ef0*/  @UP0 LDCU.64 UR4, c[0x0][0x3a8] ;  /* 0x00007500ff0407ac */ /* 0x000e620008000a00 */
[----:B------:R-:W-:Y:S01]  /*0f00*/  PLOP3.LUT P2, PT, PT, PT, UP0, 0x80, 0x8 ;  /* 0x000000000008781c */ /* 0x000fe20003f4f008 */
[----:B------:R-:W-:Y:S01]  /*0f10*/  HFMA2 R84, -RZ, RZ, 0, 9.5367431640625e-07 ;  /* 0x00000010ff547431 */ /* 0x000fe200000001ff */
[----:B------:R-:W-:Y:S02]  /*0f20*/  PLOP3.LUT P3, PT, PT, PT, UP0, 0x80, 0x8 ;  /* 0x000000000008781c */ /* 0x000fe40003f6f008 */
[----:B------:R-:W-:-:S09]  /*0f30*/  IADD3 R111, PT, PT, R13, 0x80, RZ ;  /* 0x000000800d6f7810 */ /* 0x000fd20007ffe0ff */
[----:B-1----:R-:W-:-:S05]  /*0f40*/  @P2 IMAD.WIDE.U32 R84, R13, R84, UR4 ;  /* 0x000000040d542e25 */ /* 0x002fca000f8e0054 */
[----:B------:R1:W-:Y:S02]  /*0f50*/  @P3 STG.E.128 desc[UR8][R84.64], R16 ;  /* 0x0000001054003986 */ /* 0x0003e4000c101d08 */
.L_x_5366:
[----:B0--34-:R-:W-:Y:S05]  /*0f60*/  BSYNC.RECONVERGENT B0 ;  /* 0x0000000000007941 */ /* 0x019fea0003800200 */
.L_x_5365:
[----:B------:R-:W-:Y:S01]  /*0f70*/  ISETP.GE.U32.AND P2, PT, R11, 0x100, PT ;  /* 0x000001000b00780c */ /* 0x000fe20003f46070 */
[----:B------:R-:W-:-:S12]  /*0f80*/  BSSY.RECONVERGENT B0, `(.L_x_5370) ;  /* 0x0000067000007945 */ /* 0x000fd80003800200 */
[----:B------:R-:W-:Y:S05]  /*0f90*/  @!P2 BRA `(.L_x_5371) ;  /* 0x000000040094a947 */ /* 0x000fea0003800000 */
[----:B------:R-:W0:Y:S02]  /*0fa0*/  LDC.64 R14, c[0x0][0x390] ;  /* 0x0000e400ff0e7b82 */ /* 0x000e240000000a00 */
[----:B0-----:R-:W-:-:S05]  /*0fb0*/  IMAD.WIDE.U32 R14, R111, 0x10, R14 ;  /* 0x000000106f0e7825 */ /* 0x001fca00078e000e */
[----:B-1----:R0:W5:Y:S01]  /*0fc0*/  LDG.E.128 R84, desc[UR8][R14.64] ;  /* 0x000000080e547981 */ /* 0x002162000c1e1d00 */
[----:B------:R-:W-:-:S04]  /*0fd0*/  UISETP.NE.U32.AND UP1, UPT, UR16, URZ, UPT ;  /* 0x000000ff1000728c */ /* 0x000fc8000bf25070 */
[----:B------:R-:W-:-:S09]  /*0fe0*/  UISETP.NE.AND.EX UP1, UPT, UR17, URZ, UPT, UP1 ;  /* 0x000000ff1100728c */ /* 0x000fd2000bf25310 */
[----:B0-----:R-:W-:Y:S05]  /*0ff0*/  BRA.U !UP1, `(.L_x_5372) ;  /* 0x0000000109a07547 */ /* 0x001fea000b800000 */
[----:B------:R-:W0:Y:S02]  /*1000*/  LDC.64 R14, c[0x0][0x3a0] ;  /* 0x0000e800ff0e7b82 */ /* 0x000e240000000a00 */
[----:B0-----:R-:W-:-:S05]  /*1010*/  IMAD.WIDE.U32 R14, R111, 0x10, R14 ;  /* 0x000000106f0e7825 */ /* 0x001fca00078e000e */
[----:B------:R-:W2:Y:S01]  /*1020*/  LDG.E.128 R16, desc[UR8][R14.64] ;  /* 0x000000080e107981 */ /* 0x000ea2000c1e1d00 */
[C---:B-----5:R-:W-:Y:S02]  /*1030*/  PRMT R88, R84.reuse, 0x7632, R88 ;  /* 0x0000763254587816 */ /* 0x060fe40000000058 */
[----:B------:R-:W-:Y:S02]  /*1040*/  SHF.L.U32 R89, R84, 0x10, RZ ;  /* 0x0000001054597819 */ /* 0x000fe400000006ff */
[C---:B------:R-:W-:Y:S02]  /*1050*/  PRMT R90, R85.reuse, 0x7632, R90 ;  /* 0x00007632555a7816 */ /* 0x040fe4000000005a */
[C---:B------:R-:W-:Y:S02]  /*1060*/  PRMT R92, R86.reuse, 0x7632, R92 ;  /* 0x00007632565c7816 */ /* 0x040fe4000000005c */
[----:B------:R-:W-:Y:S02]  /*1070*/  SHF.L.U32 R91, R86, 0x10, RZ ;  /* 0x00000010565b7819 */ /* 0x000fe400000006ff */
[----:B------:R-:W-:-:S02]  /*1080*/  SHF.L.U32 R85, R85, 0x10, RZ ;  /* 0x0000001055557819 */ /* 0x000fc400000006ff */
[C---:B------:R-:W-:Y:S02]  /*1090*/  PRMT R112, R87.reuse, 0x7632, R112 ;  /* 0x0000763257707816 */ /* 0x040fe40000000070 */
[----:B------:R-:W-:Y:S02]  /*10a0*/  SHF.L.U32 R87, R87, 0x10, RZ ;  /* 0x0000001057577819 */ /* 0x000fe400000006ff */
[----:B------:R-:W-:Y:S02]  /*10b0*/  SHF.L.U32 R115, R112, 0x10, RZ ;  /* 0x0000001070737819 */ /* 0x000fe400000006ff */
[C---:B--2---:R-:W-:Y:S02]  /*10c0*/  PRMT R84, R16.reuse, 0x7632, R84 ;  /* 0x0000763210547816 */ /* 0x044fe40000000054 */
[----:B------:R-:W-:Y:S02]  /*10d0*/  SHF.L.U32 R16, R16, 0x10, RZ ;  /* 0x0000001010107819 */ /* 0x000fe400000006ff */
[----:B------:R-:W-:-:S02]  /*10e0*/  SHF.L.U32 R86, R17, 0x10, RZ ;  /* 0x0000001011567819 */ /* 0x000fc400000006ff */
[----:B------:R-:W-:Y:S01]  /*10f0*/  PRMT R14, R17, 0x7632, R14 ;  /* 0x00007632110e7816 */ /* 0x000fe2000000000e */
[-C--:B------:R-:W-:Y:S01]  /*1100*/  FFMA.FTZ R15, R89, R110.reuse, R16 ;  /* 0x0000006e590f7223 */ /* 0x080fe20000010010 */
[----:B------:R-:W-:Y:S01]  /*1110*/  PRMT R93, R18, 0x7632, R93 ;  /* 0x00007632125d7816 */ /* 0x000fe2000000005d */
[----:B------:R-:W-:Y:S01]  /*1120*/  FFMA.FTZ R89, R85, R110, R86 ;  /* 0x0000006e55597223 */ /* 0x000fe20000010056 */
[C---:B------:R-:W-:Y:S02]  /*1130*/  PRMT R113, R19.reuse, 0x7632, R113 ;  /* 0x0000763213717816 */ /* 0x040fe40000000071 */
[----:B------:R-:W-:Y:S02]  /*1140*/  SHF.L.U32 R114, R19, 0x10, RZ ;  /* 0x0000001013727819 */ /* 0x000fe400000006ff */
[----:B------:R-:W-:Y:S02]  /*1150*/  SHF.L.U32 R17, R88, 0x10, RZ ;  /* 0x0000001058117819 */ /* 0x000fe400000006ff */
        /* <DEDUP_REMOVED lines=18> */
.L_x_5372:
        /* <DEDUP_REMOVED lines=21> */
[----:B------:R-:W-:-:S02]  /*13d0*/  FMUL.FTZ R14, R113, R110 ;  /* 0x0000006e710e7220 */ /* 0x000fc40000410000 */
[----:B------:R-:W-:Y:S01]  /*13e0*/  FMUL.FTZ R92, R115, R110 ;  /* 0x0000006e735c7220 */ /* 0x000fe20000410000 */
[----:B------:R-:W-:Y:S06]  /*13f0*/  BRA `(.L_x_5373) ;  /* 0x0000000000607947 */ /* 0x000fec0003800000 */
.L_x_5374:
[C---:B-----5:R-:W-:Y:S02]  /*1400*/  PRMT R16, R85.reuse, 0x7632, R16 ;  /* 0x0000763255107816 */ /* 0x060fe40000000010 */
[----:B------:R-:W-:Y:S02]  /*1410*/  SHF.L.U32 R85, R85, 0x10, RZ ;  /* 0x0000001055557819 */ /* 0x000fe400000006ff */
[----:B------:R-:W-:Y:S02]  /*1420*/  PRMT R19, R87, 0x7632, R19 ;  /* 0x0000763257137816 */ /* 0x000fe40000000013 */
        /* <DEDUP_REMOVED lines=17> */
[----:B------:R-:W-:Y:S02]  /*1540*/  F2FP.BF16.F32.PACK_AB R19, R92, R93 ;  /* 0x0000005d5c13723e */ /* 0x000fe400000010ff */
[----:B------:R-:W-:Y:S02]  /*1550*/  F2FP.BF16.F32.PACK_AB R18, R14, R91 ;  /* 0x0000005b0e12723e */ /* 0x000fe400000010ff */
[----:B------:R-:W-:Y:S02]  /*1560*/  F2FP.BF16.F32.PACK_AB R17, R88, R89 ;  /* 0x000000595811723e */ /* 0x000fe400000010ff */
[----:B------:R-:W-:-:S07]  /*1570*/  F2FP.BF16.F32.PACK_AB R16, R90, R15 ;  /* 0x0000000f5a10723e */ /* 0x000fce00000010ff */
.L_x_5373:
[----:B------:R-:W0:Y:S01]  /*1580*/  @UP0 LDCU.64 UR4, c[0x0][0x3a8] ;  /* 0x00007500ff0407ac */ /* 0x000e220008000a00 */
[----:B------:R-:W-:Y:S02]  /*1590*/  PLOP3.LUT P3, PT, PT, PT, UP0, 0x80, 0x8 ;  /* 0x000000000008781c */ /* 0x000fe40003f6f008 */
[----:B------:R-:W-:Y:S02]  /*15a0*/  PLOP3.LUT P4, PT, PT, PT, UP0, 0x80, 0x8 ;  /* 0x000000000008781c */ /* 0x000fe40003f8f008 */
[----:B------:R-:W-:-:S09]  /*15b0*/  MOV R84, 0x10 ;  /* 0x0000001000547802 */ /* 0x000fd20000000f00 */
[C---:B0-----:R-:W-:Y:S01]  /*15c0*/  @P3 IMAD.WIDE.U32 R84, R111.reuse, R84, UR4 ;  /* 0x000000046f543e25 */ /* 0x041fe2000f8e0054 */
[----:B------:R-:W-:-:S04]  /*15d0*/  IADD3 R111, PT, PT, R111, 0x80, RZ ;  /* 0x000000806f6f7810 */ /* 0x000fc80007ffe0ff */
[----:B------:R0:W-:Y:S03]  /*15e0*/  @P4 STG.E.128 desc[UR8][R84.64], R16 ;  /* 0x0000001054004986 */ /* 0x0001e6000c101d08 */
.L_x_5371:
[----:B------:R-:W-:Y:S05]  /*15f0*/  BSYNC.RECONVERGENT B0 ;  /* 0x0000000000007941 */ /* 0x000fea0003800200 */
.L_x_5370:
        /* <DEDUP_REMOVED lines=21> */
[----:B--2---:R-:W-:Y:S02]  /*1750*/  SHF.L.U32 R98, R17, 0x10, RZ ;  /* 0x0000001011627819 */ /* 0x004fe400000006ff */
[C---:B------:R-:W-:Y:S02]  /*1760*/  PRMT R84, R16.reuse, 0x7632, R84 ;  /* 0x0000763210547816 */ /* 0x040fe40000000054 */
[----:B------:R-:W-:Y:S01]  /*1770*/  SHF.L.U32 R86, R16, 0x10, RZ ;  /* 0x0000001010567819 */ /* 0x000fe200000006ff */
[----:B------:R-:W-:Y:S01]  /*1780*/  FFMA.FTZ R97, R85, R110, R98 ;  /* 0x0000006e55617223 */ /* 0x000fe20000010062 */
[----:B------:R-:W-:-:S02]  /*1790*/  PRMT R16, R17, 0x7632, R16 ;  /* 0x0000763211107816 */ /* 0x000fc40000000010 */
[----:B------:R-:W-:Y:S01]  /*17a0*/  PRMT R101, R18, 0x7632, R101 ;  /* 0x0000763212657816 */ /* 0x000fe20000000065 */
[----:B------:R-:W-:Y:S01]  /*17b0*/  FFMA.FTZ R95, R95, R110, R86 ;  /* 0x0000006e5f5f7223 */ /* 0x000fe20000010056 */
[C---:B------:R-:W-:Y:S02]  /*17c0*/  PRMT R113, R19.reuse, 0x7632, R113 ;  /* 0x0000763213717816 */ /* 0x040fe40000000071 */
[----:B------:R-:W-:Y:S02]  /*17d0*/  SHF.L.U32 R114, R19, 0x10, RZ ;  /* 0x0000001013727819 */ /* 0x000fe400000006ff */
[----:B------:R-:W-:Y:S02]  /*17e0*/  SHF.L.U32 R85, R100, 0x10, RZ ;  /* 0x0000001064557819 */ /* 0x000fe400000006ff */
[----:B------:R-:W-:Y:S02]  /*17f0*/  SHF.L.U32 R18, R18, 0x10, RZ ;  /* 0x0000001012127819 */ /* 0x000fe400000006ff */
[----:B------:R-:W-:-:S02]  /*1800*/  SHF.L.U32 R17, R94, 0x10, RZ ;  /* 0x000000105e117819 */ /* 0x000fc400000006ff */
[----:B------:R-:W-:Y:S01]  /*1810*/  SHF.L.U32 R19, R96, 0x10, RZ ;  /* 0x0000001060137819 */ /* 0x000fe200000006ff */
[-C--:B------:R-:W-:Y:S01]  /*1820*/  FFMA.FTZ R99, R99, R110.reuse, R18 ;  /* 0x0000006e63637223 */ /* 0x080fe20000010012 */
[----:B------:R-:W-:Y:S02]  /*1830*/  SHF.L.U32 R100, R113, 0x10, RZ ;  /* 0x0000001071647819 */ /* 0x000fe400000006ff */
[----:B------:R-:W-:Y:S01]  /*1840*/  SHF.L.U32 R98, R101, 0x10, RZ ;  /* 0x0000001065627819 */ /* 0x000fe200000006ff */
[-C--:B------:R-:W-:Y:S01]  /*1850*/  FFMA.FTZ R101, R87, R110.reuse, R114 ;  /* 0x0000006e57657223 */ /* 0x080fe20000010072 */
[----:B------:R-:W-:Y:S01]  /*1860*/  SHF.L.U32 R16, R16, 0x10, RZ ;  /* 0x0000001010107819 */ /* 0x000fe200000006ff */
[-C--:B------:R-:W-:Y:S01]  /*1870*/  FFMA.FTZ R100, R115, R110.reuse, R100 ;  /* 0x0000006e73647223 */ /* 0x080fe20000010064 */
[----:B------:R-:W-:Y:S01]  /*1880*/  SHF.L.U32 R84, R84, 0x10, RZ ;  /* 0x0000001054547819 */ /* 0x000fe200000006ff */
[-C--:B------:R-:W-:Y:S02]  /*1890*/  FFMA.FTZ R98, R85, R110.reuse, R98 ;  /* 0x0000006e55627223 */ /* 0x080fe40000010062 */
[-C--:B------:R-:W-:Y:S01]  /*18a0*/  FFMA.FTZ R96, R19, R110.reuse, R16 ;  /* 0x0000006e13607223 */ /* 0x080fe20000010010 */
[----:B------:R-:W-:Y:S01]  /*18b0*/  F2FP.BF16.F32.PACK_AB R19, R100, R101 ;  /* 0x000000656413723e */ /* 0x000fe200000010ff */
[----:B------:R-:W-:Y:S01]  /*18c0*/  FFMA.FTZ R94, R17, R110, R84 ;  /* 0x0000006e115e7223 */ /* 0x000fe20000010054 */
[----:B------:R-:W-:-:S02]  /*18d0*/  F2FP.BF16.F32.PACK_AB R18, R98, R99 ;  /* 0x000000636212723e */ /* 0x000fc400000010ff */
[----:B------:R-:W-:Y:S02]  /*18e0*/  F2FP.BF16.F32.PACK_AB R17, R96, R97 ;  /* 0x000000616011723e */ /* 0x000fe400000010ff */
[----:B------:R-:W-:Y:S01]  /*18f0*/  F2FP.BF16.F32.PACK_AB R16, R94, R95 ;  /* 0x0000005f5e10723e */ /* 0x000fe200000010ff */
[----:B------:R-:W-:Y:S06]  /*1900*/  BRA `(.L_x_5378) ;  /* 0x0000000000c07947 */ /* 0x000fec0003800000 */
.L_x_5377:
        /* <DEDUP_REMOVED lines=24> */
.L_x_5379:
        /* <DEDUP_REMOVED lines=24> */
.L_x_5378:
[----:B------:R-:W0:Y:S01]  /*1c10*/  @UP0 LDCU.64 UR4, c[0x0][0x3a8] ;  /* 0x00007500ff0407ac */ /* 0x000e220008000a00 */
[----:B------:R-:W-:Y:S01]  /*1c20*/  PLOP3.LUT P4, PT, PT, PT, UP0, 0x80, 0x8 ;  /* 0x000000000008781c */ /* 0x000fe20003f8f008 */
[----:B------:R-:W-:Y:S01]  /*1c30*/  HFMA2 R84, -RZ, RZ, 0, 9.5367431640625e-07 ;  /* 0x00000010ff547431 */ /* 0x000fe200000001ff */
[----:B------:R-:W-:-:S11]  /*1c40*/  PLOP3.LUT P5, PT, PT, PT, UP0, 0x80, 0x8 ;  /* 0x000000000008781c */ /* 0x000fd60003faf008 */
[C---:B0-----:R-:W-:Y:S01]  /*1c50*/  @P4 IMAD.WIDE.U32 R84, R111.reuse, R84, UR4 ;  /* 0x000000046f544e25 */ /* 0x041fe2000f8e0054 */
[----:B------:R-:W-:-:S04]  /*1c60*/  IADD3 R111, PT, PT, R111, 0x80, RZ ;  /* 0x000000806f6f7810 */ /* 0x000fc80007ffe0ff */
[----:B------:R2:W-:Y:S03]  /*1c70*/  @P5 STG.E.128 desc[UR8][R84.64], R16 ;  /* 0x0000001054005986 */ /* 0x0005e6000c101d08 */
.L_x_5376:
[----:B------:R-:W-:Y:S05]  /*1c80*/  BSYNC.RECONVERGENT B0 ;  /* 0x0000000000007941 */ /* 0x000fea0003800200 */
.L_x_5375:
        /* <DEDUP_REMOVED lines=22> */
[----:B--2---:R-:W-:Y:S02]  /*1df0*/  SHF.L.U32 R102, R17, 0x10, RZ ;  /* 0x0000001011667819 */ /* 0x004fe400000006ff */
[----:B------:R-:W-:-:S02]  /*1e00*/  PRMT R112, R19, 0x7632, R112 ;  /* 0x0000763213707816 */ /* 0x000fc40000000070 */
[----:B------:R-:W-:Y:S01]  /*1e10*/  SHF.L.U32 R114, R19, 0x10, RZ ;  /* 0x0000001013727819 */ /* 0x000fe200000006ff */
[-C--:B------:R-:W-:Y:S01]  /*1e20*/  FFMA.FTZ R105, R85, R110.reuse, R102 ;  /* 0x0000006e55697223 */ /* 0x080fe20000010066 */
[----:B------:R-:W-:Y:S02]  /*1e30*/  PRMT R19, R16, 0x7632, R19 ;  /* 0x0000763210137816 */ /* 0x000fe40000000013 */
[----:B------:R-:W-:Y:S01]  /*1e40*/  PRMT R86, R17, 0x7632, R86 ;  /* 0x0000763211567816 */ /* 0x000fe20000000056 */
[----:B------:R-:W-:Y:S01]  /*1e50*/  FFMA.FTZ R109, R109, R110, R114 ;  /* 0x0000006e6d6d7223 */ /* 0x000fe20000010072 */
[----:B------:R-:W-:Y:S02]  /*1e60*/  PRMT R106, R18, 0x7632, R106 ;  /* 0x00007632126a7816 */ /* 0x000fe4000000006a */
        /* <DEDUP_REMOVED lines=19> */
.L_x_5382:
        /* <DEDUP_REMOVED lines=8> */
[C---:B------:R-:W-:Y:S02]  /*2020*/  PRMT R84, R85.reuse, 0x7632, R84 ;  /* 0x0000763255547816 */ /* 0x040fe40000000054 */
[----:B------:R-:W-:Y:S01]  /*2030*/  SHF.L.U32 R85, R85, 0x10, RZ ;  /* 0x0000001055557819 */ /* 0x000fe200000006ff */
[----:B------:R-:W-:Y:S01]  /*2040*/  FMUL.FTZ R103, R103, R110 ;  /* 0x0000006e67677220 */ /* 0x000fe20000410000 */
[----:B------:R-:W-:-:S02]  /*2050*/  PRMT R102, R86, 0x7632, R102 ;  /* 0x0000763256667816 */ /* 0x000fc40000000066 */
[----:B------:R-:W-:Y:S01]  /*2060*/  SHF.L.U32 R107, R86, 0x10, RZ ;  /* 0x00000010566b7819 */ /* 0x000fe200000006ff */
[-C--:B------:R-:W-:Y:S01]  /*2070*/  FMUL.FTZ R105, R85, R110.reuse ;  /* 0x0000006e55697220 */ /* 0x080fe20000410000 */
[----:B------:R-:W-:Y:S02]  /*2080*/  SHF.L.U32 R115, R104, 0x10, RZ ;  /* 0x0000001068737819 */ /* 0x000fe400000006ff */
        /* <DEDUP_REMOVED lines=9> */
.L_x_5384:
        /* <DEDUP_REMOVED lines=24> */
.L_x_5383:
[----:B------:R-:W0:Y:S01]  /*22a0*/  @UP0 LDCU.64 UR4, c[0x0][0x3a8] ;  /* 0x00007500ff0407ac */ /* 0x000e220008000a00 */
[----:B------:R-:W-:Y:S02]  /*22b0*/  PLOP3.LUT P5, PT, PT, PT, UP0, 0x80, 0x8 ;  /* 0x000000000008781c */ /* 0x000fe40003faf008 */
[----:B------:R-:W-:Y:S02]  /*22c0*/  PLOP3.LUT P6, PT, PT, PT, UP0, 0x80, 0x8 ;  /* 0x000000000008781c */ /* 0x000fe40003fcf008 */
[----:B------:R-:W-:-:S09]  /*22d0*/  MOV R84, 0x10 ;  /* 0x0000001000547802 */ /* 0x000fd20000000f00 */
[----:B0-----:R-:W-:-:S05]  /*22e0*/  @P5 IMAD.WIDE.U32 R84, R111, R84, UR4 ;  /* 0x000000046f545e25 */ /* 0x001fca000f8e0054 */
[----:B------:R3:W-:Y:S02]  /*22f0*/  @P6 STG.E.128 desc[UR8][R84.64], R16 ;  /* 0x0000001054006986 */ /* 0x0007e4000c101d08 */
.L_x_5381:
[----:B------:R-:W-:Y:S05]  /*2300*/  BSYNC.RECONVERGENT B0 ;  /* 0x0000000000007941 */ /* 0x000fea0003800200 */
.L_x_5380:
        /* <DEDUP_REMOVED lines=138> */
.L_x_5386:
[----:B------:R-:W-:Y:S05]  /*2bb0*/  BSYNC.RECONVERGENT B0 ;  /* 0x0000000000007941 */ /* 0x000fea0003800200 */
.L_x_5385:
        /* <DEDUP_REMOVED lines=12> */
.L_x_5388:
[----:B------:R-:W-:Y:S05]  /*2c80*/  BSYNC.RECONVERGENT B0 ;  /* 0x0000000000007941 */ /* 0x000fea0003800200 */
.L_x_5387:
        /* <DEDUP_REMOVED lines=20> */
[----:B------:R-:W-:Y:S01]  /*2dd0*/  FFMA.FTZ R85, R114, R115, R85 ;  /* 0x0000007372557223 */ /* 0x000fe20000010055 */
[----:B------:R-:W-:Y:S01]  /*2de0*/  MOV R117, UR6 ;  /* 0x0000000600757c02 */ /* 0x000fe20008000f00 */
[----:B------:R-:W0:Y:S01]  /*2df0*/  LDC R114, c[0x0][0x448] ;  /* 0x00011200ff727b82 */ /* 0x000e220000000800 */
[----:B------:R-:W2:Y:S04]  /*2e00*/  SHFL.DOWN PT, R84, R111, 0x1, 0x1f ;  /* 0x08201f006f547f89 */ /* 0x000ea800000e0000 */
[----:B------:R-:W3:Y:S01]  /*2e10*/  SHFL.DOWN PT, R112, R85, 0x1, 0x1f ;  /* 0x08201f0055707f89 */ /* 0x000ee200000e0000 */
[-C--:B-1----:R-:W-:Y:S02]  /*2e20*/  IADD3 R113, PT, PT, R87, R110.reuse, RZ ;  /* 0x0000006e57717210 */ /* 0x082fe40007ffe0ff */
[----:B------:R-:W-:-:S02]  /*2e30*/  I2FP.F32.S32 R110, R110 ;  /* 0x0000006e006e7245 */ /* 0x000fc40000201400 */
[----:B------:R-:W-:-:S06]  /*2e40*/  I2FP.F32.S32 R113, R113 ;  /* 0x0000007100717245 */ /* 0x000fcc0000201400 */
[----:B------:R-:W1:Y:S01]  /*2e50*/  MUFU.RCP R113, R113 ;  /* 0x0000007100717308 */ /* 0x000e620000001000 */
[----:B--2---:R-:W-:Y:S01]  /*2e60*/  FADD.FTZ R87, R111, -R84 ;  /* 0x800000546f577221 */ /* 0x004fe20000010000 */
[----:B------:R-:W-:-:S03]  /*2e70*/  FMUL.FTZ R115, R84, R110 ;  /* 0x0000006e54737220 */ /* 0x000fc60000410000 */
[----:B------:R-:W-:Y:S01]  /*2e80*/  FMUL.FTZ R87, R87, R87 ;  /* 0x0000005757577220 */ /* 0x000fe20000410000 */
[C---:B------:R-:W-:Y:S01]  /*2e90*/  FFMA.FTZ R84, R86.reuse, R111, R115 ;  /* 0x0000006f56547223 */ /* 0x040fe20000010073 */
[----:B---3--:R-:W-:Y:S02]  /*2ea0*/  FADD.FTZ R112, R85, R112 ;  /* 0x0000007055707221 */ /* 0x008fe40000010000 */
[----:B------:R-:W-:Y:S01]  /*2eb0*/  FMUL.FTZ R87, R86, R87 ;  /* 0x0000005756577220 */ /* 0x000fe20000410000 */
[----:B-1----:R-:W-:-:S03]  /*2ec0*/  FMUL.FTZ R111, R113, R84 ;  /* 0x00000054716f7220 */ /* 0x002fc60000410000 */
[----:B------:R-:W-:Y:S01]  /*2ed0*/  FMUL.FTZ R87, R87, R110 ;  /* 0x0000006e57577220 */ /* 0x000fe20000410000 */
[----:B------:R-:W1:Y:S02]  /*2ee0*/  @!P6 LDC.64 R84, c[0x0][0x3c8] ;  /* 0x0000f200ff54eb82 */ /* 0x000e640000000a00 */
[----:B------:R-:W2:Y:S01]  /*2ef0*/  SHFL.IDX PT, R111, R111, RZ, 0x1f ;  /* 0x00001fff6f6f7589 */ /* 0x000ea200000e0000 */
[----:B------:R-:W-:-:S05]  /*2f00*/  FFMA.FTZ R112, R113, R87, R112 ;  /* 0x0000005771707223 */ /* 0x000fca0000010070 */
[----:B------:R-:W3:Y:S01]  /*2f10*/  @!P6 LDC.64 R86, c[0x0][0x3c0] ;  /* 0x0000f000ff56eb82 */ /* 0x000ee20000000a00 */
[----:B------:R4:W0:Y:S01]  /*2f20*/  SHFL.IDX PT, R115, R112, RZ, 0x1f ;  /* 0x00001fff70737589 */ /* 0x00082200000e0000 */
[----:B-1----:R-:W-:-:S04]  /*2f30*/  @!P6 IMAD.WIDE R84, R117, 0x4, R84 ;  /* 0x000000047554e825 */ /* 0x002fc800078e0254 */
[C---:B--2---:R-:W-:Y:S01]  /*2f40*/  FMUL.FTZ R110, R111.reuse, R111 ;  /* 0x0000006f6f6e7220 */ /* 0x044fe20000410000 */
[----:B----4-:R-:W-:-:S04]  /*2f50*/  FSEL R112, R111, RZ, !P5 ;  /* 0x000000ff6f707208 */ /* 0x010fc80006800000 */
[----:B------:R-:W-:Y:S01]  /*2f60*/  FSEL R113, R110, RZ, P5 ;  /* 0x000000ff6e717208 */ /* 0x000fe20002800000 */
[----:B0-----:R-:W-:Y:S01]  /*2f70*/  FFMA.FTZ R110, R115, UR12, R114 ;  /* 0x0000000c736e7c23 */ /* 0x001fe20008010072 */
[----:B------:R-:W-:-:S03]  /*2f80*/  MOV R115, UR6 ;  /* 0x0000000600737c02 */ /* 0x000fc60008000f00 */
[----:B------:R-:W-:Y:S02]  /*2f90*/  FADD.FTZ R113, R110, R113 ;  /* 0x000000716e717221 */ /* 0x000fe40000010000 */
[----:B---3--:R-:W-:-:S04]  /*2fa0*/  @!P6 IMAD.WIDE R86, R115, 0x4, R86 ;  /* 0x000000047356e825 */ /* 0x008fc800078e0256 */
[----:B------:R-:W0:Y:S01]  /*2fb0*/  MUFU.RSQ R113, R113 ;  /* 0x0000007100717308 */ /* 0x000e220000001400 */
[----:B------:R1:W-:Y:S04]  /*2fc0*/  @!P6 STG.E desc[UR8][R86.64], R111 ;  /* 0x0000006f5600e986 */ /* 0x0003e8000c101908 */
[----:B0-----:R1:W-:Y:S01]  /*2fd0*/  @!P6 STG.E desc[UR8][R84.64], R113 ;  /* 0x000000715400e986 */ /* 0x0013e2000c101908 */
[----:B------:R-:W-:Y:S05]  /*2fe0*/  @!P1 BRA `(.L_x_5390) ;  /* 0x0000000000809947 */ /* 0x000fea0003800000 */
[--C-:B-1----:R-:W-:Y:S01]  /*2ff0*/  FADD.FTZ R84, R6, -R112.reuse ;  /* 0x8000007006547221 */ /* 0x102fe20000010000 */
[--C-:B------:R-:W-:Y:S01]  /*3000*/  FADD.FTZ R86, R3, -R112.reuse ;  /* 0x8000007003567221 */ /* 0x100fe20000010000 */
[----:B------:R-:W0:Y:S01]  /*3010*/  LDC.64 R110, c[0x0][0x428] ;  /* 0x00010a00ff6e7b82 */ /* 0x000e220000000a00 */
[--C-:B------:R-:W-:Y:S01]  /*3020*/  FADD.FTZ R116, R2, -R112.reuse ;  /* 0x8000007002747221 */ /* 0x100fe20000010000 */
[C---:B------:R-:W-:Y:S01]  /*3030*/  FMUL.FTZ R85, R113.reuse, R84 ;  /* 0x0000005471557220 */ /* 0x040fe20000410000 */
[----:B------:R-:W-:Y:S01]  /*3040*/  FMUL.FTZ R86, R113, R86 ;  /* 0x0000005671567220 */ /* 0x000fe20000410000 */
[--C-:B------:R-:W-:Y:S01]  /*3050*/  FADD.FTZ R114, R5, -R112.reuse ;  /* 0x8000007005727221 */ /* 0x100fe20000010000 */
[----:B------:R-:W-:Y:S01]  /*3060*/  FADD.FTZ R118, R0, -R112 ;  /* 0x8000007000767221 */ /* 0x000fe20000010000 */
[----:B-----5:R-:W-:Y:S01]  /*3070*/  FFMA.FTZ R84, R85, R80, R72 ;  /* 0x0000005055547223 */ /* 0x020fe20000010048 */
[----:B------:R-:W-:Y:S01]  /*3080*/  FFMA.FTZ R85, R86, R81, R73 ;  /* 0x0000005156557223 */ /* 0x000fe20000010049 */
[--C-:B------:R-:W-:Y:S01]  /*3090*/  FADD.FTZ R86, R4, -R112.reuse ;  /* 0x8000007004567221 */ /* 0x100fe20000010000 */
[--C-:B------:R-:W-:Y:S01]  /*30a0*/  FADD.FTZ R120, R9, -R112.reuse ;  /* 0x8000007009787221 */ /* 0x100fe20000010000 */
[C---:B------:R-:W-:Y:S01]  /*30b0*/  FMUL.FTZ R87, R113.reuse, R116 ;  /* 0x0000007471577220 */ /* 0x040fe20000410000 */
[----:B------:R-:W-:Y:S01]  /*30c0*/  FMUL.FTZ R114, R113, R114 ;  /* 0x0000007271727220 */ /* 0x000fe20000410000 */
[----:B------:R-:W-:Y:S01]  /*30d0*/  F2FP.BF16.F32.PACK_AB R84, R85, R84 ;  /* 0x000000545554723e */ /* 0x000fe200000010ff */
[----:B------:R-:W-:Y:S01]  /*30e0*/  FMUL.FTZ R85, R113, R86 ;  /* 0x0000005671557220 */ /* 0x000fe20000410000 */
[----:B------:R-:W-:Y:S01]  /*30f0*/  FADD.FTZ R86, R7, -R112 ;  /* 0x8000007007567221 */ /* 0x000fe20000010000 */
[C---:B------:R-:W-:Y:S01]  /*3100*/  FMUL.FTZ R115, R113.reuse, R118 ;  /* 0x0000007671737220 */ /* 0x040fe20000410000 */
[----:B------:R-:W-:Y:S01]  /*3110*/  FMUL.FTZ R120, R113, R120 ;  /* 0x0000007871787220 */ /* 0x000fe20000410000 */
[----:B------:R-:W-:Y:S01]  /*3120*/  FFMA.FTZ R85, R85, R82, R74 ;  /* 0x0000005255557223 */ /* 0x000fe2000001004a */
[----:B------:R-:W-:Y:S01]  /*3130*/  FMUL.FTZ R116, R113, R86 ;  /* 0x0000005671747220 */ /* 0x000fe20000410000 */
[----:B------:R-:W-:Y:S01]  /*3140*/  FFMA.FTZ R86, R87, R76, R68 ;  /* 0x0000004c57567223 */ /* 0x000fe20000010044 */
        /* <DEDUP_REMOVED lines=8> */
[----:B------:R-:W-:-:S03]  /*31d0*/  IADD3 R13, PT, PT, R13, 0x80, RZ ;  /* 0x000000800d0d7810 */ /* 0x000fc60007ffe0ff */
[----:B------:R0:W-:Y:S04]  /*31e0*/  STG.E.128 desc[UR8][R110.64], R84 ;  /* 0x000000546e007986 */ /* 0x0001e8000c101d08 */
.L_x_5390:
[----:B------:R-:W-:Y:S05]  /*31f0*/  BSYNC.RECONVERGENT B0 ;  /* 0x0000000000007941 */ /* 0x000fea0003800200 */
.L_x_5389:
[----:B------:R-:W-:Y:S04]  /*3200*/  BSSY.RECONVERGENT B0, `(.L_x_5391) ;  /* 0x0000022000007945 */ /* 0x000fe80003800200 */
[----:B------:R-:W-:Y:S05]  /*3210*/  @!P2 BRA `(.L_x_5392) ;  /* 0x000000000080a947 */ /* 0x000fea0003800000 */
[--C-:B01----:R-:W-:Y:S01]  /*3220*/  FADD.FTZ R84, R15, -R112.reuse ;  /* 0x800000700f547221 */ /* 0x103fe20000010000 */
        /* <DEDUP_REMOVED lines=14> */
[C---:B------:R-:W-:Y:S01]  /*3310*/  FMUL.FTZ R85, R113.reuse, R86 ;  /* 0x0000005671557220 */ /* 0x040fe20000410000 */
        /* <DEDUP_REMOVED lines=16> */
.L_x_5392:
[----:B------:R-:W-:Y:S05]  /*3420*/  BSYNC.RECONVERGENT B0 ;  /* 0x0000000000007941 */ /* 0x000fea0003800200 */
.L_x_5391:
[----:B------:R-:W-:Y:S04]  /*3430*/  BSSY.RECONVERGENT B0, `(.L_x_5393) ;  /* 0x0000022000007945 */ /* 0x000fe80003800200 */
[----:B------:R-:W-:Y:S05]  /*3440*/  @!P3 BRA `(.L_x_5394) ;  /* 0x000000000080b947 */ /* 0x000fea0003800000 */
[--C-:B012---:R-:W-:Y:S01]  /*3450*/  FADD.FTZ R84, R95, -R112.reuse ;  /* 0x800000705f547221 */ /* 0x107fe20000010000 */
        /* <DEDUP_REMOVED lines=31> */
.L_x_5394:
[----:B------:R-:W-:Y:S05]  /*3650*/  BSYNC.RECONVERGENT B0 ;  /* 0x0000000000007941 */ /* 0x000fea0003800200 */
.L_x_5393:
        /* <DEDUP_REMOVED lines=19> */
[----:B-----5:R-:W-:Y:S01]  /*3790*/  FFMA.FTZ R87, R87, R30, R22 ;  /* 0x0000001e57577223 */ /* 0x020fe20000010016 */
[----:B------:R-:W-:Y:S01]  /*37a0*/  FFMA.FTZ R122, R122, R31, R23 ;  /* 0x0000001f7a7a7223 */ /* 0x000fe20000010017 */
[----:B------:R-:W-:Y:S01]  /*37b0*/  FFMA.FTZ R112, R111, R32, R24 ;  /* 0x000000206f707223 */ /* 0x000fe20000010018 */
        /* <DEDUP_REMOVED lines=9> */
[----:B------:R-:W-:-:S05]  /*3850*/  F2FP.BF16.F32.PACK_AB R84, R113, R112 ;  /* 0x000000707154723e */ /* 0x000fca00000010ff */
[----:B------:R4:W-:Y:S02]  /*3860*/  STG.E.128 desc[UR8][R110.64], R84 ;  /* 0x000000546e007986 */ /* 0x0009e4000c101d08 */
.L_x_5396:
[----:B------:R-:W-:Y:S05]  /*3870*/  BSYNC.RECONVERGENT B0 ;  /* 0x0000000000007941 */ /* 0x000fea0003800200 */
.L_x_5395:
[----:B------:R-:W-:Y:S02]  /*3880*/  UIADD3 UR6, UPT, UPT, UR6, UR14, URZ ;  /* 0x0000000e06067290 */ /* 0x000fe4000fffe0ff */
[----:B------:R-:W-:Y:S02]  /*3890*/  UPLOP3.LUT UP2, UPT, UPT, UPT, UP2, 0x40, 0x4 ;  /* 0x000000000004789c */ /* 0x000fe40003f4e820 */
[----:B------:R-:W-:-:S09]  /*38a0*/  UISETP.GE.AND UP1, UPT, UR6, UR15, UPT ;  /* 0x0000000f0600728c */ /* 0x000fd2000bf26270 */
[----:B------:R-:W-:Y:S05]  /*38b0*/  BRA.U !UP1, `(.L_x_5397) ;  /* 0xffffffcd09d47547 */ /* 0x000fea000b83ffff */
[----:B------:R-:W-:Y:S05]  /*38c0*/  EXIT ;  /* 0x000000000000794d */ /* 0x000fea0003800000 */
.L_x_5398:
        /* <DEDUP_REMOVED lines=11> */
.L_x_27230:


//--------------------- .text._ZN10layer_norm13ln_fwd_kernelINS_13Kernel_traitsIf13__nv_bfloat16S2_S2_fjLj4096ELj1ELj1ELj4ELj16ENS_18Kernel_traits_baseILj4096EfS2_S2_S2_fjLj128EEEEELb0ELb0ELb0ELb1EEEvNS_9FwdParamsE --------------------------
	.section	.text._ZN10layer_norm13ln_fwd_kernelINS_13Kernel_traitsIf13__nv_bfloat16S2_S2_fjLj4096ELj1ELj1ELj4ELj16ENS_18Kernel_traits_baseILj4096EfS2_S2_S2_fjLj128EEEEELb0ELb0ELb0ELb1EEEvNS_9FwdParamsE,"ax",@progbits
	.align	128
        .global         _ZN10layer_norm13ln_fwd_kernelINS_13Kernel_traitsIf13__nv_bfloat16S2_S2_fjLj4096ELj1ELj1ELj4ELj16ENS_18Kernel_traits_baseILj4096EfS2_S2_S2_fjLj128EEEEELb0ELb0ELb0ELb1EEEvNS_9FwdParamsE
        .type           _ZN10layer_norm13ln_fwd_kernelINS_13Kernel_traitsIf13__nv_bfloat16S2_S2_fjLj4096ELj1ELj1ELj4ELj16ENS_18Kernel_traits_baseILj4096EfS2_S2_S2_fjLj128EEEEELb0ELb0ELb0ELb1EEEvNS_9FwdParamsE,@function
        .size           _ZN10layer_norm13ln_fwd_kernelINS_13Kernel_traitsIf13__nv_bfloat16S2_S2_fjLj4096ELj1ELj1ELj4ELj16ENS_18Kernel_traits_baseILj4096EfS2_S2_S2_fjLj128EEEEELb0ELb0ELb0ELb1EEEvNS_9FwdParamsE,(.L_x_27231 - _ZN10layer_norm13ln_fwd_kernelINS_13Kernel_traitsIf13__nv_bfloat16S2_S2_fjLj4096ELj1ELj1ELj4ELj16ENS_18Kernel_traits_baseILj4096EfS2_S2_S2_fjLj128EEEEELb0ELb0ELb0ELb1EEEvNS_9FwdParamsE)
        .other          _ZN10layer_norm13ln_fwd_kernelINS_13Kernel_traitsIf13__nv_bfloat16S2_S2_fjLj4096ELj1ELj1ELj4ELj16ENS_18Kernel_traits_baseILj4096EfS2_S2_S2_fjLj128EEEEELb0ELb0ELb0ELb1EEEvNS_9FwdParamsE,@"STO_CUDA_ENTRY STV_DEFAULT"
_ZN10layer_norm13ln_fwd_kernelINS_13Kernel_traitsIf13__nv_bfloat16S2_S2_fjLj4096ELj1ELj1ELj4ELj16ENS_18Kernel_traits_baseILj4096EfS2_S2_S2_fjLj128EEEEELb0ELb0ELb0ELb1EEEvNS_9FwdParamsE:
.text._ZN10layer_norm13ln_fwd_kernelINS_13Kernel_traitsIf13__nv_bfloat16S2_S2_fjLj4096ELj1ELj1ELj4ELj16ENS_18Kernel_traits_baseILj4096EfS2_S2_S2_fjLj128EEEEELb0ELb0ELb0ELb1EEEvNS_9FwdParamsE:
[----:B------:R-:W-:Y:S01]  /*0000*/  LDC R1, c[0x0][0x37c] ;  /* 0x0000df00ff017b82 */ /* 0x000fe20000000800 */
[----:B------:R-:W0:Y:S01]  /*0010*/  LDCU.64 UR10, c[0x0][0x438] ;  /* 0x00008700ff0a77ac */ /* 0x000e220008000a00 */
[----:B------:R-:W1:Y:S06]  /*0020*/  S2R R0, SR_TID.X ;  /* 0x0000000000007919 */ /* 0x000e6c0000002100 */
[----:B------:R-:W2:Y:S01]  /*0030*/  LDC.64 R8, c[0x0][0x3e0] ;  /* 0x0000f800ff087b82 */ /* 0x000ea20000000a00 */
[----:B------:R-:W2:Y:S01]  /*0040*/  LDCU.64 UR8, c[0x0][0x3a0] ;  /* 0x00007400ff0877ac */ /* 0x000ea20008000a00 */
[----:B------:R-:W3:Y:S06]  /*0050*/  LDCU.64 UR6, c[0x0][0x358] ;  /* 0x00006b00ff0677ac */ /* 0x000eec0008000a00 */
[----:B------:R-:W4:Y:S01]  /*0060*/  S2UR UR4, SR_CTAID.X ;  /* 0x00000000000479c3 */ /* 0x000f220000002500 */
[----:B0-----:R-:W-:-:S04]  /*0070*/  UISETP.NE.U32.AND UP0, UPT, UR10, URZ, UPT ;  /* 0x000000ff0a00728c */ /* 0x001fc8000bf05070 */
[----:B------:R-:W-:Y:S01]  /*0080*/  UISETP.NE.AND.EX UP0, UPT, UR11, URZ, UPT, UP0 ;  /* 0x000000ff0b00728c */ /* 0x000fe2000bf05300 */
[----:B--2---:R-:W-:-:S04]  /*0090*/  LOP3.LUT P0, RZ, R8, UR8, RZ, 0xfc, !PT ;  /* 0x0000000808ff7c12 */ /* 0x004fc8000f80fcff */
[----:B------:R-:W-:Y:S02]  /*00a0*/  LOP3.LUT P0, RZ, R9, UR9, RZ, 0xfc, P0 ;  /* 0x0000000909ff7c12 */ /* 0x000fe4000800fcff */
[----:B-1----:R-:W-:Y:S02]  /*00b0*/  LOP3.LUT R2, R0, 0x1f, RZ, 0xc0, !PT ;  /* 0x0000001f00027812 */ /* 0x002fe400078ec0ff */
[----:B----4-:R-:W-:Y:S01]  /*00c0*/  MOV R3, UR4 ;  /* 0x0000000400037c02 */ /* 0x010fe20008000f00 */
[----:B---3--:R-:W-:Y:S08]  /*00d0*/  BRA.U !UP0, `(.L_x_5399) ;  /* 0x0000000108547547 */ /* 0x008ff0000b800000 */
[----:B------:R-:W0:Y:S08]  /*00e0*/  LDC.64 R4, c[0x0][0x3d0] ;  /* 0x0000f400ff047b82 */ /* 0x000e300000000a00 */
[----:B------:R-:W1:Y:S01]  /*00f0*/  LDC.64 R6, c[0x0][0x438] ;  /* 0x00010e00ff067b82 */ /* 0x000e620000000a00 */
[----:B0-----:R-:W-:-:S05]  /*0100*/  IMAD.WIDE.U32 R4, R0, 0x20, R4 ;  /* 0x0000002000047825 */ /* 0x001fca00078e0004 */
[----:B------:R0:W5:Y:S01]  /*0110*/  LDG.E.128 R80, desc[UR6][R4.64] ;  /* 0x0000000604507981 */ /* 0x000162000c1e1d00 */
[----:B-1----:R-:W-:-:S03]  /*0120*/  IMAD.WIDE.U32 R6, R0, 0x20, R6 ;  /* 0x0000002000067825 */ /* 0x002fc600078e0006 */
[----:B------:R0:W5:Y:S04]  /*0130*/  LDG.E.128 R76, desc[UR6][R4.64+0x10] ;  /* 0x00001006044c7981 */ /* 0x000168000c1e1d00 */
        /* <DEDUP_REMOVED lines=13> */
[----:B------:R0:W5:Y:S01]  /*0210*/  LDG.E.128 R20, desc[UR6][R6.64+0x3010] ;  /* 0x0030100606147981 */ /* 0x000162000c1e1d00 */
[----:B------:R-:W-:Y:S05]  /*0220*/  BRA `(.L_x_5400) ;  /* 0x0000000000687947 */ /* 0x000fea0003800000 */
.L_x_5399:
[----:B------:R-:W0:Y:S02]  /*0230*/  LDC.64 R4, c[0x0][0x3d0] ;  /* 0x0000f400ff047b82 */ /* 0x000e240000000a00 */
[----:B0-----:R-:W-:-:S05]  /*0240*/  IMAD.WIDE.U32 R4, R0, 0x20, R4 ;  /* 0x0000002000047825 */ /* 0x001fca00078e0004 */
        /* <DEDUP_REMOVED lines=23> */
[----:B0-----:R-:W-:-:S07]  /*03c0*/  CS2R R48, SRZ ;  /* 0x0000000000307805 */ /* 0x001fce000001ff00 */
.L_x_5400:
[----:B------:R-:W1:Y:S02]  /*03d0*/  LDCU UR4, c[0x0][0x384] ;  /* 0x00007080ff0477ac */ /* 0x000e640008000800 */
[----:B-1----:R-:W-:-:S13]  /*03e0*/  ISETP.GE.AND P1, PT, R3, UR4, PT ;  /* 0x0000000403007c0c */ /* 0x002fda000bf26270 */
[----:B------:R-:W-:Y:S05]  /*03f0*/  @P1 EXIT ;  /* 0x000000000000194d */ /* 0x000fea0003800000 */
[----:B------:R-:W-:Y:S01]  /*0400*/  ISETP.NE.U32.AND P1, PT, R8, RZ, PT ;  /* 0x000000ff0800720c */ /* 0x000fe20003f25070 */
[----:B------:R-:W1:Y:S03]  /*0410*/  LDCU UR8, c[0x0][0x388] ;  /* 0x00007100ff0877ac */ /* 0x000e660008000800 */
[----:B------:R-:W-:Y:S01]  /*0420*/  ISETP.NE.AND.EX P1, PT, R9, RZ, PT, P1 ;  /* 0x000000ff0900720c */ /* 0x000fe20003f25310 */
[----:B------:R-:W2:Y:S01]  /*0430*/  LDCU.U8 UR14, c[0x0][0x410] ;  /* 0x00008200ff0e77ac */ /* 0x000ea20008000000 */
[----:B------:R-:W3:Y:S01]  /*0440*/  LDCU UR9, c[0x0][0x400] ;  /* 0x00008000ff0977ac */ /* 0x000ee20008000800 */
[----:B------:R-:W4:Y:S01]  /*0450*/  LDCU.64 UR12, c[0x0][0x3e0] ;  /* 0x00007c00ff0c77ac */ /* 0x000f220008000a00 */
[----:B------:R-:W0:Y:S01]  /*0460*/  LDCU.64 UR10, c[0x0][0x3a0] ;  /* 0x00007400ff0a77ac */ /* 0x000e220008000a00 */
[----:B------:R-:W-:-:S11]  /*0470*/  UPLOP3.LUT UP2, UPT, UPT, UPT, UPT, 0x40, 0x4 ;  /* 0x000000000004789c */ /* 0x000fd60003f4e870 */
.L_x_5415:
[----:B0-----:R-:W2:Y:S01]  /*0480*/  @P1 LDC.64 R8, c[0x0][0x3e0] ;  /* 0x0000f800ff081b82 */ /* 0x001ea20000000a00 */
[----:B01----:R-:W-:Y:S01]  /*0490*/  IMAD R4, R3, UR8, RZ ;  /* 0x0000000803047c24 */ /* 0x003fe2000f8e02ff */
[----:B------:R-:W-:-:S04]  /*04a0*/  LOP3.LUT R7, R0, 0x60, RZ, 0xc0, !PT ;  /* 0x0000006000077812 */ /* 0x000fc800078ec0ff */
[----:B------:R-:W-:Y:S02]  /*04b0*/  SHF.R.S32.HI R5, RZ, 0x1f, R4 ;  /* 0x0000001fff057819 */ /* 0x000fe40000011404 */
[----:B------:R-:W0:Y:S01]  /*04c0*/  LDC.64 R106, c[0x0][0x390] ;  /* 0x0000e400ff6a7b82 */ /* 0x000e220000000a00 */
[----:B------:R-:W-:Y:S02]  /*04d0*/  LOP3.LUT R12, R7, 0x1f, R0, 0xf8, !PT ;  /* 0x0000001f070c7812 */ /* 0x000fe400078ef800 */
[----:B------:R-:W-:-:S04]  /*04e0*/  LEA.HI R5, R5, R4, RZ, 0x3 ;  /* 0x0000000405057211 */ /* 0x000fc800078f18ff */
[----:B------:R-:W-:Y:S01]  /*04f0*/  LEA.HI.SX32 R12, R5, R12, 0x1d ;  /* 0x0000000c050c7211 */ /* 0x000fe200078feaff */
[----:B--2---:R-:W-:-:S06]  /*0500*/  @P1 IMAD.WIDE R8, R3, 0x2, R8 ;  /* 0x0000000203081825 */ /* 0x004fcc00078e0208 */
[----:B------:R-:W2:Y:S01]  /*0510*/  @P1 LDG.E.U16 R8, desc[UR6][R8.64] ;  /* 0x0000000608081981 */ /* 0x000ea2000c1e1500 */
[----:B0-----:R-:W-:-:S06]  /*0520*/  IMAD.WIDE.U32 R4, R12, 0x10, R106 ;  /* 0x000000100c047825 */ /* 0x001fcc00078e006a */
[----:B-----5:R-:W5:Y:S01]  /*0530*/  LDG.E.128 R4, desc[UR6][R4.64] ;  /* 0x0000000604047981 */ /* 0x020f62000c1e1d00 */
[----:B------:R-:W-:Y:S01]  /*0540*/  UISETP.NE.U32.AND UP0, UPT, UR10, URZ, UPT ;  /* 0x000000ff0a00728c */ /* 0x000fe2000bf05070 */
[----:B------:R-:W-:-:S03]  /*0550*/  HFMA2 R14, -RZ, RZ, 1.875, 0 ;  /* 0x3f800000ff0e7431 */ /* 0x000fc600000001ff */
[----:B------:R-:W-:Y:S01]  /*0560*/  UISETP.NE.AND.EX UP0, UPT, UR11, URZ, UPT, UP0 ;  /* 0x000000ff0b00728c */ /* 0x000fe2000bf05300 */
[----:B--2---:R-:W-:-:S08]  /*0570*/  @P1 SHF.L.U32 R14, R8, 0x10, RZ ;  /* 0x00000010080e1819 */ /* 0x004fd000000006ff */
        /* <DEDUP_REMOVED lines=14> */
[C---:B--2---:R-:W-:Y:S02]  /*0660*/  PRMT R4, R8.reuse, 0x7632, R4 ;  /* 0x0000763208047816 */ /* 0x044fe40000000004 */
[----:B------:R-:W-:-:S02]  /*0670*/  SHF.L.U32 R6, R8, 0x10, RZ ;  /* 0x0000001008067819 */ /* 0x000fc400000006ff */
[C---:B------:R-:W-:Y:S02]  /*0680*/  PRMT R18, R10.reuse, 0x7632, R18 ;  /* 0x000076320a127816 */ /* 0x040fe40000000012 */
[----:B------:R-:W-:Y:S01]  /*0690*/  SHF.L.U32 R8, R9, 0x10, RZ ;  /* 0x0000001009087819 */ /* 0x000fe200000006ff */
[-C--:B------:R-:W-:Y:S01]  /*06a0*/  FFMA.FTZ R13, R13, R14.reuse, R6 ;  /* 0x0000000e0d0d7223 */ /* 0x080fe20000010006 */
[----:B------:R-:W-:Y:S02]  /*06b0*/  SHF.L.U32 R10, R10, 0x10, RZ ;  /* 0x000000100a0a7819 */ /* 0x000fe400000006ff */
[----:B------:R-:W-:Y:S01]  /*06c0*/  PRMT R7, R9, 0x7632, R7 ;  /* 0x0000763209077816 */ /* 0x000fe20000000007 */
[-C--:B------:R-:W-:Y:S01]  /*06d0*/  FFMA.FTZ R9, R5, R14.reuse, R8 ;  /* 0x0000000e05097223 */ /* 0x080fe20000010008 */
        /* <DEDUP_REMOVED lines=9> */
[----:B------:R-:W-:Y:S02]  /*0770*/  SHF.L.U32 R18, R18, 0x10, RZ ;  /* 0x0000001012127819 */ /* 0x000fe400000006ff */
        /* <DEDUP_REMOVED lines=9> */
.L_x_5401:
[----:B------:R-:W0:Y:S02]  /*0810*/  LDC.64 R8, c[0x0][0x3e0] ;  /* 0x0000f800ff087b82 */ /* 0x000e240000000a00 */
[----:B0-----:R-:W-:-:S04]  /*0820*/  ISETP.NE.U32.AND P1, PT, R8, RZ, PT ;  /* 0x000000ff0800720c */ /* 0x001fc80003f25070 */
[----:B------:R-:W-:-:S13]  /*0830*/  ISETP.NE.AND.EX P1, PT, R9, RZ, PT, P1 ;  /* 0x000000ff0900720c */ /* 0x000fda0003f25310 */
[----:B------:R-:W-:Y:S05]  /*0840*/  @!P1 BRA `(.L_x_5403) ;  /* 0x0000000000649947 */ /* 0x000fea0003800000 */
[C---:B-----5:R-:W-:Y:S02]  /*0850*/  PRMT R8, R4.reuse, 0x7632, R8 ;  /* 0x0000763204087816 */ /* 0x060fe40000000008 */
[----:B------:R-:W-:Y:S02]  /*0860*/  SHF.L.U32 R13, R4, 0x10, RZ ;  /* 0x00000010040d7819 */ /* 0x000fe400000006ff */
[C---:B------:R-:W-:Y:S02]  /*0870*/  PRMT R10, R6.reuse, 0x7632, R10 ;  /* 0x00007632060a7816 */ /* 0x040fe4000000000a */
[----:B------:R-:W-:Y:S01]  /*0880*/  SHF.L.U32 R11, R6, 0x10, RZ ;  /* 0x00000010060b7819 */ /* 0x000fe200000006ff */
[----:B------:R-:W-:Y:S01]  /*0890*/  FMUL.FTZ R13, R13, R14 ;  /* 0x0000000e0d0d7220 */ /* 0x000fe20000410000 */
[----:B------:R-:W-:Y:S02]  /*08a0*/  PRMT R4, R5, 0x7632, R4 ;  /* 0x0000763205047816 */ /* 0x000fe40000000004 */
[----:B------:R-:W-:-:S02]  /*08b0*/  PRMT R6, R7, 0x7632, R6 ;  /* 0x0000763207067816 */ /* 0x000fc40000000006 */
        /* <DEDUP_REMOVED lines=10> */
[-C--:B------:R-:W-:Y:S01]  /*0960*/  FMUL.FTZ R5, R5, R14.reuse ;  /* 0x0000000e05057220 */ /* 0x080fe20000410000 */
[----:B------:R-:W-:-:S02]  /*0970*/  FMUL.FTZ R8, R15, R14 ;  /* 0x0000000e0f087220 */ /* 0x000fc40000410000 */
[----:B------:R-:W-:Y:S01]  /*0980*/  FMUL.FTZ R10, R7, R14 ;  /* 0x0000000e070a7220 */ /* 0x000fe20000410000 */
[----:B------:R-:W-:Y:S02]  /*0990*/  F2FP.BF16.F32.PACK_AB R19, R4, R11 ;  /* 0x0000000b0413723e */ /* 0x000fe400000010ff */
[----:B------:R-:W-:Y:S02]  /*09a0*/  F2FP.BF16.F32.PACK_AB R18, R8, R6 ;  /* 0x000000060812723e */ /* 0x000fe400000010ff */
[----:B------:R-:W-:Y:S02]  /*09b0*/  F2FP.BF16.F32.PACK_AB R17, R10, R9 ;  /* 0x000000090a11723e */ /* 0x000fe400000010ff */
[----:B------:R-:W-:Y:S01]  /*09c0*/  F2FP.BF16.F32.PACK_AB R16, R5, R13 ;  /* 0x0000000d0510723e */ /* 0x000fe200000010ff */
[----:B------:R-:W-:Y:S06]  /*09d0*/  BRA `(.L_x_5402) ;  /* 0x0000000000507947 */ /* 0x000fec0003800000 */
.L_x_5403:
        /* <DEDUP_REMOVED lines=19> */
[----:B------:R-:W-:-:S07]  /*0b10*/  FMUL.FTZ R4, R87, R14 ;  /* 0x0000000e57047220 */ /* 0x000fce0000410000 */
.L_x_5402:
        /* <DEDUP_REMOVED lines=17> */
[----:B------:R-:W-:Y:S02]  /*0c30*/  SHF.L.U32 R87, R87, 0x10, RZ ;  /* 0x0000001057577819 */ /* 0x000fe400000006ff */
[----:B------:R-:W-:Y:S02]  /*0c40*/  SHF.L.U32 R15, R15, 0x10, RZ ;  /* 0x000000100f0f7819 */ /* 0x000fe400000006ff */
[----:B------:R-:W-:Y:S02]  /*0c50*/  SHF.L.U32 R89, R88, 0x10, RZ ;  /* 0x0000001058597819 */ /* 0x000fe400000006ff */
[----:B------:R-:W-:Y:S02]  /*0c60*/  SHF.L.U32 R91, R91, 0x10, RZ ;  /* 0x000000105b5b7819 */ /* 0x000fe400000006ff */
[----:B--2---:R-:W-:-:S02]  /*0c70*/  PRMT R84, R16, 0x7632, R84 ;  /* 0x0000763210547816 */ /* 0x004fc40000000054 */
[----:B------:R-:W-:Y:S02]  /*0c80*/  SHF.L.U32 R86, R16, 0x10, RZ ;  /* 0x0000001010567819 */ /* 0x000fe400000006ff */
[C---:B------:R-:W-:Y:S02]  /*0c90*/  PRMT R16, R17.reuse, 0x7632, R16 ;  /* 0x0000763211107816 */ /* 0x040fe40000000010 */
[----:B------:R-:W-:Y:S01]  /*0ca0*/  SHF.L.U32 R94, R17, 0x10, RZ ;  /* 0x00000010115e7819 */ /* 0x000fe200000006ff */
[-C--:B------:R-:W-:Y:S01]  /*0cb0*/  FFMA.FTZ R95, R95, R14.reuse, R86 ;  /* 0x0000000e5f5f7223 */ /* 0x080fe20000010056 */
[C---:B------:R-:W-:Y:S02]  /*0cc0*/  PRMT R17, R18.reuse, 0x7632, R17 ;  /* 0x0000763212117816 */ /* 0x040fe40000000011 */
[----:B------:R-:W-:Y:S01]  /*0cd0*/  SHF.L.U32 R18, R18, 0x10, RZ ;  /* 0x0000001012127819 */ /* 0x000fe200000006ff */
[----:B------:R-:W-:Y:S01]  /*0ce0*/  FFMA.FTZ R94, R85, R14, R94 ;  /* 0x0000000e555e7223 */ /* 0x000fe2000001005e */
[----:B------:R-:W-:-:S02]  /*0cf0*/  PRMT R92, R19, 0x7632, R92 ;  /* 0x00007632135c7816 */ /* 0x000fc4000000005c */
[----:B------:R-:W-:Y:S01]  /*0d00*/  SHF.L.U32 R96, R19, 0x10, RZ ;  /* 0x0000001013607819 */ /* 0x000fe200000006ff */
[-C--:B------:R-:W-:Y:S01]  /*0d10*/  FFMA.FTZ R93, R93, R14.reuse, R18 ;  /* 0x0000000e5d5d7223 */ /* 0x080fe20000010012 */
[----:B------:R-:W-:Y:S02]  /*0d20*/  SHF.L.U32 R19, R90, 0x10, RZ ;  /* 0x000000105a137819 */ /* 0x000fe400000006ff */
[----:B------:R-:W-:Y:S01]  /*0d30*/  SHF.L.U32 R18, R92, 0x10, RZ ;  /* 0x000000105c127819 */ /* 0x000fe200000006ff */
[-C--:B------:R-:W-:Y:S01]  /*0d40*/  FFMA.FTZ R92, R87, R14.reuse, R96 ;  /* 0x0000000e575c7223 */ /* 0x080fe20000010060 */
        /* <DEDUP_REMOVED lines=12> */
.L_x_5404:
[----:B----4-:R-:W-:-:S04]  /*0e10*/  UISETP.NE.U32.AND UP1, UPT, UR12, URZ, UPT ;  /* 0x000000ff0c00728c */ /* 0x010fc8000bf25070 */
[----:B------:R-:W-:-:S09]  /*0e20*/  UISETP.NE.AND.EX UP1, UPT, UR13, URZ, UPT, UP1 ;  /* 0x000000ff0d00728c */ /* 0x000fd2000bf25310 */
[----:B------:R-:W-:Y:S05]  /*0e30*/  BRA.U UP1, `(.L_x_5406) ;  /* 0x0000000101547547 */ /* 0x000fea000b800000 */
[C---:B-----5:R-:W-:Y:S02]  /*0e40*/  PRMT R15, R84.reuse, 0x7632, R15 ;  /* 0x00007632540f7816 */ /* 0x060fe4000000000f */
[----:B------:R-:W-:Y:S02]  /*0e50*/  SHF.L.U32 R95, R84, 0x10, RZ ;  /* 0x00000010545f7819 */ /* 0x000fe400000006ff */
[C---:B------:R-:W-:Y:S02]  /*0e60*/  PRMT R84, R85.reuse, 0x7632, R84 ;  /* 0x0000763255547816 */ /* 0x040fe40000000054 */
[----:B------:R-:W-:Y:S01]  /*0e70*/  SHF.L.U32 R85, R85, 0x10, RZ ;  /* 0x0000001055557819 */ /* 0x000fe200000006ff */
[-C--:B------:R-:W-:Y:S01]  /*0e80*/  FMUL.FTZ R95, R95, R14.reuse ;  /* 0x0000000e5f5f7220 */ /* 0x080fe20000410000 */
[C---:B0-----:R-:W-:Y:S02]  /*0e90*/  PRMT R88, R86.reuse, 0x7632, R88 ;  /* 0x0000763256587816 */ /* 0x041fe40000000058 */
        /* <DEDUP_REMOVED lines=15> */
.L_x_5406:
[----:B-----5:R-:W-:Y:S02]  /*0f90*/  PRMT R15, R84, 0x7632, R15 ;  /* 0x00007632540f7816 */ /* 0x020fe4000000000f */
[----:B0-----:R-:W-:Y:S02]  /*0fa0*/  PRMT R16, R85, 0x7632, R16 ;  /* 0x0000763255107816 */ /* 0x001fe40000000010 */
[----:B------:R-:W-:Y:S02]  /*0fb0*/  PRMT R17, R86, 0x7632, R17 ;  /* 0x0000763256117816 */ /* 0x000fe40000000011 */
        /* <DEDUP_REMOVED lines=15> */
[-C--:B------:R-:W-:Y:S01]  /*10b0*/  FMUL.FTZ R90, R17, R14.reuse ;  /* 0x0000000e115a7220 */ /* 0x080fe20000410000 */
[----:B------:R-:W-:Y:S01]  /*10c0*/  F2FP.BF16.F32.PACK_AB R16, R88, R95 ;  /* 0x0000005f5810723e */ /* 0x000fe200000010ff */
[----:B------:R-:W-:Y:S01]  /*10d0*/  FMUL.FTZ R89, R89, R14 ;  /* 0x0000000e59597220 */ /* 0x000fe20000410000 */
[----:B------:R-:W-:Y:S02]  /*10e0*/  F2FP.BF16.F32.PACK_AB R19, R91, R92 ;  /* 0x0000005c5b13723e */ /* 0x000fe400000010ff */
[----:B------:R-:W-:Y:S02]  /*10f0*/  F2FP.BF16.F32.PACK_AB R18, R90, R93 ;  /* 0x0000005d5a12723e */ /* 0x000fe400000010ff */
[----:B------:R-:W-:-:S07]  /*1100*/  F2FP.BF16.F32.PACK_AB R17, R89, R94 ;  /* 0x0000005e5911723e */ /* 0x000fce00000010ff */
.L_x_5405:
        /* <DEDUP_REMOVED lines=19> */
[C---:B--2---:R-:W-:Y:S02]  /*1240*/  PRMT R87, R18.reuse, 0x7632, R87 ;  /* 0x0000763212577816 */ /* 0x044fe40000000057 */
[----:B------:R-:W-:Y:S02]  /*1250*/  SHF.L.U32 R18, R18, 0x10, RZ ;  /* 0x0000001012127819 */ /* 0x000fe400000006ff */
[----:B------:R-:W-:-:S02]  /*1260*/  PRMT R84, R16, 0x7632, R84 ;  /* 0x0000763210547816 */ /* 0x000fc40000000054 */
[----:B------:R-:W-:Y:S01]  /*1270*/  SHF.L.U32 R86, R16, 0x10, RZ ;  /* 0x0000001010567819 */ /* 0x000fe200000006ff */
[-C--:B------:R-:W-:Y:S01]  /*1280*/  FFMA.FTZ R101, R101, R14.reuse, R18 ;  /* 0x0000000e65657223 */ /* 0x080fe20000010012 */
[----:B------:R-:W-:Y:S02]  /*1290*/  PRMT R16, R17, 0x7632, R16 ;  /* 0x0000763211107816 */ /* 0x000fe40000000010 */
[----:B------:R-:W-:Y:S01]  /*12a0*/  PRMT R104, R19, 0x7632, R104 ;  /* 0x0000763213687816 */ /* 0x000fe20000000068 */
[-C--:B------:R-:W-:Y:S01]  /*12b0*/  FFMA.FTZ R103, R103, R14.reuse, R86 ;  /* 0x0000000e67677223 */ /* 0x080fe20000010056 */
[----:B------:R-:W-:Y:S02]  /*12c0*/  SHF.L.U32 R100, R17, 0x10, RZ ;  /* 0x0000001011647819 */ /* 0x000fe400000006ff */
[----:B------:R-:W-:Y:S02]  /*12d0*/  SHF.L.U32 R108, R19, 0x10, RZ ;  /* 0x00000010136c7819 */ /* 0x000fe400000006ff */
        /* <DEDUP_REMOVED lines=8> */
[-C--:B------:R-:W-:Y:S01]  /*1360*/  FFMA.FTZ R98, R19, R14.reuse, R104 ;  /* 0x0000000e13627223 */ /* 0x080fe20000010068 */
[----:B------:R-:W-:Y:S01]  /*1370*/  SHF.L.U32 R84, R84, 0x10, RZ ;  /* 0x0000001054547819 */ /* 0x000fe200000006ff */
[-C--:B------:R-:W-:Y:S02]  /*1380*/  FFMA.FTZ R97, R97, R14.reuse, R18 ;  /* 0x0000000e61617223 */ /* 0x080fe40000010012 */
[----:B------:R-:W-:Y:S01]  /*1390*/  FFMA.FTZ R96, R17, R14, R16 ;  /* 0x0000000e11607223 */ /* 0x000fe20000010010 */
[----:B------:R-:W-:Y:S01]  /*13a0*/  F2FP.BF16.F32.PACK_AB R19, R98, R102 ;  /* 0x000000666213723e */ /* 0x000fe200000010ff */
[----:B------:R-:W-:Y:S01]  /*13b0*/  FFMA.FTZ R99, R99, R14, R84 ;  /* 0x0000000e63637223 */ /* 0x000fe20000010054 */
[----:B------:R-:W-:-:S02]  /*13c0*/  F2FP.BF16.F32.PACK_AB R18, R97, R101 ;  /* 0x000000656112723e */ /* 0x000fc400000010ff */
[----:B------:R-:W-:Y:S02]  /*13d0*/  F2FP.BF16.F32.PACK_AB R17, R96, R100 ;  /* 0x000000646011723e */ /* 0x000fe400000010ff */
[----:B------:R-:W-:Y:S01]  /*13e0*/  F2FP.BF16.F32.PACK_AB R16, R99, R103 ;  /* 0x000000676310723e */ /* 0x000fe200000010ff */
[----:B------:R-:W-:Y:S06]  /*13f0*/  BRA `(.L_x_5408) ;  /* 0x0000000000c07947 */ /* 0x000fec0003800000 */
.L_x_5407:
[----:B----4-:R-:W-:-:S04]  /*1400*/  UISETP.NE.U32.AND UP1, UPT, UR12, URZ, UPT ;  /* 0x000000ff0c00728c */ /* 0x010fc8000bf25070 */
[----:B------:R-:W-:-:S09]  /*1410*/  UISETP.NE.AND.EX UP1, UPT, UR13, URZ, UPT, UP1 ;  /* 0x000000ff0d00728c */ /* 0x000fd2000bf25310 */
[----:B------:R-:W-:Y:S05]  /*1420*/  BRA.U UP1, `(.L_x_5409) ;  /* 0x0000000101547547 */ /* 0x000fea000b800000 */
[C---:B0----5:R-:W-:Y:S02]  /*1430*/  PRMT R96, R84.reuse, 0x7632, R96 ;  /* 0x0000763254607816 */ /* 0x061fe40000000060 */
        /* <DEDUP_REMOVED lines=20> */
.L_x_5409:
[----:B0----5:R-:W-:Y:S02]  /*1580*/  PRMT R16, R84, 0x7632, R16 ;  /* 0x0000763254107816 */ /* 0x021fe40000000010 */
[----:B------:R-:W-:Y:S02]  /*1590*/  PRMT R17, R85, 0x7632, R17 ;  /* 0x0000763255117816 */ /* 0x000fe40000000011 */
        /* <DEDUP_REMOVED lines=22> */
.L_x_5408:
[----:B------:R-:W0:Y:S01]  /*1700*/  @P0 LDC.64 R84, c[0x0][0x3a8] ;  /* 0x0000ea00ff540b82 */ /* 0x000e220000000a00 */
[----:B------:R-:W-:-:S05]  /*1710*/  IADD3 R104, PT, PT, R12, 0x180, RZ ;  /* 0x000001800c687810 */ /* 0x000fca0007ffe0ff */
[----:B------:R-:W-:-:S04]  /*1720*/  IMAD.WIDE.U32 R86, R104, 0x10, R106 ;  /* 0x0000001068567825 */ /* 0x000fc800078e006a */
[----:B0-----:R-:W-:-:S05]  /*1730*/  @P0 IMAD.WIDE.U32 R84, R15, 0x10, R84 ;  /* 0x000000100f540825 */ /* 0x001fca00078e0054 */
[----:B------:R0:W-:Y:S04]  /*1740*/  @P0 STG.E.128 desc[UR6][R84.64], R16 ;  /* 0x0000001054000986 */ /* 0x0001e8000c101d06 */
[----:B0-----:R-:W5:Y:S01]  /*1750*/  LDG.E.128 R84, desc[UR6][R86.64] ;  /* 0x0000000656547981 */ /* 0x001f62000c1e1d00 */
        /* <DEDUP_REMOVED lines=18> */
[C---:B------:R-:W-:Y:S02]  /*1880*/  SHF.L.U32 R86, R17.reuse, 0x10, RZ ;  /* 0x0000001011567819 */ /* 0x040fe400000006ff */
[----:B------:R-:W-:Y:S01]  /*1890*/  PRMT R106, R17, 0x7632, R106 ;  /* 0x00007632116a7816 */ /* 0x000fe2000000006a */
[-C--:B------:R-:W-:Y:S01]  /*18a0*/  FFMA.FTZ R110, R105, R14.reuse, R16 ;  /* 0x0000000e696e7223 */ /* 0x080fe20000010010 */
[----:B------:R-:W-:Y:S01]  /*18b0*/  PRMT R111, R18, 0x7632, R111 ;  /* 0x00007632126f7816 */ /* 0x000fe2000000006f */
[----:B------:R-:W-:Y:S01]  /*18c0*/  FFMA.FTZ R86, R107, R14, R86 ;  /* 0x0000000e6b567223 */ /* 0x000fe20000010056 */
[----:B------:R-:W-:Y:S02]  /*18d0*/  SHF.L.U32 R105, R112, 0x10, RZ ;  /* 0x0000001070697819 */ /* 0x000fe400000006ff */
[----:B------:R-:W-:-:S02]  /*18e0*/  SHF.L.U32 R17, R84, 0x10, RZ ;  /* 0x0000001054117819 */ /* 0x000fc400000006ff */
[----:B------:R-:W-:Y:S02]  /*18f0*/  SHF.L.U32 R18, R18, 0x10, RZ ;  /* 0x0000001012127819 */ /* 0x000fe400000006ff */
        /* <DEDUP_REMOVED lines=15> */
.L_x_5410:
        /* <DEDUP_REMOVED lines=24> */
.L_x_5412:
[C---:B-----5:R-:W-:Y:S02]  /*1b70*/  PRMT R106, R87.reuse, 0x7632, R106 ;  /* 0x00007632576a7816 */ /* 0x060fe4000000006a */
        /* <DEDUP_REMOVED lines=23> */
.L_x_5411:
        /* <DEDUP_REMOVED lines=130> */
.L_x_5414:
[----:B---34-:R-:W-:Y:S05]  /*2510*/  BSYNC.RECONVERGENT B0 ;  /* 0x0000000000007941 */ /* 0x018fea0003800200 */
.L_x_5413:
[----:B------:R-:W-:Y:S01]  /*2520*/  BAR.SYNC.DEFER_BLOCKING 0x0 ;  /* 0x0000000000007b1d */ /* 0x000fe20000010000 */
[----:B------:R-:W-:Y:S01]  /*2530*/  ISETP.GT.U32.AND P2, PT, R2, 0x3, PT ;  /* 0x000000030200780c */ /* 0x000fe20003f44070 */
[----:B------:R-:W-:Y:S01]  /*2540*/  HFMA2 R113, -RZ, RZ, 0, 0 ;  /* 0x00000000ff717431 */ /* 0x000fe200000001ff */
[----:B------:R-:W-:Y:S01]  /*2550*/  PLOP3.LUT P4, PT, PT, PT, UP2, 0x80, 0x8 ;  /* 0x000000000008781c */ /* 0x000fe20003f8f028 */
[----:B------:R-:W-:Y:S01]  /*2560*/  UPLOP3.LUT UP2, UPT, UPT, UPT, UP2, 0x40, 0x4 ;  /* 0x000000000004789c */ /* 0x000fe20003f4e820 */
[----:B------:R-:W-:-:S09]  /*2570*/  PLOP3.LUT P3, PT, PT, PT, PT, 0x8, 0x80 ;  /* 0x000000000080781c */ /* 0x000fd20003f6e170 */
        /* <DEDUP_REMOVED lines=14> */
[----:B------:R-:W-:Y:S01]  /*2660*/  ISETP.NE.AND P3, PT, RZ, UR14, PT ;  /* 0x0000000eff007c0c */ /* 0x000fe2000bf65270 */
[----:B------:R-:W0:Y:S01]  /*2670*/  @!P2 LDS.64 R84, [R114] ;  /* 0x000000007254a984 */ /* 0x000e220000000a00 */
[----:B------:R-:W1:Y:S01]  /*2680*/  MUFU.RCP R112, R111 ;  /* 0x0000006f00707308 */ /* 0x000e620000001000 */
[----:B------:R-:W-:Y:S02]  /*2690*/  ISETP.NE.AND P2, PT, R0, RZ, PT ;  /* 0x000000ff0000720c */ /* 0x000fe40003f45270 */
[----:B0-----:R-:W0:Y:S04]  /*26a0*/  SHFL.DOWN PT, R115, R84, 0x2, 0x1f ;  /* 0x08401f0054737f89 */ /* 0x001e2800000e0000 */
[----:B------:R-:W2:Y:S01]  /*26b0*/  SHFL.DOWN PT, R116, R85, 0x2, 0x1f ;  /* 0x08401f0055747f89 */ /* 0x000ea200000e0000 */
[C---:B0-----:R-:W-:Y:S01]  /*26c0*/  FMUL.FTZ R114, R115.reuse, R118 ;  /* 0x0000007673727220 */ /* 0x041fe20000410000 */
[----:B------:R-:W-:-:S03]  /*26d0*/  FADD.FTZ R115, -R115, R84 ;  /* 0x0000005473737221 */ /* 0x000fc60000010100 */
[----:B------:R-:W-:Y:S01]  /*26e0*/  FFMA.FTZ R119, R117, R84, R114 ;  /* 0x0000005475777223 */ /* 0x000fe20000010072 */
[----:B------:R-:W-:Y:S01]  /*26f0*/  FMUL.FTZ R115, R115, R115 ;  /* 0x0000007373737220 */ /* 0x000fe20000410000 */
[----:B--2---:R-:W-:Y:S01]  /*2700*/  FADD.FTZ R85, R116, R85 ;  /* 0x0000005574557221 */ /* 0x004fe20000010000 */
[----:B------:R-:W-:Y:S01]  /*2710*/  IADD3 R114, PT, PT, R14, R113, RZ ;  /* 0x000000710e727210 */ /* 0x000fe20007ffe0ff */
[----:B-1----:R-:W-:Y:S01]  /*2720*/  FMUL.FTZ R84, R112, R119 ;  /* 0x0000007770547220 */ /* 0x002fe20000410000 */
[----:B------:R-:W-:Y:S01]  /*2730*/  FMUL.FTZ R115, R115, R117 ;  /* 0x0000007573737220 */ /* 0x000fe20000410000 */
[----:B------:R-:W-:Y:S02]  /*2740*/  I2FP.F32.S32 R113, R113 ;  /* 0x0000007100717245 */ /* 0x000fe40000201400 */
[----:B------:R-:W-:Y:S01]  /*2750*/  I2FP.F32.S32 R114, R114 ;  /* 0x0000007200727245 */ /* 0x000fe20000201400 */
[----:B------:R-:W0:Y:S01]  /*2760*/  SHFL.DOWN PT, R117, R84, 0x1, 0x1f ;  /* 0x08201f0054757f89 */ /* 0x000e2200000e0000 */
[----:B------:R-:W-:-:S04]  /*2770*/  FMUL.FTZ R115, R115, R118 ;  /* 0x0000007673737220 */ /* 0x000fc80000410000 */
[----:B------:R-:W-:Y:S01]  /*2780*/  FFMA.FTZ R85, R112, R115, R85 ;  /* 0x0000007370557223 */ /* 0x000fe20000010055 */
[----:B------:R-:W1:Y:S04]  /*2790*/  MUFU.RCP R114, R114 ;  /* 0x0000007200727308 */ /* 0x000e680000001000 */
[----:B------:R-:W2:Y:S01]  /*27a0*/  SHFL.DOWN PT, R112, R85, 0x1, 0x1f ;  /* 0x08201f0055707f89 */ /* 0x000ea200000e0000 */
[----:B0-----:R-:W-:Y:S01]  /*27b0*/  FMUL.FTZ R14, R117, R113 ;  /* 0x00000071750e7220 */ /* 0x001fe20000410000 */
[----:B------:R-:W-:-:S03]  /*27c0*/  FADD.FTZ R117, R84, -R117 ;  /* 0x8000007554757221 */ /* 0x000fc60000010000 */
[----:B------:R-:W-:Y:S01]  /*27d0*/  FFMA.FTZ R115, R111, R84, R14 ;  /* 0x000000546f737223 */ /* 0x000fe2000001000e */
[----:B------:R-:W-:-:S03]  /*27e0*/  FMUL.FTZ R14, R117, R117 ;  /* 0x00000075750e7220 */ /* 0x000fc60000410000 */
[----:B-1----:R-:W-:Y:S01]  /*27f0*/  FMUL.FTZ R115, R114, R115 ;  /* 0x0000007372737220 */ /* 0x002fe20000410000 */
[----:B------:R-:W-:Y:S01]  /*2800*/  FMUL.FTZ R14, R111, R14 ;  /* 0x0000000e6f0e7220 */ /* 0x000fe20000410000 */
[----:B--2---:R-:W-:-:S03]  /*2810*/  FADD.FTZ R85, R85, R112 ;  /* 0x0000007055557221 */ /* 0x004fc60000010000 */
        /* <DEDUP_REMOVED lines=10> */
[----:B------:R-:W-:Y:S01]  /*28c0*/  FADD.FTZ R6, -R111, R6 ;  /* 0x000000066f067221 */ /* 0x000fe20000010100 */
[----:B-1----:R-:W-:Y:S01]  /*28d0*/  FFMA.FTZ R112, R113, UR9, R114 ;  /* 0x0000000971707c23 */ /* 0x002fe20008010072 */
[C---:B------:R-:W-:Y:S01]  /*28e0*/  FADD.FTZ R8, -R111.reuse, R8 ;  /* 0x000000086f087221 */ /* 0x040fe20000010100 */
[----:B------:R-:W0:Y:S01]  /*28f0*/  LDC.64 R114, c[0x0][0x428] ;  /* 0x00010a00ff727b82 */ /* 0x000e220000000a00 */
[----:B------:R-:W-:Y:S01]  /*2900*/  FADD.FTZ R4, -R111, R4 ;  /* 0x000000046f047221 */ /* 0x000fe20000010100 */
[----:B------:R-:W-:Y:S01]  /*2910*/  FADD.FTZ R112, R112, R117 ;  /* 0x0000007570707221 */ /* 0x000fe20000010000 */
[----:B--2---:R-:W-:-:S04]  /*2920*/  @!P2 IMAD.WIDE R84, R3, 0x4, R84 ;  /* 0x000000040354a825 */ /* 0x004fc800078e0254 */
[C---:B------:R-:W-:Y:S01]  /*2930*/  FADD.FTZ R13, -R111.reuse, R13 ;  /* 0x0000000d6f0d7221 */ /* 0x040fe20000010100 */
        /* <DEDUP_REMOVED lines=28> */
[C---:B-1----:R-:W-:Y:S01]  /*2b00*/  FMUL.FTZ R11, R112.reuse, R11 ;  /* 0x0000000b700b7220 */ /* 0x042fe20000410000 */
[----:B------:R1:W-:Y:S01]  /*2b10*/  @!P2 STG.E desc[UR6][R84.64], R14 ;  /* 0x0000000e5400a986 */ /* 0x0003e2000c101906 */
[C---:B------:R-:W-:Y:S01]  /*2b20*/  FMUL.FTZ R111, R112.reuse, R6 ;  /* 0x00000006706f7220 */ /* 0x040fe20000410000 */
[C---:B------:R-:W-:Y:S01]  /*2b30*/  FMUL.FTZ R8, R112.reuse, R8 ;  /* 0x0000000870087220 */ /* 0x040fe20000410000 */
[C---:B------:R-:W-:Y:S01]  /*2b40*/  FMUL.FTZ R10, R112.reuse, R10 ;  /* 0x0000000a700a7220 */ /* 0x040fe20000410000 */
[C---:B------:R-:W-:Y:S01]  /*2b50*/  FMUL.FTZ R93, R112.reuse, R93 ;  /* 0x0000005d705d7220 */ /* 0x040fe20000410000 */
[----:B------:R-:W-:Y:S01]  /*2b60*/  FFMA.FTZ R6, R111, R76, R44 ;  /* 0x0000004c6f067223 */ /* 0x000fe2000001002c */
[C---:B------:R-:W-:Y:S01]  /*2b70*/  FMUL.FTZ R90, R112.reuse, R90 ;  /* 0x0000005a705a7220 */ /* 0x040fe20000410000 */
[----:B------:R-:W-:Y:S01]  /*2b80*/  FMUL.FTZ R13, R112, R13 ;  /* 0x0000000d700d7220 */ /* 0x000fe20000410000 */
[----:B0-----:R-:W-:-:S04]  /*2b90*/  IMAD.WIDE.U32 R118, R15, 0x10, R114 ;  /* 0x000000100f767825 */ /* 0x001fc800078e0072 */
[----:B------:R-:W-:Y:S01]  /*2ba0*/  FFMA.FTZ R10, R10, R83, R51 ;  /* 0x000000530a0a7223 */ /* 0x000fe20000010033 */
[----:B------:R-:W-:Y:S01]  /*2bb0*/  FMUL.FTZ R15, R112, R92 ;  /* 0x0000005c700f7220 */ /* 0x000fe20000410000 */
[----:B------:R-:W-:Y:S01]  /*2bc0*/  FFMA.FTZ R93, R93, R68, R36 ;  /* 0x000000445d5d7223 */ /* 0x000fe20000010024 */
[----:B-1----:R-:W-:-:S04]  /*2bd0*/  IMAD.WIDE.U32 R84, R12, 0x10, R114 ;  /* 0x000000100c547825 */ /* 0x002fc800078e0072 */
[----:B------:R-:W-:Y:S01]  /*2be0*/  FMUL.FTZ R12, R112, R4 ;  /* 0x00000004700c7220 */ /* 0x000fe20000410000 */
[----:B------:R-:W-:Y:S01]  /*2bf0*/  FFMA.FTZ R4, R11, R78, R46 ;  /* 0x0000004e0b047223 */ /* 0x000fe2000001002e */
[----:B------:R-:W-:Y:S01]  /*2c00*/  FFMA.FTZ R11, R8, R77, R45 ;  /* 0x0000004d080b7223 */ /* 0x000fe2000001002d */
[C---:B------:R-:W-:Y:S01]  /*2c10*/  FMUL.FTZ R8, R112.reuse, R5 ;  /* 0x0000000570087220 */ /* 0x040fe20000410000 */
[----:B------:R-:W-:Y:S01]  /*2c20*/  FMUL.FTZ R5, R112, R9 ;  /* 0x0000000970057220 */ /* 0x000fe20000410000 */
[----:B------:R-:W-:Y:S01]  /*2c30*/  FFMA.FTZ R111, R12, R79, R47 ;  /* 0x0000004f0c6f7223 */ /* 0x000fe2000001002f */
[C---:B------:R-:W-:Y:S01]  /*2c40*/  FMUL.FTZ R12, R112.reuse, R89 ;  /* 0x00000059700c7220 */ /* 0x040fe20000410000 */
[----:B------:R-:W-:Y:S01]  /*2c50*/  F2FP.BF16.F32.PACK_AB R6, R11, R6 ;  /* 0x000000060b06723e */ /* 0x000fe200000010ff */
[----:B------:R-:W-:Y:S01]  /*2c60*/  FMUL.FTZ R11, R112, R94 ;  /* 0x0000005e700b7220 */ /* 0x000fe20000410000 */
[----:B------:R-:W-:Y:S01]  /*2c70*/  FFMA.FTZ R5, R5, R82, R50 ;  /* 0x0000005205057223 */ /* 0x000fe20000010032 */
[----:B------:R-:W-:-:S04]  /*2c80*/  IMAD.WIDE.U32 R116, R7, 0x10, R114 ;  /* 0x0000001007747825 */ /* 0x000fc800078e0072 */
[----:B------:R-:W-:Y:S01]  /*2c90*/  FMUL.FTZ R14, R112, R91 ;  /* 0x0000005b700e7220 */ /* 0x000fe20000410000 */
[----:B------:R-:W-:Y:S01]  /*2ca0*/  FFMA.FTZ R90, R90, R69, R37 ;  /* 0x000000455a5a7223 */ /* 0x000fe20000010025 */
[----:B------:R-:W-:Y:S01]  /*2cb0*/  F2FP.BF16.F32.PACK_AB R7, R111, R4 ;  /* 0x000000046f07723e */ /* 0x000fe200000010ff */
[----:B------:R-:W-:Y:S01]  /*2cc0*/  FFMA.FTZ R4, R13, R80, R48 ;  /* 0x000000500d047223 */ /* 0x000fe20000010030 */
[----:B------:R-:W-:Y:S01]  /*2cd0*/  FFMA.FTZ R9, R8, R81, R49 ;  /* 0x0000005108097223 */ /* 0x000fe20000010031 */
[----:B------:R-:W-:Y:S01]  /*2ce0*/  FFMA.FTZ R8, R11, R74, R42 ;  /* 0x0000004a0b087223 */ /* 0x000fe2000001002a */
[----:B------:R-:W-:Y:S01]  /*2cf0*/  FFMA.FTZ R13, R12, R75, R43 ;  /* 0x0000004b0c0d7223 */ /* 0x000fe2000001002b */
[----:B------:R-:W-:Y:S01]  /*2d00*/  FFMA.FTZ R11, R15, R70, R38 ;  /* 0x000000460f0b7223 */ /* 0x000fe20000010026 */
[----:B------:R-:W-:Y:S01]  /*2d10*/  FFMA.FTZ R14, R14, R71, R39 ;  /* 0x000000470e0e7223 */ /* 0x000fe20000010027 */
[----:B------:R-:W-:Y:S01]  /*2d20*/  F2FP.BF16.F32.PACK_AB R5, R10, R5 ;  /* 0x000000050a05723e */ /* 0x000fe200000010ff */
[----:B------:R-:W-:Y:S01]  /*2d30*/  FMUL.FTZ R95, R112, R95 ;  /* 0x0000005f705f7220 */ /* 0x000fe20000410000 */
[----:B------:R-:W-:Y:S01]  /*2d40*/  F2FP.BF16.F32.PACK_AB R10, R90, R93 ;  /* 0x0000005d5a0a723e */ /* 0x000fe200000010ff */
[C---:B------:R-:W-:Y:S01]  /*2d50*/  FMUL.FTZ R88, R112.reuse, R88 ;  /* 0x0000005870587220 */ /* 0x040fe20000410000 */
[----:B------:R-:W0:Y:S01]  /*2d60*/  @!P2 LDC.64 R90, c[0x0][0x3c8] ;  /* 0x0000f200ff5aab82 */ /* 0x000e220000000a00 */
[C---:B------:R-:W-:Y:S01]  /*2d70*/  FMUL.FTZ R15, R112.reuse, R100 ;  /* 0x00000064700f7220 */ /* 0x040fe20000410000 */
[C---:B------:R-:W-:Y:S01]  /*2d80*/  FMUL.FTZ R96, R112.reuse, R96 ;  /* 0x0000006070607220 */ /* 0x040fe20000410000 */
[C---:B------:R-:W-:Y:S01]  /*2d90*/  FMUL.FTZ R101, R112.reuse, R101 ;  /* 0x0000006570657220 */ /* 0x040fe20000410000 */
[C---:B------:R-:W-:Y:S01]  /*2da0*/  FMUL.FTZ R92, R112.reuse, R97 ;  /* 0x00000061705c7220 */ /* 0x040fe20000410000 */
[----:B------:R-:W-:Y:S01]  /*2db0*/  F2FP.BF16.F32.PACK_AB R4, R9, R4 ;  /* 0x000000040904723e */ /* 0x000fe200000010ff */
[----:B------:R-:W-:Y:S01]  /*2dc0*/  FMUL.FTZ R89, R112, R102 ;  /* 0x0000006670597220 */ /* 0x000fe20000410000 */
[----:B------:R-:W-:Y:S01]  /*2dd0*/  F2FP.BF16.F32.PACK_AB R9, R13, R8 ;  /* 0x000000080d09723e */ /* 0x000fe200000010ff */
[----:B------:R-:W-:Y:S01]  /*2de0*/  FFMA.FTZ R8, R95, R72, R40 ;  /* 0x000000485f087223 */ /* 0x000fe20000010028 */
[----:B------:R-:W-:Y:S01]  /*2df0*/  F2FP.BF16.F32.PACK_AB R11, R14, R11 ;  /* 0x0000000b0e0b723e */ /* 0x000fe200000010ff */
[----:B------:R-:W-:Y:S01]  /*2e00*/  FFMA.FTZ R13, R88, R73, R41 ;  /* 0x00000049580d7223 */ /* 0x000fe20000010029 */
[----:B------:R-:W-:Y:S01]  /*2e10*/  FMUL.FTZ R14, R112, R99 ;  /* 0x00000063700e7220 */ /* 0x000fe20000410000 */
[----:B------:R-:W-:Y:S01]  /*2e20*/  FFMA.FTZ R88, R15, R66, R34 ;  /* 0x000000420f587223 */ /* 0x000fe20000010022 */
[----:B------:R-:W-:Y:S01]  /*2e30*/  FFMA.FTZ R101, R101, R60, R28 ;  /* 0x0000003c65657223 */ /* 0x000fe2000001001c */
[----:B------:R-:W-:Y:S01]  /*2e40*/  FFMA.FTZ R92, R92, R61, R29 ;  /* 0x0000003d5c5c7223 */ /* 0x000fe2000001001d */
[----:B------:R-:W-:Y:S01]  /*2e50*/  FFMA.FTZ R93, R96, R67, R35 ;  /* 0x00000043605d7223 */ /* 0x000fe20000010023 */
[----:B------:R-:W-:Y:S01]  /*2e60*/  FFMA.FTZ R15, R89, R62, R30 ;  /* 0x0000003e590f7223 */ /* 0x000fe2000001001e */
[----:B------:R-:W-:Y:S01]  /*2e70*/  FMUL.FTZ R103, R112, R103 ;  /* 0x0000006770677220 */ /* 0x000fe20000410000 */
[----:B------:R-:W-:Y:S01]  /*2e80*/  FFMA.FTZ R89, R14, R65, R33 ;  /* 0x000000410e597223 */ /* 0x000fe20000010021 */
[----:B------:R-:W-:Y:S01]  /*2e90*/  F2FP.BF16.F32.PACK_AB R8, R13, R8 ;  /* 0x000000080d08723e */ /* 0x000fe200000010ff */
[----:B------:R-:W-:Y:S01]  /*2ea0*/  FMUL.FTZ R98, R112, R98 ;  /* 0x0000006270627220 */ /* 0x000fe20000410000 */
[----:B------:R-:W-:Y:S01]  /*2eb0*/  F2FP.BF16.F32.PACK_AB R14, R92, R101 ;  /* 0x000000655c0e723e */ /* 0x000fe200000010ff */
[----:B------:R-:W-:Y:S01]  /*2ec0*/  FFMA.FTZ R12, R103, R64, R32 ;  /* 0x00000040670c7223 */ /* 0x000fe20000010020 */
[----:B------:R-:W-:Y:S01]  /*2ed0*/  F2FP.BF16.F32.PACK_AB R13, R93, R88 ;  /* 0x000000585d0d723e */ /* 0x000fe200000010ff */
[----:B------:R-:W-:Y:S01]  /*2ee0*/  FFMA.FTZ R98, R98, R63, R31 ;  /* 0x0000003f62627223 */ /* 0x000fe2000001001f */
[----:B------:R-:W1:Y:S01]  /*2ef0*/  LDC.64 R92, c[0x0][0x380] ;  /* 0x0000e000ff5c7b82 */ /* 0x000e620000000a00 */
[C---:B------:R-:W-:Y:S01]  /*2f00*/  FMUL.FTZ R94, R112.reuse, R87 ;  /* 0x00000057705e7220 */ /* 0x040fe20000410000 */
[----:B------:R-:W-:Y:S01]  /*2f10*/  F2FP.BF16.F32.PACK_AB R12, R89, R12 ;  /* 0x0000000c590c723e */ /* 0x000fe200000010ff */
[----:B------:R-:W-:Y:S01]  /*2f20*/  FMUL.FTZ R89, R112, R110 ;  /* 0x0000006e70597220 */ /* 0x000fe20000410000 */
[----:B------:R-:W-:Y:S01]  /*2f30*/  F2FP.BF16.F32.PACK_AB R15, R98, R15 ;  /* 0x0000000f620f723e */ /* 0x000fe200000010ff */
        /* <DEDUP_REMOVED lines=10> */
[----:B------:R-:W-:Y:S01]  /*2fe0*/  FFMA.FTZ R98, R98, R55, R23 ;  /* 0x0000003762627223 */ /* 0x000fe20000010017 */
[----:B------:R-:W-:Y:S01]  /*2ff0*/  FFMA.FTZ R97, R86, R53, R21 ;  /* 0x0000003556617223 */ /* 0x000fe20000010015 */
[----:B------:R-:W-:Y:S01]  /*3000*/  FFMA.FTZ R106, R106, R59, R27 ;  /* 0x0000003b6a6a7223 */ /* 0x000fe2000001001b */
[----:B------:R-:W-:Y:S01]  /*3010*/  FFMA.FTZ R95, R94, R57, R25 ;  /* 0x000000395e5f7223 */ /* 0x000fe20000010019 */
[----:B0-----:R-:W-:Y:S01]  /*3020*/  @!P2 IMAD.WIDE R86, R3, 0x4, R90 ;  /* 0x000000040356a825 */ /* 0x001fe200078e025a */
[----:B------:R-:W-:-:S02]  /*3030*/  F2FP.BF16.F32.PACK_AB R91, R98, R109 ;  /* 0x0000006d625b723e */ /* 0x000fc400000010ff */
[----:B------:R-:W-:Y:S01]  /*3040*/  F2FP.BF16.F32.PACK_AB R90, R97, R96 ;  /* 0x00000060615a723e */ /* 0x000fe200000010ff */
[----:B------:R-:W-:Y:S01]  /*3050*/  IMAD.WIDE.U32 R114, R104, 0x10, R114 ;  /* 0x0000001068727825 */ /* 0x000fe200078e0072 */
[----:B------:R-:W-:Y:S01]  /*3060*/  F2FP.BF16.F32.PACK_AB R89, R106, R89 ;  /* 0x000000596a59723e */ /* 0x000fe200000010ff */
[----:B------:R0:W-:Y:S01]  /*3070*/  @!P2 STG.E desc[UR6][R86.64], R112 ;  /* 0x000000705600a986 */ /* 0x0001e2000c101906 */
[----:B------:R-:W-:Y:S02]  /*3080*/  F2FP.BF16.F32.PACK_AB R88, R95, R88 ;  /* 0x000000585f58723e */ /* 0x000fe400000010ff */
[----:B-1----:R-:W-:Y:S01]  /*3090*/  IADD3 R3, PT, PT, R3, R92, RZ ;  /* 0x0000005c03037210 */ /* 0x002fe20007ffe0ff */
[----:B------:R0:W-:Y:S03]  /*30a0*/  STG.E.128 desc[UR6][R84.64], R4 ;  /* 0x0000000454007986 */ /* 0x0001e6000c101d06 */
[----:B------:R-:W-:Y:S01]  /*30b0*/  ISETP.GE.AND P2, PT, R3, R93, PT ;  /* 0x0000005d0300720c */ /* 0x000fe20003f46270 */
[----:B------:R0:W-:Y:S04]  /*30c0*/  STG.E.128 desc[UR6][R116.64], R8 ;  /* 0x0000000874007986 */ /* 0x0001e8000c101d06 */
[----:B------:R0:W-:Y:S04]  /*30d0*/  STG.E.128 desc[UR6][R118.64], R12 ;  /* 0x0000000c76007986 */ /* 0x0001e8000c101d06 */
[----:B------:R0:W-:Y:S04]  /*30e0*/  STG.E.128 desc[UR6][R114.64], R88 ;  /* 0x0000005872007986 */ /* 0x0001e8000c101d06 */
[----:B------:R-:W-:Y:S05]  /*30f0*/  @!P2 BRA `(.L_x_5415) ;  /* 0xffffffd000e0a947 */ /* 0x000fea000383ffff */
[----:B------:R-:W-:Y:S05]  /*3100*/  EXIT ;  /* 0x000000000000794d */ /* 0x000fea0003800000 */
.L_x_5416:
        /* <DEDUP_REMOVED lines=15> */
.L_x_27231:


//--------------------- .text._ZN10layer_norm13ln_fwd_kernelINS_13Kernel_traitsIf13__nv_bfloat16S2_S2_fjLj4096ELj1ELj1ELj4ELj16ENS_18Kernel_traits_baseILj4096EfS2_S2_S2_fjLj128EEEEELb0ELb0ELb1ELb0EEEvNS_9FwdParamsE --------------------------
	.section	.text._ZN10layer_norm13ln_fwd_kernelINS_13Kernel_traitsIf13__nv_bfloat16S2_S2_fjLj4096ELj1ELj1ELj4ELj16ENS_18Kernel_traits_baseILj4096EfS2_S2_S2_fjLj128EEEEELb0ELb0ELb1ELb0EEEvNS_9FwdParamsE,"ax",@progbits
	.align	128
        .global         _ZN10layer_norm13ln_fwd_kernelINS_13Kernel_traitsIf13__nv_bfloat16S2_S2_fjLj4096ELj1ELj1ELj4ELj16ENS_18Kernel_traits_baseILj4096EfS2_S2_S2_fjLj128EEEEELb0ELb0ELb1ELb0EEEvNS_9FwdParamsE
        .type           _ZN10layer_norm13ln_fwd_kernelINS_13Kernel_traitsIf13__nv_bfloat16S2_S2_fjLj4096ELj1ELj1ELj4ELj16ENS_18Kernel_traits_baseILj4096EfS2_S2_S2_fjLj128EEEEELb0ELb0ELb1ELb0EEEvNS_9FwdParamsE,@function
        .size           _ZN10layer_norm13ln_fwd_kernelINS_13Kernel_traitsIf13__nv_bfloat16S2_S2_fjLj4096ELj1ELj1ELj4ELj16ENS_18Kernel_traits_baseILj4096EfS2_S2_S2_fjLj128EEEEELb0ELb0ELb1ELb0EEEvNS_9FwdParamsE,(.L_x_27232 - _ZN10layer_norm13ln_fwd_kernelINS_13Kernel_traitsIf13__nv_bfloat16S2_S2_fjLj4096ELj1ELj1ELj4ELj16ENS_18Kernel_traits_baseILj4096EfS2_S2_S2_fjLj128EEEEELb0ELb0ELb1ELb0EEEvNS_9FwdParamsE)
        .other          _ZN10layer_norm13ln_fwd_kernelINS_13Kernel_traitsIf13__nv_bfloat16S2_S2_fjLj4096ELj1ELj1ELj4ELj16ENS_18Kernel_traits_baseILj4096EfS2_S2_S2_fjLj128EEEEELb0ELb0ELb1ELb0EEEvNS_9FwdParamsE,@"STO_CUDA_ENTRY STV_DEFAULT"
_ZN10layer_norm13ln_fwd_kernelINS_13Kernel_traitsIf13__nv_bfloat16S2_S2_fjLj4096ELj1ELj1ELj4ELj16ENS_18Kernel_traits_baseILj4096EfS2_S2_S2_fjLj128EEEEELb0ELb0ELb1ELb0EEEvNS_9FwdParamsE:
.text._ZN10layer_norm13ln_fwd_kernelINS_13Kernel_traitsIf13__nv_bfloat16S2_S2_fjLj4096ELj1ELj1ELj4ELj16ENS_18Kernel_traits_baseILj4096EfS2_S2_S2_fjLj128EEEEELb0ELb0ELb1ELb0EEEvNS_9FwdParamsE:
        /* <DEDUP_REMOVED lines=58> */
.L_x_5418:
        /* <DEDUP_REMOVED lines=15> */
[----:B--2---:R-:W-:-:S03]  /*0490*/  @P2 IMAD.WIDE.U32 R10, R17, 0x20, R10 ;  /* 0x00000020110a2825 */ /* 0x004fc600078e000a */
[----:B------:R0:W5:Y:S01]  /*04a0*/  @P1 LDG.E.128 R68, desc[UR12][R8.64+0x10] ;  /* 0x0000100c08441981 */ /* 0x000162000c1e1d00 */
[----:B------:R-:W-:-:S03]  /*04b0*/  @P2 VIADD R17, R17, 0x80 ;  /* 0x0000008011112836 */ /* 0x000fc60000000000 */
        /* <DEDUP_REMOVED lines=21> */
.L_x_5419:
[----:B------:R-:W-:Y:S05]  /*0610*/  BSYNC.RECONVERGENT B0 ;  /* 0x0000000000007941 */ /* 0x000fea0003800200 */
.L_x_5417:
[----:B------:R-:W1:Y:S02]  /*0620*/  LDCU UR4, c[0x0][0x384] ;  /* 0x00007080ff0477ac */ /* 0x000e640008000800 */
[----:B-1----:R-:W-:-:S06]  /*0630*/  UISETP.GE.AND UP0, UPT, UR18, UR4, UPT ;  /* 0x000000041200728c */ /* 0x002fcc000bf06270 */
[----:B------:R-:W-:-:S13]  /*0640*/  PLOP3.LUT P0, PT, PT, PT, UP0, 0x80, 0x8 ;  /* 0x000000000008781c */ /* 0x000fda0003f0f008 */
[----:B------:R-:W-:Y:S05]  /*0650*/  @P0 EXIT ;  /* 0x000000000000094d */ /* 0x000fea0003800000 */
[----:B------:R-:W-:Y:S01]  /*0660*/  SHF.R.S32.HI R16, RZ, 0x3, R16 ;  /* 0x00000003ff107819 */ /* 0x000fe20000011410 */
[----:B------:R-:W1:Y:S03]  /*0670*/  LDCU UR22, c[0x0][0x388] ;  /* 0x00007100ff1677ac */ /* 0x000e660008000800 */
[C---:B0-----:R-:W-:Y:S01]  /*0680*/  LOP3.LUT R4, R16.reuse, 0x7f, RZ, 0xc0, !PT ;  /* 0x0000007f10047812 */ /* 0x041fe200078ec0ff */
[----:B------:R-:W0:Y:S01]  /*0690*/  LDCU.U8 UR19, c[0x0][0x410] ;  /* 0x00008200ff1377ac */ /* 0x000e220008000000 */
        /* <DEDUP_REMOVED lines=16> */
.L_x_5452:
[----:B----4-:R-:W-:-:S06]  /*07a0*/  UIMAD.WIDE UR4, UR18, 0x4, UR8 ;  /* 0x00000004120478a5 */ /* 0x010fcc000f8e0208 */
[----:B0123--:R-:W-:Y:S01]  /*07b0*/  IMAD.U32 R92, RZ, RZ, UR4 ;  /* 0x00000004ff5c7e24 */ /* 0x00ffe2000f8e00ff */
[----:B------:R-:W-:-:S05]  /*07c0*/  MOV R93, UR5 ;  /* 0x00000005005d7c02 */ /* 0x000fca0008000f00 */
[----:B------:R-:W4:Y:S01]  /*07d0*/  LDG.E R92, desc[UR12][R92.64] ;  /* 0x0000000c5c5c7981 */ /* 0x000f22000c1e1900 */
[----:B------:R-:W-:-:S06]  /*07e0*/  UIMAD.WIDE UR4, UR18, 0x4, UR10 ;  /* 0x00000004120478a5 */ /* 0x000fcc000f8e020a */
[----:B------:R-:W-:Y:S02]  /*07f0*/  MOV R22, UR4 ;  /* 0x0000000400167c02 */ /* 0x000fe40008000f00 */
[----:B------:R-:W-:-:S05]  /*0800*/  MOV R23, UR5 ;  /* 0x0000000500177c02 */ /* 0x000fca0008000f00 */
[----:B------:R-:W2:Y:S01]  /*0810*/  LDG.E R22, desc[UR12][R22.64] ;  /* 0x0000000c16167981 */ /* 0x000ea2000c1e1900 */
[----:B------:R-:W-:Y:S01]  /*0820*/  UIMAD UR4, UR18, UR22, URZ ;  /* 0x00000016120472a4 */ /* 0x000fe2000f8e02ff */
[----:B------:R-:W-:Y:S01]  /*0830*/  ISETP.GE.U32.AND P0, PT, R0, 0x80, PT ;  /* 0x000000800000780c */ /* 0x000fe20003f06070 */
[----:B------:R-:W-:Y:S01]  /*0840*/  BSSY.RECONVERGENT B0, `(.L_x_5420) ;  /* 0x0000086000007945 */ /* 0x000fe20003800200 */
[----:B------:R-:W1:Y:S01]  /*0850*/  S2R R96, SR_TID.X ;  /* 0x0000000000607919 */ /* 0x000e620000002100 */
[----:B------:R-:W-:Y:S01]  /*0860*/  IMAD.MOV.U32 R100, RZ, RZ, RZ ;  /* 0x000000ffff647224 */ /* 0x000fe200078e00ff */
        /* <DEDUP_REMOVED lines=12> */
[-C--:B-1----:R-:W-:Y:S02]  /*0930*/  LEA.HI.SX32 R98, R23, R96.reuse, 0x1d ;  /* 0x0000006017627211 */ /* 0x082fe400078feaff */
[----:B------:R-:W-:Y:S01]  /*0940*/  @P4 LEA.HI.SX32 R100, R93, R96, 0x1d ;  /* 0x000000605d644211 */ /* 0x000fe200078feaff */
[----:B------:R-:W-:Y:S06]  /*0950*/  @!P0 BRA `(.L_x_5421) ;  /* 0x0000000400d08947 */ /* 0x000fec0003800000 */
[----:B---3--:R-:W-:-:S04]  /*0960*/  UISETP.NE.U32.AND UP0, UPT, UR14, URZ, UPT ;  /* 0x000000ff0e00728c */ /* 0x008fc8000bf05070 */
[----:B------:R-:W-:Y:S01]  /*0970*/  UISETP.NE.AND.EX UP0, UPT, UR15, URZ, UPT, UP0 ;  /* 0x000000ff0f00728c */ /* 0x000fe2000bf05300 */
[----:B------:R-:W-:Y:S10]  /*0980*/  BRA.U !UP2, `(.L_x_5422) ;  /* 0x000000010a0c7547 */ /* 0x000ff4000b800000 */
[----:B0-----:R-:W0:Y:S02]  /*0990*/  LDC.64 R4, c[0x0][0x390] ;  /* 0x0000e400ff047b82 */ /* 0x001e240000000a00 */
[----:B0-----:R-:W-:-:S05]  /*09a0*/  IMAD.WIDE.U32 R4, R100, 0x10, R4 ;  /* 0x0000001064047825 */ /* 0x001fca00078e0004 */
[----:B------:R1:W5:Y:S02]  /*09b0*/  LDG.E.128 R24, desc[UR12][R4.64] ;  /* 0x0000000c04187981 */ /* 0x000364000c1e1d00 */
.L_x_5422:
[----:B------:R-:W-:Y:S05]  /*09c0*/  BRA.U !UP0, `(.L_x_5423) ;  /* 0x0000000108e47547 */ /* 0x000fea000b800000 */
[----:B01----:R-:W0:Y:S02]  /*09d0*/  LDC.64 R4, c[0x0][0x3a0] ;  /* 0x0000e800ff047b82 */ /* 0x003e240000000a00 */
[----:B0-----:R-:W-:-:S06]  /*09e0*/  IMAD.WIDE.U32 R92, R98, 0x10, R4 ;  /* 0x00000010625c7825 */ /* 0x001fcc00078e0004 */
[----:B------:R-:W2:Y:S01]  /*09f0*/  LDG.E.128 R92, desc[UR12][R92.64] ;  /* 0x0000000c5c5c7981 */ /* 0x000ea2000c1e1d00 */
[----:B------:R-:W-:-:S13]  /*0a00*/  ISETP.LT.AND P1, PT, RZ, UR21, PT ;  /* 0x00000015ff007c0c */ /* 0x000fda000bf21270 */
[----:B------:R-:W0:Y:S01]  /*0a10*/  @P1 LDC R13, c[0x0][0x40c] ;  /* 0x00010300ff0d1b82 */ /* 0x000e220000000800 */
[----:B-----5:R-:W-:Y:S02]  /*0a20*/  @P1 PRMT R11, R24, 0x7632, R11 ;  /* 0x00007632180b1816 */ /* 0x020fe4000000000b */
[C---:B------:R-:W-:Y:S02]  /*0a30*/  @P1 PRMT R22, R25.reuse, 0x7632, R22 ;  /* 0x0000763219161816 */ /* 0x040fe40000000016 */
[----:B------:R-:W-:-:S03]  /*0a40*/  @P1 SHF.L.U32 R20, R25, 0x10, RZ ;  /* 0x0000001019141819 */ /* 0x000fc600000006ff */
[----:B------:R-:W1:Y:S01]  /*0a50*/  @P1 LDC R104, c[0x0][0x40c] ;  /* 0x00010300ff681b82 */ /* 0x000e620000000800 */
[----:B------:R-:W-:-:S07]  /*0a60*/  @P1 IMAD.U32 R22, R22, 0x10000, RZ ;  /* 0x0001000016161824 */ /* 0x000fce00078e00ff */
[----:B------:R-:W3:Y:S08]  /*0a70*/  @P1 LDC R103, c[0x0][0x40c] ;  /* 0x00010300ff671b82 */ /* 0x000ef00000000800 */
[----:B------:R-:W4:Y:S08]  /*0a80*/  @P1 LDC R23, c[0x0][0x40c] ;  /* 0x00010300ff171b82 */ /* 0x000f300000000800 */
[----:B------:R-:W4:Y:S01]  /*0a90*/  @P1 LDC R102, c[0x0][0x40c] ;  /* 0x00010300ff661b82 */ /* 0x000f220000000800 */
[----:B--2---:R-:W-:-:S02]  /*0aa0*/  PRMT R4, R92, 0x7632, R4 ;  /* 0x000076325c047816 */ /* 0x004fc40000000004 */
[----:B------:R-:W-:Y:S02]  /*0ab0*/  SHF.L.U32 R107, R95, 0x10, RZ ;  /* 0x000000105f6b7819 */ /* 0x000fe400000006ff */
[----:B------:R-:W-:Y:S01]  /*0ac0*/  SHF.L.U32 R5, R4, 0x10, RZ ;  /* 0x0000001004057819 */ /* 0x000fe200000006ff */
[----:B------:R-:W-:Y:S01]  /*0ad0*/  @P1 IMAD.U32 R4, R11, 0x10000, RZ ;  /* 0x000100000b041824 */ /* 0x000fe200078e00ff */
[C---:B------:R-:W-:Y:S02]  /*0ae0*/  SHF.L.U32 R11, R93.reuse, 0x10, RZ ;  /* 0x000000105d0b7819 */ /* 0x040fe400000006ff */
[----:B------:R-:W-:Y:S01]  /*0af0*/  SHF.L.U32 R125, R92, 0x10, RZ ;  /* 0x000000105c7d7819 */ /* 0x000fe200000006ff */
[----:B0-----:R-:W-:Y:S01]  /*0b00*/  @P1 FFMA.FTZ R5, R4, R13, R5 ;  /* 0x0000000d04051223 */ /* 0x001fe20000010005 */
[----:B------:R-:W-:Y:S01]  /*0b10*/  PRMT R4, R93, 0x7632, R4 ;  /* 0x000076325d047816 */ /* 0x000fe20000000004 */
[----:B---3--:R-:W-:Y:S01]  /*0b20*/  @P1 FFMA.FTZ R11, R20, R103, R11 ;  /* 0x00000067140b1223 */ /* 0x008fe2000001000b */
[----:B------:R-:W-:Y:S01]  /*0b30*/  @P1 PRMT R93, R26, 0x7632, R93 ;  /* 0x000076321a5d1816 */ /* 0x000fe2000000005d */
[----:B------:R-:W0:Y:S01]  /*0b40*/  @P1 LDC R20, c[0x0][0x40c] ;  /* 0x00010300ff141b82 */ /* 0x000e220000000800 */
[----:B------:R-:W-:-:S02]  /*0b50*/  SHF.L.U32 R13, R4, 0x10, RZ ;  /* 0x00000010040d7819 */ /* 0x000fc400000006ff */
[----:B------:R-:W-:Y:S02]  /*0b60*/  SHF.L.U32 R103, R94, 0x10, RZ ;  /* 0x000000105e677819 */ /* 0x000fe400000006ff */
[----:B------:R-:W-:Y:S01]  /*0b70*/  PRMT R95, R95, 0x7632, R95 ;  /* 0x000076325f5f7816 */ /* 0x000fe2000000005f */
[----:B-1----:R-:W-:Y:S01]  /*0b80*/  @P1 FFMA.FTZ R13, R22, R104, R13 ;  /* 0x00000068160d1223 */ /* 0x002fe2000001000d */
[----:B------:R-:W-:Y:S01]  /*0b90*/  PRMT R22, R94, 0x7632, R22 ;  /* 0x000076325e167816 */ /* 0x000fe20000000016 */
[----:B------:R-:W1:Y:S01]  /*0ba0*/  @P1 LDC R4, c[0x0][0x40c] ;  /* 0x00010300ff041b82 */ /* 0x000e620000000800 */
[----:B------:R-:W-:Y:S01]  /*0bb0*/  @P1 IMAD.U32 R94, R93, 0x10000, RZ ;  /* 0x000100005d5e1824 */ /* 0x000fe200078e00ff */
[----:B------:R-:W-:Y:S02]  /*0bc0*/  @P1 PRMT R92, R27, 0x7632, R92 ;  /* 0x000076321b5c1816 */ /* 0x000fe4000000005c */
[----:B------:R-:W-:Y:S02]  /*0bd0*/  SHF.L.U32 R105, R22, 0x10, RZ ;  /* 0x0000001016697819 */ /* 0x000fe400000006ff */
[----:B------:R-:W-:-:S02]  /*0be0*/  @P1 SHF.L.U32 R104, R26, 0x10, RZ ;  /* 0x000000101a681819 */ /* 0x000fc400000006ff */
[----:B------:R-:W2:Y:S01]  /*0bf0*/  @P1 LDC R22, c[0x0][0x40c] ;  /* 0x00010300ff161b82 */ /* 0x000ea20000000800 */
[----:B----4-:R-:W-:Y:S01]  /*0c00*/  @P1 FFMA.FTZ R105, R94, R23, R105 ;  /* 0x000000175e691223 */ /* 0x010fe20000010069 */
[----:B------:R-:W-:Y:S01]  /*0c10*/  @P1 SHF.L.U32 R94, R27, 0x10, RZ ;  /* 0x000000101b5e1819 */ /* 0x000fe200000006ff */
[----:B------:R-:W-:Y:S01]  /*0c20*/  @P1 FFMA.FTZ R103, R104, R102, R103 ;  /* 0x0000006668671223 */ /* 0x000fe20000010067 */
[----:B------:R-:W-:Y:S02]  /*0c30*/  @P1 SHF.L.U32 R23, R24, 0x10, RZ ;  /* 0x0000001018171819 */ /* 0x000fe400000006ff */
[----:B------:R-:W-:-:S03]  /*0c40*/  @P1 SHF.L.U32 R93, R92, 0x10, RZ ;  /* 0x000000105c5d1819 */ /* 0x000fc600000006ff */
[----:B0-----:R-:W-:Y:S01]  /*0c50*/  @P1 FFMA.FTZ R125, R23, R20, R125 ;  /* 0x00000014177d1223 */ /* 0x001fe2000001007d */
[----:B------:R-:W-:Y:S02]  /*0c60*/  F2FP.BF16.F32.PACK_AB R20, RZ, R5 ;  /* 0x00000005ff14723e */ /* 0x000fe400000010ff */
[----:B------:R-:W-:Y:S02]  /*0c70*/  F2FP.BF16.F32.PACK_AB R23, RZ, R105 ;  /* 0x00000069ff17723e */ /* 0x000fe400000010ff */
[----:B------:R-:W-:Y:S01]  /*0c80*/  F2FP.BF16.F32.PACK_AB R92, RZ, R125 ;  /* 0x0000007dff5c723e */ /* 0x000fe200000010ff */
[----:B-1----:R-:W-:Y:S01]  /*0c90*/  @P1 FFMA.FTZ R107, R94, R4, R107 ;  /* 0x000000045e6b1223 */ /* 0x002fe2000001006b */
[----:B------:R-:W-:Y:S01]  /*0ca0*/  IMAD.U32 R4, R95, 0x10000, RZ ;  /* 0x000100005f047824 */ /* 0x000fe200078e00ff */
[----:B------:R-:W-:Y:S02]  /*0cb0*/  F2FP.BF16.F32.PACK_AB R94, RZ, R103 ;  /* 0x00000067ff5e723e */ /* 0x000fe400000010ff */
[----:B------:R-:W-:-:S02]  /*0cc0*/  PRMT R92, R92, 0x5410, R20 ;  /* 0x000054105c5c7816 */ /* 0x000fc40000000014 */
[----:B------:R-:W-:Y:S01]  /*0cd0*/  F2FP.BF16.F32.PACK_AB R102, RZ, R107 ;  /* 0x0000006bff66723e */ /* 0x000fe200000010ff */
[----:B--2---:R-:W-:Y:S01]  /*0ce0*/  @P1 FFMA.FTZ R4, R93, R22, R4 ;  /* 0x000000165d041223 */ /* 0x004fe20000010004 */
[----:B------:R-:W-:Y:S02]  /*0cf0*/  F2FP.BF16.F32.PACK_AB R93, RZ, R11 ;  /* 0x0000000bff5d723e */ /* 0x000fe400000010ff */
[----:B------:R-:W-:Y:S02]  /*0d00*/  F2FP.BF16.F32.PACK_AB R22, RZ, R13 ;  /* 0x0000000dff16723e */ /* 0x000fe400000010ff */
[----:B------:R-:W-:Y:S02]  /*0d10*/  F2FP.BF16.F32.PACK_AB R95, RZ, R4 ;  /* 0x00000004ff5f723e */ /* 0x000fe400000010ff */
[----:B------:R-:W-:Y:S02]  /*0d20*/  PRMT R93, R93, 0x5410, R22 ;  /* 0x000054105d5d7816 */ /* 0x000fe40000000016 */
[----:B------:R-:W-:-:S02]  /*0d30*/  PRMT R94, R94, 0x5410, R23 ;  /* 0x000054105e5e7816 */ /* 0x000fc40000000017 */
[----:B------:R-:W-:Y:S01]  /*0d40*/  PRMT R95, R102, 0x5410, R95 ;  /* 0x00005410665f7816 */ /* 0x000fe2000000005f */
[----:B------:R-:W-:Y:S06]  /*0d50*/  BRA `(.L_x_5424) ;  /* 0x0000000000bc7947 */ /* 0x000fec0003800000 */
.L_x_5423:
[----:B------:R-:W2:Y:S01]  /*0d60*/  @UP2 LDCU UR4, c[0x0][0x40c] ;  /* 0x00008180ff0427ac */ /* 0x000ea20008000800 */
[----:B------:R-:W-:Y:S02]  /*0d70*/  HFMA2 R125, -RZ, RZ, 0, 0 ;  /* 0x00000000ff7d7431 */ /* 0x000fe400000001ff */
[C---:B-1---5:R-:W-:Y:S01]  /*0d80*/  @P4 IMAD.U32 R4, R24.reuse, 0x10000, RZ ;  /* 0x0001000018044824 */ /* 0x062fe200078e00ff */
[----:B------:R-:W-:Y:S01]  /*0d90*/  @P4 PRMT R20, R24, 0x7632, R20 ;  /* 0x0000763218144816 */ /* 0x000fe20000000014 */
[----:B------:R-:W1:Y:S01]  /*0da0*/  @UP2 LDCU UR7, c[0x0][0x40c] ;  /* 0x00008180ff0727ac */ /* 0x000e620008000800 */
[----:B------:R-:W-:Y:S01]  /*0db0*/  @P4 PRMT R22, R25, 0x7632, R22 ;  /* 0x0000763219164816 */ /* 0x000fe20000000016 */
[----:B------:R-:W-:Y:S01]  /*0dc0*/  HFMA2 R103, -RZ, RZ, 0, 0 ;  /* 0x00000000ff677431 */ /* 0x000fe200000001ff */
[C---:B------:R-:W-:Y:S01]  /*0dd0*/  @P4 PRMT R23, R26.reuse, 0x7632, R23 ;  /* 0x000076321a174816 */ /* 0x040fe20000000017 */
[----:B------:R-:W3:Y:S01]  /*0de0*/  @UP2 LDCU UR24, c[0x0][0x40c] ;  /* 0x00008180ff1827ac */ /* 0x000ee20008000800 */
[----:B------:R-:W-:Y:S01]  /*0df0*/  @P4 PRMT R92, R27, 0x7632, R92 ;  /* 0x000076321b5c4816 */ /* 0x000fe2000000005c */
[----:B------:R-:W-:Y:S01]  /*0e00*/  @P4 IMAD.U32 R13, R26, 0x10000, RZ ;  /* 0x000100001a0d4824 */ /* 0x000fe200078e00ff */
[----:B0-----:R-:W-:Y:S01]  /*0e10*/  @P4 SHF.L.U32 R5, R25, 0x10, RZ ;  /* 0x0000001019054819 */ /* 0x001fe200000006ff */
[----:B------:R-:W0:Y:S01]  /*0e20*/  @UP2 LDCU UR5, c[0x0][0x40c] ;  /* 0x00008180ff0527ac */ /* 0x000e220008000800 */
[----:B------:R-:W-:Y:S01]  /*0e30*/  HFMA2 R105, -RZ, RZ, 0, 0 ;  /* 0x00000000ff697431 */ /* 0x000fe200000001ff */
[----:B------:R-:W-:Y:S01]  /*0e40*/  @P4 SHF.L.U32 R20, R20, 0x10, RZ ;  /* 0x0000001014144819 */ /* 0x000fe200000006ff */
[----:B------:R-:W-:Y:S01]  /*0e50*/  @P4 IMAD.U32 R93, R27, 0x10000, RZ ;  /* 0x000100001b5d4824 */ /* 0x000fe200078e00ff */
[----:B------:R-:W4:Y:S01]  /*0e60*/  @UP2 LDCU UR23, c[0x0][0x40c] ;  /* 0x00008180ff1727ac */ /* 0x000f220008000800 */
[----:B------:R-:W-:Y:S01]  /*0e70*/  @P4 SHF.L.U32 R22, R22, 0x10, RZ ;  /* 0x0000001016164819 */ /* 0x000fe200000006ff */
[----:B--2---:R-:W-:Y:S01]  /*0e80*/  @P4 FMUL.FTZ R125, R4, UR4 ;  /* 0x00000004047d4c20 */ /* 0x004fe20008410000 */
[----:B------:R-:W-:Y:S01]  /*0e90*/  @P4 SHF.L.U32 R23, R23, 0x10, RZ ;  /* 0x0000001017174819 */ /* 0x000fe200000006ff */
[----:B------:R-:W2:Y:S01]  /*0ea0*/  @UP2 LDCU UR25, c[0x0][0x40c] ;  /* 0x00008180ff1927ac */ /* 0x000ea20008000800 */
[----:B------:R-:W-:Y:S01]  /*0eb0*/  MOV R11, RZ ;  /* 0x000000ff000b7202 */ /* 0x000fe20000000f00 */
[----:B------:R-:W-:-:S02]  /*0ec0*/  @P4 IMAD.U32 R92, R92, 0x10000, RZ ;  /* 0x000100005c5c4824 */ /* 0x000fc400078e00ff */
[----:B-1----:R-:W-:Y:S01]  /*0ed0*/  @P4 FMUL.FTZ R11, R5, UR7 ;  /* 0x00000007050b4c20 */ /* 0x002fe20008410000 */
[----:B------:R-:W1:Y:S01]  /*0ee0*/  @UP2 LDCU UR26, c[0x0][0x40c] ;  /* 0x00008180ff1a27ac */ /* 0x000e620008000800 */
[----:B------:R-:W-:Y:S01]  /*0ef0*/  CS2R R4, SRZ ;  /* 0x0000000000047805 */ /* 0x000fe2000001ff00 */
[----:B---3--:R-:W-:Y:S01]  /*0f00*/  @P4 FMUL.FTZ R103, R13, UR24 ;  /* 0x000000180d674c20 */ /* 0x008fe20008410000 */
[----:B------:R-:W-:Y:S01]  /*0f10*/  MOV R13, RZ ;  /* 0x000000ff000d7202 */ /* 0x000fe20000000f00 */
[----:B------:R-:W3:Y:S01]  /*0f20*/  @UP2 LDCU UR4, c[0x0][0x40c] ;  /* 0x00008180ff0427ac */ /* 0x000ee20008000800 */
[----:B------:R-:W-:Y:S01]  /*0f30*/  MOV R107, RZ ;  /* 0x000000ff006b7202 */ /* 0x000fe20000000f00 */
[----:B0-----:R-:W-:Y:S01]  /*0f40*/  @P4 FMUL.FTZ R5, R20, UR5 ;  /* 0x0000000514054c20 */ /* 0x001fe20008410000 */
[----:B------:R-:W-:Y:S01]  /*0f50*/  F2FP.BF16.F32.PACK_AB R94, RZ, R103 ;  /* 0x00000067ff5e723e */ /* 0x000fe200000010ff */
[----:B----4-:R-:W-:-:S03]  /*0f60*/  @P4 FMUL.FTZ R13, R22, UR23 ;  /* 0x00000017160d4c20 */ /* 0x010fc60008410000 */
[----:B------:R-:W-:Y:S01]  /*0f70*/  F2FP.BF16.F32.PACK_AB R20, RZ, R5 ;  /* 0x00000005ff14723e */ /* 0x000fe200000010ff */
[----:B--2---:R-:W-:Y:S01]  /*0f80*/  @P4 FMUL.FTZ R105, R23, UR25 ;  /* 0x0000001917694c20 */ /* 0x004fe20008410000 */
[----:B------:R-:W-:Y:S01]  /*0f90*/  F2FP.BF16.F32.PACK_AB R22, RZ, R13 ;  /* 0x0000000dff16723e */ /* 0x000fe200000010ff */
[----:B-1----:R-:W-:Y:S01]  /*0fa0*/  @P4 FMUL.FTZ R107, R93, UR26 ;  /* 0x0000001a5d6b4c20 */ /* 0x002fe20008410000 */
[----:B------:R-:W-:Y:S02]  /*0fb0*/  F2FP.BF16.F32.PACK_AB R93, RZ, R11 ;  /* 0x0000000bff5d723e */ /* 0x000fe400000010ff */
[----:B------:R-:W-:Y:S01]  /*0fc0*/  F2FP.BF16.F32.PACK_AB R23, RZ, R105 ;  /* 0x00000069ff17723e */ /* 0x000fe200000010ff */
[----:B---3--:R-:W-:Y:S01]  /*0fd0*/  @P4 FMUL.FTZ R4, R92, UR4 ;  /* 0x000000045c044c20 */ /* 0x008fe20008410000 */
[----:B------:R-:W-:Y:S02]  /*0fe0*/  F2FP.BF16.F32.PACK_AB R95, RZ, R107 ;  /* 0x0000006bff5f723e */ /* 0x000fe400000010ff */
[----:B------:R-:W-:-:S02]  /*0ff0*/  F2FP.BF16.F32.PACK_AB R92, RZ, R125 ;  /* 0x0000007dff5c723e */ /* 0x000fc400000010ff */
[----:B------:R-:W-:Y:S02]  /*1000*/  F2FP.BF16.F32.PACK_AB R102, RZ, R4 ;  /* 0x00000004ff66723e */ /* 0x000fe400000010ff */
[----:B------:R-:W-:Y:S02]  /*1010*/  PRMT R92, R92, 0x5410, R20 ;  /* 0x000054105c5c7816 */ /* 0x000fe40000000014 */
[----:B------:R-:W-:Y:S02]  /*1020*/  PRMT R95, R95, 0x5410, R102 ;  /* 0x000054105f5f7816 */ /* 0x000fe40000000066 */
[----:B------:R-:W-:Y:S02]  /*1030*/  PRMT R93, R93, 0x5410, R22 ;  /* 0x000054105d5d7816 */ /* 0x000fe40000000016 */
[----:B------:R-:W-:-:S07]  /*1040*/  PRMT R94, R94, 0x5410, R23 ;  /* 0x000054105e5e7816 */ /* 0x000fce0000000017 */
.L_x_5424:
[----:B------:R-:W0:Y:S01]  /*1050*/  LDC.64 R22, c[0x0][0x3a8] ;  /* 0x0000ea00ff167b82 */ /* 0x000e220000000a00 */
[----:B------:R-:W-:Y:S01]  /*1060*/  IADD3 R100, PT, PT, R100, 0x80, RZ ;  /* 0x0000008064647810 */ /* 0x000fe20007ffe0ff */
[C---:B0-----:R-:W-:Y:S01]  /*1070*/  IMAD.WIDE.U32 R22, R98.reuse, 0x10, R22 ;  /* 0x0000001062167825 */ /* 0x041fe200078e0016 */
[----:B------:R-:W-:-:S04]  /*1080*/  IADD3 R98, PT, PT, R98, 0x80, RZ ;  /* 0x0000008062627810 */ /* 0x000fc80007ffe0ff */
[----:B------:R1:W-:Y:S03]  /*1090*/  STG.E.128 desc[UR12][R22.64], R92 ;  /* 0x0000005c16007986 */ /* 0x0003e6000c101d0c */
.L_x_5421:
[----:B0--3--:R-:W-:Y:S05]  /*10a0*/  BSYNC.RECONVERGENT B0 ;  /* 0x0000000000007941 */ /* 0x009fea0003800200 */
.L_x_5420:
[----:B------:R-:W-:Y:S01]  /*10b0*/  ISETP.GE.U32.AND P1, PT, R0, 0x100, PT ;  /* 0x000001000000780c */ /* 0x000fe20003f26070 */
[----:B------:R-:W-:-:S12]  /*10c0*/  BSSY.RECONVERGENT B0, `(.L_x_5425) ;  /* 0x0000078000007945 */ /* 0x000fd80003800200 */
[----:B------:R-:W-:Y:S05]  /*10d0*/  @!P1 BRA `(.L_x_5426) ;  /* 0x0000000400d89947 */ /* 0x000fea0003800000 */
[----:B------:R-:W-:-:S04]  /*10e0*/  UISETP.NE.U32.AND UP0, UPT, UR14, URZ, UPT ;  /* 0x000000ff0e00728c */ /* 0x000fc8000bf05070 */
[----:B------:R-:W-:Y:S01]  /*10f0*/  UISETP.NE.AND.EX UP0, UPT, UR15, URZ, UPT, UP0 ;  /* 0x000000ff0f00728c */ /* 0x000fe2000bf05300 */
[----:B------:R-:W-:Y:S10]  /*1100*/  BRA.U !UP2, `(.L_x_5427) ;  /* 0x000000010a0c7547 */ /* 0x000ff4000b800000 */
[----:B------:R-:W0:Y:S02]  /*1110*/  LDC.64 R24, c[0x0][0x390] ;  /* 0x0000e400ff187b82 */ /* 0x000e240000000a00 */
[----:B0-----:R-:W-:-:S06]  /*1120*/  IMAD.WIDE.U32 R24, R100, 0x10, R24 ;  /* 0x0000001064187825 */ /* 0x001fcc00078e0018 */
[----:B------:R-:W5:Y:S02]  /*1130*/  LDG.E.128 R24, desc[UR12][R24.64] ;  /* 0x0000000c18187981 */ /* 0x000f64000c1e1d00 */
.L_x_5427:
[----:B------:R-:W-:Y:S05]  /*1140*/  BRA.U !UP0, `(.L_x_5428) ;  /* 0x0000000108e87547 */ /* 0x000fea000b800000 */
[----:B-1----:R-:W0:Y:S02]  /*1150*/  LDC.64 R92, c[0x0][0x3a0] ;  /* 0x0000e800ff5c7b82 */ /* 0x002e240000000a00 */
[----:B0-----:R-:W-:-:S06]  /*1160*/  IMAD.WIDE.U32 R92, R98, 0x10, R92 ;  /* 0x00000010625c7825 */ /* 0x001fcc00078e005c */
[----:B------:R-:W2:Y:S01]  /*1170*/  LDG.E.128 R92, desc[UR12][R92.64] ;  /* 0x0000000c5c5c7981 */ /* 0x000ea2000c1e1d00 */
[----:B------:R-:W-:-:S13]  /*1180*/  ISETP.LT.AND P2, PT, RZ, UR21, PT ;  /* 0x00000015ff007c0c */ /* 0x000fda000bf41270 */
[----:B------:R-:W0:Y:S01]  /*1190*/  @P2 LDC R15, c[0x0][0x40c] ;  /* 0x00010300ff0f2b82 */ /* 0x000e220000000800 */
[----:B-----5:R-:W-:Y:S02]  /*11a0*/  @P2 PRMT R8, R24, 0x7632, R8 ;  /* 0x0000763218082816 */ /* 0x020fe40000000008 */
[C---:B------:R-:W-:Y:S02]  /*11b0*/  @P2 SHF.L.U32 R102, R25.reuse, 0x10, RZ ;  /* 0x0000001019662819 */ /* 0x040fe400000006ff */
[----:B------:R-:W-:Y:S01]  /*11c0*/  @P2 PRMT R22, R25, 0x7632, R22 ;  /* 0x0000763219162816 */ /* 0x000fe20000000016 */
[----:B------:R-:W-:Y:S02]  /*11d0*/  @P2 IMAD.U32 R8, R8, 0x10000, RZ ;  /* 0x0001000008082824 */ /* 0x000fe400078e00ff */
[----:B------:R-:W1:Y:S02]  /*11e0*/  @P2 LDC R23, c[0x0][0x40c] ;  /* 0x00010300ff172b82 */ /* 0x000e640000000800 */
[----:B------:R-:W-:-:S06]  /*11f0*/  @P2 IMAD.U32 R22, R22, 0x10000, RZ ;  /* 0x0001000016162824 */ /* 0x000fcc00078e00ff */
[----:B------:R-:W3:Y:S08]  /*1200*/  @P2 LDC R104, c[0x0][0x40c] ;  /* 0x00010300ff682b82 */ /* 0x000ef00000000800 */
[----:B------:R-:W4:Y:S01]  /*1210*/  @P2 LDC R20, c[0x0][0x40c] ;  /* 0x00010300ff142b82 */ /* 0x000f220000000800 */
[----:B--2---:R-:W-:Y:S02]  /*1220*/  PRMT R6, R92, 0x7632, R6 ;  /* 0x000076325c067816 */ /* 0x004fe40000000006 */
[----:B------:R-:W-:-:S02]  /*1230*/  SHF.L.U32 R109, R94, 0x10, RZ ;  /* 0x000000105e6d7819 */ /* 0x000fc400000006ff */
[----:B------:R-:W-:Y:S02]  /*1240*/  SHF.L.U32 R7, R6, 0x10, RZ ;  /* 0x0000001006077819 */ /* 0x000fe400000006ff */
[----:B------:R-:W-:Y:S02]  /*1250*/  PRMT R6, R93, 0x7632, R6 ;  /* 0x000076325d067816 */ /* 0x000fe40000000006 */
[----:B------:R-:W-:Y:S01]  /*1260*/  SHF.L.U32 R113, R95, 0x10, RZ ;  /* 0x000000105f717819 */ /* 0x000fe200000006ff */
[----:B0-----:R-:W-:Y:S01]  /*1270*/  @P2 FFMA.FTZ R7, R8, R15, R7 ;  /* 0x0000000f08072223 */ /* 0x001fe20000010007 */
[----:B------:R-:W-:Y:S01]  /*1280*/  SHF.L.U32 R15, R93, 0x10, RZ ;  /* 0x000000105d0f7819 */ /* 0x000fe200000006ff */
[----:B------:R-:W0:Y:S01]  /*1290*/  @P2 LDC R8, c[0x0][0x40c] ;  /* 0x00010300ff082b82 */ /* 0x000e220000000800 */
[----:B------:R-:W-:Y:S02]  /*12a0*/  SHF.L.U32 R17, R6, 0x10, RZ ;  /* 0x0000001006117819 */ /* 0x000fe400000006ff */
[----:B------:R-:W-:Y:S01]  /*12b0*/  @P2 PRMT R93, R26, 0x7632, R93 ;  /* 0x000076321a5d2816 */ /* 0x000fe2000000005d */
[----:B-1----:R-:W-:Y:S01]  /*12c0*/  @P2 FFMA.FTZ R15, R102, R23, R15 ;  /* 0x00000017660f2223 */ /* 0x002fe2000001000f */
[----:B------:R-:W-:Y:S01]  /*12d0*/  PRMT R23, R94, 0x7632, R23 ;  /* 0x000076325e177816 */ /* 0x000fe20000000017 */
[----:B---3--:R-:W-:Y:S01]  /*12e0*/  @P2 FFMA.FTZ R17, R22, R104, R17 ;  /* 0x0000006816112223 */ /* 0x008fe20000010011 */
[----:B------:R-:W-:Y:S01]  /*12f0*/  @P2 SHF.L.U32 R102, R26, 0x10, RZ ;  /* 0x000000101a662819 */ /* 0x000fe200000006ff */
[----:B------:R-:W1:Y:S01]  /*1300*/  @P2 LDC R6, c[0x0][0x40c] ;  /* 0x00010300ff062b82 */ /* 0x000e620000000800 */
[----:B------:R-:W-:Y:S01]  /*1310*/  SHF.L.U32 R111, R23, 0x10, RZ ;  /* 0x00000010176f7819 */ /* 0x000fe200000006ff */
[----:B------:R-:W-:Y:S01]  /*1320*/  @P2 IMAD.U32 R94, R93, 0x10000, RZ ;  /* 0x000100005d5e2824 */ /* 0x000fe200078e00ff */
[----:B------:R-:W-:Y:S01]  /*1330*/  PRMT R95, R95, 0x7632, R95 ;  /* 0x000076325f5f7816 */ /* 0x000fe2000000005f */
[----:B----4-:R-:W-:Y:S01]  /*1340*/  @P2 FFMA.FTZ R109, R102, R20, R109 ;  /* 0x00000014666d2223 */ /* 0x010fe2000001006d */
[----:B------:R-:W-:-:S02]  /*1350*/  @P2 PRMT R20, R27, 0x7632, R20 ;  /* 0x000076321b142816 */ /* 0x000fc40000000014 */
[----:B------:R-:W-:Y:S01]  /*1360*/  SHF.L.U32 R93, R92, 0x10, RZ ;  /* 0x000000105c5d7819 */ /* 0x000fe200000006ff */
[----:B------:R-:W2:Y:S01]  /*1370*/  @P2 LDC R22, c[0x0][0x40c] ;  /* 0x00010300ff162b82 */ /* 0x000ea20000000800 */
[----:B------:R-:W-:-:S07]  /*1380*/  @P2 SHF.L.U32 R92, R24, 0x10, RZ ;  /* 0x00000010185c2819 */ /* 0x000fce00000006ff */
[----:B------:R-:W3:Y:S01]  /*1390*/  @P2 LDC R23, c[0x0][0x40c] ;  /* 0x00010300ff172b82 */ /* 0x000ee20000000800 */
[----:B0-----:R-:W-:Y:S01]  /*13a0*/  @P2 FFMA.FTZ R111, R94, R8, R111 ;  /* 0x000000085e6f2223 */ /* 0x001fe2000001006f */
[----:B------:R-:W-:Y:S02]  /*13b0*/  @P2 SHF.L.U32 R8, R27, 0x10, RZ ;  /* 0x000000101b082819 */ /* 0x000fe400000006ff */
[----:B------:R-:W-:-:S03]  /*13c0*/  F2FP.BF16.F32.PACK_AB R94, RZ, R109 ;  /* 0x0000006dff5e723e */ /* 0x000fc600000010ff */
[----:B-1----:R-:W-:Y:S01]  /*13d0*/  @P2 FFMA.FTZ R113, R8, R6, R113 ;  /* 0x0000000608712223 */ /* 0x002fe20000010071 */
[----:B------:R-:W-:Y:S01]  /*13e0*/  IMAD.U32 R8, R95, 0x10000, RZ ;  /* 0x000100005f087824 */ /* 0x000fe200078e00ff */
[----:B------:R-:W-:Y:S02]  /*13f0*/  @P2 SHF.L.U32 R95, R20, 0x10, RZ ;  /* 0x00000010145f2819 */ /* 0x000fe400000006ff */
[----:B------:R-:W-:Y:S02]  /*1400*/  @!P2 MOV R6, R93 ;  /* 0x0000005d0006a202 */ /* 0x000fe40000000f00 */
[----:B------:R-:W-:Y:S01]  /*1410*/  F2FP.BF16.F32.PACK_AB R20, RZ, R7 ;  /* 0x00000007ff14723e */ /* 0x000fe200000010ff */
[----:B--2---:R-:W-:Y:S01]  /*1420*/  @P2 FFMA.FTZ R6, R92, R22, R93 ;  /* 0x000000165c062223 */ /* 0x004fe2000001005d */
[----:B------:R-:W-:Y:S02]  /*1430*/  F2FP.BF16.F32.PACK_AB R93, RZ, R15 ;  /* 0x0000000fff5d723e */ /* 0x000fe400000010ff */
[----:B------:R-:W-:-:S02]  /*1440*/  F2FP.BF16.F32.PACK_AB R22, RZ, R17 ;  /* 0x00000011ff16723e */ /* 0x000fc400000010ff */
[----:B------:R-:W-:Y:S02]  /*1450*/  F2FP.BF16.F32.PACK_AB R102, RZ, R113 ;  /* 0x00000071ff66723e */ /* 0x000fe400000010ff */
[----:B------:R-:W-:Y:S01]  /*1460*/  F2FP.BF16.F32.PACK_AB R92, RZ, R6 ;  /* 0x00000006ff5c723e */ /* 0x000fe200000010ff */
[----:B---3--:R-:W-:Y:S01]  /*1470*/  @P2 FFMA.FTZ R8, R95, R23, R8 ;  /* 0x000000175f082223 */ /* 0x008fe20000010008 */
[----:B------:R-:W-:Y:S02]  /*1480*/  F2FP.BF16.F32.PACK_AB R23, RZ, R111 ;  /* 0x0000006fff17723e */ /* 0x000fe400000010ff */
[----:B------:R-:W-:Y:S02]  /*1490*/  PRMT R93, R93, 0x5410, R22 ;  /* 0x000054105d5d7816 */ /* 0x000fe40000000016 */
[----:B------:R-:W-:Y:S02]  /*14a0*/  F2FP.BF16.F32.PACK_AB R95, RZ, R8 ;  /* 0x00000008ff5f723e */ /* 0x000fe400000010ff */
[----:B------:R-:W-:-:S02]  /*14b0*/  PRMT R94, R94, 0x5410, R23 ;  /* 0x000054105e5e7816 */ /* 0x000fc40000000017 */
[----:B------:R-:W-:Y:S02]  /*14c0*/  PRMT R92, R92, 0x5410, R20 ;  /* 0x000054105c5c7816 */ /* 0x000fe40000000014 */
[----:B------:R-:W-:Y:S01]  /*14d0*/  PRMT R95, R102, 0x5410, R95 ;  /* 0x00005410665f7816 */ /* 0x000fe2000000005f */
[----:B------:R-:W-:Y:S06]  /*14e0*/  BRA `(.L_x_5429) ;  /* 0x0000000000c07947 */ /* 0x000fec0003800000 */
.L_x_5428:
[----:B------:R-:W0:Y:S01]  /*14f0*/  @UP2 LDCU UR4, c[0x0][0x40c] ;  /* 0x00008180ff0427ac */ /* 0x000e220008000800 */
[----:B-----5:R-:W-:Y:S01]  /*1500*/  @P4 SHF.L.U32 R7, R24, 0x10, RZ ;  /* 0x0000001018074819 */ /* 0x020fe200000006ff */
[----:B------:R-:W-:Y:S02]  /*1510*/  IMAD.MOV.U32 R6, RZ, RZ, RZ ;  /* 0x000000ffff067224 */ /* 0x000fe400078e00ff */
[----:B------:R-:W-:Y:S01]  /*1520*/  HFMA2 R15, -RZ, RZ, 0, 0 ;  /* 0x00000000ff0f7431 */ /* 0x000fe200000001ff */
[----:B------:R-:W2:Y:S01]  /*1530*/  @UP2 LDCU UR7, c[0x0][0x40c] ;  /* 0x00008180ff0727ac */ /* 0x000ea20008000800 */
[C---:B------:R-:W-:Y:S01]  /*1540*/  @P4 SHF.L.U32 R8, R25.reuse, 0x10, RZ ;  /* 0x0000001019084819 */ /* 0x040fe200000006ff */
[----:B------:R-:W-:Y:S01]  /*1550*/  IMAD.MOV.U32 R109, RZ, RZ, RZ ;  /* 0x000000ffff6d7224 */ /* 0x000fe200078e00ff */
[----:B------:R-:W-:Y:S01]  /*1560*/  @P4 SHF.L.U32 R17, R26, 0x10, RZ ;  /* 0x000000101a114819 */ /* 0x000fe200000006ff */
[----:B------:R-:W3:Y:S01]  /*1570*/  @UP2 LDCU UR24, c[0x0][0x40c] ;  /* 0x00008180ff1827ac */ /* 0x000ee20008000800 */
[----:B------:R-:W-:Y:S01]  /*1580*/  @P4 PRMT R20, R24, 0x7632, R20 ;  /* 0x0000763218144816 */ /* 0x000fe20000000014 */
[----:B------:R-:W-:Y:S01]  /*1590*/  IMAD.MOV.U32 R111, RZ, RZ, RZ ;  /* 0x000000ffff6f7224 */ /* 0x000fe200078e00ff */
[----:B-1----:R-:W-:Y:S01]  /*15a0*/  @P4 PRMT R22, R25, 0x7632, R22 ;  /* 0x0000763219164816 */ /* 0x002fe20000000016 */
[----:B------:R-:W1:Y:S01]  /*15b0*/  @UP2 LDCU UR5, c[0x0][0x40c] ;  /* 0x00008180ff0527ac */ /* 0x000e620008000800 */
[----:B------:R-:W-:Y:S01]  /*15c0*/  @P4 PRMT R23, R26, 0x7632, R23 ;  /* 0x000076321a174816 */ /* 0x000fe20000000017 */
[----:B------:R-:W-:Y:S01]  /*15d0*/  @P4 IMAD.U32 R20, R20, 0x10000, RZ ;  /* 0x0001000014144824 */ /* 0x000fe200078e00ff */
[C---:B------:R-:W-:Y:S01]  /*15e0*/  @P4 PRMT R92, R27.reuse, 0x7632, R92 ;  /* 0x000076321b5c4816 */ /* 0x040fe2000000005c */
[----:B------:R-:W4:Y:S01]  /*15f0*/  @UP2 LDCU UR23, c[0x0][0x40c] ;  /* 0x00008180ff1727ac */ /* 0x000f220008000800 */
[----:B------:R-:W-:Y:S01]  /*1600*/  @P4 SHF.L.U32 R93, R27, 0x10, RZ ;  /* 0x000000101b5d4819 */ /* 0x000fe200000006ff */
[----:B0-----:R-:W-:Y:S01]  /*1610*/  @P4 FMUL.FTZ R6, R7, UR4 ;  /* 0x0000000407064c20 */ /* 0x001fe20008410000 */
[----:B------:R-:W-:Y:S01]  /*1620*/  @P4 SHF.L.U32 R22, R22, 0x10, RZ ;  /* 0x0000001016164819 */ /* 0x000fe200000006ff */
[----:B------:R-:W0:Y:S01]  /*1630*/  @UP2 LDCU UR25, c[0x0][0x40c] ;  /* 0x00008180ff1927ac */ /* 0x000e220008000800 */
[----:B------:R-:W-:Y:S01]  /*1640*/  @P4 SHF.L.U32 R23, R23, 0x10, RZ ;  /* 0x0000001017174819 */ /* 0x000fe200000006ff */
[----:B--2---:R-:W-:Y:S01]  /*1650*/  @P4 FMUL.FTZ R15, R8, UR7 ;  /* 0x00000007080f4c20 */ /* 0x004fe20008410000 */
[----:B------:R-:W-:Y:S01]  /*1660*/  HFMA2 R8, -RZ, RZ, 0, 0 ;  /* 0x00000000ff087431 */ /* 0x000fe200000001ff */
[----:B------:R-:W2:Y:S01]  /*1670*/  @UP2 LDCU UR26, c[0x0][0x40c] ;  /* 0x00008180ff1a27ac */ /* 0x000ea20008000800 */
[----:B------:R-:W-:Y:S01]  /*1680*/  @P4 SHF.L.U32 R92, R92, 0x10, RZ ;  /* 0x000000105c5c4819 */ /* 0x000fe200000006ff */
[----:B---3--:R-:W-:Y:S01]  /*1690*/  @P4 FMUL.FTZ R109, R17, UR24 ;  /* 0x00000018116d4c20 */ /* 0x008fe20008410000 */
[----:B------:R-:W-:Y:S01]  /*16a0*/  HFMA2 R17, -RZ, RZ, 0, 0 ;  /* 0x00000000ff117431 */ /* 0x000fe200000001ff */
[----:B------:R-:W3:Y:S01]  /*16b0*/  @UP2 LDCU UR4, c[0x0][0x40c] ;  /* 0x00008180ff0427ac */ /* 0x000ee20008000800 */
[----:B------:R-:W-:Y:S01]  /*16c0*/  MOV R7, RZ ;  /* 0x000000ff00077202 */ /* 0x000fe20000000f00 */
[----:B-1----:R-:W-:Y:S01]  /*16d0*/  @P4 FMUL.FTZ R7, R20, UR5 ;  /* 0x0000000514074c20 */ /* 0x002fe20008410000 */
[----:B------:R-:W-:-:S02]  /*16e0*/  MOV R113, RZ ;  /* 0x000000ff00717202 */ /* 0x000fc40000000f00 */
[----:B------:R-:W-:Y:S01]  /*16f0*/  F2FP.BF16.F32.PACK_AB R94, RZ, R109 ;  /* 0x0000006dff5e723e */ /* 0x000fe200000010ff */
[----:B----4-:R-:W-:Y:S01]  /*1700*/  @P4 FMUL.FTZ R17, R22, UR23 ;  /* 0x0000001716114c20 */ /* 0x010fe20008410000 */
[----:B------:R-:W-:Y:S01]  /*1710*/  F2FP.BF16.F32.PACK_AB R20, RZ, R7 ;  /* 0x00000007ff14723e */ /* 0x000fe200000010ff */
[----:B0-----:R-:W-:-:S03]  /*1720*/  @P4 FMUL.FTZ R111, R23, UR25 ;  /* 0x00000019176f4c20 */ /* 0x001fc60008410000 */
[----:B------:R-:W-:Y:S01]  /*1730*/  F2FP.BF16.F32.PACK_AB R22, RZ, R17 ;  /* 0x00000011ff16723e */ /* 0x000fe200000010ff */
[----:B--2---:R-:W-:Y:S01]  /*1740*/  @P4 FMUL.FTZ R113, R93, UR26 ;  /* 0x0000001a5d714c20 */ /* 0x004fe20008410000 */
[----:B------:R-:W-:Y:S02]  /*1750*/  F2FP.BF16.F32.PACK_AB R93, RZ, R15 ;  /* 0x0000000fff5d723e */ /* 0x000fe400000010ff */
[----:B------:R-:W-:Y:S01]  /*1760*/  F2FP.BF16.F32.PACK_AB R23, RZ, R111 ;  /* 0x0000006fff17723e */ /* 0x000fe200000010ff */
[----:B---3--:R-:W-:Y:S01]  /*1770*/  @P4 FMUL.FTZ R8, R92, UR4 ;  /* 0x000000045c084c20 */ /* 0x008fe20008410000 */
[----:B------:R-:W-:Y:S02]  /*1780*/  F2FP.BF16.F32.PACK_AB R95, RZ, R113 ;  /* 0x00000071ff5f723e */ /* 0x000fe400000010ff */
[----:B------:R-:W-:Y:S02]  /*1790*/  F2FP.BF16.F32.PACK_AB R92, RZ, R6 ;  /* 0x00000006ff5c723e */ /* 0x000fe400000010ff */
[----:B------:R-:W-:-:S02]  /*17a0*/  F2FP.BF16.F32.PACK_AB R102, RZ, R8 ;  /* 0x00000008ff66723e */ /* 0x000fc400000010ff */
[----:B------:R-:W-:Y:S02]  /*17b0*/  PRMT R92, R92, 0x5410, R20 ;  /* 0x000054105c5c7816 */ /* 0x000fe40000000014 */
[----:B------:R-:W-:Y:S02]  /*17c0*/  PRMT R95, R95, 0x5410, R102 ;  /* 0x000054105f5f7816 */ /* 0x000fe40000000066 */
[----:B------:R-:W-:Y:S02]  /*17d0*/  PRMT R93, R93, 0x5410, R22 ;  /* 0x000054105d5d7816 */ /* 0x000fe40000000016 */
[----:B------:R-:W-:-:S07]  /*17e0*/  PRMT R94, R94, 0x5410, R23 ;  /* 0x000054105e5e7816 */ /* 0x000fce0000000017 */
.L_x_5429:
[----:B------:R-:W0:Y:S01]  /*17f0*/  LDC.64 R22, c[0x0][0x3a8] ;  /* 0x0000ea00ff167b82 */ /* 0x000e220000000a00 */
[----:B------:R-:W-:Y:S02]  /*1800*/  VIADD R100, R100, 0x80 ;  /* 0x0000008064647836 */ /* 0x000fe40000000000 */
[C---:B0-----:R-:W-:Y:S01]  /*1810*/  IMAD.WIDE.U32 R22, R98.reuse, 0x10, R22 ;  /* 0x0000001062167825 */ /* 0x041fe200078e0016 */
[----:B------:R-:W-:-:S04]  /*1820*/  IADD3 R98, PT, PT, R98, 0x80, RZ ;  /* 0x0000008062627810 */ /* 0x000fc80007ffe0ff */
[----:B------:R0:W-:Y:S03]  /*1830*/  STG.E.128 desc[UR12][R22.64], R92 ;  /* 0x0000005c16007986 */ /* 0x0001e6000c101d0c */
.L_x_5426:
[----:B------:R-:W-:Y:S05]  /*1840*/  BSYNC.RECONVERGENT B0 ;  /* 0x0000000000007941 */ /* 0x000fea0003800200 */
.L_x_5425:
        /* <DEDUP_REMOVED lines=9> */
.L_x_5432:
[----:B------:R-:W-:Y:S05]  /*18e0*/  BRA.U !UP0, `(.L_x_5433) ;  /* 0x0000000108e87547 */ /* 0x000fea000b800000 */
[----:B------:R-:W2:Y:S02]  /*18f0*/  LDC.64 R20, c[0x0][0x3a0] ;  /* 0x0000e800ff147b82 */ /* 0x000ea40000000a00 */
[----:B--2---:R-:W-:-:S06]  /*1900*/  IMAD.WIDE.U32 R20, R98, 0x10, R20 ;  /* 0x0000001062147825 */ /* 0x004fcc00078e0014 */
[----:B01----:R-:W2:Y:S01]  /*1910*/  LDG.E.128 R20, desc[UR12][R20.64] ;  /* 0x0000000c14147981 */ /* 0x003ea2000c1e1d00 */
[----:B------:R-:W-:-:S13]  /*1920*/  ISETP.LT.AND P3, PT, RZ, UR21, PT ;  /* 0x00000015ff007c0c */ /* 0x000fda000bf61270 */
[----:B------:R-:W0:Y:S01]  /*1930*/  @P3 LDC R12, c[0x0][0x40c] ;  /* 0x00010300ff0c3b82 */ /* 0x000e220000000800 */
[----:B-----5:R-:W-:Y:S02]  /*1940*/  @P3 PRMT R10, R24, 0x7632, R10 ;  /* 0x00007632180a3816 */ /* 0x020fe4000000000a */
[----:B------:R-:W-:Y:S02]  /*1950*/  @P3 PRMT R93, R25, 0x7632, R93 ;  /* 0x00007632195d3816 */ /* 0x000fe4000000005d */
[----:B------:R-:W-:Y:S02]  /*1960*/  @P3 SHF.L.U32 R10, R10, 0x10, RZ ;  /* 0x000000100a0a3819 */ /* 0x000fe400000006ff */
[----:B------:R-:W-:Y:S01]  /*1970*/  @P3 SHF.L.U32 R94, R93, 0x10, RZ ;  /* 0x000000105d5e3819 */ /* 0x000fe200000006ff */
[----:B------:R-:W1:Y:S01]  /*1980*/  @P3 LDC R104, c[0x0][0x40c] ;  /* 0x00010300ff683b82 */ /* 0x000e620000000800 */
[----:B------:R-:W-:-:S07]  /*1990*/  @P3 SHF.L.U32 R102, R25, 0x10, RZ ;  /* 0x0000001019663819 */ /* 0x000fce00000006ff */
[----:B------:R-:W3:Y:S08]  /*19a0*/  @P3 LDC R95, c[0x0][0x40c] ;  /* 0x00010300ff5f3b82 */ /* 0x000ef00000000800 */
[----:B------:R-:W4:Y:S01]  /*19b0*/  @P3 LDC R92, c[0x0][0x40c] ;  /* 0x00010300ff5c3b82 */ /* 0x000f220000000800 */
[----:B--2---:R-:W-:Y:S01]  /*19c0*/  PRMT R9, R20, 0x7632, R9 ;  /* 0x0000763214097816 */ /* 0x004fe20000000009 */
[----:B------:R-:W-:Y:S01]  /*19d0*/  IMAD.U32 R19, R21, 0x10000, RZ ;  /* 0x0001000015137824 */ /* 0x000fe200078e00ff */
[----:B------:R-:W-:Y:S01]  /*19e0*/  PRMT R93, R22, 0x7632, R93 ;  /* 0x00007632165d7816 */ /* 0x000fe2000000005d */
[----:B------:R-:W-:Y:S01]  /*19f0*/  IMAD.U32 R119, R23, 0x10000, RZ ;  /* 0x0001000017777824 */ /* 0x000fe200078e00ff */
[----:B------:R-:W-:Y:S01]  /*1a00*/  SHF.L.U32 R9, R9, 0x10, RZ ;  /* 0x0000001009097819 */ /* 0x000fe200000006ff */
[----:B---3--:R-:W-:Y:S01]  /*1a10*/  @P3 FFMA.FTZ R19, R102, R95, R19 ;  /* 0x0000005f66133223 */ /* 0x008fe20000010013 */
[----:B------:R-:W-:Y:S01]  /*1a20*/  SHF.L.U32 R115, R22, 0x10, RZ ;  /* 0x0000001016737819 */ /* 0x000fe200000006ff */
[----:B------:R-:W-:Y:S01]  /*1a30*/  @P3 IMAD.U32 R102, R26, 0x10000, RZ ;  /* 0x000100001a663824 */ /* 0x000fe200078e00ff */
[----:B------:R-:W-:Y:S01]  /*1a40*/  SHF.L.U32 R117, R93, 0x10, RZ ;  /* 0x000000105d757819 */ /* 0x000fe200000006ff */
[----:B0-----:R-:W-:Y:S01]  /*1a50*/  @P3 FFMA.FTZ R9, R10, R12, R9 ;  /* 0x0000000c0a093223 */ /* 0x001fe20000010009 */
[----:B------:R-:W-:Y:S01]  /*1a60*/  PRMT R10, R21, 0x7632, R10 ;  /* 0x00007632150a7816 */ /* 0x000fe2000000000a */
[----:B------:R-:W0:Y:S01]  /*1a70*/  @P3 LDC R12, c[0x0][0x40c] ;  /* 0x00010300ff0c3b82 */ /* 0x000e220000000800 */
[----:B----4-:R-:W-:Y:S01]  /*1a80*/  @P3 FFMA.FTZ R115, R102, R92, R115 ;  /* 0x0000005c66733223 */ /* 0x010fe20000010073 */
[----:B------:R-:W-:-:S02]  /*1a90*/  @P3 SHF.L.U32 R92, R27, 0x10, RZ ;  /* 0x000000101b5c3819 */ /* 0x000fc400000006ff */
[----:B------:R-:W-:-:S04]  /*1aa0*/  SHF.L.U32 R21, R10, 0x10, RZ ;  /* 0x000000100a157819 */ /* 0x000fc800000006ff */
[----:B------:R-:W2:Y:S01]  /*1ab0*/  @P3 LDC R10, c[0x0][0x40c] ;  /* 0x00010300ff0a3b82 */ /* 0x000ea20000000800 */
[----:B-1----:R-:W-:Y:S01]  /*1ac0*/  @P3 FFMA.FTZ R21, R94, R104, R21 ;  /* 0x000000685e153223 */ /* 0x002fe20000010015 */
[----:B------:R-:W-:-:S04]  /*1ad0*/  @P3 PRMT R94, R26, 0x7632, R94 ;  /* 0x000076321a5e3816 */ /* 0x000fc8000000005e */
[----:B------:R-:W-:Y:S02]  /*1ae0*/  @P3 SHF.L.U32 R94, R94, 0x10, RZ ;  /* 0x000000105e5e3819 */ /* 0x000fe400000006ff */
[----:B------:R-:W1:Y:S08]  /*1af0*/  @P3 LDC R22, c[0x0][0x40c] ;  /* 0x00010300ff163b82 */ /* 0x000e700000000800 */
[----:B------:R-:W3:Y:S01]  /*1b00*/  @P3 LDC R93, c[0x0][0x40c] ;  /* 0x00010300ff5d3b82 */ /* 0x000ee20000000800 */
[----:B0-----:R-:W-:Y:S01]  /*1b10*/  @P3 FFMA.FTZ R117, R94, R12, R117 ;  /* 0x0000000c5e753223 */ /* 0x001fe20000010075 */
[----:B------:R-:W-:-:S02]  /*1b20*/  PRMT R12, R23, 0x7632, R12 ;  /* 0x00007632170c7816 */ /* 0x000fc4000000000c */
[----:B------:R-:W-:Y:S02]  /*1b30*/  SHF.L.U32 R23, R20, 0x10, RZ ;  /* 0x0000001014177819 */ /* 0x000fe400000006ff */
[----:B------:R-:W-:Y:S01]  /*1b40*/  @P3 PRMT R20, R27, 0x7632, R20 ;  /* 0x000076321b143816 */ /* 0x000fe20000000014 */
[----:B--2---:R-:W-:Y:S01]  /*1b50*/  @P3 FFMA.FTZ R119, R92, R10, R119 ;  /* 0x0000000a5c773223 */ /* 0x004fe20000010077 */
[----:B------:R-:W-:Y:S01]  /*1b60*/  SHF.L.U32 R12, R12, 0x10, RZ ;  /* 0x000000100c0c7819 */ /* 0x000fe200000006ff */
[----:B------:R-:W-:Y:S01]  /*1b70*/  @P3 IMAD.U32 R92, R24, 0x10000, RZ ;  /* 0x00010000185c3824 */ /* 0x000fe200078e00ff */
[----:B------:R-:W-:Y:S02]  /*1b80*/  @P3 SHF.L.U32 R95, R20, 0x10, RZ ;  /* 0x00000010145f3819 */ /* 0x000fe400000006ff */
[----:B------:R-:W-:Y:S02]  /*1b90*/  @!P3 MOV R10, R23 ;  /* 0x00000017000ab202 */ /* 0x000fe40000000f00 */
[----:B------:R-:W-:Y:S01]  /*1ba0*/  F2FP.BF16.F32.PACK_AB R20, RZ, R9 ;  /* 0x00000009ff14723e */ /* 0x000fe200000010ff */
[----:B-1----:R-:W-:Y:S01]  /*1bb0*/  @P3 FFMA.FTZ R10, R92, R22, R23 ;  /* 0x000000165c0a3223 */ /* 0x002fe20000010017 */
[----:B------:R-:W-:-:S02]  /*1bc0*/  F2FP.BF16.F32.PACK_AB R22, RZ, R21 ;  /* 0x00000015ff16723e */ /* 0x000fc400000010ff */
[----:B------:R-:W-:Y:S02]  /*1bd0*/  F2FP.BF16.F32.PACK_AB R94, RZ, R115 ;  /* 0x00000073ff5e723e */ /* 0x000fe400000010ff */
[----:B------:R-:W-:Y:S02]  /*1be0*/  F2FP.BF16.F32.PACK_AB R23, RZ, R117 ;  /* 0x00000075ff17723e */ /* 0x000fe400000010ff */
[----:B------:R-:W-:Y:S01]  /*1bf0*/  F2FP.BF16.F32.PACK_AB R102, RZ, R119 ;  /* 0x00000077ff66723e */ /* 0x000fe200000010ff */
[----:B---3--:R-:W-:Y:S01]  /*1c00*/  @P3 FFMA.FTZ R12, R95, R93, R12 ;  /* 0x0000005d5f0c3223 */ /* 0x008fe2000001000c */
        /* <DEDUP_REMOVED lines=8> */
.L_x_5433:
[----:B------:R-:W2:Y:S01]  /*1c90*/  @UP2 LDCU UR4, c[0x0][0x40c] ;  /* 0x00008180ff0427ac */ /* 0x000ea20008000800 */
[----:B------:R-:W-:Y:S02]  /*1ca0*/  HFMA2 R10, -RZ, RZ, 0, 0 ;  /* 0x00000000ff0a7431 */ /* 0x000fe400000001ff */
[----:B-----5:R-:W-:Y:S02]  /*1cb0*/  @P4 IMAD.U32 R9, R24, 0x10000, RZ ;  /* 0x0001000018094824 */ /* 0x020fe400078e00ff */
[----:B------:R-:W-:Y:S01]  /*1cc0*/  HFMA2 R115, -RZ, RZ, 0, 0 ;  /* 0x00000000ff737431 */ /* 0x000fe200000001ff */
[----:B------:R-:W3:Y:S01]  /*1cd0*/  @UP2 LDCU UR24, c[0x0][0x40c] ;  /* 0x00008180ff1827ac */ /* 0x000ee20008000800 */
[C---:B------:R-:W-:Y:S01]  /*1ce0*/  @P4 IMAD.U32 R20, R26.reuse, 0x10000, RZ ;  /* 0x000100001a144824 */ /* 0x040fe200078e00ff */
[C---:B------:R-:W-:Y:S01]  /*1cf0*/  @P4 SHF.L.U32 R12, R25.reuse, 0x10, RZ ;  /* 0x00000010190c4819 */ /* 0x040fe200000006ff */
[----:B------:R-:W-:Y:S01]  /*1d00*/  HFMA2 R21, -RZ, RZ, 0, 0 ;  /* 0x00000000ff157431 */ /* 0x000fe200000001ff */
[----:B------:R-:W4:Y:S01]  /*1d10*/  @UP2 LDCU UR7, c[0x0][0x40c] ;  /* 0x00008180ff0727ac */ /* 0x000f220008000800 */
[----:B01----:R-:W-:Y:S01]  /*1d20*/  @P4 PRMT R22, R25, 0x7632, R22 ;  /* 0x0000763219164816 */ /* 0x003fe20000000016 */
[----:B------:R-:W-:Y:S01]  /*1d30*/  IMAD.MOV.U32 R119, RZ, RZ, RZ ;  /* 0x000000ffff777224 */ /* 0x000fe200078e00ff */
[----:B------:R-:W-:Y:S01]  /*1d40*/  @P4 PRMT R23, R26, 0x7632, R23 ;  /* 0x000076321a174816 */ /* 0x000fe20000000017 */
[----:B------:R-:W0:Y:S01]  /*1d50*/  @UP2 LDCU UR5, c[0x0][0x40c] ;  /* 0x00008180ff0527ac */ /* 0x000e220008000800 */
[C---:B------:R-:W-:Y:S01]  /*1d60*/  @P4 PRMT R92, R27.reuse, 0x7632, R92 ;  /* 0x000076321b5c4816 */ /* 0x040fe2000000005c */
[----:B------:R-:W-:Y:S01]  /*1d70*/  @P4 IMAD.U32 R22, R22, 0x10000, RZ ;  /* 0x0001000016164824 */ /* 0x000fe200078e00ff */
[----:B------:R-:W-:Y:S01]  /*1d80*/  MOV R19, RZ ;  /* 0x000000ff00137202 */ /* 0x000fe20000000f00 */
[----:B------:R-:W1:Y:S01]  /*1d90*/  @UP2 LDCU UR23, c[0x0][0x40c] ;  /* 0x00008180ff1727ac */ /* 0x000e620008000800 */
[----:B------:R-:W-:Y:S01]  /*1da0*/  @P4 SHF.L.U32 R93, R27, 0x10, RZ ;  /* 0x000000101b5d4819 */ /* 0x000fe200000006ff */
[----:B--2---:R-:W-:Y:S01]  /*1db0*/  @P4 FMUL.FTZ R10, R9, UR4 ;  /* 0x00000004090a4c20 */ /* 0x004fe20008410000 */
[----:B------:R-:W-:Y:S01]  /*1dc0*/  @P4 SHF.L.U32 R23, R23, 0x10, RZ ;  /* 0x0000001017174819 */ /* 0x000fe200000006ff */
[----:B------:R-:W2:Y:S01]  /*1dd0*/  @UP2 LDCU UR25, c[0x0][0x40c] ;  /* 0x00008180ff1927ac */ /* 0x000ea20008000800 */
[----:B------:R-:W-:Y:S01]  /*1de0*/  @P4 SHF.L.U32 R92, R92, 0x10, RZ ;  /* 0x000000105c5c4819 */ /* 0x000fe200000006ff */
[----:B---3--:R-:W-:Y:S01]  /*1df0*/  @P4 FMUL.FTZ R115, R20, UR24 ;  /* 0x0000001814734c20 */ /* 0x008fe20008410000 */
[----:B------:R-:W-:Y:S01]  /*1e00*/  @P4 PRMT R20, R24, 0x7632, R20 ;  /* 0x0000763218144816 */ /* 0x000fe20000000014 */
[----:B------:R-:W3:Y:S01]  /*1e10*/  @UP2 LDCU UR26, c[0x0][0x40c] ;  /* 0x00008180ff1a27ac */ /* 0x000ee20008000800 */
[----:B------:R-:W-:Y:S01]  /*1e20*/  MOV R9, RZ ;  /* 0x000000ff00097202 */ /* 0x000fe20000000f00 */
[----:B----4-:R-:W-:Y:S01]  /*1e30*/  @P4 FMUL.FTZ R19, R12, UR7 ;  /* 0x000000070c134c20 */ /* 0x010fe20008410000 */
[----:B------:R-:W-:Y:S01]  /*1e40*/  HFMA2 R12, -RZ, RZ, 0, 0 ;  /* 0x00000000ff0c7431 */ /* 0x000fe200000001ff */
[----:B------:R-:W4:Y:S01]  /*1e50*/  @UP2 LDCU UR4, c[0x0][0x40c] ;  /* 0x00008180ff0427ac */ /* 0x000f220008000800 */
[----:B------:R-:W-:-:S02]  /*1e60*/  @P4 SHF.L.U32 R20, R20, 0x10, RZ ;  /* 0x0000001014144819 */ /* 0x000fc400000006ff */
[----:B------:R-:W-:Y:S02]  /*1e70*/  MOV R117, RZ ;  /* 0x000000ff00757202 */ /* 0x000fe40000000f00 */
[----:B------:R-:W-:Y:S01]  /*1e80*/  F2FP.BF16.F32.PACK_AB R94, RZ, R115 ;  /* 0x00000073ff5e723e */ /* 0x000fe200000010ff */
[----:B0-----:R-:W-:Y:S01]  /*1e90*/  @P4 FMUL.FTZ R9, R20, UR5 ;  /* 0x0000000514094c20 */ /* 0x001fe20008410000 */
[----:B-1----:R-:W-:Y:S01]  /*1ea0*/  @P4 FMUL.FTZ R21, R22, UR23 ;  /* 0x0000001716154c20 */ /* 0x002fe20008410000 */
[----:B--2---:R-:W-:-:S03]  /*1eb0*/  @P4 FMUL.FTZ R117, R23, UR25 ;  /* 0x0000001917754c20 */ /* 0x004fc60008410000 */
[----:B------:R-:W-:Y:S02]  /*1ec0*/  F2FP.BF16.F32.PACK_AB R20, RZ, R9 ;  /* 0x00000009ff14723e */ /* 0x000fe400000010ff */
[----:B------:R-:W-:Y:S01]  /*1ed0*/  F2FP.BF16.F32.PACK_AB R22, RZ, R21 ;  /* 0x00000015ff16723e */ /* 0x000fe200000010ff */
[----:B---3--:R-:W-:Y:S01]  /*1ee0*/  @P4 FMUL.FTZ R119, R93, UR26 ;  /* 0x0000001a5d774c20 */ /* 0x008fe20008410000 */
[----:B------:R-:W-:Y:S02]  /*1ef0*/  F2FP.BF16.F32.PACK_AB R93, RZ, R19 ;  /* 0x00000013ff5d723e */ /* 0x000fe400000010ff */
[----:B------:R-:W-:Y:S01]  /*1f00*/  F2FP.BF16.F32.PACK_AB R23, RZ, R117 ;  /* 0x00000075ff17723e */ /* 0x000fe200000010ff */
[----:B----4-:R-:W-:Y:S01]  /*1f10*/  @P4 FMUL.FTZ R12, R92, UR4 ;  /* 0x000000045c0c4c20 */ /* 0x010fe20008410000 */
[----:B------:R-:W-:Y:S02]  /*1f20*/  F2FP.BF16.F32.PACK_AB R95, RZ, R119 ;  /* 0x00000077ff5f723e */ /* 0x000fe400000010ff */
[----:B------:R-:W-:-:S02]  /*1f30*/  F2FP.BF16.F32.PACK_AB R92, RZ, R10 ;  /* 0x0000000aff5c723e */ /* 0x000fc400000010ff */
[----:B------:R-:W-:Y:S02]  /*1f40*/  F2FP.BF16.F32.PACK_AB R102, RZ, R12 ;  /* 0x0000000cff66723e */ /* 0x000fe400000010ff */
[----:B------:R-:W-:Y:S02]  /*1f50*/  PRMT R92, R92, 0x5410, R20 ;  /* 0x000054105c5c7816 */ /* 0x000fe40000000014 */
[----:B------:R-:W-:Y:S02]  /*1f60*/  PRMT R95, R95, 0x5410, R102 ;  /* 0x000054105f5f7816 */ /* 0x000fe40000000066 */
[----:B------:R-:W-:Y:S02]  /*1f70*/  PRMT R93, R93, 0x5410, R22 ;  /* 0x000054105d5d7816 */ /* 0x000fe40000000016 */
[----:B------:R-:W-:-:S07]  /*1f80*/  PRMT R94, R94, 0x5410, R23 ;  /* 0x000054105e5e7816 */ /* 0x000fce0000000017 */
.L_x_5434:
[----:B------:R-:W0:Y:S01]  /*1f90*/  LDC.64 R22, c[0x0][0x3a8] ;  /* 0x0000ea00ff167b82 */ /* 0x000e220000000a00 */
[----:B------:R-:W-:Y:S01]  /*1fa0*/  IADD3 R100, PT, PT, R100, 0x80, RZ ;  /* 0x0000008064647810 */ /* 0x000fe20007ffe0ff */
[----:B0-----:R-:W-:-:S04]  /*1fb0*/  IMAD.WIDE.U32 R22, R98, 0x10, R22 ;  /* 0x0000001062167825 */ /* 0x001fc800078e0016 */
[----:B------:R-:W-:Y:S01]  /*1fc0*/  VIADD R98, R98, 0x80 ;  /* 0x0000008062627836 */ /* 0x000fe20000000000 */
[----:B------:R2:W-:Y:S06]  /*1fd0*/  STG.E.128 desc[UR12][R22.64], R92 ;  /* 0x0000005c16007986 */ /* 0x0005ec000c101d0c */
.L_x_5431:
[----:B------:R-:W-:Y:S05]  /*1fe0*/  BSYNC.RECONVERGENT B0 ;  /* 0x0000000000007941 */ /* 0x000fea0003800200 */
.L_x_5430:
        /* <DEDUP_REMOVED lines=9> */
.L_x_5437:
[----:B------:R-:W-:Y:S05]  /*2080*/  BRA.U !UP0, `(.L_x_5438) ;  /* 0x0000000108e87547 */ /* 0x000fea000b800000 */
[----:B0123--:R-:W0:Y:S02]  /*2090*/  LDC.64 R22, c[0x0][0x3a0] ;  /* 0x0000e800ff167b82 */ /* 0x00fe240000000a00 */
[----:B0-----:R-:W-:-:S05]  /*20a0*/  IMAD.WIDE.U32 R22, R98, 0x10, R22 ;  /* 0x0000001062167825 */ /* 0x001fca00078e0016 */
[----:B------:R0:W2:Y:S01]  /*20b0*/  LDG.E.128 R92, desc[UR12][R22.64] ;  /* 0x0000000c165c7981 */ /* 0x0000a2000c1e1d00 */
[----:B------:R-:W-:-:S13]  /*20c0*/  ISETP.LT.AND P4, PT, RZ, UR21, PT ;  /* 0x00000015ff007c0c */ /* 0x000fda000bf81270 */
[----:B------:R-:W1:Y:S01]  /*20d0*/  @P4 LDC R102, c[0x0][0x40c] ;  /* 0x00010300ff664b82 */ /* 0x000e620000000800 */
[----:B-----5:R-:W-:Y:S02]  /*20e0*/  @P4 PRMT R20, R24, 0x7632, R20 ;  /* 0x0000763218144816 */ /* 0x020fe40000000014 */
[C---:B------:R-:W-:Y:S02]  /*20f0*/  @P4 PRMT R100, R25.reuse, 0x7632, R100 ;  /* 0x0000763219644816 */ /* 0x040fe40000000064 */
[----:B------:R-:W-:Y:S02]  /*2100*/  @P4 SHF.L.U32 R20, R20, 0x10, RZ ;  /* 0x0000001014144819 */ /* 0x000fe400000006ff */
[----:B------:R-:W-:Y:S01]  /*2110*/  @P4 SHF.L.U32 R100, R100, 0x10, RZ ;  /* 0x0000001064644819 */ /* 0x000fe200000006ff */
[----:B------:R-:W3:Y:S01]  /*2120*/  @P4 LDC R108, c[0x0][0x40c] ;  /* 0x00010300ff6c4b82 */ /* 0x000ee20000000800 */
[----:B------:R-:W-:-:S07]  /*2130*/  @P4 SHF.L.U32 R104, R25, 0x10, RZ ;  /* 0x0000001019684819 */ /* 0x000fce00000006ff */
[----:B------:R-:W4:Y:S08]  /*2140*/  @P4 LDC R16, c[0x0][0x40c] ;  /* 0x00010300ff104b82 */ /* 0x000f300000000800 */
[----:B------:R-:W4:Y:S08]  /*2150*/  @P4 LDC R14, c[0x0][0x40c] ;  /* 0x00010300ff0e4b82 */ /* 0x000f300000000800 */
[----:B------:R-:W1:Y:S08]  /*2160*/  @P4 LDC R106, c[0x0][0x40c] ;  /* 0x00010300ff6a4b82 */ /* 0x000e700000000800 */
[----:B0-----:R-:W0:Y:S01]  /*2170*/  @P4 LDC R23, c[0x0][0x40c] ;  /* 0x00010300ff174b82 */ /* 0x001e220000000800 */
[----:B--2---:R-:W-:Y:S01]  /*2180*/  PRMT R18, R92, 0x7632, R18 ;  /* 0x000076325c127816 */ /* 0x004fe20000000012 */
[C---:B------:R-:W-:Y:S01]  /*2190*/  IMAD.U32 R99, R93.reuse, 0x10000, RZ ;  /* 0x000100005d637824 */ /* 0x040fe200078e00ff */
[----:B------:R-:W-:Y:S01]  /*21a0*/  PRMT R22, R93, 0x7632, R22 ;  /* 0x000076325d167816 */ /* 0x000fe20000000016 */
[----:B------:R-:W-:Y:S01]  /*21b0*/  IMAD.U32 R121, R94, 0x10000, RZ ;  /* 0x000100005e797824 */ /* 0x000fe200078e00ff */
[----:B------:R-:W-:Y:S01]  /*21c0*/  SHF.L.U32 R97, R18, 0x10, RZ ;  /* 0x0000001012617819 */ /* 0x000fe200000006ff */
[----:B-1----:R-:W-:Y:S01]  /*21d0*/  @P4 FFMA.FTZ R99, R104, R106, R99 ;  /* 0x0000006a68634223 */ /* 0x002fe20000010063 */
[----:B------:R-:W-:-:S02]  /*21e0*/  SHF.L.U32 R101, R22, 0x10, RZ ;  /* 0x0000001016657819 */ /* 0x000fc400000006ff */
[----:B------:R-:W1:Y:S01]  /*21f0*/  @P4 LDC R22, c[0x0][0x40c] ;  /* 0x00010300ff164b82 */ /* 0x000e620000000800 */
[----:B------:R-:W-:Y:S01]  /*2200*/  @P4 FFMA.FTZ R97, R20, R102, R97 ;  /* 0x0000006614614223 */ /* 0x000fe20000010061 */
[----:B------:R-:W-:Y:S01]  /*2210*/  PRMT R18, R94, 0x7632, R18 ;  /* 0x000076325e127816 */ /* 0x000fe20000000012 */
[----:B---3--:R-:W-:Y:S01]  /*2220*/  @P4 FFMA.FTZ R101, R100, R108, R101 ;  /* 0x0000006c64654223 */ /* 0x008fe20000010065 */
[C---:B------:R-:W-:Y:S02]  /*2230*/  @P4 PRMT R93, R26.reuse, 0x7632, R93 ;  /* 0x000076321a5d4816 */ /* 0x040fe4000000005d */
[----:B------:R-:W-:Y:S02]  /*2240*/  @P4 SHF.L.U32 R100, R26, 0x10, RZ ;  /* 0x000000101a644819 */ /* 0x000fe400000006ff */
[----:B------:R-:W2:Y:S01]  /*2250*/  @P4 LDC R20, c[0x0][0x40c] ;  /* 0x00010300ff144b82 */ /* 0x000ea20000000800 */
[----:B------:R-:W-:Y:S02]  /*2260*/  SHF.L.U32 R123, R18, 0x10, RZ ;  /* 0x00000010127b7819 */ /* 0x000fe400000006ff */
[----:B------:R-:W-:Y:S01]  /*2270*/  @P4 SHF.L.U32 R18, R93, 0x10, RZ ;  /* 0x000000105d124819 */ /* 0x000fe200000006ff */
[----:B----4-:R-:W-:Y:S01]  /*2280*/  @P4 FFMA.FTZ R121, R100, R16, R121 ;  /* 0x0000001064794223 */ /* 0x010fe20000010079 */
[C---:B------:R-:W-:Y:S01]  /*2290*/  IMAD.U32 R16, R95.reuse, 0x10000, RZ ;  /* 0x000100005f107824 */ /* 0x040fe200078e00ff */
[----:B------:R-:W-:-:S02]  /*22a0*/  PRMT R95, R95, 0x7632, R95 ;  /* 0x000076325f5f7816 */ /* 0x000fc4000000005f */
[----:B------:R-:W-:Y:S01]  /*22b0*/  @P4 FFMA.FTZ R123, R18, R14, R123 ;  /* 0x0000000e127b4223 */ /* 0x000fe2000001007b */
[C---:B------:R-:W-:Y:S02]  /*22c0*/  @P4 PRMT R14, R27.reuse, 0x7632, R14 ;  /* 0x000076321b0e4816 */ /* 0x040fe4000000000e */
[----:B------:R-:W-:Y:S02]  /*22d0*/  SHF.L.U32 R92, R92, 0x10, RZ ;  /* 0x000000105c5c7819 */ /* 0x000fe400000006ff */
[----:B------:R-:W-:Y:S01]  /*22e0*/  @P4 SHF.L.U32 R100, R27, 0x10, RZ ;  /* 0x000000101b644819 */ /* 0x000fe200000006ff */
[----:B------:R-:W-:Y:S01]  /*22f0*/  @P4 IMAD.U32 R93, R14, 0x10000, RZ ;  /* 0x000100000e5d4824 */ /* 0x000fe200078e00ff */
[----:B------:R-:W-:Y:S02]  /*2300*/  @P4 SHF.L.U32 R94, R24, 0x10, RZ ;  /* 0x00000010185e4819 */ /* 0x000fe400000006ff */
[----:B------:R-:W-:Y:S02]  /*2310*/  SHF.L.U32 R18, R95, 0x10, RZ ;  /* 0x000000105f127819 */ /* 0x000fe400000006ff */
[----:B------:R-:W-:Y:S01]  /*2320*/  @!P4 MOV R14, R92 ;  /* 0x0000005c000ec202 */ /* 0x000fe20000000f00 */
[----:B0-----:R-:W-:Y:S01]  /*2330*/  @P4 FFMA.FTZ R14, R94, R23, R92 ;  /* 0x000000175e0e4223 */ /* 0x001fe2000001005c */
[----:B------:R-:W-:Y:S01]  /*2340*/  F2FP.BF16.F32.PACK_AB R94, RZ, R121 ;  /* 0x00000079ff5e723e */ /* 0x000fe200000010ff */
[----:B-1----:R-:W-:Y:S01]  /*2350*/  @P4 FFMA.FTZ R18, R93, R22, R18 ;  /* 0x000000165d124223 */ /* 0x002fe20000010012 */
[----:B------:R-:W-:Y:S01]  /*2360*/  F2FP.BF16.F32.PACK_AB R93, RZ, R99 ;  /* 0x00000063ff5d723e */ /* 0x000fe200000010ff */
[----:B--2---:R-:W-:Y:S01]  /*2370*/  @P4 FFMA.FTZ R16, R100, R20, R16 ;  /* 0x0000001464104223 */ /* 0x004fe20000010010 */
        /* <DEDUP_REMOVED lines=11> */
.L_x_5438:
[----:B------:R-:W4:Y:S01]  /*2430*/  @UP2 LDCU UR4, c[0x0][0x40c] ;  /* 0x00008180ff0427ac */ /* 0x000f220008000800 */
[----:B------:R-:W-:Y:S01]  /*2440*/  HFMA2 R14, -RZ, RZ, 0, 0 ;  /* 0x00000000ff0e7431 */ /* 0x000fe200000001ff */
[----:B-----5:R-:W-:Y:S01]  /*2450*/  @P4 SHF.L.U32 R16, R24, 0x10, RZ ;  /* 0x0000001018104819 */ /* 0x020fe200000006ff */
[----:B------:R-:W-:Y:S01]  /*2460*/  HFMA2 R101, -RZ, RZ, 0, 0 ;  /* 0x00000000ff657431 */ /* 0x000fe200000001ff */
[----:B------:R-:W4:Y:S01]  /*2470*/  @UP2 LDCU UR24, c[0x0][0x40c] ;  /* 0x00008180ff1827ac */ /* 0x000f220008000800 */
[C---:B------:R-:W-:Y:S01]  /*2480*/  @P4 SHF.L.U32 R20, R26.reuse, 0x10, RZ ;  /* 0x000000101a144819 */ /* 0x040fe200000006ff */
[----:B012---:R-:W-:Y:S01]  /*2490*/  @P4 IMAD.U32 R93, R27, 0x10000, RZ ;  /* 0x000100001b5d4824 */ /* 0x007fe200078e00ff */
[----:B------:R-:W-:Y:S01]  /*24a0*/  MOV R121, RZ ;  /* 0x000000ff00797202 */ /* 0x000fe20000000f00 */
[----:B------:R-:W0:Y:S01]  /*24b0*/  @UP2 LDCU UR7, c[0x0][0x40c] ;  /* 0x00008180ff0727ac */ /* 0x000e220008000800 */
[----:B---3--:R-:W-:Y:S01]  /*24c0*/  @P4 PRMT R22, R25, 0x7632, R22 ;  /* 0x0000763219164816 */ /* 0x008fe20000000016 */
[----:B------:R-:W-:Y:S01]  /*24d0*/  IMAD.MOV.U32 R99, RZ, RZ, RZ ;  /* 0x000000ffff637224 */ /* 0x000fe200078e00ff */
[----:B------:R-:W-:Y:S01]  /*24e0*/  @P4 PRMT R23, R26, 0x7632, R23 ;  /* 0x000076321a174816 */ /* 0x000fe20000000017 */
[----:B------:R-:W1:Y:S01]  /*24f0*/  @UP2 LDCU UR5, c[0x0][0x40c] ;  /* 0x00008180ff0527ac */ /* 0x000e620008000800 */
[----:B------:R-:W-:Y:S01]  /*2500*/  @P4 PRMT R92, R27, 0x7632, R92 ;  /* 0x000076321b5c4816 */ /* 0x000fe2000000005c */
[----:B------:R-:W-:Y:S01]  /*2510*/  IMAD.MOV.U32 R97, RZ, RZ, RZ ;  /* 0x000000ffff617224 */ /* 0x000fe200078e00ff */
[----:B------:R-:W-:Y:S01]  /*2520*/  @P4 SHF.L.U32 R18, R25, 0x10, RZ ;  /* 0x0000001019124819 */ /* 0x000fe200000006ff */
[----:B------:R-:W2:Y:S01]  /*2530*/  @UP2 LDCU UR23, c[0x0][0x40c] ;  /* 0x00008180ff1727ac */ /* 0x000ea20008000800 */
[----:B------:R-:W-:Y:S01]  /*2540*/  @P4 SHF.L.U32 R22, R22, 0x10, RZ ;  /* 0x0000001016164819 */ /* 0x000fe200000006ff */
[----:B----4-:R-:W-:Y:S01]  /*2550*/  @P4 FMUL.FTZ R14, R16, UR4 ;  /* 0x00000004100e4c20 */ /* 0x010fe20008410000 */
[----:B------:R-:W-:Y:S01]  /*2560*/  HFMA2 R16, -RZ, RZ, 0, 0 ;  /* 0x00000000ff107431 */ /* 0x000fe200000001ff */
[----:B------:R-:W3:Y:S01]  /*2570*/  @UP2 LDCU UR25, c[0x0][0x40c] ;  /* 0x00008180ff1927ac */ /* 0x000ee20008000800 */
[----:B------:R-:W-:Y:S01]  /*2580*/  @P4 SHF.L.U32 R92, R92, 0x10, RZ ;  /* 0x000000105c5c4819 */ /* 0x000fe200000006ff */
[----:B------:R-:W-:Y:S01]  /*2590*/  @P4 FMUL.FTZ R121, R20, UR24 ;  /* 0x0000001814794c20 */ /* 0x000fe20008410000 */
[----:B------:R-:W-:Y:S01]  /*25a0*/  @P4 PRMT R20, R24, 0x7632, R20 ;  /* 0x0000763218144816 */ /* 0x000fe20000000014 */
[----:B------:R-:W4:Y:S01]  /*25b0*/  @UP2 LDCU UR26, c[0x0][0x40c] ;  /* 0x00008180ff1a27ac */ /* 0x000f220008000800 */
[----:B------:R-:W-:-:S02]  /*25c0*/  @P4 IMAD.U32 R23, R23, 0x10000, RZ ;  /* 0x0001000017174824 */ /* 0x000fc400078e00ff */
[----:B0-----:R-:W-:Y:S01]  /*25d0*/  @P4 FMUL.FTZ R99, R18, UR7 ;  /* 0x0000000712634c20 */ /* 0x001fe20008410000 */
[----:B------:R-:W-:Y:S01]  /*25e0*/  @P4 SHF.L.U32 R20, R20, 0x10, RZ ;  /* 0x0000001014144819 */ /* 0x000fe200000006ff */
[----:B------:R-:W0:Y:S01]  /*25f0*/  @UP2 LDCU UR4, c[0x0][0x40c] ;  /* 0x00008180ff0427ac */ /* 0x000e220008000800 */
[----:B------:R-:W-:Y:S02]  /*2600*/  MOV R123, RZ ;  /* 0x000000ff007b7202 */ /* 0x000fe40000000f00 */
[----:B------:R-:W-:Y:S01]  /*2610*/  MOV R18, RZ ;  /* 0x000000ff00127202 */ /* 0x000fe20000000f00 */
[----:B-1----:R-:W-:Y:S01]  /*2620*/  @P4 FMUL.FTZ R97, R20, UR5 ;  /* 0x0000000514614c20 */ /* 0x002fe20008410000 */
[----:B------:R-:W-:Y:S01]  /*2630*/  F2FP.BF16.F32.PACK_AB R94, RZ, R121 ;  /* 0x00000079ff5e723e */ /* 0x000fe200000010ff */
[----:B--2---:R-:W-:-:S03]  /*2640*/  @P4 FMUL.FTZ R101, R22, UR23 ;  /* 0x0000001716654c20 */ /* 0x004fc60008410000 */
[----:B------:R-:W-:Y:S01]  /*2650*/  F2FP.BF16.F32.PACK_AB R20, RZ, R97 ;  /* 0x00000061ff14723e */ /* 0x000fe200000010ff */
[----:B---3--:R-:W-:Y:S01]  /*2660*/  @P4 FMUL.FTZ R123, R23, UR25 ;  /* 0x00000019177b4c20 */ /* 0x008fe20008410000 */
[----:B------:R-:W-:Y:S01]  /*2670*/  F2FP.BF16.F32.PACK_AB R22, RZ, R101 ;  /* 0x00000065ff16723e */ /* 0x000fe200000010ff */
[----:B----4-:R-:W-:Y:S01]  /*2680*/  @P4 FMUL.FTZ R16, R93, UR26 ;  /* 0x0000001a5d104c20 */ /* 0x010fe20008410000 */
[----:B------:R-:W-:Y:S02]  /*2690*/  F2FP.BF16.F32.PACK_AB R93, RZ, R99 ;  /* 0x00000063ff5d723e */ /* 0x000fe400000010ff */
[----:B------:R-:W-:Y:S01]  /*26a0*/  F2FP.BF16.F32.PACK_AB R23, RZ, R123 ;  /* 0x0000007bff17723e */ /* 0x000fe200000010ff */
[----:B0-----:R-:W-:Y:S01]  /*26b0*/  @P4 FMUL.FTZ R18, R92, UR4 ;  /* 0x000000045c124c20 */ /* 0x001fe20008410000 */
[----:B------:R-:W-:Y:S02]  /*26c0*/  F2FP.BF16.F32.PACK_AB R95, RZ, R16 ;  /* 0x00000010ff5f723e */ /* 0x000fe400000010ff */
[----:B------:R-:W-:-:S02]  /*26d0*/  F2FP.BF16.F32.PACK_AB R92, RZ, R14 ;  /* 0x0000000eff5c723e */ /* 0x000fc400000010ff */
[----:B------:R-:W-:Y:S02]  /*26e0*/  F2FP.BF16.F32.PACK_AB R100, RZ, R18 ;  /* 0x00000012ff64723e */ /* 0x000fe400000010ff */
[----:B------:R-:W-:Y:S02]  /*26f0*/  PRMT R92, R92, 0x5410, R20 ;  /* 0x000054105c5c7816 */ /* 0x000fe40000000014 */
[----:B------:R-:W-:Y:S02]  /*2700*/  PRMT R95, R95, 0x5410, R100 ;  /* 0x000054105f5f7816 */ /* 0x000fe40000000064 */
[----:B------:R-:W-:Y:S02]  /*2710*/  PRMT R93, R93, 0x5410, R22 ;  /* 0x000054105d5d7816 */ /* 0x000fe40000000016 */
[----:B------:R-:W-:-:S07]  /*2720*/  PRMT R94, R94, 0x5410, R23 ;  /* 0x000054105e5e7816 */ /* 0x000fce0000000017 */
.L_x_5439:
[----:B------:R-:W0:Y:S02]  /*2730*/  LDC.64 R22, c[0x0][0x3a8] ;  /* 0x0000ea00ff167b82 */ /* 0x000e240000000a00 */
[----:B0-----:R-:W-:-:S05]  /*2740*/  IMAD.WIDE.U32 R22, R98, 0x10, R22 ;  /* 0x0000001062167825 */ /* 0x001fca00078e0016 */
[----:B------:R3:W-:Y:S02]  /*2750*/  STG.E.128 desc[UR12][R22.64], R92 ;  /* 0x0000005c16007986 */ /* 0x0007e4000c101d0c */
.L_x_5436:
[----:B------:R-:W-:Y:S05]  /*2760*/  BSYNC.RECONVERGENT B0 ;  /* 0x0000000000007941 */ /* 0x000fea0003800200 */
.L_x_5435:
        /* <DEDUP_REMOVED lines=11> */
[----:B0123--:R-:W-:-:S04]  /*2820*/  FADD.FTZ R23, R107, R20 ;  /* 0x000000146b177221 */ /* 0x00ffc80000010000 */
        /* <DEDUP_REMOVED lines=122> */
.L_x_5441:
[----:B------:R-:W-:Y:S05]  /*2fd0*/  BSYNC.RECONVERGENT B0 ;  /* 0x0000000000007941 */ /* 0x000fea0003800200 */
.L_x_5440:
        /* <DEDUP_REMOVED lines=11> */
[----:B------:R0:W1:Y:S03]  /*3090*/  LDS.64 R22, [R20+UR4] ;  /* 0x0000000414167984 */ /* 0x0000660008000a00 */
.L_x_5443:
[----:B------:R-:W-:Y:S05]  /*30a0*/  BSYNC.RECONVERGENT B0 ;  /* 0x0000000000007941 */ /* 0x000fea0003800200 */
.L_x_5442:
[----:B------:R-:W2:Y:S01]  /*30b0*/  SHFL.DOWN PT, R93, R100, 0x2, 0x1f ;  /* 0x08401f00645d7f89 */ /* 0x000ea200000e0000 */
[----:B------:R-:W-:Y:S01]  /*30c0*/  I2FP.F32.S32 R102, R100 ;  /* 0x0000006400667245 */ /* 0x000fe20000201400 */
[----:B------:R-:W-:Y:S01]  /*30d0*/  UISETP.GE.AND UP0, UPT, UR6, 0x1, UPT ;  /* 0x000000010600788c */ /* 0x000fe2000bf06270 */
[----:B------:R-:W-:Y:S01]  /*30e0*/  ISETP.NE.AND P4, PT, R96, RZ, PT ;  /* 0x000000ff6000720c */ /* 0x000fe20003f85270 */
[----:B-1----:R-:W1:Y:S01]  /*30f0*/  SHFL.DOWN PT, R95, R22, 0x2, 0x1f ;  /* 0x08401f00165f7f89 */ /* 0x002e6200000e0000 */
[----:B------:R-:W-:-:S03]  /*3100*/  ISETP.NE.AND P5, PT, RZ, UR19, PT ;  /* 0x00000013ff007c0c */ /* 0x000fc6000bfa5270 */
        /* <DEDUP_REMOVED lines=25> */
[----:B-1----:R-:W-:Y:S01]  /*32a0*/  FADD.FTZ R23, R22, R23 ;  /* 0x0000001716177221 */ /* 0x002fe20000010000 */
[----:B------:R-:W0:Y:S01]  /*32b0*/  LDC R100, c[0x0][0x448] ;  /* 0x00011200ff647b82 */ /* 0x000e220000000800 */
[----:B------:R-:W-:Y:S01]  /*32c0*/  FMUL.FTZ R93, R20, R93 ;  /* 0x0000005d145d7220 */ /* 0x000fe20000410000 */
[----:B--2---:R-:W-:-:S03]  /*32d0*/  FMUL.FTZ R95, R92, R95 ;  /* 0x0000005f5c5f7220 */ /* 0x004fc60000410000 */
[----:B------:R-:W-:-:S03]  /*32e0*/  FMUL.FTZ R93, R93, R94 ;  /* 0x0000005e5d5d7220 */ /* 0x000fc60000410000 */
[----:B------:R-:W1:Y:S01]  /*32f0*/  SHFL.IDX PT, R95, R95, RZ, 0x1f ;  /* 0x00001fff5f5f7589 */ /* 0x000e6200000e0000 */
[----:B------:R-:W-:Y:S02]  /*3300*/  FFMA.FTZ R94, R92, R93, R23 ;  /* 0x0000005d5c5e7223 */ /* 0x000fe40000010017 */
[----:B------:R-:W2:Y:S04]  /*3310*/  @!P4 LDC.64 R92, c[0x0][0x3c0] ;  /* 0x0000f000ff5ccb82 */ /* 0x000ea80000000a00 */
[----:B------:R-:W0:Y:S04]  /*3320*/  SHFL.IDX PT, R94, R94, RZ, 0x1f ;  /* 0x00001fff5e5e7589 */ /* 0x000e2800000e0000 */
        /* <DEDUP_REMOVED lines=19> */
[----:B-1----:R-:W-:-:S04]  /*3460*/  MOV R23, UR5 ;  /* 0x0000000500177c02 */ /* 0x002fc80008000f00 */
[----:B------:R-:W-:Y:S01]  /*3470*/  LEA.HI.SX32 R96, R23, R96, 0x1d ;  /* 0x0000006017607211 */ /* 0x000fe200078feaff */
[----:B------:R-:W-:Y:S06]  /*3480*/  @!P0 BRA `(.L_x_5446) ;  /* 0x0000000000808947 */ /* 0x000fec0003800000 */
[--C-:B------:R-:W-:Y:S01]  /*3490*/  FADD.FTZ R23, R125, -R98.reuse ;  /* 0x800000627d177221 */ /* 0x100fe20000010000 */
[--C-:B------:R-:W-:Y:S01]  /*34a0*/  FADD.FTZ R93, R5, -R98.reuse ;  /* 0x80000062055d7221 */ /* 0x100fe20000010000 */
[--C-:B------:R-:W-:Y:S01]  /*34b0*/  FADD.FTZ R95, R11, -R98.reuse ;  /* 0x800000620b5f7221 */ /* 0x100fe20000010000 */
[--C-:B------:R-:W-:Y:S01]  /*34c0*/  FADD.FTZ R100, R103, -R98.reuse ;  /* 0x8000006267647221 */ /* 0x100fe20000010000 */
[C---:B------:R-:W-:Y:S01]  /*34d0*/  FMUL.FTZ R23, R20.reuse, R23 ;  /* 0x0000001714177220 */ /* 0x040fe20000410000 */
[----:B------:R-:W-:Y:S01]  /*34e0*/  FMUL.FTZ R22, R20, R93 ;  /* 0x0000005d14167220 */ /* 0x000fe20000410000 */
[--C-:B------:R-:W-:Y:S01]  /*34f0*/  FADD.FTZ R102, R105, -R98.reuse ;  /* 0x8000006269667221 */ /* 0x100fe20000010000 */
[----:B------:R-:W-:Y:S01]  /*3500*/  FADD.FTZ R106, R4, -R98 ;  /* 0x80000062046a7221 */ /* 0x000fe20000010000 */
[----:B-----5:R-:W-:Y:S01]  /*3510*/  FFMA.FTZ R92, R23, R88, R80 ;  /* 0x00000058175c7223 */ /* 0x020fe20000010050 */
[----:B------:R-:W-:Y:S01]  /*3520*/  FFMA.FTZ R93, R22, R89, R81 ;  /* 0x00000059165d7223 */ /* 0x000fe20000010051 */
[C---:B------:R-:W-:Y:S01]  /*3530*/  FMUL.FTZ R95, R20.reuse, R95 ;  /* 0x0000005f145f7220 */ /* 0x040fe20000410000 */
[----:B------:R-:W0:Y:S01]  /*3540*/  LDC.64 R22, c[0x0][0x428] ;  /* 0x00010a00ff167b82 */ /* 0x000e220000000a00 */
[C---:B------:R-:W-:Y:S01]  /*3550*/  FMUL.FTZ R100, R20.reuse, R100 ;  /* 0x0000006414647220 */ /* 0x040fe20000410000 */
[C---:B------:R-:W-:Y:S01]  /*3560*/  FMUL.FTZ R102, R20.reuse, R102 ;  /* 0x0000006614667220 */ /* 0x040fe20000410000 */
[----:B------:R-:W-:Y:S01]  /*3570*/  F2FP.BF16.F32.PACK_AB R92, R93, R92 ;  /* 0x0000005c5d5c723e */ /* 0x000fe200000010ff */
[----:B------:R-:W-:Y:S01]  /*3580*/  FADD.FTZ R93, R13, -R98 ;  /* 0x800000620d5d7221 */ /* 0x000fe20000010000 */
[----:B------:R-:W-:Y:S01]  /*3590*/  FMUL.FTZ R106, R20, R106 ;  /* 0x0000006a146a7220 */ /* 0x000fe20000410000 */
[----:B------:R-:W-:-:S02]  /*35a0*/  FFMA.FTZ R100, R100, R84, R76 ;  /* 0x0000005464647223 */ /* 0x000fc4000001004c */
[----:B------:R-:W-:Y:S01]  /*35b0*/  FMUL.FTZ R94, R20, R93 ;  /* 0x0000005d145e7220 */ /* 0x000fe20000410000 */
[----:B------:R-:W-:Y:S01]  /*35c0*/  FADD.FTZ R93, R107, -R98 ;  /* 0x800000626b5d7221 */ /* 0x000fe20000010000 */
[----:B------:R-:W-:Y:S02]  /*35d0*/  FFMA.FTZ R106, R106, R87, R79 ;  /* 0x000000576a6a7223 */ /* 0x000fe4000001004f */
[----:B------:R-:W-:Y:S01]  /*35e0*/  FFMA.FTZ R94, R94, R91, R83 ;  /* 0x0000005b5e5e7223 */ /* 0x000fe20000010053 */
[----:B------:R-:W-:Y:S01]  /*35f0*/  FMUL.FTZ R104, R20, R93 ;  /* 0x0000005d14687220 */ /* 0x000fe20000410000 */
[----:B------:R-:W-:Y:S01]  /*3600*/  FFMA.FTZ R93, R95, R90, R82 ;  /* 0x0000005a5f5d7223 */ /* 0x000fe20000010052 */
[----:B------:R-:W-:Y:S02]  /*3610*/  FFMA.FTZ R95, R102, R85, R77 ;  /* 0x00000055665f7223 */ /* 0x000fe4000001004d */
[----:B------:R-:W-:Y:S02]  /*3620*/  FFMA.FTZ R104, R104, R86, R78 ;  /* 0x0000005668687223 */ /* 0x000fe4000001004e */
[----:B------:R-:W-:-:S02]  /*3630*/  F2FP.BF16.F32.PACK_AB R93, R94, R93 ;  /* 0x0000005d5e5d723e */ /* 0x000fc400000010ff */
[----:B------:R-:W-:Y:S02]  /*3640*/  F2FP.BF16.F32.PACK_AB R94, R95, R100 ;  /* 0x000000645f5e723e */ /* 0x000fe400000010ff */
[----:B------:R-:W-:Y:S01]  /*3650*/  F2FP.BF16.F32.PACK_AB R95, R106, R104 ;  /* 0x000000686a5f723e */ /* 0x000fe200000010ff */
[C---:B0-----:R-:W-:Y:S01]  /*3660*/  IMAD.WIDE.U32 R22, R96.reuse, 0x10, R22 ;  /* 0x0000001060167825 */ /* 0x041fe200078e0016 */
[----:B------:R-:W-:-:S04]  /*3670*/  IADD3 R96, PT, PT, R96, 0x80, RZ ;  /* 0x0000008060607810 */ /* 0x000fc80007ffe0ff */
[----:B------:R0:W-:Y:S03]  /*3680*/  STG.E.128 desc[UR12][R22.64], R92 ;  /* 0x0000005c16007986 */ /* 0x0001e6000c101d0c */
.L_x_5446:
[----:B------:R-:W-:Y:S05]  /*3690*/  BSYNC.RECONVERGENT B0 ;  /* 0x0000000000007941 */ /* 0x000fea0003800200 */
.L_x_5445:
[----:B------:R-:W-:Y:S04]  /*36a0*/  BSSY.RECONVERGENT B0, `(.L_x_5447) ;  /* 0x0000022000007945 */ /* 0x000fe80003800200 */
[----:B------:R-:W-:Y:S05]  /*36b0*/  @!P1 BRA `(.L_x_5448) ;  /* 0x0000000000809947 */ /* 0x000fea0003800000 */
[--C-:B0-----:R-:W-:Y:S01]  /*36c0*/  FADD.FTZ R23, R6, -R98.reuse ;  /* 0x8000006206177221 */ /* 0x101fe20000010000 */
        /* <DEDUP_REMOVED lines=31> */
.L_x_5448:
[----:B------:R-:W-:Y:S05]  /*38c0*/  BSYNC.RECONVERGENT B0 ;  /* 0x0000000000007941 */ /* 0x000fea0003800200 */
.L_x_5447:
[----:B------:R-:W-:Y:S04]  /*38d0*/  BSSY.RECONVERGENT B0, `(.L_x_5449) ;  /* 0x0000022000007945 */ /* 0x000fe80003800200 */
[----:B------:R-:W-:Y:S05]  /*38e0*/  @!P2 BRA `(.L_x_5450) ;  /* 0x000000000080a947 */ /* 0x000fea0003800000 */
[--C-:B01----:R-:W-:Y:S01]  /*38f0*/  FADD.FTZ R23, R10, -R98.reuse ;  /* 0x800000620a177221 */ /* 0x103fe20000010000 */
        /* <DEDUP_REMOVED lines=31> */
.L_x_5450:
[----:B------:R-:W-:Y:S05]  /*3af0*/  BSYNC.RECONVERGENT B0 ;  /* 0x0000000000007941 */ /* 0x000fea0003800200 */
.L_x_5449:
[----:B------:R-:W-:Y:S04]  /*3b00*/  BSSY.RECONVERGENT B0, `(.L_x_5444) ;  /* 0x0000021000007945 */ /* 0x000fe80003800200 */
[----:B------:R-:W-:Y:S05]  /*3b10*/  @!P3 BRA `(.L_x_5451) ;  /* 0x00000000007cb947 */ /* 0x000fea0003800000 */
[----:B012---:R-:W0:Y:S01]  /*3b20*/  LDC.64 R22, c[0x0][0x428] ;  /* 0x00010a00ff167b82 */ /* 0x007e220000000a00 */
        /* <DEDUP_REMOVED lines=30> */
.L_x_5451:
[----:B------:R-:W-:Y:S05]  /*3d10*/  BSYNC.RECONVERGENT B0 ;  /* 0x0000000000007941 */ /* 0x000fea0003800200 */
.L_x_5444:
[----:B------:R-:W-:Y:S02]  /*3d20*/  UIADD3 UR18, UPT, UPT, UR18, UR16, URZ ;  /* 0x0000001012127290 */ /* 0x000fe4000fffe0ff */
[----:B------:R-:W-:Y:S02]  /*3d30*/  UPLOP3.LUT UP1, UPT, UPT, UPT, UP1, 0x40, 0x4 ;  /* 0x000000000004789c */ /* 0x000fe40003f2e810 */
[----:B------:R-:W-:-:S09]  /*3d40*/  UISETP.GE.AND UP0, UPT, UR18, UR17, UPT ;  /* 0x000000111200728c */ /* 0x000fd2000bf06270 */
[----:B------:R-:W-:Y:S05]  /*3d50*/  BRA.U !UP0, `(.L_x_5452) ;  /* 0xffffffc908907547 */ /* 0x000fea000b83ffff */
[----:B------:R-:W-:Y:S05]  /*3d60*/  EXIT ;  /* 0x000000000000794d */ /* 0x000fea0003800000 */
.L_x_5453:
        /* <DEDUP_REMOVED lines=9> */
.L_x_27232:


//--------------------- .text._ZN10layer_norm13ln_fwd_kernelINS_13Kernel_traitsIf13__nv_bfloat16S2_S2_fjLj4096ELj1ELj1ELj4ELj16ENS_18Kernel_traits_baseILj4096EfS2_S2_S2_fjLj128EEEEELb0ELb0ELb1ELb1EEEvNS_9FwdParamsE --------------------------
	.section	.text._ZN10layer_norm13ln_fwd_kernelINS_13Kernel_traitsIf13__nv_bfloat16S2_S2_fjLj4096ELj1ELj1ELj4ELj16ENS_18Kernel_traits_baseILj4096EfS2_S2_S2_fjLj128EEEEELb0ELb0ELb1ELb1EEEvNS_9FwdParamsE,"ax",@progbits
	.align	128
        .global         _ZN10layer_norm13ln_fwd_kernelINS_13Kernel_traitsIf13__nv_bfloat16S2_S2_fjLj4096ELj1ELj1ELj4ELj16ENS_18Kernel_traits_baseILj4096EfS2_S2_S2_fjLj128EEEEELb0ELb0ELb1ELb1EEEvNS_9FwdParamsE
        .type           _ZN10layer_norm13ln_fwd_kernelINS_13Kernel_traitsIf13__nv_bfloat16S2_S2_fjLj4096ELj1ELj1ELj4ELj16ENS_18Kernel_traits_baseILj4096EfS2_S2_S2_fjLj128EEEEELb0ELb0ELb1ELb1EEEvNS_9FwdParamsE,@function
        .size           _ZN10layer_norm13ln_fwd_kernelINS_13Kernel_traitsIf13__nv_bfloat16S2_S2_fjLj4096ELj1ELj1ELj4ELj16ENS_18Kernel_traits_baseILj4096EfS2_S2_S2_fjLj128EEEEELb0ELb0ELb1ELb1EEEvNS_9FwdParamsE,(.L_x_27233 - _ZN10layer_norm13ln_fwd_kernelINS_13Kernel_traitsIf13__nv_bfloat16S2_S2_fjLj4096ELj1ELj1ELj4ELj16ENS_18Kernel_traits_baseILj4096EfS2_S2_S2_fjLj128EEEEELb0ELb0ELb1ELb1EEEvNS_9FwdParamsE)
        .other          _ZN10layer_norm13ln_fwd_kernelINS_13Kernel_traitsIf13__nv_bfloat16S2_S2_fjLj4096ELj1ELj1ELj4ELj16ENS_18Kernel_traits_baseILj4096EfS2_S2_S2_fjLj128EEEEELb0ELb0ELb1ELb1EEEvNS_9FwdParamsE,@"STO_CUDA_ENTRY STV_DEFAULT"
_ZN10layer_norm13ln_fwd_kernelINS_13Kernel_traitsIf13__nv_bfloat16S2_S2_fjLj4096ELj1ELj1ELj4ELj16ENS_18Kernel_traits_baseILj4096EfS2_S2_S2_fjLj128EEEEELb0ELb0ELb1ELb1EEEvNS_9FwdParamsE:
.text._ZN10layer_norm13ln_fwd_kernelINS_13Kernel_traitsIf13__nv_bfloat16S2_S2_fjLj4096ELj1ELj1ELj4ELj16ENS_18Kernel_traits_baseILj4096EfS2_S2_S2_fjLj128EEEEELb0ELb0ELb1ELb1EEEvNS_9FwdParamsE:
[----:B------:R-:W-:Y:S01]  /*0000*/  LDC R1, c[0x0][0x37c] ;  /* 0x0000df00ff017b82 */ /* 0x000fe20000000800 */
[----:B------:R-:W0:Y:S01]  /*0010*/  LDCU.64 UR4, c[0x0][0x438] ;  /* 0x00008700ff0477ac */ /* 0x000e220008000a00 */
[----:B------:R-:W1:Y:S06]  /*0020*/  S2R R76, SR_TID.X ;  /* 0x00000000004c7919 */ /* 0x000e6c0000002100 */
[----:B------:R-:W2:Y:S01]  /*0030*/  S2UR UR7, SR_CTAID.X ;  /* 0x00000000000779c3 */ /* 0x000ea20000002500 */
[----:B------:R-:W3:Y:S01]  /*0040*/  LDCU.64 UR12, c[0x0][0x358] ;  /* 0x00006b00ff0c77ac */ /* 0x000ee20008000a00 */
[----:B0-----:R-:W-:-:S04]  /*0050*/  UISETP.NE.U32.AND UP0, UPT, UR4, URZ, UPT ;  /* 0x000000ff0400728c */ /* 0x001fc8000bf05070 */
[----:B------:R-:W-:Y:S01]  /*0060*/  UISETP.NE.AND.EX UP0, UPT, UR5, URZ, UPT, UP0 ;  /* 0x000000ff0500728c */ /* 0x000fe2000bf05300 */
[----:B-1----:R-:W-:-:S08]  /*0070*/  LOP3.LUT R78, R76, 0x1f, RZ, 0xc0, !PT ;  /* 0x0000001f4c4e7812 */ /* 0x002fd000078ec0ff */
[----:B--23--:R-:W-:Y:S05]  /*0080*/  BRA.U !UP0, `(.L_x_5454) ;  /* 0x0000000108547547 */ /* 0x00cfea000b800000 */
        /* <DEDUP_REMOVED lines=21> */
.L_x_5454:
        /* <DEDUP_REMOVED lines=26> */
.L_x_5455:
[----:B------:R-:W1:Y:S02]  /*0380*/  LDCU UR4, c[0x0][0x384] ;  /* 0x00007080ff0477ac */ /* 0x000e640008000800 */
[----:B-1----:R-:W-:-:S06]  /*0390*/  UISETP.GE.AND UP0, UPT, UR7, UR4, UPT ;  /* 0x000000040700728c */ /* 0x002fcc000bf06270 */
[----:B------:R-:W-:-:S13]  /*03a0*/  PLOP3.LUT P0, PT, PT, PT, UP0, 0x80, 0x8 ;  /* 0x000000000008781c */ /* 0x000fda0003f0f008 */
[----:B------:R-:W-:Y:S05]  /*03b0*/  @P0 EXIT ;  /* 0x000000000000094d */ /* 0x000fea0003800000 */
[----:B------:R-:W1:Y:S01]  /*03c0*/  LDCU.U8 UR4, c[0x0][0x410] ;  /* 0x00008200ff0477ac */ /* 0x000e620008000000 */
[----:B------:R-:W2:Y:S01]  /*03d0*/  LDCU UR14, c[0x0][0x388] ;  /* 0x00007100ff0e77ac */ /* 0x000ea20008000800 */
[----:B------:R-:W3:Y:S01]  /*03e0*/  LDCU UR15, c[0x0][0x400] ;  /* 0x00008000ff0f77ac */ /* 0x000ee20008000800 */
[----:B------:R-:W4:Y:S01]  /*03f0*/  LDCU.128 UR8, c[0x0][0x3f0] ;  /* 0x00007e00ff0877ac */ /* 0x000f220008000c00 */
[----:B------:R-:W0:Y:S01]  /*0400*/  LDCU.64 UR16, c[0x0][0x3a0] ;  /* 0x00007400ff1077ac */ /* 0x000e220008000a00 */
[----:B-1----:R-:W-:Y:S01]  /*0410*/  ISETP.NE.AND P0, PT, RZ, UR4, PT ;  /* 0x00000004ff007c0c */ /* 0x002fe2000bf05270 */
[----:B------:R-:W1:Y:S01]  /*0420*/  LDCU.64 UR18, c[0x0][0x380] ;  /* 0x00007000ff1277ac */ /* 0x000e620008000a00 */
[----:B--23--:R-:W-:-:S11]  /*0430*/  UPLOP3.LUT UP1, UPT, UPT, UPT, UPT, 0x40, 0x4 ;  /* 0x000000000004789c */ /* 0x00cfd60003f2e870 */
.L_x_5465:
[----:B----4-:R-:W-:-:S06]  /*0440*/  UIMAD.WIDE UR4, UR7, 0x4, UR8 ;  /* 0x00000004070478a5 */ /* 0x010fcc000f8e0208 */
[----:B0-2---:R-:W-:Y:S02]  /*0450*/  MOV R72, UR4 ;  /* 0x0000000400487c02 */ /* 0x005fe40008000f00 */
[----:B------:R-:W-:-:S05]  /*0460*/  MOV R73, UR5 ;  /* 0x0000000500497c02 */ /* 0x000fca0008000f00 */
[----:B------:R-:W2:Y:S01]  /*0470*/  LDG.E R72, desc[UR12][R72.64] ;  /* 0x0000000c48487981 */ /* 0x000ea2000c1e1900 */
[----:B------:R-:W-:Y:S01]  /*0480*/  HFMA2 R82, -RZ, RZ, 0, 0 ;  /* 0x00000000ff527431 */ /* 0x000fe200000001ff */
[----:B--2---:R-:W-:-:S13]  /*0490*/  R2UR UR20, R72 ;  /* 0x00000000481472ca */ /* 0x004fda00000e0000 */
[----:B------:R-:W-:-:S06]  /*04a0*/  UISETP.GE.AND UP0, UPT, UR20, 0x1, UPT ;  /* 0x000000011400788c */ /* 0x000fcc000bf06270 */
[----:B------:R-:W-:-:S05]  /*04b0*/  PLOP3.LUT P1, PT, PT, PT, UP0, 0x80, 0x8 ;  /* 0x000000000008781c */ /* 0x000fca0003f2f008 */
[----:B------:R-:W-:-:S06]  /*04c0*/  @UP0 UIADD3 UR4, UPT, UPT, UR20, -0x1, URZ ;  /* 0xffffffff14040890 */ /* 0x000fcc000fffe0ff */
[----:B------:R-:W-:Y:S01]  /*04d0*/  MOV R0, UR4 ;  /* 0x0000000400007c02 */ /* 0x000fe20008000f00 */
[----:B------:R-:W-:Y:S01]  /*04e0*/  UIMAD.WIDE UR4, UR7, 0x4, UR10 ;  /* 0x00000004070478a5 */ /* 0x000fe2000f8e020a */
[----:B0-----:R-:W0:Y:S03]  /*04f0*/  @P1 LDC.64 R2, c[0x0][0x390] ;  /* 0x0000e400ff021b82 */ /* 0x001e260000000a00 */
        /* <DEDUP_REMOVED lines=27> */
[----:B------:R-:W-:Y:S02]  /*06b0*/  @P2 SHF.L.U32 R86, R2, 0x10, RZ ;  /* 0x0000001002562819 */ /* 0x000fe400000006ff */
[----:B------:R-:W-:Y:S02]  /*06c0*/  @P2 SHF.L.U32 R80, R3, 0x10, RZ ;  /* 0x0000001003502819 */ /* 0x000fe400000006ff */
[----:B------:R-:W-:-:S03]  /*06d0*/  @P2 SHF.L.U32 R84, R5, 0x10, RZ ;  /* 0x0000001005542819 */ /* 0x000fc600000006ff */
[----:B------:R-:W3:Y:S08]  /*06e0*/  @P2 LDC R83, c[0x0][0x40c] ;  /* 0x00010300ff532b82 */ /* 0x000ef00000000800 */
[----:B------:R-:W4:Y:S08]  /*06f0*/  @P2 LDC R90, c[0x0][0x40c] ;  /* 0x00010300ff5a2b82 */ /* 0x000f300000000800 */
[----:B------:R-:W1:Y:S08]  /*0700*/  @P2 LDC R93, c[0x0][0x40c] ;  /* 0x00010300ff5d2b82 */ /* 0x000e700000000800 */
[----:B------:R-:W1:Y:S08]  /*0710*/  @P2 LDC R94, c[0x0][0x40c] ;  /* 0x00010300ff5e2b82 */ /* 0x000e700000000800 */
[----:B------:R-:W1:Y:S08]  /*0720*/  @P2 LDC R95, c[0x0][0x40c] ;  /* 0x00010300ff5f2b82 */ /* 0x000e700000000800 */
[----:B------:R-:W1:Y:S08]  /*0730*/  @P2 LDC R88, c[0x0][0x40c] ;  /* 0x00010300ff582b82 */ /* 0x000e700000000800 */
[----:B------:R-:W1:Y:S01]  /*0740*/  @P2 LDC R96, c[0x0][0x40c] ;  /* 0x00010300ff602b82 */ /* 0x000e620000000800 */
[C---:B--2---:R-:W-:Y:S01]  /*0750*/  SHF.L.U32 R89, R73.reuse, 0x10, RZ ;  /* 0x0000001049597819 */ /* 0x044fe200000006ff */
[----:B------:R-:W-:Y:S01]  /*0760*/  IMAD.U32 R85, R74, 0x10000, RZ ;  /* 0x000100004a557824 */ /* 0x000fe200078e00ff */
[----:B------:R-:W-:-:S02]  /*0770*/  PRMT R73, R73, 0x7632, R73 ;  /* 0x0000763249497816 */ /* 0x000fc40000000049 */
[----:B------:R-:W-:Y:S01]  /*0780*/  PRMT R2, R72, 0x7632, R2 ;  /* 0x0000763248027816 */ /* 0x000fe20000000002 */
[----:B----4-:R-:W-:Y:S01]  /*0790*/  @P2 FFMA.FTZ R89, R84, R90, R89 ;  /* 0x0000005a54592223 */ /* 0x010fe20000010059 */
[----:B------:R-:W-:Y:S02]  /*07a0*/  SHF.L.U32 R87, R73, 0x10, RZ ;  /* 0x0000001049577819 */ /* 0x000fe400000006ff */
[----:B------:R-:W-:Y:S02]  /*07b0*/  SHF.L.U32 R91, R2, 0x10, RZ ;  /* 0x00000010025b7819 */ /* 0x000fe400000006ff */
[C---:B------:R-:W-:Y:S01]  /*07c0*/  SHF.L.U32 R81, R75.reuse, 0x10, RZ ;  /* 0x000000104b517819 */ /* 0x040fe200000006ff */
[----:B0-----:R-:W-:Y:S01]  /*07d0*/  @P2 FFMA.FTZ R87, R86, R92, R87 ;  /* 0x0000005c56572223 */ /* 0x001fe20000010057 */
[----:B------:R-:W-:Y:S01]  /*07e0*/  PRMT R74, R74, 0x7632, R74 ;  /* 0x000076324a4a7816 */ /* 0x000fe2000000004a */
[----:B---3--:R-:W-:Y:S01]  /*07f0*/  @P2 FFMA.FTZ R91, R80, R83, R91 ;  /* 0x00000053505b2223 */ /* 0x008fe2000001005b */
[----:B------:R-:W-:-:S02]  /*0800*/  PRMT R75, R75, 0x7632, R75 ;  /* 0x000076324b4b7816 */ /* 0x000fc4000000004b */
[----:B------:R-:W-:Y:S01]  /*0810*/  SHF.L.U32 R3, R72, 0x10, RZ ;  /* 0x0000001048037819 */ /* 0x000fe200000006ff */
[----:B------:R-:W-:Y:S01]  /*0820*/  IMAD.U32 R83, R74, 0x10000, RZ ;  /* 0x000100004a537824 */ /* 0x000fe200078e00ff */
[----:B------:R-:W-:Y:S02]  /*0830*/  @P2 SHF.L.U32 R86, R77, 0x10, RZ ;  /* 0x000000104d562819 */ /* 0x000fe400000006ff */
[----:B------:R-:W-:Y:S02]  /*0840*/  @P2 SHF.L.U32 R80, R79, 0x10, RZ ;  /* 0x000000104f502819 */ /* 0x000fe400000006ff */
[----:B------:R-:W-:Y:S02]  /*0850*/  @P2 SHF.L.U32 R72, R6, 0x10, RZ ;  /* 0x0000001006482819 */ /* 0x000fe400000006ff */
[----:B------:R-:W-:Y:S01]  /*0860*/  @P2 SHF.L.U32 R84, R7, 0x10, RZ ;  /* 0x0000001007542819 */ /* 0x000fe200000006ff */
[----:B-1----:R-:W-:Y:S01]  /*0870*/  @P2 FFMA.FTZ R83, R80, R94, R83 ;  /* 0x0000005e50532223 */ /* 0x002fe20000010053 */
[----:B------:R-:W-:Y:S01]  /*0880*/  @P2 SHF.L.U32 R2, R4, 0x10, RZ ;  /* 0x0000001004022819 */ /* 0x000fe200000006ff */
[----:B------:R-:W-:Y:S01]  /*0890*/  @P2 FFMA.FTZ R85, R72, R93, R85 ;  /* 0x0000005d48552223 */ /* 0x000fe20000010055 */
[----:B------:R-:W-:Y:S01]  /*08a0*/  SHF.L.U32 R77, R75, 0x10, RZ ;  /* 0x000000104b4d7819 */ /* 0x000fe200000006ff */
[----:B------:R-:W-:Y:S01]  /*08b0*/  @P2 FFMA.FTZ R81, R84, R95, R81 ;  /* 0x0000005f54512223 */ /* 0x000fe20000010051 */
[----:B------:R-:W-:Y:S01]  /*08c0*/  @!P2 MOV R79, R3 ;  /* 0x00000003004fa202 */ /* 0x000fe20000000f00 */
        /* <DEDUP_REMOVED lines=15> */
.L_x_5456:
[----:B------:R-:W0:Y:S01]  /*09c0*/  @P1 LDC R73, c[0x0][0x40c] ;  /* 0x00010300ff491b82 */ /* 0x000e220000000800 */
[----:B------:R-:W-:Y:S01]  /*09d0*/  @P1 SHF.L.U32 R72, R3, 0x10, RZ ;  /* 0x0000001003481819 */ /* 0x000fe200000006ff */
[----:B------:R-:W-:Y:S01]  /*09e0*/  IMAD.MOV.U32 R91, RZ, RZ, RZ ;  /* 0x000000ffff5b7224 */ /* 0x000fe200078e00ff */
[----:B------:R-:W-:Y:S01]  /*09f0*/  @P1 SHF.L.U32 R2, R2, 0x10, RZ ;  /* 0x0000001002021819 */ /* 0x000fe200000006ff */
[----:B------:R-:W-:Y:S01]  /*0a00*/  IMAD.MOV.U32 R89, RZ, RZ, RZ ;  /* 0x000000ffff597224 */ /* 0x000fe200078e00ff */
[----:B------:R-:W-:Y:S02]  /*0a10*/  @P1 SHF.L.U32 R79, R79, 0x10, RZ ;  /* 0x000000104f4f1819 */ /* 0x000fe400000006ff */
[----:B------:R-:W-:Y:S01]  /*0a20*/  MOV R87, RZ ;  /* 0x000000ff00577202 */ /* 0x000fe20000000f00 */
[----:B------:R-:W2:Y:S01]  /*0a30*/  @P1 LDC R81, c[0x0][0x40c] ;  /* 0x00010300ff511b82 */ /* 0x000ea20000000800 */
[----:B------:R-:W-:Y:S02]  /*0a40*/  MOV R83, RZ ;  /* 0x000000ff00537202 */ /* 0x000fe40000000f00 */
[----:B------:R-:W-:-:S02]  /*0a50*/  @P1 SHF.L.U32 R84, R77, 0x10, RZ ;  /* 0x000000104d541819 */ /* 0x000fc400000006ff */
[----:B------:R-:W-:Y:S02]  /*0a60*/  MOV R85, RZ ;  /* 0x000000ff00557202 */ /* 0x000fe40000000f00 */
[----:B------:R-:W-:Y:S01]  /*0a70*/  MOV R77, RZ ;  /* 0x000000ff004d7202 */ /* 0x000fe20000000f00 */
[----:B------:R-:W3:Y:S08]  /*0a80*/  @P1 LDC R80, c[0x0][0x40c] ;  /* 0x00010300ff501b82 */ /* 0x000ef00000000800 */
[----:B------:R-:W4:Y:S01]  /*0a90*/  @P1 LDC R74, c[0x0][0x40c] ;  /* 0x00010300ff4a1b82 */ /* 0x000f220000000800 */
[----:B0-----:R-:W-:Y:S01]  /*0aa0*/  @P1 FMUL.FTZ R91, R72, R73 ;  /* 0x00000049485b1220 */ /* 0x001fe20000410000 */
[----:B------:R-:W-:-:S02]  /*0ab0*/  @P1 SHF.L.U32 R73, R6, 0x10, RZ ;  /* 0x0000001006491819 */ /* 0x000fc400000006ff */
[----:B------:R-:W-:-:S04]  /*0ac0*/  @P1 SHF.L.U32 R72, R5, 0x10, RZ ;  /* 0x0000001005481819 */ /* 0x000fc800000006ff */
[----:B------:R-:W0:Y:S01]  /*0ad0*/  @P1 LDC R95, c[0x0][0x40c] ;  /* 0x00010300ff5f1b82 */ /* 0x000e220000000800 */
[----:B--2---:R-:W-:Y:S01]  /*0ae0*/  @P1 FMUL.FTZ R87, R2, R81 ;  /* 0x0000005102571220 */ /* 0x004fe20000410000 */
[----:B------:R-:W-:Y:S02]  /*0af0*/  @P1 SHF.L.U32 R2, R4, 0x10, RZ ;  /* 0x0000001004021819 */ /* 0x000fe400000006ff */
[----:B------:R-:W-:-:S04]  /*0b00*/  MOV R81, RZ ;  /* 0x000000ff00517202 */ /* 0x000fc80000000f00 */
[----:B------:R-:W2:Y:S01]  /*0b10*/  @P1 LDC R3, c[0x0][0x40c] ;  /* 0x00010300ff031b82 */ /* 0x000ea20000000800 */
[----:B---3--:R-:W-:Y:S01]  /*0b20*/  @P1 FMUL.FTZ R83, R79, R80 ;  /* 0x000000504f531220 */ /* 0x008fe20000410000 */
[----:B------:R-:W-:Y:S02]  /*0b30*/  @P1 SHF.L.U32 R80, R7, 0x10, RZ ;  /* 0x0000001007501819 */ /* 0x000fe400000006ff */
[----:B------:R-:W-:-:S04]  /*0b40*/  MOV R79, RZ ;  /* 0x000000ff004f7202 */ /* 0x000fc80000000f00 */
[----:B------:R-:W3:Y:S01]  /*0b50*/  @P1 LDC R75, c[0x0][0x40c] ;  /* 0x00010300ff4b1b82 */ /* 0x000ee20000000800 */
[----:B----4-:R-:W-:-:S05]  /*0b60*/  @P1 FMUL.FTZ R85, R73, R74 ;  /* 0x0000004a49551220 */ /* 0x010fca0000410000 */
[----:B------:R-:W-:Y:S02]  /*0b70*/  F2FP.BF16.F32.PACK_AB R74, RZ, R85 ;  /* 0x00000055ff4a723e */ /* 0x000fe400000010ff */
[----:B------:R-:W4:Y:S01]  /*0b80*/  @P1 LDC R93, c[0x0][0x40c] ;  /* 0x00010300ff5d1b82 */ /* 0x000f220000000800 */
[----:B0-----:R-:W-:-:S05]  /*0b90*/  @P1 FMUL.FTZ R77, R84, R95 ;  /* 0x0000005f544d1220 */ /* 0x001fca0000410000 */
[----:B------:R-:W-:Y:S01]  /*0ba0*/  F2FP.BF16.F32.PACK_AB R84, RZ, R77 ;  /* 0x0000004dff54723e */ /* 0x000fe200000010ff */
[----:B--2---:R-:W-:Y:S01]  /*0bb0*/  @P1 FMUL.FTZ R79, R2, R3 ;  /* 0x00000003024f1220 */ /* 0x004fe20000410000 */
[----:B------:R-:W-:Y:S02]  /*0bc0*/  F2FP.BF16.F32.PACK_AB R2, RZ, R91 ;  /* 0x0000005bff02723e */ /* 0x000fe400000010ff */
[----:B------:R-:W-:Y:S01]  /*0bd0*/  F2FP.BF16.F32.PACK_AB R3, RZ, R87 ;  /* 0x00000057ff03723e */ /* 0x000fe200000010ff */
[----:B---3--:R-:W-:Y:S01]  /*0be0*/  @P1 FMUL.FTZ R89, R72, R75 ;  /* 0x0000004b48591220 */ /* 0x008fe20000410000 */
[----:B------:R-:W-:Y:S02]  /*0bf0*/  F2FP.BF16.F32.PACK_AB R75, RZ, R83 ;  /* 0x00000053ff4b723e */ /* 0x000fe400000010ff */
[----:B------:R-:W-:Y:S02]  /*0c00*/  F2FP.BF16.F32.PACK_AB R72, RZ, R79 ;  /* 0x0000004fff48723e */ /* 0x000fe400000010ff */
[----:B------:R-:W-:-:S02]  /*0c10*/  F2FP.BF16.F32.PACK_AB R73, RZ, R89 ;  /* 0x00000059ff49723e */ /* 0x000fc400000010ff */
[----:B------:R-:W-:Y:S01]  /*0c20*/  PRMT R74, R74, 0x5410, R75 ;  /* 0x000054104a4a7816 */ /* 0x000fe2000000004b */
[----:B----4-:R-:W-:Y:S01]  /*0c30*/  @P1 FMUL.FTZ R81, R80, R93 ;  /* 0x0000005d50511220 */ /* 0x010fe20000410000 */
[----:B------:R-:W-:Y:S02]  /*0c40*/  PRMT R72, R72, 0x5410, R2 ;  /* 0x0000541048487816 */ /* 0x000fe40000000002 */
[----:B------:R-:W-:Y:S02]  /*0c50*/  PRMT R73, R73, 0x5410, R3 ;  /* 0x0000541049497816 */ /* 0x000fe40000000003 */
[----:B------:R-:W-:-:S04]  /*0c60*/  F2FP.BF16.F32.PACK_AB R80, RZ, R81 ;  /* 0x00000051ff50723e */ /* 0x000fc800000010ff */
[----:B------:R-:W-:-:S07]  /*0c70*/  PRMT R75, R80, 0x5410, R84 ;  /* 0x00005410504b7816 */ /* 0x000fce0000000054 */
.L_x_5457:
[----:B------:R-:W0:Y:S01]  /*0c80*/  LDC.64 R2, c[0x0][0x3a8] ;  /* 0x0000ea00ff027b82 */ /* 0x000e220000000a00 */
[----:B------:R-:W-:-:S07]  /*0c90*/  @P1 IADD3 R97, PT, PT, R82, 0x80, RZ ;  /* 0x0000008052611810 */ /* 0x000fce0007ffe0ff */
[----:B------:R-:W2:Y:S01]  /*0ca0*/  @P1 LDC.64 R94, c[0x0][0x390] ;  /* 0x0000e400ff5e1b82 */ /* 0x000ea20000000a00 */
[----:B0-----:R-:W-:-:S05]  /*0cb0*/  IMAD.WIDE.U32 R92, R0, 0x10, R2 ;  /* 0x00000010005c7825 */ /* 0x001fca00078e0002 */
[----:B------:R0:W-:Y:S01]  /*0cc0*/  STG.E.128 desc[UR12][R92.64], R72 ;  /* 0x000000485c007986 */ /* 0x0001e2000c101d0c */
[----:B--2---:R-:W-:-:S05]  /*0cd0*/  @P1 IMAD.WIDE.U32 R94, R97, 0x10, R94 ;  /* 0x00000010615e1825 */ /* 0x004fca00078e005e */
[----:B------:R-:W2:Y:S01]  /*0ce0*/  @P1 LDG.E.128 R4, desc[UR12][R94.64] ;  /* 0x0000000c5e041981 */ /* 0x000ea2000c1e1d00 */
[----:B------:R-:W-:Y:S01]  /*0cf0*/  VIADD R99, R0, 0x80 ;  /* 0x0000008000637836 */ /* 0x000fe20000000000 */
        /* <DEDUP_REMOVED lines=10> */
[----:B------:R-:W-:Y:S02]  /*0da0*/  @P2 SHF.L.U32 R90, R86, 0x10, RZ ;  /* 0x00000010565a2819 */ /* 0x000fe400000006ff */
[----:B------:R-:W-:Y:S02]  /*0db0*/  @P2 SHF.L.U32 R88, R88, 0x10, RZ ;  /* 0x0000001058582819 */ /* 0x000fe400000006ff */
[----:B------:R-:W-:Y:S02]  /*0dc0*/  @P2 SHF.L.U32 R96, R5, 0x10, RZ ;  /* 0x0000001005602819 */ /* 0x000fe400000006ff */
[----:B------:R-:W-:Y:S01]  /*0dd0*/  @P2 SHF.L.U32 R84, R84, 0x10, RZ ;  /* 0x0000001054542819 */ /* 0x000fe200000006ff */
[----:B------:R-:W3:Y:S01]  /*0de0*/  @P2 LDC R98, c[0x0][0x40c] ;  /* 0x00010300ff622b82 */ /* 0x000ee20000000800 */
[----:B------:R-:W-:-:S07]  /*0df0*/  @P2 SHF.L.U32 R80, R80, 0x10, RZ ;  /* 0x0000001050502819 */ /* 0x000fce00000006ff */
[----:B------:R-:W4:Y:S08]  /*0e00*/  @P2 LDC R100, c[0x0][0x40c] ;  /* 0x00010300ff642b82 */ /* 0x000f300000000800 */
[----:B------:R-:W1:Y:S08]  /*0e10*/  @P2 LDC R102, c[0x0][0x40c] ;  /* 0x00010300ff662b82 */ /* 0x000e700000000800 */
[----:B------:R-:W4:Y:S08]  /*0e20*/  @P2 LDC R104, c[0x0][0x40c] ;  /* 0x00010300ff682b82 */ /* 0x000f300000000800 */
[----:B------:R-:W1:Y:S08]  /*0e30*/  @P2 LDC R106, c[0x0][0x40c] ;  /* 0x00010300ff6a2b82 */ /* 0x000e700000000800 */
[----:B------:R-:W1:Y:S08]  /*0e40*/  @P2 LDC R92, c[0x0][0x40c] ;  /* 0x00010300ff5c2b82 */ /* 0x000e700000000800 */
[----:B------:R-:W1:Y:S01]  /*0e50*/  @P2 LDC R108, c[0x0][0x40c] ;  /* 0x00010300ff6c2b82 */ /* 0x000e620000000800 */
[----:B--2---:R-:W-:Y:S01]  /*0e60*/  PRMT R86, R72, 0x7632, R86 ;  /* 0x0000763248567816 */ /* 0x004fe20000000056 */
[----:B------:R-:W-:Y:S01]  /*0e70*/  IMAD.U32 R109, R74, 0x10000, RZ ;  /* 0x000100004a6d7824 */ /* 0x000fe200078e00ff */
[----:B------:R-:W-:-:S02]  /*0e80*/  SHF.L.U32 R95, R73, 0x10, RZ ;  /* 0x00000010495f7819 */ /* 0x000fc400000006ff */
[----:B------:R-:W-:Y:S02]  /*0e90*/  SHF.L.U32 R97, R86, 0x10, RZ ;  /* 0x0000001056617819 */ /* 0x000fe400000006ff */
[----:B------:R-:W-:Y:S01]  /*0ea0*/  PRMT R73, R73, 0x7632, R73 ;  /* 0x0000763249497816 */ /* 0x000fe20000000049 */
[----:B---3--:R-:W-:Y:S01]  /*0eb0*/  @P2 FFMA.FTZ R95, R96, R98, R95 ;  /* 0x00000062605f2223 */ /* 0x008fe2000001005f */
[C---:B------:R-:W-:Y:S01]  /*0ec0*/  SHF.L.U32 R105, R75.reuse, 0x10, RZ ;  /* 0x000000104b697819 */ /* 0x040fe200000006ff */
[----:B0-----:R-:W-:Y:S01]  /*0ed0*/  @P2 FFMA.FTZ R97, R88, R94, R97 ;  /* 0x0000005e58612223 */ /* 0x001fe20000010061 */
[----:B------:R-:W-:Y:S02]  /*0ee0*/  PRMT R74, R74, 0x7632, R74 ;  /* 0x000076324a4a7816 */ /* 0x000fe4000000004a */
[----:B------:R-:W-:Y:S02]  /*0ef0*/  PRMT R75, R75, 0x7632, R75 ;  /* 0x000076324b4b7816 */ /* 0x000fe4000000004b */
[----:B------:R-:W-:Y:S01]  /*0f00*/  SHF.L.U32 R103, R72, 0x10, RZ ;  /* 0x0000001048677819 */ /* 0x000fe200000006ff */
[----:B------:R-:W-:Y:S01]  /*0f10*/  IMAD.U32 R107, R74, 0x10000, RZ ;  /* 0x000100004a6b7824 */ /* 0x000fe200078e00ff */
[----:B------:R-:W-:-:S02]  /*0f20*/  SHF.L.U32 R93, R73, 0x10, RZ ;  /* 0x00000010495d7819 */ /* 0x000fc400000006ff */
[----:B------:R-:W-:Y:S01]  /*0f30*/  @P2 SHF.L.U32 R86, R6, 0x10, RZ ;  /* 0x0000001006562819 */ /* 0x000fe200000006ff */
[----:B----4-:R-:W-:Y:S01]  /*0f40*/  @P2 FFMA.FTZ R107, R84, R104, R107 ;  /* 0x00000068546b2223 */ /* 0x010fe2000001006b */
[----:B------:R-:W-:Y:S01]  /*0f50*/  @P2 SHF.L.U32 R88, R7, 0x10, RZ ;  /* 0x0000001007582819 */ /* 0x000fe200000006ff */
[----:B------:R-:W-:Y:S01]  /*0f60*/  @P2 FFMA.FTZ R93, R90, R100, R93 ;  /* 0x000000645a5d2223 */ /* 0x000fe2000001005d */
[----:B------:R-:W-:Y:S01]  /*0f70*/  @P2 SHF.L.U32 R72, R4, 0x10, RZ ;  /* 0x0000001004482819 */ /* 0x000fe200000006ff */
[----:B-1----:R-:W-:Y:S01]  /*0f80*/  @P2 FFMA.FTZ R109, R86, R102, R109 ;  /* 0x00000066566d2223 */ /* 0x002fe2000001006d */
        /* <DEDUP_REMOVED lines=17> */
.L_x_5458:
[----:B------:R-:W0:Y:S01]  /*10a0*/  @P1 LDC R101, c[0x0][0x40c] ;  /* 0x00010300ff651b82 */ /* 0x000e220000000800 */
[----:B------:R-:W-:Y:S01]  /*10b0*/  HFMA2 R107, -RZ, RZ, 0, 0 ;  /* 0x00000000ff6b7431 */ /* 0x000fe200000001ff */
[----:B------:R-:W-:Y:S01]  /*10c0*/  @P1 SHF.L.U32 R84, R84, 0x10, RZ ;  /* 0x0000001054541819 */ /* 0x000fe200000006ff */
[----:B------:R-:W-:Y:S01]  /*10d0*/  HFMA2 R103, -RZ, RZ, 0, 0 ;  /* 0x00000000ff677431 */ /* 0x000fe200000001ff */
[----:B------:R-:W-:Y:S01]  /*10e0*/  @P1 SHF.L.U32 R88, R88, 0x10, RZ ;  /* 0x0000001058581819 */ /* 0x000fe200000006ff */
[----:B------:R-:W-:Y:S01]  /*10f0*/  HFMA2 R109, -RZ, RZ, 0, 0 ;  /* 0x00000000ff6d7431 */ /* 0x000fe200000001ff */
[----:B------:R-:W-:Y:S01]  /*1100*/  @P1 SHF.L.U32 R86, R86, 0x10, RZ ;  /* 0x0000001056561819 */ /* 0x000fe200000006ff */
[----:B------:R-:W-:Y:S01]  /*1110*/  @P1 IMAD.U32 R74, R5, 0x10000, RZ ;  /* 0x00010000054a1824 */ /* 0x000fe200078e00ff */
[----:B------:R-:W2:Y:S01]  /*1120*/  @P1 LDC R75, c[0x0][0x40c] ;  /* 0x00010300ff4b1b82 */ /* 0x000ea20000000800 */
[----:B------:R-:W-:Y:S01]  /*1130*/  MOV R97, RZ ;  /* 0x000000ff00617202 */ /* 0x000fe20000000f00 */
[----:B------:R-:W-:Y:S01]  /*1140*/  IMAD.MOV.U32 R93, RZ, RZ, RZ ;  /* 0x000000ffff5d7224 */ /* 0x000fe200078e00ff */
[----:B------:R-:W-:-:S02]  /*1150*/  @P1 SHF.L.U32 R72, R4, 0x10, RZ ;  /* 0x0000001004481819 */ /* 0x000fc400000006ff */
[----:B------:R-:W-:-:S03]  /*1160*/  MOV R105, RZ ;  /* 0x000000ff00697202 */ /* 0x000fc60000000f00 */
[----:B------:R-:W3:Y:S08]  /*1170*/  @P1 LDC R95, c[0x0][0x40c] ;  /* 0x00010300ff5f1b82 */ /* 0x000ef00000000800 */
[----:B------:R-:W4:Y:S01]  /*1180*/  @P1 LDC R73, c[0x0][0x40c] ;  /* 0x00010300ff491b82 */ /* 0x000f220000000800 */
[----:B0-----:R-:W-:Y:S01]  /*1190*/  @P1 FMUL.FTZ R107, R84, R101 ;  /* 0x00000065546b1220 */ /* 0x001fe20000410000 */
[----:B------:R-:W-:-:S02]  /*11a0*/  @P1 SHF.L.U32 R84, R80, 0x10, RZ ;  /* 0x0000001050541819 */ /* 0x000fc400000006ff */
[----:B------:R-:W-:Y:S02]  /*11b0*/  @P1 SHF.L.U32 R80, R7, 0x10, RZ ;  /* 0x0000001007501819 */ /* 0x000fe400000006ff */
[----:B------:R-:W-:Y:S02]  /*11c0*/  MOV R101, RZ ;  /* 0x000000ff00657202 */ /* 0x000fe40000000f00 */
[----:B------:R-:W0:Y:S01]  /*11d0*/  @P1 LDC R111, c[0x0][0x40c] ;  /* 0x00010300ff6f1b82 */ /* 0x000e220000000800 */
[----:B--2---:R-:W-:Y:S01]  /*11e0*/  @P1 FMUL.FTZ R97, R88, R75 ;  /* 0x0000004b58611220 */ /* 0x004fe20000410000 */
[----:B------:R-:W-:-:S06]  /*11f0*/  @P1 SHF.L.U32 R75, R6, 0x10, RZ ;  /* 0x00000010064b1819 */ /* 0x000fcc00000006ff */
[----:B------:R-:W2:Y:S01]  /*1200*/  @P1 LDC R115, c[0x0][0x40c] ;  /* 0x00010300ff731b82 */ /* 0x000ea20000000800 */
[----:B---3--:R-:W-:Y:S01]  /*1210*/  @P1 FMUL.FTZ R93, R86, R95 ;  /* 0x0000005f565d1220 */ /* 0x008fe20000410000 */
[----:B------:R-:W-:-:S06]  /*1220*/  MOV R95, RZ ;  /* 0x000000ff005f7202 */ /* 0x000fcc0000000f00 */
[----:B------:R-:W3:Y:S01]  /*1230*/  @P1 LDC R90, c[0x0][0x40c] ;  /* 0x00010300ff5a1b82 */ /* 0x000ee20000000800 */
[----:B----4-:R-:W-:Y:S01]  /*1240*/  @P1 FMUL.FTZ R103, R72, R73 ;  /* 0x0000004948671220 */ /* 0x010fe20000410000 */
[----:B------:R-:W-:-:S04]  /*1250*/  F2FP.BF16.F32.PACK_AB R73, RZ, R97 ;  /* 0x00000061ff49723e */ /* 0x000fc800000010ff */
[----:B------:R-:W-:Y:S02]  /*1260*/  F2FP.BF16.F32.PACK_AB R72, RZ, R103 ;  /* 0x00000067ff48723e */ /* 0x000fe400000010ff */
[----:B------:R-:W4:Y:S01]  /*1270*/  @P1 LDC R113, c[0x0][0x40c] ;  /* 0x00010300ff711b82 */ /* 0x000f220000000800 */
[----:B0-----:R-:W-:Y:S01]  /*1280*/  @P1 FMUL.FTZ R95, R74, R111 ;  /* 0x0000006f4a5f1220 */ /* 0x001fe20000410000 */
[----:B------:R-:W-:-:S04]  /*1290*/  PRMT R72, R72, 0x5410, R73 ;  /* 0x0000541048487816 */ /* 0x000fc80000000049 */
[----:B------:R-:W-:Y:S01]  /*12a0*/  F2FP.BF16.F32.PACK_AB R74, RZ, R95 ;  /* 0x0000005fff4a723e */ /* 0x000fe200000010ff */
[----:B--2---:R-:W-:Y:S01]  /*12b0*/  @P1 FMUL.FTZ R101, R84, R115 ;  /* 0x0000007354651220 */ /* 0x004fe20000410000 */
[----:B------:R-:W-:-:S04]  /*12c0*/  F2FP.BF16.F32.PACK_AB R84, RZ, R107 ;  /* 0x0000006bff54723e */ /* 0x000fc800000010ff */
[----:B------:R-:W-:Y:S01]  /*12d0*/  F2FP.BF16.F32.PACK_AB R88, RZ, R101 ;  /* 0x00000065ff58723e */ /* 0x000fe200000010ff */
[----:B---3--:R-:W-:Y:S01]  /*12e0*/  @P1 FMUL.FTZ R109, R75, R90 ;  /* 0x0000005a4b6d1220 */ /* 0x008fe20000410000 */
[----:B------:R-:W-:-:S04]  /*12f0*/  F2FP.BF16.F32.PACK_AB R75, RZ, R93 ;  /* 0x0000005dff4b723e */ /* 0x000fc800000010ff */
[----:B------:R-:W-:Y:S01]  /*1300*/  PRMT R73, R74, 0x5410, R75 ;  /* 0x000054104a497816 */ /* 0x000fe2000000004b */
[----:B----4-:R-:W-:Y:S01]  /*1310*/  @P1 FMUL.FTZ R105, R80, R113 ;  /* 0x0000007150691220 */ /* 0x010fe20000410000 */
[----:B------:R-:W-:-:S04]  /*1320*/  F2FP.BF16.F32.PACK_AB R80, RZ, R109 ;  /* 0x0000006dff50723e */ /* 0x000fc800000010ff */
[----:B------:R-:W-:Y:S02]  /*1330*/  F2FP.BF16.F32.PACK_AB R86, RZ, R105 ;  /* 0x00000069ff56723e */ /* 0x000fe400000010ff */
[----:B------:R-:W-:Y:S02]  /*1340*/  PRMT R74, R80, 0x5410, R84 ;  /* 0x00005410504a7816 */ /* 0x000fe40000000054 */
[----:B------:R-:W-:-:S07]  /*1350*/  PRMT R75, R86, 0x5410, R88 ;  /* 0x00005410564b7816 */ /* 0x000fce0000000058 */
.L_x_5459:
[----:B------:R-:W0:Y:S01]  /*1360*/  @P1 LDC.64 R110, c[0x0][0x390] ;  /* 0x0000e400ff6e1b82 */ /* 0x000e220000000a00 */
[----:B------:R-:W-:Y:S01]  /*1370*/  @P1 IADD3 R113, PT, PT, R82, 0x100, RZ ;  /* 0x0000010052711810 */ /* 0x000fe20007ffe0ff */
[----:B------:R-:W-:-:S05]  /*1380*/  IMAD.WIDE.U32 R98, R99, 0x10, R2 ;  /* 0x0000001063627825 */ /* 0x000fca00078e0002 */
[----:B------:R2:W-:Y:S01]  /*1390*/  STG.E.128 desc[UR12][R98.64], R72 ;  /* 0x0000004862007986 */ /* 0x0005e2000c101d0c */
[----:B0-----:R-:W-:-:S05]  /*13a0*/  @P1 IMAD.WIDE.U32 R110, R113, 0x10, R110 ;  /* 0x00000010716e1825 */ /* 0x001fca00078e006e */
[----:B------:R2:W5:Y:S01]  /*13b0*/  @P1 LDG.E.128 R4, desc[UR12][R110.64] ;  /* 0x0000000c6e041981 */ /* 0x000562000c1e1d00 */
[----:B------:R-:W-:Y:S05]  /*13c0*/  BRA.U !UP0, `(.L_x_5460) ;  /* 0x0000000108e87547 */ /* 0x000fea000b800000 */
[----:B--2---:R-:W0:Y:S01]  /*13d0*/  LDC.64 R72, c[0x0][0x3a0] ;  /* 0x0000e800ff487b82 */ /* 0x004e220000000a00 */
[----:B------:R-:W-:-:S05]  /*13e0*/  IADD3 R75, PT, PT, R0, 0x100, RZ ;  /* 0x00000100004b7810 */ /* 0x000fca0007ffe0ff */
        /* <DEDUP_REMOVED lines=9> */
[----:B------:R-:W3:Y:S08]  /*1480*/  @P2 LDC R102, c[0x0][0x40c] ;  /* 0x00010300ff662b82 */ /* 0x000ef00000000800 */
[----:B------:R-:W4:Y:S08]  /*1490*/  @P2 LDC R99, c[0x0][0x40c] ;  /* 0x00010300ff632b82 */ /* 0x000f300000000800 */
[----:B------:R-:W1:Y:S08]  /*14a0*/  @P2 LDC R86, c[0x0][0x40c] ;  /* 0x00010300ff562b82 */ /* 0x000e700000000800 */
[----:B------:R-:W1:Y:S08]  /*14b0*/  @P2 LDC R84, c[0x0][0x40c] ;  /* 0x00010300ff542b82 */ /* 0x000e700000000800 */
[----:B------:R-:W1:Y:S08]  /*14c0*/  @P2 LDC R92, c[0x0][0x40c] ;  /* 0x00010300ff5c2b82 */ /* 0x000e700000000800 */
[----:B------:R-:W1:Y:S08]  /*14d0*/  @P2 LDC R90, c[0x0][0x40c] ;  /* 0x00010300ff5a2b82 */ /* 0x000e700000000800 */
[----:B------:R-:W1:Y:S01]  /*14e0*/  @P2 LDC R88, c[0x0][0x40c] ;  /* 0x00010300ff582b82 */ /* 0x000e620000000800 */
[----:B--2---:R-:W-:-:S02]  /*14f0*/  SHF.L.U32 R115, R73, 0x10, RZ ;  /* 0x0000001049737819 */ /* 0x004fc400000006ff */
[----:B------:R-:W-:Y:S02]  /*1500*/  PRMT R80, R72, 0x7632, R80 ;  /* 0x0000763248507816 */ /* 0x000fe40000000050 */
[----:B------:R-:W-:Y:S01]  /*1510*/  PRMT R73, R73, 0x7632, R73 ;  /* 0x0000763249497816 */ /* 0x000fe20000000049 */
[----:B----4-:R-:W-:Y:S01]  /*1520*/  @P2 FFMA.FTZ R115, R100, R99, R115 ;  /* 0x0000006364732223 */ /* 0x010fe20000010073 */
[----:B------:R-:W-:Y:S02]  /*1530*/  SHF.L.U32 R113, R80, 0x10, RZ ;  /* 0x0000001050717819 */ /* 0x000fe400000006ff */
[----:B------:R-:W-:Y:S01]  /*1540*/  SHF.L.U32 R125, R72, 0x10, RZ ;  /* 0x00000010487d7819 */ /* 0x000fe200000006ff */
[----:B------:R-:W-:Y:S01]  /*1550*/  IMAD.U32 R117, R73, 0x10000, RZ ;  /* 0x0001000049757824 */ /* 0x000fe200078e00ff */
[----:B------:R-:W-:Y:S01]  /*1560*/  SHF.L.U32 R119, R74, 0x10, RZ ;  /* 0x000000104a777819 */ /* 0x000fe200000006ff */
[----:B0-----:R-:W-:Y:S01]  /*1570*/  @P2 FFMA.FTZ R113, R94, R98, R113 ;  /* 0x000000625e712223 */ /* 0x001fe20000010071 */
[----:B------:R-:W-:Y:S01]  /*1580*/  SHF.L.U32 R123, R75, 0x10, RZ ;  /* 0x000000104b7b7819 */ /* 0x000fe200000006ff */
[----:B---3--:R-:W-:Y:S01]  /*1590*/  @P2 FFMA.FTZ R117, R96, R102, R117 ;  /* 0x0000006660752223 */ /* 0x008fe20000010075 */
[----:B------:R-:W-:-:S02]  /*15a0*/  PRMT R74, R74, 0x7632, R74 ;  /* 0x000076324a4a7816 */ /* 0x000fc4000000004a */
[----:B------:R-:W-:Y:S02]  /*15b0*/  PRMT R75, R75, 0x7632, R75 ;  /* 0x000076324b4b7816 */ /* 0x000fe4000000004b */
[C---:B------:R-:W-:Y:S02]  /*15c0*/  @P2 PRMT R72, R6.reuse, 0x7632, R72 ;  /* 0x0000763206482816 */ /* 0x040fe40000000048 */
[C---:B------:R-:W-:Y:S02]  /*15d0*/  @P2 PRMT R73, R7.reuse, 0x7632, R73 ;  /* 0x0000763207492816 */ /* 0x040fe40000000049 */
[----:B------:R-:W-:Y:S02]  /*15e0*/  @P2 SHF.L.U32 R96, R6, 0x10, RZ ;  /* 0x0000001006602819 */ /* 0x000fe400000006ff */
[----:B------:R-:W-:Y:S01]  /*15f0*/  @P2 SHF.L.U32 R98, R7, 0x10, RZ ;  /* 0x0000001007622819 */ /* 0x000fe200000006ff */
[----:B------:R-:W-:Y:S01]  /*1600*/  @P2 IMAD.U32 R73, R73, 0x10000, RZ ;  /* 0x0001000049492824 */ /* 0x000fe200078e00ff */
[----:B------:R-:W-:Y:S01]  /*1610*/  @P2 SHF.L.U32 R94, R4, 0x10, RZ ;  /* 0x00000010045e2819 */ /* 0x000fe200000006ff */
[----:B-1----:R-:W-:Y:S01]  /*1620*/  @P2 FFMA.FTZ R119, R96, R86, R119 ;  /* 0x0000005660772223 */ /* 0x002fe20000010077 */
[----:B------:R-:W-:Y:S01]  /*1630*/  @P2 SHF.L.U32 R72, R72, 0x10, RZ ;  /* 0x0000001048482819 */ /* 0x000fe200000006ff */
[----:B------:R-:W-:Y:S01]  /*1640*/  @P2 FFMA.FTZ R123, R98, R92, R123 ;  /* 0x0000005c627b2223 */ /* 0x000fe2000001007b */
[----:B------:R-:W-:Y:S01]  /*1650*/  SHF.L.U32 R121, R74, 0x10, RZ ;  /* 0x000000104a797819 */ /* 0x000fe200000006ff */
[----:B------:R-:W-:Y:S01]  /*1660*/  @P2 FFMA.FTZ R125, R94, R90, R125 ;  /* 0x0000005a5e7d2223 */ /* 0x000fe2000001007d */
[----:B------:R-:W-:-:S02]  /*1670*/  SHF.L.U32 R80, R75, 0x10, RZ ;  /* 0x000000104b507819 */ /* 0x000fc400000006ff */
[----:B------:R-:W-:Y:S01]  /*1680*/  F2FP.BF16.F32.PACK_AB R74, RZ, R117 ;  /* 0x00000075ff4a723e */ /* 0x000fe200000010ff */
[----:B------:R-:W-:Y:S01]  /*1690*/  @P2 FFMA.FTZ R121, R72, R84, R121 ;  /* 0x0000005448792223 */ /* 0x000fe20000010079 */
[----:B------:R-:W-:Y:S01]  /*16a0*/  F2FP.BF16.F32.PACK_AB R84, RZ, R113 ;  /* 0x00000071ff54723e */ /* 0x000fe200000010ff */
[----:B------:R-:W-:Y:S01]  /*16b0*/  @P2 FFMA.FTZ R80, R73, R88, R80 ;  /* 0x0000005849502223 */ /* 0x000fe20000010050 */
[----:B------:R-:W-:Y:S02]  /*16c0*/  F2FP.BF16.F32.PACK_AB R73, RZ, R115 ;  /* 0x00000073ff49723e */ /* 0x000fe400000010ff */
[----:B------:R-:W-:Y:S02]  /*16d0*/  F2FP.BF16.F32.PACK_AB R86, RZ, R119 ;  /* 0x00000077ff56723e */ /* 0x000fe400000010ff */
[----:B------:R-:W-:Y:S02]  /*16e0*/  F2FP.BF16.F32.PACK_AB R88, RZ, R121 ;  /* 0x00000079ff58723e */ /* 0x000fe400000010ff */
[----:B------:R-:W-:-:S02]  /*16f0*/  F2FP.BF16.F32.PACK_AB R90, RZ, R123 ;  /* 0x0000007bff5a723e */ /* 0x000fc400000010ff */
[----:B------:R-:W-:Y:S02]  /*1700*/  F2FP.BF16.F32.PACK_AB R72, RZ, R125 ;  /* 0x0000007dff48723e */ /* 0x000fe400000010ff */
[----:B------:R-:W-:Y:S02]  /*1710*/  F2FP.BF16.F32.PACK_AB R75, RZ, R80 ;  /* 0x00000050ff4b723e */ /* 0x000fe400000010ff */
[----:B------:R-:W-:Y:S02]  /*1720*/  PRMT R73, R73, 0x5410, R74 ;  /* 0x0000541049497816 */ /* 0x000fe4000000004a */
[----:B------:R-:W-:Y:S02]  /*1730*/  PRMT R74, R86, 0x5410, R88 ;  /* 0x00005410564a7816 */ /* 0x000fe40000000058 */
[----:B------:R-:W-:Y:S02]  /*1740*/  PRMT R72, R72, 0x5410, R84 ;  /* 0x0000541048487816 */ /* 0x000fe40000000054 */
[----:B------:R-:W-:Y:S01]  /*1750*/  PRMT R75, R90, 0x5410, R75 ;  /* 0x000054105a4b7816 */ /* 0x000fe2000000004b */
[----:B------:R-:W-:Y:S06]  /*1760*/  BRA `(.L_x_5461) ;  /* 0x0000000000c07947 */ /* 0x000fec0003800000 */
.L_x_5460:
[----:B--2---:R-:W0:Y:S01]  /*1770*/  @P1 LDC R75, c[0x0][0x40c] ;  /* 0x00010300ff4b1b82 */ /* 0x004e220000000800 */
[----:B-----5:R-:W-:Y:S01]  /*1780*/  @P1 PRMT R72, R4, 0x7632, R72 ;  /* 0x0000763204481816 */ /* 0x020fe20000000048 */
[----:B------:R-:W-:Y:S01]  /*1790*/  HFMA2 R113, -RZ, RZ, 0, 0 ;  /* 0x00000000ff717431 */ /* 0x000fe200000001ff */
[----:B------:R-:W-:Y:S01]  /*17a0*/  @P1 PRMT R73, R5, 0x7632, R73 ;  /* 0x0000763205491816 */ /* 0x000fe20000000049 */
[----:B------:R-:W-:Y:S01]  /*17b0*/  HFMA2 R121, -RZ, RZ, 0, 0 ;  /* 0x00000000ff797431 */ /* 0x000fe200000001ff */
[----:B------:R-:W-:Y:S01]  /*17c0*/  @P1 PRMT R74, R6, 0x7632, R74 ;  /* 0x00007632064a1816 */ /* 0x000fe2000000004a */
[----:B------:R-:W-:Y:S01]  /*17d0*/  HFMA2 R125, -RZ, RZ, 0, 0 ;  /* 0x00000000ff7d7431 */ /* 0x000fe200000001ff */
[----:B------:R-:W-:Y:S01]  /*17e0*/  @P1 SHF.L.U32 R72, R72, 0x10, RZ ;  /* 0x0000001048481819 */ /* 0x000fe200000006ff */
[----:B------:R-:W2:Y:S01]  /*17f0*/  @P1 LDC R80, c[0x0][0x40c] ;  /* 0x00010300ff501b82 */ /* 0x000ea20000000800 */
[----:B------:R-:W-:Y:S01]  /*1800*/  @P1 SHF.L.U32 R73, R73, 0x10, RZ ;  /* 0x0000001049491819 */ /* 0x000fe200000006ff */
[----:B------:R-:W-:Y:S01]  /*1810*/  @P1 IMAD.U32 R74, R74, 0x10000, RZ ;  /* 0x000100004a4a1824 */ /* 0x000fe200078e00ff */
[----:B------:R-:W-:Y:S01]  /*1820*/  MOV R117, RZ ;  /* 0x000000ff00757202 */ /* 0x000fe20000000f00 */
[----:B------:R-:W-:Y:S01]  /*1830*/  HFMA2 R119, -RZ, RZ, 0, 0 ;  /* 0x00000000ff777431 */ /* 0x000fe200000001ff */
[----:B------:R-:W-:-:S02]  /*1840*/  @P1 SHF.L.U32 R88, R7, 0x10, RZ ;  /* 0x0000001007581819 */ /* 0x000fc400000006ff */
[----:B------:R-:W-:Y:S01]  /*1850*/  MOV R115, RZ ;  /* 0x000000ff00737202 */ /* 0x000fe20000000f00 */
[----:B------:R-:W3:Y:S01]  /*1860*/  @P1 LDC R111, c[0x0][0x40c] ;  /* 0x00010300ff6f1b82 */ /* 0x000ee20000000800 */
[----:B------:R-:W-:-:S07]  /*1870*/  MOV R123, RZ ;  /* 0x000000ff007b7202 */ /* 0x000fce0000000f00 */
[----:B------:R-:W4:Y:S01]  /*1880*/  @P1 LDC R84, c[0x0][0x40c] ;  /* 0x00010300ff541b82 */ /* 0x000f220000000800 */
[----:B0-----:R-:W-:Y:S01]  /*1890*/  @P1 FMUL.FTZ R113, R72, R75 ;  /* 0x0000004b48711220 */ /* 0x001fe20000410000 */
[----:B------:R-:W-:Y:S01]  /*18a0*/  @P1 PRMT R72, R7, 0x7632, R72 ;  /* 0x0000763207481816 */ /* 0x000fe20000000048 */
[----:B------:R-:W-:-:S03]  /*18b0*/  @P1 IMAD.U32 R75, R6, 0x10000, RZ ;  /* 0x00010000064b1824 */ /* 0x000fc600078e00ff */
[----:B------:R-:W-:Y:S02]  /*18c0*/  @P1 SHF.L.U32 R72, R72, 0x10, RZ ;  /* 0x0000001048481819 */ /* 0x000fe400000006ff */
[----:B------:R-:W0:Y:S01]  /*18d0*/  @P1 LDC R99, c[0x0][0x40c] ;  /* 0x00010300ff631b82 */ /* 0x000e220000000800 */
[----:B--2---:R-:W-:Y:S01]  /*18e0*/  @P1 FMUL.FTZ R117, R73, R80 ;  /* 0x0000005049751220 */ /* 0x004fe20000410000 */
[----:B------:R-:W-:Y:S02]  /*18f0*/  @P1 SHF.L.U32 R73, R4, 0x10, RZ ;  /* 0x0000001004491819 */ /* 0x000fe400000006ff */
[----:B------:R-:W-:-:S04]  /*1900*/  MOV R80, RZ ;  /* 0x000000ff00507202 */ /* 0x000fc80000000f00 */
[----:B------:R-:W2:Y:S01]  /*1910*/  @P1 LDC R92, c[0x0][0x40c] ;  /* 0x00010300ff5c1b82 */ /* 0x000ea20000000800 */
[----:B---3--:R-:W-:Y:S01]  /*1920*/  @P1 FMUL.FTZ R121, R74, R111 ;  /* 0x0000006f4a791220 */ /* 0x008fe20000410000 */
[----:B------:R-:W-:-:S06]  /*1930*/  @P1 SHF.L.U32 R74, R5, 0x10, RZ ;  /* 0x00000010054a1819 */ /* 0x000fcc00000006ff */
[----:B------:R-:W3:Y:S01]  /*1940*/  @P1 LDC R86, c[0x0][0x40c] ;  /* 0x00010300ff561b82 */ /* 0x000ee20000000800 */
[----:B----4-:R-:W-:Y:S01]  /*1950*/  @P1 FMUL.FTZ R125, R73, R84 ;  /* 0x00000054497d1220 */ /* 0x010fe20000410000 */
[----:B------:R-:W-:-:S06]  /*1960*/  F2FP.BF16.F32.PACK_AB R73, RZ, R113 ;  /* 0x00000071ff49723e */ /* 0x000fcc00000010ff */
[----:B------:R-:W4:Y:S01]  /*1970*/  @P1 LDC R90, c[0x0][0x40c] ;  /* 0x00010300ff5a1b82 */ /* 0x000f220000000800 */
[----:B0-----:R-:W-:-:S05]  /*1980*/  @P1 FMUL.FTZ R115, R74, R99 ;  /* 0x000000634a731220 */ /* 0x001fca0000410000 */
[----:B------:R-:W-:Y:S01]  /*1990*/  F2FP.BF16.F32.PACK_AB R74, RZ, R115 ;  /* 0x00000073ff4a723e */ /* 0x000fe200000010ff */
[----:B--2---:R-:W-:Y:S01]  /*19a0*/  @P1 FMUL.FTZ R80, R72, R92 ;  /* 0x0000005c48501220 */ /* 0x004fe20000410000 */
[----:B------:R-:W-:-:S04]  /*19b0*/  F2FP.BF16.F32.PACK_AB R72, RZ, R125 ;  /* 0x0000007dff48723e */ /* 0x000fc800000010ff */
[----:B------:R-:W-:Y:S01]  /*19c0*/  PRMT R72, R72, 0x5410, R73 ;  /* 0x0000541048487816 */ /* 0x000fe20000000049 */
[----:B---3--:R-:W-:Y:S01]  /*19d0*/  @P1 FMUL.FTZ R119, R75, R86 ;  /* 0x000000564b771220 */ /* 0x008fe20000410000 */
[----:B------:R-:W-:Y:S02]  /*19e0*/  F2FP.BF16.F32.PACK_AB R75, RZ, R117 ;  /* 0x00000075ff4b723e */ /* 0x000fe400000010ff */
[----:B------:R-:W-:Y:S02]  /*19f0*/  F2FP.BF16.F32.PACK_AB R86, RZ, R121 ;  /* 0x00000079ff56723e */ /* 0x000fe400000010ff */
[----:B------:R-:W-:Y:S02]  /*1a00*/  F2FP.BF16.F32.PACK_AB R84, RZ, R119 ;  /* 0x00000077ff54723e */ /* 0x000fe400000010ff */
[----:B------:R-:W-:Y:S01]  /*1a10*/  PRMT R73, R74, 0x5410, R75 ;  /* 0x000054104a497816 */ /* 0x000fe2000000004b */
[----:B----4-:R-:W-:Y:S01]  /*1a20*/  @P1 FMUL.FTZ R123, R88, R90 ;  /* 0x0000005a587b1220 */ /* 0x010fe20000410000 */
[----:B------:R-:W-:-:S02]  /*1a30*/  F2FP.BF16.F32.PACK_AB R90, RZ, R80 ;  /* 0x00000050ff5a723e */ /* 0x000fc400000010ff */
[----:B------:R-:W-:Y:S02]  /*1a40*/  PRMT R74, R84, 0x5410, R86 ;  /* 0x00005410544a7816 */ /* 0x000fe40000000056 */
[----:B------:R-:W-:-:S04]  /*1a50*/  F2FP.BF16.F32.PACK_AB R88, RZ, R123 ;  /* 0x0000007bff58723e */ /* 0x000fc800000010ff */
[----:B------:R-:W-:-:S07]  /*1a60*/  PRMT R75, R88, 0x5410, R90 ;  /* 0x00005410584b7816 */ /* 0x000fce000000005a */
.L_x_5461:
[----:B------:R-:W0:Y:S01]  /*1a70*/  @P1 LDC.64 R110, c[0x0][0x390] ;  /* 0x0000e400ff6e1b82 */ /* 0x000e220000000a00 */
[----:B------:R-:W-:Y:S02]  /*1a80*/  IADD3 R99, PT, PT, R0, 0x100, RZ ;  /* 0x0000010000637810 */ /* 0x000fe40007ffe0ff */
[----:B------:R-:W-:-:S03]  /*1a90*/  @P1 IADD3 R82, PT, PT, R82, 0x180, RZ ;  /* 0x0000018052521810 */ /* 0x000fc60007ffe0ff */
[----:B------:R-:W-:-:S05]  /*1aa0*/  IMAD.WIDE.U32 R98, R99, 0x10, R2 ;  /* 0x0000001063627825 */ /* 0x000fca00078e0002 */
[----:B------:R2:W-:Y:S01]  /*1ab0*/  STG.E.128 desc[UR12][R98.64], R72 ;  /* 0x0000004862007986 */ /* 0x0005e2000c101d0c */
[----:B0-----:R-:W-:-:S05]  /*1ac0*/  @P1 IMAD.WIDE.U32 R110, R82, 0x10, R110 ;  /* 0x00000010526e1825 */ /* 0x001fca00078e006e */
[----:B------:R2:W5:Y:S01]  /*1ad0*/  @P1 LDG.E.128 R4, desc[UR12][R110.64] ;  /* 0x0000000c6e041981 */ /* 0x000562000c1e1d00 */
[----:B------:R-:W-:Y:S01]  /*1ae0*/  IADD3 R100, PT, PT, R0, 0x180, RZ ;  /* 0x0000018000647810 */ /* 0x000fe20007ffe0ff */
[----:B------:R-:W-:Y:S06]  /*1af0*/  BRA.U !UP0, `(.L_x_5462) ;  /* 0x0000000108e87547 */ /* 0x000fec000b800000 */
[----:B--2---:R-:W0:Y:S02]  /*1b00*/  LDC.64 R72, c[0x0][0x3a0] ;  /* 0x0000e800ff487b82 */ /* 0x004e240000000a00 */
[----:B0-----:R-:W-:-:S06]  /*1b10*/  IMAD.WIDE.U32 R72, R100, 0x10, R72 ;  /* 0x0000001064487825 */ /* 0x001fcc00078e0048 */
[----:B------:R-:W2:Y:S01]  /*1b20*/  LDG.E.128 R72, desc[UR12][R72.64] ;  /* 0x0000000c48487981 */ /* 0x000ea2000c1e1d00 */
[----:B------:R-:W-:-:S06]  /*1b30*/  UISETP.GT.AND UP0, UPT, UR20, URZ, UPT ;  /* 0x000000ff1400728c */ /* 0x000fcc000bf04270 */
[----:B------:R-:W-:-:S05]  /*1b40*/  PLOP3.LUT P1, PT, PT, PT, UP0, 0x80, 0x8 ;  /* 0x000000000008781c */ /* 0x000fca0003f2f008 */
[----:B------:R-:W0:Y:S01]  /*1b50*/  @UP0 LDCU UR4, c[0x0][0x40c] ;  /* 0x00008180ff0407ac */ /* 0x000e220008000800 */
[----:B------:R-:W3:Y:S01]  /*1b60*/  @UP0 LDCU UR20, c[0x0][0x40c] ;  /* 0x00008180ff1407ac */ /* 0x000ee20008000800 */
[----:B------:R-:W4:Y:S06]  /*1b70*/  @UP0 LDCU UR22, c[0x0][0x40c] ;  /* 0x00008180ff1607ac */ /* 0x000f2c0008000800 */
[C---:B-----5:R-:W-:Y:S02]  /*1b80*/  @P1 SHF.L.U32 R99, R6.reuse, 0x10, RZ ;  /* 0x0000001006631819 */ /* 0x060fe400000006ff */
[----:B------:R-:W-:Y:S01]  /*1b90*/  @P1 SHF.L.U32 R111, R7, 0x10, RZ ;  /* 0x00000010076f1819 */ /* 0x000fe200000006ff */
[----:B------:R-:W1:Y:S01]  /*1ba0*/  @UP0 LDCU UR23, c[0x0][0x40c] ;  /* 0x00008180ff1707ac */ /* 0x000e620008000800 */
[----:B------:R-:W-:-:S02]  /*1bb0*/  @P1 PRMT R88, R6, 0x7632, R88 ;  /* 0x0000763206581816 */ /* 0x000fc40000000058 */
[----:B------:R-:W-:Y:S01]  /*1bc0*/  @P1 PRMT R96, R7, 0x7632, R96 ;  /* 0x0000763207601816 */ /* 0x000fe20000000060 */
[----:B------:R-:W0:Y:S01]  /*1bd0*/  @UP0 LDCU UR21, c[0x0][0x40c] ;  /* 0x00008180ff1507ac */ /* 0x000e220008000800 */
[----:B------:R-:W0:Y:S01]  /*1be0*/  @UP0 LDCU UR5, c[0x0][0x40c] ;  /* 0x00008180ff0507ac */ /* 0x000e220008000800 */
[C---:B--2---:R-:W-:Y:S01]  /*1bf0*/  SHF.L.U32 R82, R73.reuse, 0x10, RZ ;  /* 0x0000001049527819 */ /* 0x044fe200000006ff */
[----:B------:R-:W-:Y:S01]  /*1c00*/  IMAD.U32 R90, R74, 0x10000, RZ ;  /* 0x000100004a5a7824 */ /* 0x000fe200078e00ff */
[----:B------:R-:W-:Y:S02]  /*1c10*/  PRMT R84, R73, 0x7632, R84 ;  /* 0x0000763249547816 */ /* 0x000fe40000000054 */
[----:B------:R-:W-:Y:S01]  /*1c20*/  SHF.L.U32 R92, R75, 0x10, RZ ;  /* 0x000000104b5c7819 */ /* 0x000fe200000006ff */
[----:B----4-:R-:W-:Y:S01]  /*1c30*/  @P1 FFMA.FTZ R90, R99, UR22, R90 ;  /* 0x00000016635a1c23 */ /* 0x010fe2000801005a */
[----:B------:R-:W-:Y:S01]  /*1c40*/  PRMT R98, R75, 0x7632, R98 ;  /* 0x000076324b627816 */ /* 0x000fe20000000062 */
[----:B------:R-:W-:Y:S01]  /*1c50*/  @P1 IMAD.U32 R99, R88, 0x10000, RZ ;  /* 0x0001000058631824 */ /* 0x000fe200078e00ff */
[----:B------:R-:W-:Y:S01]  /*1c60*/  SHF.L.U32 R94, R72, 0x10, RZ ;  /* 0x00000010485e7819 */ /* 0x000fe200000006ff */
[----:B-1----:R-:W-:Y:S01]  /*1c70*/  @P1 FFMA.FTZ R92, R111, UR23, R92 ;  /* 0x000000176f5c1c23 */ /* 0x002fe2000801005c */
[----:B------:R-:W-:-:S02]  /*1c80*/  @P1 SHF.L.U32 R75, R5, 0x10, RZ ;  /* 0x00000010054b1819 */ /* 0x000fc400000006ff */
[----:B------:R-:W-:Y:S02]  /*1c90*/  @P1 SHF.L.U32 R73, R4, 0x10, RZ ;  /* 0x0000001004491819 */ /* 0x000fe400000006ff */
[----:B------:R-:W-:Y:S01]  /*1ca0*/  PRMT R86, R74, 0x7632, R86 ;  /* 0x000076324a567816 */ /* 0x000fe20000000056 */
[----:B---3--:R-:W-:Y:S01]  /*1cb0*/  @P1 FFMA.FTZ R82, R75, UR20, R82 ;  /* 0x000000144b521c23 */ /* 0x008fe20008010052 */
[----:B------:R-:W1:Y:S01]  /*1cc0*/  @UP0 LDCU UR20, c[0x0][0x40c] ;  /* 0x00008180ff1407ac */ /* 0x000e620008000800 */
[----:B0-----:R-:W-:Y:S01]  /*1cd0*/  @P1 FFMA.FTZ R94, R73, UR4, R94 ;  /* 0x00000004495e1c23 */ /* 0x001fe2000801005e */
[----:B------:R-:W-:Y:S01]  /*1ce0*/  PRMT R0, R72, 0x7632, R0 ;  /* 0x0000763248007816 */ /* 0x000fe20000000000 */
[----:B------:R-:W0:Y:S01]  /*1cf0*/  @UP0 LDCU UR4, c[0x0][0x40c] ;  /* 0x00008180ff0407ac */ /* 0x000e220008000800 */
[----:B------:R-:W-:Y:S02]  /*1d00*/  @P1 PRMT R74, R5, 0x7632, R74 ;  /* 0x00007632054a1816 */ /* 0x000fe4000000004a */
[----:B------:R-:W-:-:S02]  /*1d10*/  @P1 PRMT R72, R4, 0x7632, R72 ;  /* 0x0000763204481816 */ /* 0x000fc40000000048 */
[----:B------:R-:W-:Y:S02]  /*1d20*/  @P1 SHF.L.U32 R75, R74, 0x10, RZ ;  /* 0x000000104a4b1819 */ /* 0x000fe400000006ff */
[----:B------:R-:W-:Y:S02]  /*1d30*/  @P1 SHF.L.U32 R111, R96, 0x10, RZ ;  /* 0x00000010606f1819 */ /* 0x000fe400000006ff */
[----:B------:R-:W-:Y:S02]  /*1d40*/  SHF.L.U32 R84, R84, 0x10, RZ ;  /* 0x0000001054547819 */ /* 0x000fe400000006ff */
[----:B------:R-:W-:Y:S02]  /*1d50*/  @P1 SHF.L.U32 R73, R72, 0x10, RZ ;  /* 0x0000001048491819 */ /* 0x000fe400000006ff */
[----:B------:R-:W-:Y:S01]  /*1d60*/  SHF.L.U32 R96, R0, 0x10, RZ ;  /* 0x0000001000607819 */ /* 0x000fe200000006ff */
[----:B------:R-:W-:Y:S01]  /*1d70*/  @P1 FFMA.FTZ R84, R75, UR21, R84 ;  /* 0x000000154b541c23 */ /* 0x000fe20008010054 */
[----:B------:R-:W-:-:S02]  /*1d80*/  SHF.L.U32 R86, R86, 0x10, RZ ;  /* 0x0000001056567819 */ /* 0x000fc400000006ff */
[----:B------:R-:W-:Y:S01]  /*1d90*/  SHF.L.U32 R88, R98, 0x10, RZ ;  /* 0x0000001062587819 */ /* 0x000fe200000006ff */
[----:B------:R-:W-:Y:S01]  /*1da0*/  @P1 FFMA.FTZ R96, R73, UR5, R96 ;  /* 0x0000000549601c23 */ /* 0x000fe20008010060 */
[----:B------:R-:W-:Y:S01]  /*1db0*/  F2FP.BF16.F32.PACK_AB R73, RZ, R82 ;  /* 0x00000052ff49723e */ /* 0x000fe200000010ff */
[----:B-1----:R-:W-:Y:S01]  /*1dc0*/  @P1 FFMA.FTZ R86, R99, UR20, R86 ;  /* 0x0000001463561c23 */ /* 0x002fe20008010056 */
[----:B------:R-:W-:Y:S01]  /*1dd0*/  F2FP.BF16.F32.PACK_AB R74, RZ, R84 ;  /* 0x00000054ff4a723e */ /* 0x000fe200000010ff */
[----:B0-----:R-:W-:Y:S01]  /*1de0*/  @P1 FFMA.FTZ R88, R111, UR4, R88 ;  /* 0x000000046f581c23 */ /* 0x001fe20008010058 */
[----:B------:R-:W-:Y:S02]  /*1df0*/  F2FP.BF16.F32.PACK_AB R102, RZ, R92 ;  /* 0x0000005cff66723e */ /* 0x000fe400000010ff */
        /* <DEDUP_REMOVED lines=8> */
[----:B------:R-:W-:Y:S01]  /*1e80*/  PRMT R74, R98, 0x5410, R99 ;  /* 0x00005410624a7816 */ /* 0x000fe20000000063 */
[----:B------:R-:W-:Y:S06]  /*1e90*/  BRA `(.L_x_5463) ;  /* 0x0000000000c07947 */ /* 0x000fec0003800000 */
.L_x_5462:
[----:B------:R-:W0:Y:S01]  /*1ea0*/  @P1 LDC R82, c[0x0][0x40c] ;  /* 0x00010300ff521b82 */ /* 0x000e220000000800 */
[----:B--2--5:R-:W-:Y:S01]  /*1eb0*/  @P1 PRMT R72, R5, 0x7632, R72 ;  /* 0x0000763205481816 */ /* 0x024fe20000000048 */
[----:B------:R-:W-:Y:S01]  /*1ec0*/  HFMA2 R96, -RZ, RZ, 0, 0 ;  /* 0x00000000ff607431 */ /* 0x000fe200000001ff */
[----:B------:R-:W-:Y:S01]  /*1ed0*/  @P1 PRMT R73, R6, 0x7632, R73 ;  /* 0x0000763206491816 */ /* 0x000fe20000000049 */
[----:B------:R-:W-:Y:S01]  /*1ee0*/  HFMA2 R88, -RZ, RZ, 0, 0 ;  /* 0x00000000ff587431 */ /* 0x000fe200000001ff */
[----:B------:R-:W-:Y:S01]  /*1ef0*/  @P1 PRMT R0, R4, 0x7632, R0 ;  /* 0x0000763204001816 */ /* 0x000fe20000000000 */
[----:B------:R-:W-:Y:S01]  /*1f00*/  IMAD.MOV.U32 R86, RZ, RZ, RZ ;  /* 0x000000ffff567224 */ /* 0x000fe200078e00ff */
[----:B------:R-:W-:Y:S01]  /*1f10*/  @P1 PRMT R74, R7, 0x7632, R74 ;  /* 0x00007632074a1816 */ /* 0x000fe2000000004a */
[----:B------:R-:W2:Y:S01]  /*1f20*/  @P1 LDC R90, c[0x0][0x40c] ;  /* 0x00010300ff5a1b82 */ /* 0x000ea20000000800 */
[----:B------:R-:W-:Y:S02]  /*1f30*/  @P1 SHF.L.U32 R72, R72, 0x10, RZ ;  /* 0x0000001048481819 */ /* 0x000fe400000006ff */
[----:B------:R-:W-:-:S02]  /*1f40*/  @P1 SHF.L.U32 R73, R73, 0x10, RZ ;  /* 0x0000001049491819 */ /* 0x000fc400000006ff */
[----:B------:R-:W-:Y:S02]  /*1f50*/  @P1 SHF.L.U32 R0, R0, 0x10, RZ ;  /* 0x0000001000001819 */ /* 0x000fe400000006ff */
[----:B------:R-:W-:Y:S01]  /*1f60*/  @P1 SHF.L.U32 R74, R74, 0x10, RZ ;  /* 0x000000104a4a1819 */ /* 0x000fe200000006ff */
[----:B------:R-:W3:Y:S01]  /*1f70*/  @P1 LDC R99, c[0x0][0x40c] ;  /* 0x00010300ff631b82 */ /* 0x000ee20000000800 */
[----:B------:R-:W-:Y:S02]  /*1f80*/  MOV R84, RZ ;  /* 0x000000ff00547202 */ /* 0x000fe40000000f00 */
[----:B------:R-:W-:-:S05]  /*1f90*/  MOV R94, RZ ;  /* 0x000000ff005e7202 */ /* 0x000fca0000000f00 */
[----:B------:R-:W4:Y:S01]  /*1fa0*/  @P1 LDC R92, c[0x0][0x40c] ;  /* 0x00010300ff5c1b82 */ /* 0x000f220000000800 */
[----:B0-----:R-:W-:Y:S01]  /*1fb0*/  @P1 FMUL.FTZ R84, R72, R82 ;  /* 0x0000005248541220 */ /* 0x001fe20000410000 */
[----:B------:R-:W-:Y:S01]  /*1fc0*/  @P1 SHF.L.U32 R72, R5, 0x10, RZ ;  /* 0x0000001005481819 */ /* 0x000fe200000006ff */
[----:B------:R-:W-:-:S05]  /*1fd0*/  IMAD.MOV.U32 R82, RZ, RZ, RZ ;  /* 0x000000ffff527224 */ /* 0x000fca00078e00ff */
[----:B------:R-:W0:Y:S01]  /*1fe0*/  @P1 LDC R111, c[0x0][0x40c] ;  /* 0x00010300ff6f1b82 */ /* 0x000e220000000800 */
[----:B--2---:R-:W-:Y:S01]  /*1ff0*/  @P1 FMUL.FTZ R86, R73, R90 ;  /* 0x0000005a49561220 */ /* 0x004fe20000410000 */
[----:B------:R-:W-:Y:S01]  /*2000*/  HFMA2 R90, -RZ, RZ, 0, 0 ;  /* 0x00000000ff5a7431 */ /* 0x000fe200000001ff */
[----:B------:R-:W-:-:S05]  /*2010*/  @P1 SHF.L.U32 R73, R6, 0x10, RZ ;  /* 0x0000001006491819 */ /* 0x000fca00000006ff */
[----:B------:R-:W2:Y:S01]  /*2020*/  @P1 LDC R98, c[0x0][0x40c] ;  /* 0x00010300ff621b82 */ /* 0x000ea20000000800 */
[----:B---3--:R-:W-:Y:S01]  /*2030*/  @P1 FMUL.FTZ R96, R0, R99 ;  /* 0x0000006300601220 */ /* 0x008fe20000410000 */
[----:B------:R-:W-:-:S06]  /*2040*/  @P1 SHF.L.U32 R0, R4, 0x10, RZ ;  /* 0x0000001004001819 */ /* 0x000fcc00000006ff */
[----:B------:R-:W3:Y:S01]  /*2050*/  @P1 LDC R75, c[0x0][0x40c] ;  /* 0x00010300ff4b1b82 */ /* 0x000ee20000000800 */
[----:B----4-:R-:W-:Y:S01]  /*2060*/  @P1 FMUL.FTZ R88, R74, R92 ;  /* 0x0000005c4a581220 */ /* 0x010fe20000410000 */
[----:B------:R-:W-:Y:S02]  /*2070*/  @P1 SHF.L.U32 R74, R7, 0x10, RZ ;  /* 0x00000010074a1819 */ /* 0x000fe400000006ff */
[----:B------:R-:W-:-:S04]  /*2080*/  MOV R92, RZ ;  /* 0x000000ff005c7202 */ /* 0x000fc80000000f00 */
[----:B------:R-:W4:Y:S01]  /*2090*/  @P1 LDC R102, c[0x0][0x40c] ;  /* 0x00010300ff661b82 */ /* 0x000f220000000800 */
[----:B0-----:R-:W-:Y:S01]  /*20a0*/  @P1 FMUL.FTZ R82, R72, R111 ;  /* 0x0000006f48521220 */ /* 0x001fe20000410000 */
[----:B--2---:R-:W-:-:S04]  /*20b0*/  @P1 FMUL.FTZ R90, R73, R98 ;  /* 0x00000062495a1220 */ /* 0x004fc80000410000 */
[----:B------:R-:W-:Y:S02]  /*20c0*/  F2FP.BF16.F32.PACK_AB R73, RZ, R82 ;  /* 0x00000052ff49723e */ /* 0x000fe400000010ff */
[----:B------:R-:W-:Y:S01]  /*20d0*/  F2FP.BF16.F32.PACK_AB R98, RZ, R86 ;  /* 0x00000056ff62723e */ /* 0x000fe200000010ff */
[----:B---3--:R-:W-:Y:S01]  /*20e0*/  @P1 FMUL.FTZ R94, R0, R75 ;  /* 0x0000004b005e1220 */ /* 0x008fe20000410000 */
[----:B------:R-:W-:Y:S02]  /*20f0*/  F2FP.BF16.F32.PACK_AB R75, RZ, R90 ;  /* 0x0000005aff4b723e */ /* 0x000fe400000010ff */
[----:B------:R-:W-:Y:S02]  /*2100*/  F2FP.BF16.F32.PACK_AB R0, RZ, R96 ;  /* 0x00000060ff00723e */ /* 0x000fe400000010ff */
[----:B------:R-:W-:Y:S01]  /*2110*/  F2FP.BF16.F32.PACK_AB R72, RZ, R94 ;  /* 0x0000005eff48723e */ /* 0x000fe200000010ff */
[----:B----4-:R-:W-:Y:S01]  /*2120*/  @P1 FMUL.FTZ R92, R74, R102 ;  /* 0x000000664a5c1220 */ /* 0x010fe20000410000 */
[----:B------:R-:W-:-:S02]  /*2130*/  F2FP.BF16.F32.PACK_AB R74, RZ, R84 ;  /* 0x00000054ff4a723e */ /* 0x000fc400000010ff */
[----:B------:R-:W-:Y:S02]  /*2140*/  F2FP.BF16.F32.PACK_AB R102, RZ, R88 ;  /* 0x00000058ff66723e */ /* 0x000fe400000010ff */
[----:B------:R-:W-:Y:S02]  /*2150*/  F2FP.BF16.F32.PACK_AB R99, RZ, R92 ;  /* 0x0000005cff63723e */ /* 0x000fe400000010ff */
[----:B------:R-:W-:Y:S02]  /*2160*/  PRMT R73, R73, 0x5410, R74 ;  /* 0x0000541049497816 */ /* 0x000fe4000000004a */
[----:B------:R-:W-:Y:S02]  /*2170*/  PRMT R74, R75, 0x5410, R98 ;  /* 0x000054104b4a7816 */ /* 0x000fe40000000062 */
[----:B------:R-:W-:Y:S02]  /*2180*/  PRMT R72, R72, 0x5410, R0 ;  /* 0x0000541048487816 */ /* 0x000fe40000000000 */
[----:B------:R-:W-:-:S07]  /*2190*/  PRMT R75, R99, 0x5410, R102 ;  /* 0x00005410634b7816 */ /* 0x000fce0000000066 */
.L_x_5463:
[----:B------:R-:W-:Y:S01]  /*21a0*/  FADD.FTZ R0, RZ, R79 ;  /* 0x0000004fff007221 */ /* 0x000fe20000010000 */
[----:B------:R-:W0:Y:S01]  /*21b0*/  S2UR UR5, SR_CgaCtaId ;  /* 0x00000000000579c3 */ /* 0x000e220000008800 */
        /* <DEDUP_REMOVED lines=116> */
[----:B------:R-:W-:-:S04]  /*2900*/  @!P1 SHF.R.U32.HI R0, RZ, 0x2, R76 ;  /* 0x00000002ff009819 */ /* 0x000fc8000001164c */
[----:B------:R-:W0:Y:S01]  /*2910*/  SHFL.BFLY PT, R102, R99, 0x2, 0x1f ;  /* 0x0c401f0063667f89 */ /* 0x000e2200000e0000 */
[----:B------:R-:W-:Y:S01]  /*2920*/  @!P1 LOP3.LUT R100, R0, 0x18, RZ, 0xc0, !PT ;  /* 0x0000001800649812 */ /* 0x000fe200078ec0ff */
[----:B0-----:R-:W-:-:S05]  /*2930*/  FADD.FTZ R102, R99, R102 ;  /* 0x0000006663667221 */ /* 0x001fca0000010000 */
[----:B------:R-:W0:Y:S02]  /*2940*/  SHFL.BFLY PT, R111, R102, 0x4, 0x1f ;  /* 0x0c801f00666f7f89 */ /* 0x000e2400000e0000 */
[----:B0-----:R-:W-:Y:S01]  /*2950*/  FADD.FTZ R111, R102, R111 ;  /* 0x0000006f666f7221 */ /* 0x001fe20000010000 */
[----:B------:R-:W-:Y:S02]  /*2960*/  MOV R102, RZ ;  /* 0x000000ff00667202 */ /* 0x000fe40000000f00 */
[----:B------:R-:W-:Y:S02]  /*2970*/  @!P2 MOV R102, 0x400 ;  /* 0x000004000066a802 */ /* 0x000fe40000000f00 */
[----:B------:R-:W0:Y:S02]  /*2980*/  SHFL.BFLY PT, R104, R111, 0x8, 0x1f ;  /* 0x0d001f006f687f89 */ /* 0x000e2400000e0000 */
[----:B------:R-:W-:Y:S01]  /*2990*/  I2FP.F32.U32 R73, R102 ;  /* 0x0000006600497245 */ /* 0x000fe20000201000 */
[----:B0-----:R-:W-:Y:S01]  /*29a0*/  FADD.FTZ R104, R111, R104 ;  /* 0x000000686f687221 */ /* 0x001fe20000010000 */
[----:B------:R-:W-:-:S04]  /*29b0*/  CS2R R110, SRZ ;  /* 0x00000000006e7805 */ /* 0x000fc8000001ff00 */
[----:B------:R-:W0:Y:S02]  /*29c0*/  SHFL.BFLY PT, R106, R104, 0x10, 0x1f ;  /* 0x0e001f00686a7f89 */ /* 0x000e2400000e0000 */
[----:B0-----:R-:W-:Y:S01]  /*29d0*/  FADD.FTZ R99, R104, R106 ;  /* 0x0000006a68637221 */ /* 0x001fe20000010000 */
[----:B------:R-:W-:Y:S01]  /*29e0*/  @!P2 LEA R104, R78, UR4, 0x3 ;  /* 0x000000044e68ac11 */ /* 0x000fe2000f8e18ff */
[----:B------:R-:W0:Y:S04]  /*29f0*/  SHFL.DOWN PT, R106, R102, 0x2, 0x1f ;  /* 0x08401f00666a7f89 */ /* 0x000e2800000e0000 */
[----:B------:R-:W-:Y:S01]  /*2a00*/  @!P1 STS.64 [R100+UR4], R98 ;  /* 0x0000006264009988 */ /* 0x000fe20008000a04 */
[----:B------:R-:W-:Y:S01]  /*2a10*/  BAR.SYNC.DEFER_BLOCKING 0x0 ;  /* 0x0000000000007b1d */ /* 0x000fe20000010000 */
[----:B------:R-:W-:Y:S01]  /*2a20*/  ISETP.NE.AND P1, PT, R76, RZ, PT ;  /* 0x000000ff4c00720c */ /* 0x000fe20003f25270 */
[----:B0-----:R-:W-:Y:S01]  /*2a30*/  IMAD.IADD R114, R106, 0x1, R102 ;  /* 0x000000016a727824 */ /* 0x001fe200078e0266 */
[----:B------:R-:W-:-:S04]  /*2a40*/  I2FP.F32.S32 R75, R106 ;  /* 0x0000006a004b7245 */ /* 0x000fc80000201400 */
[----:B------:R-:W-:Y:S01]  /*2a50*/  I2FP.F32.S32 R0, R114 ;  /* 0x0000007200007245 */ /* 0x000fe20000201400 */
[----:B------:R-:W0:Y:S03]  /*2a60*/  SHFL.DOWN PT, R2, R114, 0x1, 0x1f ;  /* 0x08201f0072027f89 */ /* 0x000e2600000e0000 */
[----:B------:R-:W2:Y:S01]  /*2a70*/  MUFU.RCP R3, R0 ;  /* 0x0000000000037308 */ /* 0x000ea20000001000 */
[----:B------:R-:W3:Y:S01]  /*2a80*/  @!P2 LDS.64 R110, [R104] ;  /* 0x00000000686ea984 */ /* 0x000ee20000000a00 */
[-C--:B0-----:R-:W-:Y:S02]  /*2a90*/  IADD3 R114, PT, PT, R114, R2.reuse, RZ ;  /* 0x0000000272727210 */ /* 0x081fe40007ffe0ff */
[----:B------:R-:W-:Y:S02]  /*2aa0*/  I2FP.F32.S32 R74, R2 ;  /* 0x00000002004a7245 */ /* 0x000fe40000201400 */
[----:B------:R-:W-:-:S06]  /*2ab0*/  I2FP.F32.S32 R114, R114 ;  /* 0x0000007200727245 */ /* 0x000fcc0000201400 */
[----:B------:R-:W0:Y:S01]  /*2ac0*/  MUFU.RCP R114, R114 ;  /* 0x0000007200727308 */ /* 0x000e220000001000 */
[----:B---3--:R-:W3:Y:S04]  /*2ad0*/  SHFL.DOWN PT, R108, R110, 0x2, 0x1f ;  /* 0x08401f006e6c7f89 */ /* 0x008ee800000e0000 */
[----:B------:R-:W4:Y:S01]  /*2ae0*/  SHFL.DOWN PT, R112, R111, 0x2, 0x1f ;  /* 0x08401f006f707f89 */ /* 0x000f2200000e0000 */
[C---:B---3--:R-:W-:Y:S01]  /*2af0*/  FMUL.FTZ R72, R108.reuse, R75 ;  /* 0x0000004b6c487220 */ /* 0x048fe20000410000 */
[----:B------:R-:W-:-:S03]  /*2b00*/  FADD.FTZ R108, -R108, R110 ;  /* 0x0000006e6c6c7221 */ /* 0x000fc60000010100 */
[----:B------:R-:W-:Y:S01]  /*2b10*/  FFMA.FTZ R72, R73, R110, R72 ;  /* 0x0000006e49487223 */ /* 0x000fe20000010048 */
[----:B------:R-:W-:Y:S01]  /*2b20*/  FMUL.FTZ R108, R108, R108 ;  /* 0x0000006c6c6c7220 */ /* 0x000fe20000410000 */
[----:B----4-:R-:W-:Y:S02]  /*2b30*/  FADD.FTZ R112, R112, R111 ;  /* 0x0000006f70707221 */ /* 0x010fe40000010000 */
[----:B--2---:R-:W-:Y:S01]  /*2b40*/  FMUL.FTZ R99, R3, R72 ;  /* 0x0000004803637220 */ /* 0x004fe20000410000 */
[----:B------:R-:W-:-:S04]  /*2b50*/  FMUL.FTZ R108, R108, R73 ;  /* 0x000000496c6c7220 */ /* 0x000fc80000410000 */
[----:B------:R-:W2:Y:S01]  /*2b60*/  SHFL.DOWN PT, R72, R99, 0x1, 0x1f ;  /* 0x08201f0063487f89 */ /* 0x000ea200000e0000 */
[----:B------:R-:W-:-:S04]  /*2b70*/  FMUL.FTZ R108, R108, R75 ;  /* 0x0000004b6c6c7220 */ /* 0x000fc80000410000 */
[----:B------:R-:W-:-:S05]  /*2b80*/  FFMA.FTZ R108, R3, R108, R112 ;  /* 0x0000006c036c7223 */ /* 0x000fca0000010070 */
[----:B------:R-:W3:Y:S01]  /*2b90*/  SHFL.DOWN PT, R3, R108, 0x1, 0x1f ;  /* 0x08201f006c037f89 */ /* 0x000ee200000e0000 */
[----:B--2---:R-:W-:Y:S01]  /*2ba0*/  FADD.FTZ R2, R99, -R72 ;  /* 0x8000004863027221 */ /* 0x004fe20000010000 */
[----:B------:R-:W-:-:S03]  /*2bb0*/  FMUL.FTZ R75, R72, R74 ;  /* 0x0000004a484b7220 */ /* 0x000fc60000410000 */
[----:B------:R-:W-:Y:S01]  /*2bc0*/  FMUL.FTZ R73, R2, R2 ;  /* 0x0000000202497220 */ /* 0x000fe20000410000 */
[----:B------:R-:W-:-:S03]  /*2bd0*/  FFMA.FTZ R75, R0, R99, R75 ;  /* 0x00000063004b7223 */ /* 0x000fc6000001004b */
[----:B------:R-:W-:Y:S01]  /*2be0*/  FMUL.FTZ R73, R0, R73 ;  /* 0x0000004900497220 */ /* 0x000fe20000410000 */
[----:B0-----:R-:W-:Y:S01]  /*2bf0*/  FMUL.FTZ R75, R114, R75 ;  /* 0x0000004b724b7220 */ /* 0x001fe20000410000 */
[----:B---3--:R-:W-:Y:S02]  /*2c00*/  FADD.FTZ R3, R108, R3 ;  /* 0x000000036c037221 */ /* 0x008fe40000010000 */
[----:B------:R-:W-:Y:S02]  /*2c10*/  FMUL.FTZ R73, R73, R74 ;  /* 0x0000004a49497220 */ /* 0x000fe40000410000 */
[----:B------:R-:W0:Y:S01]  /*2c20*/  SHFL.IDX PT, R111, R75, RZ, 0x1f ;  /* 0x00001fff4b6f7589 */ /* 0x000e2200000e0000 */
[----:B------:R-:W2:Y:S01]  /*2c30*/  LDC R74, c[0x0][0x448] ;  /* 0x00011200ff4a7b82 */ /* 0x000ea20000000800 */
[----:B------:R-:W-:-:S06]  /*2c40*/  FFMA.FTZ R114, R114, R73, R3 ;  /* 0x0000004972727223 */ /* 0x000fcc0000010003 */
[----:B------:R-:W2:Y:S01]  /*2c50*/  SHFL.IDX PT, R114, R114, RZ, 0x1f ;  /* 0x00001fff72727589 */ /* 0x000ea200000e0000 */
[----:B------:R-:W3:Y:S08]  /*2c60*/  @!P1 LDC.64 R72, c[0x0][0x3c0] ;  /* 0x0000f000ff489b82 */ /* 0x000ef00000000a00 */
[----:B------:R-:W4:Y:S01]  /*2c70*/  @!P1 LDC.64 R2, c[0x0][0x3c8] ;  /* 0x0000f200ff029b82 */ /* 0x000f220000000a00 */
[----:B0-----:R-:W-:-:S05]  /*2c80*/  FMUL.FTZ R0, R111, R111 ;  /* 0x0000006f6f007220 */ /* 0x001fca0000410000 */
[----:B------:R-:W-:Y:S01]  /*2c90*/  FSEL R99, R0, RZ, P0 ;  /* 0x000000ff00637208 */ /* 0x000fe20000000000 */
[----:B--2---:R-:W-:Y:S01]  /*2ca0*/  FFMA.FTZ R0, R114, UR15, R74 ;  /* 0x0000000f72007c23 */ /* 0x004fe2000801004a */
[----:B------:R-:W-:-:S03]  /*2cb0*/  MOV R74, UR7 ;  /* 0x00000007004a7c02 */ /* 0x000fc60008000f00 */
[----:B------:R-:W-:Y:S01]  /*2cc0*/  FADD.FTZ R0, R0, R99 ;  /* 0x0000006300007221 */ /* 0x000fe20000010000 */
[----:B------:R-:W-:-:S03]  /*2cd0*/  MOV R99, UR7 ;  /* 0x0000000700637c02 */ /* 0x000fc60008000f00 */
[----:B------:R-:W0:Y:S01]  /*2ce0*/  MUFU.RSQ R75, R0 ;  /* 0x00000000004b7308 */ /* 0x000e220000001400 */
[----:B----4-:R-:W-:-:S04]  /*2cf0*/  @!P1 IMAD.WIDE R2, R74, 0x4, R2 ;  /* 0x000000044a029825 */ /* 0x010fc800078e0202 */
[----:B---3--:R-:W-:-:S05]  /*2d00*/  @!P1 IMAD.WIDE R72, R99, 0x4, R72 ;  /* 0x0000000463489825 */ /* 0x008fca00078e0248 */
[----:B------:R2:W-:Y:S04]  /*2d10*/  @!P1 STG.E desc[UR12][R72.64], R111 ;  /* 0x0000006f48009986 */ /* 0x0005e8000c10190c */
[----:B0-----:R2:W-:Y:S01]  /*2d20*/  @!P1 STG.E desc[UR12][R2.64], R75 ;  /* 0x0000004b02009986 */ /* 0x0015e2000c10190c */
[----:B------:R-:W-:Y:S05]  /*2d30*/  BRA.U !UP0, `(.L_x_5464) ;  /* 0x00000009080c7547 */ /* 0x000fea000b800000 */
[----:B------:R-:W-:Y:S01]  /*2d40*/  UIADD3 UR4, UPT, UPT, UR6, -0x1, URZ ;  /* 0xffffffff06047890 */ /* 0x000fe2000fffe0ff */
[----:B--2---:R-:W-:-:S03]  /*2d50*/  FSEL R72, R111, RZ, !P0 ;  /* 0x000000ff6f487208 */ /* 0x004fc60004000000 */
[----:B------:R-:W-:Y:S02]  /*2d60*/  UIMAD UR4, UR4, UR14, URZ ;  /* 0x0000000e040472a4 */ /* 0x000fe4000f8e02ff */
        /* <DEDUP_REMOVED lines=32> */
[----:B------:R-:W-:Y:S01]  /*2f70*/  USHF.R.S32.HI UR5, URZ, 0x1f, UR4 ;  /* 0x0000001fff057899 */ /* 0x000fe20008011404 */
[----:B------:R-:W0:Y:S01]  /*2f80*/  LDC.64 R72, c[0x0][0x428] ;  /* 0x00010a00ff487b82 */ /* 0x000e220000000a00 */
[C---:B------:R-:W-:Y:S01]  /*2f90*/  FMUL.FTZ R3, R75.reuse, R0 ;  /* 0x000000004b037220 */ /* 0x040fe20000410000 */
[C---:B------:R-:W-:Y:S01]  /*2fa0*/  FMUL.FTZ R2, R75.reuse, R2 ;  /* 0x000000024b027220 */ /* 0x040fe20000410000 */
[----:B------:R-:W-:Y:S01]  /*2fb0*/  ULEA.HI UR5, UR5, UR4, URZ, 0x3 ;  /* 0x0000000405057291 */ /* 0x000fe2000f8f18ff */
[C---:B------:R-:W-:Y:S01]  /*2fc0*/  FMUL.FTZ R85, R75.reuse, R104 ;  /* 0x000000684b557220 */ /* 0x040fe20000410000 */
[C---:B------:R-:W-:Y:S01]  /*2fd0*/  FMUL.FTZ R81, R75.reuse, R100 ;  /* 0x000000644b517220 */ /* 0x040fe20000410000 */
[C---:B------:R-:W-:Y:S01]  /*2fe0*/  FMUL.FTZ R79, R75.reuse, R108 ;  /* 0x0000006c4b4f7220 */ /* 0x040fe20000410000 */
[C---:B------:R-:W-:Y:S01]  /*2ff0*/  FMUL.FTZ R101, R75.reuse, R94 ;  /* 0x0000005e4b657220 */ /* 0x040fe20000410000 */
[C---:B------:R-:W-:Y:S01]  /*3000*/  FMUL.FTZ R107, R75.reuse, R92 ;  /* 0x0000005c4b6b7220 */ /* 0x040fe20000410000 */
[----:B------:R-:W-:Y:S01]  /*3010*/  MOV R87, UR5 ;  /* 0x0000000500577c02 */ /* 0x000fe20008000f00 */
[C---:B------:R-:W-:Y:S01]  /*3020*/  FMUL.FTZ R77, R75.reuse, R74 ;  /* 0x0000004a4b4d7220 */ /* 0x040fe20000410000 */
[C---:B------:R-:W-:Y:S01]  /*3030*/  FMUL.FTZ R98, R75.reuse, R98 ;  /* 0x000000624b627220 */ /* 0x040fe20000410000 */
[----:B------:R-:W-:Y:S01]  /*3040*/  FMUL.FTZ R102, R75, R102 ;  /* 0x000000664b667220 */ /* 0x000fe20000410000 */
[----:B------:R-:W-:Y:S01]  /*3050*/  LEA.HI.SX32 R87, R87, R76, 0x1d ;  /* 0x0000004c57577211 */ /* 0x000fe200078feaff */
[C---:B------:R-:W-:Y:S01]  /*3060*/  FMUL.FTZ R106, R75.reuse, R106 ;  /* 0x0000006a4b6a7220 */ /* 0x040fe20000410000 */
[C---:B------:R-:W-:Y:S01]  /*3070*/  FMUL.FTZ R110, R75.reuse, R110 ;  /* 0x0000006e4b6e7220 */ /* 0x040fe20000410000 */
[----:B------:R-:W-:Y:S01]  /*3080*/  FMUL.FTZ R93, R75, R112 ;  /* 0x000000704b5d7220 */ /* 0x000fe20000410000 */
[----:B------:R-:W-:Y:S01]  /*3090*/  IADD3 R89, PT, PT, R87, 0x80, RZ ;  /* 0x0000008057597810 */ /* 0x000fe20007ffe0ff */
[----:B------:R-:W-:Y:S01]  /*30a0*/  FMUL.FTZ R114, R75, R114 ;  /* 0x000000724b727220 */ /* 0x000fe20000410000 */
[----:B------:R-:W-:Y:S01]  /*30b0*/  IADD3 R91, PT, PT, R87, 0x100, RZ ;  /* 0x00000100575b7810 */ /* 0x000fe20007ffe0ff */
        /* <DEDUP_REMOVED lines=18> */
[----:B------:R-:W-:Y:S01]  /*31e0*/  IADD3 R99, PT, PT, R87, 0x180, RZ ;  /* 0x0000018057637810 */ /* 0x000fe20007ffe0ff */
[----:B------:R-:W-:Y:S01]  /*31f0*/  FFMA.FTZ R75, R85, R66, R34 ;  /* 0x00000042554b7223 */ /* 0x000fe20000010022 */
[----:B------:R-:W-:Y:S01]  /*3200*/  FFMA.FTZ R3, R3, R68, R36 ;  /* 0x0000004403037223 */ /* 0x000fe20000010024 */
[----:B------:R-:W-:Y:S01]  /*3210*/  FFMA.FTZ R2, R2, R69, R37 ;  /* 0x0000004502027223 */ /* 0x000fe20000010025 */
[----:B0-----:R-:W-:-:S04]  /*3220*/  IMAD.WIDE.U32 R84, R87, 0x10, R72 ;  /* 0x0000001057547825 */ /* 0x001fc800078e0048 */
[----:B------:R-:W-:Y:S01]  /*3230*/  FFMA.FTZ R74, R81, R64, R32 ;  /* 0x00000040514a7223 */ /* 0x000fe20000010020 */
[----:B------:R-:W-:Y:S01]  /*3240*/  FFMA.FTZ R82, R83, R56, R24 ;  /* 0x0000003853527223 */ /* 0x000fe20000010018 */
[----:B------:R-:W-:Y:S01]  /*3250*/  FFMA.FTZ R83, R97, R58, R26 ;  /* 0x0000003a61537223 */ /* 0x000fe2000001001a */
[----:B------:R-:W-:-:S04]  /*3260*/  IMAD.WIDE.U32 R86, R89, 0x10, R72 ;  /* 0x0000001059567825 */ /* 0x000fc800078e0048 */
[----:B------:R-:W-:Y:S01]  /*3270*/  FFMA.FTZ R81, R118, R57, R25 ;  /* 0x0000003976517223 */ /* 0x000fe20000010019 */
[----:B------:R-:W-:Y:S01]  /*3280*/  FFMA.FTZ R98, R98, R71, R39 ;  /* 0x0000004762627223 */ /* 0x000fe20000010027 */
[----:B------:R-:W-:Y:S01]  /*3290*/  FFMA.FTZ R97, R115, R54, R22 ;  /* 0x0000003673617223 */ /* 0x000fe20000010016 */
[----:B------:R-:W-:-:S04]  /*32a0*/  IMAD.WIDE.U32 R88, R91, 0x10, R72 ;  /* 0x000000105b587825 */ /* 0x000fc800078e0048 */
[----:B------:R-:W-:Y:S01]  /*32b0*/  FFMA.FTZ R100, R100, R55, R23 ;  /* 0x0000003764647223 */ /* 0x000fe20000010017 */
[----:B------:R-:W-:Y:S01]  /*32c0*/  FFMA.FTZ R106, R106, R67, R35 ;  /* 0x000000436a6a7223 */ /* 0x000fe20000010023 */
[----:B------:R-:W-:Y:S01]  /*32d0*/  F2FP.BF16.F32.PACK_AB R82, R81, R82 ;  /* 0x000000525152723e */ /* 0x000fe200000010ff */
[----:B------:R-:W-:-:S04]  /*32e0*/  IMAD.WIDE.U32 R90, R99, 0x10, R72 ;  /* 0x00000010635a7825 */ /* 0x000fc800078e0048 */
[----:B------:R-:W-:Y:S01]  /*32f0*/  FFMA.FTZ R73, R77, R70, R38 ;  /* 0x000000464d497223 */ /* 0x000fe20000010026 */
[----:B------:R-:W-:Y:S01]  /*3300*/  F2FP.BF16.F32.PACK_AB R72, R2, R3 ;  /* 0x000000030248723e */ /* 0x000fe200000010ff */
[----:B------:R-:W-:Y:S01]  /*3310*/  FFMA.FTZ R99, R123, R50, R18 ;  /* 0x000000327b637223 */ /* 0x000fe20000010012 */
[----:B------:R-:W-:Y:S01]  /*3320*/  FFMA.FTZ R2, R80, R51, R19 ;  /* 0x0000003350027223 */ /* 0x000fe20000010013 */
[----:B------:R-:W-:Y:S01]  /*3330*/  FFMA.FTZ R77, R102, R65, R33 ;  /* 0x00000041664d7223 */ /* 0x000fe20000010021 */
        /* <DEDUP_REMOVED lines=20> */
[----:B------:R-:W-:-:S02]  /*3480*/  F2FP.BF16.F32.PACK_AB R75, R106, R75 ;  /* 0x0000004b6a4b723e */ /* 0x000fc400000010ff */
[----:B------:R-:W-:Y:S02]  /*3490*/  F2FP.BF16.F32.PACK_AB R74, R77, R74 ;  /* 0x0000004a4d4a723e */ /* 0x000fe400000010ff */
[----:B------:R-:W-:Y:S02]  /*34a0*/  F2FP.BF16.F32.PACK_AB R83, R122, R83 ;  /* 0x000000537a53723e */ /* 0x000fe400000010ff */
[----:B------:R-:W-:Y:S01]  /*34b0*/  F2FP.BF16.F32.PACK_AB R81, R114, R81 ;  /* 0x000000517251723e */ /* 0x000fe200000010ff */
[----:B------:R0:W-:Y:S01]  /*34c0*/  STG.E.128 desc[UR12][R84.64], R72 ;  /* 0x0000004854007986 */ /* 0x0001e2000c101d0c */
[----:B------:R-:W-:Y:S02]  /*34d0*/  F2FP.BF16.F32.PACK_AB R80, R110, R79 ;  /* 0x0000004f6e50723e */ /* 0x000fe400000010ff */
[----:B------:R-:W-:Y:S02]  /*34e0*/  F2FP.BF16.F32.PACK_AB R98, R3, R98 ;  /* 0x000000620362723e */ /* 0x000fe400000010ff */
[----:B------:R-:W-:Y:S01]  /*34f0*/  F2FP.BF16.F32.PACK_AB R96, R0, R95 ;  /* 0x0000005f0060723e */ /* 0x000fe200000010ff */
[----:B------:R0:W-:Y:S01]  /*3500*/  STG.E.128 desc[UR12][R86.64], R80 ;  /* 0x0000005056007986 */ /* 0x0001e2000c101d0c */
[----:B------:R-:W-:-:S02]  /*3510*/  F2FP.BF16.F32.PACK_AB R95, R100, R107 ;  /* 0x0000006b645f723e */ /* 0x000fc400000010ff */
[----:B------:R-:W-:Y:S01]  /*3520*/  F2FP.BF16.F32.PACK_AB R94, R108, R105 ;  /* 0x000000696c5e723e */ /* 0x000fe200000010ff */
[----:B------:R0:W-:Y:S01]  /*3530*/  STG.E.128 desc[UR12][R88.64], R96 ;  /* 0x0000006058007986 */ /* 0x0001e2000c101d0c */
[----:B------:R-:W-:Y:S02]  /*3540*/  F2FP.BF16.F32.PACK_AB R93, R2, R93 ;  /* 0x0000005d025d723e */ /* 0x000fe400000010ff */
[----:B------:R-:W-:-:S05]  /*3550*/  F2FP.BF16.F32.PACK_AB R92, R92, R101 ;  /* 0x000000655c5c723e */ /* 0x000fca00000010ff */
[----:B------:R0:W-:Y:S02]  /*3560*/  STG.E.128 desc[UR12][R90.64], R92 ;  /* 0x0000005c5a007986 */ /* 0x0001e4000c101d0c */
.L_x_5464:
[----:B-1----:R-:W-:Y:S02]  /*3570*/  UIADD3 UR7, UPT, UPT, UR7, UR18, URZ ;  /* 0x0000001207077290 */ /* 0x002fe4000fffe0ff */
[----:B------:R-:W-:Y:S02]  /*3580*/  UPLOP3.LUT UP1, UPT, UPT, UPT, UP1, 0x40, 0x4 ;  /* 0x000000000004789c */ /* 0x000fe40003f2e810 */
[----:B------:R-:W-:-:S09]  /*3590*/  UISETP.GE.AND UP0, UPT, UR7, UR19, UPT ;  /* 0x000000130700728c */ /* 0x000fd2000bf06270 */
[----:B------:R-:W-:Y:S05]  /*35a0*/  BRA.U !UP0, `(.L_x_5465) ;  /* 0xffffffcd08a47547 */ /* 0x000fea000b83ffff */
[----:B------:R-:W-:Y:S05]  /*35b0*/  EXIT ;  /* 0x000000000000794d */ /* 0x000fea0003800000 */
.L_x_5466:
        /* <DEDUP_REMOVED lines=12> */
.L_x_27233:


//--------------------- .text._ZN10layer_norm13ln_fwd_kernelINS_13Kernel_traitsIf13__nv_bfloat16S2_S2_fjLj4096ELj1ELj1ELj4ELj16ENS_18Kernel_traits_baseILj4096EfS2_S2_S2_fjLj128EEEEELb0ELb1ELb0ELb0EEEvNS_9FwdParamsE --------------------------
	.section	.text._ZN10layer_norm13ln_fwd_kernelINS_13Kernel_traitsIf13__nv_bfloat16S2_S2_fjLj4096ELj1ELj1ELj4ELj16ENS_18Kernel_traits_baseILj4096EfS2_S2_S2_fjLj128EEEEELb0ELb1ELb0ELb0EEEvNS_9FwdParamsE,"ax",@progbits
	.align	128
        .global         _ZN10layer_norm13ln_fwd_kernelINS_13Kernel_traitsIf13__nv_bfloat16S2_S2_fjLj4096ELj1ELj1ELj4ELj16ENS_18Kernel_traits_baseILj4096EfS2_S2_S2_fjLj128EEEEELb0ELb1ELb0ELb0EEEvNS_9FwdParamsE
        .type           _ZN10layer_norm13ln_fwd_kernelINS_13Kernel_traitsIf13__nv_bfloat16S2_S2_fjLj4096ELj1ELj1ELj4ELj16ENS_18Kernel_traits_baseILj4096EfS2_S2_S2_fjLj128EEEEELb0ELb1ELb0ELb0EEEvNS_9FwdParamsE,@function
        .size           _ZN10layer_norm13ln_fwd_kernelINS_13Kernel_traitsIf13__nv_bfloat16S2_S2_fjLj4096ELj1ELj1ELj4ELj16ENS_18Kernel_traits_baseILj4096EfS2_S2_S2_fjLj128EEEEELb0ELb1ELb0ELb0EEEvNS_9FwdParamsE,(.L_x_27234 - _ZN10layer_norm13ln_fwd_kernelINS_13Kernel_traitsIf13__nv_bfloat16S2_S2_fjLj4096ELj1ELj1ELj4ELj16ENS_18Kernel_traits_baseILj4096EfS2_S2_S2_fjLj128EEEEELb0ELb1ELb0ELb0EEEvNS_9FwdParamsE)
        .other          _ZN10layer_norm13ln_fwd_kernelINS_13Kernel_traitsIf13__nv_bfloat16S2_S2_fjLj4096ELj1ELj1ELj4ELj16ENS_18Kernel_traits_baseILj4096EfS2_S2_S2_fjLj128EEEEELb0ELb1ELb0ELb0EEEvNS_9FwdParamsE,@"STO_CUDA_ENTRY STV_DEFAULT"
_ZN10layer_norm13ln_fwd_kernelINS_13Kernel_traitsIf13__nv_bfloat16S2_S2_fjLj4096ELj1ELj1ELj4ELj16ENS_18Kernel_traits_baseILj4096EfS2_S2_S2_fjLj128EEEEELb0ELb1ELb0ELb0EEEvNS_9FwdParamsE:
.text._ZN10layer_norm13ln_fwd_kernelINS_13Kernel_traitsIf13__nv_bfloat16S2_S2_fjLj4096ELj1ELj1ELj4ELj16ENS_18Kernel_traits_baseILj4096EfS2_S2_S2_fjLj128EEEEELb0ELb1ELb0ELb0EEEvNS_9FwdParamsE:
[----:B------:R-:W-:Y:S01]  /*0000*/  LDC R1, c[0x0][0x37c] ;  /* 0x0000df00ff017b82 */ /* 0x000fe20000000800 */
[----:B------:R-:W0:Y:S01]  /*0010*/  S2R R14, SR_TID.X ;  /* 0x00000000000e7919 */ /* 0x000e220000002100 */
[----:B------:R-:W1:Y:S06]  /*0020*/  LDCU.64 UR10, c[0x0][0x438] ;  /* 0x00008700ff0a77ac */ /* 0x000e6c0008000a00 */
[----:B------:R-:W2:Y:S01]  /*0030*/  S2UR UR6, SR_CTAID.X ;  /* 0x00000000000679c3 */ /* 0x000ea20000002500 */
[----:B------:R-:W-:Y:S01]  /*0040*/  BSSY.RECONVERGENT B0, `(.L_x_5467) ;  /* 0x0000080000007945 */ /* 0x000fe20003800200 */
[----:B------:R-:W3:Y:S01]  /*0050*/  LDCU UR5, c[0x0][0x388] ;  /* 0x00007100ff0577ac */ /* 0x000ee20008000800 */
[----:B------:R-:W4:Y:S01]  /*0060*/  LDCU.64 UR8, c[0x0][0x358] ;  /* 0x00006b00ff0877ac */ /* 0x000f220008000a00 */
[----:B-1----:R-:W-:-:S02]  /*0070*/  UISETP.NE.U32.AND UP0, UPT, UR10, URZ, UPT ;  /* 0x000000ff0a00728c */ /* 0x002fc4000bf05070 */
[----:B---3--:R-:W-:Y:S02]  /*0080*/  USHF.R.S32.HI UR4, URZ, 0x1f, UR5 ;  /* 0x0000001fff047899 */ /* 0x008fe40008011405 */
[----:B------:R-:W-:Y:S02]  /*0090*/  UISETP.NE.AND.EX UP0, UPT, UR11, URZ, UPT, UP0 ;  /* 0x000000ff0b00728c */ /* 0x000fe4000bf05300 */
[----:B------:R-:W-:Y:S01]  /*00a0*/  ULEA.HI UR4, UR4, UR5, URZ, 0x3 ;  /* 0x0000000504047291 */ /* 0x000fe2000f8f18ff */
[----:B0-----:R-:W-:-:S05]  /*00b0*/  LOP3.LUT R3, R14, 0x60, RZ, 0xc0, !PT ;  /* 0x000000600e037812 */ /* 0x001fca00078ec0ff */
[----:B------:R-:W-:Y:S02]  /*00c0*/  MOV R5, UR4 ;  /* 0x0000000400057c02 */ /* 0x000fe40008000f00 */
[----:B------:R-:W-:Y:S02]  /*00d0*/  LOP3.LUT R13, R3, 0x1f, R14, 0xf8, !PT ;  /* 0x0000001f030d7812 */ /* 0x000fe400078ef80e */
[----:B------:R-:W-:Y:S02]  /*00e0*/  LOP3.LUT R11, R14, 0x1f, RZ, 0xc0, !PT ;  /* 0x0000001f0e0b7812 */ /* 0x000fe400078ec0ff */
[----:B------:R-:W-:-:S04]  /*00f0*/  LOP3.LUT R12, R13, 0x7f, RZ, 0x3c, !PT ;  /* 0x0000007f0d0c7812 */ /* 0x000fc800078e3cff */
[----:B------:R-:W-:Y:S01]  /*0100*/  LEA.HI.SX32 R12, R5, R12, 0x1d ;  /* 0x0000000c050c7211 */ /* 0x000fe200078feaff */
[----:B--2-4-:R-:W-:Y:S06]  /*0110*/  BRA.U !UP0, `(.L_x_5468) ;  /* 0x0000000108e87547 */ /* 0x014fec000b800000 */
        /* <DEDUP_REMOVED lines=8> */
[----:B------:R-:W3:Y:S08]  /*01a0*/  @P2 LDC.64 R22, c[0x0][0x3d0] ;  /* 0x0000f400ff162b82 */ /* 0x000ef00000000a00 */
[----:B------:R-:W4:Y:S08]  /*01b0*/  @P2 LDC.64 R24, c[0x0][0x438] ;  /* 0x00010e00ff182b82 */ /* 0x000f300000000a00 */
[----:B------:R-:W4:Y:S01]  /*01c0*/  @P2 LDC.64 R26, c[0x0][0x3e8] ;  /* 0x0000fa00ff1a2b82 */ /* 0x000f220000000a00 */
[----:B0-----:R-:W-:-:S04]  /*01d0*/  @P1 IMAD.WIDE.U32 R16, R15, 0x20, R16 ;  /* 0x000000200f101825 */ /* 0x001fc800078e0010 */
[C---:B-1----:R-:W-:Y:S01]  /*01e0*/  @P1 IMAD.WIDE.U32 R18, R15.reuse, 0x20, R18 ;  /* 0x000000200f121825 */ /* 0x042fe200078e0012 */
[----:B------:R0:W5:Y:S02]  /*01f0*/  @P1 LDG.E.128 R88, desc[UR8][R16.64] ;  /* 0x0000000810581981 */ /* 0x000164000c1e1d00 */
[----:B------:R-:W1:Y:S01]  /*0200*/  @P0 LDC.64 R4, c[0x0][0x3d0] ;  /* 0x0000f400ff040b82 */ /* 0x000e620000000a00 */
[C---:B--2---:R-:W-:Y:S01]  /*0210*/  @P1 IMAD.WIDE.U32 R20, R15.reuse, 0x20, R20 ;  /* 0x000000200f141825 */ /* 0x044fe200078e0014 */
[----:B------:R-:W-:Y:S01]  /*0220*/  @P1 IADD3 R15, PT, PT, R15, 0x80, RZ ;  /* 0x000000800f0f1810 */ /* 0x000fe20007ffe0ff */
[----:B------:R0:W5:Y:S04]  /*0230*/  @P1 LDG.E.128 R84, desc[UR8][R16.64+0x10] ;  /* 0x0000100810541981 */ /* 0x000168000c1e1d00 */
[C---:B---3--:R-:W-:Y:S01]  /*0240*/  @P2 IMAD.WIDE.U32 R22, R15.reuse, 0x20, R22 ;  /* 0x000000200f162825 */ /* 0x048fe200078e0016 */
[----:B------:R0:W5:Y:S01]  /*0250*/  @P1 LD.E.128 R80, desc[UR8][R18.64] ;  /* 0x0000000812501980 */ /* 0x000162000c101d00 */
[----:B------:R-:W2:Y:S02]  /*0260*/  @P0 LDC.64 R6, c[0x0][0x438] ;  /* 0x00010e00ff060b82 */ /* 0x000ea40000000a00 */
[C---:B----4-:R-:W-:Y:S01]  /*0270*/  @P2 IMAD.WIDE.U32 R24, R15.reuse, 0x20, R24 ;  /* 0x000000200f182825 */ /* 0x050fe200078e0018 */
[----:B------:R0:W5:Y:S03]  /*0280*/  @P1 LD.E.128 R76, desc[UR8][R18.64+0x10] ;  /* 0x00001008124c1980 */ /* 0x000166000c101d00 */
[----:B------:R-:W-:Y:S01]  /*0290*/  @P2 IMAD.WIDE.U32 R26, R15, 0x20, R26 ;  /* 0x000000200f1a2825 */ /* 0x000fe200078e001a */
[----:B------:R0:W5:Y:S01]  /*02a0*/  @P1 LDG.E.128 R72, desc[UR8][R20.64] ;  /* 0x0000000814481981 */ /* 0x000162000c1e1d00 */
[----:B------:R-:W3:Y:S03]  /*02b0*/  @P0 LDC.64 R8, c[0x0][0x3e8] ;  /* 0x0000fa00ff080b82 */ /* 0x000ee60000000a00 */
[----:B------:R0:W5:Y:S01]  /*02c0*/  @P1 LDG.E.128 R68, desc[UR8][R20.64+0x10] ;  /* 0x0000100814441981 */ /* 0x000162000c1e1d00 */
[----:B-1----:R-:W-:-:S03]  /*02d0*/  @P0 IMAD.WIDE.U32 R4, R13, 0x20, R4 ;  /* 0x000000200d040825 */ /* 0x002fc600078e0004 */
[----:B------:R0:W5:Y:S04]  /*02e0*/  @P2 LDG.E.128 R64, desc[UR8][R22.64] ;  /* 0x0000000816402981 */ /* 0x000168000c1e1d00 */
[----:B------:R0:W5:Y:S04]  /*02f0*/  @P2 LDG.E.128 R60, desc[UR8][R22.64+0x10] ;  /* 0x00001008163c2981 */ /* 0x000168000c1e1d00 */
[----:B------:R0:W5:Y:S01]  /*0300*/  @P2 LD.E.128 R56, desc[UR8][R24.64] ;  /* 0x0000000818382980 */ /* 0x000162000c101d00 */
[----:B--2---:R-:W-:-:S03]  /*0310*/  @P0 IMAD.WIDE.U32 R6, R13, 0x20, R6 ;  /* 0x000000200d060825 */ /* 0x004fc600078e0006 */
[----:B------:R0:W5:Y:S04]  /*0320*/  @P2 LD.E.128 R52, desc[UR8][R24.64+0x10] ;  /* 0x0000100818342980 */ /* 0x000168000c101d00 */
[----:B------:R0:W5:Y:S01]  /*0330*/  @P2 LDG.E.128 R48, desc[UR8][R26.64] ;  /* 0x000000081a302981 */ /* 0x000162000c1e1d00 */
[----:B---3--:R-:W-:-:S03]  /*0340*/  @P0 IMAD.WIDE.U32 R8, R13, 0x20, R8 ;  /* 0x000000200d080825 */ /* 0x008fc600078e0008 */
[----:B------:R0:W5:Y:S04]  /*0350*/  @P2 LDG.E.128 R44, desc[UR8][R26.64+0x10] ;  /* 0x000010081a2c2981 */ /* 0x000168000c1e1d00 */
[----:B------:R0:W5:Y:S04]  /*0360*/  @P0 LDG.E.128 R112, desc[UR8][R4.64] ;  /* 0x0000000804700981 */ /* 0x000168000c1e1d00 */
[----:B------:R0:W5:Y:S04]  /*0370*/  @P0 LDG.E.128 R108, desc[UR8][R4.64+0x10] ;  /* 0x00001008046c0981 */ /* 0x000168000c1e1d00 */
[----:B------:R0:W5:Y:S04]  /*0380*/  @P0 LD.E.128 R104, desc[UR8][R6.64] ;  /* 0x0000000806680980 */ /* 0x000168000c101d00 */
[----:B------:R0:W5:Y:S04]  /*0390*/  @P0 LD.E.128 R100, desc[UR8][R6.64+0x10] ;  /* 0x0000100806640980 */ /* 0x000168000c101d00 */
[----:B------:R0:W5:Y:S04]  /*03a0*/  @P0 LDG.E.128 R96, desc[UR8][R8.64] ;  /* 0x0000000808600981 */ /* 0x000168000c1e1d00 */
[----:B------:R0:W5:Y:S01]  /*03b0*/  @P0 LDG.E.128 R92, desc[UR8][R8.64+0x10] ;  /* 0x00001008085c0981 */ /* 0x000162000c1e1d00 */
[----:B------:R-:W-:-:S02]  /*03c0*/  ISETP.GE.U32.AND P0, PT, R12, 0x200, PT ;  /* 0x000002000c00780c */ /* 0x000fc40003f06070 */
[----:B------:R-:W-:-:S11]  /*03d0*/  @P2 IADD3 R15, PT, PT, R15, 0x80, RZ ;  /* 0x000000800f0f2810 */ /* 0x000fd60007ffe0ff */
[----:B0-----:R-:W-:Y:S05]  /*03e0*/  @!P0 BRA `(.L_x_5469) ;  /* 0x0000000400148947 */ /* 0x001fea0003800000 */
[----:B------:R-:W0:Y:S08]  /*03f0*/  LDC.64 R4, c[0x0][0x3d0] ;  /* 0x0000f400ff047b82 */ /* 0x000e300000000a00 */
[----:B------:R-:W1:Y:S08]  /*0400*/  LDC.64 R6, c[0x0][0x438] ;  /* 0x00010e00ff067b82 */ /* 0x000e700000000a00 */
[----:B------:R-:W2:Y:S01]  /*0410*/  LDC.64 R8, c[0x0][0x3e8] ;  /* 0x0000fa00ff087b82 */ /* 0x000ea20000000a00 */
[----:B0-----:R-:W-:-:S05]  /*0420*/  IMAD.WIDE.U32 R4, R15, 0x20, R4 ;  /* 0x000000200f047825 */ /* 0x001fca00078e0004 */
[----:B------:R0:W5:Y:S01]  /*0430*/  LDG.E.128 R40, desc[UR8][R4.64] ;  /* 0x0000000804287981 */ /* 0x000162000c1e1d00 */
[----:B-1----:R-:W-:-:S03]  /*0440*/  IMAD.WIDE.U32 R6, R15, 0x20, R6 ;  /* 0x000000200f067825 */ /* 0x002fc600078e0006 */
[----:B------:R0:W5:Y:S04]  /*0450*/  LDG.E.128 R36, desc[UR8][R4.64+0x10] ;  /* 0x0000100804247981 */ /* 0x000168000c1e1d00 */
[----:B------:R0:W5:Y:S01]  /*0460*/  LD.E.128 R32, desc[UR8][R6.64] ;  /* 0x0000000806207980 */ /* 0x000162000c101d00 */
[----:B--2---:R-:W-:-:S03]  /*0470*/  IMAD.WIDE.U32 R8, R15, 0x20, R8 ;  /* 0x000000200f087825 */ /* 0x004fc600078e0008 */
[----:B------:R0:W5:Y:S04]  /*0480*/  LD.E.128 R28, desc[UR8][R6.64+0x10] ;  /* 0x00001008061c7980 */ /* 0x000168000c101d00 */
[----:B------:R0:W5:Y:S04]  /*0490*/  LDG.E.128 R24, desc[UR8][R8.64] ;  /* 0x0000000808187981 */ /* 0x000168000c1e1d00 */
[----:B------:R0:W5:Y:S01]  /*04a0*/  LDG.E.128 R20, desc[UR8][R8.64+0x10] ;  /* 0x0000100808147981 */ /* 0x000162000c1e1d00 */
[----:B------:R-:W-:Y:S05]  /*04b0*/  BRA `(.L_x_5469) ;  /* 0x0000000000e07947 */ /* 0x000fea0003800000 */
.L_x_5468:
        /* <DEDUP_REMOVED lines=10> */
[----:B0-----:R-:W-:-:S05]  /*0560*/  @P1 IMAD.WIDE.U32 R4, R15, 0x20, R4 ;  /* 0x000000200f041825 */ /* 0x001fca00078e0004 */
[----:B------:R-:W5:Y:S02]  /*0570*/  @P1 LDG.E.128 R88, desc[UR8][R4.64] ;  /* 0x0000000804581981 */ /* 0x000f64000c1e1d00 */
[----:B------:R-:W0:Y:S01]  /*0580*/  @P0 LDC.64 R8, c[0x0][0x3d0] ;  /* 0x0000f400ff080b82 */ /* 0x000e220000000a00 */
[C---:B-1----:R-:W-:Y:S01]  /*0590*/  @P1 IMAD.WIDE.U32 R6, R15.reuse, 0x20, R6 ;  /* 0x000000200f061825 */ /* 0x042fe200078e0006 */
[----:B------:R-:W-:Y:S01]  /*05a0*/  @P1 IADD3 R15, PT, PT, R15, 0x80, RZ ;  /* 0x000000800f0f1810 */ /* 0x000fe20007ffe0ff */
[----:B------:R-:W5:Y:S04]  /*05b0*/  @P1 LDG.E.128 R84, desc[UR8][R4.64+0x10] ;  /* 0x0000100804541981 */ /* 0x000f68000c1e1d00 */
[----:B------:R-:W5:Y:S01]  /*05c0*/  @P1 LDG.E.128 R72, desc[UR8][R6.64] ;  /* 0x0000000806481981 */ /* 0x000f62000c1e1d00 */
[----:B------:R-:W1:Y:S01]  /*05d0*/  @P0 LDC.64 R16, c[0x0][0x3e8] ;  /* 0x0000fa00ff100b82 */ /* 0x000e620000000a00 */
[----:B--2---:R-:W-:-:S02]  /*05e0*/  @P2 IMAD.WIDE.U32 R56, R15, 0x20, R18 ;  /* 0x000000200f382825 */ /* 0x004fc400078e0012 */
[----:B------:R-:W5:Y:S01]  /*05f0*/  @P1 LDG.E.128 R68, desc[UR8][R6.64+0x10] ;  /* 0x0000100806441981 */ /* 0x000f62000c1e1d00 */
[----:B------:R-:W-:Y:S02]  /*0600*/  CS2R R78, SRZ ;  /* 0x00000000004e7805 */ /* 0x000fe4000001ff00 */
[----:B------:R-:W-:Y:S02]  /*0610*/  CS2R R82, SRZ ;  /* 0x0000000000527805 */ /* 0x000fe4000001ff00 */
[----:B------:R-:W-:Y:S01]  /*0620*/  CS2R R80, SRZ ;  /* 0x0000000000507805 */ /* 0x000fe2000001ff00 */
[----:B------:R-:W5:Y:S01]  /*0630*/  @P2 LDG.E.128 R64, desc[UR8][R56.64] ;  /* 0x0000000838402981 */ /* 0x000f62000c1e1d00 */
[----:B------:R-:W2:Y:S01]  /*0640*/  @P3 LDC.64 R54, c[0x0][0x3d0] ;  /* 0x0000f400ff363b82 */ /* 0x000ea20000000a00 */
[C---:B---3--:R-:W-:Y:S01]  /*0650*/  @P2 IMAD.WIDE.U32 R76, R15.reuse, 0x20, R52 ;  /* 0x000000200f4c2825 */ /* 0x048fe200078e0034 */
[----:B------:R-:W-:Y:S01]  /*0660*/  @P2 IADD3 R15, PT, PT, R15, 0x80, RZ ;  /* 0x000000800f0f2810 */ /* 0x000fe20007ffe0ff */
[----:B------:R3:W5:Y:S01]  /*0670*/  @P2 LDG.E.128 R60, desc[UR8][R56.64+0x10] ;  /* 0x00001008383c2981 */ /* 0x000762000c1e1d00 */
[----:B------:R-:W-:-:S02]  /*0680*/  CS2R R102, SRZ ;  /* 0x0000000000667805 */ /* 0x000fc4000001ff00 */
[----:B------:R-:W-:Y:S02]  /*0690*/  CS2R R100, SRZ ;  /* 0x0000000000647805 */ /* 0x000fe4000001ff00 */
[----:B------:R-:W-:Y:S01]  /*06a0*/  CS2R R106, SRZ ;  /* 0x00000000006a7805 */ /* 0x000fe2000001ff00 */
[----:B------:R-:W5:Y:S01]  /*06b0*/  @P2 LDG.E.128 R48, desc[UR8][R76.64] ;  /* 0x000000084c302981 */ /* 0x000f62000c1e1d00 */
[----:B------:R-:W4:Y:S01]  /*06c0*/  @P3 LDC.64 R58, c[0x0][0x3e8] ;  /* 0x0000fa00ff3a3b82 */ /* 0x000f220000000a00 */
[C---:B0-----:R-:W-:Y:S01]  /*06d0*/  @P0 IMAD.WIDE.U32 R18, R13.reuse, 0x20, R8 ;  /* 0x000000200d120825 */ /* 0x041fe200078e0008 */
[----:B------:R-:W-:Y:S01]  /*06e0*/  CS2R R104, SRZ ;  /* 0x0000000000687805 */ /* 0x000fe2000001ff00 */
[----:B------:R0:W5:Y:S04]  /*06f0*/  @P2 LDG.E.128 R44, desc[UR8][R76.64+0x10] ;  /* 0x000010084c2c2981 */ /* 0x000168000c1e1d00 */
[----:B------:R-:W5:Y:S01]  /*0700*/  @P0 LDG.E.128 R112, desc[UR8][R18.64] ;  /* 0x0000000812700981 */ /* 0x000f62000c1e1d00 */
[----:B-1----:R-:W-:-:S03]  /*0710*/  @P0 IMAD.WIDE.U32 R52, R13, 0x20, R16 ;  /* 0x000000200d340825 */ /* 0x002fc600078e0010 */
[----:B------:R-:W5:Y:S01]  /*0720*/  @P0 LDG.E.128 R108, desc[UR8][R18.64+0x10] ;  /* 0x00001008126c0981 */ /* 0x000f62000c1e1d00 */
[----:B--2---:R-:W-:-:S03]  /*0730*/  @P3 IMAD.WIDE.U32 R8, R15, 0x20, R54 ;  /* 0x000000200f083825 */ /* 0x004fc600078e0036 */
[----:B------:R-:W5:Y:S04]  /*0740*/  @P0 LDG.E.128 R96, desc[UR8][R52.64] ;  /* 0x0000000834600981 */ /* 0x000f68000c1e1d00 */
[----:B------:R-:W5:Y:S01]  /*0750*/  @P3 LDG.E.128 R40, desc[UR8][R8.64] ;  /* 0x0000000808283981 */ /* 0x000f62000c1e1d00 */
[----:B----4-:R-:W-:-:S03]  /*0760*/  @P3 IMAD.WIDE.U32 R16, R15, 0x20, R58 ;  /* 0x000000200f103825 */ /* 0x010fc600078e003a */
[----:B------:R-:W5:Y:S04]  /*0770*/  @P3 LDG.E.128 R36, desc[UR8][R8.64+0x10] ;  /* 0x0000100808243981 */ /* 0x000f68000c1e1d00 */
[----:B------:R-:W5:Y:S04]  /*0780*/  @P3 LDG.E.128 R24, desc[UR8][R16.64] ;  /* 0x0000000810183981 */ /* 0x000f68000c1e1d00 */
[----:B------:R-:W5:Y:S01]  /*0790*/  @P3 LDG.E.128 R20, desc[UR8][R16.64+0x10] ;  /* 0x0000100810143981 */ /* 0x000f62000c1e1d00 */
[----:B------:R-:W-:Y:S02]  /*07a0*/  CS2R R54, SRZ ;  /* 0x0000000000367805 */ /* 0x000fe4000001ff00 */
[----:B------:R-:W-:-:S02]  /*07b0*/  CS2R R58, SRZ ;  /* 0x00000000003a7805 */ /* 0x000fc4000001ff00 */
[----:B---3--:R-:W-:Y:S01]  /*07c0*/  CS2R R56, SRZ ;  /* 0x0000000000387805 */ /* 0x008fe2000001ff00 */
[----:B------:R1:W5:Y:S01]  /*07d0*/  @P0 LDG.E.128 R92, desc[UR8][R52.64+0x10] ;  /* 0x00001008345c0981 */ /* 0x000362000c1e1d00 */
[----:B0-----:R-:W-:Y:S02]  /*07e0*/  CS2R R76, SRZ ;  /* 0x00000000004c7805 */ /* 0x001fe4000001ff00 */
[----:B------:R-:W-:Y:S02]  /*07f0*/  @P3 CS2R R30, SRZ ;  /* 0x00000000001e3805 */ /* 0x000fe4000001ff00 */
[----:B------:R-:W-:Y:S02]  /*0800*/  @P3 CS2R R28, SRZ ;  /* 0x00000000001c3805 */ /* 0x000fe4000001ff00 */
[----:B------:R-:W-:Y:S02]  /*0810*/  @P3 CS2R R34, SRZ ;  /* 0x0000000000223805 */ /* 0x000fe4000001ff00 */
[----:B------:R-:W-:-:S02]  /*0820*/  @P3 CS2R R32, SRZ ;  /* 0x0000000000203805 */ /* 0x000fc4000001ff00 */
[----:B-1----:R-:W-:-:S07]  /*0830*/  CS2R R52, SRZ ;  /* 0x0000000000347805 */ /* 0x002fce000001ff00 */
.L_x_5469:
[----:B------:R-:W-:Y:S05]  /*0840*/  BSYNC.RECONVERGENT B0 ;  /* 0x0000000000007941 */ /* 0x000fea0003800200 */
.L_x_5467:
[----:B------:R-:W1:Y:S02]  /*0850*/  LDCU UR5, c[0x0][0x384] ;  /* 0x00007080ff0577ac */ /* 0x000e640008000800 */
[----:B-1----:R-:W-:-:S06]  /*0860*/  UISETP.GE.AND UP0, UPT, UR6, UR5, UPT ;  /* 0x000000050600728c */ /* 0x002fcc000bf06270 */
[----:B------:R-:W-:-:S13]  /*0870*/  PLOP3.LUT P0, PT, PT, PT, UP0, 0x80, 0x8 ;  /* 0x000000000008781c */ /* 0x000fda0003f0f008 */
[----:B------:R-:W-:Y:S05]  /*0880*/  @P0 EXIT ;  /* 0x000000000000094d */ /* 0x000fea0003800000 */
[----:B------:R-:W-:Y:S01]  /*0890*/  USHF.R.S32.HI UR5, URZ, 0x3, UR4 ;  /* 0x00000003ff057899 */ /* 0x000fe20008011404 */
[----:B------:R-:W-:Y:S01]  /*08a0*/  IADD3 R0, PT, PT, RZ, -R3, RZ ;  /* 0x80000003ff007210 */ /* 0x000fe20007ffe0ff */
[----:B------:R-:W1:Y:S02]  /*08b0*/  LDCU.64 UR12, c[0x0][0x3e0] ;  /* 0x00007c00ff0c77ac */ /* 0x000e640008000a00 */
[----:B------:R-:W-:Y:S02]  /*08c0*/  ULOP3.LUT UR7, UR5, 0x7f, URZ, 0xc0, !UPT ;  /* 0x0000007f05077892 */ /* 0x000fe4000f8ec0ff */
[----:B------:R-:W-:Y:S01]  /*08d0*/  USHF.L.U32 UR5, UR5, 0x1, URZ ;  /* 0x0000000105057899 */ /* 0x000fe200080006ff */
[----:B------:R-:W2:Y:S03]  /*08e0*/  LDCU.U8 UR10, c[0x0][0x410] ;  /* 0x00008200ff0a77ac */ /* 0x000ea60008000000 */
[----:B------:R-:W-:Y:S01]  /*08f0*/  VIADDMNMX R0, R0, UR7, RZ, !PT ;  /* 0x0000000700007c46 */ /* 0x000fe2000f8001ff */
[----:B------:R-:W-:Y:S01]  /*0900*/  ULOP3.LUT UR5, UR5, 0xffffff00, URZ, 0xc0, !UPT ;  /* 0xffffff0005057892 */ /* 0x000fe2000f8ec0ff */
[----:B------:R-:W-:Y:S01]  /*0910*/  MOV R2, UR7 ;  /* 0x0000000700027c02 */ /* 0x000fe20008000f00 */
[----:B------:R-:W3:Y:S01]  /*0920*/  LDCU UR18, c[0x0][0x388] ;  /* 0x00007100ff1277ac */ /* 0x000ee20008000800 */
[----:B------:R-:W-:-:S03]  /*0930*/  VIMNMX R0, PT, PT, R0, 0x20, PT ;  /* 0x0000002000007848 */ /* 0x000fc60003fe0100 */
[----:B------:R-:W-:Y:S01]  /*0940*/  IMAD R2, R11, -0x20, R2 ;  /* 0xffffffe00b027824 */ /* 0x000fe200078e0202 */
[----:B------:R-:W-:Y:S01]  /*0950*/  LEA R0, R0, UR5, 0x3 ;  /* 0x0000000500007c11 */ /* 0x000fe2000f8e18ff */
[----:B-1----:R-:W-:Y:S01]  /*0960*/  UISETP.NE.U32.AND UP0, UPT, UR12, URZ, UPT ;  /* 0x000000ff0c00728c */ /* 0x002fe2000bf05070 */
[----:B------:R-:W1:Y:S02]  /*0970*/  LDCU UR11, c[0x0][0x400] ;  /* 0x00008000ff0b77ac */ /* 0x000e640008000800 */
[----:B------:R-:W-:Y:S02]  /*0980*/  I2FP.F32.U32 R0, R0 ;  /* 0x0000000000007245 */ /* 0x000fe40000201000 */
[----:B------:R-:W-:Y:S01]  /*0990*/  VIMNMX R2, PT, PT, RZ, R2, !PT ;  /* 0x00000002ff027248 */ /* 0x000fe20007fe0100 */
[----:B------:R-:W4:Y:S01]  /*09a0*/  LDCU.64 UR14, c[0x0][0x3a0] ;  /* 0x00007400ff0e77ac */ /* 0x000f220008000a00 */
[----:B------:R1:W1:Y:S02]  /*09b0*/  MUFU.RCP R10, R0 ;  /* 0x00000000000a7308 */ /* 0x0002640000001000 */
[----:B------:R-:W-:Y:S01]  /*09c0*/  VIMNMX R2, PT, PT, R2, 0x20, PT ;  /* 0x0000002002027848 */ /* 0x000fe20003fe0100 */
[----:B------:R-:W1:Y:S03]  /*09d0*/  LDCU.64 UR16, c[0x0][0x380] ;  /* 0x00007000ff1077ac */ /* 0x000e660008000a00 */
[----:B0-----:R-:W-:Y:S01]  /*09e0*/  LEA R8, R2, UR5, 0x3 ;  /* 0x0000000502087c11 */ /* 0x001fe2000f8e18ff */
[----:B------:R-:W-:-:S02]  /*09f0*/  UISETP.NE.AND.EX UP0, UPT, UR13, URZ, UPT, UP0 ;  /* 0x000000ff0d00728c */ /* 0x000fc4000bf05300 */
[----:B------:R-:W-:Y:S02]  /*0a00*/  UPLOP3.LUT UP2, UPT, UPT, UPT, UPT, 0x40, 0x4 ;  /* 0x000000000004789c */ /* 0x000fe40003f4e870 */
[----:B--23--:R-:W-:-:S11]  /*0a10*/  UISETP.NE.AND UP3, UPT, UR10, URZ, UPT ;  /* 0x000000ff0a00728c */ /* 0x00cfd6000bf65270 */
.L_x_5496:
        /* <DEDUP_REMOVED lines=13> */
[----:B------:R-:W-:-:S04]  /*0af0*/  MOV R118, UR5 ;  /* 0x0000000500767c02 */ /* 0x000fc80008000f00 */
        /* <DEDUP_REMOVED lines=8> */
[----:B----4-:R-:W-:-:S04]  /*0b80*/  UISETP.NE.U32.AND UP1, UPT, UR14, URZ, UPT ;  /* 0x000000ff0e00728c */ /* 0x010fc8000bf25070 */
        /* <DEDUP_REMOVED lines=8> */
[----:B-1----:R-:W-:Y:S01]  /*0c10*/  PRMT R0, R5, 0x7632, R0 ;  /* 0x0000763205007816 */ /* 0x002fe20000000000 */
[----:B------:R-:W-:Y:S01]  /*0c20*/  FMUL.FTZ R5, R4, UR4 ;  /* 0x0000000404057c20 */ /* 0x000fe20008410000 */
[----:B------:R-:W-:Y:S01]  /*0c30*/  PRMT R116, R6, 0x7632, R116 ;  /* 0x0000763206747816 */ /* 0x000fe20000000074 */
[----:B------:R-:W-:Y:S01]  /*0c40*/  FMUL.FTZ R9, R2, UR4 ;  /* 0x0000000402097c20 */ /* 0x000fe20008410000 */
[----:B------:R-:W-:-:S02]  /*0c50*/  SHF.L.U32 R117, R6, 0x10, RZ ;  /* 0x0000001006757819 */ /* 0x000fc400000006ff */
[C---:B------:R-:W-:Y:S02]  /*0c60*/  PRMT R118, R7.reuse, 0x7632, R118 ;  /* 0x0000763207767816 */ /* 0x040fe40000000076 */
[----:B------:R-:W-:Y:S01]  /*0c70*/  SHF.L.U32 R7, R7, 0x10, RZ ;  /* 0x0000001007077819 */ /* 0x000fe200000006ff */
[----:B------:R-:W-:Y:S01]  /*0c80*/  FMUL.FTZ R117, R117, UR4 ;  /* 0x0000000475757c20 */ /* 0x000fe20008410000 */
[----:B------:R-:W-:Y:S02]  /*0c90*/  SHF.L.U32 R116, R116, 0x10, RZ ;  /* 0x0000001074747819 */ /* 0x000fe400000006ff */
[----:B--2---:R-:W-:Y:S02]  /*0ca0*/  SHF.L.U32 R6, R16, 0x10, RZ ;  /* 0x0000001010067819 */ /* 0x004fe400000006ff */
[----:B------:R-:W-:Y:S02]  /*0cb0*/  SHF.L.U32 R4, R17, 0x10, RZ ;  /* 0x0000001011047819 */ /* 0x000fe400000006ff */
[----:B------:R-:W-:Y:S01]  /*0cc0*/  SHF.L.U32 R144, R19, 0x10, RZ ;  /* 0x0000001013907819 */ /* 0x000fe200000006ff */
[----:B------:R-:W-:Y:S01]  /*0cd0*/  FFMA.FTZ R6, R5, R96, R6 ;  /* 0x0000006005067223 */ /* 0x000fe20000010006 */
[----:B------:R-:W-:Y:S01]  /*0ce0*/  FMUL.FTZ R5, R7, UR4 ;  /* 0x0000000407057c20 */ /* 0x000fe20008410000 */
[----:B------:R-:W-:Y:S01]  /*0cf0*/  FFMA.FTZ R4, R9, R98, R4 ;  /* 0x0000006209047223 */ /* 0x000fe20000010004 */
[----:B------:R-:W-:-:S02]  /*0d00*/  SHF.L.U32 R7, R0, 0x10, RZ ;  /* 0x0000001000077819 */ /* 0x000fc400000006ff */
[----:B------:R-:W-:Y:S01]  /*0d10*/  SHF.L.U32 R9, R118, 0x10, RZ ;  /* 0x0000001076097819 */ /* 0x000fe200000006ff */
[----:B------:R-:W-:Y:S01]  /*0d20*/  FFMA.FTZ R0, R5, R94, R144 ;  /* 0x0000005e05007223 */ /* 0x000fe20000010090 */
[----:B------:R-:W-:Y:S01]  /*0d30*/  SHF.L.U32 R2, R18, 0x10, RZ ;  /* 0x0000001012027819 */ /* 0x000fe200000006ff */
[----:B------:R-:W-:Y:S01]  /*0d40*/  FMUL.FTZ R118, R7, UR4 ;  /* 0x0000000407767c20 */ /* 0x000fe20008410000 */
[----:B------:R-:W-:Y:S01]  /*0d50*/  SHF.L.U32 R5, R3, 0x10, RZ ;  /* 0x0000001003057819 */ /* 0x000fe200000006ff */
[----:B------:R-:W-:Y:S01]  /*0d60*/  FMUL.FTZ R144, R116, UR4 ;  /* 0x0000000474907c20 */ /* 0x000fe20008410000 */
[----:B------:R-:W-:Y:S01]  /*0d70*/  FMUL.FTZ R146, R9, UR4 ;  /* 0x0000000409927c20 */ /* 0x000fe20008410000 */
[----:B------:R-:W-:Y:S01]  /*0d80*/  PRMT R116, R19, 0x7632, R116 ;  /* 0x0000763213747816 */ /* 0x000fe20000000074 */
[----:B------:R-:W-:Y:S01]  /*0d90*/  FFMA.FTZ R2, R117, R92, R2 ;  /* 0x0000005c75027223 */ /* 0x000fe20000010002 */
[----:B------:R-:W-:Y:S02]  /*0da0*/  PRMT R9, R18, 0x7632, R9 ;  /* 0x0000763212097816 */ /* 0x000fe40000000009 */
[----:B------:R-:W-:-:S02]  /*0db0*/  PRMT R7, R17, 0x7632, R7 ;  /* 0x0000763211077816 */ /* 0x000fc40000000007 */
[----:B------:R-:W-:Y:S02]  /*0dc0*/  PRMT R3, R16, 0x7632, R3 ;  /* 0x0000763210037816 */ /* 0x000fe40000000003 */
[----:B------:R-:W-:Y:S01]  /*0dd0*/  SHF.L.U32 R145, R116, 0x10, RZ ;  /* 0x0000001074917819 */ /* 0x000fe200000006ff */
[----:B------:R-:W-:Y:S01]  /*0de0*/  FMUL.FTZ R116, R5, UR4 ;  /* 0x0000000405747c20 */ /* 0x000fe20008410000 */
        /* <DEDUP_REMOVED lines=12> */
.L_x_5472:
[----:B-1---5:R-:W-:Y:S02]  /*0eb0*/  PRMT R0, R4, 0x7632, R0 ;  /* 0x0000763204007816 */ /* 0x022fe40000000000 */
[----:B------:R-:W-:Y:S02]  /*0ec0*/  PRMT R2, R5, 0x7632, R2 ;  /* 0x0000763205027816 */ /* 0x000fe40000000002 */
[----:B------:R-:W-:Y:S02]  /*0ed0*/  PRMT R9, R6, 0x7632, R9 ;  /* 0x0000763206097816 */ /* 0x000fe40000000009 */
[----:B------:R-:W-:Y:S02]  /*0ee0*/  PRMT R116, R7, 0x7632, R116 ;  /* 0x0000763207747816 */ /* 0x000fe40000000074 */
[----:B------:R-:W-:Y:S02]  /*0ef0*/  SHF.L.U32 R4, R4, 0x10, RZ ;  /* 0x0000001004047819 */ /* 0x000fe400000006ff */
[----:B------:R-:W-:-:S02]  /*0f00*/  SHF.L.U32 R5, R5, 0x10, RZ ;  /* 0x0000001005057819 */ /* 0x000fc400000006ff */
        /* <DEDUP_REMOVED lines=11> */
[----:B------:R-:W-:Y:S01]  /*0fc0*/  FMUL.FTZ R116, R0, UR4 ;  /* 0x0000000400747c20 */ /* 0x000fe20008410000 */
[----:B------:R-:W-:Y:S01]  /*0fd0*/  FMUL.FTZ R118, R2, UR4 ;  /* 0x0000000402767c20 */ /* 0x000fe20008410000 */
[----:B------:R-:W-:Y:S01]  /*0fe0*/  FMUL.FTZ R144, R9, UR4 ;  /* 0x0000000409907c20 */ /* 0x000fe20008410000 */
[----:B------:R-:W-:Y:S01]  /*0ff0*/  FMUL.FTZ R4, R5, R98 ;  /* 0x0000006205047220 */ /* 0x000fe20000410000 */
[----:B------:R-:W-:Y:S01]  /*1000*/  FMUL.FTZ R146, R119, UR4 ;  /* 0x0000000477927c20 */ /* 0x000fe20008410000 */
        /* <DEDUP_REMOVED lines=10> */
.L_x_5473:
[----:B------:R-:W0:Y:S02]  /*10b0*/  LDC.64 R144, c[0x0][0x3a8] ;  /* 0x0000ea00ff907b82 */ /* 0x000e240000000a00 */
[C---:B0-----:R-:W-:Y:S01]  /*10c0*/  IMAD.WIDE.U32 R146, R143.reuse, 0x10, R144 ;  /* 0x000000108f927825 */ /* 0x041fe200078e0090 */
[----:B------:R-:W-:-:S04]  /*10d0*/  IADD3 R144, PT, PT, R143, 0x80, RZ ;  /* 0x000000808f907810 */ /* 0x000fc80007ffe0ff */
[----:B------:R0:W-:Y:S03]  /*10e0*/  STG.E.128 desc[UR8][R146.64], R116 ;  /* 0x0000007492007986 */ /* 0x0001e6000c101d08 */
.L_x_5471:
[----:B-1--4-:R-:W-:Y:S05]  /*10f0*/  BSYNC.RECONVERGENT B0 ;  /* 0x0000000000007941 */ /* 0x012fea0003800200 */
.L_x_5470:
        /* <DEDUP_REMOVED lines=12> */
[C---:B0----5:R-:W-:Y:S02]  /*11c0*/  PRMT R120, R116.reuse, 0x7632, R120 ;  /* 0x0000763274787816 */ /* 0x061fe40000000078 */
[C---:B------:R-:W-:Y:S02]  /*11d0*/  PRMT R122, R117.reuse, 0x7632, R122 ;  /* 0x00007632757a7816 */ /* 0x040fe4000000007a */
[----:B------:R-:W-:Y:S02]  /*11e0*/  SHF.L.U32 R116, R116, 0x10, RZ ;  /* 0x0000001074747819 */ /* 0x000fe400000006ff */
[----:B------:R-:W-:Y:S02]  /*11f0*/  SHF.L.U32 R117, R117, 0x10, RZ ;  /* 0x0000001075757819 */ /* 0x000fe400000006ff */
[----:B------:R-:W-:Y:S01]  /*1200*/  SHF.L.U32 R121, R118, 0x10, RZ ;  /* 0x0000001076797819 */ /* 0x000fe200000006ff */
[----:B------:R-:W-:Y:S01]  /*1210*/  FMUL.FTZ R15, R116, UR4 ;  /* 0x00000004740f7c20 */ /* 0x000fe20008410000 */
[----:B------:R-:W-:Y:S01]  /*1220*/  PRMT R126, R118, 0x7632, R126 ;  /* 0x00007632767e7816 */ /* 0x000fe2000000007e */
[----:B------:R-:W-:Y:S01]  /*1230*/  FMUL.FTZ R117, R117, UR4 ;  /* 0x0000000475757c20 */ /* 0x000fe20008410000 */
[----:B------:R-:W-:Y:S01]  /*1240*/  PRMT R145, R119, 0x7632, R145 ;  /* 0x0000763277917816 */ /* 0x000fe20000000091 */
[----:B------:R-:W-:Y:S01]  /*1250*/  FMUL.FTZ R123, R121, UR4 ;  /* 0x00000004797b7c20 */ /* 0x000fe20008410000 */
[----:B------:R-:W-:-:S02]  /*1260*/  SHF.L.U32 R124, R17, 0x10, RZ ;  /* 0x00000010117c7819 */ /* 0x000fc400000006ff */
[----:B------:R-:W-:Y:S02]  /*1270*/  SHF.L.U32 R119, R119, 0x10, RZ ;  /* 0x0000001077777819 */ /* 0x000fe400000006ff */
[C---:B------:R-:W-:Y:S01]  /*1280*/  SHF.L.U32 R118, R16.reuse, 0x10, RZ ;  /* 0x0000001010767819 */ /* 0x040fe200000006ff */
[----:B------:R-:W-:Y:S01]  /*1290*/  FFMA.FTZ R121, R117, R74, R124 ;  /* 0x0000004a75797223 */ /* 0x000fe2000001007c */
[----:B------:R-:W-:Y:S01]  /*12a0*/  PRMT R116, R16, 0x7632, R116 ;  /* 0x0000763210747816 */ /* 0x000fe20000000074 */
[----:B------:R-:W-:Y:S01]  /*12b0*/  FMUL.FTZ R119, R119, UR4 ;  /* 0x0000000477777c20 */ /* 0x000fe20008410000 */
[----:B------:R-:W-:Y:S01]  /*12c0*/  SHF.L.U32 R146, R18, 0x10, RZ ;  /* 0x0000001012927819 */ /* 0x000fe200000006ff */
[----:B------:R-:W-:Y:S01]  /*12d0*/  FFMA.FTZ R15, R15, R72, R118 ;  /* 0x000000480f0f7223 */ /* 0x000fe20000010076 */
[----:B------:R-:W-:Y:S02]  /*12e0*/  SHF.L.U32 R148, R19, 0x10, RZ ;  /* 0x0000001013947819 */ /* 0x000fe400000006ff */
[----:B------:R-:W-:Y:S01]  /*12f0*/  SHF.L.U32 R117, R116, 0x10, RZ ;  /* 0x0000001074757819 */ /* 0x000fe200000006ff */
[----:B------:R-:W-:Y:S01]  /*1300*/  FFMA.FTZ R123, R123, R68, R146 ;  /* 0x000000447b7b7223 */ /* 0x000fe20000010092 */
[----:B------:R-:W-:Y:S01]  /*1310*/  PRMT R118, R17, 0x7632, R118 ;  /* 0x0000763211767816 */ /* 0x000fe20000000076 */
[----:B------:R-:W-:Y:S01]  /*1320*/  FFMA.FTZ R125, R119, R70, R148 ;  /* 0x00000046777d7223 */ /* 0x000fe20000010094 */
[----:B------:R-:W-:-:S02]  /*1330*/  SHF.L.U32 R116, R145, 0x10, RZ ;  /* 0x0000001091747819 */ /* 0x000fc400000006ff */
[----:B------:R-:W-:Y:S02]  /*1340*/  SHF.L.U32 R126, R126, 0x10, RZ ;  /* 0x000000107e7e7819 */ /* 0x000fe400000006ff */
[----:B------:R-:W-:Y:S02]  /*1350*/  PRMT R124, R18, 0x7632, R124 ;  /* 0x00007632127c7816 */ /* 0x000fe4000000007c */
        /* <DEDUP_REMOVED lines=9> */
[----:B------:R-:W-:Y:S01]  /*13f0*/  FMUL.FTZ R126, R120, UR4 ;  /* 0x00000004787e7c20 */ /* 0x000fe20008410000 */
[----:B------:R-:W-:-:S02]  /*1400*/  FFMA.FTZ R122, R116, R69, R145 ;  /* 0x00000045747a7223 */ /* 0x000fc40000010091 */
[----:B------:R-:W-:Y:S01]  /*1410*/  FFMA.FTZ R120, R118, R71, R147 ;  /* 0x0000004776787223 */ /* 0x000fe20000010093 */
[----:B------:R-:W-:Y:S01]  /*1420*/  FFMA.FTZ R124, R124, R75, R119 ;  /* 0x0000004b7c7c7223 */ /* 0x000fe20000010077 */
[----:B------:R-:W-:Y:S01]  /*1430*/  FFMA.FTZ R126, R126, R73, R117 ;  /* 0x000000497e7e7223 */ /* 0x000fe20000010075 */
[----:B------:R-:W-:Y:S02]  /*1440*/  F2FP.BF16.F32.PACK_AB R118, R122, R123 ;  /* 0x0000007b7a76723e */ /* 0x000fe400000010ff */
[----:B------:R-:W-:Y:S02]  /*1450*/  F2FP.BF16.F32.PACK_AB R119, R120, R125 ;  /* 0x0000007d7877723e */ /* 0x000fe400000010ff */
[----:B------:R-:W-:Y:S02]  /*1460*/  F2FP.BF16.F32.PACK_AB R117, R124, R121 ;  /* 0x000000797c75723e */ /* 0x000fe400000010ff */
[----:B------:R-:W-:Y:S01]  /*1470*/  F2FP.BF16.F32.PACK_AB R116, R126, R15 ;  /* 0x0000000f7e74723e */ /* 0x000fe200000010ff */
[----:B------:R-:W-:Y:S06]  /*1480*/  BRA `(.L_x_5477) ;  /* 0x0000000000807947 */ /* 0x000fec0003800000 */
.L_x_5476:
[----:B-----5:R-:W-:Y:S02]  /*1490*/  PRMT R15, R116, 0x7632, R15 ;  /* 0x00007632740f7816 */ /* 0x020fe4000000000f */
[----:B------:R-:W-:Y:S02]  /*14a0*/  PRMT R122, R118, 0x7632, R122 ;  /* 0x00007632767a7816 */ /* 0x000fe4000000007a */
[----:B------:R-:W-:Y:S02]  /*14b0*/  SHF.L.U32 R116, R116, 0x10, RZ ;  /* 0x0000001074747819 */ /* 0x000fe400000006ff */
[----:B------:R-:W-:Y:S02]  /*14c0*/  SHF.L.U32 R118, R118, 0x10, RZ ;  /* 0x0000001076767819 */ /* 0x000fe400000006ff */
[----:B0-----:R-:W-:Y:S02]  /*14d0*/  PRMT R120, R117, 0x7632, R120 ;  /* 0x0000763275787816 */ /* 0x001fe40000000078 */
[----:B------:R-:W-:Y:S01]  /*14e0*/  PRMT R124, R119, 0x7632, R124 ;  /* 0x00007632777c7816 */ /* 0x000fe2000000007c */
[----:B------:R-:W-:Y:S01]  /*14f0*/  FMUL.FTZ R123, R118, UR4 ;  /* 0x00000004767b7c20 */ /* 0x000fe20008410000 */
        /* <DEDUP_REMOVED lines=13> */
[----:B------:R-:W-:Y:S01]  /*15d0*/  FMUL.FTZ R122, R122, UR4 ;  /* 0x000000047a7a7c20 */ /* 0x000fe20008410000 */
[----:B------:R-:W-:Y:S01]  /*15e0*/  FMUL.FTZ R121, R121, R74 ;  /* 0x0000004a79797220 */ /* 0x000fe20000410000 */
[----:B------:R-:W-:Y:S01]  /*15f0*/  FMUL.FTZ R118, R118, UR4 ;  /* 0x0000000476767c20 */ /* 0x000fe20008410000 */
        /* <DEDUP_REMOVED lines=9> */
.L_x_5477:
[----:B------:R-:W0:Y:S02]  /*1690*/  LDC.64 R146, c[0x0][0x3a8] ;  /* 0x0000ea00ff927b82 */ /* 0x000e240000000a00 */
[C---:B0-----:R-:W-:Y:S01]  /*16a0*/  IMAD.WIDE.U32 R146, R144.reuse, 0x10, R146 ;  /* 0x0000001090927825 */ /* 0x041fe200078e0092 */
[----:B------:R-:W-:-:S04]  /*16b0*/  IADD3 R144, PT, PT, R144, 0x80, RZ ;  /* 0x0000008090907810 */ /* 0x000fc80007ffe0ff */
[----:B------:R1:W-:Y:S03]  /*16c0*/  STG.E.128 desc[UR8][R146.64], R116 ;  /* 0x0000007492007986 */ /* 0x0003e6000c101d08 */
.L_x_5475:
[----:B------:R-:W-:Y:S05]  /*16d0*/  BSYNC.RECONVERGENT B0 ;  /* 0x0000000000007941 */ /* 0x000fea0003800200 */
.L_x_5474:
        /* <DEDUP_REMOVED lines=16> */
[----:B------:R-:W-:Y:S01]  /*17e0*/  PRMT R132, R118, 0x7632, R132 ;  /* 0x0000763276847816 */ /* 0x000fe20000000084 */
[----:B------:R-:W-:Y:S01]  /*17f0*/  FMUL.FTZ R127, R116, UR4 ;  /* 0x00000004747f7c20 */ /* 0x000fe20008410000 */
[----:B------:R-:W-:Y:S01]  /*1800*/  PRMT R145, R119, 0x7632, R145 ;  /* 0x0000763277917816 */ /* 0x000fe20000000091 */
[----:B------:R-:W-:Y:S01]  /*1810*/  FMUL.FTZ R117, R117, UR4 ;  /* 0x0000000475757c20 */ /* 0x000fe20008410000 */
[----:B------:R-:W-:-:S02]  /*1820*/  SHF.L.U32 R146, R17, 0x10, RZ ;  /* 0x0000001011927819 */ /* 0x000fc400000006ff */
[----:B------:R-:W-:Y:S02]  /*1830*/  SHF.L.U32 R118, R118, 0x10, RZ ;  /* 0x0000001076767819 */ /* 0x000fe400000006ff */
[----:B------:R-:W-:Y:S01]  /*1840*/  SHF.L.U32 R119, R119, 0x10, RZ ;  /* 0x0000001077777819 */ /* 0x000fe200000006ff */
[----:B------:R-:W-:Y:S01]  /*1850*/  FFMA.FTZ R129, R117, R50, R146 ;  /* 0x0000003275817223 */ /* 0x000fe20000010092 */
[----:B------:R-:W-:Y:S01]  /*1860*/  SHF.L.U32 R134, R16, 0x10, RZ ;  /* 0x0000001010867819 */ /* 0x000fe200000006ff */
[----:B------:R-:W-:Y:S01]  /*1870*/  FMUL.FTZ R131, R118, UR4 ;  /* 0x0000000476837c20 */ /* 0x000fe20008410000 */
[----:B------:R-:W-:Y:S01]  /*1880*/  PRMT R116, R16, 0x7632, R116 ;  /* 0x0000763210747816 */ /* 0x000fe20000000074 */
[----:B------:R-:W-:Y:S01]  /*1890*/  FMUL.FTZ R119, R119, UR4 ;  /* 0x0000000477777c20 */ /* 0x000fe20008410000 */
[----:B------:R-:W-:Y:S01]  /*18a0*/  SHF.L.U32 R150, R19, 0x10, RZ ;  /* 0x0000001013967819 */ /* 0x000fe200000006ff */
[----:B------:R-:W-:Y:S01]  /*18b0*/  FFMA.FTZ R127, R127, R48, R134 ;  /* 0x000000307f7f7223 */ /* 0x000fe20000010086 */
[----:B------:R-:W-:-:S02]  /*18c0*/  SHF.L.U32 R117, R116, 0x10, RZ ;  /* 0x0000001074757819 */ /* 0x000fc400000006ff */
[----:B------:R-:W-:Y:S01]  /*18d0*/  PRMT R118, R17, 0x7632, R118 ;  /* 0x0000763211767816 */ /* 0x000fe20000000076 */
[----:B------:R-:W-:Y:S01]  /*18e0*/  FFMA.FTZ R133, R119, R46, R150 ;  /* 0x0000002e77857223 */ /* 0x000fe20000010096 */
        /* <DEDUP_REMOVED lines=16> */
[----:B------:R-:W-:Y:S01]  /*19f0*/  FFMA.FTZ R128, R128, R49, R117 ;  /* 0x0000003180807223 */ /* 0x000fe20000010075 */
[----:B------:R-:W-:-:S02]  /*1a00*/  FFMA.FTZ R132, R132, R45, R145 ;  /* 0x0000002d84847223 */ /* 0x000fc40000010091 */
[----:B------:R-:W-:Y:S01]  /*1a10*/  FFMA.FTZ R134, R116, R47, R147 ;  /* 0x0000002f74867223 */ /* 0x000fe20000010093 */
[----:B------:R-:W-:Y:S02]  /*1a20*/  F2FP.BF16.F32.PACK_AB R117, R130, R129 ;  /* 0x000000818275723e */ /* 0x000fe400000010ff */
[----:B------:R-:W-:Y:S02]  /*1a30*/  F2FP.BF16.F32.PACK_AB R118, R132, R131 ;  /* 0x000000838476723e */ /* 0x000fe400000010ff */
[----:B------:R-:W-:Y:S02]  /*1a40*/  F2FP.BF16.F32.PACK_AB R119, R134, R133 ;  /* 0x000000858677723e */ /* 0x000fe400000010ff */
[----:B------:R-:W-:Y:S01]  /*1a50*/  F2FP.BF16.F32.PACK_AB R116, R128, R127 ;  /* 0x0000007f8074723e */ /* 0x000fe200000010ff */
[----:B------:R-:W-:Y:S06]  /*1a60*/  BRA `(.L_x_5481) ;  /* 0x0000000000807947 */ /* 0x000fec0003800000 */
.L_x_5480:
[C---:B-----5:R-:W-:Y:S02]  /*1a70*/  PRMT R127, R116.reuse, 0x7632, R127 ;  /* 0x00007632747f7816 */ /* 0x060fe4000000007f */
[----:B------:R-:W-:Y:S02]  /*1a80*/  PRMT R132, R119, 0x7632, R132 ;  /* 0x0000763277847816 */ /* 0x000fe40000000084 */
[----:B------:R-:W-:Y:S02]  /*1a90*/  SHF.L.U32 R116, R116, 0x10, RZ ;  /* 0x0000001074747819 */ /* 0x000fe400000006ff */
[----:B------:R-:W-:Y:S02]  /*1aa0*/  PRMT R130, R118, 0x7632, R130 ;  /* 0x0000763276827816 */ /* 0x000fe40000000082 */
[----:B0-----:R-:W-:Y:S02]  /*1ab0*/  PRMT R128, R117, 0x7632, R128 ;  /* 0x0000763275807816 */ /* 0x001fe40000000080 */
        /* <DEDUP_REMOVED lines=27> */
.L_x_5481:
[----:B------:R-:W0:Y:S02]  /*1c70*/  LDC.64 R146, c[0x0][0x3a8] ;  /* 0x0000ea00ff927b82 */ /* 0x000e240000000a00 */
[C---:B0-----:R-:W-:Y:S01]  /*1c80*/  IMAD.WIDE.U32 R146, R144.reuse, 0x10, R146 ;  /* 0x0000001090927825 */ /* 0x041fe200078e0092 */
[----:B------:R-:W-:-:S04]  /*1c90*/  IADD3 R144, PT, PT, R144, 0x80, RZ ;  /* 0x0000008090907810 */ /* 0x000fc80007ffe0ff */
[----:B------:R2:W-:Y:S03]  /*1ca0*/  STG.E.128 desc[UR8][R146.64], R116 ;  /* 0x0000007492007986 */ /* 0x0005e6000c101d08 */
.L_x_5479:
[----:B------:R-:W-:Y:S05]  /*1cb0*/  BSYNC.RECONVERGENT B0 ;  /* 0x0000000000007941 */ /* 0x000fea0003800200 */
.L_x_5478:
        /* <DEDUP_REMOVED lines=57> */
.L_x_5484:
        /* <DEDUP_REMOVED lines=32> */
.L_x_5485:
[----:B------:R-:W0:Y:S02]  /*2250*/  LDC.64 R146, c[0x0][0x3a8] ;  /* 0x0000ea00ff927b82 */ /* 0x000e240000000a00 */
[----:B0-----:R-:W-:-:S05]  /*2260*/  IMAD.WIDE.U32 R146, R144, 0x10, R146 ;  /* 0x0000001090927825 */ /* 0x001fca00078e0092 */
[----:B------:R3:W-:Y:S02]  /*2270*/  STG.E.128 desc[UR8][R146.64], R116 ;  /* 0x0000007492007986 */ /* 0x0007e4000c101d08 */
.L_x_5483:
[----:B------:R-:W-:Y:S05]  /*2280*/  BSYNC.RECONVERGENT B0 ;  /* 0x0000000000007941 */ /* 0x000fea0003800200 */
.L_x_5482:
        /* <DEDUP_REMOVED lines=122> */
[----:B------:R-:W0:Y:S02]  /*2a30*/  SHFL.BFLY PT, R144, R117, 0x2, 0x1f ;  /* 0x0c401f0075907f89 */ /* 0x000e2400000e0000 */
[----:B0-----:R-:W-:-:S05]  /*2a40*/  FADD.FTZ R144, R117, R144 ;  /* 0x0000009075907221 */ /* 0x001fca0000010000 */
[----:B------:R-:W0:Y:S02]  /*2a50*/  SHFL.BFLY PT, R119, R144, 0x4, 0x1f ;  /* 0x0c801f0090777f89 */ /* 0x000e2400000e0000 */
[----:B0-----:R-:W-:Y:S01]  /*2a60*/  FADD.FTZ R119, R144, R119 ;  /* 0x0000007790777221 */ /* 0x001fe20000010000 */
[----:B-1----:R-:W-:Y:S02]  /*2a70*/  @!P0 LEA R144, R147, R116, 0x18 ;  /* 0x0000007493908211 */ /* 0x002fe400078ec0ff */
[----:B------:R-:W-:Y:S02]  /*2a80*/  CS2R R116, SRZ ;  /* 0x0000000000747805 */ /* 0x000fe4000001ff00 */
[----:B------:R-:W0:Y:S01]  /*2a90*/  SHFL.BFLY PT, R146, R119, 0x8, 0x1f ;  /* 0x0d001f0077927f89 */ /* 0x000e2200000e0000 */
[----:B------:R-:W-:-:S04]  /*2aa0*/  @P5 IADD3 R144, PT, PT, R144, 0x20, RZ ;  /* 0x0000002090905810 */ /* 0x000fc80007ffe0ff */
[----:B------:R-:W-:Y:S01]  /*2ab0*/  @!P0 LEA R147, R11, R144, 0x3 ;  /* 0x000000900b938211 */ /* 0x000fe200078e18ff */
        /* <DEDUP_REMOVED lines=11> */
.L_x_5487:
[----:B------:R-:W-:Y:S05]  /*2b70*/  BSYNC.RECONVERGENT B0 ;  /* 0x0000000000007941 */ /* 0x000fea0003800200 */
.L_x_5486:
        /* <DEDUP_REMOVED lines=40> */
[----:B------:R-:W0:Y:S02]  /*2e00*/  SHFL.IDX PT, R149, R147, RZ, 0x1f ;  /* 0x00001fff93957589 */ /* 0x000e2400000e0000 */
        /* <DEDUP_REMOVED lines=11> */
[----:B---3--:R-:W-:Y:S01]  /*2ec0*/  @!P0 IMAD.WIDE R116, R151, 0x4, R116 ;  /* 0x0000000497748825 */ /* 0x008fe200078e0274 */
[----:B------:R-:W-:Y:S01]  /*2ed0*/  FSEL R146, R149, RZ, P5 ;  /* 0x000000ff95927208 */ /* 0x000fe20002800000 */
[----:B------:R-:W0:Y:S02]  /*2ee0*/  MUFU.RSQ R147, R144 ;  /* 0x0000009000937308 */ /* 0x000e240000001400 */
[----:B--2---:R-:W-:-:S05]  /*2ef0*/  @!P0 IMAD.WIDE R118, R145, 0x4, R118 ;  /* 0x0000000491768825 */ /* 0x004fca00078e0276 */
        /* <DEDUP_REMOVED lines=35> */
.L_x_5489:
[----:B------:R-:W-:Y:S05]  /*3130*/  BSYNC.RECONVERGENT B0 ;  /* 0x0000000000007941 */ /* 0x000fea0003800200 */
.L_x_5488:
        /* <DEDUP_REMOVED lines=34> */
.L_x_5491:
[----:B------:R-:W-:Y:S05]  /*3360*/  BSYNC.RECONVERGENT B0 ;  /* 0x0000000000007941 */ /* 0x000fea0003800200 */
.L_x_5490:
        /* <DEDUP_REMOVED lines=34> */
.L_x_5493:
[----:B------:R-:W-:Y:S05]  /*3590*/  BSYNC.RECONVERGENT B0 ;  /* 0x0000000000007941 */ /* 0x000fea0003800200 */
.L_x_5492:
        /* <DEDUP_REMOVED lines=33> */
.L_x_5495:
[----:B------:R-:W-:Y:S05]  /*37b0*/  BSYNC.RECONVERGENT B0 ;  /* 0x0000000000007941 */ /* 0x000fea0003800200 */
.L_x_5494:
[----:B------:R-:W-:Y:S02]  /*37c0*/  UIADD3 UR6, UPT, UPT, UR6, UR16, URZ ;  /* 0x0000001006067290 */ /* 0x000fe4000fffe0ff */
[----:B------:R-:W-:Y:S02]  /*37d0*/  UPLOP3.LUT UP2, UPT, UPT, UPT, UP2, 0x40, 0x4 ;  /* 0x000000000004789c */ /* 0x000fe40003f4e820 */
[----:B------:R-:W-:-:S09]  /*37e0*/  UISETP.GE.AND UP1, UPT, UR6, UR17, UPT ;  /* 0x000000110600728c */ /* 0x000fd2000bf26270 */
[----:B------:R-:W-:Y:S05]  /*37f0*/  BRA.U !UP1, `(.L_x_5496) ;  /* 0xffffffd109887547 */ /* 0x000fea000b83ffff */
[----:B------:R-:W-:Y:S05]  /*3800*/  EXIT ;  /* 0x000000000000794d */ /* 0x000fea0003800000 */
.L_x_5497:
        /* <DEDUP_REMOVED lines=15> */
.L_x_27234:


//--------------------- .text._ZN10layer_norm13ln_fwd_kernelINS_13Kernel_traitsIf13__nv_bfloat16S2_S2_fjLj4096ELj1ELj1ELj4ELj16ENS_18Kernel_traits_baseILj4096EfS2_S2_S2_fjLj128EEEEELb0ELb1ELb0ELb1EEEvNS_9FwdParamsE --------------------------
	.section	.text._ZN10layer_norm13ln_fwd_kernelINS_13Kernel_traitsIf13__nv_bfloat16S2_S2_fjLj4096ELj1ELj1ELj4ELj16ENS_18Kernel_traits_baseILj4096EfS2_S2_S2_fjLj128EEEEELb0ELb1ELb0ELb1EEEvNS_9FwdParamsE,"ax",@progbits
	.align	128
        .global         _ZN10layer_norm13ln_fwd_kernelINS_13Kernel_traitsIf13__nv_bfloat16S2_S2_fjLj4096ELj1ELj1ELj4ELj16ENS_18Kernel_traits_baseILj4096EfS2_S2_S2_fjLj128EEEEELb0ELb1ELb0ELb1EEEvNS_9FwdParamsE
        .type           _ZN10layer_norm13ln_fwd_kernelINS_13Kernel_traitsIf13__nv_bfloat16S2_S2_fjLj4096ELj1ELj1ELj4ELj16ENS_18Kernel_traits_baseILj4096EfS2_S2_S2_fjLj128EEEEELb0ELb1ELb0ELb1EEEvNS_9FwdParamsE,@function
        .size           _ZN10layer_norm13ln_fwd_kernelINS_13Kernel_traitsIf13__nv_bfloat16S2_S2_fjLj4096ELj1ELj1ELj4ELj16ENS_18Kernel_traits_baseILj4096EfS2_S2_S2_fjLj128EEEEELb0ELb1ELb0ELb1EEEvNS_9FwdParamsE,(.L_x_27235 - _ZN10layer_norm13ln_fwd_kernelINS_13Kernel_traitsIf13__nv_bfloat16S2_S2_fjLj4096ELj1ELj1ELj4ELj16ENS_18Kernel_traits_baseILj4096EfS2_S2_S2_fjLj128EEEEELb0ELb1ELb0ELb1EEEvNS_9FwdParamsE)
        .other          _ZN10layer_norm13ln_fwd_kernelINS_13Kernel_traitsIf13__nv_bfloat16S2_S2_fjLj4096ELj1ELj1ELj4ELj16ENS_18Kernel_traits_baseILj4096EfS2_S2_S2_fjLj128EEEEELb0ELb1ELb0ELb1EEEvNS_9FwdParamsE,@"STO_CUDA_ENTRY STV_DEFAULT"
_ZN10layer_norm13ln_fwd_kernelINS_13Kernel_traitsIf13__nv_bfloat16S2_S2_fjLj4096ELj1ELj1ELj4ELj16ENS_18Kernel_traits_baseILj4096EfS2_S2_S2_fjLj128EEEEELb0ELb1ELb0ELb1EEEvNS_9FwdParamsE:
.text._ZN10layer_norm13ln_fwd_kernelINS_13Kernel_traitsIf13__nv_bfloat16S2_S2_fjLj4096ELj1ELj1ELj4ELj16ENS_18Kernel_traits_baseILj4096EfS2_S2_S2_fjLj128EEEEELb0ELb1ELb0ELb1EEEvNS_9FwdParamsE:
[----:B------:R-:W-:Y:S01]  /*0000*/  LDC R1, c[0x0][0x37c] ;  /* 0x0000df00ff017b82 */ /* 0x000fe20000000800 */
[----:B------:R-:W0:Y:S01]  /*0010*/  LDCU.64 UR8, c[0x0][0x438] ;  /* 0x00008700ff0877ac */ /* 0x000e220008000a00 */
[----:B------:R-:W1:Y:S06]  /*0020*/  S2R R13, SR_TID.X ;  /* 0x00000000000d7919 */ /* 0x000e6c0000002100 */
[----:B------:R-:W2:Y:S01]  /*0030*/  S2UR UR4, SR_CTAID.X ;  /* 0x00000000000479c3 */ /* 0x000ea20000002500 */
[----:B------:R-:W3:Y:S01]  /*0040*/  LDCU.64 UR6, c[0x0][0x358] ;  /* 0x00006b00ff0677ac */ /* 0x000ee20008000a00 */
[----:B0-----:R-:W-:-:S04]  /*0050*/  UISETP.NE.U32.AND UP0, UPT, UR8, URZ, UPT ;  /* 0x000000ff0800728c */ /* 0x001fc8000bf05070 */
[----:B------:R-:W-:Y:S01]  /*0060*/  UISETP.NE.AND.EX UP0, UPT, UR9, URZ, UPT, UP0 ;  /* 0x000000ff0900728c */ /* 0x000fe2000bf05300 */
[----:B--2---:R-:W-:Y:S02]  /*0070*/  MOV R11, UR4 ;  /* 0x00000004000b7c02 */ /* 0x004fe40008000f00 */
[----:B-1----:R-:W-:-:S06]  /*0080*/  LOP3.LUT R12, R13, 0x1f, RZ, 0xc0, !PT ;  /* 0x0000001f0d0c7812 */ /* 0x002fcc00078ec0ff */
[----:B---3--:R-:W-:Y:S05]  /*0090*/  BRA.U !UP0, `(.L_x_5498) ;  /* 0x00000001087c7547 */ /* 0x008fea000b800000 */
[----:B------:R-:W0:Y:S08]  /*00a0*/  LDC.64 R2, c[0x0][0x3d0] ;  /* 0x0000f400ff027b82 */ /* 0x000e300000000a00 */
[----:B------:R-:W1:Y:S08]  /*00b0*/  LDC.64 R4, c[0x0][0x438] ;  /* 0x00010e00ff047b82 */ /* 0x000e700000000a00 */
[----:B------:R-:W2:Y:S01]  /*00c0*/  LDC.64 R6, c[0x0][0x3e8] ;  /* 0x0000fa00ff067b82 */ /* 0x000ea20000000a00 */
[----:B0-----:R-:W-:-:S05]  /*00d0*/  IMAD.WIDE.U32 R2, R13, 0x20, R2 ;  /* 0x000000200d027825 */ /* 0x001fca00078e0002 */
[----:B------:R0:W5:Y:S01]  /*00e0*/  LDG.E.128 R112, desc[UR6][R2.64] ;  /* 0x0000000602707981 */ /* 0x000162000c1e1d00 */
[----:B-1----:R-:W-:-:S03]  /*00f0*/  IMAD.WIDE.U32 R4, R13, 0x20, R4 ;  /* 0x000000200d047825 */ /* 0x002fc600078e0004 */
[----:B------:R0:W5:Y:S04]  /*0100*/  LDG.E.128 R108, desc[UR6][R2.64+0x10] ;  /* 0x00001006026c7981 */ /* 0x000168000c1e1d00 */
[----:B------:R0:W5:Y:S01]  /*0110*/  LDG.E.128 R104, desc[UR6][R2.64+0x1000] ;  /* 0x0010000602687981 */ /* 0x000162000c1e1d00 */
[----:B--2---:R-:W-:-:S03]  /*0120*/  IMAD.WIDE.U32 R6, R13, 0x20, R6 ;  /* 0x000000200d067825 */ /* 0x004fc600078e0006 */
        /* <DEDUP_REMOVED lines=22> */
.L_x_5498:
        /* <DEDUP_REMOVED lines=36> */
.L_x_5499:
[----:B------:R-:W1:Y:S02]  /*04d0*/  LDCU UR4, c[0x0][0x384] ;  /* 0x00007080ff0477ac */ /* 0x000e640008000800 */
[----:B-1----:R-:W-:-:S13]  /*04e0*/  ISETP.GE.AND P0, PT, R11, UR4, PT ;  /* 0x000000040b007c0c */ /* 0x002fda000bf06270 */
[----:B------:R-:W-:Y:S05]  /*04f0*/  @P0 EXIT ;  /* 0x000000000000094d */ /* 0x000fea0003800000 */
[----:B0-----:R-:W0:Y:S01]  /*0500*/  LDC.64 R2, c[0x0][0x3e0] ;  /* 0x0000f800ff027b82 */ /* 0x001e220000000a00 */
[----:B------:R-:W1:Y:S01]  /*0510*/  LDCU.U8 UR4, c[0x0][0x410] ;  /* 0x00008200ff0477ac */ /* 0x000e620008000000 */
[----:B------:R-:W2:Y:S01]  /*0520*/  LDCU UR10, c[0x0][0x388] ;  /* 0x00007100ff0a77ac */ /* 0x000ea20008000800 */
[----:B------:R-:W3:Y:S01]  /*0530*/  LDCU UR11, c[0x0][0x400] ;  /* 0x00008000ff0b77ac */ /* 0x000ee20008000800 */
[----:B------:R-:W4:Y:S01]  /*0540*/  LDCU.64 UR8, c[0x0][0x3a0] ;  /* 0x00007400ff0877ac */ /* 0x000f220008000a00 */
[----:B------:R-:W-:Y:S01]  /*0550*/  UPLOP3.LUT UP0, UPT, UPT, UPT, UPT, 0x40, 0x4 ;  /* 0x000000000004789c */ /* 0x000fe20003f0e870 */
[----:B-1----:R-:W-:Y:S02]  /*0560*/  ISETP.NE.AND P2, PT, RZ, UR4, PT ;  /* 0x00000004ff007c0c */ /* 0x002fe4000bf45270 */
[----:B0-----:R-:W-:-:S04]  /*0570*/  ISETP.NE.U32.AND P0, PT, R2, RZ, PT ;  /* 0x000000ff0200720c */ /* 0x001fc80003f05070 */
[----:B--234-:R-:W-:-:S13]  /*0580*/  ISETP.NE.AND.EX P0, PT, R3, RZ, PT, P0 ;  /* 0x000000ff0300720c */ /* 0x01cfda0003f05300 */
.L_x_5510:
        /* <DEDUP_REMOVED lines=11> */
[----:B-----5:R-:W5:Y:S01]  /*0640*/  LDG.E.128 R4, desc[UR6][R4.64] ;  /* 0x0000000604047981 */ /* 0x020f62000c1e1d00 */
        /* <DEDUP_REMOVED lines=8> */
[C---:B-----5:R-:W-:Y:S02]  /*06d0*/  PRMT R2, R5.reuse, 0x7632, R2 ;  /* 0x0000763205027816 */ /* 0x060fe40000000002 */
[----:B------:R-:W-:Y:S02]  /*06e0*/  SHF.L.U32 R5, R5, 0x10, RZ ;  /* 0x0000001005057819 */ /* 0x000fe400000006ff */
[C---:B------:R-:W-:Y:S02]  /*06f0*/  PRMT R9, R6.reuse, 0x7632, R9 ;  /* 0x0000763206097816 */ /* 0x040fe40000000009 */
[----:B------:R-:W-:Y:S01]  /*0700*/  SHF.L.U32 R15, R6, 0x10, RZ ;  /* 0x00000010060f7819 */ /* 0x000fe200000006ff */
[-C--:B------:R-:W-:Y:S01]  /*0710*/  FMUL.FTZ R5, R5, R144.reuse ;  /* 0x0000009005057220 */ /* 0x080fe20000410000 */
[----:B------:R-:W-:Y:S02]  /*0720*/  PRMT R14, R7, 0x7632, R14 ;  /* 0x00007632070e7816 */ /* 0x000fe4000000000e */
[----:B------:R-:W-:Y:S01]  /*0730*/  SHF.L.U32 R3, R4, 0x10, RZ ;  /* 0x0000001004037819 */ /* 0x000fe200000006ff */
[----:B------:R-:W-:Y:S01]  /*0740*/  FMUL.FTZ R15, R15, R144 ;  /* 0x000000900f0f7220 */ /* 0x000fe20000410000 */
[----:B------:R-:W-:-:S02]  /*0750*/  SHF.L.U32 R7, R7, 0x10, RZ ;  /* 0x0000001007077819 */ /* 0x000fc400000006ff */
[----:B------:R-:W-:Y:S01]  /*0760*/  PRMT R0, R4, 0x7632, R0 ;  /* 0x0000763204007816 */ /* 0x000fe20000000000 */
[-C--:B------:R-:W-:Y:S01]  /*0770*/  FMUL.FTZ R3, R3, R144.reuse ;  /* 0x0000009003037220 */ /* 0x080fe20000410000 */
[----:B------:R-:W-:Y:S01]  /*0780*/  SHF.L.U32 R9, R9, 0x10, RZ ;  /* 0x0000001009097819 */ /* 0x000fe200000006ff */
        /* <DEDUP_REMOVED lines=11> */
[----:B------:R-:W-:Y:S01]  /*0840*/  SHF.L.U32 R3, R0, 0x10, RZ ;  /* 0x0000001000037819 */ /* 0x000fe200000006ff */
[-C--:B------:R-:W-:Y:S01]  /*0850*/  FMUL.FTZ R14, R5, R144.reuse ;  /* 0x00000090050e7220 */ /* 0x080fe20000410000 */
[-C--:B------:R-:W-:Y:S01]  /*0860*/  FMUL.FTZ R116, R9, R144.reuse ;  /* 0x0000009009747220 */ /* 0x080fe20000410000 */
[----:B------:R-:W-:Y:S01]  /*0870*/  PRMT R9, R19, 0x7632, R9 ;  /* 0x0000763213097816 */ /* 0x000fe20000000009 */
[----:B------:R-:W-:Y:S01]  /*0880*/  FMUL.FTZ R118, R15, R144 ;  /* 0x000000900f767220 */ /* 0x000fe20000410000 */
[----:B------:R-:W-:-:S02]  /*0890*/  PRMT R7, R18, 0x7632, R7 ;  /* 0x0000763212077816 */ /* 0x000fc40000000007 */
[----:B------:R-:W-:Y:S02]  /*08a0*/  PRMT R5, R17, 0x7632, R5 ;  /* 0x0000763211057816 */ /* 0x000fe40000000005 */
[----:B------:R-:W-:Y:S02]  /*08b0*/  PRMT R0, R16, 0x7632, R0 ;  /* 0x0000763210007816 */ /* 0x000fe40000000000 */
[----:B------:R-:W-:Y:S02]  /*08c0*/  SHF.L.U32 R9, R9, 0x10, RZ ;  /* 0x0000001009097819 */ /* 0x000fe400000006ff */
[----:B------:R-:W-:Y:S02]  /*08d0*/  SHF.L.U32 R7, R7, 0x10, RZ ;  /* 0x0000001007077819 */ /* 0x000fe400000006ff */
[----:B------:R-:W-:Y:S01]  /*08e0*/  SHF.L.U32 R5, R5, 0x10, RZ ;  /* 0x0000001005057819 */ /* 0x000fe200000006ff */
[----:B------:R-:W-:Y:S01]  /*08f0*/  FFMA.FTZ R9, R118, R47, R9 ;  /* 0x0000002f76097223 */ /* 0x000fe20000010009 */
[----:B------:R-:W-:Y:S01]  /*0900*/  SHF.L.U32 R15, R0, 0x10, RZ ;  /* 0x00000010000f7819 */ /* 0x000fe200000006ff */
[----:B------:R-:W-:Y:S01]  /*0910*/  FMUL.FTZ R0, R3, R144 ;  /* 0x0000009003007220 */ /* 0x000fe20000410000 */
[----:B------:R-:W-:Y:S01]  /*0920*/  FFMA.FTZ R7, R116, R45, R7 ;  /* 0x0000002d74077223 */ /* 0x000fe20000010007 */
[----:B------:R-:W-:Y:S01]  /*0930*/  FFMA.FTZ R5, R14, R51, R5 ;  /* 0x000000330e057223 */ /* 0x000fe20000010005 */
[----:B------:R-:W-:Y:S01]  /*0940*/  F2FP.BF16.F32.PACK_AB R119, R9, R2 ;  /* 0x000000020977723e */ /* 0x000fe200000010ff */
[----:B------:R-:W-:-:S02]  /*0950*/  FFMA.FTZ R3, R0, R49, R15 ;  /* 0x0000003100037223 */ /* 0x000fc4000001000f */
[----:B------:R-:W-:Y:S02]  /*0960*/  F2FP.BF16.F32.PACK_AB R118, R7, R4 ;  /* 0x000000040776723e */ /* 0x000fe400000010ff */
[----:B------:R-:W-:Y:S02]  /*0970*/  F2FP.BF16.F32.PACK_AB R117, R5, R6 ;  /* 0x000000060575723e */ /* 0x000fe400000010ff */
[----:B------:R-:W-:Y:S01]  /*0980*/  F2FP.BF16.F32.PACK_AB R116, R3, R8 ;  /* 0x000000080374723e */ /* 0x000fe200000010ff */
[----:B------:R-:W-:Y:S06]  /*0990*/  BRA `(.L_x_5501) ;  /* 0x0000000000807947 */ /* 0x000fec0003800000 */
.L_x_5500:
        /* <DEDUP_REMOVED lines=32> */
.L_x_5501:
        /* <DEDUP_REMOVED lines=10> */
[----:B0----5:R-:W-:Y:S02]  /*0c40*/  PRMT R116, R121, 0x7632, R116 ;  /* 0x0000763279747816 */ /* 0x021fe40000000074 */
[----:B------:R-:W-:Y:S02]  /*0c50*/  PRMT R124, R123, 0x7632, R124 ;  /* 0x000076327b7c7816 */ /* 0x000fe4000000007c */
[----:B------:R-:W-:Y:S02]  /*0c60*/  SHF.L.U32 R15, R120, 0x10, RZ ;  /* 0x00000010780f7819 */ /* 0x000fe400000006ff */
[----:B------:R-:W-:Y:S02]  /*0c70*/  SHF.L.U32 R121, R121, 0x10, RZ ;  /* 0x0000001079797819 */ /* 0x000fe400000006ff */
[----:B------:R-:W-:Y:S01]  /*0c80*/  SHF.L.U32 R117, R122, 0x10, RZ ;  /* 0x000000107a757819 */ /* 0x000fe200000006ff */
[-C--:B------:R-:W-:Y:S01]  /*0c90*/  FMUL.FTZ R15, R15, R144.reuse ;  /* 0x000000900f0f7220 */ /* 0x080fe20000410000 */
[----:B------:R-:W-:Y:S01]  /*0ca0*/  SHF.L.U32 R123, R123, 0x10, RZ ;  /* 0x000000107b7b7819 */ /* 0x000fe200000006ff */
[-C--:B------:R-:W-:Y:S01]  /*0cb0*/  FMUL.FTZ R121, R121, R144.reuse ;  /* 0x0000009079797220 */ /* 0x080fe20000410000 */
[----:B------:R-:W-:Y:S01]  /*0cc0*/  PRMT R14, R120, 0x7632, R14 ;  /* 0x00007632780e7816 */ /* 0x000fe2000000000e */
[-C--:B------:R-:W-:Y:S01]  /*0cd0*/  FMUL.FTZ R117, R117, R144.reuse ;  /* 0x0000009075757220 */ /* 0x080fe20000410000 */
[----:B------:R-:W-:Y:S01]  /*0ce0*/  PRMT R120, R122, 0x7632, R120 ;  /* 0x000076327a787816 */ /* 0x000fe20000000078 */
[----:B------:R-:W-:Y:S01]  /*0cf0*/  FMUL.FTZ R123, R123, R144 ;  /* 0x000000907b7b7220 */ /* 0x000fe20000410000 */
[----:B------:R-:W-:-:S02]  /*0d00*/  SHF.L.U32 R134, R16, 0x10, RZ ;  /* 0x0000001010867819 */ /* 0x000fc400000006ff */
[----:B------:R-:W-:Y:S02]  /*0d10*/  SHF.L.U32 R118, R17, 0x10, RZ ;  /* 0x0000001011767819 */ /* 0x000fe400000006ff */
[----:B------:R-:W-:Y:S01]  /*0d20*/  SHF.L.U32 R122, R18, 0x10, RZ ;  /* 0x00000010127a7819 */ /* 0x000fe200000006ff */
[----:B------:R-:W-:Y:S01]  /*0d30*/  FFMA.FTZ R134, R15, R40, R134 ;  /* 0x000000280f867223 */ /* 0x000fe20000010086 */
[----:B------:R-:W-:Y:S01]  /*0d40*/  SHF.L.U32 R126, R19, 0x10, RZ ;  /* 0x00000010137e7819 */ /* 0x000fe200000006ff */
[----:B------:R-:W-:Y:S01]  /*0d50*/  FFMA.FTZ R129, R121, R42, R118 ;  /* 0x0000002a79817223 */ /* 0x000fe20000010076 */
[----:B------:R-:W-:Y:S01]  /*0d60*/  PRMT R15, R16, 0x7632, R15 ;  /* 0x00007632100f7816 */ /* 0x000fe2000000000f */
[----:B------:R-:W-:Y:S01]  /*0d70*/  FFMA.FTZ R125, R117, R36, R122 ;  /* 0x00000024757d7223 */ /* 0x000fe2000001007a */
[----:B------:R-:W-:Y:S01]  /*0d80*/  PRMT R118, R17, 0x7632, R118 ;  /* 0x0000763211767816 */ /* 0x000fe20000000076 */
[----:B------:R-:W-:Y:S01]  /*0d90*/  FFMA.FTZ R126, R123, R38, R126 ;  /* 0x000000267b7e7223 */ /* 0x000fe2000001007e */
[----:B------:R-:W-:-:S02]  /*0da0*/  PRMT R122, R18, 0x7632, R122 ;  /* 0x00007632127a7816 */ /* 0x000fc4000000007a */
[----:B------:R-:W-:Y:S02]  /*0db0*/  PRMT R127, R19, 0x7632, R127 ;  /* 0x00007632137f7816 */ /* 0x000fe4000000007f */
[----:B------:R-:W-:Y:S02]  /*0dc0*/  SHF.L.U32 R117, R14, 0x10, RZ ;  /* 0x000000100e757819 */ /* 0x000fe400000006ff */
[----:B------:R-:W-:Y:S02]  /*0dd0*/  SHF.L.U32 R119, R116, 0x10, RZ ;  /* 0x0000001074777819 */ /* 0x000fe400000006ff */
[----:B------:R-:W-:Y:S01]  /*0de0*/  SHF.L.U32 R137, R124, 0x10, RZ ;  /* 0x000000107c897819 */ /* 0x000fe200000006ff */
[-C--:B------:R-:W-:Y:S01]  /*0df0*/  FMUL.FTZ R116, R117, R144.reuse ;  /* 0x0000009075747220 */ /* 0x080fe20000410000 */
[----:B------:R-:W-:Y:S01]  /*0e00*/  SHF.L.U32 R123, R120, 0x10, RZ ;  /* 0x00000010787b7819 */ /* 0x000fe200000006ff */
[----:B------:R-:W-:Y:S01]  /*0e10*/  FMUL.FTZ R128, R119, R144 ;  /* 0x0000009077807220 */ /* 0x000fe20000410000 */
[----:B------:R-:W-:-:S02]  /*0e20*/  SHF.L.U32 R15, R15, 0x10, RZ ;  /* 0x000000100f0f7819 */ /* 0x000fc400000006ff */
[----:B------:R-:W-:Y:S01]  /*0e30*/  SHF.L.U32 R121, R118, 0x10, RZ ;  /* 0x0000001076797819 */ /* 0x000fe200000006ff */
[-C--:B------:R-:W-:Y:S01]  /*0e40*/  FMUL.FTZ R118, R137, R144.reuse ;  /* 0x0000009089767220 */ /* 0x080fe20000410000 */
[----:B------:R-:W-:Y:S01]  /*0e50*/  SHF.L.U32 R135, R122, 0x10, RZ ;  /* 0x000000107a877819 */ /* 0x000fe200000006ff */
[----:B------:R-:W-:Y:S01]  /*0e60*/  FMUL.FTZ R14, R123, R144 ;  /* 0x000000907b0e7220 */ /* 0x000fe20000410000 */
[----:B------:R-:W-:Y:S01]  /*0e70*/  SHF.L.U32 R127, R127, 0x10, RZ ;  /* 0x000000107f7f7819 */ /* 0x000fe200000006ff */
[----:B------:R-:W-:Y:S01]  /*0e80*/  FFMA.FTZ R128, R128, R43, R121 ;  /* 0x0000002b80807223 */ /* 0x000fe20000010079 */
[----:B------:R-:W-:Y:S01]  /*0e90*/  FFMA.FTZ R15, R116, R41, R15 ;  /* 0x00000029740f7223 */ /* 0x000fe2000001000f */
[----:B------:R-:W-:Y:S02]  /*0ea0*/  FFMA.FTZ R14, R14, R37, R135 ;  /* 0x000000250e0e7223 */ /* 0x000fe40000010087 */
[----:B------:R-:W-:Y:S01]  /*0eb0*/  FFMA.FTZ R127, R118, R39, R127 ;  /* 0x00000027767f7223 */ /* 0x000fe2000001007f */
[----:B------:R-:W-:-:S02]  /*0ec0*/  F2FP.BF16.F32.PACK_AB R117, R128, R129 ;  /* 0x000000818075723e */ /* 0x000fc400000010ff */
[----:B------:R-:W-:Y:S02]  /*0ed0*/  F2FP.BF16.F32.PACK_AB R118, R14, R125 ;  /* 0x0000007d0e76723e */ /* 0x000fe400000010ff */
[----:B------:R-:W-:Y:S02]  /*0ee0*/  F2FP.BF16.F32.PACK_AB R119, R127, R126 ;  /* 0x0000007e7f77723e */ /* 0x000fe400000010ff */
[----:B------:R-:W-:Y:S01]  /*0ef0*/  F2FP.BF16.F32.PACK_AB R116, R15, R134 ;  /* 0x000000860f74723e */ /* 0x000fe200000010ff */
[----:B------:R-:W-:Y:S06]  /*0f00*/  BRA `(.L_x_5503) ;  /* 0x0000000000807947 */ /* 0x000fec0003800000 */
.L_x_5502:
[C---:B0----5:R-:W-:Y:S02]  /*0f10*/  PRMT R14, R120.reuse, 0x7632, R14 ;  /* 0x00007632780e7816 */ /* 0x061fe4000000000e */
[----:B------:R-:W-:Y:S02]  /*0f20*/  SHF.L.U32 R15, R120, 0x10, RZ ;  /* 0x00000010780f7819 */ /* 0x000fe400000006ff */
[----:B------:R-:W-:Y:S02]  /*0f30*/  PRMT R116, R121, 0x7632, R116 ;  /* 0x0000763279747816 */ /* 0x000fe40000000074 */
[----:B------:R-:W-:Y:S01]  /*0f40*/  PRMT R118, R122, 0x7632, R118 ;  /* 0x000076327a767816 */ /* 0x000fe20000000076 */
[----:B------:R-:W-:Y:S01]  /*0f50*/  FMUL.FTZ R15, R15, R144 ;  /* 0x000000900f0f7220 */ /* 0x000fe20000410000 */
[C---:B------:R-:W-:Y:S02]  /*0f60*/  PRMT R120, R123.reuse, 0x7632, R120 ;  /* 0x000076327b787816 */ /* 0x040fe40000000078 */
        /* <DEDUP_REMOVED lines=26> */
.L_x_5503:
        /* <DEDUP_REMOVED lines=9> */
[----:B-1---5:R-:W-:Y:S02]  /*11a0*/  PRMT R118, R121, 0x7632, R118 ;  /* 0x0000763279767816 */ /* 0x022fe40000000076 */
[----:B------:R-:W-:Y:S02]  /*11b0*/  PRMT R137, R123, 0x7632, R137 ;  /* 0x000076327b897816 */ /* 0x000fe40000000089 */
        /* <DEDUP_REMOVED lines=20> */
[----:B------:R-:W-:Y:S02]  /*1300*/  PRMT R122, R18, 0x7632, R122 ;  /* 0x00007632127a7816 */ /* 0x000fe4000000007a */
        /* <DEDUP_REMOVED lines=22> */
.L_x_5504:
[C---:B-1---5:R-:W-:Y:S02]  /*1470*/  PRMT R116, R120.reuse, 0x7632, R116 ;  /* 0x0000763278747816 */ /* 0x062fe40000000074 */
        /* <DEDUP_REMOVED lines=9> */
[----:B------:R-:W-:Y:S01]  /*1510*/  SHF.L.U32 R121, R121, 0x10, RZ ;  /* 0x0000001079797819 */ /* 0x000fe200000006ff */
[----:B------:R-:W-:Y:S01]  /*1520*/  FMUL.FTZ R138, R135, R28 ;  /* 0x0000001c878a7220 */ /* 0x000fe20000410000 */
        /* <DEDUP_REMOVED lines=20> */
.L_x_5505:
        /* <DEDUP_REMOVED lines=9> */
[C---:B-1---5:R-:W-:Y:S02]  /*1700*/  PRMT R118, R121.reuse, 0x7632, R118 ;  /* 0x0000763279767816 */ /* 0x062fe40000000076 */
[----:B------:R-:W-:Y:S02]  /*1710*/  SHF.L.U32 R121, R121, 0x10, RZ ;  /* 0x0000001079797819 */ /* 0x000fe400000006ff */
        /* <DEDUP_REMOVED lines=8> */
[----:B------:R-:W-:Y:S01]  /*17a0*/  PRMT R116, R120, 0x7632, R116 ;  /* 0x0000763278747816 */ /* 0x000fe20000000074 */
[----:B------:R-:W-:Y:S01]  /*17b0*/  FFMA.FTZ R146, R117, R24, R146 ;  /* 0x0000001875927223 */ /* 0x000fe20000010092 */
[----:B------:R-:W-:Y:S02]  /*17c0*/  PRMT R120, R122, 0x7632, R120 ;  /* 0x000076327a787816 */ /* 0x000fe40000000078 */
[C---:B------:R-:W-:Y:S02]  /*17d0*/  PRMT R122, R123.reuse, 0x7632, R122 ;  /* 0x000076327b7a7816 */ /* 0x040fe4000000007a */
[----:B------:R-:W-:Y:S01]  /*17e0*/  SHF.L.U32 R133, R123, 0x10, RZ ;  /* 0x000000107b857819 */ /* 0x000fe200000006ff */
[----:B------:R-:W-:Y:S01]  /*17f0*/  FFMA.FTZ R123, R121, R26, R132 ;  /* 0x0000001a797b7223 */ /* 0x000fe20000010084 */
[----:B------:R-:W-:Y:S01]  /*1800*/  FFMA.FTZ R132, R119, R20, R148 ;  /* 0x0000001477847223 */ /* 0x000fe20000010094 */
[----:B------:R-:W-:Y:S02]  /*1810*/  SHF.L.U32 R117, R116, 0x10, RZ ;  /* 0x0000001074757819 */ /* 0x000fe400000006ff */
[----:B------:R-:W-:Y:S01]  /*1820*/  SHF.L.U32 R119, R118, 0x10, RZ ;  /* 0x0000001076777819 */ /* 0x000fe200000006ff */
[-C--:B------:R-:W-:Y:S01]  /*1830*/  FMUL.FTZ R145, R133, R144.reuse ;  /* 0x0000009085917220 */ /* 0x080fe20000410000 */
        /* <DEDUP_REMOVED lines=11> */
[----:B------:R-:W-:Y:S02]  /*18f0*/  SHF.L.U32 R121, R121, 0x10, RZ ;  /* 0x0000001079797819 */ /* 0x000fe400000006ff */
[----:B------:R-:W-:Y:S01]  /*1900*/  SHF.L.U32 R119, R119, 0x10, RZ ;  /* 0x0000001077777819 */ /* 0x000fe200000006ff */
[----:B------:R-:W-:Y:S01]  /*1910*/  FFMA.FTZ R144, R145, R22, R144 ;  /* 0x0000001691907223 */ /* 0x000fe20000010090 */
        /* <DEDUP_REMOVED lines=11> */
.L_x_5506:
        /* <DEDUP_REMOVED lines=21> */
[-C--:B------:R-:W-:Y:S01]  /*1b20*/  FMUL.FTZ R118, R145, R144.reuse ;  /* 0x0000009091767220 */ /* 0x080fe20000410000 */
[----:B------:R-:W-:Y:S01]  /*1b30*/  FMUL.FTZ R133, R116, R25 ;  /* 0x0000001974857220 */ /* 0x000fe20000410000 */
        /* <DEDUP_REMOVED lines=9> */
.L_x_5507:
        /* <DEDUP_REMOVED lines=129> */
.L_x_5509:
[----:B------:R-:W-:Y:S05]  /*23e0*/  BSYNC.RECONVERGENT B0 ;  /* 0x0000000000007941 */ /* 0x000fea0003800200 */
.L_x_5508:
        /* <DEDUP_REMOVED lines=45> */
[----:B0-----:R-:W-:Y:S01]  /*26c0*/  FMUL.FTZ R148, R131, R116 ;  /* 0x0000007483947220 */ /* 0x001fe20000410000 */
[----:B--2---:R-:W-:Y:S01]  /*26d0*/  FADD.FTZ R120, R121, R120 ;  /* 0x0000007879787221 */ /* 0x004fe20000010000 */
[----:B------:R-:W0:Y:S01]  /*26e0*/  @!P1 LDC.64 R118, c[0x0][0x3c0] ;  /* 0x0000f000ff769b82 */ /* 0x000e220000000a00 */
[----:B------:R-:W-:Y:S02]  /*26f0*/  FMUL.FTZ R117, R117, R152 ;  /* 0x0000009875757220 */ /* 0x000fe40000410000 */
[----:B------:R-:W1:Y:S02]  /*2700*/  SHFL.IDX PT, R121, R148, RZ, 0x1f ;  /* 0x00001fff94797589 */ /* 0x000e6400000e0000 */
[----:B------:R-:W-:-:S03]  /*2710*/  FFMA.FTZ R131, R131, R117, R120 ;  /* 0x0000007583837223 */ /* 0x000fc60000010078 */
[----:B------:R-:W2:Y:S03]  /*2720*/  LDC R120, c[0x0][0x448] ;  /* 0x00011200ff787b82 */ /* 0x000ea60000000800 */
[----:B------:R-:W2:Y:S01]  /*2730*/  SHFL.IDX PT, R131, R131, RZ, 0x1f ;  /* 0x00001fff83837589 */ /* 0x000ea200000e0000 */
[----:B0-----:R-:W-:-:S04]  /*2740*/  @!P1 IMAD.WIDE R118, R11, 0x4, R118 ;  /* 0x000000040b769825 */ /* 0x001fc800078e0276 */
[C---:B-1----:R-:W-:Y:S01]  /*2750*/  FMUL.FTZ R116, R121.reuse, R121 ;  /* 0x0000007979747220 */ /* 0x042fe20000410000 */
[----:B------:R-:W-:Y:S01]  /*2760*/  FSEL R130, R121, RZ, !P2 ;  /* 0x000000ff79827208 */ /* 0x000fe20005000000 */
[----:B------:R0:W-:Y:S03]  /*2770*/  @!P1 STG.E desc[UR6][R118.64], R121 ;  /* 0x0000007976009986 */ /* 0x0001e6000c101906 */
[----:B------:R-:W-:Y:S01]  /*2780*/  FSEL R117, R116, RZ, P2 ;  /* 0x000000ff74757208 */ /* 0x000fe20001000000 */
[C---:B------:R-:W-:Y:S01]  /*2790*/  FADD.FTZ R4, -R130.reuse, R4 ;  /* 0x0000000482047221 */ /* 0x040fe20000010100 */
[C---:B------:R-:W-:Y:S01]  /*27a0*/  FADD.FTZ R2, -R130.reuse, R2 ;  /* 0x0000000282027221 */ /* 0x040fe20000010100 */
[----:B--2---:R-:W-:Y:S01]  /*27b0*/  FFMA.FTZ R120, R131, UR11, R120 ;  /* 0x0000000b83787c23 */ /* 0x004fe20008010078 */
[C---:B------:R-:W-:Y:S01]  /*27c0*/  FADD.FTZ R9, -R130.reuse, R9 ;  /* 0x0000000982097221 */ /* 0x040fe20000010100 */
[C---:B------:R-:W-:Y:S01]  /*27d0*/  FADD.FTZ R7, -R130.reuse, R7 ;  /* 0x0000000782077221 */ /* 0x040fe20000010100 */
[----:B------:R-:W-:Y:S01]  /*27e0*/  FADD.FTZ R153, -R130, R143 ;  /* 0x0000008f82997221 */ /* 0x000fe20000010100 */
[----:B------:R-:W-:Y:S01]  /*27f0*/  FADD.FTZ R120, R120, R117 ;  /* 0x0000007578787221 */ /* 0x000fe20000010000 */
[C---:B------:R-:W-:Y:S01]  /*2800*/  FADD.FTZ R8, -R130.reuse, R8 ;  /* 0x0000000882087221 */ /* 0x040fe20000010100 */
[----:B------:R-:W1:Y:S01]  /*2810*/  LDC.64 R116, c[0x0][0x428] ;  /* 0x00010a00ff747b82 */ /* 0x000e620000000a00 */
[C---:B------:R-:W-:Y:S01]  /*2820*/  FADD.FTZ R3, -R130.reuse, R3 ;  /* 0x0000000382037221 */ /* 0x040fe20000010100 */
[C---:B------:R-:W-:Y:S01]  /*2830*/  FADD.FTZ R6, -R130.reuse, R6 ;  /* 0x0000000682067221 */ /* 0x040fe20000010100 */
[C---:B------:R-:W-:Y:S01]  /*2840*/  FADD.FTZ R5, -R130.reuse, R5 ;  /* 0x0000000582057221 */ /* 0x040fe20000010100 */
[----:B------:R-:W2:Y:S01]  /*2850*/  MUFU.RSQ R120, R120 ;  /* 0x0000007800787308 */ /* 0x000ea20000001400 */
        /* <DEDUP_REMOVED lines=23> */
[----:B-1----:R-:W-:-:S04]  /*29d0*/  IMAD.WIDE.U32 R122, R10, 0x10, R116 ;  /* 0x000000100a7a7825 */ /* 0x002fc800078e0074 */
[C---:B--2---:R-:W-:Y:S01]  /*29e0*/  FMUL.FTZ R133, R120.reuse, R4 ;  /* 0x0000000478857220 */ /* 0x044fe20000410000 */
[C---:B------:R-:W-:Y:S01]  /*29f0*/  FMUL.FTZ R145, R120.reuse, R2 ;  /* 0x0000000278917220 */ /* 0x040fe20000410000 */
[C---:B------:R-:W-:Y:S01]  /*2a00*/  FMUL.FTZ R10, R120.reuse, R9 ;  /* 0x00000009780a7220 */ /* 0x040fe20000410000 */
[----:B------:R-:W-:Y:S01]  /*2a10*/  FMUL.FTZ R4, R120, R7 ;  /* 0x0000000778047220 */ /* 0x000fe20000410000 */
[----:B------:R-:W-:Y:S01]  /*2a20*/  FFMA.FTZ R2, R133, R108, R76 ;  /* 0x0000006c85027223 */ /* 0x000fe2000001004c */
[----:B------:R-:W-:Y:S01]  /*2a30*/  FFMA.FTZ R9, R145, R110, R78 ;  /* 0x0000006e91097223 */ /* 0x000fe2000001004e */
[----:B------:R-:W-:Y:S01]  /*2a40*/  FFMA.FTZ R10, R10, R111, R79 ;  /* 0x0000006f0a0a7223 */ /* 0x000fe2000001004f */
[----:B------:R-:W-:Y:S01]  /*2a50*/  FFMA.FTZ R7, R4, R109, R77 ;  /* 0x0000006d04077223 */ /* 0x000fe2000001004d */
[----:B------:R-:W-:-:S04]  /*2a60*/  IMAD.WIDE.U32 R132, R0, 0x10, R116 ;  /* 0x0000001000847825 */ /* 0x000fc800078e0074 */
[C---:B------:R-:W-:Y:S01]  /*2a70*/  FMUL.FTZ R0, R120.reuse, R3 ;  /* 0x0000000378007220 */ /* 0x040fe20000410000 */
[----:B------:R-:W-:Y:S01]  /*2a80*/  FMUL.FTZ R125, R120, R125 ;  /* 0x0000007d787d7220 */ /* 0x000fe20000410000 */
[----:B0-----:R-:W-:Y:S01]  /*2a90*/  F2FP.BF16.F32.PACK_AB R119, R10, R9 ;  /* 0x000000090a77723e */ /* 0x001fe200000010ff */
[C---:B------:R-:W-:Y:S01]  /*2aa0*/  FMUL.FTZ R9, R120.reuse, R126 ;  /* 0x0000007e78097220 */ /* 0x040fe20000410000 */
[----:B------:R-:W-:Y:S01]  /*2ab0*/  F2FP.BF16.F32.PACK_AB R118, R7, R2 ;  /* 0x000000020776723e */ /* 0x000fe200000010ff */
[C---:B------:R-:W-:Y:S01]  /*2ac0*/  FMUL.FTZ R7, R120.reuse, R8 ;  /* 0x0000000878077220 */ /* 0x040fe20000410000 */
[C---:B------:R-:W-:Y:S01]  /*2ad0*/  FMUL.FTZ R14, R120.reuse, R14 ;  /* 0x0000000e780e7220 */ /* 0x040fe20000410000 */
[C---:B------:R-:W-:Y:S01]  /*2ae0*/  FMUL.FTZ R3, R120.reuse, R6 ;  /* 0x0000000678037220 */ /* 0x040fe20000410000 */
[C---:B------:R-:W-:Y:S01]  /*2af0*/  FMUL.FTZ R2, R120.reuse, R5 ;  /* 0x0000000578027220 */ /* 0x040fe20000410000 */
[----:B------:R-:W-:Y:S01]  /*2b00*/  FFMA.FTZ R4, R9, R102, R70 ;  /* 0x0000006609047223 */ /* 0x000fe20000010046 */
[----:B------:R-:W-:Y:S01]  /*2b10*/  FMUL.FTZ R8, R120, R127 ;  /* 0x0000007f78087220 */ /* 0x000fe20000410000 */
[----:B------:R-:W-:Y:S01]  /*2b20*/  FFMA.FTZ R7, R7, R112, R80 ;  /* 0x0000007007077223 */ /* 0x000fe20000010050 */
[----:B------:R-:W-:Y:S01]  /*2b30*/  FFMA.FTZ R0, R0, R113, R81 ;  /* 0x0000007100007223 */ /* 0x000fe20000010051 */
[----:B------:R-:W-:Y:S01]  /*2b40*/  FFMA.FTZ R6, R125, R100, R68 ;  /* 0x000000647d067223 */ /* 0x000fe20000010044 */
[----:B------:R-:W-:Y:S01]  /*2b50*/  FFMA.FTZ R9, R14, R101, R69 ;  /* 0x000000650e097223 */ /* 0x000fe20000010045 */
[----:B------:R-:W-:Y:S01]  /*2b60*/  FFMA.FTZ R3, R3, R114, R82 ;  /* 0x0000007203037223 */ /* 0x000fe20000010052 */
[----:B------:R-:W-:Y:S01]  /*2b70*/  FFMA.FTZ R2, R2, R115, R83 ;  /* 0x0000007302027223 */ /* 0x000fe20000010053 */
[----:B------:R-:W-:-:S04]  /*2b80*/  IMAD.WIDE.U32 R144, R124, 0x10, R116 ;  /* 0x000000107c907825 */ /* 0x000fc800078e0074 */
[----:B------:R-:W-:Y:S01]  /*2b90*/  FFMA.FTZ R121, R8, R103, R71 ;  /* 0x0000006708797223 */ /* 0x000fe20000010047 */
[----:B------:R-:W-:Y:S01]  /*2ba0*/  F2FP.BF16.F32.PACK_AB R6, R9, R6 ;  /* 0x000000060906723e */ /* 0x000fe200000010ff */
[----:B------:R-:W-:Y:S01]  /*2bb0*/  FMUL.FTZ R9, R120, R134 ;  /* 0x0000008678097220 */ /* 0x000fe20000410000 */
[----:B------:R-:W-:Y:S01]  /*2bc0*/  IMAD.WIDE.U32 R164, R135, 0x10, R116 ;  /* 0x0000001087a47825 */ /* 0x000fe200078e0074 */
[----:B------:R-:W-:-:S03]  /*2bd0*/  F2FP.BF16.F32.PACK_AB R116, R0, R7 ;  /* 0x000000070074723e */ /* 0x000fc600000010ff */
[----:B------:R-:W-:Y:S01]  /*2be0*/  FMUL.FTZ R0, R120, R15 ;  /* 0x0000000f78007220 */ /* 0x000fe20000410000 */
[----:B------:R-:W-:Y:S01]  /*2bf0*/  F2FP.BF16.F32.PACK_AB R117, R2, R3 ;  /* 0x000000030275723e */ /* 0x000fe200000010ff */
[C---:B------:R-:W-:Y:S01]  /*2c00*/  FMUL.FTZ R151, R120.reuse, R151 ;  /* 0x0000009778977220 */ /* 0x040fe20000410000 */
[C---:B------:R-:W-:Y:S01]  /*2c10*/  FMUL.FTZ R124, R120.reuse, R153 ;  /* 0x00000099787c7220 */ /* 0x040fe20000410000 */
[----:B------:R-:W0:Y:S01]  /*2c20*/  @!P1 LDC.64 R2, c[0x0][0x3c8] ;  /* 0x0000f200ff029b82 */ /* 0x000e220000000a00 */
[C---:B------:R-:W-:Y:S01]  /*2c30*/  FMUL.FTZ R15, R120.reuse, R142 ;  /* 0x0000008e780f7220 */ /* 0x040fe20000410000 */
[----:B------:R-:W-:Y:S01]  /*2c40*/  FMUL.FTZ R8, R120, R137 ;  /* 0x0000008978087220 */ /* 0x000fe20000410000 */
[----:B------:R-:W-:Y:S01]  /*2c50*/  F2FP.BF16.F32.PACK_AB R7, R121, R4 ;  /* 0x000000047907723e */ /* 0x000fe200000010ff */
[----:B------:R-:W-:Y:S01]  /*2c60*/  FFMA.FTZ R4, R9, R104, R72 ;  /* 0x0000006809047223 */ /* 0x000fe20000010048 */
[----:B------:R-:W-:Y:S01]  /*2c70*/  FFMA.FTZ R127, R151, R94, R62 ;  /* 0x0000005e977f7223 */ /* 0x000fe2000001003e */
[----:B------:R-:W-:Y:S01]  /*2c80*/  FFMA.FTZ R124, R124, R95, R63 ;  /* 0x0000005f7c7c7223 */ /* 0x000fe2000001003f */
[----:B------:R-:W-:Y:S01]  /*2c90*/  FFMA.FTZ R9, R0, R105, R73 ;  /* 0x0000006900097223 */ /* 0x000fe20000010049 */
[----:B------:R-:W-:Y:S01]  /*2ca0*/  FFMA.FTZ R15, R15, R96, R64 ;  /* 0x000000600f0f7223 */ /* 0x000fe20000010040 */
[----:B------:R-:W-:Y:S01]  /*2cb0*/  FFMA.FTZ R8, R8, R97, R65 ;  /* 0x0000006108087223 */ /* 0x000fe20000010041 */
[----:B------:R-:W-:Y:S01]  /*2cc0*/  FMUL.FTZ R131, R120, R131 ;  /* 0x0000008378837220 */ /* 0x000fe20000410000 */
[----:B------:R-:W-:Y:S01]  /*2cd0*/  F2FP.BF16.F32.PACK_AB R127, R124, R127 ;  /* 0x0000007f7c7f723e */ /* 0x000fe200000010ff */
[C---:B------:R-:W-:Y:S01]  /*2ce0*/  FMUL.FTZ R10, R120.reuse, R139 ;  /* 0x0000008b780a7220 */ /* 0x040fe20000410000 */
[----:B------:R-:W-:Y:S01]  /*2cf0*/  F2FP.BF16.F32.PACK_AB R4, R9, R4 ;  /* 0x000000040904723e */ /* 0x000fe200000010ff */
[----:B------:R-:W-:Y:S01]  /*2d00*/  FMUL.FTZ R129, R120, R129 ;  /* 0x0000008178817220 */ /* 0x000fe20000410000 */
[----:B------:R-:W-:Y:S01]  /*2d10*/  F2FP.BF16.F32.PACK_AB R124, R8, R15 ;  /* 0x0000000f087c723e */ /* 0x000fe200000010ff */
[C---:B------:R-:W-:Y:S01]  /*2d20*/  FMUL.FTZ R128, R120.reuse, R128 ;  /* 0x0000008078807220 */ /* 0x040fe20000410000 */
[----:B------:R-:W1:Y:S01]  /*2d30*/  LDC.64 R8, c[0x0][0x380] ;  /* 0x0000e000ff087b82 */ /* 0x000e620000000a00 */
        /* <DEDUP_REMOVED lines=8> */
[----:B------:R-:W-:Y:S01]  /*2dc0*/  F2FP.BF16.F32.PACK_AB R125, R10, R125 ;  /* 0x0000007d0a7d723e */ /* 0x000fe200000010ff */
        /* <DEDUP_REMOVED lines=8> */
[----:B------:R-:W-:Y:S01]  /*2e50*/  F2FP.BF16.F32.PACK_AB R5, R128, R5 ;  /* 0x000000058005723e */ /* 0x000fe200000010ff */
        /* <DEDUP_REMOVED lines=11> */
[----:B------:R-:W-:Y:S02]  /*2f10*/  F2FP.BF16.F32.PACK_AB R130, R121, R130 ;  /* 0x000000827982723e */ /* 0x000fe400000010ff */
        /* <DEDUP_REMOVED lines=11> */
.L_x_5511:
        /* <DEDUP_REMOVED lines=11> */
.L_x_27235:


//--------------------- .text._ZN10layer_norm13ln_fwd_kernelINS_13Kernel_traitsIf13__nv_bfloat16S2_S2_fjLj4096ELj1ELj1ELj4ELj16ENS_18Kernel_traits_baseILj4096EfS2_S2_S2_fjLj128EEEEELb0ELb1ELb1ELb0EEEvNS_9FwdParamsE --------------------------
	.section	.text._ZN10layer_norm13ln_fwd_kernelINS_13Kernel_traitsIf13__nv_bfloat16S2_S2_fjLj4096ELj1ELj1ELj4ELj16ENS_18Kernel_traits_baseILj4096EfS2_S2_S2_fjLj128EEEEELb0ELb1ELb1ELb0EEEvNS_9FwdParamsE,"ax",@progbits
	.align	128
        .global         _ZN10layer_norm13ln_fwd_kernelINS_13Kernel_traitsIf13__nv_bfloat16S2_S2_fjLj4096ELj1ELj1ELj4ELj16ENS_18Kernel_traits_baseILj4096EfS2_S2_S2_fjLj128EEEEELb0ELb1ELb1ELb0EEEvNS_9FwdParamsE
        .type           _ZN10layer_norm13ln_fwd_kernelINS_13Kernel_traitsIf13__nv_bfloat16S2_S2_fjLj4096ELj1ELj1ELj4ELj16ENS_18Kernel_traits_baseILj4096EfS2_S2_S2_fjLj128EEEEELb0ELb1ELb1ELb0EEEvNS_9FwdParamsE,@function
        .size           _ZN10layer_norm13ln_fwd_kernelINS_13Kernel_traitsIf13__nv_bfloat16S2_S2_fjLj4096ELj1ELj1ELj4ELj16ENS_18Kernel_traits_baseILj4096EfS2_S2_S2_fjLj128EEEEELb0ELb1ELb1ELb0EEEvNS_9FwdParamsE,(.L_x_27236 - _ZN10layer_norm13ln_fwd_kernelINS_13Kernel_traitsIf13__nv_bfloat16S2_S2_fjLj4096ELj1ELj1ELj4ELj16ENS_18Kernel_traits_baseILj4096EfS2_S2_S2_fjLj128EEEEELb0ELb1ELb1ELb0EEEvNS_9FwdParamsE)
        .other          _ZN10layer_norm13ln_fwd_kernelINS_13Kernel_traitsIf13__nv_bfloat16S2_S2_fjLj4096ELj1ELj1ELj4ELj16ENS_18Kernel_traits_baseILj4096EfS2_S2_S2_fjLj128EEEEELb0ELb1ELb1ELb0EEEvNS_9FwdParamsE,@"STO_CUDA_ENTRY STV_DEFAULT"
_ZN10layer_norm13ln_fwd_kernelINS_13Kernel_traitsIf13__nv_bfloat16S2_S2_fjLj4096ELj1ELj1ELj4ELj16ENS_18Kernel_traits_baseILj4096EfS2_S2_S2_fjLj128EEEEELb0ELb1ELb1ELb0EEEvNS_9FwdParamsE:
.text._ZN10layer_norm13ln_fwd_kernelINS_13Kernel_traitsIf13__nv_bfloat16S2_S2_fjLj4096ELj1ELj1ELj4ELj16ENS_18Kernel_traits_baseILj4096EfS2_S2_S2_fjLj128EEEEELb0ELb1ELb1ELb0EEEvNS_9FwdParamsE:
        /* <DEDUP_REMOVED lines=76> */
.L_x_5513:
        /* <DEDUP_REMOVED lines=13> */
[C---:B-1----:R-:W-:Y:S01]  /*0590*/  @P1 IMAD.WIDE.U32 R4, R23.reuse, 0x20, R4 ;  /* 0x0000002017041825 */ /* 0x042fe200078e0004 */
[----:B------:R-:W-:Y:S01]  /*05a0*/  @P1 IADD3 R23, PT, PT, R23, 0x80, RZ ;  /* 0x0000008017171810 */ /* 0x000fe20007ffe0ff */
[----:B------:R0:W5:Y:S04]  /*05b0*/  @P1 LDG.E.128 R88, desc[UR12][R2.64+0x10] ;  /* 0x0000100c02581981 */ /* 0x000168000c1e1d00 */
[----:B------:R0:W5:Y:S01]  /*05c0*/  @P1 LDG.E.128 R76, desc[UR12][R4.64] ;  /* 0x0000000c044c1981 */ /* 0x000162000c1e1d00 */
[----:B------:R-:W1:Y:S01]  /*05d0*/  @P0 LDC.64 R8, c[0x0][0x3e8] ;  /* 0x0000fa00ff080b82 */ /* 0x000e620000000a00 */
[----:B--2---:R-:W-:-:S02]  /*05e0*/  @P2 IMAD.WIDE.U32 R14, R23, 0x20, R10 ;  /* 0x00000020170e2825 */ /* 0x004fc400078e000a */
[----:B------:R0:W5:Y:S04]  /*05f0*/  @P1 LDG.E.128 R72, desc[UR12][R4.64+0x10] ;  /* 0x0000100c04481981 */ /* 0x000168000c1e1d00 */
[----:B------:R0:W5:Y:S01]  /*0600*/  @P2 LDG.E.128 R68, desc[UR12][R14.64] ;  /* 0x0000000c0e442981 */ /* 0x000162000c1e1d00 */
[----:B------:R-:W2:Y:S01]  /*0610*/  @P3 LDC.64 R18, c[0x0][0x3d0] ;  /* 0x0000f400ff123b82 */ /* 0x000ea20000000a00 */
[C---:B---3--:R-:W-:Y:S01]  /*0620*/  @P2 IMAD.WIDE.U32 R16, R23.reuse, 0x20, R12 ;  /* 0x0000002017102825 */ /* 0x048fe200078e000c */
[----:B------:R-:W-:Y:S01]  /*0630*/  @P2 IADD3 R23, PT, PT, R23, 0x80, RZ ;  /* 0x0000008017172810 */ /* 0x000fe20007ffe0ff */
[----:B------:R0:W5:Y:S04]  /*0640*/  @P2 LDG.E.128 R64, desc[UR12][R14.64+0x10] ;  /* 0x0000100c0e402981 */ /* 0x000168000c1e1d00 */
[----:B------:R0:W5:Y:S01]  /*0650*/  @P2 LDG.E.128 R52, desc[UR12][R16.64] ;  /* 0x0000000c10342981 */ /* 0x000162000c1e1d00 */
[----:B------:R-:W3:Y:S01]  /*0660*/  @P3 LDC.64 R20, c[0x0][0x3e8] ;  /* 0x0000fa00ff143b82 */ /* 0x000ee20000000a00 */
[----:B----4-:R-:W-:-:S02]  /*0670*/  @P0 IMAD.WIDE.U32 R10, R145, 0x20, R6 ;  /* 0x00000020910a0825 */ /* 0x010fc400078e0006 */
[----:B------:R0:W5:Y:S04]  /*0680*/  @P2 LDG.E.128 R48, desc[UR12][R16.64+0x10] ;  /* 0x0000100c10302981 */ /* 0x000168000c1e1d00 */
[----:B------:R0:W5:Y:S01]  /*0690*/  @P0 LDG.E.128 R116, desc[UR12][R10.64] ;  /* 0x0000000c0a740981 */ /* 0x000162000c1e1d00 */
[----:B-1----:R-:W-:-:S03]  /*06a0*/  @P0 IMAD.WIDE.U32 R12, R145, 0x20, R8 ;  /* 0x00000020910c0825 */ /* 0x002fc600078e0008 */
[----:B------:R0:W5:Y:S04]  /*06b0*/  @P0 LDG.E.128 R112, desc[UR12][R10.64+0x10] ;  /* 0x0000100c0a700981 */ /* 0x000168000c1e1d00 */
[----:B------:R0:W5:Y:S01]  /*06c0*/  @P0 LDG.E.128 R100, desc[UR12][R12.64] ;  /* 0x0000000c0c640981 */ /* 0x000162000c1e1d00 */
[----:B--2---:R-:W-:-:S03]  /*06d0*/  @P3 IMAD.WIDE.U32 R6, R23, 0x20, R18 ;  /* 0x0000002017063825 */ /* 0x004fc600078e0012 */
        /* <DEDUP_REMOVED lines=22> */
.L_x_5514:
[----:B------:R-:W-:Y:S05]  /*0840*/  BSYNC.RECONVERGENT B0 ;  /* 0x0000000000007941 */ /* 0x000fea0003800200 */
.L_x_5512:
[----:B------:R-:W1:Y:S02]  /*0850*/  LDCU UR5, c[0x0][0x384] ;  /* 0x00007080ff0577ac */ /* 0x000e640008000800 */
[----:B-1----:R-:W-:-:S06]  /*0860*/  UISETP.GE.AND UP0, UPT, UR7, UR5, UPT ;  /* 0x000000050700728c */ /* 0x002fcc000bf06270 */
[----:B------:R-:W-:-:S13]  /*0870*/  PLOP3.LUT P0, PT, PT, PT, UP0, 0x80, 0x8 ;  /* 0x000000000008781c */ /* 0x000fda0003f0f008 */
[----:B------:R-:W-:Y:S05]  /*0880*/  @P0 EXIT ;  /* 0x000000000000094d */ /* 0x000fea0003800000 */
[----:B------:R-:W-:Y:S01]  /*0890*/  USHF.R.S32.HI UR5, URZ, 0x3, UR4 ;  /* 0x00000003ff057899 */ /* 0x000fe20008011404 */
[----:B------:R-:W-:Y:S01]  /*08a0*/  IADD3 R0, PT, PT, RZ, -R0, RZ ;  /* 0x80000000ff007210 */ /* 0x000fe20007ffe0ff */
[----:B------:R-:W1:Y:S02]  /*08b0*/  LDCU.U8 UR14, c[0x0][0x410] ;  /* 0x00008200ff0e77ac */ /* 0x000e640008000000 */
[----:B------:R-:W-:Y:S02]  /*08c0*/  ULOP3.LUT UR6, UR5, 0x7f, URZ, 0xc0, !UPT ;  /* 0x0000007f05067892 */ /* 0x000fe4000f8ec0ff */
[----:B------:R-:W-:Y:S01]  /*08d0*/  USHF.L.U32 UR5, UR5, 0x1, URZ ;  /* 0x0000000105057899 */ /* 0x000fe200080006ff */
[----:B------:R-:W2:Y:S03]  /*08e0*/  LDCU UR20, c[0x0][0x388] ;  /* 0x00007100ff1477ac */ /* 0x000ea60008000800 */
[----:B------:R-:W-:Y:S01]  /*08f0*/  VIADDMNMX R0, R0, UR6, RZ, !PT ;  /* 0x0000000600007c46 */ /* 0x000fe2000f8001ff */
[----:B------:R-:W-:Y:S01]  /*0900*/  ULOP3.LUT UR5, UR5, 0xffffff00, URZ, 0xc0, !UPT ;  /* 0xffffff0005057892 */ /* 0x000fe2000f8ec0ff */
[----:B0-----:R-:W-:Y:S01]  /*0910*/  MOV R3, UR6 ;  /* 0x0000000600037c02 */ /* 0x001fe20008000f00 */
[----:B------:R-:W0:Y:S01]  /*0920*/  LDCU UR15, c[0x0][0x400] ;  /* 0x00008000ff0f77ac */ /* 0x000e220008000800 */
[----:B------:R-:W-:-:S03]  /*0930*/  VIMNMX R0, PT, PT, R0, 0x20, PT ;  /* 0x0000002000007848 */ /* 0x000fc60003fe0100 */
[----:B------:R-:W-:Y:S01]  /*0940*/  IMAD R2, R146, -0x20, R3 ;  /* 0xffffffe092027824 */ /* 0x000fe200078e0203 */
[----:B------:R-:W-:Y:S01]  /*0950*/  LEA R0, R0, UR5, 0x3 ;  /* 0x0000000500007c11 */ /* 0x000fe2000f8e18ff */
[----:B------:R-:W3:Y:S03]  /*0960*/  LDCU.64 UR16, c[0x0][0x3a0] ;  /* 0x00007400ff1077ac */ /* 0x000ee60008000a00 */
[----:B------:R-:W-:Y:S01]  /*0970*/  I2FP.F32.U32 R0, R0 ;  /* 0x0000000000007245 */ /* 0x000fe20000201000 */
[----:B------:R-:W4:Y:S01]  /*0980*/  LDCU.128 UR8, c[0x0][0x3f0] ;  /* 0x00007e00ff0877ac */ /* 0x000f220008000c00 */
[----:B------:R-:W-:Y:S02]  /*0990*/  VIMNMX R2, PT, PT, RZ, R2, !PT ;  /* 0x00000002ff027248 */ /* 0x000fe40007fe0100 */
[----:B------:R0:W0:Y:S01]  /*09a0*/  MUFU.RCP R143, R0 ;  /* 0x00000000008f7308 */ /* 0x0000220000001000 */
[----:B------:R-:W0:Y:S01]  /*09b0*/  LDCU.64 UR18, c[0x0][0x380] ;  /* 0x00007000ff1277ac */ /* 0x000e220008000a00 */
[----:B------:R-:W-:Y:S01]  /*09c0*/  VIMNMX R2, PT, PT, R2, 0x20, PT ;  /* 0x0000002002027848 */ /* 0x000fe20003fe0100 */
[----:B------:R-:W-:-:S03]  /*09d0*/  UPLOP3.LUT UP1, UPT, UPT, UPT, UPT, 0x40, 0x4 ;  /* 0x000000000004789c */ /* 0x000fc60003f2e870 */
[----:B------:R-:W-:Y:S01]  /*09e0*/  LEA R142, R2, UR5, 0x3 ;  /* 0x00000005028e7c11 */ /* 0x000fe2000f8e18ff */
[----:B-12---:R-:W-:-:S11]  /*09f0*/  UISETP.NE.AND UP2, UPT, UR14, URZ, UPT ;  /* 0x000000ff0e00728c */ /* 0x006fd6000bf45270 */
.L_x_5540:
[----:B----4-:R-:W-:-:S06]  /*0a00*/  UIMAD.WIDE UR4, UR7, 0x4, UR8 ;  /* 0x00000004070478a5 */ /* 0x010fcc000f8e0208 */
[----:B0123--:R-:W-:Y:S02]  /*0a10*/  MOV R120, UR4 ;  /* 0x0000000400787c02 */ /* 0x00ffe40008000f00 */
[----:B------:R-:W-:-:S05]  /*0a20*/  MOV R121, UR5 ;  /* 0x0000000500797c02 */ /* 0x000fca0008000f00 */
[----:B------:R1:W2:Y:S01]  /*0a30*/  LDG.E R122, desc[UR12][R120.64] ;  /* 0x0000000c787a7981 */ /* 0x0002a2000c1e1900 */
[----:B------:R-:W-:-:S06]  /*0a40*/  UIMAD.WIDE UR4, UR7, 0x4, UR10 ;  /* 0x00000004070478a5 */ /* 0x000fcc000f8e020a */
[----:B-1----:R-:W-:Y:S02]  /*0a50*/  MOV R120, UR4 ;  /* 0x0000000400787c02 */ /* 0x002fe40008000f00 */
[----:B------:R-:W-:-:S05]  /*0a60*/  MOV R121, UR5 ;  /* 0x0000000500797c02 */ /* 0x000fca0008000f00 */
[----:B------:R-:W4:Y:S01]  /*0a70*/  LDG.E R147, desc[UR12][R120.64] ;  /* 0x0000000c78937981 */ /* 0x000f22000c1e1900 */
[----:B------:R-:W-:Y:S01]  /*0a80*/  ISETP.GE.U32.AND P2, PT, R144, 0x80, PT ;  /* 0x000000809000780c */ /* 0x000fe20003f46070 */
[----:B------:R-:W-:Y:S01]  /*0a90*/  HFMA2 R150, -RZ, RZ, 0, 0 ;  /* 0x00000000ff967431 */ /* 0x000fe200000001ff */
[----:B------:R-:W-:Y:S01]  /*0aa0*/  BSSY.RECONVERGENT B0, `(.L_x_5515) ;  /* 0x00000a2000007945 */ /* 0x000fe20003800200 */
[----:B--2---:R-:W-:-:S13]  /*0ab0*/  R2UR UR14, R122 ;  /* 0x000000007a0e72ca */ /* 0x004fda00000e0000 */
[----:B------:R-:W-:Y:S01]  /*0ac0*/  UISETP.GE.AND UP3, UPT, UR14, 0x1, UPT ;  /* 0x000000010e00788c */ /* 0x000fe2000bf66270 */
[----:B----4-:R-:W-:-:S05]  /*0ad0*/  R2UR UR6, R147 ;  /* 0x00000000930672ca */ /* 0x010fca00000e0000 */
        /* <DEDUP_REMOVED lines=13> */
[----:B---3--:R-:W-:-:S04]  /*0bb0*/  UISETP.NE.U32.AND UP0, UPT, UR16, URZ, UPT ;  /* 0x000000ff1000728c */ /* 0x008fc8000bf05070 */
[----:B------:R-:W-:Y:S01]  /*0bc0*/  UISETP.NE.AND.EX UP0, UPT, UR17, URZ, UPT, UP0 ;  /* 0x000000ff1100728c */ /* 0x000fe2000bf05300 */
[----:B------:R-:W-:Y:S10]  /*0bd0*/  BRA.U !UP3, `(.L_x_5517) ;  /* 0x000000010b0c7547 */ /* 0x000ff4000b800000 */
[----:B------:R-:W1:Y:S02]  /*0be0*/  LDC.64 R2, c[0x0][0x390] ;  /* 0x0000e400ff027b82 */ /* 0x000e640000000a00 */
[----:B-1----:R-:W-:-:S05]  /*0bf0*/  IMAD.WIDE.U32 R2, R150, 0x10, R2 ;  /* 0x0000001096027825 */ /* 0x002fca00078e0002 */
[----:B------:R1:W5:Y:S02]  /*0c00*/  LDG.E.128 R20, desc[UR12][R2.64] ;  /* 0x0000000c02147981 */ /* 0x000364000c1e1d00 */
.L_x_5517:
[----:B------:R-:W-:Y:S05]  /*0c10*/  BRA.U !UP0, `(.L_x_5518) ;  /* 0x0000000508347547 */ /* 0x000fea000b800000 */
[----:B-1----:R-:W1:Y:S02]  /*0c20*/  LDC.64 R2, c[0x0][0x3a0] ;  /* 0x0000e800ff027b82 */ /* 0x002e640000000a00 */
[----:B-1----:R-:W-:-:S05]  /*0c30*/  IMAD.WIDE.U32 R2, R147, 0x10, R2 ;  /* 0x0000001093027825 */ /* 0x002fca00078e0002 */
[----:B------:R-:W2:Y:S01]  /*0c40*/  LDG.E.128 R16, desc[UR12][R2.64] ;  /* 0x0000000c02107981 */ /* 0x000ea2000c1e1d00 */
[----:B------:R-:W-:-:S13]  /*0c50*/  ISETP.LT.AND P0, PT, RZ, UR14, PT ;  /* 0x0000000eff007c0c */ /* 0x000fda000bf01270 */
[----:B------:R-:W1:Y:S01]  /*0c60*/  @P0 LDC R7, c[0x0][0x40c] ;  /* 0x00010300ff070b82 */ /* 0x000e620000000800 */
[C---:B-----5:R-:W-:Y:S01]  /*0c70*/  @P0 PRMT R4, R20.reuse, 0x7632, R4 ;  /* 0x0000763214040816 */ /* 0x060fe20000000004 */
[----:B0-----:R-:W-:Y:S01]  /*0c80*/  @P0 IMAD.U32 R0, R20, 0x10000, RZ ;  /* 0x0001000014000824 */ /* 0x001fe200078e00ff */
[----:B------:R-:W-:Y:S02]  /*0c90*/  @P0 SHF.L.U32 R6, R21, 0x10, RZ ;  /* 0x0000001015060819 */ /* 0x000fe400000006ff */
[----:B------:R-:W-:-:S03]  /*0ca0*/  @P0 SHF.L.U32 R4, R4, 0x10, RZ ;  /* 0x0000001004040819 */ /* 0x000fc600000006ff */
[----:B------:R-:W0:Y:S08]  /*0cb0*/  @P0 LDC R5, c[0x0][0x40c] ;  /* 0x00010300ff050b82 */ /* 0x000e300000000800 */
[----:B------:R-:W3:Y:S08]  /*0cc0*/  @P0 LDC R121, c[0x0][0x40c] ;  /* 0x00010300ff790b82 */ /* 0x000ef00000000800 */
[----:B------:R-:W4:Y:S01]  /*0cd0*/  @P0 LDC R120, c[0x0][0x40c] ;  /* 0x00010300ff780b82 */ /* 0x000f220000000800 */
[----:B-1----:R-:W-:Y:S01]  /*0ce0*/  @P0 FMUL.FTZ R4, R4, R7 ;  /* 0x0000000704040220 */ /* 0x002fe20000410000 */
[----:B------:R-:W-:-:S04]  /*0cf0*/  @P0 PRMT R7, R21, 0x7632, R7 ;  /* 0x0000763215070816 */ /* 0x000fc80000000007 */
[----:B------:R-:W-:Y:S02]  /*0d00*/  @P0 SHF.L.U32 R7, R7, 0x10, RZ ;  /* 0x0000001007070819 */ /* 0x000fe400000006ff */
[----:B------:R-:W1:Y:S01]  /*0d10*/  @P0 LDC R123, c[0x0][0x40c] ;  /* 0x00010300ff7b0b82 */ /* 0x000e620000000800 */
[----:B0-----:R-:W-:-:S07]  /*0d20*/  @P0 FMUL.FTZ R5, R0, R5 ;  /* 0x0000000500050220 */ /* 0x001fce0000410000 */
[----:B------:R-:W0:Y:S08]  /*0d30*/  @P0 LDC R151, c[0x0][0x40c] ;  /* 0x00010300ff970b82 */ /* 0x000e300000000800 */
[----:B------:R-:W0:Y:S08]  /*0d40*/  @P0 LDC R149, c[0x0][0x40c] ;  /* 0x00010300ff950b82 */ /* 0x000e300000000800 */
[----:B------:R-:W0:Y:S01]  /*0d50*/  @P0 LDC R148, c[0x0][0x40c] ;  /* 0x00010300ff940b82 */ /* 0x000e220000000800 */
[----:B--2---:R-:W-:-:S02]  /*0d60*/  @P0 SHF.L.U32 R8, R16, 0x10, RZ ;  /* 0x0000001010080819 */ /* 0x004fc400000006ff */
[C---:B------:R-:W-:Y:S02]  /*0d70*/  @P0 PRMT R3, R16.reuse, 0x7632, R3 ;  /* 0x0000763210030816 */ /* 0x040fe40000000003 */
[C---:B------:R-:W-:Y:S01]  /*0d80*/  @!P0 SHF.L.U32 R0, R16.reuse, 0x10, RZ ;  /* 0x0000001010008819 */ /* 0x040fe200000006ff */
[----:B------:R-:W-:Y:S01]  /*0d90*/  @P0 FFMA.FTZ R0, R5, R100, R8 ;  /* 0x0000006405000223 */ /* 0x000fe20000010008 */
[----:B------:R-:W-:Y:S01]  /*0da0*/  @!P0 PRMT R2, R16, 0x7632, R2 ;  /* 0x0000763210028816 */ /* 0x000fe20000000002 */
[----:B---3--:R-:W-:Y:S01]  /*0db0*/  @P0 FMUL.FTZ R5, R6, R121 ;  /* 0x0000007906050220 */ /* 0x008fe20000410000 */
[----:B------:R-:W-:Y:S01]  /*0dc0*/  @P0 SHF.L.U32 R3, R3, 0x10, RZ ;  /* 0x0000001003030819 */ /* 0x000fe200000006ff */
[----:B----4-:R-:W-:Y:S01]  /*0dd0*/  @P0 FMUL.FTZ R6, R7, R120 ;  /* 0x0000007807060220 */ /* 0x010fe20000410000 */
[C---:B------:R-:W-:Y:S02]  /*0de0*/  @P0 PRMT R7, R17.reuse, 0x7632, R7 ;  /* 0x0000763211070816 */ /* 0x040fe40000000007 */
[----:B------:R-:W-:Y:S01]  /*0df0*/  @!P0 SHF.L.U32 R2, R2, 0x10, RZ ;  /* 0x0000001002028819 */ /* 0x000fe200000006ff */
[----:B------:R-:W-:Y:S01]  /*0e00*/  @P0 FFMA.FTZ R2, R4, R101, R3 ;  /* 0x0000006504020223 */ /* 0x000fe20000010003 */
[----:B------:R-:W-:-:S02]  /*0e10*/  @!P0 PRMT R4, R17, 0x7632, R4 ;  /* 0x0000763211048816 */ /* 0x000fc40000000004 */
[----:B------:R-:W-:Y:S02]  /*0e20*/  @P0 SHF.L.U32 R7, R7, 0x10, RZ ;  /* 0x0000001007070819 */ /* 0x000fe400000006ff */
[C---:B------:R-:W-:Y:S02]  /*0e30*/  @P0 SHF.L.U32 R120, R17.reuse, 0x10, RZ ;  /* 0x0000001011780819 */ /* 0x040fe400000006ff */
[----:B------:R-:W-:Y:S02]  /*0e40*/  @P0 SHF.L.U32 R8, R22, 0x10, RZ ;  /* 0x0000001016080819 */ /* 0x000fe400000006ff */
[----:B------:R-:W-:Y:S01]  /*0e50*/  @!P0 SHF.L.U32 R4, R4, 0x10, RZ ;  /* 0x0000001004048819 */ /* 0x000fe200000006ff */
[----:B------:R-:W-:Y:S01]  /*0e60*/  @P0 FFMA.FTZ R4, R6, R103, R7 ;  /* 0x0000006706040223 */ /* 0x000fe20000010007 */
[----:B------:R-:W-:Y:S01]  /*0e70*/  @!P0 SHF.L.U32 R3, R17, 0x10, RZ ;  /* 0x0000001011038819 */ /* 0x000fe200000006ff */
[----:B------:R-:W-:Y:S01]  /*0e80*/  @P0 FFMA.FTZ R3, R5, R102, R120 ;  /* 0x0000006605030223 */ /* 0x000fe20000010078 */
[----:B------:R-:W-:Y:S01]  /*0e90*/  @P0 PRMT R6, R22, 0x7632, R6 ;  /* 0x0000763216060816 */ /* 0x000fe20000000006 */
[----:B-1----:R-:W-:Y:S01]  /*0ea0*/  @P0 FMUL.FTZ R7, R8, R123 ;  /* 0x0000007b08070220 */ /* 0x002fe20000410000 */
[----:B------:R-:W-:-:S02]  /*0eb0*/  @P0 PRMT R120, R23, 0x7632, R120 ;  /* 0x0000763217780816 */ /* 0x000fc40000000078 */
[----:B------:R-:W-:Y:S01]  /*0ec0*/  @P0 SHF.L.U32 R8, R23, 0x10, RZ ;  /* 0x0000001017080819 */ /* 0x000fe200000006ff */
[----:B------:R-:W-:Y:S01]  /*0ed0*/  @P0 IMAD.U32 R6, R6, 0x10000, RZ ;  /* 0x0001000006060824 */ /* 0x000fe200078e00ff */
[----:B------:R-:W-:Y:S02]  /*0ee0*/  @P0 SHF.L.U32 R122, R18, 0x10, RZ ;  /* 0x00000010127a0819 */ /* 0x000fe400000006ff */
[----:B------:R-:W-:Y:S01]  /*0ef0*/  @P0 SHF.L.U32 R121, R120, 0x10, RZ ;  /* 0x0000001078790819 */ /* 0x000fe200000006ff */
[----:B0-----:R-:W-:Y:S01]  /*0f00*/  @P0 FMUL.FTZ R123, R8, R151 ;  /* 0x00000097087b0220 */ /* 0x001fe20000410000 */
[C---:B------:R-:W-:Y:S01]  /*0f10*/  @!P0 SHF.L.U32 R5, R18.reuse, 0x10, RZ ;  /* 0x0000001012058819 */ /* 0x040fe200000006ff */
[----:B------:R-:W-:Y:S01]  /*0f20*/  @P0 FFMA.FTZ R5, R7, R96, R122 ;  /* 0x0000006007050223 */ /* 0x000fe2000001007a */
[----:B------:R-:W-:Y:S01]  /*0f30*/  @P0 PRMT R8, R18, 0x7632, R8 ;  /* 0x0000763212080816 */ /* 0x000fe20000000008 */
[----:B------:R-:W-:Y:S01]  /*0f40*/  @P0 FMUL.FTZ R120, R6, R149 ;  /* 0x0000009506780220 */ /* 0x000fe20000410000 */
[----:B------:R-:W-:Y:S01]  /*0f50*/  @!P0 PRMT R122, R19, 0x7632, R122 ;  /* 0x00007632137a8816 */ /* 0x000fe2000000007a */
[----:B------:R-:W-:Y:S01]  /*0f60*/  @P0 FMUL.FTZ R148, R121, R148 ;  /* 0x0000009479940220 */ /* 0x000fe20000410000 */
[----:B------:R-:W-:-:S02]  /*0f70*/  @P0 PRMT R149, R19, 0x7632, R149 ;  /* 0x0000763213950816 */ /* 0x000fc40000000095 */
[----:B------:R-:W-:Y:S02]  /*0f80*/  @P0 SHF.L.U32 R121, R8, 0x10, RZ ;  /* 0x0000001008790819 */ /* 0x000fe400000006ff */
[----:B------:R-:W-:Y:S02]  /*0f90*/  @!P0 SHF.L.U32 R8, R122, 0x10, RZ ;  /* 0x000000107a088819 */ /* 0x000fe400000006ff */
[----:B------:R-:W-:Y:S02]  /*0fa0*/  @!P0 PRMT R7, R18, 0x7632, R7 ;  /* 0x0000763212078816 */ /* 0x000fe40000000007 */
[----:B------:R-:W-:Y:S02]  /*0fb0*/  @P0 SHF.L.U32 R122, R19, 0x10, RZ ;  /* 0x00000010137a0819 */ /* 0x000fe400000006ff */
[----:B------:R-:W-:Y:S02]  /*0fc0*/  @P0 SHF.L.U32 R149, R149, 0x10, RZ ;  /* 0x0000001095950819 */ /* 0x000fe400000006ff */
        /* <DEDUP_REMOVED lines=18> */
.L_x_5518:
[----:B-1----:R-:W1:Y:S01]  /*10f0*/  @P1 LDC R3, c[0x0][0x40c] ;  /* 0x00010300ff031b82 */ /* 0x002e620000000800 */
[----:B0----5:R-:W-:Y:S01]  /*1100*/  @P1 PRMT R0, R20, 0x7632, R0 ;  /* 0x0000763214001816 */ /* 0x021fe20000000000 */
[----:B------:R-:W-:Y:S01]  /*1110*/  HFMA2 R4, -RZ, RZ, 0, 0 ;  /* 0x00000000ff047431 */ /* 0x000fe200000001ff */
[----:B------:R-:W-:Y:S02]  /*1120*/  @P1 PRMT R2, R21, 0x7632, R2 ;  /* 0x0000763215021816 */ /* 0x000fe40000000002 */
[----:B------:R-:W-:Y:S02]  /*1130*/  @P1 SHF.L.U32 R0, R0, 0x10, RZ ;  /* 0x0000001000001819 */ /* 0x000fe400000006ff */
[----:B------:R-:W-:Y:S01]  /*1140*/  @P1 SHF.L.U32 R2, R2, 0x10, RZ ;  /* 0x0000001002021819 */ /* 0x000fe200000006ff */
[----:B------:R-:W0:Y:S01]  /*1150*/  @P1 LDC R5, c[0x0][0x40c] ;  /* 0x00010300ff051b82 */ /* 0x000e220000000800 */
[----:B------:R-:W-:-:S07]  /*1160*/  MOV R7, RZ ;  /* 0x000000ff00077202 */ /* 0x000fce0000000f00 */
[----:B------:R-:W2:Y:S08]  /*1170*/  @P1 LDC R8, c[0x0][0x40c] ;  /* 0x00010300ff081b82 */ /* 0x000eb00000000800 */
[----:B------:R-:W3:Y:S01]  /*1180*/  @P1 LDC R148, c[0x0][0x40c] ;  /* 0x00010300ff941b82 */ /* 0x000ee20000000800 */
[----:B-1----:R-:W-:Y:S01]  /*1190*/  @P1 FMUL.FTZ R0, R0, R3 ;  /* 0x0000000300001220 */ /* 0x002fe20000410000 */
[----:B------:R-:W-:-:S04]  /*11a0*/  @P1 PRMT R3, R22, 0x7632, R3 ;  /* 0x0000763216031816 */ /* 0x000fc80000000003 */
[----:B------:R-:W-:Y:S02]  /*11b0*/  @P1 SHF.L.U32 R3, R3, 0x10, RZ ;  /* 0x0000001003031819 */ /* 0x000fe400000006ff */
[----:B------:R-:W1:Y:S01]  /*11c0*/  @P1 LDC R120, c[0x0][0x40c] ;  /* 0x00010300ff781b82 */ /* 0x000e620000000800 */
[----:B0-----:R-:W-:Y:S01]  /*11d0*/  @P1 FMUL.FTZ R6, R2, R5 ;  /* 0x0000000502061220 */ /* 0x001fe20000410000 */
[----:B------:R-:W-:Y:S02]  /*11e0*/  @P1 PRMT R5, R23, 0x7632, R5 ;  /* 0x0000763217051816 */ /* 0x000fe40000000005 */
[----:B------:R-:W-:Y:S01]  /*11f0*/  MOV R2, RZ ;  /* 0x000000ff00027202 */ /* 0x000fe20000000f00 */
[----:B------:R-:W-:Y:S01]  /*1200*/  @P1 FMUL.FTZ R2, R0, R101 ;  /* 0x0000006500021220 */ /* 0x000fe20000410000 */
[----:B------:R-:W-:Y:S01]  /*1210*/  @P1 SHF.L.U32 R5, R5, 0x10, RZ ;  /* 0x0000001005051819 */ /* 0x000fe200000006ff */
[----:B------:R-:W-:Y:S01]  /*1220*/  @P1 FMUL.FTZ R4, R6, R103 ;  /* 0x0000006706041220 */ /* 0x000fe20000410000 */
[----:B------:R-:W0:Y:S01]  /*1230*/  @P1 LDC R122, c[0x0][0x40c] ;  /* 0x00010300ff7a1b82 */ /* 0x000e220000000800 */
[----:B--2---:R-:W-:Y:S01]  /*1240*/  @P1 FMUL.FTZ R0, R3, R8 ;  /* 0x0000000803001220 */ /* 0x004fe20000410000 */
[----:B------:R-:W-:Y:S01]  /*1250*/  @P1 SHF.L.U32 R3, R21, 0x10, RZ ;  /* 0x0000001015031819 */ /* 0x000fe200000006ff */
[----:B------:R-:W-:-:S02]  /*1260*/  IMAD.MOV.U32 R8, RZ, RZ, RZ ;  /* 0x000000ffff087224 */ /* 0x000fc400078e00ff */
[----:B------:R-:W-:Y:S01]  /*1270*/  @P1 FMUL.FTZ R7, R0, R97 ;  /* 0x0000006100071220 */ /* 0x000fe20000410000 */
[----:B------:R-:W-:Y:S02]  /*1280*/  MOV R0, RZ ;  /* 0x000000ff00007202 */ /* 0x000fe40000000f00 */
[----:B------:R-:W2:Y:S01]  /*1290*/  @P1 LDC R151, c[0x0][0x40c] ;  /* 0x00010300ff971b82 */ /* 0x000ea20000000800 */
[----:B---3--:R-:W-:Y:S01]  /*12a0*/  @P1 FMUL.FTZ R6, R5, R148 ;  /* 0x0000009405061220 */ /* 0x008fe20000410000 */
[----:B------:R-:W-:Y:S02]  /*12b0*/  @P1 SHF.L.U32 R5, R22, 0x10, RZ ;  /* 0x0000001016051819 */ /* 0x000fe400000006ff */
[----:B------:R-:W-:Y:S01]  /*12c0*/  @P1 SHF.L.U32 R148, R23, 0x10, RZ ;  /* 0x0000001017941819 */ /* 0x000fe200000006ff */
[----:B------:R-:W-:Y:S01]  /*12d0*/  @P1 FMUL.FTZ R8, R6, R99 ;  /* 0x0000006306081220 */ /* 0x000fe20000410000 */
[----:B------:R-:W-:Y:S02]  /*12e0*/  HFMA2 R6, -RZ, RZ, 0, 0 ;  /* 0x00000000ff067431 */ /* 0x000fe400000001ff */
[----:B------:R-:W3:Y:S01]  /*12f0*/  @P1 LDC R121, c[0x0][0x40c] ;  /* 0x00010300ff791b82 */ /* 0x000ee20000000800 */
[----:B-1----:R-:W-:Y:S01]  /*1300*/  @P1 FMUL.FTZ R123, R3, R120 ;  /* 0x00000078037b1220 */ /* 0x002fe20000410000 */
[----:B------:R-:W-:Y:S01]  /*1310*/  @P1 SHF.L.U32 R120, R20, 0x10, RZ ;  /* 0x0000001014781819 */ /* 0x000fe200000006ff */
[----:B------:R-:W-:Y:S01]  /*1320*/  HFMA2 R3, -RZ, RZ, 0, 0 ;  /* 0x00000000ff037431 */ /* 0x000fe200000001ff */
[----:B------:R-:W-:Y:S01]  /*1330*/  F2FP.BF16.F32.PACK_AB R152, RZ, R8 ;  /* 0x00000008ff98723e */ /* 0x000fe200000010ff */
[----:B0-----:R-:W-:Y:S01]  /*1340*/  @P1 FMUL.FTZ R149, R5, R122 ;  /* 0x0000007a05951220 */ /* 0x001fe20000410000 */
[----:B------:R-:W-:Y:S01]  /*1350*/  MOV R5, RZ ;  /* 0x000000ff00057202 */ /* 0x000fe20000000f00 */
[----:B------:R-:W-:Y:S01]  /*1360*/  @P1 FMUL.FTZ R3, R123, R102 ;  /* 0x000000667b031220 */ /* 0x000fe20000410000 */
[----:B------:R-:W-:Y:S01]  /*1370*/  F2FP.BF16.F32.PACK_AB R122, RZ, R4 ;  /* 0x00000004ff7a723e */ /* 0x000fe200000010ff */
[----:B------:R-:W-:Y:S01]  /*1380*/  @P1 FMUL.FTZ R5, R149, R96 ;  /* 0x0000006095051220 */ /* 0x000fe20000410000 */
[----:B------:R-:W-:Y:S01]  /*1390*/  F2FP.BF16.F32.PACK_AB R149, RZ, R7 ;  /* 0x00000007ff95723e */ /* 0x000fe200000010ff */
[----:B--2---:R-:W-:-:S03]  /*13a0*/  @P1 FMUL.FTZ R151, R148, R151 ;  /* 0x0000009794971220 */ /* 0x004fc60000410000 */
[----:B------:R-:W-:Y:S02]  /*13b0*/  F2FP.BF16.F32.PACK_AB R123, RZ, R5 ;  /* 0x00000005ff7b723e */ /* 0x000fe400000010ff */
[----:B------:R-:W-:Y:S01]  /*13c0*/  F2FP.BF16.F32.PACK_AB R148, RZ, R2 ;  /* 0x00000002ff94723e */ /* 0x000fe200000010ff */
[----:B------:R-:W-:Y:S01]  /*13d0*/  @P1 FMUL.FTZ R6, R151, R98 ;  /* 0x0000006297061220 */ /* 0x000fe20000410000 */
[----:B---3--:R-:W-:-:S04]  /*13e0*/  @P1 FMUL.FTZ R121, R120, R121 ;  /* 0x0000007978791220 */ /* 0x008fc80000410000 */
        /* <DEDUP_REMOVED lines=8> */
.L_x_5519:
[----:B------:R-:W0:Y:S01]  /*1470*/  LDC.64 R148, c[0x0][0x3a8] ;  /* 0x0000ea00ff947b82 */ /* 0x000e220000000a00 */
[----:B------:R-:W-:Y:S01]  /*1480*/  IADD3 R150, PT, PT, R150, 0x80, RZ ;  /* 0x0000008096967810 */ /* 0x000fe20007ffe0ff */
[C---:B0-----:R-:W-:Y:S01]  /*1490*/  IMAD.WIDE.U32 R148, R147.reuse, 0x10, R148 ;  /* 0x0000001093947825 */ /* 0x041fe200078e0094 */
[----:B------:R-:W-:-:S04]  /*14a0*/  IADD3 R147, PT, PT, R147, 0x80, RZ ;  /* 0x0000008093937810 */ /* 0x000fc80007ffe0ff */
[----:B------:R1:W-:Y:S03]  /*14b0*/  STG.E.128 desc[UR12][R148.64], R120 ;  /* 0x0000007894007986 */ /* 0x0003e6000c101d0c */
.L_x_5516:
[----:B0--3--:R-:W-:Y:S05]  /*14c0*/  BSYNC.RECONVERGENT B0 ;  /* 0x0000000000007941 */ /* 0x009fea0003800200 */
.L_x_5515:
[----:B------:R-:W-:Y:S01]  /*14d0*/  ISETP.GE.U32.AND P3, PT, R144, 0x100, PT ;  /* 0x000001009000780c */ /* 0x000fe20003f66070 */
[----:B------:R-:W-:-:S12]  /*14e0*/  BSSY.RECONVERGENT B0, `(.L_x_5520) ;  /* 0x0000087000007945 */ /* 0x000fd80003800200 */
[----:B------:R-:W-:Y:S05]  /*14f0*/  @!P3 BRA `(.L_x_5521) ;  /* 0x000000080014b947 */ /* 0x000fea0003800000 */
[----:B------:R-:W-:Y:S01]  /*1500*/  ISETP.NE.U32.AND P0, PT, RZ, UR16, PT ;  /* 0x00000010ff007c0c */ /* 0x000fe2000bf05070 */
[----:B------:R-:W0:Y:S03]  /*1510*/  @P1 LDC.64 R12, c[0x0][0x390] ;  /* 0x0000e400ff0c1b82 */ /* 0x000e260000000a00 */
[----:B------:R-:W-:-:S13]  /*1520*/  ISETP.NE.AND.EX P0, PT, RZ, UR17, PT, P0 ;  /* 0x00000011ff007c0c */ /* 0x000fda000bf05300 */
[----:B------:R-:W2:Y:S01]  /*1530*/  @P0 LDC.64 R10, c[0x0][0x3a0] ;  /* 0x0000e800ff0a0b82 */ /* 0x000ea20000000a00 */
[----:B0-----:R-:W-:-:S05]  /*1540*/  @P1 IMAD.WIDE.U32 R12, R150, 0x10, R12 ;  /* 0x00000010960c1825 */ /* 0x001fca00078e000c */
[----:B------:R0:W5:Y:S01]  /*1550*/  @P1 LDG.E.128 R20, desc[UR12][R12.64] ;  /* 0x0000000c0c141981 */ /* 0x000162000c1e1d00 */
[----:B--2---:R-:W-:-:S05]  /*1560*/  @P0 IMAD.WIDE.U32 R10, R147, 0x10, R10 ;  /* 0x00000010930a0825 */ /* 0x004fca00078e000a */
[----:B------:R0:W5:Y:S01]  /*1570*/  @P0 LDG.E.128 R16, desc[UR12][R10.64] ;  /* 0x0000000c0a100981 */ /* 0x000162000c1e1d00 */
[----:B------:R-:W-:Y:S05]  /*1580*/  @!P0 BRA `(.L_x_5522) ;  /* 0x0000000400048947 */ /* 0x000fea0003800000 */
[----:B------:R-:W-:Y:S02]  /*1590*/  ISETP.LT.AND P0, PT, RZ, UR14, PT ;  /* 0x0000000eff007c0c */ /* 0x000fe4000bf01270 */
[----:B-----5:R-:W-:-:S11]  /*15a0*/  SHF.L.U32 R15, R17, 0x10, RZ ;  /* 0x00000010110f7819 */ /* 0x020fd600000006ff */
[----:B0-----:R-:W0:Y:S01]  /*15b0*/  @P0 LDC R10, c[0x0][0x40c] ;  /* 0x00010300ff0a0b82 */ /* 0x001e220000000800 */
[----:B------:R-:W-:Y:S02]  /*15c0*/  @P0 PRMT R9, R20, 0x7632, R9 ;  /* 0x0000763214090816 */ /* 0x000fe40000000009 */
[----:B------:R-:W-:Y:S02]  /*15d0*/  @P0 SHF.L.U32 R11, R21, 0x10, RZ ;  /* 0x00000010150b0819 */ /* 0x000fe400000006ff */
[----:B------:R-:W-:-:S03]  /*15e0*/  @P0 SHF.L.U32 R9, R9, 0x10, RZ ;  /* 0x0000001009090819 */ /* 0x000fc600000006ff */
[----:B------:R-:W2:Y:S08]  /*15f0*/  @P0 LDC R12, c[0x0][0x40c] ;  /* 0x00010300ff0c0b82 */ /* 0x000eb00000000800 */
[----:B-1----:R-:W1:Y:S08]  /*1600*/  @P0 LDC R121, c[0x0][0x40c] ;  /* 0x00010300ff790b82 */ /* 0x002e700000000800 */
[----:B------:R-:W3:Y:S01]  /*1610*/  @P0 LDC R123, c[0x0][0x40c] ;  /* 0x00010300ff7b0b82 */ /* 0x000ee20000000800 */
[----:B0-----:R-:W-:Y:S01]  /*1620*/  @P0 FMUL.FTZ R13, R9, R10 ;  /* 0x0000000a090d0220 */ /* 0x001fe20000410000 */
[----:B------:R-:W-:-:S04]  /*1630*/  PRMT R9, R16, 0x7632, R9 ;  /* 0x0000763210097816 */ /* 0x000fc80000000009 */
[----:B------:R-:W-:Y:S02]  /*1640*/  SHF.L.U32 R10, R9, 0x10, RZ ;  /* 0x00000010090a7819 */ /* 0x000fe400000006ff */
[----:B------:R-:W0:Y:S01]  /*1650*/  @P0 LDC R124, c[0x0][0x40c] ;  /* 0x00010300ff7c0b82 */ /* 0x000e220000000800 */
[----:B--2---:R-:W-:Y:S01]  /*1660*/  @P0 FMUL.FTZ R120, R11, R12 ;  /* 0x0000000c0b780220 */ /* 0x004fe20000410000 */
[----:B------:R-:W-:Y:S01]  /*1670*/  @P0 PRMT R12, R21, 0x7632, R12 ;  /* 0x00007632150c0816 */ /* 0x000fe2000000000c */
[----:B------:R-:W-:Y:S01]  /*1680*/  @P0 FFMA.FTZ R10, R13, R77, R10 ;  /* 0x0000004d0d0a0223 */ /* 0x000fe2000001000a */
[----:B------:R-:W-:Y:S02]  /*1690*/  PRMT R11, R17, 0x7632, R11 ;  /* 0x00007632110b7816 */ /* 0x000fe4000000000b */
[----:B------:R-:W-:Y:S01]  /*16a0*/  @!P0 MOV R9, R15 ;  /* 0x0000000f00098202 */ /* 0x000fe20000000f00 */
[----:B------:R-:W-:Y:S01]  /*16b0*/  @P0 IMAD.U32 R12, R12, 0x10000, RZ ;  /* 0x000100000c0c0824 */ /* 0x000fe200078e00ff */
[----:B------:R-:W2:Y:S01]  /*16c0*/  @P0 LDC R148, c[0x0][0x40c] ;  /* 0x00010300ff940b82 */ /* 0x000ea20000000800 */
[----:B------:R-:W-:Y:S01]  /*16d0*/  SHF.L.U32 R11, R11, 0x10, RZ ;  /* 0x000000100b0b7819 */ /* 0x000fe200000006ff */
[----:B------:R-:W-:Y:S01]  /*16e0*/  @P0 FFMA.FTZ R9, R120, R78, R15 ;  /* 0x0000004e78090223 */ /* 0x000fe2000001000f */
[----:B-1----:R-:W-:Y:S01]  /*16f0*/  @P0 FMUL.FTZ R12, R12, R121 ;  /* 0x000000790c0c0220 */ /* 0x002fe20000410000 */
[----:B------:R-:W-:-:S02]  /*1700*/  @P0 PRMT R13, R22, 0x7632, R13 ;  /* 0x00007632160d0816 */ /* 0x000fc4000000000d */
[----:B------:R-:W-:Y:S01]  /*1710*/  @P0 SHF.L.U32 R120, R22, 0x10, RZ ;  /* 0x0000001016780819 */ /* 0x000fe200000006ff */
[----:B------:R-:W-:Y:S01]  /*1720*/  @P0 FFMA.FTZ R11, R12, R79, R11 ;  /* 0x0000004f0c0b0223 */ /* 0x000fe2000001000b */
[----:B------:R-:W1:Y:S01]  /*1730*/  @P0 LDC R14, c[0x0][0x40c] ;  /* 0x00010300ff0e0b82 */ /* 0x000e620000000800 */
[----:B------:R-:W-:Y:S02]  /*1740*/  @P0 SHF.L.U32 R15, R13, 0x10, RZ ;  /* 0x000000100d0f0819 */ /* 0x000fe400000006ff */
[----:B------:R-:W-:Y:S01]  /*1750*/  PRMT R12, R18, 0x7632, R12 ;  /* 0x00007632120c7816 */ /* 0x000fe2000000000c */
[----:B---3--:R-:W-:Y:S01]  /*1760*/  @P0 FMUL.FTZ R122, R120, R123 ;  /* 0x0000007b787a0220 */ /* 0x008fe20000410000 */
[----:B------:R-:W-:Y:S02]  /*1770*/  SHF.L.U32 R121, R18, 0x10, RZ ;  /* 0x0000001012797819 */ /* 0x000fe400000006ff */
[----:B------:R-:W-:Y:S01]  /*1780*/  SHF.L.U32 R13, R12, 0x10, RZ ;  /* 0x000000100c0d7819 */ /* 0x000fe200000006ff */
[----:B------:R-:W3:Y:S01]  /*1790*/  @P0 LDC R152, c[0x0][0x40c] ;  /* 0x00010300ff980b82 */ /* 0x000ee20000000800 */
[----:B0-----:R-:W-:Y:S01]  /*17a0*/  @P0 FMUL.FTZ R120, R15, R124 ;  /* 0x0000007c0f780220 */ /* 0x001fe20000410000 */
[----:B------:R-:W-:Y:S01]  /*17b0*/  @!P0 MOV R12, R121 ;  /* 0x00000079000c8202 */ /* 0x000fe20000000f00 */
[----:B------:R-:W-:Y:S01]  /*17c0*/  @P0 FFMA.FTZ R12, R122, R72, R121 ;  /* 0x000000487a0c0223 */ /* 0x000fe20000010079 */
[C---:B------:R-:W-:Y:S01]  /*17d0*/  @P0 SHF.L.U32 R15, R23.reuse, 0x10, RZ ;  /* 0x00000010170f0819 */ /* 0x040fe200000006ff */
[----:B------:R-:W-:Y:S01]  /*17e0*/  @P0 FFMA.FTZ R13, R120, R73, R13 ;  /* 0x00000049780d0223 */ /* 0x000fe2000001000d */
[----:B------:R-:W-:-:S02]  /*17f0*/  @P0 PRMT R121, R23, 0x7632, R121 ;  /* 0x0000763217790816 */ /* 0x000fc40000000079 */
[----:B------:R-:W-:Y:S01]  /*1800*/  @P0 SHF.L.U32 R123, R20, 0x10, RZ ;  /* 0x00000010147b0819 */ /* 0x000fe200000006ff */
[----:B--2---:R-:W-:Y:S01]  /*1810*/  @P0 FMUL.FTZ R149, R15, R148 ;  /* 0x000000940f950220 */ /* 0x004fe20000410000 */
[----:B------:R-:W-:Y:S02]  /*1820*/  PRMT R15, R19, 0x7632, R15 ;  /* 0x00007632130f7816 */ /* 0x000fe4000000000f */
[----:B------:R-:W-:Y:S02]  /*1830*/  @P0 SHF.L.U32 R121, R121, 0x10, RZ ;  /* 0x0000001079790819 */ /* 0x000fe400000006ff */
[----:B------:R-:W-:Y:S01]  /*1840*/  SHF.L.U32 R124, R15, 0x10, RZ ;  /* 0x000000100f7c7819 */ /* 0x000fe200000006ff */
[----:B-1----:R-:W-:Y:S01]  /*1850*/  @P0 FMUL.FTZ R120, R123, R14 ;  /* 0x0000000e7b780220 */ /* 0x002fe20000410000 */
[----:B------:R-:W-:Y:S02]  /*1860*/  SHF.L.U32 R14, R19, 0x10, RZ ;  /* 0x00000010130e7819 */ /* 0x000fe400000006ff */
[----:B------:R-:W-:-:S02]  /*1870*/  SHF.L.U32 R123, R16, 0x10, RZ ;  /* 0x00000010107b7819 */ /* 0x000fc400000006ff */
[----:B------:R-:W-:Y:S01]  /*1880*/  F2FP.BF16.F32.PACK_AB R122, RZ, R11 ;  /* 0x0000000bff7a723e */ /* 0x000fe200000010ff */
[----:B------:R-:W-:Y:S01]  /*1890*/  @P0 FFMA.FTZ R14, R149, R74, R14 ;  /* 0x0000004a950e0223 */ /* 0x000fe2000001000e */
[----:B------:R-:W-:Y:S01]  /*18a0*/  @!P0 MOV R15, R123 ;  /* 0x0000007b000f8202 */ /* 0x000fe20000000f00 */
[----:B---3--:R-:W-:Y:S01]  /*18b0*/  @P0 FMUL.FTZ R121, R121, R152 ;  /* 0x0000009879790220 */ /* 0x008fe20000410000 */
[----:B------:R-:W-:Y:S01]  /*18c0*/  @P0 FFMA.FTZ R15, R120, R76, R123 ;  /* 0x0000004c780f0223 */ /* 0x000fe2000001007b */
[----:B------:R-:W-:Y:S02]  /*18d0*/  F2FP.BF16.F32.PACK_AB R148, RZ, R10 ;  /* 0x0000000aff94723e */ /* 0x000fe400000010ff */
[----:B------:R-:W-:Y:S01]  /*18e0*/  @P0 FFMA.FTZ R124, R121, R75, R124 ;  /* 0x0000004b797c0223 */ /* 0x000fe2000001007c */
        /* <DEDUP_REMOVED lines=11> */
.L_x_5522:
[----:B0-----:R-:W0:Y:S01]  /*19a0*/  @P1 LDC R12, c[0x0][0x40c] ;  /* 0x00010300ff0c1b82 */ /* 0x001e220000000800 */
[----:B-----5:R-:W-:Y:S02]  /*19b0*/  @P1 PRMT R9, R20, 0x7632, R9 ;  /* 0x0000763214091816 */ /* 0x020fe40000000009 */
[----:B------:R-:W-:Y:S02]  /*19c0*/  @P1 PRMT R10, R21, 0x7632, R10 ;  /* 0x00007632150a1816 */ /* 0x000fe4000000000a */
[----:B------:R-:W-:Y:S02]  /*19d0*/  @P1 SHF.L.U32 R9, R9, 0x10, RZ ;  /* 0x0000001009091819 */ /* 0x000fe400000006ff */
[----:B------:R-:W-:Y:S01]  /*19e0*/  @P1 SHF.L.U32 R10, R10, 0x10, RZ ;  /* 0x000000100a0a1819 */ /* 0x000fe200000006ff */
[----:B------:R-:W2:Y:S01]  /*19f0*/  @P1 LDC R11, c[0x0][0x40c] ;  /* 0x00010300ff0b1b82 */ /* 0x000ea20000000800 */
[----:B------:R-:W-:Y:S02]  /*1a00*/  @P1 PRMT R13, R23, 0x7632, R13 ;  /* 0x00007632170d1816 */ /* 0x000fe4000000000d */
[----:B------:R-:W-:-:S02]  /*1a10*/  @P1 SHF.L.U32 R15, R22, 0x10, RZ ;  /* 0x00000010160f1819 */ /* 0x000fc400000006ff */
[----:B------:R-:W-:-:S03]  /*1a20*/  @P1 SHF.L.U32 R13, R13, 0x10, RZ ;  /* 0x000000100d0d1819 */ /* 0x000fc600000006ff */
[----:B------:R-:W3:Y:S08]  /*1a30*/  @P1 LDC R124, c[0x0][0x40c] ;  /* 0x00010300ff7c1b82 */ /* 0x000ef00000000800 */
[----:B-1----:R-:W1:Y:S01]  /*1a40*/  @P1 LDC R148, c[0x0][0x40c] ;  /* 0x00010300ff941b82 */ /* 0x002e620000000800 */
[----:B0-----:R-:W-:Y:S01]  /*1a50*/  @P1 FMUL.FTZ R12, R9, R12 ;  /* 0x0000000c090c1220 */ /* 0x001fe20000410000 */
[----:B------:R-:W-:-:S05]  /*1a60*/  @P1 PRMT R9, R22, 0x7632, R9 ;  /* 0x0000763216091816 */ /* 0x000fca0000000009 */
[----:B------:R-:W-:Y:S01]  /*1a70*/  @P1 IMAD.U32 R9, R9, 0x10000, RZ ;  /* 0x0001000009091824 */ /* 0x000fe200078e00ff */
[----:B------:R-:W0:Y:S01]  /*1a80*/  @P1 LDC R120, c[0x0][0x40c] ;  /* 0x00010300ff781b82 */ /* 0x000e220000000800 */
[----:B--2---:R-:W-:Y:S01]  /*1a90*/  @P1 FMUL.FTZ R14, R10, R11 ;  /* 0x0000000b0a0e1220 */ /* 0x004fe20000410000 */
[----:B------:R-:W-:Y:S02]  /*1aa0*/  CS2R R10, SRZ ;  /* 0x00000000000a7805 */ /* 0x000fe4000001ff00 */
[----:B------:R-:W-:Y:S01]  /*1ab0*/  @P1 FMUL.FTZ R10, R12, R77 ;  /* 0x0000004d0c0a1220 */ /* 0x000fe20000410000 */
[----:B------:R-:W-:-:S03]  /*1ac0*/  @P1 FMUL.FTZ R11, R14, R79 ;  /* 0x0000004f0e0b1220 */ /* 0x000fc60000410000 */
[----:B------:R-:W2:Y:S01]  /*1ad0*/  @P1 LDC R122, c[0x0][0x40c] ;  /* 0x00010300ff7a1b82 */ /* 0x000ea20000000800 */
[----:B---3--:R-:W-:Y:S01]  /*1ae0*/  @P1 FMUL.FTZ R12, R9, R124 ;  /* 0x0000007c090c1220 */ /* 0x008fe20000410000 */
[----:B------:R-:W-:Y:S02]  /*1af0*/  @P1 SHF.L.U32 R9, R21, 0x10, RZ ;  /* 0x0000001015091819 */ /* 0x000fe400000006ff */
[----:B------:R-:W-:-:S04]  /*1b00*/  MOV R124, RZ ;  /* 0x000000ff007c7202 */ /* 0x000fc80000000f00 */
[----:B------:R-:W3:Y:S01]  /*1b10*/  @P1 LDC R151, c[0x0][0x40c] ;  /* 0x00010300ff971b82 */ /* 0x000ee20000000800 */
[----:B-1----:R-:W-:Y:S01]  /*1b20*/  @P1 FMUL.FTZ R14, R13, R148 ;  /* 0x000000940d0e1220 */ /* 0x002fe20000410000 */
[----:B------:R-:W-:Y:S01]  /*1b30*/  HFMA2 R13, -RZ, RZ, 0, 0 ;  /* 0x00000000ff0d7431 */ /* 0x000fe200000001ff */
[----:B------:R-:W-:Y:S02]  /*1b40*/  @P1 SHF.L.U32 R148, R23, 0x10, RZ ;  /* 0x0000001017941819 */ /* 0x000fe400000006ff */
[----:B------:R-:W-:-:S03]  /*1b50*/  @P1 FMUL.FTZ R124, R14, R75 ;  /* 0x0000004b0e7c1220 */ /* 0x000fc60000410000 */
[----:B------:R-:W1:Y:S01]  /*1b60*/  @P1 LDC R121, c[0x0][0x40c] ;  /* 0x00010300ff791b82 */ /* 0x000e620000000800 */
[----:B0-----:R-:W-:Y:S01]  /*1b70*/  @P1 FMUL.FTZ R123, R9, R120 ;  /* 0x00000078097b1220 */ /* 0x001fe20000410000 */
[----:B------:R-:W-:Y:S01]  /*1b80*/  @P1 SHF.L.U32 R120, R20, 0x10, RZ ;  /* 0x0000001014781819 */ /* 0x000fe200000006ff */
[----:B------:R-:W-:Y:S02]  /*1b90*/  HFMA2 R9, -RZ, RZ, 0, 0 ;  /* 0x00000000ff097431 */ /* 0x000fe400000001ff */
[----:B------:R-:W-:Y:S01]  /*1ba0*/  @P1 FMUL.FTZ R13, R12, R73 ;  /* 0x000000490c0d1220 */ /* 0x000fe20000410000 */
[----:B------:R-:W-:Y:S02]  /*1bb0*/  MOV R12, RZ ;  /* 0x000000ff000c7202 */ /* 0x000fe40000000f00 */
[----:B------:R-:W-:Y:S01]  /*1bc0*/  F2FP.BF16.F32.PACK_AB R152, RZ, R124 ;  /* 0x0000007cff98723e */ /* 0x000fe200000010ff */
[----:B--2---:R-:W-:Y:S01]  /*1bd0*/  @P1 FMUL.FTZ R149, R15, R122 ;  /* 0x0000007a0f951220 */ /* 0x004fe20000410000 */
[----:B------:R-:W-:Y:S01]  /*1be0*/  CS2R R14, SRZ ;  /* 0x00000000000e7805 */ /* 0x000fe2000001ff00 */
[----:B------:R-:W-:Y:S01]  /*1bf0*/  @P1 FMUL.FTZ R9, R123, R78 ;  /* 0x0000004e7b091220 */ /* 0x000fe20000410000 */
[----:B------:R-:W-:Y:S01]  /*1c00*/  F2FP.BF16.F32.PACK_AB R122, RZ, R11 ;  /* 0x0000000bff7a723e */ /* 0x000fe200000010ff */
[----:B------:R-:W-:Y:S01]  /*1c10*/  @P1 FMUL.FTZ R12, R149, R72 ;  /* 0x00000048950c1220 */ /* 0x000fe20000410000 */
[----:B------:R-:W-:Y:S01]  /*1c20*/  F2FP.BF16.F32.PACK_AB R149, RZ, R13 ;  /* 0x0000000dff95723e */ /* 0x000fe200000010ff */
[----:B---3--:R-:W-:-:S03]  /*1c30*/  @P1 FMUL.FTZ R151, R148, R151 ;  /* 0x0000009794971220 */ /* 0x008fc60000410000 */
[----:B------:R-:W-:Y:S02]  /*1c40*/  F2FP.BF16.F32.PACK_AB R123, RZ, R12 ;  /* 0x0000000cff7b723e */ /* 0x000fe400000010ff */
[----:B------:R-:W-:Y:S01]  /*1c50*/  F2FP.BF16.F32.PACK_AB R148, RZ, R10 ;  /* 0x0000000aff94723e */ /* 0x000fe200000010ff */
[----:B------:R-:W-:Y:S01]  /*1c60*/  @P1 FMUL.FTZ R14, R151, R74 ;  /* 0x0000004a970e1220 */ /* 0x000fe20000410000 */
[----:B-1----:R-:W-:-:S04]  /*1c70*/  @P1 FMUL.FTZ R121, R120, R121 ;  /* 0x0000007978791220 */ /* 0x002fc80000410000 */
        /* <DEDUP_REMOVED lines=8> */
.L_x_5523:
[----:B------:R-:W0:Y:S01]  /*1d00*/  LDC.64 R148, c[0x0][0x3a8] ;  /* 0x0000ea00ff947b82 */ /* 0x000e220000000a00 */
[----:B------:R-:W-:Y:S01]  /*1d10*/  IADD3 R150, PT, PT, R150, 0x80, RZ ;  /* 0x0000008096967810 */ /* 0x000fe20007ffe0ff */
[C---:B0-----:R-:W-:Y:S01]  /*1d20*/  IMAD.WIDE.U32 R148, R147.reuse, 0x10, R148 ;  /* 0x0000001093947825 */ /* 0x041fe200078e0094 */
[----:B------:R-:W-:-:S04]  /*1d30*/  IADD3 R147, PT, PT, R147, 0x80, RZ ;  /* 0x0000008093937810 */ /* 0x000fc80007ffe0ff */
[----:B------:R0:W-:Y:S03]  /*1d40*/  STG.E.128 desc[UR12][R148.64], R120 ;  /* 0x0000007894007986 */ /* 0x0001e6000c101d0c */
.L_x_5521:
[----:B------:R-:W-:Y:S05]  /*1d50*/  BSYNC.RECONVERGENT B0 ;  /* 0x0000000000007941 */ /* 0x000fea0003800200 */
.L_x_5520:
        /* <DEDUP_REMOVED lines=18> */
[----:B------:R-:W1:Y:S08]  /*1e80*/  @P0 LDC R123, c[0x0][0x40c] ;  /* 0x00010300ff7b0b82 */ /* 0x000e700000000800 */
[----:B------:R-:W2:Y:S08]  /*1e90*/  @P0 LDC R130, c[0x0][0x40c] ;  /* 0x00010300ff820b82 */ /* 0x000eb00000000800 */
[----:B------:R-:W3:Y:S01]  /*1ea0*/  @P0 LDC R132, c[0x0][0x40c] ;  /* 0x00010300ff840b82 */ /* 0x000ee20000000800 */
[----:B0-----:R-:W-:Y:S01]  /*1eb0*/  @P0 FMUL.FTZ R121, R120, R121 ;  /* 0x0000007978790220 */ /* 0x001fe20000410000 */
[----:B------:R-:W-:-:S04]  /*1ec0*/  PRMT R120, R16, 0x7632, R120 ;  /* 0x0000763210787816 */ /* 0x000fc80000000078 */
[----:B------:R-:W-:Y:S01]  /*1ed0*/  SHF.L.U32 R126, R120, 0x10, RZ ;  /* 0x00000010787e7819 */ /* 0x000fe200000006ff */
[----:B-1----:R-:W-:Y:S01]  /*1ee0*/  @P0 FMUL.FTZ R128, R122, R123 ;  /* 0x0000007b7a800220 */ /* 0x002fe20000410000 */
[----:B------:R-:W0:Y:S01]  /*1ef0*/  @P0 LDC R131, c[0x0][0x40c] ;  /* 0x00010300ff830b82 */ /* 0x000e220000000800 */
[----:B------:R-:W-:Y:S02]  /*1f00*/  @P0 PRMT R123, R21, 0x7632, R123 ;  /* 0x00007632157b0816 */ /* 0x000fe4000000007b */
[----:B------:R-:W-:Y:S01]  /*1f10*/  @P0 FFMA.FTZ R126, R121, R53, R126 ;  /* 0x00000035797e0223 */ /* 0x000fe2000001007e */
[----:B------:R-:W-:Y:S01]  /*1f20*/  PRMT R122, R17, 0x7632, R122 ;  /* 0x00007632117a7816 */ /* 0x000fe2000000007a */
[----:B------:R-:W-:Y:S01]  /*1f30*/  @P0 FFMA.FTZ R125, R128, R54, R125 ;  /* 0x00000036807d0223 */ /* 0x000fe2000001007d */
[----:B------:R-:W-:Y:S02]  /*1f40*/  @P0 SHF.L.U32 R123, R123, 0x10, RZ ;  /* 0x000000107b7b0819 */ /* 0x000fe400000006ff */
[----:B------:R-:W-:Y:S01]  /*1f50*/  PRMT R121, R18, 0x7632, R121 ;  /* 0x0000763212797816 */ /* 0x000fe20000000079 */
[----:B------:R-:W1:Y:S01]  /*1f60*/  @P0 LDC R148, c[0x0][0x40c] ;  /* 0x00010300ff940b82 */ /* 0x000e620000000800 */
[----:B------:R-:W-:-:S02]  /*1f70*/  IMAD.U32 R127, R122, 0x10000, RZ ;  /* 0x000100007a7f7824 */ /* 0x000fc400078e00ff */
[----:B--2---:R-:W-:Y:S01]  /*1f80*/  @P0 FMUL.FTZ R122, R123, R130 ;  /* 0x000000827b7a0220 */ /* 0x004fe20000410000 */
[----:B------:R-:W-:Y:S02]  /*1f90*/  @P0 SHF.L.U32 R123, R22, 0x10, RZ ;  /* 0x00000010167b0819 */ /* 0x000fe400000006ff */
[----:B------:R-:W-:Y:S01]  /*1fa0*/  SHF.L.U32 R128, R18, 0x10, RZ ;  /* 0x0000001012807819 */ /* 0x000fe200000006ff */
[----:B------:R-:W-:Y:S01]  /*1fb0*/  @P0 FFMA.FTZ R127, R122, R55, R127 ;  /* 0x000000377a7f0223 */ /* 0x000fe2000001007f */
[----:B------:R-:W-:Y:S01]  /*1fc0*/  @P0 PRMT R122, R22, 0x7632, R122 ;  /* 0x00007632167a0816 */ /* 0x000fe2000000007a */
[----:B------:R-:W2:Y:S01]  /*1fd0*/  @P0 LDC R120, c[0x0][0x40c] ;  /* 0x00010300ff780b82 */ /* 0x000ea20000000800 */
[----:B---3--:R-:W-:Y:S01]  /*1fe0*/  @P0 FMUL.FTZ R123, R123, R132 ;  /* 0x000000847b7b0220 */ /* 0x008fe20000410000 */
[----:B------:R-:W-:Y:S02]  /*1ff0*/  SHF.L.U32 R129, R121, 0x10, RZ ;  /* 0x0000001079817819 */ /* 0x000fe400000006ff */
[----:B------:R-:W-:Y:S01]  /*2000*/  @P0 SHF.L.U32 R122, R122, 0x10, RZ ;  /* 0x000000107a7a0819 */ /* 0x000fe200000006ff */
[----:B------:R-:W-:Y:S01]  /*2010*/  @P0 FFMA.FTZ R128, R123, R48, R128 ;  /* 0x000000307b800223 */ /* 0x000fe20000010080 */
[----:B------:R-:W-:-:S02]  /*2020*/  @P0 SHF.L.U32 R121, R23, 0x10, RZ ;  /* 0x0000001017790819 */ /* 0x000fc400000006ff */
[----:B------:R-:W3:Y:S01]  /*2030*/  @P0 LDC R152, c[0x0][0x40c] ;  /* 0x00010300ff980b82 */ /* 0x000ee20000000800 */
[----:B------:R-:W-:Y:S01]  /*2040*/  @P0 PRMT R123, R23, 0x7632, R123 ;  /* 0x00007632177b0816 */ /* 0x000fe2000000007b */
[----:B0-----:R-:W-:Y:S01]  /*2050*/  @P0 FMUL.FTZ R122, R122, R131 ;  /* 0x000000837a7a0220 */ /* 0x001fe20000410000 */
[----:B------:R-:W-:Y:S02]  /*2060*/  @P0 SHF.L.U32 R131, R20, 0x10, RZ ;  /* 0x0000001014830819 */ /* 0x000fe400000006ff */
[----:B------:R-:W-:Y:S01]  /*2070*/  @P0 SHF.L.U32 R123, R123, 0x10, RZ ;  /* 0x000000107b7b0819 */ /* 0x000fe200000006ff */
[----:B------:R-:W-:Y:S01]  /*2080*/  @P0 FFMA.FTZ R129, R122, R49, R129 ;  /* 0x000000317a810223 */ /* 0x000fe20000010081 */
[----:B------:R-:W-:Y:S01]  /*2090*/  SHF.L.U32 R130, R19, 0x10, RZ ;  /* 0x0000001013827819 */ /* 0x000fe200000006ff */
[----:B-1----:R-:W-:Y:S01]  /*20a0*/  @P0 FMUL.FTZ R149, R121, R148 ;  /* 0x0000009479950220 */ /* 0x002fe20000410000 */
[----:B------:R-:W-:Y:S02]  /*20b0*/  PRMT R121, R19, 0x7632, R121 ;  /* 0x0000763213797816 */ /* 0x000fe40000000079 */
[----:B------:R-:W-:Y:S01]  /*20c0*/  F2FP.BF16.F32.PACK_AB R122, RZ, R127 ;  /* 0x0000007fff7a723e */ /* 0x000fe200000010ff */
[----:B------:R-:W-:Y:S01]  /*20d0*/  @P0 FFMA.FTZ R130, R149, R50, R130 ;  /* 0x0000003295820223 */ /* 0x000fe20000010082 */
[----:B------:R-:W-:-:S02]  /*20e0*/  SHF.L.U32 R132, R121, 0x10, RZ ;  /* 0x0000001079847819 */ /* 0x000fc400000006ff */
[----:B------:R-:W-:Y:S01]  /*20f0*/  F2FP.BF16.F32.PACK_AB R121, RZ, R125 ;  /* 0x0000007dff79723e */ /* 0x000fe200000010ff */
[----:B--2---:R-:W-:Y:S01]  /*2100*/  @P0 FMUL.FTZ R120, R131, R120 ;  /* 0x0000007883780220 */ /* 0x004fe20000410000 */
[----:B------:R-:W-:Y:S02]  /*2110*/  SHF.L.U32 R131, R16, 0x10, RZ ;  /* 0x0000001010837819 */ /* 0x000fe400000006ff */
[----:B------:R-:W-:Y:S02]  /*2120*/  F2FP.BF16.F32.PACK_AB R148, RZ, R126 ;  /* 0x0000007eff94723e */ /* 0x000fe400000010ff */
[----:B------:R-:W-:Y:S01]  /*2130*/  F2FP.BF16.F32.PACK_AB R149, RZ, R128 ;  /* 0x00000080ff95723e */ /* 0x000fe200000010ff */
[----:B------:R-:W-:Y:S01]  /*2140*/  @P0 FFMA.FTZ R131, R120, R52, R131 ;  /* 0x0000003478830223 */ /* 0x000fe20000010083 */
[----:B------:R-:W-:Y:S01]  /*2150*/  F2FP.BF16.F32.PACK_AB R151, RZ, R129 ;  /* 0x00000081ff97723e */ /* 0x000fe200000010ff */
[----:B---3--:R-:W-:Y:S01]  /*2160*/  @P0 FMUL.FTZ R123, R123, R152 ;  /* 0x000000987b7b0220 */ /* 0x008fe20000410000 */
[----:B------:R-:W-:-:S02]  /*2170*/  F2FP.BF16.F32.PACK_AB R152, RZ, R130 ;  /* 0x00000082ff98723e */ /* 0x000fc400000010ff */
[----:B------:R-:W-:Y:S01]  /*2180*/  F2FP.BF16.F32.PACK_AB R120, RZ, R131 ;  /* 0x00000083ff78723e */ /* 0x000fe200000010ff */
[----:B------:R-:W-:Y:S01]  /*2190*/  @P0 FFMA.FTZ R132, R123, R51, R132 ;  /* 0x000000337b840223 */ /* 0x000fe20000010084 */
[----:B------:R-:W-:Y:S02]  /*21a0*/  PRMT R121, R121, 0x5410, R122 ;  /* 0x0000541079797816 */ /* 0x000fe4000000007a */
[----:B------:R-:W-:Y:S02]  /*21b0*/  PRMT R122, R149, 0x5410, R151 ;  /* 0x00005410957a7816 */ /* 0x000fe40000000097 */
[----:B------:R-:W-:Y:S02]  /*21c0*/  F2FP.BF16.F32.PACK_AB R123, RZ, R132 ;  /* 0x00000084ff7b723e */ /* 0x000fe400000010ff */
[----:B------:R-:W-:Y:S02]  /*21d0*/  PRMT R120, R120, 0x5410, R148 ;  /* 0x0000541078787816 */ /* 0x000fe40000000094 */
[----:B------:R-:W-:Y:S01]  /*21e0*/  PRMT R123, R152, 0x5410, R123 ;  /* 0x00005410987b7816 */ /* 0x000fe2000000007b */
[----:B------:R-:W-:Y:S06]  /*21f0*/  BRA `(.L_x_5527) ;  /* 0x0000000000d87947 */ /* 0x000fec0003800000 */
.L_x_5526:
[----:B0-----:R-:W0:Y:S01]  /*2200*/  @P1 LDC R122, c[0x0][0x40c] ;  /* 0x00010300ff7a1b82 */ /* 0x001e220000000800 */
[----:B-----5:R-:W-:Y:S02]  /*2210*/  @P1 PRMT R121, R21, 0x7632, R121 ;  /* 0x0000763215791816 */ /* 0x020fe40000000079 */
[----:B------:R-:W-:Y:S02]  /*2220*/  CS2R R126, SRZ ;  /* 0x00000000007e7805 */ /* 0x000fe4000001ff00 */
[----:B------:R-:W-:Y:S01]  /*2230*/  @P1 PRMT R120, R20, 0x7632, R120 ;  /* 0x0000763214781816 */ /* 0x000fe20000000078 */
[----:B------:R-:W-:Y:S01]  /*2240*/  IMAD.MOV.U32 R129, RZ, RZ, RZ ;  /* 0x000000ffff817224 */ /* 0x000fe200078e00ff */
[----:B------:R-:W-:Y:S02]  /*2250*/  @P1 SHF.L.U32 R121, R121, 0x10, RZ ;  /* 0x0000001079791819 */ /* 0x000fe400000006ff */
[----:B------:R-:W-:Y:S01]  /*2260*/  @P1 SHF.L.U32 R120, R120, 0x10, RZ ;  /* 0x0000001078781819 */ /* 0x000fe200000006ff */
[----:B------:R-:W1:Y:S01]  /*2270*/  @P1 LDC R123, c[0x0][0x40c] ;  /* 0x00010300ff7b1b82 */ /* 0x000e620000000800 */
[----:B------:R-:W-:-:S07]  /*2280*/  @P1 SHF.L.U32 R125, R23, 0x10, RZ ;  /* 0x00000010177d1819 */ /* 0x000fce00000006ff */
[----:B------:R-:W2:Y:S08]  /*2290*/  @P1 LDC R132, c[0x0][0x40c] ;  /* 0x00010300ff841b82 */ /* 0x000eb00000000800 */
[----:B------:R-:W3:Y:S01]  /*22a0*/  @P1 LDC R152, c[0x0][0x40c] ;  /* 0x00010300ff981b82 */ /* 0x000ee20000000800 */
[----:B0-----:R-:W-:Y:S01]  /*22b0*/  @P1 FMUL.FTZ R122, R121, R122 ;  /* 0x0000007a797a1220 */ /* 0x001fe20000410000 */
[----:B------:R-:W-:-:S03]  /*22c0*/  @P1 PRMT R121, R22, 0x7632, R121 ;  /* 0x0000763216791816 */ /* 0x000fc60000000079 */
[----:B------:R-:W-:Y:S01]  /*22d0*/  @P1 FMUL.FTZ R127, R122, R55 ;  /* 0x000000377a7f1220 */ /* 0x000fe20000410000 */
[----:B------:R-:W-:Y:S02]  /*22e0*/  @P1 SHF.L.U32 R121, R121, 0x10, RZ ;  /* 0x0000001079791819 */ /* 0x000fe400000006ff */
[----:B------:R-:W0:Y:S01]  /*22f0*/  @P1 LDC R128, c[0x0][0x40c] ;  /* 0x00010300ff801b82 */ /* 0x000e220000000800 */
[----:B-1----:R-:W-:Y:S01]  /*2300*/  @P1 FMUL.FTZ R120, R120, R123 ;  /* 0x0000007b78781220 */ /* 0x002fe20000410000 */
[----:B------:R-:W-:-:S03]  /*2310*/  @P1 PRMT R123, R23, 0x7632, R123 ;  /* 0x00007632177b1816 */ /* 0x000fc6000000007b */
[----:B------:R-:W-:Y:S01]  /*2320*/  @P1 FMUL.FTZ R126, R120, R53 ;  /* 0x00000035787e1220 */ /* 0x000fe20000410000 */
[----:B------:R-:W-:Y:S02]  /*2330*/  @P1 SHF.L.U32 R123, R123, 0x10, RZ ;  /* 0x000000107b7b1819 */ /* 0x000fe400000006ff */
[----:B------:R-:W1:Y:S01]  /*2340*/  @P1 LDC R130, c[0x0][0x40c] ;  /* 0x00010300ff821b82 */ /* 0x000e620000000800 */
[----:B--2---:R-:W-:Y:S01]  /*2350*/  @P1 FMUL.FTZ R120, R121, R132 ;  /* 0x0000008479781220 */ /* 0x004fe20000410000 */
[----:B------:R-:W-:Y:S01]  /*2360*/  @P1 SHF.L.U32 R121, R21, 0x10, RZ ;  /* 0x0000001015791819 */ /* 0x000fe200000006ff */
[----:B------:R-:W-:Y:S02]  /*2370*/  HFMA2 R132, -RZ, RZ, 0, 0 ;  /* 0x00000000ff847431 */ /* 0x000fe400000001ff */
[----:B------:R-:W-:Y:S01]  /*2380*/  @P1 FMUL.FTZ R129, R120, R49 ;  /* 0x0000003178811220 */ /* 0x000fe20000410000 */
[----:B------:R-:W-:Y:S02]  /*2390*/  @P1 SHF.L.U32 R120, R20, 0x10, RZ ;  /* 0x0000001014781819 */ /* 0x000fe400000006ff */
[----:B------:R-:W2:Y:S01]  /*23a0*/  @P1 LDC R148, c[0x0][0x40c] ;  /* 0x00010300ff941b82 */ /* 0x000ea20000000800 */
[----:B---3--:R-:W-:Y:S01]  /*23b0*/  @P1 FMUL.FTZ R122, R123, R152 ;  /* 0x000000987b7a1220 */ /* 0x008fe20000410000 */
[----:B------:R-:W-:-:S03]  /*23c0*/  @P1 SHF.L.U32 R123, R22, 0x10, RZ ;  /* 0x00000010167b1819 */ /* 0x000fc600000006ff */
[----:B------:R-:W-:Y:S01]  /*23d0*/  @P1 FMUL.FTZ R132, R122, R51 ;  /* 0x000000337a841220 */ /* 0x000fe20000410000 */
[----:B------:R-:W-:Y:S02]  /*23e0*/  F2FP.BF16.F32.PACK_AB R122, RZ, R127 ;  /* 0x0000007fff7a723e */ /* 0x000fe400000010ff */
[----:B------:R-:W3:Y:S01]  /*23f0*/  @P1 LDC R149, c[0x0][0x40c] ;  /* 0x00010300ff951b82 */ /* 0x000ee20000000800 */
[----:B0-----:R-:W-:Y:S01]  /*2400*/  @P1 FMUL.FTZ R121, R121, R128 ;  /* 0x0000008079791220 */ /* 0x001fe20000410000 */
[----:B------:R-:W-:Y:S01]  /*2410*/  HFMA2 R128, -RZ, RZ, 0, 0 ;  /* 0x00000000ff807431 */ /* 0x000fe200000001ff */
[----:B------:R-:W-:Y:S01]  /*2420*/  F2FP.BF16.F32.PACK_AB R152, RZ, R132 ;  /* 0x00000084ff98723e */ /* 0x000fe200000010ff */
[----:B-1----:R-:W-:Y:S01]  /*2430*/  @P1 FMUL.FTZ R123, R123, R130 ;  /* 0x000000827b7b1220 */ /* 0x002fe20000410000 */
[----:B------:R-:W-:-:S03]  /*2440*/  CS2R R130, SRZ ;  /* 0x0000000000827805 */ /* 0x000fc6000001ff00 */
[----:B------:R-:W-:Y:S01]  /*2450*/  @P1 FMUL.FTZ R128, R123, R48 ;  /* 0x000000307b801220 */ /* 0x000fe20000410000 */
[----:B--2---:R-:W-:Y:S01]  /*2460*/  @P1 FMUL.FTZ R151, R125, R148 ;  /* 0x000000947d971220 */ /* 0x004fe20000410000 */
[----:B------:R-:W-:Y:S01]  /*2470*/  MOV R125, RZ ;  /* 0x000000ff007d7202 */ /* 0x000fe20000000f00 */
[----:B------:R-:W-:Y:S02]  /*2480*/  @P1 FMUL.FTZ R125, R121, R54 ;  /* 0x00000036797d1220 */ /* 0x000fe40000410000 */
[----:B------:R-:W-:Y:S01]  /*2490*/  F2FP.BF16.F32.PACK_AB R123, RZ, R128 ;  /* 0x00000080ff7b723e */ /* 0x000fe200000010ff */
[----:B------:R-:W-:Y:S01]  /*24a0*/  @P1 FMUL.FTZ R130, R151, R50 ;  /* 0x0000003297821220 */ /* 0x000fe20000410000 */
[----:B------:R-:W-:Y:S02]  /*24b0*/  F2FP.BF16.F32.PACK_AB R148, RZ, R126 ;  /* 0x0000007eff94723e */ /* 0x000fe400000010ff */
[----:B------:R-:W-:Y:S01]  /*24c0*/  F2FP.BF16.F32.PACK_AB R121, RZ, R125 ;  /* 0x0000007dff79723e */ /* 0x000fe200000010ff */
[----:B---3--:R-:W-:Y:S01]  /*24d0*/  @P1 FMUL.FTZ R149, R120, R149 ;  /* 0x0000009578951220 */ /* 0x008fe20000410000 */
[----:B------:R-:W-:-:S02]  /*24e0*/  F2FP.BF16.F32.PACK_AB R151, RZ, R130 ;  /* 0x00000082ff97723e */ /* 0x000fc400000010ff */
[----:B------:R-:W-:Y:S01]  /*24f0*/  PRMT R121, R121, 0x5410, R122 ;  /* 0x0000541079797816 */ /* 0x000fe2000000007a */
[----:B------:R-:W-:Y:S01]  /*2500*/  @P1 FMUL.FTZ R131, R149, R52 ;  /* 0x0000003495831220 */ /* 0x000fe20000410000 */
[----:B------:R-:W-:-:S04]  /*2510*/  F2FP.BF16.F32.PACK_AB R149, RZ, R129 ;  /* 0x00000081ff95723e */ /* 0x000fc800000010ff */
[----:B------:R-:W-:Y:S02]  /*2520*/  F2FP.BF16.F32.PACK_AB R120, RZ, R131 ;  /* 0x00000083ff78723e */ /* 0x000fe400000010ff */
[----:B------:R-:W-:Y:S02]  /*2530*/  PRMT R122, R123, 0x5410, R149 ;  /* 0x000054107b7a7816 */ /* 0x000fe40000000095 */
[----:B------:R-:W-:Y:S02]  /*2540*/  PRMT R123, R151, 0x5410, R152 ;  /* 0x00005410977b7816 */ /* 0x000fe40000000098 */
[----:B------:R-:W-:-:S07]  /*2550*/  PRMT R120, R120, 0x5410, R148 ;  /* 0x0000541078787816 */ /* 0x000fce0000000094 */
.L_x_5527:
[----:B------:R-:W0:Y:S01]  /*2560*/  LDC.64 R148, c[0x0][0x3a8] ;  /* 0x0000ea00ff947b82 */ /* 0x000e220000000a00 */
[----:B------:R-:W-:Y:S01]  /*2570*/  IADD3 R150, PT, PT, R150, 0x80, RZ ;  /* 0x0000008096967810 */ /* 0x000fe20007ffe0ff */
[C---:B0-----:R-:W-:Y:S01]  /*2580*/  IMAD.WIDE.U32 R148, R147.reuse, 0x10, R148 ;  /* 0x0000001093947825 */ /* 0x041fe200078e0094 */
[----:B------:R-:W-:-:S04]  /*2590*/  IADD3 R147, PT, PT, R147, 0x80, RZ ;  /* 0x0000008093937810 */ /* 0x000fc80007ffe0ff */
[----:B------:R2:W-:Y:S03]  /*25a0*/  STG.E.128 desc[UR12][R148.64], R120 ;  /* 0x0000007894007986 */ /* 0x0005e6000c101d0c */
.L_x_5525:
[----:B------:R-:W-:Y:S05]  /*25b0*/  BSYNC.RECONVERGENT B0 ;  /* 0x0000000000007941 */ /* 0x000fea0003800200 */
.L_x_5524:
        /* <DEDUP_REMOVED lines=13> */
[----:B-----5:R-:W-:Y:S01]  /*2690*/  SHF.L.U32 R133, R17, 0x10, RZ ;  /* 0x0000001011857819 */ /* 0x020fe200000006ff */
[----:B------:R-:W-:Y:S01]  /*26a0*/  IMAD.U32 R134, R16, 0x10000, RZ ;  /* 0x0001000010867824 */ /* 0x000fe200078e00ff */
[----:B------:R-:W-:Y:S02]  /*26b0*/  SHF.L.U32 R137, R18, 0x10, RZ ;  /* 0x0000001012897819 */ /* 0x000fe400000006ff */
[----:B------:R-:W-:Y:S02]  /*26c0*/  SHF.L.U32 R139, R19, 0x10, RZ ;  /* 0x00000010138b7819 */ /* 0x000fe400000006ff */
[----:B------:R-:W-:-:S04]  /*26d0*/  PLOP3.LUT P0, PT, PT, PT, UP0, 0x80, 0x8 ;  /* 0x000000000008781c */ /* 0x000fc80003f0f008 */
[----:B------:R-:W1:Y:S01]  /*26e0*/  @UP0 LDCU UR4, c[0x0][0x40c] ;  /* 0x00008180ff0407ac */ /* 0x000e620008000800 */
[----:B------:R-:W2:Y:S01]  /*26f0*/  @UP0 LDCU UR5, c[0x0][0x40c] ;  /* 0x00008180ff0507ac */ /* 0x000ea20008000800 */
[----:B------:R-:W3:Y:S07]  /*2700*/  @UP0 LDCU UR21, c[0x0][0x40c] ;  /* 0x00008180ff1507ac */ /* 0x000eee0008000800 */
[----:B0-----:R-:W-:Y:S02]  /*2710*/  @P0 SHF.L.U32 R120, R21, 0x10, RZ ;  /* 0x0000001015780819 */ /* 0x001fe400000006ff */
[----:B------:R-:W-:-:S02]  /*2720*/  @P0 SHF.L.U32 R121, R22, 0x10, RZ ;  /* 0x0000001016790819 */ /* 0x000fc400000006ff */
[----:B------:R-:W-:Y:S01]  /*2730*/  @P0 SHF.L.U32 R122, R23, 0x10, RZ ;  /* 0x00000010177a0819 */ /* 0x000fe200000006ff */
[----:B-1----:R-:W-:Y:S01]  /*2740*/  @P0 FMUL.FTZ R120, R120, UR4 ;  /* 0x0000000478780c20 */ /* 0x002fe20008410000 */
[----:B------:R-:W0:Y:S03]  /*2750*/  @UP0 LDCU UR4, c[0x0][0x40c] ;  /* 0x00008180ff0407ac */ /* 0x000e260008000800 */
[----:B------:R-:W-:Y:S01]  /*2760*/  @P0 FFMA.FTZ R133, R120, R30, R133 ;  /* 0x0000001e78850223 */ /* 0x000fe20000010085 */
[----:B--2---:R-:W-:Y:S01]  /*2770*/  @P0 FMUL.FTZ R120, R121, UR5 ;  /* 0x0000000579780c20 */ /* 0x004fe20008410000 */
[----:B------:R-:W1:Y:S01]  /*2780*/  @UP0 LDCU UR5, c[0x0][0x40c] ;  /* 0x00008180ff0507ac */ /* 0x000e620008000800 */
[----:B------:R-:W-:Y:S01]  /*2790*/  @P0 PRMT R121, R20, 0x7632, R121 ;  /* 0x0000763214790816 */ /* 0x000fe20000000079 */
[----:B---3--:R-:W-:Y:S01]  /*27a0*/  @P0 FMUL.FTZ R136, R122, UR21 ;  /* 0x000000157a880c20 */ /* 0x008fe20008410000 */
[----:B------:R-:W-:Y:S01]  /*27b0*/  @P0 FFMA.FTZ R137, R120, R24, R137 ;  /* 0x0000001878890223 */ /* 0x000fe20000010089 */
[----:B------:R-:W-:Y:S01]  /*27c0*/  @P0 SHF.L.U32 R122, R20, 0x10, RZ ;  /* 0x00000010147a0819 */ /* 0x000fe200000006ff */
[----:B------:R-:W2:Y:S01]  /*27d0*/  @UP0 LDCU UR21, c[0x0][0x40c] ;  /* 0x00008180ff1507ac */ /* 0x000ea20008000800 */
[----:B------:R-:W-:Y:S01]  /*27e0*/  PRMT R120, R16, 0x7632, R120 ;  /* 0x0000763210787816 */ /* 0x000fe20000000078 */
[----:B------:R-:W-:Y:S01]  /*27f0*/  @P0 FFMA.FTZ R139, R136, R26, R139 ;  /* 0x0000001a888b0223 */ /* 0x000fe2000001008b */
[----:B------:R-:W-:-:S02]  /*2800*/  @P0 SHF.L.U32 R121, R121, 0x10, RZ ;  /* 0x0000001079790819 */ /* 0x000fc400000006ff */
[----:B------:R-:W-:Y:S02]  /*2810*/  SHF.L.U32 R135, R120, 0x10, RZ ;  /* 0x0000001078877819 */ /* 0x000fe400000006ff */
[----:B------:R-:W-:Y:S01]  /*2820*/  F2FP.BF16.F32.PACK_AB R151, RZ, R139 ;  /* 0x0000008bff97723e */ /* 0x000fe200000010ff */
[----:B0-----:R-:W-:Y:S01]  /*2830*/  @P0 FMUL.FTZ R123, R122, UR4 ;  /* 0x000000047a7b0c20 */ /* 0x001fe20008410000 */
[----:B------:R-:W0:Y:S01]  /*2840*/  @UP0 LDCU UR4, c[0x0][0x40c] ;  /* 0x00008180ff0407ac */ /* 0x000e220008000800 */
[----:B------:R-:W-:Y:S02]  /*2850*/  PRMT R122, R17, 0x7632, R122 ;  /* 0x00007632117a7816 */ /* 0x000fe4000000007a */
[----:B------:R-:W-:Y:S01]  /*2860*/  @P0 FFMA.FTZ R134, R123, R28, R134 ;  /* 0x0000001c7b860223 */ /* 0x000fe20000010086 */
[----:B-1----:R-:W-:Y:S01]  /*2870*/  @P0 FMUL.FTZ R120, R121, UR5 ;  /* 0x0000000579780c20 */ /* 0x002fe20008410000 */
[----:B------:R-:W1:Y:S01]  /*2880*/  @UP0 LDCU UR5, c[0x0][0x40c] ;  /* 0x00008180ff0507ac */ /* 0x000e620008000800 */
[----:B------:R-:W-:-:S02]  /*2890*/  PRMT R121, R18, 0x7632, R121 ;  /* 0x0000763212797816 */ /* 0x000fc40000000079 */
[----:B------:R-:W-:Y:S01]  /*28a0*/  PRMT R123, R19, 0x7632, R123 ;  /* 0x00007632137b7816 */ /* 0x000fe2000000007b */
[----:B------:R-:W-:Y:S01]  /*28b0*/  @P0 FFMA.FTZ R135, R120, R29, R135 ;  /* 0x0000001d78870223 */ /* 0x000fe20000010087 */
[----:B------:R-:W-:Y:S02]  /*28c0*/  SHF.L.U32 R138, R121, 0x10, RZ ;  /* 0x00000010798a7819 */ /* 0x000fe400000006ff */
[----:B------:R-:W-:Y:S02]  /*28d0*/  SHF.L.U32 R140, R123, 0x10, RZ ;  /* 0x000000107b8c7819 */ /* 0x000fe400000006ff */
[----:B------:R-:W-:Y:S02]  /*28e0*/  @P0 PRMT R120, R21, 0x7632, R120 ;  /* 0x0000763215780816 */ /* 0x000fe40000000078 */
[----:B------:R-:W-:Y:S02]  /*28f0*/  @P0 PRMT R121, R22, 0x7632, R121 ;  /* 0x0000763216790816 */ /* 0x000fe40000000079 */
[----:B------:R-:W-:-:S02]  /*2900*/  @P0 PRMT R123, R23, 0x7632, R123 ;  /* 0x00007632177b0816 */ /* 0x000fc4000000007b */
[----:B------:R-:W-:Y:S02]  /*2910*/  SHF.L.U32 R136, R122, 0x10, RZ ;  /* 0x000000107a887819 */ /* 0x000fe400000006ff */
[----:B------:R-:W-:Y:S02]  /*2920*/  @P0 SHF.L.U32 R120, R120, 0x10, RZ ;  /* 0x0000001078780819 */ /* 0x000fe400000006ff */
[----:B------:R-:W-:Y:S02]  /*2930*/  @P0 SHF.L.U32 R122, R121, 0x10, RZ ;  /* 0x00000010797a0819 */ /* 0x000fe400000006ff */
[----:B------:R-:W-:Y:S01]  /*2940*/  @P0 SHF.L.U32 R148, R123, 0x10, RZ ;  /* 0x000000107b940819 */ /* 0x000fe200000006ff */
[----:B0-----:R-:W-:Y:S01]  /*2950*/  @P0 FMUL.FTZ R121, R120, UR4 ;  /* 0x0000000478790c20 */ /* 0x001fe20008410000 */
[----:B------:R-:W-:Y:S01]  /*2960*/  F2FP.BF16.F32.PACK_AB R120, RZ, R134 ;  /* 0x00000086ff78723e */ /* 0x000fe200000010ff */
[----:B--2---:R-:W-:Y:S01]  /*2970*/  @P0 FMUL.FTZ R123, R122, UR21 ;  /* 0x000000157a7b0c20 */ /* 0x004fe20008410000 */
[----:B------:R-:W-:Y:S01]  /*2980*/  F2FP.BF16.F32.PACK_AB R122, RZ, R133 ;  /* 0x00000085ff7a723e */ /* 0x000fe200000010ff */
[----:B-1----:R-:W-:Y:S01]  /*2990*/  @P0 FMUL.FTZ R149, R148, UR5 ;  /* 0x0000000594950c20 */ /* 0x002fe20008410000 */
[----:B------:R-:W-:Y:S01]  /*29a0*/  @P0 FFMA.FTZ R136, R121, R31, R136 ;  /* 0x0000001f79880223 */ /* 0x000fe20000010088 */
[----:B------:R-:W-:Y:S01]  /*29b0*/  @P0 FFMA.FTZ R138, R123, R25, R138 ;  /* 0x000000197b8a0223 */ /* 0x000fe2000001008a */
[----:B------:R-:W-:Y:S01]  /*29c0*/  F2FP.BF16.F32.PACK_AB R121, RZ, R135 ;  /* 0x00000087ff79723e */ /* 0x000fe200000010ff */
[----:B------:R-:W-:Y:S01]  /*29d0*/  @P0 FFMA.FTZ R140, R149, R27, R140 ;  /* 0x0000001b958c0223 */ /* 0x000fe2000001008c */
        /* <DEDUP_REMOVED lines=9> */
.L_x_5530:
[----:B0-----:R-:W0:Y:S01]  /*2a70*/  @P1 LDC R122, c[0x0][0x40c] ;  /* 0x00010300ff7a1b82 */ /* 0x001e220000000800 */
[----:B-----5:R-:W-:Y:S02]  /*2a80*/  @P1 PRMT R121, R21, 0x7632, R121 ;  /* 0x0000763215791816 */ /* 0x020fe40000000079 */
[----:B------:R-:W-:Y:S02]  /*2a90*/  CS2R R136, SRZ ;  /* 0x0000000000887805 */ /* 0x000fe4000001ff00 */
[----:B------:R-:W-:Y:S02]  /*2aa0*/  @P1 PRMT R120, R20, 0x7632, R120 ;  /* 0x0000763214781816 */ /* 0x000fe40000000078 */
[----:B------:R-:W-:Y:S02]  /*2ab0*/  @P1 SHF.L.U32 R121, R121, 0x10, RZ ;  /* 0x0000001079791819 */ /* 0x000fe400000006ff */
[----:B------:R-:W-:Y:S01]  /*2ac0*/  @P1 SHF.L.U32 R120, R120, 0x10, RZ ;  /* 0x0000001078781819 */ /* 0x000fe200000006ff */
[----:B------:R-:W1:Y:S01]  /*2ad0*/  @P1 LDC R123, c[0x0][0x40c] ;  /* 0x00010300ff7b1b82 */ /* 0x000e620000000800 */
[----:B------:R-:W-:-:S02]  /*2ae0*/  MOV R135, RZ ;  /* 0x000000ff00877202 */ /* 0x000fc40000000f00 */
[----:B------:R-:W-:-:S05]  /*2af0*/  @P1 SHF.L.U32 R133, R23, 0x10, RZ ;  /* 0x0000001017851819 */ /* 0x000fca00000006ff */
        /* <DEDUP_REMOVED lines=13> */
[----:B------:R-:W-:Y:S01]  /*2bd0*/  CS2R R138, SRZ ;  /* 0x00000000008a7805 */ /* 0x000fe2000001ff00 */
[----:B------:R-:W-:Y:S02]  /*2be0*/  @P1 IMAD.U32 R121, R21, 0x10000, RZ ;  /* 0x0001000015791824 */ /* 0x000fe400078e00ff */
[----:B------:R-:W-:Y:S01]  /*2bf0*/  @P1 FMUL.FTZ R138, R120, R25 ;  /* 0x00000019788a1220 */ /* 0x000fe20000410000 */
[----:B------:R-:W-:Y:S02]  /*2c00*/  @P1 SHF.L.U32 R120, R20, 0x10, RZ ;  /* 0x0000001014781819 */ /* 0x000fe400000006ff */
[----:B------:R-:W2:Y:S01]  /*2c10*/  @P1 LDC R150, c[0x0][0x40c] ;  /* 0x00010300ff961b82 */ /* 0x000ea20000000800 */
[----:B---3--:R-:W-:Y:S01]  /*2c20*/  @P1 FMUL.FTZ R122, R123, R140 ;  /* 0x0000008c7b7a1220 */ /* 0x008fe20000410000 */
[----:B------:R-:W-:Y:S01]  /*2c30*/  @P1 SHF.L.U32 R123, R22, 0x10, RZ ;  /* 0x00000010167b1819 */ /* 0x000fe200000006ff */
[----:B------:R-:W-:-:S05]  /*2c40*/  HFMA2 R140, -RZ, RZ, 0, 0 ;  /* 0x00000000ff8c7431 */ /* 0x000fca00000001ff */
[----:B------:R-:W3:Y:S01]  /*2c50*/  @P1 LDC R149, c[0x0][0x40c] ;  /* 0x00010300ff951b82 */ /* 0x000ee20000000800 */
[----:B0-----:R-:W-:Y:S01]  /*2c60*/  @P1 FMUL.FTZ R121, R121, R134 ;  /* 0x0000008679791220 */ /* 0x001fe20000410000 */
[----:B------:R-:W-:Y:S02]  /*2c70*/  HFMA2 R134, -RZ, RZ, 0, 0 ;  /* 0x00000000ff867431 */ /* 0x000fe400000001ff */
[----:B------:R-:W-:Y:S01]  /*2c80*/  @P1 FMUL.FTZ R140, R122, R27 ;  /* 0x0000001b7a8c1220 */ /* 0x000fe20000410000 */
[----:B------:R-:W-:Y:S01]  /*2c90*/  F2FP.BF16.F32.PACK_AB R122, RZ, R136 ;  /* 0x00000088ff7a723e */ /* 0x000fe200000010ff */
[----:B-1----:R-:W-:Y:S01]  /*2ca0*/  @P1 FMUL.FTZ R123, R123, R148 ;  /* 0x000000947b7b1220 */ /* 0x002fe20000410000 */
[----:B------:R-:W-:-:S03]  /*2cb0*/  F2FP.BF16.F32.PACK_AB R148, RZ, R135 ;  /* 0x00000087ff94723e */ /* 0x000fc600000010ff */
        /* <DEDUP_REMOVED lines=17> */
.L_x_5531:
[----:B------:R-:W0:Y:S02]  /*2dd0*/  LDC.64 R148, c[0x0][0x3a8] ;  /* 0x0000ea00ff947b82 */ /* 0x000e240000000a00 */
[----:B0-----:R-:W-:-:S05]  /*2de0*/  IMAD.WIDE.U32 R148, R147, 0x10, R148 ;  /* 0x0000001093947825 */ /* 0x001fca00078e0094 */
[----:B------:R3:W-:Y:S02]  /*2df0*/  STG.E.128 desc[UR12][R148.64], R120 ;  /* 0x0000007894007986 */ /* 0x0007e4000c101d0c */
.L_x_5529:
[----:B------:R-:W-:Y:S05]  /*2e00*/  BSYNC.RECONVERGENT B0 ;  /* 0x0000000000007941 */ /* 0x000fea0003800200 */
.L_x_5528:
[----:B0123--:R-:W-:Y:S01]  /*2e10*/  FADD.FTZ R121, RZ, R0 ;  /* 0x00000000ff797221 */ /* 0x00ffe20000010000 */
[C---:B------:R-:W-:Y:S01]  /*2e20*/  ISETP.GT.U32.AND P6, PT, R144.reuse, 0xff, PT ;  /* 0x000000ff9000780c */ /* 0x040fe20003fc4070 */
[----:B------:R-:W0:Y:S01]  /*2e30*/  S2UR UR5, SR_CgaCtaId ;  /* 0x00000000000579c3 */ /* 0x000e220000008800 */
[----:B------:R-:W-:Y:S01]  /*2e40*/  ISETP.GT.U32.AND P1, PT, R144, 0x17f, PT ;  /* 0x0000017f9000780c */ /* 0x000fe20003f24070 */
        /* <DEDUP_REMOVED lines=47> */
[----:B------:R-:W-:-:S03]  /*3140*/  MOV R149, RZ ;  /* 0x000000ff00957202 */ /* 0x000fc60000000f00 */
        /* <DEDUP_REMOVED lines=59> */
[----:B------:R-:W-:Y:S01]  /*3500*/  @!P1 MOV R149, R142 ;  /* 0x0000008e00959202 */ /* 0x000fe20000000f00 */
        /* <DEDUP_REMOVED lines=71> */
[----:B------:R-:W-:Y:S01]  /*3980*/  MOV R147, UR7 ;  /* 0x0000000700937c02 */ /* 0x000fe20008000f00 */
[----:B---3--:R-:W-:-:S04]  /*3990*/  @!P0 IMAD.WIDE R120, R149, 0x4, R120 ;  /* 0x0000000495788825 */ /* 0x008fc800078e0278 */
        /* <DEDUP_REMOVED lines=25> */
[----:B------:R-:W-:Y:S01]  /*3b30*/  FMUL.FTZ R122, R150, R153 ;  /* 0x00000099967a7220 */ /* 0x000fe20000410000 */
[--C-:B------:R-:W-:Y:S01]  /*3b40*/  FADD.FTZ R157, R8, -R151.reuse ;  /* 0x80000097089d7221 */ /* 0x100fe20000010000 */
        /* <DEDUP_REMOVED lines=12> */
[----:B------:R-:W-:Y:S01]  /*3c10*/  FFMA.FTZ R123, R155, R114, R106 ;  /* 0x000000729b7b7223 */ /* 0x000fe2000001006a */
[----:B0-----:R-:W-:-:S04]  /*3c20*/  IMAD.WIDE.U32 R148, R147, 0x10, R148 ;  /* 0x0000001093947825 */ /* 0x001fc800078e0094 */
[----:B------:R-:W-:Y:S01]  /*3c30*/  FFMA.FTZ R152, R152, R113, R105 ;  /* 0x0000007198987223 */ /* 0x000fe20000010069 */
[----:B------:R-:W-:Y:S02]  /*3c40*/  IADD3 R147, PT, PT, R147, 0x80, RZ ;  /* 0x0000008093937810 */ /* 0x000fe40007ffe0ff */
[----:B------:R-:W-:Y:S02]  /*3c50*/  F2FP.BF16.F32.PACK_AB R121, R122, R121 ;  /* 0x000000797a79723e */ /* 0x000fe400000010ff */
[----:B------:R-:W-:Y:S02]  /*3c60*/  F2FP.BF16.F32.PACK_AB R122, R152, R153 ;  /* 0x00000099987a723e */ /* 0x000fe400000010ff */
[----:B------:R-:W-:-:S05]  /*3c70*/  F2FP.BF16.F32.PACK_AB R123, R154, R123 ;  /* 0x0000007b9a7b723e */ /* 0x000fca00000010ff */
[----:B------:R0:W-:Y:S02]  /*3c80*/  STG.E.128 desc[UR12][R148.64], R120 ;  /* 0x0000007894007986 */ /* 0x0001e4000c101d0c */
.L_x_5534:
[----:B------:R-:W-:Y:S05]  /*3c90*/  BSYNC.RECONVERGENT B0 ;  /* 0x0000000000007941 */ /* 0x000fea0003800200 */
.L_x_5533:
[----:B------:R-:W-:Y:S04]  /*3ca0*/  BSSY.RECONVERGENT B0, `(.L_x_5535) ;  /* 0x0000022000007945 */ /* 0x000fe80003800200 */
[----:B------:R-:W-:Y:S05]  /*3cb0*/  @!P3 BRA `(.L_x_5536) ;  /* 0x000000000080b947 */ /* 0x000fea0003800000 */
[--C-:B0-----:R-:W-:Y:S01]  /*3cc0*/  FADD.FTZ R121, R15, -R151.reuse ;  /* 0x800000970f797221 */ /* 0x101fe20000010000 */
        /* <DEDUP_REMOVED lines=12> */
[----:B------:R-:W-:Y:S01]  /*3d90*/  FMUL.FTZ R155, R150, R155 ;  /* 0x0000009b969b7220 */ /* 0x000fe20000410000 */
        /* <DEDUP_REMOVED lines=18> */
.L_x_5536:
[----:B------:R-:W-:Y:S05]  /*3ec0*/  BSYNC.RECONVERGENT B0 ;  /* 0x0000000000007941 */ /* 0x000fea0003800200 */
.L_x_5535:
        /* <DEDUP_REMOVED lines=34> */
.L_x_5538:
[----:B------:R-:W-:Y:S05]  /*40f0*/  BSYNC.RECONVERGENT B0 ;  /* 0x0000000000007941 */ /* 0x000fea0003800200 */
.L_x_5537:
        /* <DEDUP_REMOVED lines=14> */
[----:B------:R-:W-:Y:S01]  /*41e0*/  FMUL.FTZ R152, R150, R151 ;  /* 0x0000009796987220 */ /* 0x000fe20000410000 */
[----:B-----5:R-:W-:Y:S01]  /*41f0*/  FFMA.FTZ R122, R157, R40, R32 ;  /* 0x000000289d7a7223 */ /* 0x020fe20000010020 */
[----:B------:R-:W-:Y:S01]  /*4200*/  FFMA.FTZ R151, R120, R41, R33 ;  /* 0x0000002978977223 */ /* 0x000fe20000010021 */
[----:B------:R-:W-:Y:S01]  /*4210*/  FMUL.FTZ R161, R150, R161 ;  /* 0x000000a196a17220 */ /* 0x000fe20000410000 */
[----:B------:R-:W-:Y:S01]  /*4220*/  FFMA.FTZ R154, R152, R43, R35 ;  /* 0x0000002b989a7223 */ /* 0x000fe20000010023 */
[C---:B------:R-:W-:Y:S01]  /*4230*/  FMUL.FTZ R152, R150.reuse, R153 ;  /* 0x0000009996987220 */ /* 0x040fe20000410000 */
        /* <DEDUP_REMOVED lines=8> */
[----:B------:R-:W-:Y:S01]  /*42c0*/  F2FP.BF16.F32.PACK_AB R123, R154, R161 ;  /* 0x000000a19a7b723e */ /* 0x000fe200000010ff */
[----:B0-----:R-:W-:Y:S01]  /*42d0*/  IMAD.WIDE.U32 R148, R147, 0x10, R148 ;  /* 0x0000001093947825 */ /* 0x001fe200078e0094 */
[----:B------:R-:W-:-:S02]  /*42e0*/  F2FP.BF16.F32.PACK_AB R121, R150, R155 ;  /* 0x0000009b9679723e */ /* 0x000fc400000010ff */
[----:B------:R-:W-:-:S05]  /*42f0*/  F2FP.BF16.F32.PACK_AB R120, R151, R120 ;  /* 0x000000789778723e */ /* 0x000fca00000010ff */
[----:B------:R3:W-:Y:S02]  /*4300*/  STG.E.128 desc[UR12][R148.64], R120 ;  /* 0x0000007894007986 */ /* 0x0007e4000c101d0c */
.L_x_5539:
[----:B------:R-:W-:Y:S05]  /*4310*/  BSYNC.RECONVERGENT B0 ;  /* 0x0000000000007941 */ /* 0x000fea0003800200 */
.L_x_5532:
[----:B------:R-:W-:Y:S02]  /*4320*/  UIADD3 UR7, UPT, UPT, UR7, UR18, URZ ;  /* 0x0000001207077290 */ /* 0x000fe4000fffe0ff */
[----:B------:R-:W-:Y:S02]  /*4330*/  UPLOP3.LUT UP1, UPT, UPT, UPT, UP1, 0x40, 0x4 ;  /* 0x000000000004789c */ /* 0x000fe40003f2e810 */
[----:B------:R-:W-:-:S09]  /*4340*/  UISETP.GE.AND UP0, UPT, UR7, UR19, UPT ;  /* 0x000000130700728c */ /* 0x000fd2000bf06270 */
[----:B------:R-:W-:Y:S05]  /*4350*/  BRA.U !UP0, `(.L_x_5540) ;  /* 0xffffffc508a87547 */ /* 0x000fea000b83ffff */
[----:B------:R-:W-:Y:S05]  /*4360*/  EXIT ;  /* 0x000000000000794d */ /* 0x000fea0003800000 */
.L_x_5541:
        /* <DEDUP_REMOVED lines=9> */
.L_x_27236:


//--------------------- .text._ZN10layer_norm13ln_fwd_kernelINS_13Kernel_traitsIf13__nv_bfloat16S2_S2_fjLj4096ELj1ELj1ELj4ELj16ENS_18Kernel_traits_baseILj4096EfS2_S2_S2_fjLj128EEEEELb0ELb1ELb1ELb1EEEvNS_9FwdParamsE --------------------------
	.section	.text._ZN10layer_norm13ln_fwd_kernelINS_13Kernel_traitsIf13__nv_bfloat16S2_S2_fjLj4096ELj1ELj1ELj4ELj16ENS_18Kernel_traits_baseILj4096EfS2_S2_S2_fjLj128EEEEELb0ELb1ELb1ELb1EEEvNS_9FwdParamsE,"ax",@progbits
	.align	128
        .global         _ZN10layer_norm13ln_fwd_kernelINS_13Kernel_traitsIf13__nv_bfloat16S2_S2_fjLj4096ELj1ELj1ELj4ELj16ENS_18Kernel_traits_baseILj4096EfS2_S2_S2_fjLj128EEEEELb0ELb1ELb1ELb1EEEvNS_9FwdParamsE
        .type           _ZN10layer_norm13ln_fwd_kernelINS_13Kernel_traitsIf13__nv_bfloat16S2_S2_fjLj4096ELj1ELj1ELj4ELj16ENS_18Kernel_traits_baseILj4096EfS2_S2_S2_fjLj128EEEEELb0ELb1ELb1ELb1EEEvNS_9FwdParamsE,@function
        .size           _ZN10layer_norm13ln_fwd_kernelINS_13Kernel_traitsIf13__nv_bfloat16S2_S2_fjLj4096ELj1ELj1ELj4ELj16ENS_18Kernel_traits_baseILj4096EfS2_S2_S2_fjLj128EEEEELb0ELb1ELb1ELb1EEEvNS_9FwdParamsE,(.L_x_27237 - _ZN10layer_norm13ln_fwd_kernelINS_13Kernel_traitsIf13__nv_bfloat16S2_S2_fjLj4096ELj1ELj1ELj4ELj16ENS_18Kernel_traits_baseILj4096EfS2_S2_S2_fjLj128EEEEELb0ELb1ELb1ELb1EEEvNS_9FwdParamsE)
        .other          _ZN10layer_norm13ln_fwd_kernelINS_13Kernel_traitsIf13__nv_bfloat16S2_S2_fjLj4096ELj1ELj1ELj4ELj16ENS_18Kernel_traits_baseILj4096EfS2_S2_S2_fjLj128EEEEELb0ELb1ELb1ELb1EEEvNS_9FwdParamsE,@"STO_CUDA_ENTRY STV_DEFAULT"
_ZN10layer_norm13ln_fwd_kernelINS_13Kernel_traitsIf13__nv_bfloat16S2_S2_fjLj4096ELj1ELj1ELj4ELj16ENS_18Kernel_traits_baseILj4096EfS2_S2_S2_fjLj128EEEEELb0ELb1ELb1ELb1EEEvNS_9FwdParamsE:
.text._ZN10layer_norm13ln_fwd_kernelINS_13Kernel_traitsIf13__nv_bfloat16S2_S2_fjLj4096ELj1ELj1ELj4ELj16ENS_18Kernel_traits_baseILj4096EfS2_S2_S2_fjLj128EEEEELb0ELb1ELb1ELb1EEEvNS_9FwdParamsE:
        /* <DEDUP_REMOVED lines=41> */
.L_x_5542:
        /* <DEDUP_REMOVED lines=36> */
.L_x_5543:
[----:B------:R-:W1:Y:S02]  /*04d0*/  LDCU UR4, c[0x0][0x384] ;  /* 0x00007080ff0477ac */ /* 0x000e640008000800 */
[----:B-1----:R-:W-:-:S13]  /*04e0*/  ISETP.GE.AND P0, PT, R8, UR4, PT ;  /* 0x0000000408007c0c */ /* 0x002fda000bf06270 */
[----:B------:R-:W-:Y:S05]  /*04f0*/  @P0 EXIT ;  /* 0x000000000000094d */ /* 0x000fea0003800000 */
[----:B------:R-:W1:Y:S01]  /*0500*/  LDCU.U8 UR4, c[0x0][0x410] ;  /* 0x00008200ff0477ac */ /* 0x000e620008000000 */
[----:B------:R-:W2:Y:S01]  /*0510*/  LDCU UR10, c[0x0][0x400] ;  /* 0x00008000ff0a77ac */ /* 0x000ea20008000800 */
[----:B------:R-:W3:Y:S01]  /*0520*/  LDCU.64 UR8, c[0x0][0x3a0] ;  /* 0x00007400ff0877ac */ /* 0x000ee20008000a00 */
[----:B------:R-:W-:Y:S01]  /*0530*/  UPLOP3.LUT UP0, UPT, UPT, UPT, UPT, 0x40, 0x4 ;  /* 0x000000000004789c */ /* 0x000fe20003f0e870 */
[----:B-1----:R-:W-:-:S13]  /*0540*/  ISETP.NE.AND P1, PT, RZ, UR4, PT ;  /* 0x00000004ff007c0c */ /* 0x002fda000bf25270 */
.L_x_5553:
[----:B------:R-:W1:Y:S08]  /*0550*/  LDC.64 R12, c[0x0][0x3f0] ;  /* 0x0000fc00ff0c7b82 */ /* 0x000e700000000a00 */
[----:B------:R-:W4:Y:S08]  /*0560*/  LDC R133, c[0x0][0x388] ;  /* 0x0000e200ff857b82 */ /* 0x000f300000000800 */
[----:B0-----:R-:W0:Y:S01]  /*0570*/  LDC.64 R10, c[0x0][0x3f8] ;  /* 0x0000fe00ff0a7b82 */ /* 0x001e220000000a00 */
[----:B-1----:R-:W-:-:S06]  /*0580*/  IMAD.WIDE R12, R8, 0x4, R12 ;  /* 0x00000004080c7825 */ /* 0x002fcc00078e020c */
[----:B------:R-:W2:Y:S01]  /*0590*/  LDG.E R12, desc[UR6][R12.64] ;  /* 0x000000060c0c7981 */ /* 0x000ea2000c1e1900 */
[----:B------:R-:W-:Y:S01]  /*05a0*/  HFMA2 R126, -RZ, RZ, 0, 0 ;  /* 0x00000000ff7e7431 */ /* 0x000fe200000001ff */
[----:B--2---:R-:W-:-:S13]  /*05b0*/  ISETP.GE.AND P2, PT, R12, 0x1, PT ;  /* 0x000000010c00780c */ /* 0x004fda0003f46270 */
[----:B------:R-:W1:Y:S01]  /*05c0*/  @P2 LDC.64 R4, c[0x0][0x390] ;  /* 0x0000e400ff042b82 */ /* 0x000e620000000a00 */
[----:B------:R-:W-:-:S05]  /*05d0*/  @P2 IADD3 R6, PT, PT, R12, -0x1, RZ ;  /* 0xffffffff0c062810 */ /* 0x000fca0007ffe0ff */
[----:B----4-:R-:W-:-:S05]  /*05e0*/  @P2 IMAD R6, R6, R133, RZ ;  /* 0x0000008506062224 */ /* 0x010fca00078e02ff */
[----:B------:R-:W-:-:S04]  /*05f0*/  @P2 SHF.R.S32.HI R3, RZ, 0x1f, R6 ;  /* 0x0000001fff032819 */ /* 0x000fc80000011406 */
[----:B------:R-:W-:-:S04]  /*0600*/  @P2 LEA.HI R3, R3, R6, RZ, 0x3 ;  /* 0x0000000603032211 */ /* 0x000fc800078f18ff */
[----:B------:R-:W-:-:S05]  /*0610*/  @P2 LEA.HI.SX32 R126, R3, R0, 0x1d ;  /* 0x00000000037e2211 */ /* 0x000fca00078feaff */
[----:B-1----:R-:W-:-:S05]  /*0620*/  @P2 IMAD.WIDE.U32 R4, R126, 0x10, R4 ;  /* 0x000000107e042825 */ /* 0x002fca00078e0004 */
[----:B------:R-:W2:Y:S01]  /*0630*/  @P2 LDG.E.128 R112, desc[UR6][R4.64] ;  /* 0x0000000604702981 */ /* 0x000ea2000c1e1d00 */
[----:B---3--:R-:W-:Y:S01]  /*0640*/  ISETP.NE.U32.AND P0, PT, RZ, UR8, PT ;  /* 0x00000008ff007c0c */ /* 0x008fe2000bf05070 */
[C---:B------:R-:W-:Y:S02]  /*0650*/  IMAD R3, R8.reuse, R133, RZ ;  /* 0x0000008508037224 */ /* 0x040fe400078e02ff */
[----:B0-----:R-:W-:Y:S01]  /*0660*/  IMAD.WIDE R10, R8, 0x4, R10 ;  /* 0x00000004080a7825 */ /* 0x001fe200078e020a */
[----:B------:R-:W-:Y:S02]  /*0670*/  ISETP.NE.AND.EX P0, PT, RZ, UR9, PT, P0 ;  /* 0x00000009ff007c0c */ /* 0x000fe4000bf05300 */
[----:B------:R-:W-:-:S03]  /*0680*/  SHF.R.S32.HI R6, RZ, 0x1f, R3 ;  /* 0x0000001fff067819 */ /* 0x000fc60000011403 */
[----:B-----5:R0:W5:Y:S01]  /*0690*/  LDG.E R10, desc[UR6][R10.64] ;  /* 0x000000060a0a7981 */ /* 0x020162000c1e1900 */
        /* <DEDUP_REMOVED lines=12> */
[----:B------:R-:W-:Y:S02]  /*0760*/  @P3 SHF.L.U32 R7, R112, 0x10, RZ ;  /* 0x0000001070073819 */ /* 0x000fe400000006ff */
[----:B------:R-:W-:Y:S02]  /*0770*/  @P3 SHF.L.U32 R5, R5, 0x10, RZ ;  /* 0x0000001005053819 */ /* 0x000fe400000006ff */
[----:B------:R-:W-:Y:S02]  /*0780*/  @P3 SHF.L.U32 R4, R4, 0x10, RZ ;  /* 0x0000001004043819 */ /* 0x000fe400000006ff */
[----:B------:R-:W-:Y:S01]  /*0790*/  @P3 SHF.L.U32 R9, R113, 0x10, RZ ;  /* 0x0000001071093819 */ /* 0x000fe200000006ff */
[----:B------:R-:W1:Y:S01]  /*07a0*/  @P3 LDC R120, c[0x0][0x40c] ;  /* 0x00010300ff783b82 */ /* 0x000e620000000800 */
[----:B------:R-:W-:-:S07]  /*07b0*/  @P3 SHF.L.U32 R6, R6, 0x10, RZ ;  /* 0x0000001006063819 */ /* 0x000fce00000006ff */
[----:B------:R-:W3:Y:S08]  /*07c0*/  @P3 LDC R11, c[0x0][0x40c] ;  /* 0x00010300ff0b3b82 */ /* 0x000ef00000000800 */
[----:B------:R-:W4:Y:S01]  /*07d0*/  @P3 LDC R122, c[0x0][0x40c] ;  /* 0x00010300ff7a3b82 */ /* 0x000f220000000800 */
[----:B0-----:R-:W-:Y:S01]  /*07e0*/  @P3 FMUL.FTZ R7, R7, R14 ;  /* 0x0000000e07073220 */ /* 0x001fe20000410000 */
[----:B-1----:R-:W-:-:S06]  /*07f0*/  @P3 FMUL.FTZ R14, R5, R120 ;  /* 0x00000078050e3220 */ /* 0x002fcc0000410000 */
[----:B------:R-:W0:Y:S01]  /*0800*/  @P3 LDC R124, c[0x0][0x40c] ;  /* 0x00010300ff7c3b82 */ /* 0x000e220000000800 */
[----:B---3--:R-:W-:-:S07]  /*0810*/  @P3 FMUL.FTZ R4, R4, R11 ;  /* 0x0000000b04043220 */ /* 0x008fce0000410000 */
[----:B------:R-:W1:Y:S01]  /*0820*/  @P3 LDC R13, c[0x0][0x40c] ;  /* 0x00010300ff0d3b82 */ /* 0x000e620000000800 */
[----:B------:R-:W-:Y:S01]  /*0830*/  @P3 SHF.L.U32 R11, R115, 0x10, RZ ;  /* 0x00000010730b3819 */ /* 0x000fe200000006ff */
[----:B----4-:R-:W-:-:S06]  /*0840*/  @P3 FMUL.FTZ R9, R9, R122 ;  /* 0x0000007a09093220 */ /* 0x010fcc0000410000 */
[----:B------:R-:W3:Y:S08]  /*0850*/  @P3 LDC R128, c[0x0][0x40c] ;  /* 0x00010300ff803b82 */ /* 0x000ef00000000800 */
[----:B------:R-:W4:Y:S01]  /*0860*/  @P3 LDC R15, c[0x0][0x40c] ;  /* 0x00010300ff0f3b82 */ /* 0x000f220000000800 */
[----:B-1----:R-:W-:Y:S01]  /*0870*/  @P3 FMUL.FTZ R6, R6, R13 ;  /* 0x0000000d06063220 */ /* 0x002fe20000410000 */
[----:B---3--:R-:W-:Y:S01]  /*0880*/  @P3 FMUL.FTZ R11, R11, R128 ;  /* 0x000000800b0b3220 */ /* 0x008fe20000410000 */
[----:B--2---:R-:W-:-:S02]  /*0890*/  @P3 PRMT R5, R116, 0x7632, R5 ;  /* 0x0000763274053816 */ /* 0x004fc40000000005 */
[----:B------:R-:W-:Y:S02]  /*08a0*/  @!P3 PRMT R137, R116, 0x7632, R137 ;  /* 0x000076327489b816 */ /* 0x000fe40000000089 */
[----:B------:R-:W-:Y:S02]  /*08b0*/  @P3 SHF.L.U32 R5, R5, 0x10, RZ ;  /* 0x0000001005053819 */ /* 0x000fe400000006ff */
[----:B------:R-:W-:Y:S02]  /*08c0*/  @!P3 SHF.L.U32 R137, R137, 0x10, RZ ;  /* 0x000000108989b819 */ /* 0x000fe400000006ff */
[C---:B------:R-:W-:Y:S01]  /*08d0*/  @!P3 PRMT R141, R117.reuse, 0x7632, R141 ;  /* 0x00007632758db816 */ /* 0x040fe2000000008d */
[--C-:B------:R-:W-:Y:S01]  /*08e0*/  @P3 FFMA.FTZ R137, R14, R81, R5.reuse ;  /* 0x000000510e893223 */ /* 0x100fe20000010005 */
[----:B------:R-:W-:Y:S02]  /*08f0*/  @P3 PRMT R5, R117, 0x7632, R5 ;  /* 0x0000763275053816 */ /* 0x000fe40000000005 */
[----:B------:R-:W-:-:S02]  /*0900*/  @P3 SHF.L.U32 R120, R116, 0x10, RZ ;  /* 0x0000001074783819 */ /* 0x000fc400000006ff */
[----:B------:R-:W-:Y:S02]  /*0910*/  @P3 SHF.L.U32 R5, R5, 0x10, RZ ;  /* 0x0000001005053819 */ /* 0x000fe400000006ff */
[----:B------:R-:W-:Y:S02]  /*0920*/  @!P3 SHF.L.U32 R141, R141, 0x10, RZ ;  /* 0x000000108d8db819 */ /* 0x000fe400000006ff */
[----:B------:R-:W-:Y:S01]  /*0930*/  @!P3 SHF.L.U32 R135, R116, 0x10, RZ ;  /* 0x000000107487b819 */ /* 0x000fe200000006ff */
[----:B------:R-:W-:Y:S01]  /*0940*/  @P3 FFMA.FTZ R141, R4, R83, R5 ;  /* 0x00000053048d3223 */ /* 0x000fe20000010005 */
[----:B------:R-:W-:Y:S01]  /*0950*/  @P3 SHF.L.U32 R14, R117, 0x10, RZ ;  /* 0x00000010750e3819 */ /* 0x000fe200000006ff */
[----:B------:R-:W-:Y:S01]  /*0960*/  @P3 FFMA.FTZ R135, R7, R80, R120 ;  /* 0x0000005007873223 */ /* 0x000fe20000010078 */
[----:B------:R-:W-:Y:S02]  /*0970*/  @P3 SHF.L.U32 R4, R3, 0x10, RZ ;  /* 0x0000001003043819 */ /* 0x000fe400000006ff */
[----:B------:R-:W-:-:S02]  /*0980*/  @P3 SHF.L.U32 R7, R114, 0x10, RZ ;  /* 0x0000001072073819 */ /* 0x000fc400000006ff */
[----:B------:R-:W-:Y:S01]  /*0990*/  @P3 PRMT R3, R118, 0x7632, R3 ;  /* 0x0000763276033816 */ /* 0x000fe20000000003 */
[----:B----4-:R-:W-:Y:S01]  /*09a0*/  @P3 FMUL.FTZ R4, R4, R15 ;  /* 0x0000000f04043220 */ /* 0x010fe20000410000 */
[----:B------:R-:W-:Y:S01]  /*09b0*/  @P3 PRMT R5, R119, 0x7632, R5 ;  /* 0x0000763277053816 */ /* 0x000fe20000000005 */
[----:B0-----:R-:W-:Y:S01]  /*09c0*/  @P3 FMUL.FTZ R7, R7, R124 ;  /* 0x0000007c07073220 */ /* 0x001fe20000410000 */
[----:B------:R-:W-:Y:S01]  /*09d0*/  @!P3 SHF.L.U32 R139, R117, 0x10, RZ ;  /* 0x00000010758bb819 */ /* 0x000fe200000006ff */
[----:B------:R-:W-:Y:S01]  /*09e0*/  @P3 FFMA.FTZ R139, R9, R82, R14 ;  /* 0x00000052098b3223 */ /* 0x000fe2000001000e */
[C---:B------:R-:W-:Y:S02]  /*09f0*/  @P3 SHF.L.U32 R14, R118.reuse, 0x10, RZ ;  /* 0x00000010760e3819 */ /* 0x040fe400000006ff */
[----:B------:R-:W-:Y:S02]  /*0a00*/  @!P3 PRMT R147, R118, 0x7632, R147 ;  /* 0x000076327693b816 */ /* 0x000fe40000000093 */
[----:B------:R-:W-:-:S02]  /*0a10*/  @P3 SHF.L.U32 R120, R119, 0x10, RZ ;  /* 0x0000001077783819 */ /* 0x000fc400000006ff */
[----:B------:R-:W-:Y:S02]  /*0a20*/  @!P3 PRMT R149, R119, 0x7632, R149 ;  /* 0x000076327795b816 */ /* 0x000fe40000000095 */
[----:B------:R-:W-:Y:S02]  /*0a30*/  @P3 SHF.L.U32 R3, R3, 0x10, RZ ;  /* 0x0000001003033819 */ /* 0x000fe400000006ff */
[----:B------:R-:W-:Y:S02]  /*0a40*/  @P3 SHF.L.U32 R5, R5, 0x10, RZ ;  /* 0x0000001005053819 */ /* 0x000fe400000006ff */
[----:B------:R-:W-:Y:S01]  /*0a50*/  @!P3 SHF.L.U32 R143, R118, 0x10, RZ ;  /* 0x00000010768fb819 */ /* 0x000fe200000006ff */
[----:B------:R-:W-:Y:S01]  /*0a60*/  @P3 FFMA.FTZ R143, R7, R84, R14 ;  /* 0x00000054078f3223 */ /* 0x000fe2000001000e */
[----:B------:R-:W-:Y:S01]  /*0a70*/  @!P3 SHF.L.U32 R145, R119, 0x10, RZ ;  /* 0x000000107791b819 */ /* 0x000fe200000006ff */
[----:B------:R-:W-:Y:S01]  /*0a80*/  @P3 FFMA.FTZ R145, R11, R86, R120 ;  /* 0x000000560b913223 */ /* 0x000fe20000010078 */
[----:B------:R-:W-:Y:S01]  /*0a90*/  @!P3 SHF.L.U32 R147, R147, 0x10, RZ ;  /* 0x000000109393b819 */ /* 0x000fe200000006ff */
[----:B------:R-:W-:Y:S01]  /*0aa0*/  @P3 FFMA.FTZ R147, R6, R85, R3 ;  /* 0x0000005506933223 */ /* 0x000fe20000010003 */
[----:B------:R-:W-:Y:S01]  /*0ab0*/  @!P3 SHF.L.U32 R149, R149, 0x10, RZ ;  /* 0x000000109595b819 */ /* 0x000fe200000006ff */
        /* <DEDUP_REMOVED lines=14> */
.L_x_5544:
[----:B------:R-:W0:Y:S01]  /*0ba0*/  @P2 LDC R7, c[0x0][0x40c] ;  /* 0x00010300ff072b82 */ /* 0x000e220000000800 */
[----:B------:R-:W-:Y:S02]  /*0bb0*/  @P2 SHF.L.U32 R4, R4, 0x10, RZ ;  /* 0x0000001004042819 */ /* 0x000fe400000006ff */
[----:B------:R-:W-:Y:S02]  /*0bc0*/  @P2 SHF.L.U32 R5, R5, 0x10, RZ ;  /* 0x0000001005052819 */ /* 0x000fe400000006ff */
[----:B------:R-:W-:Y:S02]  /*0bd0*/  @P2 SHF.L.U32 R3, R3, 0x10, RZ ;  /* 0x0000001003032819 */ /* 0x000fe400000006ff */
[----:B------:R-:W-:Y:S01]  /*0be0*/  @P2 SHF.L.U32 R6, R6, 0x10, RZ ;  /* 0x0000001006062819 */ /* 0x000fe200000006ff */
[----:B------:R-:W1:Y:S01]  /*0bf0*/  @P2 LDC R14, c[0x0][0x40c] ;  /* 0x00010300ff0e2b82 */ /* 0x000e620000000800 */
[----:B------:R-:W-:Y:S02]  /*0c00*/  MOV R137, RZ ;  /* 0x000000ff00897202 */ /* 0x000fe40000000f00 */
[----:B------:R-:W-:-:S02]  /*0c10*/  MOV R141, RZ ;  /* 0x000000ff008d7202 */ /* 0x000fc40000000f00 */
[----:B------:R-:W-:Y:S02]  /*0c20*/  MOV R139, RZ ;  /* 0x000000ff008b7202 */ /* 0x000fe40000000f00 */
[----:B------:R-:W-:Y:S01]  /*0c30*/  MOV R147, RZ ;  /* 0x000000ff00937202 */ /* 0x000fe20000000f00 */
[----:B------:R-:W2:Y:S01]  /*0c40*/  @P2 LDC R128, c[0x0][0x40c] ;  /* 0x00010300ff802b82 */ /* 0x000ea20000000800 */
[----:B------:R-:W-:Y:S02]  /*0c50*/  MOV R143, RZ ;  /* 0x000000ff008f7202 */ /* 0x000fe40000000f00 */
[----:B------:R-:W-:Y:S02]  /*0c60*/  MOV R149, RZ ;  /* 0x000000ff00957202 */ /* 0x000fe40000000f00 */
[----:B------:R-:W-:Y:S02]  /*0c70*/  MOV R145, RZ ;  /* 0x000000ff00917202 */ /* 0x000fe40000000f00 */
[----:B------:R-:W-:Y:S01]  /*0c80*/  MOV R135, RZ ;  /* 0x000000ff00877202 */ /* 0x000fe20000000f00 */
[----:B------:R-:W3:Y:S01]  /*0c90*/  @P2 LDC R11, c[0x0][0x40c] ;  /* 0x00010300ff0b2b82 */ /* 0x000ee20000000800 */
[----:B0-----:R-:W-:Y:S01]  /*0ca0*/  @P2 FMUL.FTZ R122, R4, R7 ;  /* 0x00000007047a2220 */ /* 0x001fe20000410000 */
[----:B------:R-:W-:-:S03]  /*0cb0*/  @P2 SHF.L.U32 R7, R115, 0x10, RZ ;  /* 0x0000001073072819 */ /* 0x000fc600000006ff */
[----:B------:R-:W-:-:S03]  /*0cc0*/  @P2 FMUL.FTZ R141, R122, R83 ;  /* 0x000000537a8d2220 */ /* 0x000fc60000410000 */
[----:B------:R-:W0:Y:S01]  /*0cd0*/  @P2 LDC R120, c[0x0][0x40c] ;  /* 0x00010300ff782b82 */ /* 0x000e220000000800 */
[----:B-1----:R-:W-:-:S04]  /*0ce0*/  @P2 FMUL.FTZ R14, R5, R14 ;  /* 0x0000000e050e2220 */ /* 0x002fc80000410000 */
[----:B------:R-:W-:-:S03]  /*0cf0*/  @P2 FMUL.FTZ R137, R14, R81 ;  /* 0x000000510e892220 */ /* 0x000fc60000410000 */
[----:B------:R-:W1:Y:S01]  /*0d00*/  @P2 LDC R9, c[0x0][0x40c] ;  /* 0x00010300ff092b82 */ /* 0x000e620000000800 */
[----:B--2---:R-:W-:Y:S01]  /*0d10*/  @P2 FMUL.FTZ R128, R3, R128 ;  /* 0x0000008003802220 */ /* 0x004fe20000410000 */
[----:B------:R-:W-:-:S03]  /*0d20*/  @P2 SHF.L.U32 R3, R113, 0x10, RZ ;  /* 0x0000001071032819 */ /* 0x000fc600000006ff */
[----:B------:R-:W-:-:S03]  /*0d30*/  @P2 FMUL.FTZ R149, R128, R87 ;  /* 0x0000005780952220 */ /* 0x000fc60000410000 */
[----:B------:R-:W2:Y:S01]  /*0d40*/  @P2 LDC R124, c[0x0][0x40c] ;  /* 0x00010300ff7c2b82 */ /* 0x000ea20000000800 */
[----:B---3--:R-:W-:Y:S01]  /*0d50*/  @P2 FMUL.FTZ R14, R6, R11 ;  /* 0x0000000b060e2220 */ /* 0x008fe20000410000 */
[----:B------:R-:W-:Y:S02]  /*0d60*/  @P2 SHF.L.U32 R6, R114, 0x10, RZ ;  /* 0x0000001072062819 */ /* 0x000fe400000006ff */
[----:B------:R-:W-:Y:S01]  /*0d70*/  F2FP.BF16.F32.PACK_AB R13, RZ, R149 ;  /* 0x00000095ff0d723e */ /* 0x000fe200000010ff */
[----:B------:R-:W-:-:S03]  /*0d80*/  @P2 FMUL.FTZ R147, R14, R85 ;  /* 0x000000550e932220 */ /* 0x000fc60000410000 */
[----:B------:R-:W3:Y:S01]  /*0d90*/  @P2 LDC R4, c[0x0][0x40c] ;  /* 0x00010300ff042b82 */ /* 0x000ee20000000800 */
[----:B0-----:R-:W-:Y:S01]  /*0da0*/  @P2 FMUL.FTZ R5, R3, R120 ;  /* 0x0000007803052220 */ /* 0x001fe20000410000 */
[----:B------:R-:W-:-:S03]  /*0db0*/  @P2 SHF.L.U32 R3, R112, 0x10, RZ ;  /* 0x0000001070032819 */ /* 0x000fc600000006ff */
[----:B------:R-:W-:Y:S01]  /*0dc0*/  @P2 FMUL.FTZ R139, R5, R82 ;  /* 0x00000052058b2220 */ /* 0x000fe20000410000 */
[----:B-1----:R-:W-:Y:S01]  /*0dd0*/  @P2 FMUL.FTZ R9, R6, R9 ;  /* 0x0000000906092220 */ /* 0x002fe20000410000 */
[----:B------:R-:W-:-:S03]  /*0de0*/  F2FP.BF16.F32.PACK_AB R6, RZ, R141 ;  /* 0x0000008dff06723e */ /* 0x000fc600000010ff */
[----:B------:R-:W-:Y:S01]  /*0df0*/  F2FP.BF16.F32.PACK_AB R5, RZ, R139 ;  /* 0x0000008bff05723e */ /* 0x000fe200000010ff */
[----:B------:R-:W-:Y:S01]  /*0e00*/  @P2 FMUL.FTZ R143, R9, R84 ;  /* 0x00000054098f2220 */ /* 0x000fe20000410000 */
[----:B------:R-:W-:Y:S02]  /*0e10*/  F2FP.BF16.F32.PACK_AB R9, RZ, R147 ;  /* 0x00000093ff09723e */ /* 0x000fe400000010ff */
[----:B------:R-:W-:Y:S01]  /*0e20*/  PRMT R5, R5, 0x5410, R6 ;  /* 0x0000541005057816 */ /* 0x000fe20000000006 */
[----:B--2---:R-:W-:-:S04]  /*0e30*/  @P2 FMUL.FTZ R7, R7, R124 ;  /* 0x0000007c07072220 */ /* 0x004fc80000410000 */
[----:B------:R-:W-:Y:S01]  /*0e40*/  @P2 FMUL.FTZ R145, R7, R86 ;  /* 0x0000005607912220 */ /* 0x000fe20000410000 */
[----:B------:R-:W-:Y:S01]  /*0e50*/  F2FP.BF16.F32.PACK_AB R7, RZ, R143 ;  /* 0x0000008fff07723e */ /* 0x000fe200000010ff */
[----:B---3--:R-:W-:-:S03]  /*0e60*/  @P2 FMUL.FTZ R3, R3, R4 ;  /* 0x0000000403032220 */ /* 0x008fc60000410000 */
[----:B------:R-:W-:Y:S02]  /*0e70*/  F2FP.BF16.F32.PACK_AB R11, RZ, R145 ;  /* 0x00000091ff0b723e */ /* 0x000fe400000010ff */
[----:B------:R-:W-:Y:S01]  /*0e80*/  PRMT R6, R7, 0x5410, R9 ;  /* 0x0000541007067816 */ /* 0x000fe20000000009 */
[----:B------:R-:W-:Y:S01]  /*0e90*/  @P2 FMUL.FTZ R135, R3, R80 ;  /* 0x0000005003872220 */ /* 0x000fe20000410000 */
[----:B------:R-:W-:Y:S02]  /*0ea0*/  F2FP.BF16.F32.PACK_AB R3, RZ, R137 ;  /* 0x00000089ff03723e */ /* 0x000fe400000010ff */
[----:B------:R-:W-:Y:S02]  /*0eb0*/  PRMT R7, R11, 0x5410, R13 ;  /* 0x000054100b077816 */ /* 0x000fe4000000000d */
[----:B------:R-:W-:-:S04]  /*0ec0*/  F2FP.BF16.F32.PACK_AB R4, RZ, R135 ;  /* 0x00000087ff04723e */ /* 0x000fc800000010ff */
[----:B------:R-:W-:-:S07]  /*0ed0*/  PRMT R4, R4, 0x5410, R3 ;  /* 0x0000541004047816 */ /* 0x000fce0000000003 */
.L_x_5545:
[----:B------:R-:W0:Y:S01]  /*0ee0*/  LDC.64 R124, c[0x0][0x3a8] ;  /* 0x0000ea00ff7c7b82 */ /* 0x000e220000000a00 */
[----:B------:R-:W-:Y:S02]  /*0ef0*/  @P2 IADD3 R3, PT, PT, R126, 0x80, RZ ;  /* 0x000000807e032810 */ /* 0x000fe40007ffe0ff */
[----:B------:R-:W-:-:S05]  /*0f00*/  IADD3 R15, PT, PT, R127, 0x80, RZ ;  /* 0x000000807f0f7810 */ /* 0x000fca0007ffe0ff */
        /* <DEDUP_REMOVED lines=13> */
[----:B------:R-:W-:Y:S02]  /*0fe0*/  ISETP.GT.AND P3, PT, R12, RZ, PT ;  /* 0x000000ff0c00720c */ /* 0x000fe40003f64270 */
[----:B-----5:R-:W-:Y:S02]  /*0ff0*/  PRMT R4, R116, 0x7632, R4 ;  /* 0x0000763274047816 */ /* 0x020fe40000000004 */
[----:B------:R-:W-:Y:S02]  /*1000*/  SHF.L.U32 R153, R117, 0x10, RZ ;  /* 0x0000001075997819 */ /* 0x000fe400000006ff */
[----:B------:R-:W-:Y:S02]  /*1010*/  SHF.L.U32 R151, R4, 0x10, RZ ;  /* 0x0000001004977819 */ /* 0x000fe400000006ff */
[----:B------:R-:W-:Y:S02]  /*1020*/  SHF.L.U32 R157, R118, 0x10, RZ ;  /* 0x00000010769d7819 */ /* 0x000fe400000006ff */
[----:B------:R-:W-:-:S02]  /*1030*/  SHF.L.U32 R161, R119, 0x10, RZ ;  /* 0x0000001077a17819 */ /* 0x000fc400000006ff */
[----:B------:R-:W-:Y:S01]  /*1040*/  SHF.L.U32 R163, R116, 0x10, RZ ;  /* 0x0000001074a37819 */ /* 0x000fe200000006ff */
[----:B------:R-:W0:Y:S01]  /*1050*/  @P3 LDC R5, c[0x0][0x40c] ;  /* 0x00010300ff053b82 */ /* 0x000e220000000800 */
[----:B------:R-:W-:Y:S02]  /*1060*/  @P3 SHF.L.U32 R4, R113, 0x10, RZ ;  /* 0x0000001071043819 */ /* 0x000fe400000006ff */
[----:B------:R-:W-:Y:S02]  /*1070*/  @P3 SHF.L.U32 R11, R11, 0x10, RZ ;  /* 0x000000100b0b3819 */ /* 0x000fe400000006ff */
[----:B------:R-:W-:Y:S02]  /*1080*/  @P3 SHF.L.U32 R13, R13, 0x10, RZ ;  /* 0x000000100d0d3819 */ /* 0x000fe400000006ff */
[----:B------:R-:W-:Y:S01]  /*1090*/  @P3 SHF.L.U32 R9, R9, 0x10, RZ ;  /* 0x0000001009093819 */ /* 0x000fe200000006ff */
[----:B------:R-:W1:Y:S01]  /*10a0*/  @P3 LDC R128, c[0x0][0x40c] ;  /* 0x00010300ff803b82 */ /* 0x000e620000000800 */
[----:B------:R-:W-:-:S02]  /*10b0*/  @P3 SHF.L.U32 R7, R115, 0x10, RZ ;  /* 0x0000001073073819 */ /* 0x000fc400000006ff */
[----:B------:R-:W-:-:S05]  /*10c0*/  @P3 SHF.L.U32 R3, R3, 0x10, RZ ;  /* 0x0000001003033819 */ /* 0x000fca00000006ff */
[----:B------:R-:W2:Y:S08]  /*10d0*/  @P3 LDC R122, c[0x0][0x40c] ;  /* 0x00010300ff7a3b82 */ /* 0x000eb00000000800 */
[----:B------:R-:W3:Y:S01]  /*10e0*/  @P3 LDC R14, c[0x0][0x40c] ;  /* 0x00010300ff0e3b82 */ /* 0x000ee20000000800 */
[----:B0-----:R-:W-:Y:S01]  /*10f0*/  @P3 FMUL.FTZ R120, R4, R5 ;  /* 0x0000000504783220 */ /* 0x001fe20000410000 */
[----:B------:R-:W-:-:S02]  /*1100*/  @P3 SHF.L.U32 R5, R114, 0x10, RZ ;  /* 0x0000001072053819 */ /* 0x000fc400000006ff */
[----:B------:R-:W-:Y:S01]  /*1110*/  PRMT R4, R117, 0x7632, R4 ;  /* 0x0000763275047816 */ /* 0x000fe20000000004 */
[----:B------:R-:W-:-:S03]  /*1120*/  @P3 FFMA.FTZ R153, R120, R90, R153 ;  /* 0x0000005a78993223 */ /* 0x000fc60000010099 */
[----:B------:R-:W0:Y:S01]  /*1130*/  @P3 LDC R6, c[0x0][0x40c] ;  /* 0x00010300ff063b82 */ /* 0x000e220000000800 */
[----:B-1----:R-:W-:Y:S01]  /*1140*/  @P3 FMUL.FTZ R128, R5, R128 ;  /* 0x0000008005803220 */ /* 0x002fe20000410000 */
[----:B------:R-:W-:Y:S02]  /*1150*/  SHF.L.U32 R155, R4, 0x10, RZ ;  /* 0x00000010049b7819 */ /* 0x000fe400000006ff */
[----:B------:R-:W-:Y:S01]  /*1160*/  @P3 SHF.L.U32 R5, R112, 0x10, RZ ;  /* 0x0000001070053819 */ /* 0x000fe200000006ff */
[----:B------:R-:W-:-:S03]  /*1170*/  @P3 FFMA.FTZ R157, R128, R92, R157 ;  /* 0x0000005c809d3223 */ /* 0x000fc6000001009d */
[----:B------:R-:W1:Y:S01]  /*1180*/  @P3 LDC R130, c[0x0][0x40c] ;  /* 0x00010300ff823b82 */ /* 0x000e620000000800 */
[----:B--2---:R-:W-:-:S04]  /*1190*/  @P3 FMUL.FTZ R4, R11, R122 ;  /* 0x0000007a0b043220 */ /* 0x004fc80000410000 */
[----:B------:R-:W-:Y:S01]  /*11a0*/  @P3 FFMA.FTZ R155, R4, R91, R155 ;  /* 0x0000005b049b3223 */ /* 0x000fe2000001009b */
[----:B------:R-:W-:Y:S02]  /*11b0*/  PRMT R4, R118, 0x7632, R4 ;  /* 0x0000763276047816 */ /* 0x000fe40000000004 */
[----:B------:R-:W2:Y:S01]  /*11c0*/  @P3 LDC R132, c[0x0][0x40c] ;  /* 0x00010300ff843b82 */ /* 0x000ea20000000800 */
[----:B---3--:R-:W-:Y:S01]  /*11d0*/  @P3 FMUL.FTZ R14, R5, R14 ;  /* 0x0000000e050e3220 */ /* 0x008fe20000410000 */
[----:B------:R-:W-:Y:S02]  /*11e0*/  PRMT R5, R119, 0x7632, R5 ;  /* 0x0000763277057816 */ /* 0x000fe40000000005 */
[----:B------:R-:W-:Y:S01]  /*11f0*/  SHF.L.U32 R159, R4, 0x10, RZ ;  /* 0x00000010049f7819 */ /* 0x000fe200000006ff */
[----:B------:R-:W-:Y:S01]  /*1200*/  @P3 FFMA.FTZ R163, R14, R88, R163 ;  /* 0x000000580ea33223 */ /* 0x000fe200000100a3 */
[----:B------:R-:W-:Y:S02]  /*1210*/  SHF.L.U32 R165, R5, 0x10, RZ ;  /* 0x0000001005a57819 */ /* 0x000fe400000006ff */
[----:B------:R-:W3:Y:S01]  /*1220*/  @P3 LDC R120, c[0x0][0x40c] ;  /* 0x00010300ff783b82 */ /* 0x000ee20000000800 */
[----:B0-----:R-:W-:Y:S01]  /*1230*/  @P3 FMUL.FTZ R6, R13, R6 ;  /* 0x000000060d063220 */ /* 0x001fe20000410000 */
[----:B------:R-:W-:-:S03]  /*1240*/  F2FP.BF16.F32.PACK_AB R5, RZ, R153 ;  /* 0x00000099ff05723e */ /* 0x000fc600000010ff */
[----:B------:R-:W-:Y:S01]  /*1250*/  @P3 FFMA.FTZ R151, R6, R89, R151 ;  /* 0x0000005906973223 */ /* 0x000fe20000010097 */
[----:B-1----:R-:W-:Y:S01]  /*1260*/  @P3 FMUL.FTZ R6, R9, R130 ;  /* 0x0000008209063220 */ /* 0x002fe20000410000 */
[----:B------:R-:W-:-:S03]  /*1270*/  F2FP.BF16.F32.PACK_AB R9, RZ, R157 ;  /* 0x0000009dff09723e */ /* 0x000fc600000010ff */
[----:B------:R-:W-:Y:S01]  /*1280*/  @P3 FFMA.FTZ R159, R6, R93, R159 ;  /* 0x0000005d069f3223 */ /* 0x000fe2000001009f */
[----:B------:R-:W-:Y:S01]  /*1290*/  F2FP.BF16.F32.PACK_AB R6, RZ, R155 ;  /* 0x0000009bff06723e */ /* 0x000fe200000010ff */
[----:B--2---:R-:W-:-:S03]  /*12a0*/  @P3 FMUL.FTZ R132, R7, R132 ;  /* 0x0000008407843220 */ /* 0x004fc60000410000 */
[----:B------:R-:W-:Y:S02]  /*12b0*/  F2FP.BF16.F32.PACK_AB R11, RZ, R159 ;  /* 0x0000009fff0b723e */ /* 0x000fe400000010ff */
[----:B------:R-:W-:Y:S01]  /*12c0*/  PRMT R5, R5, 0x5410, R6 ;  /* 0x0000541005057816 */ /* 0x000fe20000000006 */
[----:B------:R-:W-:Y:S01]  /*12d0*/  @P3 FFMA.FTZ R161, R132, R94, R161 ;  /* 0x0000005e84a13223 */ /* 0x000fe200000100a1 */
[----:B------:R-:W-:Y:S01]  /*12e0*/  PRMT R6, R9, 0x5410, R11 ;  /* 0x0000541009067816 */ /* 0x000fe2000000000b */
[----:B---3--:R-:W-:Y:S01]  /*12f0*/  @P3 FMUL.FTZ R4, R3, R120 ;  /* 0x0000007803043220 */ /* 0x008fe20000410000 */
[----:B------:R-:W-:Y:S02]  /*1300*/  F2FP.BF16.F32.PACK_AB R3, RZ, R151 ;  /* 0x00000097ff03723e */ /* 0x000fe400000010ff */
[----:B------:R-:W-:Y:S01]  /*1310*/  F2FP.BF16.F32.PACK_AB R13, RZ, R161 ;  /* 0x000000a1ff0d723e */ /* 0x000fe200000010ff */
[----:B------:R-:W-:Y:S01]  /*1320*/  @P3 FFMA.FTZ R165, R4, R95, R165 ;  /* 0x0000005f04a53223 */ /* 0x000fe200000100a5 */
[----:B------:R-:W-:-:S04]  /*1330*/  F2FP.BF16.F32.PACK_AB R4, RZ, R163 ;  /* 0x000000a3ff04723e */ /* 0x000fc800000010ff */
[----:B------:R-:W-:Y:S02]  /*1340*/  F2FP.BF16.F32.PACK_AB R7, RZ, R165 ;  /* 0x000000a5ff07723e */ /* 0x000fe400000010ff */
[----:B------:R-:W-:Y:S02]  /*1350*/  PRMT R4, R4, 0x5410, R3 ;  /* 0x0000541004047816 */ /* 0x000fe40000000003 */
[----:B------:R-:W-:Y:S01]  /*1360*/  PRMT R7, R13, 0x5410, R7 ;  /* 0x000054100d077816 */ /* 0x000fe20000000007 */
[----:B------:R-:W-:Y:S06]  /*1370*/  BRA `(.L_x_5547) ;  /* 0x0000000000d07947 */ /* 0x000fec0003800000 */
.L_x_5546:
[----:B------:R-:W0:Y:S01]  /*1380*/  @P2 LDC R4, c[0x0][0x40c] ;  /* 0x00010300ff042b82 */ /* 0x000e220000000800 */
[----:B------:R-:W-:Y:S01]  /*1390*/  @P2 SHF.L.U32 R13, R13, 0x10, RZ ;  /* 0x000000100d0d2819 */ /* 0x000fe200000006ff */
[----:B------:R-:W-:Y:S01]  /*13a0*/  HFMA2 R155, -RZ, RZ, 0, 0 ;  /* 0x00000000ff9b7431 */ /* 0x000fe200000001ff */
[----:B------:R-:W-:Y:S01]  /*13b0*/  @P2 SHF.L.U32 R3, R3, 0x10, RZ ;  /* 0x0000001003032819 */ /* 0x000fe200000006ff */
[----:B------:R-:W-:Y:S01]  /*13c0*/  HFMA2 R157, -RZ, RZ, 0, 0 ;  /* 0x00000000ff9d7431 */ /* 0x000fe200000001ff */
[----:B------:R-:W-:Y:S01]  /*13d0*/  @P2 SHF.L.U32 R9, R9, 0x10, RZ ;  /* 0x0000001009092819 */ /* 0x000fe200000006ff */
[----:B------:R-:W-:Y:S01]  /*13e0*/  HFMA2 R165, -RZ, RZ, 0, 0 ;  /* 0x00000000ffa57431 */ /* 0x000fe200000001ff */
[----:B------:R-:W-:Y:S01]  /*13f0*/  MOV R151, RZ ;  /* 0x000000ff00977202 */ /* 0x000fe20000000f00 */
[----:B------:R-:W1:Y:S01]  /*1400*/  @P2 LDC R130, c[0x0][0x40c] ;  /* 0x00010300ff822b82 */ /* 0x000e620000000800 */
[----:B------:R-:W-:Y:S01]  /*1410*/  @P2 SHF.L.U32 R11, R11, 0x10, RZ ;  /* 0x000000100b0b2819 */ /* 0x000fe200000006ff */
[----:B------:R-:W-:Y:S01]  /*1420*/  HFMA2 R163, -RZ, RZ, 0, 0 ;  /* 0x00000000ffa37431 */ /* 0x000fe200000001ff */
[----:B------:R-:W-:-:S02]  /*1430*/  MOV R153, RZ ;  /* 0x000000ff00997202 */ /* 0x000fc40000000f00 */
[----:B------:R-:W-:Y:S02]  /*1440*/  MOV R159, RZ ;  /* 0x000000ff009f7202 */ /* 0x000fe40000000f00 */
[----:B------:R-:W-:Y:S01]  /*1450*/  MOV R161, RZ ;  /* 0x000000ff00a17202 */ /* 0x000fe20000000f00 */
[----:B------:R-:W2:Y:S08]  /*1460*/  @P2 LDC R122, c[0x0][0x40c] ;  /* 0x00010300ff7a2b82 */ /* 0x000eb00000000800 */
[----:B------:R-:W3:Y:S01]  /*1470*/  @P2 LDC R14, c[0x0][0x40c] ;  /* 0x00010300ff0e2b82 */ /* 0x000ee20000000800 */
[----:B0-----:R-:W-:-:S04]  /*1480*/  @P2 FMUL.FTZ R6, R13, R4 ;  /* 0x000000040d062220 */ /* 0x001fc80000410000 */
[----:B------:R-:W-:Y:S01]  /*1490*/  @P2 FMUL.FTZ R151, R6, R89 ;  /* 0x0000005906972220 */ /* 0x000fe20000410000 */
[----:B------:R-:W-:Y:S02]  /*14a0*/  @P2 SHF.L.U32 R6, R114, 0x10, RZ ;  /* 0x0000001072062819 */ /* 0x000fe400000006ff */
[----:B------:R-:W0:Y:S01]  /*14b0*/  @P2 LDC R120, c[0x0][0x40c] ;  /* 0x00010300ff782b82 */ /* 0x000e220000000800 */
[----:B-1----:R-:W-:Y:S01]  /*14c0*/  @P2 FMUL.FTZ R130, R3, R130 ;  /* 0x0000008203822220 */ /* 0x002fe20000410000 */
[----:B------:R-:W-:-:S03]  /*14d0*/  @P2 SHF.L.U32 R3, R113, 0x10, RZ ;  /* 0x0000001071032819 */ /* 0x000fc600000006ff */
[----:B------:R-:W-:-:S03]  /*14e0*/  @P2 FMUL.FTZ R165, R130, R95 ;  /* 0x0000005f82a52220 */ /* 0x000fc60000410000 */
[----:B------:R-:W1:Y:S01]  /*14f0*/  @P2 LDC R7, c[0x0][0x40c] ;  /* 0x00010300ff072b82 */ /* 0x000e620000000800 */
[----:B--2---:R-:W-:Y:S01]  /*1500*/  @P2 FMUL.FTZ R122, R9, R122 ;  /* 0x0000007a097a2220 */ /* 0x004fe20000410000 */
[----:B------:R-:W-:Y:S02]  /*1510*/  @P2 SHF.L.U32 R9, R115, 0x10, RZ ;  /* 0x0000001073092819 */ /* 0x000fe400000006ff */
[----:B------:R-:W-:Y:S01]  /*1520*/  F2FP.BF16.F32.PACK_AB R13, RZ, R165 ;  /* 0x000000a5ff0d723e */ /* 0x000fe200000010ff */
[----:B------:R-:W-:-:S03]  /*1530*/  @P2 FMUL.FTZ R159, R122, R93 ;  /* 0x0000005d7a9f2220 */ /* 0x000fc60000410000 */
[----:B------:R-:W2:Y:S01]  /*1540*/  @P2 LDC R128, c[0x0][0x40c] ;  /* 0x00010300ff802b82 */ /* 0x000ea20000000800 */
[----:B---3--:R-:W-:Y:S01]  /*1550*/  @P2 FMUL.FTZ R5, R3, R14 ;  /* 0x0000000e03052220 */ /* 0x008fe20000410000 */
[----:B------:R-:W-:-:S03]  /*1560*/  @P2 SHF.L.U32 R3, R112, 0x10, RZ ;  /* 0x0000001070032819 */ /* 0x000fc600000006ff */
[----:B------:R-:W-:-:S03]  /*1570*/  @P2 FMUL.FTZ R153, R5, R90 ;  /* 0x0000005a05992220 */ /* 0x000fc60000410000 */
[----:B------:R-:W3:Y:S01]  /*1580*/  @P2 LDC R4, c[0x0][0x40c] ;  /* 0x00010300ff042b82 */ /* 0x000ee20000000800 */
[----:B0-----:R-:W-:Y:S01]  /*1590*/  @P2 FMUL.FTZ R120, R11, R120 ;  /* 0x000000780b782220 */ /* 0x001fe20000410000 */
[----:B------:R-:W-:-:S03]  /*15a0*/  F2FP.BF16.F32.PACK_AB R5, RZ, R153 ;  /* 0x00000099ff05723e */ /* 0x000fc600000010ff */
[----:B------:R-:W-:Y:S01]  /*15b0*/  @P2 FMUL.FTZ R155, R120, R91 ;  /* 0x0000005b789b2220 */ /* 0x000fe20000410000 */
[----:B-1----:R-:W-:-:S04]  /*15c0*/  @P2 FMUL.FTZ R7, R6, R7 ;  /* 0x0000000706072220 */ /* 0x002fc80000410000 */
[----:B------:R-:W-:Y:S01]  /*15d0*/  F2FP.BF16.F32.PACK_AB R6, RZ, R155 ;  /* 0x0000009bff06723e */ /* 0x000fe200000010ff */
[----:B------:R-:W-:-:S03]  /*15e0*/  @P2 FMUL.FTZ R157, R7, R92 ;  /* 0x0000005c079d2220 */ /* 0x000fc60000410000 */
[----:B------:R-:W-:Y:S01]  /*15f0*/  PRMT R5, R5, 0x5410, R6 ;  /* 0x0000541005057816 */ /* 0x000fe20000000006 */
        /* <DEDUP_REMOVED lines=12> */
.L_x_5547:
        /* <DEDUP_REMOVED lines=11> */
[----:B------:R-:W-:Y:S02]  /*1770*/  ISETP.GT.AND P3, PT, R12, RZ, PT ;  /* 0x000000ff0c00720c */ /* 0x000fe40003f64270 */
[----:B-1---5:R-:W-:-:S11]  /*1780*/  SHF.L.U32 R123, R119, 0x10, RZ ;  /* 0x00000010777b7819 */ /* 0x022fd600000006ff */
[----:B------:R-:W0:Y:S01]  /*1790*/  @P3 LDC R5, c[0x0][0x40c] ;  /* 0x00010300ff053b82 */ /* 0x000e220000000800 */
[----:B------:R-:W-:Y:S02]  /*17a0*/  @P3 PRMT R3, R112, 0x7632, R3 ;  /* 0x0000763270033816 */ /* 0x000fe40000000003 */
[----:B------:R-:W-:Y:S02]  /*17b0*/  @P3 SHF.L.U32 R7, R113, 0x10, RZ ;  /* 0x0000001071073819 */ /* 0x000fe400000006ff */
[----:B------:R-:W-:Y:S02]  /*17c0*/  @P3 SHF.L.U32 R4, R3, 0x10, RZ ;  /* 0x0000001003043819 */ /* 0x000fe400000006ff */
[----:B------:R-:W-:Y:S01]  /*17d0*/  PRMT R3, R116, 0x7632, R3 ;  /* 0x0000763274037816 */ /* 0x000fe20000000003 */
[----:B------:R-:W1:Y:S01]  /*17e0*/  @P3 LDC R120, c[0x0][0x40c] ;  /* 0x00010300ff783b82 */ /* 0x000e620000000800 */
[----:B------:R-:W-:Y:S02]  /*17f0*/  @P3 PRMT R6, R113, 0x7632, R6 ;  /* 0x0000763271063816 */ /* 0x000fe40000000006 */
[----:B------:R-:W-:-:S02]  /*1800*/  SHF.L.U32 R3, R3, 0x10, RZ ;  /* 0x0000001003037819 */ /* 0x000fc400000006ff */
[----:B------:R-:W-:Y:S02]  /*1810*/  @P3 SHF.L.U32 R11, R114, 0x10, RZ ;  /* 0x00000010720b3819 */ /* 0x000fe400000006ff */
[----:B------:R-:W-:Y:S01]  /*1820*/  @P3 SHF.L.U32 R6, R6, 0x10, RZ ;  /* 0x0000001006063819 */ /* 0x000fe200000006ff */
[----:B------:R-:W2:Y:S01]  /*1830*/  @P3 LDC R122, c[0x0][0x40c] ;  /* 0x00010300ff7a3b82 */ /* 0x000ea20000000800 */
[----:B------:R-:W-:-:S07]  /*1840*/  @P3 SHF.L.U32 R15, R115, 0x10, RZ ;  /* 0x00000010730f3819 */ /* 0x000fce00000006ff */
[----:B------:R-:W3:Y:S01]  /*1850*/  @P3 LDC R9, c[0x0][0x40c] ;  /* 0x00010300ff093b82 */ /* 0x000ee20000000800 */
[----:B0-----:R-:W-:Y:S01]  /*1860*/  @P3 FMUL.FTZ R4, R4, R5 ;  /* 0x0000000504043220 */ /* 0x001fe20000410000 */
[----:B------:R-:W-:-:S03]  /*1870*/  SHF.L.U32 R5, R117, 0x10, RZ ;  /* 0x0000001075057819 */ /* 0x000fc600000006ff */
[----:B------:R-:W-:Y:S01]  /*1880*/  @P3 FFMA.FTZ R3, R4, R97, R3 ;  /* 0x0000006104033223 */ /* 0x000fe20000010003 */
[----:B------:R-:W-:Y:S02]  /*1890*/  PRMT R4, R117, 0x7632, R4 ;  /* 0x0000763275047816 */ /* 0x000fe40000000004 */
[----:B------:R-:W0:Y:S01]  /*18a0*/  @P3 LDC R14, c[0x0][0x40c] ;  /* 0x00010300ff0e3b82 */ /* 0x000e220000000800 */
[----:B-1----:R-:W-:Y:S01]  /*18b0*/  @P3 FMUL.FTZ R120, R7, R120 ;  /* 0x0000007807783220 */ /* 0x002fe20000410000 */
[----:B------:R-:W-:Y:S02]  /*18c0*/  SHF.L.U32 R7, R4, 0x10, RZ ;  /* 0x0000001004077819 */ /* 0x000fe400000006ff */
[----:B------:R-:W-:Y:S01]  /*18d0*/  @P3 PRMT R4, R114, 0x7632, R4 ;  /* 0x0000763272043816 */ /* 0x000fe20000000004 */
[----:B------:R-:W-:-:S03]  /*18e0*/  @P3 FFMA.FTZ R5, R120, R98, R5 ;  /* 0x0000006278053223 */ /* 0x000fc60000010005 */
[----:B------:R-:W1:Y:S01]  /*18f0*/  @P3 LDC R13, c[0x0][0x40c] ;  /* 0x00010300ff0d3b82 */ /* 0x000e620000000800 */
[----:B--2---:R-:W-:Y:S01]  /*1900*/  @P3 FMUL.FTZ R122, R11, R122 ;  /* 0x0000007a0b7a3220 */ /* 0x004fe20000410000 */
[----:B------:R-:W-:Y:S02]  /*1910*/  @P3 SHF.L.U32 R11, R112, 0x10, RZ ;  /* 0x00000010700b3819 */ /* 0x000fe400000006ff */
[----:B------:R-:W-:-:S04]  /*1920*/  @P3 SHF.L.U32 R4, R4, 0x10, RZ ;  /* 0x0000001004043819 */ /* 0x000fc800000006ff */
[----:B------:R-:W2:Y:S01]  /*1930*/  @P3 LDC R128, c[0x0][0x40c] ;  /* 0x00010300ff803b82 */ /* 0x000ea20000000800 */
[----:B---3--:R-:W-:Y:S01]  /*1940*/  @P3 FMUL.FTZ R6, R6, R9 ;  /* 0x0000000906063220 */ /* 0x008fe20000410000 */
[----:B------:R-:W-:-:S03]  /*1950*/  SHF.L.U32 R9, R118, 0x10, RZ ;  /* 0x0000001076097819 */ /* 0x000fc600000006ff */
[----:B------:R-:W-:Y:S02]  /*1960*/  @P3 FFMA.FTZ R7, R6, R99, R7 ;  /* 0x0000006306073223 */ /* 0x000fe40000010007 */
[----:B------:R-:W-:Y:S01]  /*1970*/  @P3 FFMA.FTZ R9, R122, R100, R9 ;  /* 0x000000647a093223 */ /* 0x000fe20000010009 */
[----:B------:R-:W3:Y:S01]  /*1980*/  @P3 LDC R121, c[0x0][0x40c] ;  /* 0x00010300ff793b82 */ /* 0x000ee20000000800 */
[----:B0-----:R-:W-:Y:S01]  /*1990*/  @P3 FMUL.FTZ R120, R11, R14 ;  /* 0x0000000e0b783220 */ /* 0x001fe20000410000 */
[----:B------:R-:W-:Y:S02]  /*19a0*/  @P3 PRMT R14, R115, 0x7632, R14 ;  /* 0x00007632730e3816 */ /* 0x000fe4000000000e */
[----:B------:R-:W-:Y:S02]  /*19b0*/  F2FP.BF16.F32.PACK_AB R122, RZ, R9 ;  /* 0x00000009ff7a723e */ /* 0x000fe400000010ff */
[----:B------:R-:W-:Y:S01]  /*19c0*/  @P3 SHF.L.U32 R14, R14, 0x10, RZ ;  /* 0x000000100e0e3819 */ /* 0x000fe200000006ff */
[----:B-1----:R-:W-:Y:S01]  /*19d0*/  @P3 FMUL.FTZ R6, R4, R13 ;  /* 0x0000000d04063220 */ /* 0x002fe20000410000 */
[----:B------:R-:W-:-:S02]  /*19e0*/  PRMT R4, R118, 0x7632, R4 ;  /* 0x0000763276047816 */ /* 0x000fc40000000004 */
[----:B------:R-:W-:Y:S02]  /*19f0*/  PRMT R13, R119, 0x7632, R13 ;  /* 0x00007632770d7816 */ /* 0x000fe4000000000d */
[----:B------:R-:W-:Y:S02]  /*1a00*/  SHF.L.U32 R11, R4, 0x10, RZ ;  /* 0x00000010040b7819 */ /* 0x000fe400000006ff */
[----:B------:R-:W-:Y:S01]  /*1a10*/  SHF.L.U32 R4, R13, 0x10, RZ ;  /* 0x000000100d047819 */ /* 0x000fe200000006ff */
[----:B--2---:R-:W-:Y:S01]  /*1a20*/  @P3 FMUL.FTZ R128, R15, R128 ;  /* 0x000000800f803220 */ /* 0x004fe20000410000 */
[----:B------:R-:W-:Y:S01]  /*1a30*/  SHF.L.U32 R15, R116, 0x10, RZ ;  /* 0x00000010740f7819 */ /* 0x000fe200000006ff */
[----:B------:R-:W-:Y:S01]  /*1a40*/  @P3 FFMA.FTZ R11, R6, R101, R11 ;  /* 0x00000065060b3223 */ /* 0x000fe2000001000b */
[----:B------:R-:W-:Y:S01]  /*1a50*/  @!P3 MOV R13, R123 ;  /* 0x0000007b000db202 */ /* 0x000fe20000000f00 */
[----:B------:R-:W-:Y:S01]  /*1a60*/  @P3 FFMA.FTZ R13, R128, R102, R123 ;  /* 0x00000066800d3223 */ /* 0x000fe2000001007b */
[----:B------:R-:W-:Y:S01]  /*1a70*/  F2FP.BF16.F32.PACK_AB R6, RZ, R3 ;  /* 0x00000003ff06723e */ /* 0x000fe200000010ff */
[----:B------:R-:W-:Y:S01]  /*1a80*/  @P3 FFMA.FTZ R15, R120, R96, R15 ;  /* 0x00000060780f3223 */ /* 0x000fe2000001000f */
[----:B------:R-:W-:Y:S01]  /*1a90*/  F2FP.BF16.F32.PACK_AB R128, RZ, R11 ;  /* 0x0000000bff80723e */ /* 0x000fe200000010ff */
[----:B---3--:R-:W-:Y:S01]  /*1aa0*/  @P3 FMUL.FTZ R121, R14, R121 ;  /* 0x000000790e793220 */ /* 0x008fe20000410000 */
        /* <DEDUP_REMOVED lines=11> */
.L_x_5548:
[----:B-1----:R-:W0:Y:S01]  /*1b60*/  @P2 LDC R6, c[0x0][0x40c] ;  /* 0x00010300ff062b82 */ /* 0x002e220000000800 */
[----:B------:R-:W-:Y:S01]  /*1b70*/  @P2 PRMT R3, R112, 0x7632, R3 ;  /* 0x0000763270032816 */ /* 0x000fe20000000003 */
[----:B------:R-:W-:Y:S01]  /*1b80*/  HFMA2 R11, -RZ, RZ, 0, 0 ;  /* 0x00000000ff0b7431 */ /* 0x000fe200000001ff */
[----:B------:R-:W-:Y:S02]  /*1b90*/  @P2 PRMT R4, R113, 0x7632, R4 ;  /* 0x0000763271042816 */ /* 0x000fe40000000004 */
[----:B------:R-:W-:Y:S02]  /*1ba0*/  @P2 SHF.L.U32 R3, R3, 0x10, RZ ;  /* 0x0000001003032819 */ /* 0x000fe400000006ff */
[----:B------:R-:W-:Y:S01]  /*1bb0*/  @P2 SHF.L.U32 R5, R4, 0x10, RZ ;  /* 0x0000001004052819 */ /* 0x000fe200000006ff */
[----:B------:R-:W1:Y:S01]  /*1bc0*/  @P2 LDC R14, c[0x0][0x40c] ;  /* 0x00010300ff0e2b82 */ /* 0x000e620000000800 */
[----:B------:R-:W-:Y:S02]  /*1bd0*/  @P2 PRMT R9, R115, 0x7632, R9 ;  /* 0x0000763273092816 */ /* 0x000fe40000000009 */
[----:B------:R-:W-:-:S02]  /*1be0*/  MOV R7, RZ ;  /* 0x000000ff00077202 */ /* 0x000fc40000000f00 */
[----:B------:R-:W-:Y:S02]  /*1bf0*/  @P2 SHF.L.U32 R9, R9, 0x10, RZ ;  /* 0x0000001009092819 */ /* 0x000fe400000006ff */
[----:B------:R-:W-:Y:S01]  /*1c00*/  @P2 SHF.L.U32 R13, R115, 0x10, RZ ;  /* 0x00000010730d2819 */ /* 0x000fe200000006ff */
[----:B------:R-:W2:Y:S01]  /*1c10*/  @P2 LDC R128, c[0x0][0x40c] ;  /* 0x00010300ff802b82 */ /* 0x000ea20000000800 */
[----:B------:R-:W-:-:S07]  /*1c20*/  MOV R15, RZ ;  /* 0x000000ff000f7202 */ /* 0x000fce0000000f00 */
[----:B------:R-:W3:Y:S01]  /*1c30*/  @P2 LDC R132, c[0x0][0x40c] ;  /* 0x00010300ff842b82 */ /* 0x000ee20000000800 */
[----:B0-----:R-:W-:Y:S01]  /*1c40*/  @P2 FMUL.FTZ R4, R3, R6 ;  /* 0x0000000603042220 */ /* 0x001fe20000410000 */
[----:B------:R-:W-:-:S06]  /*1c50*/  HFMA2 R3, -RZ, RZ, 0, 0 ;  /* 0x00000000ff037431 */ /* 0x000fcc00000001ff */
[----:B------:R-:W0:Y:S01]  /*1c60*/  @P2 LDC R120, c[0x0][0x40c] ;  /* 0x00010300ff782b82 */ /* 0x000e220000000800 */
[----:B-1----:R-:W-:Y:S01]  /*1c70*/  @P2 FMUL.FTZ R6, R5, R14 ;  /* 0x0000000e05062220 */ /* 0x002fe20000410000 */
[----:B------:R-:W-:Y:S01]  /*1c80*/  @P2 PRMT R5, R114, 0x7632, R5 ;  /* 0x0000763272052816 */ /* 0x000fe20000000005 */
[----:B------:R-:W-:Y:S01]  /*1c90*/  @P2 FMUL.FTZ R3, R4, R97 ;  /* 0x0000006104032220 */ /* 0x000fe20000410000 */
[----:B------:R-:W-:Y:S01]  /*1ca0*/  MOV R4, RZ ;  /* 0x000000ff00047202 */ /* 0x000fe20000000f00 */
[----:B------:R-:W-:Y:S01]  /*1cb0*/  @P2 FMUL.FTZ R7, R6, R99 ;  /* 0x0000006306072220 */ /* 0x000fe20000410000 */
[----:B------:R-:W-:Y:S02]  /*1cc0*/  @P2 SHF.L.U32 R5, R5, 0x10, RZ ;  /* 0x0000001005052819 */ /* 0x000fe400000006ff */
[----:B------:R-:W1:Y:S03]  /*1cd0*/  @P2 LDC R130, c[0x0][0x40c] ;  /* 0x00010300ff822b82 */ /* 0x000e660000000800 */
[----:B--2---:R-:W-:Y:S01]  /*1ce0*/  @P2 FMUL.FTZ R6, R5, R128 ;  /* 0x0000008005062220 */ /* 0x004fe20000410000 */
[----:B------:R-:W-:-:S03]  /*1cf0*/  @P2 SHF.L.U32 R5, R113, 0x10, RZ ;  /* 0x0000001071052819 */ /* 0x000fc600000006ff */
[----:B------:R-:W-:Y:S01]  /*1d00*/  @P2 FMUL.FTZ R11, R6, R101 ;  /* 0x00000065060b2220 */ /* 0x000fe20000410000 */
[----:B------:R-:W2:Y:S01]  /*1d10*/  @P2 LDC R122, c[0x0][0x40c] ;  /* 0x00010300ff7a2b82 */ /* 0x000ea20000000800 */
[----:B---3--:R-:W-:Y:S01]  /*1d20*/  @P2 FMUL.FTZ R14, R9, R132 ;  /* 0x00000084090e2220 */ /* 0x008fe20000410000 */
[----:B------:R-:W-:Y:S02]  /*1d30*/  @P2 SHF.L.U32 R9, R114, 0x10, RZ ;  /* 0x0000001072092819 */ /* 0x000fe400000006ff */
[----:B------:R-:W-:Y:S01]  /*1d40*/  @P2 SHF.L.U32 R6, R112, 0x10, RZ ;  /* 0x0000001070062819 */ /* 0x000fe200000006ff */
[----:B------:R-:W-:Y:S01]  /*1d50*/  @P2 FMUL.FTZ R4, R14, R103 ;  /* 0x000000670e042220 */ /* 0x000fe20000410000 */
[----:B------:R-:W-:Y:S02]  /*1d60*/  F2FP.BF16.F32.PACK_AB R14, RZ, R7 ;  /* 0x00000007ff0e723e */ /* 0x000fe400000010ff */
[----:B------:R-:W3:Y:S01]  /*1d70*/  @P2 LDC R121, c[0x0][0x40c] ;  /* 0x00010300ff792b82 */ /* 0x000ee20000000800 */
[----:B0-----:R-:W-:Y:S01]  /*1d80*/  @P2 FMUL.FTZ R123, R5, R120 ;  /* 0x00000078057b2220 */ /* 0x001fe20000410000 */
[----:B------:R-:W-:-:S02]  /*1d90*/  HFMA2 R5, -RZ, RZ, 0, 0 ;  /* 0x00000000ff057431 */ /* 0x000fc400000001ff */
[----:B-1----:R-:W-:Y:S01]  /*1da0*/  @P2 FMUL.FTZ R131, R13, R130 ;  /* 0x000000820d832220 */ /* 0x002fe20000410000 */
[----:B------:R-:W-:Y:S02]  /*1db0*/  HFMA2 R13, -RZ, RZ, 0, 0 ;  /* 0x00000000ff0d7431 */ /* 0x000fe400000001ff */
[----:B------:R-:W-:Y:S01]  /*1dc0*/  @P2 FMUL.FTZ R5, R123, R98 ;  /* 0x000000627b052220 */ /* 0x000fe20000410000 */
[----:B------:R-:W-:Y:S01]  /*1dd0*/  F2FP.BF16.F32.PACK_AB R123, RZ, R11 ;  /* 0x0000000bff7b723e */ /* 0x000fe200000010ff */
[----:B------:R-:W-:Y:S01]  /*1de0*/  @P2 FMUL.FTZ R13, R131, R102 ;  /* 0x00000066830d2220 */ /* 0x000fe20000410000 */
[----:B--2---:R-:W-:Y:S01]  /*1df0*/  @P2 FMUL.FTZ R129, R9, R122 ;  /* 0x0000007a09812220 */ /* 0x004fe20000410000 */
[----:B------:R-:W-:-:S03]  /*1e00*/  MOV R9, RZ ;  /* 0x000000ff00097202 */ /* 0x000fc60000000f00 */
[----:B------:R-:W-:Y:S01]  /*1e10*/  @P2 FMUL.FTZ R9, R129, R100 ;  /* 0x0000006481092220 */ /* 0x000fe20000410000 */
[----:B------:R-:W-:Y:S02]  /*1e20*/  F2FP.BF16.F32.PACK_AB R129, RZ, R4 ;  /* 0x00000004ff81723e */ /* 0x000fe400000010ff */
[----:B------:R-:W-:Y:S01]  /*1e30*/  F2FP.BF16.F32.PACK_AB R128, RZ, R13 ;  /* 0x0000000dff80723e */ /* 0x000fe200000010ff */
[----:B---3--:R-:W-:Y:S01]  /*1e40*/  @P2 FMUL.FTZ R121, R6, R121 ;  /* 0x0000007906792220 */ /* 0x008fe20000410000 */
[----:B------:R-:W-:Y:S02]  /*1e50*/  F2FP.BF16.F32.PACK_AB R122, RZ, R9 ;  /* 0x00000009ff7a723e */ /* 0x000fe400000010ff */
[----:B------:R-:W-:Y:S01]  /*1e60*/  F2FP.BF16.F32.PACK_AB R6, RZ, R3 ;  /* 0x00000003ff06723e */ /* 0x000fe200000010ff */
[----:B------:R-:W-:Y:S01]  /*1e70*/  @P2 FMUL.FTZ R15, R121, R96 ;  /* 0x00000060790f2220 */ /* 0x000fe20000410000 */
[----:B------:R-:W-:Y:S02]  /*1e80*/  F2FP.BF16.F32.PACK_AB R121, RZ, R5 ;  /* 0x00000005ff79723e */ /* 0x000fe400000010ff */
[----:B------:R-:W-:-:S02]  /*1e90*/  PRMT R122, R122, 0x5410, R123 ;  /* 0x000054107a7a7816 */ /* 0x000fc4000000007b */
[----:B------:R-:W-:Y:S02]  /*1ea0*/  F2FP.BF16.F32.PACK_AB R120, RZ, R15 ;  /* 0x0000000fff78723e */ /* 0x000fe400000010ff */
[----:B------:R-:W-:Y:S02]  /*1eb0*/  PRMT R121, R121, 0x5410, R14 ;  /* 0x0000541079797816 */ /* 0x000fe4000000000e */
[----:B------:R-:W-:Y:S02]  /*1ec0*/  PRMT R123, R128, 0x5410, R129 ;  /* 0x00005410807b7816 */ /* 0x000fe40000000081 */
[----:B------:R-:W-:-:S07]  /*1ed0*/  PRMT R120, R120, 0x5410, R6 ;  /* 0x0000541078787816 */ /* 0x000fce0000000006 */
.L_x_5549:
[----:B------:R-:W0:Y:S01]  /*1ee0*/  @P2 LDC.64 R130, c[0x0][0x390] ;  /* 0x0000e400ff822b82 */ /* 0x000e220000000a00 */
[C---:B------:R-:W-:Y:S02]  /*1ef0*/  IADD3 R14, PT, PT, R127.reuse, 0x100, RZ ;  /* 0x000001007f0e7810 */ /* 0x040fe40007ffe0ff */
[----:B------:R-:W-:Y:S02]  /*1f00*/  @P2 IADD3 R6, PT, PT, R126, 0x180, RZ ;  /* 0x000001807e062810 */ /* 0x000fe40007ffe0ff */
[----:B------:R-:W-:Y:S01]  /*1f10*/  IADD3 R140, PT, PT, R127, 0x180, RZ ;  /* 0x000001807f8c7810 */ /* 0x000fe20007ffe0ff */
[----:B------:R-:W-:Y:S02]  /*1f20*/  IMAD.WIDE.U32 R126, R14, 0x10, R124 ;  /* 0x000000100e7e7825 */ /* 0x000fe400078e007c */
[----:B------:R-:W1:Y:S03]  /*1f30*/  @P0 LDC.64 R128, c[0x0][0x3a0] ;  /* 0x0000e800ff800b82 */ /* 0x000e660000000a00 */
[----:B------:R2:W-:Y:S01]  /*1f40*/  STG.E.128 desc[UR6][R126.64], R120 ;  /* 0x000000787e007986 */ /* 0x0005e2000c101d06 */
[----:B0-----:R-:W-:-:S05]  /*1f50*/  @P2 IMAD.WIDE.U32 R130, R6, 0x10, R130 ;  /* 0x0000001006822825 */ /* 0x001fca00078e0082 */
[----:B------:R2:W5:Y:S01]  /*1f60*/  @P2 LDG.E.128 R112, desc[UR6][R130.64] ;  /* 0x0000000682702981 */ /* 0x000562000c1e1d00 */
[----:B-1----:R-:W-:-:S05]  /*1f70*/  @P0 IMAD.WIDE.U32 R128, R140, 0x10, R128 ;  /* 0x000000108c800825 */ /* 0x002fca00078e0080 */
[----:B-----5:R2:W5:Y:S01]  /*1f80*/  @P0 LDG.E.128 R116, desc[UR6][R128.64] ;  /* 0x0000000680740981 */ /* 0x020562000c1e1d00 */
[----:B------:R-:W-:Y:S05]  /*1f90*/  @!P0 BRA `(.L_x_5550) ;  /* 0x0000000000f88947 */ /* 0x000fea0003800000 */
[----:B------:R-:W-:Y:S02]  /*1fa0*/  ISETP.GT.AND P0, PT, R12, RZ, PT ;  /* 0x000000ff0c00720c */ /* 0x000fe40003f04270 */
[----:B--2--5:R-:W-:Y:S02]  /*1fb0*/  SHF.L.U32 R131, R117, 0x10, RZ ;  /* 0x0000001075837819 */ /* 0x024fe400000006ff */
[----:B------:R-:W-:Y:S02]  /*1fc0*/  SHF.L.U32 R130, R118, 0x10, RZ ;  /* 0x0000001076827819 */ /* 0x000fe400000006ff */
[----:B------:R-:W-:Y:S02]  /*1fd0*/  SHF.L.U32 R132, R119, 0x10, RZ ;  /* 0x0000001077847819 */ /* 0x000fe400000006ff */
[----:B------:R-:W-:-:S05]  /*1fe0*/  SHF.L.U32 R134, R116, 0x10, RZ ;  /* 0x0000001074867819 */ /* 0x000fca00000006ff */
[----:B------:R-:W0:Y:S01]  /*1ff0*/  @P0 LDC R121, c[0x0][0x40c] ;  /* 0x00010300ff790b82 */ /* 0x000e220000000800 */
[----:B------:R-:W-:Y:S02]  /*2000*/  @P0 PRMT R6, R112, 0x7632, R6 ;  /* 0x0000763270060816 */ /* 0x000fe40000000006 */
[C---:B------:R-:W-:Y:S02]  /*2010*/  @P0 SHF.L.U32 R12, R113.reuse, 0x10, RZ ;  /* 0x00000010710c0819 */ /* 0x040fe400000006ff */
[----:B------:R-:W-:Y:S02]  /*2020*/  @P0 SHF.L.U32 R6, R6, 0x10, RZ ;  /* 0x0000001006060819 */ /* 0x000fe400000006ff */
[----:B------:R-:W-:Y:S01]  /*2030*/  @P0 PRMT R14, R113, 0x7632, R14 ;  /* 0x00007632710e0816 */ /* 0x000fe2000000000e */
[----:B------:R-:W1:Y:S03]  /*2040*/  @P0 LDC R123, c[0x0][0x40c] ;  /* 0x00010300ff7b0b82 */ /* 0x000e660000000800 */
[----:B------:R-:W-:-:S05]  /*2050*/  @P0 SHF.L.U32 R14, R14, 0x10, RZ ;  /* 0x000000100e0e0819 */ /* 0x000fca00000006ff */
[----:B------:R-:W2:Y:S08]  /*2060*/  @P0 LDC R127, c[0x0][0x40c] ;  /* 0x00010300ff7f0b82 */ /* 0x000eb00000000800 */
[----:B------:R-:W3:Y:S01]  /*2070*/  @P0 LDC R122, c[0x0][0x40c] ;  /* 0x00010300ff7a0b82 */ /* 0x000ee20000000800 */
[----:B0-----:R-:W-:Y:S01]  /*2080*/  @P0 FMUL.FTZ R121, R6, R121 ;  /* 0x0000007906790220 */ /* 0x001fe20000410000 */
[----:B------:R-:W-:-:S04]  /*2090*/  PRMT R6, R116, 0x7632, R6 ;  /* 0x0000763274067816 */ /* 0x000fc80000000006 */
[----:B------:R-:W-:Y:S02]  /*20a0*/  SHF.L.U32 R136, R6, 0x10, RZ ;  /* 0x0000001006887819 */ /* 0x000fe400000006ff */
[----:B------:R-:W0:Y:S01]  /*20b0*/  @P0 LDC R129, c[0x0][0x40c] ;  /* 0x00010300ff810b82 */ /* 0x000e220000000800 */
[----:B-1----:R-:W-:Y:S01]  /*20c0*/  @P0 FMUL.FTZ R120, R12, R123 ;  /* 0x0000007b0c780220 */ /* 0x002fe20000410000 */
[----:B------:R-:W-:Y:S01]  /*20d0*/  PRMT R12, R117, 0x7632, R12 ;  /* 0x00007632750c7816 */ /* 0x000fe2000000000c */
[----:B------:R-:W-:Y:S01]  /*20e0*/  @P0 FFMA.FTZ R136, R121, R105, R136 ;  /* 0x0000006979880223 */ /* 0x000fe20000010088 */
[----:B------:R-:W-:Y:S01]  /*20f0*/  @P0 SHF.L.U32 R121, R114, 0x10, RZ ;  /* 0x0000001072790819 */ /* 0x000fe200000006ff */
[----:B------:R-:W-:Y:S01]  /*2100*/  @P0 FFMA.FTZ R131, R120, R106, R131 ;  /* 0x0000006a78830223 */ /* 0x000fe20000010083 */
[----:B------:R-:W-:Y:S02]  /*2110*/  @P0 PRMT R120, R114, 0x7632, R120 ;  /* 0x0000763272780816 */ /* 0x000fe40000000078 */
[----:B------:R-:W1:Y:S01]  /*2120*/  @P0 LDC R126, c[0x0][0x40c] ;  /* 0x00010300ff7e0b82 */ /* 0x000e620000000800 */
[----:B------:R-:W-:Y:S01]  /*2130*/  SHF.L.U32 R12, R12, 0x10, RZ ;  /* 0x000000100c0c7819 */ /* 0x000fe200000006ff */
[----:B--2---:R-:W-:Y:S01]  /*2140*/  @P0 FMUL.FTZ R123, R14, R127 ;  /* 0x0000007f0e7b0220 */ /* 0x004fe20000410000 */
[----:B------:R-:W-:-:S02]  /*2150*/  PRMT R14, R118, 0x7632, R14 ;  /* 0x00007632760e7816 */ /* 0x000fc4000000000e */
[----:B------:R-:W-:Y:S01]  /*2160*/  @P0 SHF.L.U32 R120, R120, 0x10, RZ ;  /* 0x0000001078780819 */ /* 0x000fe200000006ff */
[----:B------:R-:W-:Y:S01]  /*2170*/  @P0 FFMA.FTZ R12, R123, R107, R12 ;  /* 0x0000006b7b0c0223 */ /* 0x000fe2000001000c */
[----:B------:R-:W-:Y:S01]  /*2180*/  SHF.L.U32 R138, R14, 0x10, RZ ;  /* 0x000000100e8a7819 */ /* 0x000fe200000006ff */
[----:B------:R-:W2:Y:S01]  /*2190*/  @P0 LDC R6, c[0x0][0x40c] ;  /* 0x00010300ff060b82 */ /* 0x000ea20000000800 */
[----:B---3--:R-:W-:Y:S01]  /*21a0*/  @P0 FMUL.FTZ R123, R121, R122 ;  /* 0x0000007a797b0220 */ /* 0x008fe20000410000 */
[----:B------:R-:W-:Y:S02]  /*21b0*/  @P0 SHF.L.U32 R14, R115, 0x10, RZ ;  /* 0x00000010730e0819 */ /* 0x000fe400000006ff */
[----:B------:R-:W-:Y:S01]  /*21c0*/  F2FP.BF16.F32.PACK_AB R122, RZ, R12 ;  /* 0x0000000cff7a723e */ /* 0x000fe200000010ff */
[----:B------:R-:W-:Y:S01]  /*21d0*/  @P0 FFMA.FTZ R130, R123, R108, R130 ;  /* 0x0000006c7b820223 */ /* 0x000fe20000010082 */
[----:B------:R-:W-:Y:S02]  /*21e0*/  @P0 SHF.L.U32 R123, R112, 0x10, RZ ;  /* 0x00000010707b0819 */ /* 0x000fe400000006ff */
[----:B------:R-:W3:Y:S01]  /*21f0*/  @P0 LDC R128, c[0x0][0x40c] ;  /* 0x00010300ff800b82 */ /* 0x000ee20000000800 */
[----:B0-----:R-:W-:Y:S01]  /*2200*/  @P0 FMUL.FTZ R121, R120, R129 ;  /* 0x0000008178790220 */ /* 0x001fe20000410000 */
[----:B------:R-:W-:-:S03]  /*2210*/  @P0 PRMT R120, R115, 0x7632, R120 ;  /* 0x0000763273780816 */ /* 0x000fc60000000078 */
[----:B------:R-:W-:Y:S01]  /*2220*/  @P0 FFMA.FTZ R138, R121, R109, R138 ;  /* 0x0000006d798a0223 */ /* 0x000fe2000001008a */
[----:B------:R-:W-:Y:S01]  /*2230*/  @P0 SHF.L.U32 R120, R120, 0x10, RZ ;  /* 0x0000001078780819 */ /* 0x000fe200000006ff */
[----:B-1----:R-:W-:Y:S01]  /*2240*/  @P0 FMUL.FTZ R127, R14, R126 ;  /* 0x0000007e0e7f0220 */ /* 0x002fe20000410000 */
[----:B------:R-:W-:Y:S02]  /*2250*/  PRMT R14, R119, 0x7632, R14 ;  /* 0x00007632770e7816 */ /* 0x000fe4000000000e */
[----:B------:R-:W-:Y:S01]  /*2260*/  F2FP.BF16.F32.PACK_AB R126, RZ, R130 ;  /* 0x00000082ff7e723e */ /* 0x000fe200000010ff */
[----:B------:R-:W-:Y:S01]  /*2270*/  @P0 FFMA.FTZ R132, R127, R110, R132 ;  /* 0x0000006e7f840223 */ /* 0x000fe20000010084 */
[----:B------:R-:W-:Y:S02]  /*2280*/  SHF.L.U32 R14, R14, 0x10, RZ ;  /* 0x000000100e0e7819 */ /* 0x000fe400000006ff */
[----:B------:R-:W-:Y:S01]  /*2290*/  F2FP.BF16.F32.PACK_AB R127, RZ, R138 ;  /* 0x0000008aff7f723e */ /* 0x000fe200000010ff */
[----:B--2---:R-:W-:Y:S01]  /*22a0*/  @P0 FMUL.FTZ R123, R123, R6 ;  /* 0x000000067b7b0220 */ /* 0x004fe20000410000 */
[----:B------:R-:W-:-:S03]  /*22b0*/  F2FP.BF16.F32.PACK_AB R6, RZ, R136 ;  /* 0x00000088ff06723e */ /* 0x000fc600000010ff */
[----:B------:R-:W-:Y:S01]  /*22c0*/  @P0 FFMA.FTZ R134, R123, R104, R134 ;  /* 0x000000687b860223 */ /* 0x000fe20000010086 */
[----:B---3--:R-:W-:Y:S01]  /*22d0*/  @P0 FMUL.FTZ R121, R120, R128 ;  /* 0x0000008078790220 */ /* 0x008fe20000410000 */
[----:B------:R-:W-:-:S03]  /*22e0*/  F2FP.BF16.F32.PACK_AB R128, RZ, R132 ;  /* 0x00000084ff80723e */ /* 0x000fc600000010ff */
[----:B------:R-:W-:Y:S01]  /*22f0*/  F2FP.BF16.F32.PACK_AB R120, RZ, R134 ;  /* 0x00000086ff78723e */ /* 0x000fe200000010ff */
[----:B------:R-:W-:Y:S01]  /*2300*/  @P0 FFMA.FTZ R14, R121, R111, R14 ;  /* 0x0000006f790e0223 */ /* 0x000fe2000001000e */
[----:B------:R-:W-:Y:S02]  /*2310*/  F2FP.BF16.F32.PACK_AB R121, RZ, R131 ;  /* 0x00000083ff79723e */ /* 0x000fe400000010ff */
[----:B------:R-:W-:Y:S02]  /*2320*/  PRMT R120, R120, 0x5410, R6 ;  /* 0x0000541078787816 */ /* 0x000fe40000000006 */
[----:B------:R-:W-:Y:S02]  /*2330*/  F2FP.BF16.F32.PACK_AB R123, RZ, R14 ;  /* 0x0000000eff7b723e */ /* 0x000fe400000010ff */
[----:B------:R-:W-:Y:S02]  /*2340*/  PRMT R121, R121, 0x5410, R122 ;  /* 0x0000541079797816 */ /* 0x000fe4000000007a */
[----:B------:R-:W-:-:S02]  /*2350*/  PRMT R122, R126, 0x5410, R127 ;  /* 0x000054107e7a7816 */ /* 0x000fc4000000007f */
[----:B------:R-:W-:Y:S01]  /*2360*/  PRMT R123, R128, 0x5410, R123 ;  /* 0x00005410807b7816 */ /* 0x000fe2000000007b */
[----:B------:R-:W-:Y:S06]  /*2370*/  BRA `(.L_x_5551) ;  /* 0x0000000000dc7947 */ /* 0x000fec0003800000 */
.L_x_5550:
[----:B--2---:R-:W0:Y:S01]  /*2380*/  @P2 LDC R123, c[0x0][0x40c] ;  /* 0x00010300ff7b2b82 */ /* 0x004e220000000800 */
[----:B------:R-:W-:Y:S01]  /*2390*/  @P2 PRMT R12, R113, 0x7632, R12 ;  /* 0x00007632710c2816 */ /* 0x000fe2000000000c */
[----:B------:R-:W-:Y:S01]  /*23a0*/  HFMA2 R136, -RZ, RZ, 0, 0 ;  /* 0x00000000ff887431 */ /* 0x000fe200000001ff */
[----:B------:R-:W-:Y:S01]  /*23b0*/  @P2 PRMT R6, R112, 0x7632, R6 ;  /* 0x0000763270062816 */ /* 0x000fe20000000006 */
[----:B------:R-:W-:Y:S01]  /*23c0*/  HFMA2 R138, -RZ, RZ, 0, 0 ;  /* 0x00000000ff8a7431 */ /* 0x000fe200000001ff */
[----:B------:R-:W-:Y:S01]  /*23d0*/  @P2 SHF.L.U32 R12, R12, 0x10, RZ ;  /* 0x000000100c0c2819 */ /* 0x000fe200000006ff */
[----:B------:R-:W-:Y:S01]  /*23e0*/  HFMA2 R132, -RZ, RZ, 0, 0 ;  /* 0x00000000ff847431 */ /* 0x000fe200000001ff */
[----:B------:R-:W-:Y:S01]  /*23f0*/  @P2 SHF.L.U32 R6, R6, 0x10, RZ ;  /* 0x0000001006062819 */ /* 0x000fe200000006ff */
[----:B------:R-:W1:Y:S01]  /*2400*/  @P2 LDC R121, c[0x0][0x40c] ;  /* 0x00010300ff792b82 */ /* 0x000e620000000800 */
[----:B------:R-:W-:Y:S02]  /*2410*/  @P2 PRMT R120, R114, 0x7632, R120 ;  /* 0x0000763272782816 */ /* 0x000fe40000000078 */
[----:B------:R-:W-:-:S02]  /*2420*/  @P2 SHF.L.U32 R128, R115, 0x10, RZ ;  /* 0x0000001073802819 */ /* 0x000fc400000006ff */
[----:B------:R-:W-:Y:S02]  /*2430*/  @P2 SHF.L.U32 R120, R120, 0x10, RZ ;  /* 0x0000001078782819 */ /* 0x000fe400000006ff */
[----:B------:R-:W-:Y:S01]  /*2440*/  MOV R134, RZ ;  /* 0x000000ff00867202 */ /* 0x000fe20000000f00 */
[----:B------:R-:W2:Y:S08]  /*2450*/  @P2 LDC R126, c[0x0][0x40c] ;  /* 0x00010300ff7e2b82 */ /* 0x000eb00000000800 */
[----:B------:R-:W3:Y:S01]  /*2460*/  @P2 LDC R129, c[0x0][0x40c] ;  /* 0x00010300ff812b82 */ /* 0x000ee20000000800 */
[----:B0-----:R-:W-:Y:S01]  /*2470*/  @P2 FMUL.FTZ R14, R12, R123 ;  /* 0x0000007b0c0e2220 */ /* 0x001fe20000410000 */
[----:B------:R-:W-:-:S03]  /*2480*/  MOV R12, RZ ;  /* 0x000000ff000c7202 */ /* 0x000fc60000000f00 */
[----:B------:R-:W-:Y:S01]  /*2490*/  @P2 FMUL.FTZ R12, R14, R107 ;  /* 0x0000006b0e0c2220 */ /* 0x000fe20000410000 */
[----:B------:R-:W-:Y:S02]  /*24a0*/  MOV R14, RZ ;  /* 0x000000ff000e7202 */ /* 0x000fe40000000f00 */
[----:B------:R-:W0:Y:S01]  /*24b0*/  @P2 LDC R122, c[0x0][0x40c] ;  /* 0x00010300ff7a2b82 */ /* 0x000e220000000800 */
[----:B-1----:R-:W-:Y:S01]  /*24c0*/  @P2 FMUL.FTZ R6, R6, R121 ;  /* 0x0000007906062220 */ /* 0x002fe20000410000 */
[----:B------:R-:W-:-:S03]  /*24d0*/  @P2 PRMT R121, R115, 0x7632, R121 ;  /* 0x0000763273792816 */ /* 0x000fc60000000079 */
[----:B------:R-:W-:Y:S01]  /*24e0*/  @P2 FMUL.FTZ R136, R6, R105 ;  /* 0x0000006906882220 */ /* 0x000fe20000410000 */
[----:B------:R-:W-:Y:S02]  /*24f0*/  @P2 SHF.L.U32 R121, R121, 0x10, RZ ;  /* 0x0000001079792819 */ /* 0x000fe400000006ff */
[----:B------:R-:W1:Y:S03]  /*2500*/  @P2 LDC R127, c[0x0][0x40c] ;  /* 0x00010300ff7f2b82 */ /* 0x000e660000000800 */
[----:B--2---:R-:W-:Y:S01]  /*2510*/  @P2 FMUL.FTZ R6, R121, R126 ;  /* 0x0000007e79062220 */ /* 0x004fe20000410000 */
[----:B------:R-:W-:Y:S02]  /*2520*/  @P2 SHF.L.U32 R121, R113, 0x10, RZ ;  /* 0x0000001071792819 */ /* 0x000fe400000006ff */
[----:B------:R-:W-:Y:S01]  /*2530*/  @P2 SHF.L.U32 R126, R114, 0x10, RZ ;  /* 0x00000010727e2819 */ /* 0x000fe200000006ff */
[----:B------:R-:W-:Y:S01]  /*2540*/  @P2 FMUL.FTZ R14, R6, R111 ;  /* 0x0000006f060e2220 */ /* 0x000fe20000410000 */
[----:B------:R-:W2:Y:S01]  /*2550*/  @P2 LDC R131, c[0x0][0x40c] ;  /* 0x00010300ff832b82 */ /* 0x000ea20000000800 */
[----:B------:R-:W-:Y:S01]  /*2560*/  @P2 SHF.L.U32 R6, R112, 0x10, RZ ;  /* 0x0000001070062819 */ /* 0x000fe200000006ff */
[----:B---3--:R-:W-:-:S04]  /*2570*/  @P2 FMUL.FTZ R120, R120, R129 ;  /* 0x0000008178782220 */ /* 0x008fc80000410000 */
[----:B------:R-:W-:Y:S02]  /*2580*/  @P2 FMUL.FTZ R138, R120, R109 ;  /* 0x0000006d788a2220 */ /* 0x000fe40000410000 */
[----:B------:R-:W3:Y:S01]  /*2590*/  @P2 LDC R123, c[0x0][0x40c] ;  /* 0x00010300ff7b2b82 */ /* 0x000ee20000000800 */
[----:B0-----:R-:W-:Y:S01]  /*25a0*/  @P2 FMUL.FTZ R121, R121, R122 ;  /* 0x0000007a79792220 */ /* 0x001fe20000410000 */
[----:B------:R-:W-:Y:S01]  /*25b0*/  F2FP.BF16.F32.PACK_AB R122, RZ, R12 ;  /* 0x0000000cff7a723e */ /* 0x000fe200000010ff */
[----:B-1----:R-:W-:Y:S01]  /*25c0*/  @P2 FMUL.FTZ R127, R126, R127 ;  /* 0x0000007f7e7f2220 */ /* 0x002fe20000410000 */
[----:B------:R-:W-:Y:S01]  /*25d0*/  F2FP.BF16.F32.PACK_AB R126, RZ, R138 ;  /* 0x0000008aff7e723e */ /* 0x000fe200000010ff */
[----:B--2---:R-:W-:Y:S01]  /*25e0*/  @P2 FMUL.FTZ R129, R128, R131 ;  /* 0x0000008380812220 */ /* 0x004fe20000410000 */
[----:B------:R-:W-:Y:S02]  /*25f0*/  CS2R R130, SRZ ;  /* 0x0000000000827805 */ /* 0x000fe4000001ff00 */
[----:B------:R-:W-:Y:S01]  /*2600*/  F2FP.BF16.F32.PACK_AB R128, RZ, R14 ;  /* 0x0000000eff80723e */ /* 0x000fe200000010ff */
[----:B------:R-:W-:Y:S01]  /*2610*/  @P2 FMUL.FTZ R131, R121, R106 ;  /* 0x0000006a79832220 */ /* 0x000fe20000410000 */
[----:B------:R-:W-:Y:S01]  /*2620*/  @P2 FMUL.FTZ R130, R127, R108 ;  /* 0x0000006c7f822220 */ /* 0x000fe20000410000 */
[----:B------:R-:W-:Y:S01]  /*2630*/  @P2 FMUL.FTZ R132, R129, R110 ;  /* 0x0000006e81842220 */ /* 0x000fe20000410000 */
[----:B---3--:R-:W-:-:S02]  /*2640*/  @P2 FMUL.FTZ R123, R6, R123 ;  /* 0x0000007b067b2220 */ /* 0x008fc40000410000 */
[----:B------:R-:W-:Y:S02]  /*2650*/  F2FP.BF16.F32.PACK_AB R121, RZ, R131 ;  /* 0x00000083ff79723e */ /* 0x000fe400000010ff */
[----:B------:R-:W-:Y:S01]  /*2660*/  F2FP.BF16.F32.PACK_AB R6, RZ, R136 ;  /* 0x00000088ff06723e */ /* 0x000fe200000010ff */
[----:B------:R-:W-:Y:S01]  /*2670*/  @P2 FMUL.FTZ R134, R123, R104 ;  /* 0x000000687b862220 */ /* 0x000fe20000410000 */
[----:B------:R-:W-:Y:S02]  /*2680*/  F2FP.BF16.F32.PACK_AB R123, RZ, R130 ;  /* 0x00000082ff7b723e */ /* 0x000fe400000010ff */
[----:B------:R-:W-:Y:S02]  /*2690*/  F2FP.BF16.F32.PACK_AB R127, RZ, R132 ;  /* 0x00000084ff7f723e */ /* 0x000fe400000010ff */
[----:B------:R-:W-:Y:S02]  /*26a0*/  F2FP.BF16.F32.PACK_AB R120, RZ, R134 ;  /* 0x00000086ff78723e */ /* 0x000fe400000010ff */
[----:B------:R-:W-:-:S02]  /*26b0*/  PRMT R121, R121, 0x5410, R122 ;  /* 0x0000541079797816 */ /* 0x000fc4000000007a */
[----:B------:R-:W-:Y:S02]  /*26c0*/  PRMT R122, R123, 0x5410, R126 ;  /* 0x000054107b7a7816 */ /* 0x000fe4000000007e */
[----:B------:R-:W-:Y:S02]  /*26d0*/  PRMT R123, R127, 0x5410, R128 ;  /* 0x000054107f7b7816 */ /* 0x000fe40000000080 */
[----:B------:R-:W-:-:S07]  /*26e0*/  PRMT R120, R120, 0x5410, R6 ;  /* 0x0000541078787816 */ /* 0x000fce0000000006 */
.L_x_5551:
[----:B------:R-:W-:Y:S01]  /*26f0*/  FADD.FTZ R6, RZ, R135 ;  /* 0x00000087ff067221 */ /* 0x000fe20000010000 */
[----:B------:R-:W0:Y:S01]  /*2700*/  S2UR UR5, SR_CgaCtaId ;  /* 0x00000000000579c3 */ /* 0x000e220000008800 */
[----:B------:R-:W-:Y:S01]  /*2710*/  ISETP.NE.AND P0, PT, R2, RZ, PT ;  /* 0x000000ff0200720c */ /* 0x000fe20003f05270 */
        /* <DEDUP_REMOVED lines=13> */
[----:B-1----:R-:W-:Y:S02]  /*27f0*/  MOV R120, RZ ;  /* 0x000000ff00787202 */ /* 0x002fe40000000f00 */
[----:B------:R-:W-:Y:S01]  /*2800*/  FADD.FTZ R6, R6, R163 ;  /* 0x000000a306067221 */ /* 0x000fe20000010000 */
[----:B------:R-:W-:-:S03]  /*2810*/  @!P2 MOV R120, 0x400 ;  /* 0x000004000078a802 */ /* 0x000fc60000000f00 */
[----:B------:R-:W-:Y:S01]  /*2820*/  FADD.FTZ R6, R6, R151 ;  /* 0x0000009706067221 */ /* 0x000fe20000010000 */
[----:B------:R-:W-:Y:S01]  /*2830*/  I2FP.F32.U32 R125, R120 ;  /* 0x00000078007d7245 */ /* 0x000fe20000201000 */
[----:B------:R-:W0:Y:S02]  /*2840*/  SHFL.DOWN PT, R121, R120, 0x2, 0x1f ;  /* 0x08401f0078797f89 */ /* 0x000e2400000e0000 */
[----:B------:R-:W-:-:S04]  /*2850*/  FADD.FTZ R6, R6, R153 ;  /* 0x0000009906067221 */ /* 0x000fc80000010000 */
[----:B------:R-:W-:-:S04]  /*2860*/  FADD.FTZ R6, R6, R155 ;  /* 0x0000009b06067221 */ /* 0x000fc80000010000 */
[----:B------:R-:W-:-:S04]  /*2870*/  FADD.FTZ R6, R6, R157 ;  /* 0x0000009d06067221 */ /* 0x000fc80000010000 */
[----:B------:R-:W-:-:S04]  /*2880*/  FADD.FTZ R6, R6, R159 ;  /* 0x0000009f06067221 */ /* 0x000fc80000010000 */
[----:B------:R-:W-:-:S04]  /*2890*/  FADD.FTZ R6, R6, R161 ;  /* 0x000000a106067221 */ /* 0x000fc80000010000 */
[----:B------:R-:W-:Y:S01]  /*28a0*/  FADD.FTZ R6, R6, R165 ;  /* 0x000000a506067221 */ /* 0x000fe20000010000 */
[----:B0-----:R-:W-:-:S03]  /*28b0*/  IADD3 R124, PT, PT, R121, R120, RZ ;  /* 0x00000078797c7210 */ /* 0x001fc60007ffe0ff */
        /* <DEDUP_REMOVED lines=91> */
[----:B------:R-:W0:Y:S02]  /*2e70*/  SHFL.BFLY PT, R127, R6, 0x1, 0x1f ;  /* 0x0c201f00067f7f89 */ /* 0x000e2400000e0000 */
[----:B0-----:R-:W-:Y:S01]  /*2e80*/  FADD.FTZ R127, R6, R127 ;  /* 0x0000007f067f7221 */ /* 0x001fe20000010000 */
[----:B------:R-:W-:-:S04]  /*2e90*/  @!P0 SHF.R.U32.HI R6, RZ, 0x2, R0 ;  /* 0x00000002ff068819 */ /* 0x000fc80000011600 */
[----:B------:R-:W0:Y:S01]  /*2ea0*/  SHFL.BFLY PT, R128, R127, 0x2, 0x1f ;  /* 0x0c401f007f807f89 */ /* 0x000e2200000e0000 */
[----:B------:R-:W-:Y:S02]  /*2eb0*/  @!P0 LOP3.LUT R140, R6, 0x18, RZ, 0xc0, !PT ;  /* 0x00000018068c8812 */ /* 0x000fe400078ec0ff */
[----:B------:R-:W-:Y:S01]  /*2ec0*/  I2FP.F32.S32 R6, R124 ;  /* 0x0000007c00067245 */ /* 0x000fe20000201400 */
        /* <DEDUP_REMOVED lines=8> */
[----:B------:R-:W-:Y:S02]  /*2f50*/  @!P2 LEA R142, R2, UR4, 0x3 ;  /* 0x00000004028eac11 */ /* 0x000fe4000f8e18ff */
[----:B------:R-:W-:Y:S02]  /*2f60*/  I2FP.F32.S32 R144, R121 ;  /* 0x0000007900907245 */ /* 0x000fe40000201400 */
[----:B------:R-:W-:Y:S01]  /*2f70*/  @!P0 STS.64 [R140+UR4], R126 ;  /* 0x0000007e8c008988 */ /* 0x000fe20008000a04 */
[----:B------:R-:W0:Y:S01]  /*2f80*/  MUFU.RCP R121, R6 ;  /* 0x0000000600797308 */ /* 0x000e220000001000 */
[----:B------:R-:W-:Y:S01]  /*2f90*/  BAR.SYNC.DEFER_BLOCKING 0x0 ;  /* 0x0000000000007b1d */ /* 0x000fe20000010000 */
[----:B------:R-:W-:-:S05]  /*2fa0*/  ISETP.NE.AND P0, PT, R0, RZ, PT ;  /* 0x000000ff0000720c */ /* 0x000fca0003f05270 */
[----:B------:R-:W-:Y:S04]  /*2fb0*/  SHFL.DOWN PT, R127, R124, 0x1, 0x1f ;  /* 0x08201f007c7f7f89 */ /* 0x000fe800000e0000 */
[----:B------:R-:W1:Y:S04]  /*2fc0*/  @!P2 LDS.64 R128, [R142] ;  /* 0x000000008e80a984 */ /* 0x000e680000000a00 */
[----:B-1----:R-:W1:Y:S04]  /*2fd0*/  SHFL.DOWN PT, R123, R128, 0x2, 0x1f ;  /* 0x08401f00807b7f89 */ /* 0x002e6800000e0000 */
[----:B------:R-:W2:Y:S01]  /*2fe0*/  SHFL.DOWN PT, R122, R129, 0x2, 0x1f ;  /* 0x08401f00817a7f89 */ /* 0x000ea200000e0000 */
[C---:B-1----:R-:W-:Y:S01]  /*2ff0*/  FMUL.FTZ R126, R123.reuse, R144 ;  /* 0x000000907b7e7220 */ /* 0x042fe20000410000 */
[----:B------:R-:W-:-:S03]  /*3000*/  FADD.FTZ R123, -R123, R128 ;  /* 0x000000807b7b7221 */ /* 0x000fc60000010100 */
[----:B------:R-:W-:Y:S01]  /*3010*/  FFMA.FTZ R126, R125, R128, R126 ;  /* 0x000000807d7e7223 */ /* 0x000fe2000001007e */
[----:B------:R-:W-:Y:S01]  /*3020*/  FMUL.FTZ R123, R123, R123 ;  /* 0x0000007b7b7b7220 */ /* 0x000fe20000410000 */
[----:B--2---:R-:W-:-:S03]  /*3030*/  FADD.FTZ R122, R122, R129 ;  /* 0x000000817a7a7221 */ /* 0x004fc60000010000 */
[----:B------:R-:W-:Y:S01]  /*3040*/  FMUL.FTZ R123, R123, R125 ;  /* 0x0000007d7b7b7220 */ /* 0x000fe20000410000 */
[----:B0-----:R-:W-:Y:S01]  /*3050*/  FMUL.FTZ R125, R121, R126 ;  /* 0x0000007e797d7220 */ /* 0x001fe20000410000 */
[----:B------:R-:W-:Y:S02]  /*3060*/  I2FP.F32.S32 R126, R127 ;  /* 0x0000007f007e7245 */ /* 0x000fe40000201400 */
[----:B------:R-:W-:Y:S02]  /*3070*/  FMUL.FTZ R123, R123, R144 ;  /* 0x000000907b7b7220 */ /* 0x000fe40000410000 */
[----:B------:R-:W0:Y:S02]  /*3080*/  SHFL.DOWN PT, R120, R125, 0x1, 0x1f ;  /* 0x08201f007d787f89 */ /* 0x000e2400000e0000 */
[----:B------:R-:W-:Y:S01]  /*3090*/  FFMA.FTZ R122, R121, R123, R122 ;  /* 0x0000007b797a7223 */ /* 0x000fe2000001007a */
[----:B------:R-:W-:-:S04]  /*30a0*/  IADD3 R123, PT, PT, R124, R127, RZ ;  /* 0x0000007f7c7b7210 */ /* 0x000fc80007ffe0ff */
[----:B------:R-:W1:Y:S01]  /*30b0*/  SHFL.DOWN PT, R121, R122, 0x1, 0x1f ;  /* 0x08201f007a797f89 */ /* 0x000e6200000e0000 */
[----:B------:R-:W-:-:S06]  /*30c0*/  I2FP.F32.S32 R123, R123 ;  /* 0x0000007b007b7245 */ /* 0x000fcc0000201400 */
        /* <DEDUP_REMOVED lines=15> */
[----:B0-----:R-:W-:-:S04]  /*31c0*/  @!P0 IMAD.WIDE R120, R8, 0x4, R120 ;  /* 0x0000000408788825 */ /* 0x001fc800078e0278 */
[----:B-1----:R-:W-:-:S05]  /*31d0*/  FMUL.FTZ R125, R129, R129 ;  /* 0x00000081817d7220 */ /* 0x002fca0000410000 */
[----:B------:R-:W-:Y:S01]  /*31e0*/  FSEL R126, R125, RZ, P1 ;  /* 0x000000ff7d7e7208 */ /* 0x000fe20000800000 */
[----:B--2---:R-:W-:-:S04]  /*31f0*/  FFMA.FTZ R125, R6, UR10, R127 ;  /* 0x0000000a067d7c23 */ /* 0x004fc8000801007f */
[----:B------:R-:W-:Y:S01]  /*3200*/  FADD.FTZ R125, R125, R126 ;  /* 0x0000007e7d7d7221 */ /* 0x000fe20000010000 */
[----:B---3--:R-:W-:-:S05]  /*3210*/  @!P0 IMAD.WIDE R122, R8, 0x4, R122 ;  /* 0x00000004087a8825 */ /* 0x008fca00078e027a */
[----:B------:R-:W0:Y:S01]  /*3220*/  MUFU.RSQ R125, R125 ;  /* 0x0000007d007d7308 */ /* 0x000e220000001400 */
[----:B------:R1:W-:Y:S04]  /*3230*/  @!P0 STG.E desc[UR6][R122.64], R129 ;  /* 0x000000817a008986 */ /* 0x0003e8000c101906 */
        /* <DEDUP_REMOVED lines=9> */
[----:B------:R-:W-:Y:S01]  /*32d0*/  SHF.R.S32.HI R4, RZ, 0x1f, R133 ;  /* 0x0000001fff047819 */ /* 0x000fe20000011485 */
[C---:B------:R-:W-:Y:S01]  /*32e0*/  FADD.FTZ R140, -R6.reuse, R145 ;  /* 0x00000091068c7221 */ /* 0x040fe20000010100 */
[C---:B------:R-:W-:Y:S01]  /*32f0*/  FADD.FTZ R126, -R6.reuse, R143 ;  /* 0x0000008f067e7221 */ /* 0x040fe20000010100 */
[----:B------:R-:W-:Y:S01]  /*3300*/  FADD.FTZ R148, -R6, R153 ;  /* 0x0000009906947221 */ /* 0x000fe20000010100 */
[----:B------:R-:W-:Y:S01]  /*3310*/  LEA.HI R129, R4, R133, RZ, 0x3 ;  /* 0x0000008504817211 */ /* 0x000fe200078f18ff */
[C---:B------:R-:W-:Y:S01]  /*3320*/  FADD.FTZ R144, -R6.reuse, R163 ;  /* 0x000000a306907221 */ /* 0x040fe20000010100 */
[----:B------:R-:W0:Y:S01]  /*3330*/  LDC.64 R4, c[0x0][0x428] ;  /* 0x00010a00ff047b82 */ /* 0x000e220000000a00 */
        /* <DEDUP_REMOVED lines=26> */
[----:B------:R-:W-:Y:S01]  /*34e0*/  LEA.HI.SX32 R129, R129, R0, 0x1d ;  /* 0x0000000081817211 */ /* 0x000fe200078feaff */
        /* <DEDUP_REMOVED lines=32> */
[C---:B------:R-:W-:Y:S01]  /*36f0*/  IADD3 R123, PT, PT, R129.reuse, 0x80, RZ ;  /* 0x00000080817b7810 */ /* 0x040fe20007ffe0ff */
[C---:B0-----:R-:W-:Y:S01]  /*3700*/  IMAD.WIDE.U32 R10, R129.reuse, 0x10, R4 ;  /* 0x00000010810a7825 */ /* 0x041fe200078e0004 */
[----:B------:R-:W-:-:S03]  /*3710*/  IADD3 R125, PT, PT, R129, 0x100, RZ ;  /* 0x00000100817d7810 */ /* 0x000fc60007ffe0ff */
[----:B------:R-:W-:Y:S01]  /*3720*/  FFMA.FTZ R12, R6, R19, R51 ;  /* 0x00000013060c7223 */ /* 0x000fe20000010033 */
[----:B------:R-:W-:Y:S01]  /*3730*/  IADD3 R145, PT, PT, R129, 0x180, RZ ;  /* 0x0000018081917810 */ /* 0x000fe20007ffe0ff */
[----:B------:R-:W-:-:S04]  /*3740*/  IMAD.WIDE.U32 R122, R123, 0x10, R4 ;  /* 0x000000107b7a7825 */ /* 0x000fc800078e0004 */
        /* <DEDUP_REMOVED lines=11> */
[----:B------:R-:W-:Y:S01]  /*3800*/  FFMA.FTZ R4, R15, R16, R48 ;  /* 0x000000100f047223 */ /* 0x000fe20000010030 */
[----:B------:R-:W-:Y:S01]  /*3810*/  FFMA.FTZ R15, R120, R17, R49 ;  /* 0x00000011780f7223 */ /* 0x000fe20000010031 */
[----:B------:R-:W-:Y:S01]  /*3820*/  F2FP.BF16.F32.PACK_AB R5, R12, R5 ;  /* 0x000000050c05723e */ /* 0x000fe200000010ff */
[----:B------:R-:W-:Y:S01]  /*3830*/  FFMA.FTZ R158, R158, R31, R63 ;  /* 0x0000001f9e9e7223 */ /* 0x000fe2000001003f */
[----:B------:R-:W-:Y:S01]  /*3840*/  F2FP.BF16.F32.PACK_AB R6, R121, R6 ;  /* 0x000000067906723e */ /* 0x000fe200000010ff */
[----:B------:R-:W-:Y:S01]  /*3850*/  FFMA.FTZ R12, R127, R24, R56 ;  /* 0x000000187f0c7223 */ /* 0x000fe20000010038 */
[----:B------:R-:W-:Y:S01]  /*3860*/  F2FP.BF16.F32.PACK_AB R14, R133, R14 ;  /* 0x0000000e850e723e */ /* 0x000fe200000010ff */
        /* <DEDUP_REMOVED lines=29> */
[----:B------:R-:W-:Y:S01]  /*3a40*/  F2FP.BF16.F32.PACK_AB R138, R138, R147 ;  /* 0x000000938a8a723e */ /* 0x000fe200000010ff */
[----:B------:R0:W-:Y:S01]  /*3a50*/  STG.E.128 desc[UR6][R124.64], R132 ;  /* 0x000000847c007986 */ /* 0x0001e2000c101d06 */
[----:B------:R-:W-:Y:S02]  /*3a60*/  F2FP.BF16.F32.PACK_AB R137, R144, R131 ;  /* 0x000000839089723e */ /* 0x000fe400000010ff */
[----:B------:R-:W-:-:S05]  /*3a70*/  F2FP.BF16.F32.PACK_AB R136, R136, R3 ;  /* 0x000000038888723e */ /* 0x000fca00000010ff */
[----:B------:R0:W-:Y:S02]  /*3a80*/  STG.E.128 desc[UR6][R128.64], R136 ;  /* 0x0000008880007986 */ /* 0x0001e4000c101d06 */
.L_x_5552:
[----:B0-----:R-:W0:Y:S01]  /*3a90*/  LDC.64 R4, c[0x0][0x380] ;  /* 0x0000e000ff047b82 */ /* 0x001e220000000a00 */
[----:B------:R-:W-:Y:S01]  /*3aa0*/  UPLOP3.LUT UP0, UPT, UPT, UPT, UP0, 0x40, 0x4 ;  /* 0x000000000004789c */ /* 0x000fe20003f0e800 */
[----:B0-----:R-:W-:-:S04]  /*3ab0*/  IADD3 R8, PT, PT, R8, R4, RZ ;  /* 0x0000000408087210 */ /* 0x001fc80007ffe0ff */
[----:B------:R-:W-:-:S13]  /*3ac0*/  ISETP.GE.AND P0, PT, R8, R5, PT ;  /* 0x000000050800720c */ /* 0x000fda0003f06270 */
[----:B------:R-:W-:Y:S05]  /*3ad0*/  @!P0 BRA `(.L_x_5553) ;  /* 0xffffffc8009c8947 */ /* 0x000fea000383ffff */
[----:B------:R-:W-:Y:S05]  /*3ae0*/  EXIT ;  /* 0x000000000000794d */ /* 0x000fea0003800000 */
.L_x_5554:
        /* <DEDUP_REMOVED lines=9> */
.L_x_27237:


//--------------------- .text._ZN10layer_norm13ln_fwd_kernelINS_13Kernel_traitsIf13__nv_bfloat16S2_S2_fjLj4096ELj1ELj1ELj4ELj16ENS_18Kernel_traits_baseILj4096EfS2_S2_S2_fjLj128EEEEELb1ELb0ELb0ELb0EEEvNS_9FwdParamsE --------------------------
	.section	.text._ZN10layer_norm13ln_fwd_kernelINS_13Kernel_traitsIf13__nv_bfloat16S2_S2_fjLj4096ELj1ELj1ELj4ELj16ENS_18Kernel_traits_baseILj4096EfS2_S2_S2_fjLj128EEEEELb1ELb0ELb0ELb0EEEvNS_9FwdParamsE,"ax",@progbits
	.align	128
        .global         _ZN10layer_norm13ln_fwd_kernelINS_13Kernel_traitsIf13__nv_bfloat16S2_S2_fjLj4096ELj1ELj1ELj4ELj16ENS_18Kernel_traits_baseILj4096EfS2_S2_S2_fjLj128EEEEELb1ELb0ELb0ELb0EEEvNS_9FwdParamsE
        .type           _ZN10layer_norm13ln_fwd_kernelINS_13Kernel_traitsIf13__nv_bfloat16S2_S2_fjLj4096ELj1ELj1ELj4ELj16ENS_18Kernel_traits_baseILj4096EfS2_S2_S2_fjLj128EEEEELb1ELb0ELb0ELb0EEEvNS_9FwdParamsE,@function
        .size           _ZN10layer_norm13ln_fwd_kernelINS_13Kernel_traitsIf13__nv_bfloat16S2_S2_fjLj4096ELj1ELj1ELj4ELj16ENS_18Kernel_traits_baseILj4096EfS2_S2_S2_fjLj128EEEEELb1ELb0ELb0ELb0EEEvNS_9FwdParamsE,(.L_x_27238 - _ZN10layer_norm13ln_fwd_kernelINS_13Kernel_traitsIf13__nv_bfloat16S2_S2_fjLj4096ELj1ELj1ELj4ELj16ENS_18Kernel_traits_baseILj4096EfS2_S2_S2_fjLj128EEEEELb1ELb0ELb0ELb0EEEvNS_9FwdParamsE)
        .other          _ZN10layer_norm13ln_fwd_kernelINS_13Kernel_traitsIf13__nv_bfloat16S2_S2_fjLj4096ELj1ELj1ELj4ELj16ENS_18Kernel_traits_baseILj4096EfS2_S2_S2_fjLj128EEEEELb1ELb0ELb0ELb0EEEvNS_9FwdParamsE,@"STO_CUDA_ENTRY STV_DEFAULT"
_ZN10layer_norm13ln_fwd_kernelINS_13Kernel_traitsIf13__nv_bfloat16S2_S2_fjLj4096ELj1ELj1ELj4ELj16ENS_18Kernel_traits_baseILj4096EfS2_S2_S2_fjLj128EEEEELb1ELb0ELb0ELb0EEEvNS_9FwdParamsE:
.text._ZN10layer_norm13ln_fwd_kernelINS_13Kernel_traitsIf13__nv_bfloat16S2_S2_fjLj4096ELj1ELj1ELj4ELj16ENS_18Kernel_traits_baseILj4096EfS2_S2_S2_fjLj128EEEEELb1ELb0ELb0ELb0EEEvNS_9FwdParamsE:
[----:B------:R-:W0:Y:S01]  /*0000*/  LDC R1, c[0x0][0x37c] ;  /* 0x0000df00ff017b82 */ /* 0x000e220000000800 */
[----:B------:R-:W1:Y:S07]  /*0010*/  LDCU.U8 UR4, c[0x0][0x464] ;  /* 0x00008c80ff0477ac */ /* 0x000e6e0008000000 */
[----:B------:R-:W2:Y:S01]  /*0020*/  LDC R0, c[0x0][0x458] ;  /* 0x00011600ff007b82 */ /* 0x000ea20000000800 */
[----:B0-----:R-:W-:Y:S01]  /*0030*/  VIADD R1, R1, 0xfffffff8 ;  /* 0xfffffff801017836 */ /* 0x001fe20000000000 */
[----:B------:R-:W0:Y:S01]  /*0040*/  LDCU.64 UR8, c[0x0][0x450] ;  /* 0x00008a00ff0877ac */ /* 0x000e220008000a00 */
[----:B------:R-:W3:Y:S05]  /*0050*/  LDCU.64 UR6, c[0x0][0x358] ;  /* 0x00006b00ff0677ac */ /* 0x000eea0008000a00 */
[----:B------:R-:W4:Y:S01]  /*0060*/  LDC R11, c[0x0][0x45c] ;  /* 0x00011700ff0b7b82 */ /* 0x000f220000000800 */
[----:B------:R-:W5:Y:S07]  /*0070*/  S2R R10, SR_TID.X ;  /* 0x00000000000a7919 */ /* 0x000f6e0000002100 */
[----:B------:R-:W5:Y:S01]  /*0080*/  LDC R6, c[0x0][0x388] ;  /* 0x0000e200ff067b82 */ /* 0x000f620000000800 */
[----:B-1----:R-:W-:Y:S01]  /*0090*/  ISETP.NE.AND P0, PT, RZ, UR4, PT ;  /* 0x00000004ff007c0c */ /* 0x002fe2000bf05270 */
[----:B------:R-:W1:Y:S01]  /*00a0*/  LDCU.64 UR4, c[0x0][0x438] ;  /* 0x00008700ff0477ac */ /* 0x000e620008000a00 */
[----:B0-----:R-:W-:Y:S01]  /*00b0*/  IMAD.U32 R2, RZ, RZ, UR8 ;  /* 0x00000008ff027e24 */ /* 0x001fe2000f8e00ff */
[----:B------:R-:W-:-:S10]  /*00c0*/  MOV R3, UR9 ;  /* 0x0000000900037c02 */ /* 0x000fd40008000f00 */
[----:B---3--:R-:W3:Y:S01]  /*00d0*/  @P0 LDG.E.64 R2, desc[UR6][R2.64] ;  /* 0x0000000602020981 */ /* 0x008ee2000c1e1b00 */
[----:B--2---:R-:W-:Y:S01]  /*00e0*/  @P0 IMAD.MOV.U32 R4, RZ, RZ, R0 ;  /* 0x000000ffff040224 */ /* 0x004fe200078e0000 */
[----:B------:R-:W0:Y:S01]  /*00f0*/  @P0 LDC R7, c[0x0][0x460] ;  /* 0x00011800ff070b82 */ /* 0x000e220000000800 */
[----:B----4-:R-:W-:-:S06]  /*0100*/  @P0 IMAD.MOV.U32 R5, RZ, RZ, R11 ;  /* 0x000000ffff050224 */ /* 0x010fcc00078e000b */
[----:B------:R-:W0:Y:S01]  /*0110*/  @P0 LDG.E.64 R4, desc[UR6][R4.64] ;  /* 0x0000000604040981 */ /* 0x000e22000c1e1b00 */
[----:B------:R-:W2:Y:S01]  /*0120*/  S2UR UR10, SR_CTAID.X ;  /* 0x00000000000a79c3 */ /* 0x000ea20000002500 */
[----:B-1----:R-:W-:Y:S01]  /*0130*/  UISETP.NE.U32.AND UP0, UPT, UR4, URZ, UPT ;  /* 0x000000ff0400728c */ /* 0x002fe2000bf05070 */
[----:B------:R-:W-:Y:S01]  /*0140*/  BSSY.RECONVERGENT B0, `(.L_x_5555) ;  /* 0x0000077000007945 */ /* 0x000fe20003800200 */
[----:B-----5:R-:W-:Y:S02]  /*0150*/  LOP3.LUT R20, R10, 0x1f, RZ, 0xc0, !PT ;  /* 0x0000001f0a147812 */ /* 0x020fe400078ec0ff */
[----:B------:R-:W-:-:S03]  /*0160*/  UISETP.NE.AND.EX UP0, UPT, UR5, URZ, UPT, UP0 ;  /* 0x000000ff0500728c */ /* 0x000fc6000bf05300 */
[----:B------:R-:W2:Y:S02]  /*0170*/  LDC R9, c[0x0][0x360] ;  /* 0x0000d800ff097b82 */ /* 0x000ea40000000800 */
[----:B--2---:R-:W-:Y:S01]  /*0180*/  IMAD R9, R9, UR10, R10 ;  /* 0x0000000a09097c24 */ /* 0x004fe2000f8e020a */
[----:B---3--:R-:W-:Y:S02]  /*0190*/  @P0 R2UR UR8, R2 ;  /* 0x00000000020802ca */ /* 0x008fe400000e0000 */
[----:B------:R-:W-:Y:S02]  /*01a0*/  @P0 R2UR UR9, R3 ;  /* 0x00000000030902ca */ /* 0x000fe400000e0000 */
[----:B------:R-:W-:Y:S02]  /*01b0*/  LOP3.LUT R2, R10, 0x60, RZ, 0xc0, !PT ;  /* 0x000000600a027812 */ /* 0x000fe400078ec0ff */
[----:B------:R-:W-:Y:S02]  /*01c0*/  SHF.R.S32.HI R3, RZ, 0x1f, R6 ;  /* 0x0000001fff037819 */ /* 0x000fe40000011406 */
[----:B------:R-:W-:-:S02]  /*01d0*/  LOP3.LUT R22, R2, 0x1f, R10, 0xf8, !PT ;  /* 0x0000001f02167812 */ /* 0x000fc400078ef80a */
[----:B------:R-:W-:Y:S02]  /*01e0*/  LEA.HI R3, R3, R6, RZ, 0x3 ;  /* 0x0000000603037211 */ /* 0x000fe400078f18ff */
[----:B0-----:R-:W-:Y:S01]  /*01f0*/  @P0 IADD3 R0, P1, PT, R4, R7, RZ ;  /* 0x0000000704000210 */ /* 0x001fe20007f3e0ff */
[----:B------:R-:W-:Y:S01]  /*0200*/  UIADD3 UR15, UPT, UPT, UR8, -0x61c88647, URZ ;  /* 0x9e3779b9080f7890 */ /* 0x000fe2000fffe0ff */
[----:B------:R-:W-:Y:S01]  /*0210*/  LOP3.LUT R8, R22, 0x7f, RZ, 0x3c, !PT ;  /* 0x0000007f16087812 */ /* 0x000fe200078e3cff */
[----:B------:R-:W-:Y:S01]  /*0220*/  UIADD3 UR18, UPT, UPT, UR9, -0x4498517b, URZ ;  /* 0xbb67ae8509127890 */ /* 0x000fe2000fffe0ff */
[----:B------:R-:W-:Y:S01]  /*0230*/  SHF.R.S32.HI R3, RZ, 0x3, R3 ;  /* 0x00000003ff037819 */ /* 0x000fe20000011403 */
[----:B------:R-:W-:Y:S01]  /*0240*/  UIADD3 UR19, UPT, UPT, UR8, 0x3c6ef372, URZ ;  /* 0x3c6ef37208137890 */ /* 0x000fe2000fffe0ff */
[----:B------:R-:W-:Y:S01]  /*0250*/  @P0 IADD3.X R11, PT, PT, RZ, R5, RZ, P1, !PT ;  /* 0x00000005ff0b0210 */ /* 0x000fe20000ffe4ff */
[----:B------:R-:W-:Y:S02]  /*0260*/  UIADD3 UR20, UPT, UPT, UR9, 0x76cf5d0a, URZ ;  /* 0x76cf5d0a09147890 */ /* 0x000fe4000fffe0ff */
[----:B------:R-:W-:Y:S01]  /*0270*/  IMAD.IADD R8, R3, 0x1, R8 ;  /* 0x0000000103087824 */ /* 0x000fe200078e0208 */
[--C-:B------:R-:W-:Y:S01]  /*0280*/  SHF.R.U64 R7, R0, 0x2, R11.reuse ;  /* 0x0000000200077819 */ /* 0x100fe2000000120b */
[----:B------:R-:W-:Y:S01]  /*0290*/  UIADD3 UR21, UPT, UPT, UR8, -0x255992d5, URZ ;  /* 0xdaa66d2b08157890 */ /* 0x000fe2000fffe0ff */
[----:B------:R-:W-:Y:S01]  /*02a0*/  SHF.R.U32.HI R6, RZ, 0x2, R11 ;  /* 0x00000002ff067819 */ /* 0x000fe2000001160b */
        /* <DEDUP_REMOVED lines=26> */
[----:B------:R-:W-:Y:S02]  /*0450*/  @P1 IADD3 R21, PT, PT, R21, 0x80, RZ ;  /* 0x0000008015151810 */ /* 0x000fe40007ffe0ff */
[----:B------:R0:W5:Y:S01]  /*0460*/  @P1 LDG.E.128 R108, desc[UR6][R12.64+0x10] ;  /* 0x000010060c6c1981 */ /* 0x000162000c1e1d00 */
[----:B------:R-:W1:Y:S03]  /*0470*/  @P0 LDC.64 R4, c[0x0][0x3d0] ;  /* 0x0000f400ff040b82 */ /* 0x000e660000000a00 */
[----:B------:R0:W5:Y:S01]  /*0480*/  @P1 LD.E.128 R84, desc[UR6][R14.64] ;  /* 0x000000060e541980 */ /* 0x000162000c101d00 */
[----:B--2---:R-:W-:-:S03]  /*0490*/  @P2 IMAD.WIDE.U32 R16, R21, 0x20, R16 ;  /* 0x0000002015102825 */ /* 0x004fc600078e0010 */
[----:B------:R0:W5:Y:S01]  /*04a0*/  @P1 LD.E.128 R88, desc[UR6][R14.64+0x10] ;  /* 0x000010060e581980 */ /* 0x000162000c101d00 */
[----:B------:R-:W2:Y:S03]  /*04b0*/  @P0 LDC.64 R10, c[0x0][0x438] ;  /* 0x00010e00ff0a0b82 */ /* 0x000ea60000000a00 */
[----:B------:R0:W5:Y:S01]  /*04c0*/  @P2 LDG.E.128 R104, desc[UR6][R16.64] ;  /* 0x0000000610682981 */ /* 0x000162000c1e1d00 */
[----:B---3--:R-:W-:-:S03]  /*04d0*/  @P2 IMAD.WIDE.U32 R18, R21, 0x20, R18 ;  /* 0x0000002015122825 */ /* 0x008fc600078e0012 */
[----:B------:R0:W5:Y:S04]  /*04e0*/  @P2 LDG.E.128 R100, desc[UR6][R16.64+0x10] ;  /* 0x0000100610642981 */ /* 0x000168000c1e1d00 */
[----:B------:R0:W5:Y:S04]  /*04f0*/  @P2 LD.E.128 R92, desc[UR6][R18.64] ;  /* 0x00000006125c2980 */ /* 0x000168000c101d00 */
[----:B------:R0:W5:Y:S01]  /*0500*/  @P2 LD.E.128 R96, desc[UR6][R18.64+0x10] ;  /* 0x0000100612602980 */ /* 0x000162000c101d00 */
[----:B-1----:R-:W-:-:S05]  /*0510*/  @P0 IMAD.WIDE.U32 R4, R22, 0x20, R4 ;  /* 0x0000002016040825 */ /* 0x002fca00078e0004 */
[----:B------:R0:W5:Y:S01]  /*0520*/  @P0 LDG.E.128 R120, desc[UR6][R4.64] ;  /* 0x0000000604780981 */ /* 0x000162000c1e1d00 */
[----:B--2---:R-:W-:-:S03]  /*0530*/  @P0 IMAD.WIDE.U32 R10, R22, 0x20, R10 ;  /* 0x00000020160a0825 */ /* 0x004fc600078e000a */
[----:B------:R0:W5:Y:S04]  /*0540*/  @P0 LDG.E.128 R116, desc[UR6][R4.64+0x10] ;  /* 0x0000100604740981 */ /* 0x000168000c1e1d00 */
[----:B------:R0:W5:Y:S04]  /*0550*/  @P0 LD.E.128 R44, desc[UR6][R10.64] ;  /* 0x000000060a2c0980 */ /* 0x000168000c101d00 */
[----:B------:R0:W5:Y:S01]  /*0560*/  @P0 LD.E.128 R40, desc[UR6][R10.64+0x10] ;  /* 0x000010060a280980 */ /* 0x000162000c101d00 */
[----:B------:R-:W-:Y:S01]  /*0570*/  ISETP.GE.U32.AND P0, PT, R8, 0x200, PT ;  /* 0x000002000800780c */ /* 0x000fe20003f06070 */
[----:B------:R-:W-:-:S12]  /*0580*/  @P2 VIADD R21, R21, 0x80 ;  /* 0x0000008015152836 */ /* 0x000fd80000000000 */
        /* <DEDUP_REMOVED lines=10> */
.L_x_5556:
        /* <DEDUP_REMOVED lines=13> */
[----:B-1----:R-:W-:-:S03]  /*0700*/  @P2 IMAD.WIDE.U32 R14, R19, 0x20, R14 ;  /* 0x00000020130e2825 */ /* 0x002fc600078e000e */
[----:B------:R0:W5:Y:S01]  /*0710*/  @P1 LDG.E.128 R108, desc[UR6][R4.64+0x10] ;  /* 0x00001006046c1981 */ /* 0x000162000c1e1d00 */
[----:B------:R-:W-:-:S03]  /*0720*/  @P2 VIADD R19, R19, 0x80 ;  /* 0x0000008013132836 */ /* 0x000fc60000000000 */
        /* <DEDUP_REMOVED lines=24> */
.L_x_5557:
[----:B------:R-:W-:Y:S05]  /*08b0*/  BSYNC.RECONVERGENT B0 ;  /* 0x0000000000007941 */ /* 0x000fea0003800200 */
.L_x_5555:
[----:B------:R-:W1:Y:S02]  /*08c0*/  LDCU UR4, c[0x0][0x384] ;  /* 0x00007080ff0477ac */ /* 0x000e640008000800 */
[----:B-1----:R-:W-:-:S06]  /*08d0*/  UISETP.GE.AND UP0, UPT, UR10, UR4, UPT ;  /* 0x000000040a00728c */ /* 0x002fcc000bf06270 */
[----:B------:R-:W-:-:S13]  /*08e0*/  PLOP3.LUT P0, PT, PT, PT, UP0, 0x80, 0x8 ;  /* 0x000000000008781c */ /* 0x000fda0003f0f008 */
[----:B------:R-:W-:Y:S05]  /*08f0*/  @P0 EXIT ;  /* 0x000000000000094d */ /* 0x000fea0003800000 */
[----:B0-----:R-:W-:Y:S01]  /*0900*/  IMAD.HI.U32 R5, R9, -0x326172a9, RZ ;  /* 0xcd9e8d5709057827 */ /* 0x001fe200078e00ff */
[----:B------:R-:W0:Y:S03]  /*0910*/  LDCU.64 UR4, c[0x0][0x3e0] ;  /* 0x00007c00ff0477ac */ /* 0x000e260008000a00 */
[C---:B------:R-:W-:Y:S01]  /*0920*/  IMAD.HI.U32 R4, R7.reuse, -0x2daee0ad, RZ ;  /* 0xd2511f5307047827 */ /* 0x040fe200078e00ff */
[----:B------:R-:W-:Y:S01]  /*0930*/  LOP3.LUT R5, R6, UR8, R5, 0x96, !PT ;  /* 0x0000000806057c12 */ /* 0x000fe2000f8e9605 */
[----:B------:R-:W1:Y:S02]  /*0940*/  LDCU UR35, c[0x0][0x388] ;  /* 0x00007100ff2377ac */ /* 0x000e640008000800 */
[----:B------:R-:W-:Y:S01]  /*0950*/  IMAD R13, R7, -0x2daee0ad, RZ ;  /* 0xd2511f53070d7824 */ /* 0x000fe200078e02ff */
[----:B------:R-:W-:Y:S01]  /*0960*/  LOP3.LUT R4, R4, UR9, RZ, 0x3c, !PT ;  /* 0x0000000904047c12 */ /* 0x000fe2000f8e3cff */
[----:B------:R-:W-:Y:S01]  /*0970*/  IMAD.HI.U32 R12, R5, -0x2daee0ad, RZ ;  /* 0xd2511f53050c7827 */ /* 0x000fe200078e00ff */
[----:B------:R-:W2:Y:S03]  /*0980*/  LDCU UR14, c[0x0][0x400] ;  /* 0x00008000ff0e77ac */ /* 0x000ea60008000800 */
        /* <DEDUP_REMOVED lines=45> */
[----:B------:R-:W-:Y:S01]  /*0c60*/  IMAD.HI.U32 R10, R5, -0x326172a9, RZ ;  /* 0xcd9e8d57050a7827 */ /* 0x000fe200078e00ff */
[----:B------:R-:W-:-:S03]  /*0c70*/  LOP3.LUT R13, R3, 0x7f, RZ, 0xc0, !PT ;  /* 0x0000007f030d7812 */ /* 0x000fc600078ec0ff */
[----:B------:R-:W-:Y:S01]  /*0c80*/  IMAD.SHL.U32 R3, R3, 0x2, RZ ;  /* 0x0000000203037824 */ /* 0x000fe200078e00ff */
[----:B------:R-:W-:Y:S01]  /*0c90*/  LOP3.LUT R10, R11, UR29, R10, 0x96, !PT ;  /* 0x0000001d0b0a7c12 */ /* 0x000fe2000f8e960a */
[----:B------:R-:W-:Y:S01]  /*0ca0*/  IMAD R11, R4, -0x2daee0ad, RZ ;  /* 0xd2511f53040b7824 */ /* 0x000fe200078e02ff */
[----:B------:R-:W-:Y:S01]  /*0cb0*/  VIADDMNMX R15, R13, -R2, RZ, !PT ;  /* 0x800000020d0f7246 */ /* 0x000fe200078001ff */
[----:B------:R-:W-:Y:S02]  /*0cc0*/  IMAD R13, R20, -0x20, R13 ;  /* 0xffffffe0140d7824 */ /* 0x000fe400078e020d */
[----:B------:R-:W-:Y:S01]  /*0cd0*/  IMAD.HI.U32 R2, R10, -0x2daee0ad, RZ ;  /* 0xd2511f530a027827 */ /* 0x000fe200078e00ff */
[----:B------:R-:W-:Y:S02]  /*0ce0*/  VIMNMX R15, PT, PT, R15, 0x20, PT ;  /* 0x000000200f0f7848 */ /* 0x000fe40003fe0100 */
[----:B------:R-:W-:Y:S01]  /*0cf0*/  VIMNMX R13, PT, PT, RZ, R13, !PT ;  /* 0x0000000dff0d7248 */ /* 0x000fe20007fe0100 */
[----:B------:R-:W-:Y:S01]  /*0d00*/  IMAD R14, R5, -0x326172a9, RZ ;  /* 0xcd9e8d57050e7824 */ /* 0x000fe200078e02ff */
[----:B------:R-:W-:Y:S01]  /*0d10*/  LOP3.LUT R11, R11, UR32, R2, 0x96, !PT ;  /* 0x000000200b0b7c12 */ /* 0x000fe2000f8e9602 */
[----:B------:R-:W-:Y:S01]  /*0d20*/  IMAD.HI.U32 R5, R12, -0x326172a9, RZ ;  /* 0xcd9e8d570c057827 */ /* 0x000fe200078e00ff */
[----:B------:R-:W-:-:S02]  /*0d30*/  LOP3.LUT R2, R3, 0xffffff00, RZ, 0xc0, !PT ;  /* 0xffffff0003027812 */ /* 0x000fc400078ec0ff */
[----:B------:R-:W-:Y:S01]  /*0d40*/  VIMNMX R13, PT, PT, R13, 0x20, PT ;  /* 0x000000200d0d7848 */ /* 0x000fe20003fe0100 */
[----:B------:R-:W-:Y:S01]  /*0d50*/  IMAD R3, R12, -0x326172a9, RZ ;  /* 0xcd9e8d570c037824 */ /* 0x000fe200078e02ff */
[----:B------:R-:W-:Y:S01]  /*0d60*/  LEA R15, R15, R2, 0x3 ;  /* 0x000000020f0f7211 */ /* 0x000fe200078e18ff */
[----:B------:R-:W-:Y:S01]  /*0d70*/  IMAD.HI.U32 R4, R11, -0x326172a9, RZ ;  /* 0xcd9e8d570b047827 */ /* 0x000fe200078e00ff */
[----:B------:R-:W-:Y:S02]  /*0d80*/  LOP3.LUT R14, R14, UR31, R5, 0x96, !PT ;  /* 0x0000001f0e0e7c12 */ /* 0x000fe4000f8e9605 */
[----:B------:R-:W-:Y:S01]  /*0d90*/  I2FP.F32.U32 R15, R15 ;  /* 0x0000000f000f7245 */ /* 0x000fe20000201000 */
[----:B------:R-:W-:Y:S01]  /*0da0*/  IMAD R2, R13, 0x8, R2 ;  /* 0x000000080d027824 */ /* 0x000fe200078e0202 */
[----:B------:R-:W-:Y:S01]  /*0db0*/  LOP3.LUT R4, R3, UR33, R4, 0x96, !PT ;  /* 0x0000002103047c12 */ /* 0x000fe2000f8e9604 */
[----:B------:R-:W-:Y:S01]  /*0dc0*/  IMAD R10, R10, -0x2daee0ad, RZ ;  /* 0xd2511f530a0a7824 */ /* 0x000fe200078e02ff */
[----:B------:R-:W-:Y:S01]  /*0dd0*/  LOP3.LUT R3, R0, 0x3, RZ, 0xc0, !PT ;  /* 0x0000000300037812 */ /* 0x000fe200078ec0ff */
[C---:B------:R-:W-:Y:S01]  /*0de0*/  IMAD.HI.U32 R5, R14.reuse, -0x2daee0ad, RZ ;  /* 0xd2511f530e057827 */ /* 0x040fe200078e00ff */
[----:B------:R0:W-:Y:S03]  /*0df0*/  STL [R1], R2 ;  /* 0x0000000201007387 */ /* 0x0001e60000100800 */
[----:B------:R-:W-:Y:S01]  /*0e00*/  IMAD R77, R14, -0x2daee0ad, RZ ;  /* 0xd2511f530e4d7824 */ /* 0x000fe200078e02ff */
[----:B------:R-:W-:Y:S01]  /*0e10*/  LOP3.LUT R5, R10, UR34, R5, 0x96, !PT ;  /* 0x000000220a057c12 */ /* 0x000fe2000f8e9605 */
[----:B------:R-:W-:Y:S01]  /*0e20*/  IMAD R0, R11, -0x326172a9, RZ ;  /* 0xcd9e8d570b007824 */ /* 0x000fe200078e02ff */
[----:B0-----:R-:W0:Y:S02]  /*0e30*/  MUFU.RCP R2, R15 ;  /* 0x0000000f00027308 */ /* 0x001e240000001000 */
[----:B0-----:R0:W-:Y:S02]  /*0e40*/  STL [R1+0x4], R2 ;  /* 0x0000040201007387 */ /* 0x0011e40000100800 */
[----:B01234-:R-:W-:-:S07]  /*0e50*/  IMAD.MOV.U32 R2, RZ, RZ, RZ ;  /* 0x000000ffff027224 */ /* 0x01ffce00078e00ff */
.L_x_5901:
        /* <DEDUP_REMOVED lines=9> */
[----:B------:R-:W0:Y:S01]  /*0ef0*/  S2R R51, SR_TID.X ;  /* 0x0000000000337919 */ /* 0x000e220000002100 */
[----:B------:R-:W-:Y:S01]  /*0f00*/  BSSY.RECONVERGENT B0, `(.L_x_5558) ;  /* 0x000055e000007945 */ /* 0x000fe20003800200 */
[----:B------:R-:W-:-:S04]  /*0f10*/  USHF.R.S32.HI UR5, URZ, 0x1f, UR4 ;  /* 0x0000001fff057899 */ /* 0x000fc80008011404 */
[----:B------:R-:W-:-:S03]  /*0f20*/  ULEA.HI UR5, UR5, UR4, URZ, 0x3 ;  /* 0x0000000405057291 */ /* 0x000fc6000f8f18ff */
[----:B------:R-:W-:-:S03]  /*0f30*/  UMOV UR4, 0x3f800000 ;  /* 0x3f80000000047882 */ /* 0x000fc60000000000 */
[----:B------:R-:W-:Y:S01]  /*0f40*/  IMAD.U32 R58, RZ, RZ, UR5 ;  /* 0x00000005ff3a7e24 */ /* 0x000fe2000f8e00ff */
[----:B0-----:R-:W-:-:S04]  /*0f50*/  LOP3.LUT R50, R51, 0x60, RZ, 0xc0, !PT ;  /* 0x0000006033327812 */ /* 0x001fc800078ec0ff */
[----:B------:R-:W-:-:S04]  /*0f60*/  LOP3.LUT R50, R50, 0x1f, R51, 0xf8, !PT ;  /* 0x0000001f32327812 */ /* 0x000fc800078ef833 */
[----:B------:R-:W-:-:S04]  /*0f70*/  LEA.HI.SX32 R58, R58, R50, 0x1d ;  /* 0x000000323a3a7211 */ /* 0x000fc800078feaff */
[----:B------:R-:W-:Y:S02]  /*0f80*/  MOV R75, R58 ;  /* 0x0000003a004b7202 */ /* 0x000fe40000000f00 */
[----:B--2---:R-:W-:-:S13]  /*0f90*/  @P0 R2UR UR11, R48 ;  /* 0x00000000300b02ca */ /* 0x004fda00000e0000 */
[----:B------:R-:W-:Y:S01]  /*0fa0*/  @UP0 USHF.L.U32 UR4, UR11, 0x10, URZ ;  /* 0x000000100b040899 */ /* 0x000fe200080006ff */
[----:B------:R-:W-:Y:S11]  /*0fb0*/  @!P1 BRA `(.L_x_5559) ;  /* 0x0000005400489947 */ /* 0x000ff60003800000 */
[----:B------:R-:W0:Y:S02]  /*0fc0*/  LDC.64 R10, c[0x0][0x390] ;  /* 0x0000e400ff0a7b82 */ /* 0x000e240000000a00 */
[----:B0-----:R-:W-:-:S05]  /*0fd0*/  IMAD.WIDE.U32 R10, R58, 0x10, R10 ;  /* 0x000000103a0a7825 */ /* 0x001fca00078e000a */
[----:B------:R0:W5:Y:S01]  /*0fe0*/  LDG.E.128 R52, desc[UR6][R10.64] ;  /* 0x000000060a347981 */ /* 0x000162000c1e1d00 */
[----:B------:R-:W-:-:S04]  /*0ff0*/  UISETP.NE.U32.AND UP1, UPT, UR12, URZ, UPT ;  /* 0x000000ff0c00728c */ /* 0x000fc8000bf25070 */
[----:B------:R-:W-:-:S09]  /*1000*/  UISETP.NE.AND.EX UP1, UPT, UR13, URZ, UPT, UP1 ;  /* 0x000000ff0d00728c */ /* 0x000fd2000bf25310 */
[----:B0-----:R-:W-:Y:S05]  /*1010*/  BRA.U !UP1, `(.L_x_5560) ;  /* 0x0000002909a47547 */ /* 0x001fea000b800000 */
[----:B------:R-:W0:Y:S02]  /*1020*/  LDC.64 R10, c[0x0][0x3a0] ;  /* 0x0000e800ff0a7b82 */ /* 0x000e240000000a00 */
[----:B0-----:R-:W-:-:S05]  /*1030*/  IMAD.WIDE.U32 R10, R58, 0x10, R10 ;  /* 0x000000103a0a7825 */ /* 0x001fca00078e000a */
[----:B------:R0:W5:Y:S01]  /*1040*/  LDG.E.128 R48, desc[UR6][R10.64] ;  /* 0x000000060a307981 */ /* 0x000162000c1e1d00 */
[----:B------:R-:W-:Y:S01]  /*1050*/  ISETP.NE.AND P0, PT, R3, 0x1, PT ;  /* 0x000000010300780c */ /* 0x000fe20003f05270 */
[----:B------:R-:W-:Y:S01]  /*1060*/  BSSY.RECONVERGENT B1, `(.L_x_5561) ;  /* 0x000004c000017945 */ /* 0x000fe20003800200 */
[----:B------:R-:W-:Y:S01]  /*1070*/  IMAD.MOV.U32 R56, RZ, RZ, 0x2 ;  /* 0x00000002ff387424 */ /* 0x000fe200078e00ff */
[----:B------:R-:W-:Y:S01]  /*1080*/  MOV R75, R77 ;  /* 0x0000004d004b7202 */ /* 0x000fe20000000f00 */
[----:B------:R-:W-:-:S09]  /*1090*/  IMAD.MOV.U32 R57, RZ, RZ, R0 ;  /* 0x000000ffff397224 */ /* 0x000fd200078e0000 */
[----:B0-----:R-:W-:Y:S05]  /*10a0*/  @!P0 BRA `(.L_x_5562) ;  /* 0x00000004001c8947 */ /* 0x001fea0003800000 */
[----:B------:R-:W-:-:S05]  /*10b0*/  IMAD.MOV.U32 R10, RZ, RZ, 0x2 ;  /* 0x00000002ff0a7424 */ /* 0x000fca00078e00ff */
[----:B------:R-:W-:-:S05]  /*10c0*/  VIADDMNMX.U32 R10, R3, 0xfffffffe, R10, PT ;  /* 0xfffffffe030a7846 */ /* 0x000fca000380000a */
[----:B------:R-:W-:-:S04]  /*10d0*/  IMAD.SHL.U32 R56, R10, 0x4, RZ ;  /* 0x000000040a387824 */ /* 0x000fc800078e00ff */
[----:B------:R-:W0:Y:S02]  /*10e0*/  LDC R10, c[0x2][R56] ;  /* 0x00800000380a7b82 */ /* 0x000e240000000800 */
[----:B0-----:R-:W-:-:S04]  /*10f0*/  SHF.R.S32.HI R11, RZ, 0x1f, R10 ;  /* 0x0000001fff0b7819 */ /* 0x001fc8000001140a */
.L_x_27070:
[----:B------:R-:W-:Y:S05]  /*1100*/  BRX R10 -0x1110                                        (*"BRANCH_TARGETS .L_x_27071,.L_x_27072,.L_x_27073"*) ;  /* 0xffffffec0abc7949 */ /* 0x000fea000383ffff */
.L_x_27073:
[----:B------:R-:W-:Y:S01]  /*1110*/  IADD3 R56, PT, PT, R3, 0x1, RZ ;  /* 0x0000000103387810 */ /* 0x000fe20007ffe0ff */
[----:B------:R-:W-:Y:S02]  /*1120*/  IMAD.MOV.U32 R75, RZ, RZ, R77 ;  /* 0x000000ffff4b7224 */ /* 0x000fe400078e004d */
[----:B------:R-:W-:Y:S01]  /*1130*/  IMAD.MOV.U32 R57, RZ, RZ, R4 ;  /* 0x000000ffff397224 */ /* 0x000fe200078e0004 */
[----:B------:R-:W-:Y:S06]  /*1140*/  BRA `(.L_x_5562) ;  /* 0x0000000000f47947 */ /* 0x000fec0003800000 */
.L_x_27071:
[----:B------:R-:W-:Y:S01]  /*1150*/  MOV R75, R77 ;  /* 0x0000004d004b7202 */ /* 0x000fe20000000f00 */
[----:B------:R-:W-:Y:S02]  /*1160*/  IMAD.MOV.U32 R56, RZ, RZ, 0x3 ;  /* 0x00000003ff387424 */ /* 0x000fe400078e00ff */
[----:B------:R-:W-:Y:S01]  /*1170*/  IMAD.MOV.U32 R57, RZ, RZ, R5 ;  /* 0x000000ffff397224 */ /* 0x000fe200078e0005 */
[----:B------:R-:W-:Y:S06]  /*1180*/  BRA `(.L_x_5562) ;  /* 0x0000000000e47947 */ /* 0x000fec0003800000 */
.L_x_27072:
        /* <DEDUP_REMOVED lines=13> */
.L_x_5564:
[----:B------:R-:W-:Y:S05]  /*1260*/  BSYNC.RECONVERGENT B2 ;  /* 0x0000000000027941 */ /* 0x000fea0003800200 */
.L_x_5563:
        /* <DEDUP_REMOVED lines=43> */
.L_x_5562:
[----:B------:R-:W-:Y:S05]  /*1520*/  BSYNC.RECONVERGENT B1 ;  /* 0x0000000000017941 */ /* 0x000fea0003800200 */
.L_x_5561:
        /* <DEDUP_REMOVED lines=10> */
[----:B------:R-:W-:-:S03]  /*15d0*/  IMAD.MOV.U32 R63, RZ, RZ, 0x2 ;  /* 0x00000002ff3f7424 */ /* 0x000fc600078e00ff */
[----:B0-----:R-:W-:Y:S01]  /*15e0*/  FMUL.FTZ R11, R11, R82 ;  /* 0x000000520b0b7220 */ /* 0x001fe20000410000 */
[----:B-1----:R-:W-:Y:S01]  /*15f0*/  FSETP.GTU.FTZ.AND P0, PT, R10, R83, PT ;  /* 0x000000530a00720b */ /* 0x002fe20003f1c000 */
[----:B------:R-:W-:-:S03]  /*1600*/  IMAD.U32 R10, R48, 0x10000, RZ ;  /* 0x00010000300a7824 */ /* 0x000fc600078e00ff */
[----:B------:R-:W-:Y:S02]  /*1610*/  FSEL R11, R11, RZ, !P0 ;  /* 0x000000ff0b0b7208 */ /* 0x000fe40004000000 */
[----:B------:R-:W-:-:S03]  /*1620*/  PLOP3.LUT P0, PT, P0, PT, PT, 0x8, 0x80 ;  /* 0x000000000080781c */ /* 0x000fc6000070e170 */
[--C-:B------:R-:W-:Y:S01]  /*1630*/  FADD.FTZ R11, R11, R10.reuse ;  /* 0x0000000a0b0b7221 */ /* 0x100fe20000010000 */
        /* <DEDUP_REMOVED lines=12> */
.L_x_5567:
        /* <DEDUP_REMOVED lines=13> */
.L_x_5569:
[----:B------:R-:W-:Y:S05]  /*17d0*/  BSYNC.RECONVERGENT B2 ;  /* 0x0000000000027941 */ /* 0x000fea0003800200 */
.L_x_5568:
        /* <DEDUP_REMOVED lines=43> */
.L_x_5566:
[----:B------:R-:W-:Y:S05]  /*1a90*/  BSYNC.RECONVERGENT B1 ;  /* 0x0000000000017941 */ /* 0x000fea0003800200 */
.L_x_5565:
        /* <DEDUP_REMOVED lines=23> */
.L_x_5572:
        /* <DEDUP_REMOVED lines=13> */
.L_x_5574:
[----:B------:R-:W-:Y:S05]  /*1ce0*/  BSYNC.RECONVERGENT B2 ;  /* 0x0000000000027941 */ /* 0x000fea0003800200 */
.L_x_5573:
        /* <DEDUP_REMOVED lines=43> */
.L_x_5571:
[----:B------:R-:W-:Y:S05]  /*1fa0*/  BSYNC.RECONVERGENT B1 ;  /* 0x0000000000017941 */ /* 0x000fea0003800200 */
.L_x_5570:
[----:B------:R-:W-:Y:S01]  /*1fb0*/  I2FP.F32.U32 R3, R3 ;  /* 0x0000000300037245 */ /* 0x000fe20000201000 */
[----:B------:R-:W-:Y:S01]  /*1fc0*/  IMAD.U32 R57, R53, 0x10000, RZ ;  /* 0x0001000035397824 */ /* 0x000fe200078e00ff */
[----:B------:R-:W-:Y:S01]  /*1fd0*/  ISETP.NE.AND P2, PT, R56, 0x1, PT ;  /* 0x000000013800780c */ /* 0x000fe20003f45270 */
[----:B------:R-:W-:Y:S01]  /*1fe0*/  BSSY.RECONVERGENT B1, `(.L_x_5575) ;  /* 0x0000050000017945 */ /* 0x000fe20003800200 */
[----:B------:R-:W-:Y:S02]  /*1ff0*/  IMAD.MOV.U32 R64, RZ, RZ, 0x2 ;  /* 0x00000002ff407424 */ /* 0x000fe400078e00ff */
[----:B------:R-:W-:Y:S01]  /*2000*/  FFMA.FTZ R48, R3, R124, 1.1641532182693481445e-10 ;  /* 0x2f00000003307423 */ /* 0x000fe2000001007c */
[----:B------:R-:W-:Y:S01]  /*2010*/  FMUL.FTZ R57, R57, UR4 ;  /* 0x0000000439397c20 */ /* 0x000fe20008410000 */
[C---:B------:R-:W-:Y:S02]  /*2020*/  SHF.L.U32 R3, R49.reuse, 0x10, RZ ;  /* 0x0000001031037819 */ /* 0x040fe400000006ff */
[----:B------:R-:W-:Y:S01]  /*2030*/  PRMT R49, R49, 0x7632, R49 ;  /* 0x0000763231317816 */ /* 0x000fe20000000031 */
[----:B------:R-:W-:Y:S01]  /*2040*/  FMUL.FTZ R57, R57, R82 ;  /* 0x0000005239397220 */ /* 0x000fe20000410000 */
[----:B------:R-:W-:-:S04]  /*2050*/  FSETP.GTU.FTZ.AND P1, PT, R48, R83, PT ;  /* 0x000000533000720b */ /* 0x000fc80003f3c000 */
[----:B------:R-:W-:Y:S02]  /*2060*/  FSEL R48, R57, RZ, !P1 ;  /* 0x000000ff39307208 */ /* 0x000fe40004800000 */
[----:B------:R-:W-:-:S03]  /*2070*/  PLOP3.LUT P1, PT, P1, PT, PT, 0x8, 0x80 ;  /* 0x000000000080781c */ /* 0x000fc60000f2e170 */
[--C-:B------:R-:W-:Y:S01]  /*2080*/  FADD.FTZ R48, R48, R3.reuse ;  /* 0x0000000330307221 */ /* 0x100fe20000010000 */
[----:B------:R-:W-:Y:S01]  /*2090*/  PRMT R3, R53, 0x7632, R3 ;  /* 0x0000763235037816 */ /* 0x000fe20000000003 */
[----:B------:R-:W-:-:S03]  /*20a0*/  IMAD.MOV.U32 R53, RZ, RZ, R0 ;  /* 0x000000ffff357224 */ /* 0x000fc600078e0000 */
        /* <DEDUP_REMOVED lines=10> */
.L_x_5577:
        /* <DEDUP_REMOVED lines=13> */
.L_x_5579:
[----:B------:R-:W-:Y:S05]  /*2220*/  BSYNC.RECONVERGENT B2 ;  /* 0x0000000000027941 */ /* 0x000fea0003800200 */
.L_x_5578:
        /* <DEDUP_REMOVED lines=43> */
.L_x_5576:
[----:B------:R-:W-:Y:S05]  /*24e0*/  BSYNC.RECONVERGENT B1 ;  /* 0x0000000000017941 */ /* 0x000fea0003800200 */
.L_x_5575:
[----:B------:R-:W-:Y:S01]  /*24f0*/  I2FP.F32.U32 R53, R53 ;  /* 0x0000003500357245 */ /* 0x000fe20000201000 */
[----:B------:R-:W-:Y:S01]  /*2500*/  IMAD.U32 R3, R3, 0x10000, RZ ;  /* 0x0001000003037824 */ /* 0x000fe200078e00ff */
[----:B------:R-:W-:Y:S01]  /*2510*/  ISETP.NE.AND P3, PT, R64, 0x1, PT ;  /* 0x000000014000780c */ /* 0x000fe20003f65270 */
[----:B------:R-:W-:Y:S01]  /*2520*/  BSSY.RECONVERGENT B1, `(.L_x_5580) ;  /* 0x000004e000017945 */ /* 0x000fe20003800200 */
[----:B------:R-:W-:Y:S02]  /*2530*/  HFMA2 R63, -RZ, RZ, 0, 1.1920928955078125e-07 ;  /* 0x00000002ff3f7431 */ /* 0x000fe400000001ff */
[----:B------:R-:W-:Y:S01]  /*2540*/  FFMA.FTZ R56, R53, R124, 1.1641532182693481445e-10 ;  /* 0x2f00000035387423 */ /* 0x000fe2000001007c */
[----:B------:R-:W-:-:S04]  /*2550*/  FMUL.FTZ R3, R3, UR4 ;  /* 0x0000000403037c20 */ /* 0x000fc80008410000 */
[----:B------:R-:W-:Y:S01]  /*2560*/  FMUL.FTZ R3, R3, R82 ;  /* 0x0000005203037220 */ /* 0x000fe20000410000 */
[----:B------:R-:W-:Y:S01]  /*2570*/  FSETP.GTU.FTZ.AND P2, PT, R56, R83, PT ;  /* 0x000000533800720b */ /* 0x000fe20003f5c000 */
[----:B------:R-:W-:-:S03]  /*2580*/  IMAD.U32 R56, R49, 0x10000, RZ ;  /* 0x0001000031387824 */ /* 0x000fc600078e00ff */
[----:B------:R-:W-:Y:S02]  /*2590*/  FSEL R3, R3, RZ, !P2 ;  /* 0x000000ff03037208 */ /* 0x000fe40005000000 */
[----:B------:R-:W-:-:S03]  /*25a0*/  PLOP3.LUT P2, PT, P2, PT, PT, 0x8, 0x80 ;  /* 0x000000000080781c */ /* 0x000fc6000174e170 */
[----:B------:R-:W-:Y:S01]  /*25b0*/  FADD.FTZ R49, R3, R56 ;  /* 0x0000003803317221 */ /* 0x000fe20000010000 */
[----:B------:R-:W-:-:S03]  /*25c0*/  IMAD.MOV.U32 R3, RZ, RZ, R0 ;  /* 0x000000ffff037224 */ /* 0x000fc600078e0000 */
        /* <DEDUP_REMOVED lines=10> */
.L_x_5582:
        /* <DEDUP_REMOVED lines=13> */
.L_x_5584:
[----:B------:R-:W-:Y:S05]  /*2740*/  BSYNC.RECONVERGENT B2 ;  /* 0x0000000000027941 */ /* 0x000fea0003800200 */
.L_x_5583:
        /* <DEDUP_REMOVED lines=43> */
.L_x_5581:
[----:B------:R-:W-:Y:S05]  /*2a00*/  BSYNC.RECONVERGENT B1 ;  /* 0x0000000000017941 */ /* 0x000fea0003800200 */
.L_x_5580:
[----:B------:R-:W-:Y:S01]  /*2a10*/  I2FP.F32.U32 R3, R3 ;  /* 0x0000000300037245 */ /* 0x000fe20000201000 */
[----:B------:R-:W-:Y:S01]  /*2a20*/  BSSY.RECONVERGENT B1, `(.L_x_5585) ;  /* 0x0000052000017945 */ /* 0x000fe20003800200 */
[C---:B------:R-:W-:Y:S01]  /*2a30*/  SHF.L.U32 R53, R54.reuse, 0x10, RZ ;  /* 0x0000001036357819 */ /* 0x040fe200000006ff */
[----:B------:R-:W-:Y:S01]  /*2a40*/  IMAD.MOV.U32 R71, RZ, RZ, 0x2 ;  /* 0x00000002ff477424 */ /* 0x000fe200078e00ff */
[----:B------:R-:W-:Y:S01]  /*2a50*/  ISETP.NE.AND P4, PT, R63, 0x1, PT ;  /* 0x000000013f00780c */ /* 0x000fe20003f85270 */
[----:B------:R-:W-:Y:S01]  /*2a60*/  FFMA.FTZ R64, R3, R124, 1.1641532182693481445e-10 ;  /* 0x2f00000003407423 */ /* 0x000fe2000001007c */
[----:B------:R-:W-:Y:S01]  /*2a70*/  PRMT R3, R54, 0x7632, R3 ;  /* 0x0000763236037816 */ /* 0x000fe20000000003 */
[----:B------:R-:W-:Y:S01]  /*2a80*/  FMUL.FTZ R53, R53, UR4 ;  /* 0x0000000435357c20 */ /* 0x000fe20008410000 */
[----:B------:R-:W-:Y:S02]  /*2a90*/  MOV R54, R0 ;  /* 0x0000000000367202 */ /* 0x000fe40000000f00 */
[----:B------:R-:W-:Y:S01]  /*2aa0*/  FSETP.GTU.FTZ.AND P3, PT, R64, R83, PT ;  /* 0x000000534000720b */ /* 0x000fe20003f7c000 */
[----:B------:R-:W-:Y:S01]  /*2ab0*/  FMUL.FTZ R53, R53, R82 ;  /* 0x0000005235357220 */ /* 0x000fe20000410000 */
[C---:B------:R-:W-:Y:S01]  /*2ac0*/  IMAD.U32 R64, R50.reuse, 0x10000, RZ ;  /* 0x0001000032407824 */ /* 0x040fe200078e00ff */
[----:B------:R-:W-:-:S03]  /*2ad0*/  PRMT R50, R50, 0x7632, R50 ;  /* 0x0000763232327816 */ /* 0x000fc60000000032 */
        /* <DEDUP_REMOVED lines=13> */
.L_x_5587:
        /* <DEDUP_REMOVED lines=13> */
.L_x_5589:
[----:B------:R-:W-:Y:S05]  /*2c80*/  BSYNC.RECONVERGENT B2 ;  /* 0x0000000000027941 */ /* 0x000fea0003800200 */
.L_x_5588:
        /* <DEDUP_REMOVED lines=43> */
.L_x_5586:
[----:B------:R-:W-:Y:S05]  /*2f40*/  BSYNC.RECONVERGENT B1 ;  /* 0x0000000000017941 */ /* 0x000fea0003800200 */
.L_x_5585:
[----:B------:R-:W-:Y:S01]  /*2f50*/  I2FP.F32.U32 R63, R54 ;  /* 0x00000036003f7245 */ /* 0x000fe20000201000 */
[----:B------:R-:W-:Y:S01]  /*2f60*/  IMAD.U32 R3, R3, 0x10000, RZ ;  /* 0x0001000003037824 */ /* 0x000fe200078e00ff */
[----:B------:R-:W-:Y:S01]  /*2f70*/  ISETP.NE.AND P5, PT, R71, 0x1, PT ;  /* 0x000000014700780c */ /* 0x000fe20003fa5270 */
[----:B------:R-:W-:Y:S01]  /*2f80*/  BSSY.RECONVERGENT B1, `(.L_x_5590) ;  /* 0x000004e000017945 */ /* 0x000fe20003800200 */
[----:B------:R-:W-:Y:S01]  /*2f90*/  SHF.L.U32 R50, R50, 0x10, RZ ;  /* 0x0000001032327819 */ /* 0x000fe200000006ff */
[----:B------:R-:W-:Y:S01]  /*2fa0*/  FFMA.FTZ R54, R63, R124, 1.1641532182693481445e-10 ;  /* 0x2f0000003f367423 */ /* 0x000fe2000001007c */
[----:B------:R-:W-:-:S04]  /*2fb0*/  FMUL.FTZ R3, R3, UR4 ;  /* 0x0000000403037c20 */ /* 0x000fc80008410000 */
[----:B------:R-:W-:Y:S01]  /*2fc0*/  FMUL.FTZ R3, R3, R82 ;  /* 0x0000005203037220 */ /* 0x000fe20000410000 */
[----:B------:R-:W-:Y:S01]  /*2fd0*/  FSETP.GTU.FTZ.AND P4, PT, R54, R83, PT ;  /* 0x000000533600720b */ /* 0x000fe20003f9c000 */
[----:B------:R-:W-:-:S03]  /*2fe0*/  IMAD.MOV.U32 R54, RZ, RZ, 0x2 ;  /* 0x00000002ff367424 */ /* 0x000fc600078e00ff */
[----:B------:R-:W-:Y:S02]  /*2ff0*/  FSEL R3, R3, RZ, !P4 ;  /* 0x000000ff03037208 */ /* 0x000fe40006000000 */
[----:B------:R-:W-:-:S03]  /*3000*/  PLOP3.LUT P4, PT, P4, PT, PT, 0x8, 0x80 ;  /* 0x000000000080781c */ /* 0x000fc6000278e170 */
        /* <DEDUP_REMOVED lines=12> */
.L_x_5592:
        /* <DEDUP_REMOVED lines=13> */
.L_x_5594:
[----:B------:R-:W-:Y:S05]  /*31a0*/  BSYNC.RECONVERGENT B2 ;  /* 0x0000000000027941 */ /* 0x000fea0003800200 */
.L_x_5593:
        /* <DEDUP_REMOVED lines=43> */
.L_x_5591:
[----:B------:R-:W-:Y:S05]  /*3460*/  BSYNC.RECONVERGENT B1 ;  /* 0x0000000000017941 */ /* 0x000fea0003800200 */
.L_x_5590:
[----:B------:R-:W-:Y:S01]  /*3470*/  I2FP.F32.U32 R3, R3 ;  /* 0x0000000300037245 */ /* 0x000fe20000201000 */
[----:B------:R-:W-:Y:S01]  /*3480*/  IMAD.U32 R71, R55, 0x10000, RZ ;  /* 0x0001000037477824 */ /* 0x000fe200078e00ff */
[----:B------:R-:W-:Y:S01]  /*3490*/  ISETP.NE.AND P6, PT, R54, 0x1, PT ;  /* 0x000000013600780c */ /* 0x000fe20003fc5270 */
[----:B------:R-:W-:Y:S02]  /*34a0*/  BSSY.RECONVERGENT B1, `(.L_x_5595) ;  /* 0x0000051000017945 */ /* 0x000fe40003800200 */
[----:B------:R-:W-:Y:S01]  /*34b0*/  FFMA.FTZ R72, R3, R124, 1.1641532182693481445e-10 ;  /* 0x2f00000003487423 */ /* 0x000fe2000001007c */
[----:B------:R-:W-:Y:S01]  /*34c0*/  FMUL.FTZ R71, R71, UR4 ;  /* 0x0000000447477c20 */ /* 0x000fe20008410000 */
[----:B------:R-:W-:Y:S01]  /*34d0*/  IMAD.U32 R3, R51, 0x10000, RZ ;  /* 0x0001000033037824 */ /* 0x000fe200078e00ff */
[----:B------:R-:W-:Y:S01]  /*34e0*/  PRMT R51, R55, 0x7632, R51 ;  /* 0x0000763237337816 */ /* 0x000fe20000000033 */
[----:B------:R-:W-:Y:S02]  /*34f0*/  IMAD.MOV.U32 R55, RZ, RZ, R0 ;  /* 0x000000ffff377224 */ /* 0x000fe400078e0000 */
[----:B------:R-:W-:Y:S01]  /*3500*/  FMUL.FTZ R71, R71, R82 ;  /* 0x0000005247477220 */ /* 0x000fe20000410000 */
[----:B------:R-:W-:-:S04]  /*3510*/  FSETP.GTU.FTZ.AND P5, PT, R72, R83, PT ;  /* 0x000000534800720b */ /* 0x000fc80003fbc000 */
[----:B------:R-:W-:Y:S02]  /*3520*/  FSEL R72, R71, RZ, !P5 ;  /* 0x000000ff47487208 */ /* 0x000fe40006800000 */
[----:B------:R-:W-:Y:S02]  /*3530*/  PRMT R71, R51, 0x7632, R71 ;  /* 0x0000763233477816 */ /* 0x000fe40000000047 */
[----:B------:R-:W-:Y:S01]  /*3540*/  PLOP3.LUT P5, PT, P5, PT, PT, 0x8, 0x80 ;  /* 0x000000000080781c */ /* 0x000fe20002fae170 */
[----:B------:R-:W-:Y:S01]  /*3550*/  FADD.FTZ R72, R72, R3 ;  /* 0x0000000348487221 */ /* 0x000fe20000010000 */
[----:B------:R-:W-:Y:S01]  /*3560*/  MOV R3, 0x2 ;  /* 0x0000000200037802 */ /* 0x000fe20000000f00 */
        /* <DEDUP_REMOVED lines=9> */
.L_x_5597:
        /* <DEDUP_REMOVED lines=15> */
.L_x_5599:
[----:B------:R-:W-:Y:S05]  /*36f0*/  BSYNC.RECONVERGENT B2 ;  /* 0x0000000000027941 */ /* 0x000fea0003800200 */
.L_x_5598:
        /* <DEDUP_REMOVED lines=43> */
.L_x_5596:
[----:B------:R-:W-:Y:S05]  /*39b0*/  BSYNC.RECONVERGENT B1 ;  /* 0x0000000000017941 */ /* 0x000fea0003800200 */
.L_x_5595:
[----:B------:R-:W-:Y:S01]  /*39c0*/  I2FP.F32.U32 R55, R55 ;  /* 0x0000003700377245 */ /* 0x000fe20000201000 */
[----:B------:R-:W-:Y:S01]  /*39d0*/  IMAD.U32 R51, R51, 0x10000, RZ ;  /* 0x0001000033337824 */ /* 0x000fe200078e00ff */
[----:B------:R-:W-:Y:S02]  /*39e0*/  SHF.L.U32 R71, R71, 0x10, RZ ;  /* 0x0000001047477819 */ /* 0x000fe400000006ff */
[----:B------:R-:W-:Y:S01]  /*39f0*/  F2FP.BF16.F32.PACK_AB R49, R49, R48 ;  /* 0x000000303131723e */ /* 0x000fe200000010ff */
[----:B------:R-:W-:Y:S01]  /*3a00*/  FFMA.FTZ R124, R55, R124, 1.1641532182693481445e-10 ;  /* 0x2f000000377c7423 */ /* 0x000fe2000001007c */
[----:B------:R-:W-:Y:S01]  /*3a10*/  FMUL.FTZ R51, R51, UR4 ;  /* 0x0000000433337c20 */ /* 0x000fe20008410000 */
[----:B------:R-:W-:Y:S02]  /*3a20*/  F2FP.BF16.F32.PACK_AB R50, R50, R53 ;  /* 0x000000353232723e */ /* 0x000fe400000010ff */
[----:B------:R-:W-:Y:S01]  /*3a30*/  F2FP.BF16.F32.PACK_AB R48, R10, R11 ;  /* 0x0000000b0a30723e */ /* 0x000fe200000010ff */
[----:B------:R-:W-:Y:S01]  /*3a40*/  FMUL.FTZ R51, R51, R82 ;  /* 0x0000005233337220 */ /* 0x000fe20000410000 */
[----:B------:R-:W-:-:S04]  /*3a50*/  FSETP.GTU.FTZ.AND P6, PT, R124, R83, PT ;  /* 0x000000537c00720b */ /* 0x000fc80003fdc000 */
[----:B------:R-:W-:Y:S02]  /*3a60*/  FSEL R54, R51, RZ, !P6 ;  /* 0x000000ff33367208 */ /* 0x000fe40007000000 */
[----:B------:R-:W-:-:S03]  /*3a70*/  PLOP3.LUT P6, PT, P6, PT, PT, 0x8, 0x80 ;  /* 0x000000000080781c */ /* 0x000fc600037ce170 */
[----:B------:R-:W-:-:S05]  /*3a80*/  FADD.FTZ R71, R54, R71 ;  /* 0x0000004736477221 */ /* 0x000fca0000010000 */
[----:B------:R-:W-:Y:S01]  /*3a90*/  F2FP.BF16.F32.PACK_AB R51, R71, R72 ;  /* 0x000000484733723e */ /* 0x000fe200000010ff */
[----:B------:R-:W-:Y:S06]  /*3aa0*/  BRA `(.L_x_5600) ;  /* 0x0000002800387947 */ /* 0x000fec0003800000 */
.L_x_5560:
        /* <DEDUP_REMOVED lines=16> */
.L_x_5603:
        /* <DEDUP_REMOVED lines=13> */
.L_x_5605:
[----:B------:R-:W-:Y:S05]  /*3c80*/  BSYNC.RECONVERGENT B2 ;  /* 0x0000000000027941 */ /* 0x000fea0003800200 */
.L_x_5604:
        /* <DEDUP_REMOVED lines=43> */
.L_x_5602:
[----:B------:R-:W-:Y:S05]  /*3f40*/  BSYNC.RECONVERGENT B1 ;  /* 0x0000000000017941 */ /* 0x000fea0003800200 */
.L_x_5601:
[----:B------:R-:W0:Y:S01]  /*3f50*/  LDC R83, c[0x0][0x404] ;  /* 0x00010100ff537b82 */ /* 0x000e220000000800 */
[----:B------:R-:W-:Y:S01]  /*3f60*/  HFMA2 R124, -RZ, RZ, 0.1171875, 0 ;  /* 0x2f800000ff7c7431 */ /* 0x000fe200000001ff */
[----:B------:R-:W-:Y:S01]  /*3f70*/  I2FP.F32.U32 R3, R10 ;  /* 0x0000000a00037245 */ /* 0x000fe20000201000 */
[----:B-----5:R-:W-:Y:S01]  /*3f80*/  IMAD.U32 R11, R52, 0x10000, RZ ;  /* 0x00010000340b7824 */ /* 0x020fe200078e00ff */
[----:B------:R-:W-:Y:S01]  /*3f90*/  ISETP.NE.AND P1, PT, R48, 0x1, PT ;  /* 0x000000013000780c */ /* 0x000fe20003f25270 */
[----:B------:R-:W-:Y:S01]  /*3fa0*/  BSSY.RECONVERGENT B1, `(.L_x_5606) ;  /* 0x000004e000017945 */ /* 0x000fe20003800200 */
[----:B------:R-:W-:Y:S02]  /*3fb0*/  IMAD.MOV.U32 R51, RZ, RZ, 0x2 ;  /* 0x00000002ff337424 */ /* 0x000fe400078e00ff */
[----:B------:R-:W-:Y:S01]  /*3fc0*/  FMUL.FTZ R11, R11, UR4 ;  /* 0x000000040b0b7c20 */ /* 0x000fe20008410000 */
[----:B------:R-:W1:Y:S01]  /*3fd0*/  LDC R82, c[0x0][0x408] ;  /* 0x00010200ff527b82 */ /* 0x000e620000000800 */
[----:B------:R-:W-:Y:S01]  /*3fe0*/  FFMA.FTZ R10, R3, R124, 1.1641532182693481445e-10 ;  /* 0x2f000000030a7423 */ /* 0x000fe2000001007c */
[----:B------:R-:W-:-:S04]  /*3ff0*/  PRMT R3, R52, 0x7632, R3 ;  /* 0x0000763234037816 */ /* 0x000fc80000000003 */
[----:B0-----:R-:W-:Y:S02]  /*4000*/  FSETP.GTU.FTZ.AND P0, PT, R10, R83, PT ;  /* 0x000000530a00720b */ /* 0x001fe40003f1c000 */
[----:B------:R-:W-:Y:S02]  /*4010*/  MOV R10, R0 ;  /* 0x00000000000a7202 */ /* 0x000fe40000000f00 */
        /* <DEDUP_REMOVED lines=13> */
.L_x_5608:
        /* <DEDUP_REMOVED lines=13> */
.L_x_5610:
[----:B------:R-:W-:Y:S05]  /*41c0*/  BSYNC.RECONVERGENT B2 ;  /* 0x0000000000027941 */ /* 0x000fea0003800200 */
.L_x_5609:
        /* <DEDUP_REMOVED lines=43> */
.L_x_5607:
[----:B------:R-:W-:Y:S05]  /*4480*/  BSYNC.RECONVERGENT B1 ;  /* 0x0000000000017941 */ /* 0x000fea0003800200 */
.L_x_5606:
[----:B------:R-:W-:Y:S01]  /*4490*/  I2FP.F32.U32 R49, R10 ;  /* 0x0000000a00317245 */ /* 0x000fe20000201000 */
[----:B------:R-:W-:Y:S01]  /*44a0*/  IMAD.U32 R3, R3, 0x10000, RZ ;  /* 0x0001000003037824 */ /* 0x000fe200078e00ff */
[----:B------:R-:W-:Y:S01]  /*44b0*/  ISETP.NE.AND P2, PT, R51, 0x1, PT ;  /* 0x000000013300780c */ /* 0x000fe20003f45270 */
[----:B------:R-:W-:Y:S01]  /*44c0*/  BSSY.RECONVERGENT B1, `(.L_x_5611) ;  /* 0x000004b000017945 */ /* 0x000fe20003800200 */
[----:B------:R-:W-:Y:S02]  /*44d0*/  IMAD.MOV.U32 R50, RZ, RZ, 0x2 ;  /* 0x00000002ff327424 */ /* 0x000fe400078e00ff */
[----:B------:R-:W-:Y:S01]  /*44e0*/  FFMA.FTZ R10, R49, R124, 1.1641532182693481445e-10 ;  /* 0x2f000000310a7423 */ /* 0x000fe2000001007c */
[----:B------:R-:W-:-:S04]  /*44f0*/  FMUL.FTZ R3, R3, UR4 ;  /* 0x0000000403037c20 */ /* 0x000fc80008410000 */
[----:B------:R-:W-:Y:S01]  /*4500*/  FMUL.FTZ R3, R3, R82 ;  /* 0x0000005203037220 */ /* 0x000fe20000410000 */
[----:B------:R-:W-:-:S04]  /*4510*/  FSETP.GTU.FTZ.AND P1, PT, R10, R83, PT ;  /* 0x000000530a00720b */ /* 0x000fc80003f3c000 */
        /* <DEDUP_REMOVED lines=12> */
.L_x_5613:
        /* <DEDUP_REMOVED lines=13> */
.L_x_5615:
[----:B------:R-:W-:Y:S05]  /*46b0*/  BSYNC.RECONVERGENT B2 ;  /* 0x0000000000027941 */ /* 0x000fea0003800200 */
.L_x_5614:
        /* <DEDUP_REMOVED lines=43> */
.L_x_5612:
[----:B------:R-:W-:Y:S05]  /*4970*/  BSYNC.RECONVERGENT B1 ;  /* 0x0000000000017941 */ /* 0x000fea0003800200 */
.L_x_5611:
[----:B------:R-:W-:Y:S01]  /*4980*/  I2FP.F32.U32 R3, R3 ;  /* 0x0000000300037245 */ /* 0x000fe20000201000 */
[----:B------:R-:W-:Y:S01]  /*4990*/  IMAD.U32 R49, R53, 0x10000, RZ ;  /* 0x0001000035317824 */ /* 0x000fe200078e00ff */
[----:B------:R-:W-:Y:S01]  /*49a0*/  ISETP.NE.AND P3, PT, R50, 0x1, PT ;  /* 0x000000013200780c */ /* 0x000fe20003f65270 */
[----:B------:R-:W-:Y:S01]  /*49b0*/  BSSY.RECONVERGENT B1, `(.L_x_5616) ;  /* 0x000004d000017945 */ /* 0x000fe20003800200 */
[----:B------:R-:W-:Y:S02]  /*49c0*/  IMAD.MOV.U32 R51, RZ, RZ, 0x2 ;  /* 0x00000002ff337424 */ /* 0x000fe400078e00ff */
[----:B------:R-:W-:Y:S01]  /*49d0*/  FFMA.FTZ R48, R3, R124, 1.1641532182693481445e-10 ;  /* 0x2f00000003307423 */ /* 0x000fe2000001007c */
[----:B------:R-:W-:Y:S01]  /*49e0*/  FMUL.FTZ R49, R49, UR4 ;  /* 0x0000000431317c20 */ /* 0x000fe20008410000 */
[----:B------:R-:W-:-:S03]  /*49f0*/  PRMT R3, R53, 0x7632, R3 ;  /* 0x0000763235037816 */ /* 0x000fc60000000003 */
[----:B------:R-:W-:Y:S01]  /*4a00*/  FSETP.GTU.FTZ.AND P2, PT, R48, R83, PT ;  /* 0x000000533000720b */ /* 0x000fe20003f5c000 */
[----:B------:R-:W-:Y:S01]  /*4a10*/  FMUL.FTZ R48, R49, R82 ;  /* 0x0000005231307220 */ /* 0x000fe20000410000 */
[----:B------:R-:W-:Y:S02]  /*4a20*/  MOV R49, R0 ;  /* 0x0000000000317202 */ /* 0x000fe40000000f00 */
        /* <DEDUP_REMOVED lines=12> */
.L_x_5618:
        /* <DEDUP_REMOVED lines=13> */
.L_x_5620:
[----:B------:R-:W-:Y:S05]  /*4bc0*/  BSYNC.RECONVERGENT B2 ;  /* 0x0000000000027941 */ /* 0x000fea0003800200 */
.L_x_5619:
        /* <DEDUP_REMOVED lines=43> */
.L_x_5617:
[----:B------:R-:W-:Y:S05]  /*4e80*/  BSYNC.RECONVERGENT B1 ;  /* 0x0000000000017941 */ /* 0x000fea0003800200 */
.L_x_5616:
        /* <DEDUP_REMOVED lines=8> */
[----:B------:R-:W-:-:S04]  /*4f10*/  FSETP.GTU.FTZ.AND P3, PT, R50, R83, PT ;  /* 0x000000533200720b */ /* 0x000fc80003f7c000 */
[----:B------:R-:W-:Y:S01]  /*4f20*/  FSEL R49, R3, RZ, !P3 ;  /* 0x000000ff03317208 */ /* 0x000fe20005800000 */
[----:B------:R-:W-:Y:S01]  /*4f30*/  IMAD.MOV.U32 R3, RZ, RZ, R0 ;  /* 0x000000ffff037224 */ /* 0x000fe200078e0000 */
        /* <DEDUP_REMOVED lines=11> */
.L_x_5623:
        /* <DEDUP_REMOVED lines=13> */
.L_x_5625:
[----:B------:R-:W-:Y:S05]  /*50c0*/  BSYNC.RECONVERGENT B2 ;  /* 0x0000000000027941 */ /* 0x000fea0003800200 */
.L_x_5624:
        /* <DEDUP_REMOVED lines=43> */
.L_x_5622:
[----:B------:R-:W-:Y:S05]  /*5380*/  BSYNC.RECONVERGENT B1 ;  /* 0x0000000000017941 */ /* 0x000fea0003800200 */
.L_x_5621:
[----:B------:R-:W-:Y:S01]  /*5390*/  I2FP.F32.U32 R3, R3 ;  /* 0x0000000300037245 */ /* 0x000fe20000201000 */
[----:B------:R-:W-:Y:S01]  /*53a0*/  BSSY.RECONVERGENT B1, `(.L_x_5626) ;  /* 0x000004f000017945 */ /* 0x000fe20003800200 */
[C---:B------:R-:W-:Y:S01]  /*53b0*/  SHF.L.U32 R51, R54.reuse, 0x10, RZ ;  /* 0x0000001036337819 */ /* 0x040fe200000006ff */
[----:B------:R-:W-:Y:S01]  /*53c0*/  IMAD.MOV.U32 R71, RZ, RZ, 0x2 ;  /* 0x00000002ff477424 */ /* 0x000fe200078e00ff */
[----:B------:R-:W-:Y:S01]  /*53d0*/  ISETP.NE.AND P4, PT, R53, 0x1, PT ;  /* 0x000000013500780c */ /* 0x000fe20003f85270 */
[----:B------:R-:W-:Y:S01]  /*53e0*/  FFMA.FTZ R50, R3, R124, 1.1641532182693481445e-10 ;  /* 0x2f00000003327423 */ /* 0x000fe2000001007c */
[----:B------:R-:W-:Y:S01]  /*53f0*/  PRMT R3, R54, 0x7632, R3 ;  /* 0x0000763236037816 */ /* 0x000fe20000000003 */
[----:B------:R-:W-:-:S03]  /*5400*/  FMUL.FTZ R51, R51, UR4 ;  /* 0x0000000433337c20 */ /* 0x000fc60008410000 */
[----:B------:R-:W-:Y:S01]  /*5410*/  FSETP.GTU.FTZ.AND P3, PT, R50, R83, PT ;  /* 0x000000533200720b */ /* 0x000fe20003f7c000 */
[----:B------:R-:W-:-:S05]  /*5420*/  FMUL.FTZ R51, R51, R82 ;  /* 0x0000005233337220 */ /* 0x000fca0000410000 */
[----:B------:R-:W-:Y:S01]  /*5430*/  FSEL R50, R51, RZ, !P3 ;  /* 0x000000ff33327208 */ /* 0x000fe20005800000 */
[----:B------:R-:W-:Y:S01]  /*5440*/  IMAD.MOV.U32 R51, RZ, RZ, R0 ;  /* 0x000000ffff337224 */ /* 0x000fe200078e0000 */
        /* <DEDUP_REMOVED lines=11> */
.L_x_5628:
        /* <DEDUP_REMOVED lines=13> */
.L_x_5630:
[----:B------:R-:W-:Y:S05]  /*55d0*/  BSYNC.RECONVERGENT B2 ;  /* 0x0000000000027941 */ /* 0x000fea0003800200 */
.L_x_5629:
        /* <DEDUP_REMOVED lines=43> */
.L_x_5627:
[----:B------:R-:W-:Y:S05]  /*5890*/  BSYNC.RECONVERGENT B1 ;  /* 0x0000000000017941 */ /* 0x000fea0003800200 */
.L_x_5626:
[----:B------:R-:W-:Y:S01]  /*58a0*/  I2FP.F32.U32 R51, R51 ;  /* 0x0000003300337245 */ /* 0x000fe20000201000 */
[----:B------:R-:W-:Y:S01]  /*58b0*/  IMAD.U32 R3, R3, 0x10000, RZ ;  /* 0x0001000003037824 */ /* 0x000fe200078e00ff */
[----:B------:R-:W-:Y:S01]  /*58c0*/  ISETP.NE.AND P5, PT, R71, 0x1, PT ;  /* 0x000000014700780c */ /* 0x000fe20003fa5270 */
[----:B------:R-:W-:Y:S02]  /*58d0*/  BSSY.RECONVERGENT B1, `(.L_x_5631) ;  /* 0x000004c000017945 */ /* 0x000fe40003800200 */
[----:B------:R-:W-:Y:S01]  /*58e0*/  FFMA.FTZ R54, R51, R124, 1.1641532182693481445e-10 ;  /* 0x2f00000033367423 */ /* 0x000fe2000001007c */
[----:B------:R-:W-:-:S04]  /*58f0*/  FMUL.FTZ R3, R3, UR4 ;  /* 0x0000000403037c20 */ /* 0x000fc80008410000 */
[----:B------:R-:W-:Y:S01]  /*5900*/  FMUL.FTZ R3, R3, R82 ;  /* 0x0000005203037220 */ /* 0x000fe20000410000 */
[----:B------:R-:W-:Y:S01]  /*5910*/  FSETP.GTU.FTZ.AND P4, PT, R54, R83, PT ;  /* 0x000000533600720b */ /* 0x000fe20003f9c000 */
[----:B------:R-:W-:-:S03]  /*5920*/  IMAD.MOV.U32 R54, RZ, RZ, 0x2 ;  /* 0x00000002ff367424 */ /* 0x000fc600078e00ff */
        /* <DEDUP_REMOVED lines=13> */
.L_x_5633:
        /* <DEDUP_REMOVED lines=13> */
.L_x_5635:
[----:B------:R-:W-:Y:S05]  /*5ad0*/  BSYNC.RECONVERGENT B2 ;  /* 0x0000000000027941 */ /* 0x000fea0003800200 */
.L_x_5634:
        /* <DEDUP_REMOVED lines=43> */
.L_x_5632:
[----:B------:R-:W-:Y:S05]  /*5d90*/  BSYNC.RECONVERGENT B1 ;  /* 0x0000000000017941 */ /* 0x000fea0003800200 */
.L_x_5631:
[----:B------:R-:W-:Y:S01]  /*5da0*/  I2FP.F32.U32 R3, R3 ;  /* 0x0000000300037245 */ /* 0x000fe20000201000 */
[C---:B------:R-:W-:Y:S01]  /*5db0*/  IMAD.U32 R53, R55.reuse, 0x10000, RZ ;  /* 0x0001000037357824 */ /* 0x040fe200078e00ff */
[----:B------:R-:W-:Y:S01]  /*5dc0*/  ISETP.NE.AND P6, PT, R54, 0x1, PT ;  /* 0x000000013600780c */ /* 0x000fe20003fc5270 */
[----:B------:R-:W-:Y:S01]  /*5dd0*/  BSSY.RECONVERGENT B1, `(.L_x_5636) ;  /* 0x000004f000017945 */ /* 0x000fe20003800200 */
[----:B------:R-:W-:Y:S01]  /*5de0*/  PRMT R71, R55, 0x7632, R71 ;  /* 0x0000763237477816 */ /* 0x000fe20000000047 */
[----:B------:R-:W-:Y:S01]  /*5df0*/  FFMA.FTZ R72, R3, R124, 1.1641532182693481445e-10 ;  /* 0x2f00000003487423 */ /* 0x000fe2000001007c */
[----:B------:R-:W-:Y:S01]  /*5e00*/  FMUL.FTZ R53, R53, UR4 ;  /* 0x0000000435357c20 */ /* 0x000fe20008410000 */
[----:B------:R-:W-:Y:S02]  /*5e10*/  HFMA2 R3, -RZ, RZ, 0, 1.1920928955078125e-07 ;  /* 0x00000002ff037431 */ /* 0x000fe400000001ff */
[----:B------:R-:W-:Y:S02]  /*5e20*/  IMAD.MOV.U32 R55, RZ, RZ, R0 ;  /* 0x000000ffff377224 */ /* 0x000fe400078e0000 */
[----:B------:R-:W-:Y:S01]  /*5e30*/  FMUL.FTZ R53, R53, R82 ;  /* 0x0000005235357220 */ /* 0x000fe20000410000 */
[----:B------:R-:W-:-:S04]  /*5e40*/  FSETP.GTU.FTZ.AND P5, PT, R72, R83, PT ;  /* 0x000000534800720b */ /* 0x000fc80003fbc000 */
        /* <DEDUP_REMOVED lines=12> */
.L_x_5638:
        /* <DEDUP_REMOVED lines=15> */
.L_x_5640:
[----:B------:R-:W-:Y:S05]  /*6000*/  BSYNC.RECONVERGENT B2 ;  /* 0x0000000000027941 */ /* 0x000fea0003800200 */
.L_x_5639:
        /* <DEDUP_REMOVED lines=43> */
.L_x_5637:
[----:B------:R-:W-:Y:S05]  /*62c0*/  BSYNC.RECONVERGENT B1 ;  /* 0x0000000000017941 */ /* 0x000fea0003800200 */
.L_x_5636:
[----:B------:R-:W-:Y:S02]  /*62d0*/  I2FP.F32.U32 R55, R55 ;  /* 0x0000003700377245 */ /* 0x000fe40000201000 */
[----:B------:R-:W-:Y:S02]  /*62e0*/  SHF.L.U32 R71, R71, 0x10, RZ ;  /* 0x0000001047477819 */ /* 0x000fe400000006ff */
[----:B------:R-:W-:Y:S01]  /*62f0*/  F2FP.BF16.F32.PACK_AB R50, R51, R50 ;  /* 0x000000323332723e */ /* 0x000fe200000010ff */
[----:B------:R-:W-:Y:S01]  /*6300*/  FFMA.FTZ R124, R55, R124, 1.1641532182693481445e-10 ;  /* 0x2f000000377c7423 */ /* 0x000fe2000001007c */
[----:B------:R-:W-:Y:S01]  /*6310*/  F2FP.BF16.F32.PACK_AB R49, R49, R48 ;  /* 0x000000303131723e */ /* 0x000fe200000010ff */
[----:B------:R-:W-:Y:S01]  /*6320*/  FMUL.FTZ R71, R71, UR4 ;  /* 0x0000000447477c20 */ /* 0x000fe20008410000 */
[----:B------:R-:W-:Y:S02]  /*6330*/  F2FP.BF16.F32.PACK_AB R48, R10, R11 ;  /* 0x0000000b0a30723e */ /* 0x000fe400000010ff */
[----:B------:R-:W-:Y:S01]  /*6340*/  FSETP.GTU.FTZ.AND P6, PT, R124, R83, PT ;  /* 0x000000537c00720b */ /* 0x000fe20003fdc000 */
[----:B------:R-:W-:-:S05]  /*6350*/  FMUL.FTZ R71, R71, R82 ;  /* 0x0000005247477220 */ /* 0x000fca0000410000 */
[----:B------:R-:W-:Y:S02]  /*6360*/  FSEL R71, R71, RZ, !P6 ;  /* 0x000000ff47477208 */ /* 0x000fe40007000000 */
[----:B------:R-:W-:Y:S02]  /*6370*/  PLOP3.LUT P6, PT, P6, PT, PT, 0x8, 0x80 ;  /* 0x000000000080781c */ /* 0x000fe400037ce170 */
[----:B------:R-:W-:-:S11]  /*6380*/  F2FP.BF16.F32.PACK_AB R51, R71, R53 ;  /* 0x000000354733723e */ /* 0x000fd600000010ff */
.L_x_5600:
        /* <DEDUP_REMOVED lines=16> */
[----:B------:R-:W-:Y:S01]  /*6490*/  STG.E.128 desc[UR6][R54.64], R48 ;  /* 0x0000003036007986 */ /* 0x000fe2000c101d06 */
[----:B-1----:R-:W-:-:S05]  /*64a0*/  IMAD.WIDE.U32 R76, R58, 0x8, R76 ;  /* 0x000000083a4c7825 */ /* 0x002fca00078e004c */
[----:B------:R0:W-:Y:S02]  /*64b0*/  STG.E.64 desc[UR6][R76.64], R52 ;  /* 0x000000344c007986 */ /* 0x0001e4000c101b06 */
[----:B0-----:R-:W-:Y:S02]  /*64c0*/  IMAD.MOV.U32 R77, RZ, RZ, R75 ;  /* 0x000000ffff4d7224 */ /* 0x001fe400078e004b */
[----:B------:R-:W-:-:S07]  /*64d0*/  VIADD R75, R58, 0x80 ;  /* 0x000000803a4b7836 */ /* 0x000fce0000000000 */
.L_x_5559:
[----:B------:R-:W-:Y:S05]  /*64e0*/  BSYNC.RECONVERGENT B0 ;  /* 0x0000000000007941 */ /* 0x000fea0003800200 */
.L_x_5558:
[----:B------:R-:W-:Y:S01]  /*64f0*/  ISETP.GE.U32.AND P0, PT, R8, 0x100, PT ;  /* 0x000001000800780c */ /* 0x000fe20003f06070 */
[----:B------:R-:W-:-:S12]  /*6500*/  BSSY.RECONVERGENT B0, `(.L_x_5641) ;  /* 0x000054e000007945 */ /* 0x000fd80003800200 */
[----:B------:R-:W-:Y:S05]  /*6510*/  @!P0 BRA `(.L_x_5642) ;  /* 0x0000005400308947 */ /* 0x000fea0003800000 */
        /* <DEDUP_REMOVED lines=11> */
[----:B------:R-:W-:Y:S02]  /*65d0*/  HFMA2 R22, -RZ, RZ, 0, 1.1920928955078125e-07 ;  /* 0x00000002ff167431 */ /* 0x000fe400000001ff */
[----:B------:R-:W-:Y:S02]  /*65e0*/  IMAD.MOV.U32 R23, RZ, RZ, R0 ;  /* 0x000000ffff177224 */ /* 0x000fe400078e0000 */
[----:B------:R-:W-:-:S07]  /*65f0*/  IMAD.MOV.U32 R76, RZ, RZ, R77 ;  /* 0x000000ffff4c7224 */ /* 0x000fce00078e004d */
[----:B0-----:R-:W-:Y:S05]  /*6600*/  @!P0 BRA `(.L_x_5645) ;  /* 0x00000004000c8947 */ /* 0x001fea0003800000 */
        /* <DEDUP_REMOVED lines=10> */
.L_x_5646:
        /* <DEDUP_REMOVED lines=13> */
.L_x_5648:
[----:B------:R-:W-:Y:S05]  /*6780*/  BSYNC.RECONVERGENT B2 ;  /* 0x0000000000027941 */ /* 0x000fea0003800200 */
.L_x_5647:
        /* <DEDUP_REMOVED lines=43> */
.L_x_5645:
[----:B------:R-:W-:Y:S05]  /*6a40*/  BSYNC.RECONVERGENT B1 ;  /* 0x0000000000017941 */ /* 0x000fea0003800200 */
.L_x_5644:
[----:B------:R-:W0:Y:S01]  /*6a50*/  LDC R124, c[0x0][0x408] ;  /* 0x00010200ff7c7b82 */ /* 0x000e220000000800 */
[----:B------:R-:W-:Y:S01]  /*6a60*/  I2FP.F32.U32 R3, R23 ;  /* 0x0000001700037245 */ /* 0x000fe20000201000 */
[----:B------:R-:W-:Y:S01]  /*6a70*/  IMAD.MOV.U32 R69, RZ, RZ, 0x2f800000 ;  /* 0x2f800000ff457424 */ /* 0x000fe200078e00ff */
[----:B-----5:R-:W-:Y:S01]  /*6a80*/  SHF.L.U32 R13, R52, 0x10, RZ ;  /* 0x00000010340d7819 */ /* 0x020fe200000006ff */
[----:B------:R-:W-:Y:S01]  /*6a90*/  BSSY.RECONVERGENT B1, `(.L_x_5649) ;  /* 0x0000052000017945 */ /* 0x000fe20003800200 */
[----:B------:R-:W-:Y:S01]  /*6aa0*/  ISETP.NE.AND P1, PT, R22, 0x1, PT ;  /* 0x000000011600780c */ /* 0x000fe20003f25270 */
[----:B------:R-:W-:Y:S01]  /*6ab0*/  FFMA.FTZ R12, R3, R69, 1.1641532182693481445e-10 ;  /* 0x2f000000030c7423 */ /* 0x000fe20000010045 */
[----:B------:R-:W-:Y:S01]  /*6ac0*/  IMAD.U32 R3, R48, 0x10000, RZ ;  /* 0x0001000030037824 */ /* 0x000fe200078e00ff */
[----:B------:R-:W1:Y:S01]  /*6ad0*/  LDC R125, c[0x0][0x404] ;  /* 0x00010100ff7d7b82 */ /* 0x000e620000000800 */
[----:B------:R-:W-:Y:S01]  /*6ae0*/  FMUL.FTZ R13, R13, UR4 ;  /* 0x000000040d0d7c20 */ /* 0x000fe20008410000 */
[----:B------:R-:W-:-:S03]  /*6af0*/  MOV R23, R0 ;  /* 0x0000000000177202 */ /* 0x000fc60000000f00 */
[----:B0-----:R-:W-:Y:S01]  /*6b00*/  FMUL.FTZ R13, R13, R124 ;  /* 0x0000007c0d0d7220 */ /* 0x001fe20000410000 */
[----:B-1----:R-:W-:-:S04]  /*6b10*/  FSETP.GTU.FTZ.AND P0, PT, R12, R125, PT ;  /* 0x0000007d0c00720b */ /* 0x002fc80003f1c000 */
[----:B------:R-:W-:Y:S02]  /*6b20*/  FSEL R12, R13, RZ, !P0 ;  /* 0x000000ff0d0c7208 */ /* 0x000fe40004000000 */
[----:B------:R-:W-:Y:S02]  /*6b30*/  PLOP3.LUT P0, PT, P0, PT, PT, 0x8, 0x80 ;  /* 0x000000000080781c */ /* 0x000fe4000070e170 */
[----:B------:R-:W-:Y:S01]  /*6b40*/  PRMT R13, R48, 0x7632, R13 ;  /* 0x00007632300d7816 */ /* 0x000fe2000000000d */
[--C-:B------:R-:W-:Y:S01]  /*6b50*/  FADD.FTZ R12, R12, R3.reuse ;  /* 0x000000030c0c7221 */ /* 0x100fe20000010000 */
[----:B------:R-:W-:Y:S01]  /*6b60*/  PRMT R3, R52, 0x7632, R3 ;  /* 0x0000763234037816 */ /* 0x000fe20000000003 */
[----:B------:R-:W-:Y:S01]  /*6b70*/  IMAD.MOV.U32 R48, RZ, RZ, 0x2 ;  /* 0x00000002ff307424 */ /* 0x000fe200078e00ff */
[----:B------:R-:W-:Y:S01]  /*6b80*/  P2R R52, PR, RZ, 0x1 ;  /* 0x00000001ff347803 */ /* 0x000fe20000000000 */
        /* <DEDUP_REMOVED lines=9> */
.L_x_5651:
        /* <DEDUP_REMOVED lines=13> */
.L_x_5653:
[----:B------:R-:W-:Y:S05]  /*6cf0*/  BSYNC.RECONVERGENT B2 ;  /* 0x0000000000027941 */ /* 0x000fea0003800200 */
.L_x_5652:
        /* <DEDUP_REMOVED lines=43> */
.L_x_5650:
[----:B------:R-:W-:Y:S05]  /*6fb0*/  BSYNC.RECONVERGENT B1 ;  /* 0x0000000000017941 */ /* 0x000fea0003800200 */
.L_x_5649:
        /* <DEDUP_REMOVED lines=23> */
.L_x_5656:
        /* <DEDUP_REMOVED lines=13> */
.L_x_5658:
[----:B------:R-:W-:Y:S05]  /*7200*/  BSYNC.RECONVERGENT B2 ;  /* 0x0000000000027941 */ /* 0x000fea0003800200 */
.L_x_5657:
        /* <DEDUP_REMOVED lines=43> */
.L_x_5655:
[----:B------:R-:W-:Y:S05]  /*74c0*/  BSYNC.RECONVERGENT B1 ;  /* 0x0000000000017941 */ /* 0x000fea0003800200 */
.L_x_5654:
        /* <DEDUP_REMOVED lines=8> */
[----:B------:R-:W-:Y:S01]  /*7550*/  FMUL.FTZ R23, R23, R124 ;  /* 0x0000007c17177220 */ /* 0x000fe20000410000 */
[----:B------:R-:W-:Y:S02]  /*7560*/  FSETP.GTU.FTZ.AND P1, PT, R22, R125, PT ;  /* 0x0000007d1600720b */ /* 0x000fe40003f3c000 */
[----:B------:R-:W-:Y:S02]  /*7570*/  SHF.L.U32 R22, R49, 0x10, RZ ;  /* 0x0000001031167819 */ /* 0x000fe400000006ff */
[----:B------:R-:W-:Y:S02]  /*7580*/  FSEL R23, R23, RZ, !P1 ;  /* 0x000000ff17177208 */ /* 0x000fe40004800000 */
[----:B------:R-:W-:-:S03]  /*7590*/  PLOP3.LUT P1, PT, P1, PT, PT, 0x8, 0x80 ;  /* 0x000000000080781c */ /* 0x000fc60000f2e170 */
[--C-:B------:R-:W-:Y:S01]  /*75a0*/  FADD.FTZ R23, R23, R22.reuse ;  /* 0x0000001617177221 */ /* 0x100fe20000010000 */
[----:B------:R-:W-:Y:S01]  /*75b0*/  PRMT R22, R49, 0x7632, R22 ;  /* 0x0000763231167816 */ /* 0x000fe20000000016 */
        /* <DEDUP_REMOVED lines=10> */
.L_x_5661:
        /* <DEDUP_REMOVED lines=13> */
.L_x_5663:
[----:B------:R-:W-:Y:S05]  /*7730*/  BSYNC.RECONVERGENT B2 ;  /* 0x0000000000027941 */ /* 0x000fea0003800200 */
.L_x_5662:
        /* <DEDUP_REMOVED lines=43> */
.L_x_5660:
[----:B------:R-:W-:Y:S05]  /*79f0*/  BSYNC.RECONVERGENT B1 ;  /* 0x0000000000017941 */ /* 0x000fea0003800200 */
.L_x_5659:
        /* <DEDUP_REMOVED lines=9> */
[----:B------:R-:W-:-:S05]  /*7a90*/  FMUL.FTZ R3, R3, R124 ;  /* 0x0000007c03037220 */ /* 0x000fca0000410000 */
        /* <DEDUP_REMOVED lines=13> */
.L_x_5666:
        /* <DEDUP_REMOVED lines=13> */
.L_x_5668:
[----:B------:R-:W-:Y:S05]  /*7c40*/  BSYNC.RECONVERGENT B2 ;  /* 0x0000000000027941 */ /* 0x000fea0003800200 */
.L_x_5667:
        /* <DEDUP_REMOVED lines=43> */
.L_x_5665:
[----:B------:R-:W-:Y:S05]  /*7f00*/  BSYNC.RECONVERGENT B1 ;  /* 0x0000000000017941 */ /* 0x000fea0003800200 */
.L_x_5664:
[----:B------:R-:W-:Y:S01]  /*7f10*/  I2FP.F32.U32 R3, R3 ;  /* 0x0000000300037245 */ /* 0x000fe20000201000 */
[----:B------:R-:W-:Y:S01]  /*7f20*/  IMAD.U32 R53, R54, 0x10000, RZ ;  /* 0x0001000036357824 */ /* 0x000fe200078e00ff */
[----:B------:R-:W-:Y:S01]  /*7f30*/  ISETP.NE.AND P4, PT, R49, 0x1, PT ;  /* 0x000000013100780c */ /* 0x000fe20003f85270 */
[----:B------:R-:W-:Y:S01]  /*7f40*/  IMAD.U32 R61, R50, 0x10000, RZ ;  /* 0x00010000323d7824 */ /* 0x000fe200078e00ff */
[----:B------:R-:W-:Y:S01]  /*7f50*/  BSSY.RECONVERGENT B1, `(.L_x_5669) ;  /* 0x000004f000017945 */ /* 0x000fe20003800200 */
[----:B------:R-:W-:Y:S01]  /*7f60*/  FFMA.FTZ R48, R3, R69, 1.1641532182693481445e-10 ;  /* 0x2f00000003307423 */ /* 0x000fe20000010045 */
[----:B------:R-:W-:Y:S01]  /*7f70*/  FMUL.FTZ R53, R53, UR4 ;  /* 0x0000000435357c20 */ /* 0x000fe20008410000 */
[----:B------:R-:W-:Y:S01]  /*7f80*/  PRMT R3, R54, 0x7632, R3 ;  /* 0x0000763236037816 */ /* 0x000fe20000000003 */
[----:B------:R-:W-:Y:S01]  /*7f90*/  IMAD.MOV.U32 R54, RZ, RZ, R0 ;  /* 0x000000ffff367224 */ /* 0x000fe200078e0000 */
[----:B------:R-:W-:Y:S01]  /*7fa0*/  PRMT R50, R50, 0x7632, R50 ;  /* 0x0000763232327816 */ /* 0x000fe20000000032 */
[----:B------:R-:W-:Y:S01]  /*7fb0*/  FMUL.FTZ R53, R53, R124 ;  /* 0x0000007c35357220 */ /* 0x000fe20000410000 */
[----:B------:R-:W-:-:S04]  /*7fc0*/  FSETP.GTU.FTZ.AND P3, PT, R48, R125, PT ;  /* 0x0000007d3000720b */ /* 0x000fc80003f7c000 */
[----:B------:R-:W-:Y:S02]  /*7fd0*/  FSEL R48, R53, RZ, !P3 ;  /* 0x000000ff35307208 */ /* 0x000fe40005800000 */
[----:B------:R-:W-:Y:S02]  /*7fe0*/  MOV R53, 0x2 ;  /* 0x0000000200357802 */ /* 0x000fe40000000f00 */
[----:B------:R-:W-:Y:S01]  /*7ff0*/  PLOP3.LUT P3, PT, P3, PT, PT, 0x8, 0x80 ;  /* 0x000000000080781c */ /* 0x000fe20001f6e170 */
[----:B------:R-:W-:-:S04]  /*8000*/  FADD.FTZ R48, R48, R61 ;  /* 0x0000003d30307221 */ /* 0x000fc80000010000 */
        /* <DEDUP_REMOVED lines=10> */
.L_x_5671:
        /* <DEDUP_REMOVED lines=13> */
.L_x_5673:
[----:B------:R-:W-:Y:S05]  /*8180*/  BSYNC.RECONVERGENT B2 ;  /* 0x0000000000027941 */ /* 0x000fea0003800200 */
.L_x_5672:
        /* <DEDUP_REMOVED lines=43> */
.L_x_5670:
[----:B------:R-:W-:Y:S05]  /*8440*/  BSYNC.RECONVERGENT B1 ;  /* 0x0000000000017941 */ /* 0x000fea0003800200 */
.L_x_5669:
[----:B------:R-:W-:Y:S01]  /*8450*/  I2FP.F32.U32 R54, R54 ;  /* 0x0000003600367245 */ /* 0x000fe20000201000 */
[----:B------:R-:W-:Y:S01]  /*8460*/  IMAD.U32 R49, R50, 0x10000, RZ ;  /* 0x0001000032317824 */ /* 0x000fe200078e00ff */
[----:B------:R-:W-:Y:S01]  /*8470*/  SHF.L.U32 R3, R3, 0x10, RZ ;  /* 0x0000001003037819 */ /* 0x000fe200000006ff */
[----:B------:R-:W-:Y:S01]  /*8480*/  BSSY.RECONVERGENT B1, `(.L_x_5674) ;  /* 0x000004e000017945 */ /* 0x000fe20003800200 */
[----:B------:R-:W-:Y:S01]  /*8490*/  ISETP.NE.AND P5, PT, R53, 0x1, PT ;  /* 0x000000013500780c */ /* 0x000fe20003fa5270 */
[----:B------:R-:W-:Y:S02]  /*84a0*/  FFMA.FTZ R54, R54, R69, 1.1641532182693481445e-10 ;  /* 0x2f00000036367423 */ /* 0x000fe40000010045 */
[----:B------:R-:W-:-:S03]  /*84b0*/  FMUL.FTZ R3, R3, UR4 ;  /* 0x0000000403037c20 */ /* 0x000fc60008410000 */
[----:B------:R-:W-:Y:S01]  /*84c0*/  FSETP.GTU.FTZ.AND P4, PT, R54, R125, PT ;  /* 0x0000007d3600720b */ /* 0x000fe20003f9c000 */
[----:B------:R-:W-:-:S05]  /*84d0*/  FMUL.FTZ R3, R3, R124 ;  /* 0x0000007c03037220 */ /* 0x000fca0000410000 */
[----:B------:R-:W-:Y:S02]  /*84e0*/  FSEL R50, R3, RZ, !P4 ;  /* 0x000000ff03327208 */ /* 0x000fe40006000000 */
[----:B------:R-:W-:Y:S02]  /*84f0*/  MOV R3, R0 ;  /* 0x0000000000037202 */ /* 0x000fe40000000f00 */
[----:B------:R-:W-:Y:S01]  /*8500*/  PLOP3.LUT P4, PT, P4, PT, PT, 0x8, 0x80 ;  /* 0x000000000080781c */ /* 0x000fe2000278e170 */
[----:B------:R-:W-:Y:S01]  /*8510*/  FADD.FTZ R49, R50, R49 ;  /* 0x0000003132317221 */ /* 0x000fe20000010000 */
[----:B------:R-:W-:-:S03]  /*8520*/  IMAD.MOV.U32 R50, RZ, RZ, 0x2 ;  /* 0x00000002ff327424 */ /* 0x000fc600078e00ff */
        /* <DEDUP_REMOVED lines=10> */
.L_x_5676:
        /* <DEDUP_REMOVED lines=13> */
.L_x_5678:
[----:B------:R-:W-:Y:S05]  /*86a0*/  BSYNC.RECONVERGENT B2 ;  /* 0x0000000000027941 */ /* 0x000fea0003800200 */
.L_x_5677:
        /* <DEDUP_REMOVED lines=43> */
.L_x_5675:
[----:B------:R-:W-:Y:S05]  /*8960*/  BSYNC.RECONVERGENT B1 ;  /* 0x0000000000017941 */ /* 0x000fea0003800200 */
.L_x_5674:
[----:B------:R-:W-:Y:S01]  /*8970*/  I2FP.F32.U32 R54, R3 ;  /* 0x0000000300367245 */ /* 0x000fe20000201000 */
[----:B------:R-:W-:Y:S01]  /*8980*/  IMAD.MOV.U32 R80, RZ, RZ, 0x2f800000 ;  /* 0x2f800000ff507424 */ /* 0x000fe200078e00ff */
[----:B------:R-:W-:Y:S01]  /*8990*/  SHF.L.U32 R3, R55, 0x10, RZ ;  /* 0x0000001037037819 */ /* 0x000fe200000006ff */
[----:B------:R-:W-:Y:S01]  /*89a0*/  IMAD.U32 R53, R51, 0x10000, RZ ;  /* 0x0001000033357824 */ /* 0x000fe200078e00ff */
[----:B------:R-:W-:Y:S01]  /*89b0*/  ISETP.NE.AND P6, PT, R50, 0x1, PT ;  /* 0x000000013200780c */ /* 0x000fe20003fc5270 */
[----:B------:R-:W-:Y:S01]  /*89c0*/  FFMA.FTZ R54, R54, R80, 1.1641532182693481445e-10 ;  /* 0x2f00000036367423 */ /* 0x000fe20000010050 */
[----:B------:R-:W-:Y:S01]  /*89d0*/  BSSY.RECONVERGENT B1, `(.L_x_5679) ;  /* 0x0000050000017945 */ /* 0x000fe20003800200 */
[----:B------:R-:W-:Y:S01]  /*89e0*/  FMUL.FTZ R3, R3, UR4 ;  /* 0x0000000403037c20 */ /* 0x000fe20008410000 */
[----:B------:R-:W-:Y:S02]  /*89f0*/  PRMT R77, R51, 0x7632, R77 ;  /* 0x00007632334d7816 */ /* 0x000fe4000000004d */
[----:B------:R-:W-:Y:S01]  /*8a00*/  FSETP.GTU.FTZ.AND P5, PT, R54, R125, PT ;  /* 0x0000007d3600720b */ /* 0x000fe20003fbc000 */
[----:B------:R-:W-:Y:S01]  /*8a10*/  FMUL.FTZ R3, R3, R124 ;  /* 0x0000007c03037220 */ /* 0x000fe20000410000 */
[----:B------:R-:W-:-:S02]  /*8a20*/  PRMT R69, R55, 0x7632, R69 ;  /* 0x0000763237457816 */ /* 0x000fc40000000045 */
[----:B------:R-:W-:Y:S02]  /*8a30*/  MOV R51, R0 ;  /* 0x0000000000337202 */ /* 0x000fe40000000f00 */
        /* <DEDUP_REMOVED lines=14> */
.L_x_5681:
        /* <DEDUP_REMOVED lines=15> */
.L_x_5683:
[----:B------:R-:W-:Y:S05]  /*8c10*/  BSYNC.RECONVERGENT B2 ;  /* 0x0000000000027941 */ /* 0x000fea0003800200 */
.L_x_5682:
        /* <DEDUP_REMOVED lines=43> */
.L_x_5680:
[----:B------:R-:W-:Y:S05]  /*8ed0*/  BSYNC.RECONVERGENT B1 ;  /* 0x0000000000017941 */ /* 0x000fea0003800200 */
.L_x_5679:
[----:B------:R-:W-:Y:S01]  /*8ee0*/  I2FP.F32.U32 R50, R51 ;  /* 0x0000003300327245 */ /* 0x000fe20000201000 */
[----:B------:R-:W-:Y:S01]  /*8ef0*/  IMAD.U32 R69, R69, 0x10000, RZ ;  /* 0x0001000045457824 */ /* 0x000fe200078e00ff */
[----:B------:R-:W-:-:S03]  /*8f00*/  SHF.L.U32 R77, R77, 0x10, RZ ;  /* 0x000000104d4d7819 */ /* 0x000fc600000006ff */
[----:B------:R-:W-:Y:S01]  /*8f10*/  FFMA.FTZ R50, R50, R80, 1.1641532182693481445e-10 ;  /* 0x2f00000032327423 */ /* 0x000fe20000010050 */
[----:B------:R-:W-:-:S04]  /*8f20*/  FMUL.FTZ R69, R69, UR4 ;  /* 0x0000000445457c20 */ /* 0x000fc80008410000 */
[----:B------:R-:W-:Y:S01]  /*8f30*/  FMUL.FTZ R69, R69, R124 ;  /* 0x0000007c45457220 */ /* 0x000fe20000410000 */
[----:B------:R-:W-:-:S04]  /*8f40*/  FSETP.GTU.FTZ.AND P6, PT, R50, R125, PT ;  /* 0x0000007d3200720b */ /* 0x000fc80003fdc000 */
[----:B------:R-:W-:Y:S02]  /*8f50*/  FSEL R50, R69, RZ, !P6 ;  /* 0x000000ff45327208 */ /* 0x000fe40007000000 */
[----:B------:R-:W-:-:S03]  /*8f60*/  PLOP3.LUT P6, PT, P6, PT, PT, 0x8, 0x80 ;  /* 0x000000000080781c */ /* 0x000fc600037ce170 */
[----:B------:R-:W-:Y:S01]  /*8f70*/  FADD.FTZ R69, R50, R77 ;  /* 0x0000004d32457221 */ /* 0x000fe20000010000 */
[----:B------:R-:W-:Y:S02]  /*8f80*/  F2FP.BF16.F32.PACK_AB R50, R49, R48 ;  /* 0x000000303132723e */ /* 0x000fe400000010ff */
[----:B------:R-:W-:Y:S02]  /*8f90*/  F2FP.BF16.F32.PACK_AB R49, R22, R23 ;  /* 0x000000171631723e */ /* 0x000fe400000010ff */
[----:B------:R-:W-:Y:S02]  /*8fa0*/  F2FP.BF16.F32.PACK_AB R48, R13, R12 ;  /* 0x0000000c0d30723e */ /* 0x000fe400000010ff */
[----:B------:R-:W-:Y:S01]  /*8fb0*/  F2FP.BF16.F32.PACK_AB R51, R69, R53 ;  /* 0x000000354533723e */ /* 0x000fe200000010ff */
[----:B------:R-:W-:Y:S06]  /*8fc0*/  BRA `(.L_x_5684) ;  /* 0x0000002800307947 */ /* 0x000fec0003800000 */
.L_x_5643:
        /* <DEDUP_REMOVED lines=16> */
.L_x_5687:
        /* <DEDUP_REMOVED lines=13> */
.L_x_5689:
[----:B------:R-:W-:Y:S05]  /*91a0*/  BSYNC.RECONVERGENT B2 ;  /* 0x0000000000027941 */ /* 0x000fea0003800200 */
.L_x_5688:
        /* <DEDUP_REMOVED lines=43> */
.L_x_5686:
[----:B------:R-:W-:Y:S05]  /*9460*/  BSYNC.RECONVERGENT B1 ;  /* 0x0000000000017941 */ /* 0x000fea0003800200 */
.L_x_5685:
[----:B------:R-:W0:Y:S01]  /*9470*/  LDC R82, c[0x0][0x404] ;  /* 0x00010100ff527b82 */ /* 0x000e220000000800 */
[----:B------:R-:W-:Y:S01]  /*9480*/  HFMA2 R83, -RZ, RZ, 0.1171875, 0 ;  /* 0x2f800000ff537431 */ /* 0x000fe200000001ff */
[----:B------:R-:W-:Y:S01]  /*9490*/  I2FP.F32.U32 R12, R12 ;  /* 0x0000000c000c7245 */ /* 0x000fe20000201000 */
[----:B-----5:R-:W-:Y:S01]  /*94a0*/  IMAD.U32 R13, R52, 0x10000, RZ ;  /* 0x00010000340d7824 */ /* 0x020fe200078e00ff */
[----:B------:R-:W-:Y:S01]  /*94b0*/  ISETP.NE.AND P1, PT, R22, 0x1, PT ;  /* 0x000000011600780c */ /* 0x000fe20003f25270 */
[----:B------:R-:W-:Y:S01]  /*94c0*/  BSSY.RECONVERGENT B1, `(.L_x_5690) ;  /* 0x000004e000017945 */ /* 0x000fe20003800200 */
[----:B------:R-:W-:Y:S02]  /*94d0*/  IMAD.MOV.U32 R23, RZ, RZ, 0x2 ;  /* 0x00000002ff177424 */ /* 0x000fe400078e00ff */
[----:B------:R-:W1:Y:S01]  /*94e0*/  LDC R77, c[0x0][0x408] ;  /* 0x00010200ff4d7b82 */ /* 0x000e620000000800 */
[----:B------:R-:W-:Y:S01]  /*94f0*/  FFMA.FTZ R3, R12, R83, 1.1641532182693481445e-10 ;  /* 0x2f0000000c037423 */ /* 0x000fe20000010053 */
[----:B------:R-:W-:Y:S01]  /*9500*/  FMUL.FTZ R12, R13, UR4 ;  /* 0x000000040d0c7c20 */ /* 0x000fe20008410000 */
[----:B------:R-:W-:-:S03]  /*9510*/  MOV R13, R0 ;  /* 0x00000000000d7202 */ /* 0x000fc60000000f00 */
[----:B0-----:R-:W-:Y:S02]  /*9520*/  FSETP.GTU.FTZ.AND P0, PT, R3, R82, PT ;  /* 0x000000520300720b */ /* 0x001fe40003f1c000 */
[----:B------:R-:W-:Y:S02]  /*9530*/  PRMT R3, R52, 0x7632, R3 ;  /* 0x0000763234037816 */ /* 0x000fe40000000003 */
        /* <DEDUP_REMOVED lines=13> */
.L_x_5692:
        /* <DEDUP_REMOVED lines=13> */
.L_x_5694:
[----:B------:R-:W-:Y:S05]  /*96e0*/  BSYNC.RECONVERGENT B2 ;  /* 0x0000000000027941 */ /* 0x000fea0003800200 */
.L_x_5693:
        /* <DEDUP_REMOVED lines=43> */
.L_x_5691:
[----:B------:R-:W-:Y:S05]  /*99a0*/  BSYNC.RECONVERGENT B1 ;  /* 0x0000000000017941 */ /* 0x000fea0003800200 */
.L_x_5690:
        /* <DEDUP_REMOVED lines=8> */
[----:B------:R-:W-:Y:S02]  /*9a30*/  FSETP.GTU.FTZ.AND P1, PT, R3, R82, PT ;  /* 0x000000520300720b */ /* 0x000fe40003f3c000 */
        /* <DEDUP_REMOVED lines=12> */
.L_x_5697:
        /* <DEDUP_REMOVED lines=13> */
.L_x_5699:
[----:B------:R-:W-:Y:S05]  /*9bd0*/  BSYNC.RECONVERGENT B2 ;  /* 0x0000000000027941 */ /* 0x000fea0003800200 */
.L_x_5698:
        /* <DEDUP_REMOVED lines=43> */
.L_x_5696:
[----:B------:R-:W-:Y:S05]  /*9e90*/  BSYNC.RECONVERGENT B1 ;  /* 0x0000000000017941 */ /* 0x000fea0003800200 */
.L_x_5695:
        /* <DEDUP_REMOVED lines=9> */
[----:B------:R-:W-:Y:S02]  /*9f30*/  PRMT R3, R53, 0x7632, R3 ;  /* 0x0000763235037816 */ /* 0x000fe40000000003 */
        /* <DEDUP_REMOVED lines=12> */
.L_x_5702:
        /* <DEDUP_REMOVED lines=13> */
.L_x_5704:
[----:B------:R-:W-:Y:S05]  /*a0d0*/  BSYNC.RECONVERGENT B2 ;  /* 0x0000000000027941 */ /* 0x000fea0003800200 */
.L_x_5703:
        /* <DEDUP_REMOVED lines=43> */
.L_x_5701:
[----:B------:R-:W-:Y:S05]  /*a390*/  BSYNC.RECONVERGENT B1 ;  /* 0x0000000000017941 */ /* 0x000fea0003800200 */
.L_x_5700:
        /* <DEDUP_REMOVED lines=21> */
.L_x_5707:
        /* <DEDUP_REMOVED lines=13> */
.L_x_5709:
[----:B------:R-:W-:Y:S05]  /*a5c0*/  BSYNC.RECONVERGENT B2 ;  /* 0x0000000000027941 */ /* 0x000fea0003800200 */
.L_x_5708:
        /* <DEDUP_REMOVED lines=43> */
.L_x_5706:
[----:B------:R-:W-:Y:S05]  /*a880*/  BSYNC.RECONVERGENT B1 ;  /* 0x0000000000017941 */ /* 0x000fea0003800200 */
.L_x_5705:
[----:B------:R-:W-:Y:S01]  /*a890*/  I2FP.F32.U32 R48, R3 ;  /* 0x0000000300307245 */ /* 0x000fe20000201000 */
[----:B------:R-:W-:Y:S01]  /*a8a0*/  IMAD.U32 R49, R54, 0x10000, RZ ;  /* 0x0001000036317824 */ /* 0x000fe200078e00ff */
[----:B------:R-:W-:Y:S01]  /*a8b0*/  ISETP.NE.AND P4, PT, R50, 0x1, PT ;  /* 0x000000013200780c */ /* 0x000fe20003f85270 */
[----:B------:R-:W-:Y:S01]  /*a8c0*/  BSSY.RECONVERGENT B1, `(.L_x_5710) ;  /* 0x000004d000017945 */ /* 0x000fe20003800200 */
[----:B------:R-:W-:Y:S02]  /*a8d0*/  IMAD.MOV.U32 R51, RZ, RZ, 0x2 ;  /* 0x00000002ff337424 */ /* 0x000fe400078e00ff */
[----:B------:R-:W-:Y:S01]  /*a8e0*/  FFMA.FTZ R3, R48, R83, 1.1641532182693481445e-10 ;  /* 0x2f00000030037423 */ /* 0x000fe20000010053 */
[----:B------:R-:W-:Y:S01]  /*a8f0*/  FMUL.FTZ R48, R49, UR4 ;  /* 0x0000000431307c20 */ /* 0x000fe20008410000 */
[----:B------:R-:W-:-:S03]  /*a900*/  MOV R49, R0 ;  /* 0x0000000000317202 */ /* 0x000fc60000000f00 */
[----:B------:R-:W-:Y:S01]  /*a910*/  FMUL.FTZ R48, R48, R77 ;  /* 0x0000004d30307220 */ /* 0x000fe20000410000 */
[----:B------:R-:W-:Y:S02]  /*a920*/  FSETP.GTU.FTZ.AND P3, PT, R3, R82, PT ;  /* 0x000000520300720b */ /* 0x000fe40003f7c000 */
[----:B------:R-:W-:Y:S02]  /*a930*/  PRMT R3, R54, 0x7632, R3 ;  /* 0x0000763236037816 */ /* 0x000fe40000000003 */
        /* <DEDUP_REMOVED lines=12> */
.L_x_5712:
        /* <DEDUP_REMOVED lines=13> */
.L_x_5714:
[----:B------:R-:W-:Y:S05]  /*aad0*/  BSYNC.RECONVERGENT B2 ;  /* 0x0000000000027941 */ /* 0x000fea0003800200 */
.L_x_5713:
        /* <DEDUP_REMOVED lines=43> */
.L_x_5711:
[----:B------:R-:W-:Y:S05]  /*ad90*/  BSYNC.RECONVERGENT B1 ;  /* 0x0000000000017941 */ /* 0x000fea0003800200 */
.L_x_5710:
        /* <DEDUP_REMOVED lines=8> */
[----:B------:R-:W-:Y:S02]  /*ae20*/  HFMA2 R50, -RZ, RZ, 0, 1.1920928955078125e-07 ;  /* 0x00000002ff327431 */ /* 0x000fe400000001ff */
[----:B------:R-:W-:Y:S01]  /*ae30*/  IMAD.MOV.U32 R3, RZ, RZ, R0 ;  /* 0x000000ffff037224 */ /* 0x000fe200078e0000 */
        /* <DEDUP_REMOVED lines=12> */
.L_x_5717:
        /* <DEDUP_REMOVED lines=13> */
.L_x_5719:
[----:B------:R-:W-:Y:S05]  /*afd0*/  BSYNC.RECONVERGENT B2 ;  /* 0x0000000000027941 */ /* 0x000fea0003800200 */
.L_x_5718:
        /* <DEDUP_REMOVED lines=43> */
.L_x_5716:
[----:B------:R-:W-:Y:S05]  /*b290*/  BSYNC.RECONVERGENT B1 ;  /* 0x0000000000017941 */ /* 0x000fea0003800200 */
.L_x_5715:
[----:B------:R-:W-:Y:S01]  /*b2a0*/  I2FP.F32.U32 R54, R3 ;  /* 0x0000000300367245 */ /* 0x000fe20000201000 */
[----:B------:R-:W-:Y:S01]  /*b2b0*/  BSSY.RECONVERGENT B1, `(.L_x_5720) ;  /* 0x0000051000017945 */ /* 0x000fe20003800200 */
[C---:B------:R-:W-:Y:S02]  /*b2c0*/  SHF.L.U32 R51, R55.reuse, 0x10, RZ ;  /* 0x0000001037337819 */ /* 0x040fe400000006ff */
[----:B------:R-:W-:Y:S01]  /*b2d0*/  ISETP.NE.AND P6, PT, R50, 0x1, PT ;  /* 0x000000013200780c */ /* 0x000fe20003fc5270 */
[----:B------:R-:W-:Y:S01]  /*b2e0*/  FFMA.FTZ R3, R54, R83, 1.1641532182693481445e-10 ;  /* 0x2f00000036037423 */ /* 0x000fe20000010053 */
[----:B------:R-:W-:Y:S01]  /*b2f0*/  PRMT R69, R55, 0x7632, R69 ;  /* 0x0000763237457816 */ /* 0x000fe20000000045 */
[----:B------:R-:W-:Y:S01]  /*b300*/  FMUL.FTZ R54, R51, UR4 ;  /* 0x0000000433367c20 */ /* 0x000fe20008410000 */
[----:B------:R-:W-:Y:S02]  /*b310*/  IMAD.MOV.U32 R51, RZ, RZ, R0 ;  /* 0x000000ffff337224 */ /* 0x000fe400078e0000 */
[----:B------:R-:W-:Y:S01]  /*b320*/  FSETP.GTU.FTZ.AND P5, PT, R3, R82, PT ;  /* 0x000000520300720b */ /* 0x000fe20003fbc000 */
[----:B------:R-:W-:Y:S01]  /*b330*/  FMUL.FTZ R53, R54, R77 ;  /* 0x0000004d36357220 */ /* 0x000fe20000410000 */
[----:B------:R-:W-:-:S04]  /*b340*/  IMAD.MOV.U32 R3, RZ, RZ, 0x2 ;  /* 0x00000002ff037424 */ /* 0x000fc800078e00ff */
        /* <DEDUP_REMOVED lines=12> */
.L_x_5722:
        /* <DEDUP_REMOVED lines=15> */
.L_x_5724:
[----:B------:R-:W-:Y:S05]  /*b500*/  BSYNC.RECONVERGENT B2 ;  /* 0x0000000000027941 */ /* 0x000fea0003800200 */
.L_x_5723:
        /* <DEDUP_REMOVED lines=43> */
.L_x_5721:
[----:B------:R-:W-:Y:S05]  /*b7c0*/  BSYNC.RECONVERGENT B1 ;  /* 0x0000000000017941 */ /* 0x000fea0003800200 */
.L_x_5720:
[----:B------:R-:W-:Y:S01]  /*b7d0*/  I2FP.F32.U32 R50, R51 ;  /* 0x0000003300327245 */ /* 0x000fe20000201000 */
[----:B------:R-:W-:-:S04]  /*b7e0*/  IMAD.U32 R69, R69, 0x10000, RZ ;  /* 0x0001000045457824 */ /* 0x000fc800078e00ff */
[----:B------:R-:W-:Y:S01]  /*b7f0*/  FFMA.FTZ R83, R50, R83, 1.1641532182693481445e-10 ;  /* 0x2f00000032537423 */ /* 0x000fe20000010053 */
[----:B------:R-:W-:-:S04]  /*b800*/  FMUL.FTZ R50, R69, UR4 ;  /* 0x0000000445327c20 */ /* 0x000fc80008410000 */
[----:B------:R-:W-:Y:S01]  /*b810*/  FMUL.FTZ R50, R50, R77 ;  /* 0x0000004d32327220 */ /* 0x000fe20000410000 */
[----:B------:R-:W-:-:S04]  /*b820*/  FSETP.GTU.FTZ.AND P6, PT, R83, R82, PT ;  /* 0x000000525300720b */ /* 0x000fc80003fdc000 */
[----:B------:R-:W-:Y:S02]  /*b830*/  FSEL R69, R50, RZ, !P6 ;  /* 0x000000ff32457208 */ /* 0x000fe40007000000 */
[----:B------:R-:W-:Y:S02]  /*b840*/  F2FP.BF16.F32.PACK_AB R50, R49, R48 ;  /* 0x000000303132723e */ /* 0x000fe400000010ff */
[----:B------:R-:W-:Y:S02]  /*b850*/  PLOP3.LUT P6, PT, P6, PT, PT, 0x8, 0x80 ;  /* 0x000000000080781c */ /* 0x000fe400037ce170 */
[----:B------:R-:W-:Y:S02]  /*b860*/  F2FP.BF16.F32.PACK_AB R49, R22, R23 ;  /* 0x000000171631723e */ /* 0x000fe400000010ff */
[----:B------:R-:W-:Y:S02]  /*b870*/  F2FP.BF16.F32.PACK_AB R48, R13, R12 ;  /* 0x0000000c0d30723e */ /* 0x000fe400000010ff */
[----:B------:R-:W-:-:S07]  /*b880*/  F2FP.BF16.F32.PACK_AB R51, R69, R53 ;  /* 0x000000354533723e */ /* 0x000fce00000010ff */
.L_x_5684:
        /* <DEDUP_REMOVED lines=21> */
.L_x_5642:
[----:B------:R-:W-:Y:S05]  /*b9e0*/  BSYNC.RECONVERGENT B0 ;  /* 0x0000000000007941 */ /* 0x000fea0003800200 */
.L_x_5641:
        /* <DEDUP_REMOVED lines=28> */
.L_x_5730:
        /* <DEDUP_REMOVED lines=13> */
.L_x_5732:
[----:B------:R-:W-:Y:S05]  /*bc80*/  BSYNC.RECONVERGENT B2 ;  /* 0x0000000000027941 */ /* 0x000fea0003800200 */
.L_x_5731:
        /* <DEDUP_REMOVED lines=43> */
.L_x_5729:
[----:B------:R-:W-:Y:S05]  /*bf40*/  BSYNC.RECONVERGENT B1 ;  /* 0x0000000000017941 */ /* 0x000fea0003800200 */
.L_x_5728:
[----:B------:R-:W0:Y:S01]  /*bf50*/  LDC R82, c[0x0][0x408] ;  /* 0x00010200ff527b82 */ /* 0x000e220000000800 */
[----:B------:R-:W-:Y:S01]  /*bf60*/  HFMA2 R124, -RZ, RZ, 0.1171875, 0 ;  /* 0x2f800000ff7c7431 */ /* 0x000fe200000001ff */
[----:B------:R-:W-:Y:S01]  /*bf70*/  I2FP.F32.U32 R3, R21 ;  /* 0x0000001500037245 */ /* 0x000fe20000201000 */
[----:B-----5:R-:W-:Y:S01]  /*bf80*/  IMAD.U32 R15, R48, 0x10000, RZ ;  /* 0x00010000300f7824 */ /* 0x020fe200078e00ff */
[----:B------:R-:W-:Y:S01]  /*bf90*/  ISETP.NE.AND P1, PT, R20, 0x1, PT ;  /* 0x000000011400780c */ /* 0x000fe20003f25270 */
[----:B------:R-:W-:Y:S01]  /*bfa0*/  BSSY.RECONVERGENT B1, `(.L_x_5733) ;  /* 0x0000051000017945 */ /* 0x000fe20003800200 */
[----:B------:R-:W-:Y:S02]  /*bfb0*/  IMAD.MOV.U32 R21, RZ, RZ, R0 ;  /* 0x000000ffff157224 */ /* 0x000fe400078e0000 */
[----:B------:R-:W-:Y:S01]  /*bfc0*/  FMUL.FTZ R15, R15, UR4 ;  /* 0x000000040f0f7c20 */ /* 0x000fe20008410000 */
[----:B------:R-:W1:Y:S01]  /*bfd0*/  LDC R83, c[0x0][0x404] ;  /* 0x00010100ff537b82 */ /* 0x000e620000000800 */
[----:B------:R-:W-:Y:S01]  /*bfe0*/  FFMA.FTZ R14, R3, R124, 1.1641532182693481445e-10 ;  /* 0x2f000000030e7423 */ /* 0x000fe2000001007c */
[----:B------:R-:W-:-:S02]  /*bff0*/  IMAD.U32 R3, R52, 0x10000, RZ ;  /* 0x0001000034037824 */ /* 0x000fc400078e00ff */
[----:B0-----:R-:W-:Y:S02]  /*c000*/  FMUL.FTZ R15, R15, R82 ;  /* 0x000000520f0f7220 */ /* 0x001fe40000410000 */
[----:B-1----:R-:W-:-:S04]  /*c010*/  FSETP.GTU.FTZ.AND P0, PT, R14, R83, PT ;  /* 0x000000530e00720b */ /* 0x002fc80003f1c000 */
[----:B------:R-:W-:Y:S02]  /*c020*/  FSEL R14, R15, RZ, !P0 ;  /* 0x000000ff0f0e7208 */ /* 0x000fe40004000000 */
[----:B------:R-:W-:Y:S02]  /*c030*/  PLOP3.LUT P0, PT, P0, PT, PT, 0x8, 0x80 ;  /* 0x000000000080781c */ /* 0x000fe4000070e170 */
[----:B------:R-:W-:Y:S01]  /*c040*/  PRMT R15, R52, 0x7632, R15 ;  /* 0x00007632340f7816 */ /* 0x000fe2000000000f */
[--C-:B------:R-:W-:Y:S01]  /*c050*/  FADD.FTZ R14, R14, R3.reuse ;  /* 0x000000030e0e7221 */ /* 0x100fe20000010000 */
[----:B------:R-:W-:Y:S01]  /*c060*/  PRMT R3, R48, 0x7632, R3 ;  /* 0x0000763230037816 */ /* 0x000fe20000000003 */
[----:B------:R-:W-:Y:S01]  /*c070*/  HFMA2 R48, -RZ, RZ, 0, 1.1920928955078125e-07 ;  /* 0x00000002ff307431 */ /* 0x000fe200000001ff */
[----:B------:R-:W-:Y:S01]  /*c080*/  P2R R77, PR, RZ, 0x1 ;  /* 0x00000001ff4d7803 */ /* 0x000fe20000000000 */
        /* <DEDUP_REMOVED lines=9> */
.L_x_5735:
        /* <DEDUP_REMOVED lines=13> */
.L_x_5737:
[----:B------:R-:W-:Y:S05]  /*c1f0*/  BSYNC.RECONVERGENT B2 ;  /* 0x0000000000027941 */ /* 0x000fea0003800200 */
.L_x_5736:
        /* <DEDUP_REMOVED lines=43> */
.L_x_5734:
[----:B------:R-:W-:Y:S05]  /*c4b0*/  BSYNC.RECONVERGENT B1 ;  /* 0x0000000000017941 */ /* 0x000fea0003800200 */
.L_x_5733:
        /* <DEDUP_REMOVED lines=9> */
[----:B------:R-:W-:Y:S02]  /*c550*/  SHF.L.U32 R20, R15, 0x10, RZ ;  /* 0x000000100f147819 */ /* 0x000fe400000006ff */
        /* <DEDUP_REMOVED lines=13> */
.L_x_5740:
        /* <DEDUP_REMOVED lines=13> */
.L_x_5742:
[----:B------:R-:W-:Y:S05]  /*c700*/  BSYNC.RECONVERGENT B2 ;  /* 0x0000000000027941 */ /* 0x000fea0003800200 */
.L_x_5741:
        /* <DEDUP_REMOVED lines=43> */
.L_x_5739:
[----:B------:R-:W-:Y:S05]  /*c9c0*/  BSYNC.RECONVERGENT B1 ;  /* 0x0000000000017941 */ /* 0x000fea0003800200 */
.L_x_5738:
        /* <DEDUP_REMOVED lines=11> */
[----:B------:R-:W-:-:S04]  /*ca80*/  IMAD.U32 R20, R53, 0x10000, RZ ;  /* 0x0001000035147824 */ /* 0x000fc800078e00ff */
[----:B------:R-:W-:Y:S02]  /*ca90*/  FSEL R21, R21, RZ, !P1 ;  /* 0x000000ff15157208 */ /* 0x000fe40004800000 */
[----:B------:R-:W-:-:S03]  /*caa0*/  PLOP3.LUT P1, PT, P1, PT, PT, 0x8, 0x80 ;  /* 0x000000000080781c */ /* 0x000fc60000f2e170 */
[--C-:B------:R-:W-:Y:S01]  /*cab0*/  FADD.FTZ R21, R21, R20.reuse ;  /* 0x0000001415157221 */ /* 0x100fe20000010000 */
[----:B------:R-:W-:Y:S01]  /*cac0*/  PRMT R20, R53, 0x7632, R20 ;  /* 0x0000763235147816 */ /* 0x000fe20000000014 */
        /* <DEDUP_REMOVED lines=9> */
.L_x_5745:
        /* <DEDUP_REMOVED lines=13> */
.L_x_5747:
[----:B------:R-:W-:Y:S05]  /*cc30*/  BSYNC.RECONVERGENT B2 ;  /* 0x0000000000027941 */ /* 0x000fea0003800200 */
.L_x_5746:
        /* <DEDUP_REMOVED lines=43> */
.L_x_5744:
[----:B------:R-:W-:Y:S05]  /*cef0*/  BSYNC.RECONVERGENT B1 ;  /* 0x0000000000017941 */ /* 0x000fea0003800200 */
.L_x_5743:
        /* <DEDUP_REMOVED lines=23> */
.L_x_5750:
        /* <DEDUP_REMOVED lines=13> */
.L_x_5752:
[----:B------:R-:W-:Y:S05]  /*d140*/  BSYNC.RECONVERGENT B2 ;  /* 0x0000000000027941 */ /* 0x000fea0003800200 */
.L_x_5751:
        /* <DEDUP_REMOVED lines=43> */
.L_x_5749:
[----:B------:R-:W-:Y:S05]  /*d400*/  BSYNC.RECONVERGENT B1 ;  /* 0x0000000000017941 */ /* 0x000fea0003800200 */
.L_x_5748:
[----:B------:R-:W-:Y:S01]  /*d410*/  I2FP.F32.U32 R3, R3 ;  /* 0x0000000300037245 */ /* 0x000fe20000201000 */
[----:B------:R-:W-:Y:S01]  /*d420*/  IMAD.U32 R48, R50, 0x10000, RZ ;  /* 0x0001000032307824 */ /* 0x000fe200078e00ff */
[----:B------:R-:W-:Y:S01]  /*d430*/  ISETP.NE.AND P4, PT, R53, 0x1, PT ;  /* 0x000000013500780c */ /* 0x000fe20003f85270 */
[----:B------:R-:W-:Y:S02]  /*d440*/  BSSY.RECONVERGENT B1, `(.L_x_5753) ;  /* 0x0000050000017945 */ /* 0x000fe40003800200 */
[----:B------:R-:W-:Y:S01]  /*d450*/  FFMA.FTZ R52, R3, R124, 1.1641532182693481445e-10 ;  /* 0x2f00000003347423 */ /* 0x000fe2000001007c */
[----:B------:R-:W-:Y:S01]  /*d460*/  FMUL.FTZ R3, R48, UR4 ;  /* 0x0000000430037c20 */ /* 0x000fe20008410000 */
[----:B------:R-:W-:-:S03]  /*d470*/  SHF.L.U32 R48, R54, 0x10, RZ ;  /* 0x0000001036307819 */ /* 0x000fc600000006ff */
[----:B------:R-:W-:Y:S01]  /*d480*/  FMUL.FTZ R3, R3, R82 ;  /* 0x0000005203037220 */ /* 0x000fe20000410000 */
[----:B------:R-:W-:Y:S01]  /*d490*/  FSETP.GTU.FTZ.AND P3, PT, R52, R83, PT ;  /* 0x000000533400720b */ /* 0x000fe20003f7c000 */
[----:B------:R-:W-:-:S03]  /*d4a0*/  IMAD.MOV.U32 R52, RZ, RZ, 0x2 ;  /* 0x00000002ff347424 */ /* 0x000fc600078e00ff */
[----:B------:R-:W-:Y:S02]  /*d4b0*/  FSEL R49, R3, RZ, !P3 ;  /* 0x000000ff03317208 */ /* 0x000fe40005800000 */
[----:B------:R-:W-:Y:S01]  /*d4c0*/  PRMT R3, R50, 0x7632, R3 ;  /* 0x0000763232037816 */ /* 0x000fe20000000003 */
[----:B------:R-:W-:Y:S01]  /*d4d0*/  IMAD.MOV.U32 R50, RZ, RZ, R0 ;  /* 0x000000ffff327224 */ /* 0x000fe200078e0000 */
[----:B------:R-:W-:Y:S01]  /*d4e0*/  PLOP3.LUT P3, PT, P3, PT, PT, 0x8, 0x80 ;  /* 0x000000000080781c */ /* 0x000fe20001f6e170 */
[----:B------:R-:W-:Y:S01]  /*d4f0*/  FADD.FTZ R48, R49, R48 ;  /* 0x0000003031307221 */ /* 0x000fe20000010000 */
[----:B------:R-:W-:-:S04]  /*d500*/  PRMT R49, R54, 0x7632, R49 ;  /* 0x0000763236317816 */ /* 0x000fc80000000031 */
        /* <DEDUP_REMOVED lines=10> */
.L_x_5755:
        /* <DEDUP_REMOVED lines=13> */
.L_x_5757:
[----:B------:R-:W-:Y:S05]  /*d680*/  BSYNC.RECONVERGENT B2 ;  /* 0x0000000000027941 */ /* 0x000fea0003800200 */
.L_x_5756:
        /* <DEDUP_REMOVED lines=43> */
.L_x_5754:
[----:B------:R-:W-:Y:S05]  /*d940*/  BSYNC.RECONVERGENT B1 ;  /* 0x0000000000017941 */ /* 0x000fea0003800200 */
.L_x_5753:
[----:B------:R-:W-:Y:S01]  /*d950*/  I2FP.F32.U32 R53, R50 ;  /* 0x0000003200357245 */ /* 0x000fe20000201000 */
[----:B------:R-:W-:Y:S01]  /*d960*/  IMAD.U32 R3, R3, 0x10000, RZ ;  /* 0x0001000003037824 */ /* 0x000fe200078e00ff */
[----:B------:R-:W-:Y:S01]  /*d970*/  ISETP.NE.AND P5, PT, R52, 0x1, PT ;  /* 0x000000013400780c */ /* 0x000fe20003fa5270 */
[----:B------:R-:W-:Y:S01]  /*d980*/  IMAD.U32 R49, R49, 0x10000, RZ ;  /* 0x0001000031317824 */ /* 0x000fe200078e00ff */
        /* <DEDUP_REMOVED lines=20> */
.L_x_5760:
        /* <DEDUP_REMOVED lines=13> */
.L_x_5762:
[----:B------:R-:W-:Y:S05]  /*dba0*/  BSYNC.RECONVERGENT B2 ;  /* 0x0000000000027941 */ /* 0x000fea0003800200 */
.L_x_5761:
        /* <DEDUP_REMOVED lines=43> */
.L_x_5759:
[----:B------:R-:W-:Y:S05]  /*de60*/  BSYNC.RECONVERGENT B1 ;  /* 0x0000000000017941 */ /* 0x000fea0003800200 */
.L_x_5758:
        /* <DEDUP_REMOVED lines=8> */
[----:B------:R-:W-:Y:S02]  /*def0*/  PRMT R78, R55, 0x7632, R78 ;  /* 0x00007632374e7816 */ /* 0x000fe4000000004e */
[----:B------:R-:W-:Y:S01]  /*df00*/  FSETP.GTU.FTZ.AND P5, PT, R52, R83, PT ;  /* 0x000000533400720b */ /* 0x000fe20003fbc000 */
[----:B------:R-:W-:Y:S01]  /*df10*/  FMUL.FTZ R3, R3, R82 ;  /* 0x0000005203037220 */ /* 0x000fe20000410000 */
[----:B------:R-:W-:-:S04]  /*df20*/  MOV R51, R0 ;  /* 0x0000000000337202 */ /* 0x000fc80000000f00 */
        /* <DEDUP_REMOVED lines=13> */
.L_x_5765:
        /* <DEDUP_REMOVED lines=15> */
.L_x_5767:
[----:B------:R-:W-:Y:S05]  /*e0f0*/  BSYNC.RECONVERGENT B2 ;  /* 0x0000000000027941 */ /* 0x000fea0003800200 */
.L_x_5766:
        /* <DEDUP_REMOVED lines=43> */
.L_x_5764:
[----:B------:R-:W-:Y:S05]  /*e3b0*/  BSYNC.RECONVERGENT B1 ;  /* 0x0000000000017941 */ /* 0x000fea0003800200 */
.L_x_5763:
[----:B------:R-:W-:Y:S01]  /*e3c0*/  I2FP.F32.U32 R50, R51 ;  /* 0x0000003300327245 */ /* 0x000fe20000201000 */
[----:B------:R-:W-:Y:S02]  /*e3d0*/  IMAD.U32 R67, R67, 0x10000, RZ ;  /* 0x0001000043437824 */ /* 0x000fe400078e00ff */
[----:B------:R-:W-:Y:S02]  /*e3e0*/  IMAD.U32 R78, R78, 0x10000, RZ ;  /* 0x000100004e4e7824 */ /* 0x000fe400078e00ff */
[----:B------:R-:W-:Y:S01]  /*e3f0*/  FFMA.FTZ R50, R50, R124, 1.1641532182693481445e-10 ;  /* 0x2f00000032327423 */ /* 0x000fe2000001007c */
[----:B------:R-:W-:-:S04]  /*e400*/  FMUL.FTZ R67, R67, UR4 ;  /* 0x0000000443437c20 */ /* 0x000fc80008410000 */
[----:B------:R-:W-:Y:S01]  /*e410*/  FMUL.FTZ R67, R67, R82 ;  /* 0x0000005243437220 */ /* 0x000fe20000410000 */
[----:B------:R-:W-:Y:S02]  /*e420*/  FSETP.GTU.FTZ.AND P6, PT, R50, R83, PT ;  /* 0x000000533200720b */ /* 0x000fe40003fdc000 */
[----:B------:R-:W-:Y:S02]  /*e430*/  F2FP.BF16.F32.PACK_AB R50, R49, R48 ;  /* 0x000000303132723e */ /* 0x000fe400000010ff */
[----:B------:R-:W-:Y:S02]  /*e440*/  FSEL R67, R67, RZ, !P6 ;  /* 0x000000ff43437208 */ /* 0x000fe40007000000 */
[----:B------:R-:W-:Y:S02]  /*e450*/  PLOP3.LUT P6, PT, P6, PT, PT, 0x8, 0x80 ;  /* 0x000000000080781c */ /* 0x000fe400037ce170 */
[----:B------:R-:W-:Y:S01]  /*e460*/  F2FP.BF16.F32.PACK_AB R49, R20, R21 ;  /* 0x000000151431723e */ /* 0x000fe200000010ff */
[----:B------:R-:W-:Y:S01]  /*e470*/  FADD.FTZ R67, R67, R78 ;  /* 0x0000004e43437221 */ /* 0x000fe20000010000 */
[----:B------:R-:W-:-:S04]  /*e480*/  F2FP.BF16.F32.PACK_AB R48, R15, R14 ;  /* 0x0000000e0f30723e */ /* 0x000fc800000010ff */
[----:B------:R-:W-:Y:S01]  /*e490*/  F2FP.BF16.F32.PACK_AB R51, R67, R68 ;  /* 0x000000444333723e */ /* 0x000fe200000010ff */
[----:B------:R-:W-:Y:S06]  /*e4a0*/  BRA `(.L_x_5768) ;  /* 0x00000028002c7947 */ /* 0x000fec0003800000 */
.L_x_5727:
        /* <DEDUP_REMOVED lines=16> */
.L_x_5771:
        /* <DEDUP_REMOVED lines=13> */
.L_x_5773:
[----:B------:R-:W-:Y:S05]  /*e680*/  BSYNC.RECONVERGENT B2 ;  /* 0x0000000000027941 */ /* 0x000fea0003800200 */
.L_x_5772:
        /* <DEDUP_REMOVED lines=43> */
.L_x_5770:
[----:B------:R-:W-:Y:S05]  /*e940*/  BSYNC.RECONVERGENT B1 ;  /* 0x0000000000017941 */ /* 0x000fea0003800200 */
.L_x_5769:
        /* <DEDUP_REMOVED lines=8> */
[----:B------:R-:W1:Y:S01]  /*e9d0*/  LDC R80, c[0x0][0x408] ;  /* 0x00010200ff507b82 */ /* 0x000e620000000800 */
[----:B------:R-:W-:Y:S02]  /*e9e0*/  IMAD.MOV.U32 R21, RZ, RZ, 0x2 ;  /* 0x00000002ff157424 */ /* 0x000fe400078e00ff */
[----:B------:R-:W-:Y:S01]  /*e9f0*/  FMUL.FTZ R15, R15, UR4 ;  /* 0x000000040f0f7c20 */ /* 0x000fe20008410000 */
[----:B0-----:R-:W-:-:S04]  /*ea00*/  FSETP.GTU.FTZ.AND P0, PT, R14, R81, PT ;  /* 0x000000510e00720b */ /* 0x001fc80003f1c000 */
[----:B------:R-:W-:Y:S01]  /*ea10*/  PLOP3.LUT P2, PT, P0, PT, PT, 0x8, 0x80 ;  /* 0x000000000080781c */ /* 0x000fe2000074e170 */
[----:B-1----:R-:W-:-:S03]  /*ea20*/  FMUL.FTZ R14, R15, R80 ;  /* 0x000000500f0e7220 */ /* 0x002fc60000410000 */
[----:B------:R-:W-:Y:S01]  /*ea30*/  P2R R77, PR, RZ, 0x4 ;  /* 0x00000004ff4d7803 */ /* 0x000fe20000000000 */
[----:B------:R-:W-:Y:S01]  /*ea40*/  IMAD.MOV.U32 R15, RZ, RZ, R0 ;  /* 0x000000ffff0f7224 */ /* 0x000fe200078e0000 */
        /* <DEDUP_REMOVED lines=10> */
.L_x_5776:
        /* <DEDUP_REMOVED lines=13> */
.L_x_5778:
[----:B------:R-:W-:Y:S05]  /*ebc0*/  BSYNC.RECONVERGENT B2 ;  /* 0x0000000000027941 */ /* 0x000fea0003800200 */
.L_x_5777:
        /* <DEDUP_REMOVED lines=43> */
.L_x_5775:
[----:B------:R-:W-:Y:S05]  /*ee80*/  BSYNC.RECONVERGENT B1 ;  /* 0x0000000000017941 */ /* 0x000fea0003800200 */
.L_x_5774:
        /* <DEDUP_REMOVED lines=8> */
[----:B------:R-:W-:-:S03]  /*ef10*/  FMUL.FTZ R3, R3, R80 ;  /* 0x0000005003037220 */ /* 0x000fc60000410000 */
[----:B------:R-:W-:Y:S02]  /*ef20*/  PLOP3.LUT P0, PT, P1, PT, PT, 0x8, 0x80 ;  /* 0x000000000080781c */ /* 0x000fe40000f0e170 */
[----:B------:R-:W-:Y:S01]  /*ef30*/  FSEL R15, R3, RZ, !P1 ;  /* 0x000000ff030f7208 */ /* 0x000fe20004800000 */
        /* <DEDUP_REMOVED lines=10> */
.L_x_5781:
        /* <DEDUP_REMOVED lines=13> */
.L_x_5783:
[----:B------:R-:W-:Y:S05]  /*f0b0*/  BSYNC.RECONVERGENT B2 ;  /* 0x0000000000027941 */ /* 0x000fea0003800200 */
.L_x_5782:
        /* <DEDUP_REMOVED lines=43> */
.L_x_5780:
[----:B------:R-:W-:Y:S05]  /*f370*/  BSYNC.RECONVERGENT B1 ;  /* 0x0000000000017941 */ /* 0x000fea0003800200 */
.L_x_5779:
        /* <DEDUP_REMOVED lines=22> */
.L_x_5786:
        /* <DEDUP_REMOVED lines=13> */
.L_x_5788:
[----:B------:R-:W-:Y:S05]  /*f5b0*/  BSYNC.RECONVERGENT B2 ;  /* 0x0000000000027941 */ /* 0x000fea0003800200 */
.L_x_5787:
        /* <DEDUP_REMOVED lines=43> */
.L_x_5785:
[----:B------:R-:W-:Y:S05]  /*f870*/  BSYNC.RECONVERGENT B1 ;  /* 0x0000000000017941 */ /* 0x000fea0003800200 */
.L_x_5784:
[----:B------:R-:W-:Y:S01]  /*f880*/  I2FP.F32.U32 R49, R20 ;  /* 0x0000001400317245 */ /* 0x000fe20000201000 */
[----:B------:R-:W-:Y:S01]  /*f890*/  BSSY.RECONVERGENT B1, `(.L_x_5789) ;  /* 0x000004d000017945 */ /* 0x000fe20003800200 */
[----:B------:R-:W-:Y:S02]  /*f8a0*/  SHF.L.U32 R3, R3, 0x10, RZ ;  /* 0x0000001003037819 */ /* 0x000fe400000006ff */
[----:B------:R-:W-:Y:S01]  /*f8b0*/  ISETP.NE.AND P3, PT, R48, 0x1, PT ;  /* 0x000000013000780c */ /* 0x000fe20003f65270 */
[----:B------:R-:W-:Y:S01]  /*f8c0*/  FFMA.FTZ R20, R49, R82, 1.1641532182693481445e-10 ;  /* 0x2f00000031147423 */ /* 0x000fe20000010052 */
[----:B------:R-:W-:Y:S02]  /*f8d0*/  IMAD.MOV.U32 R49, RZ, RZ, 0x2 ;  /* 0x00000002ff317424 */ /* 0x000fe400078e00ff */
[----:B------:R-:W-:Y:S02]  /*f8e0*/  FMUL.FTZ R3, R3, UR4 ;  /* 0x0000000403037c20 */ /* 0x000fe40008410000 */
[----:B------:R-:W-:-:S02]  /*f8f0*/  FSETP.GTU.FTZ.AND P2, PT, R20, R81, PT ;  /* 0x000000511400720b */ /* 0x000fc40003f5c000 */
[----:B------:R-:W-:-:S05]  /*f900*/  FMUL.FTZ R3, R3, R80 ;  /* 0x0000005003037220 */ /* 0x000fca0000410000 */
        /* <DEDUP_REMOVED lines=12> */
.L_x_5791:
        /* <DEDUP_REMOVED lines=13> */
.L_x_5793:
[----:B------:R-:W-:Y:S05]  /*faa0*/  BSYNC.RECONVERGENT B2 ;  /* 0x0000000000027941 */ /* 0x000fea0003800200 */
.L_x_5792:
        /* <DEDUP_REMOVED lines=43> */
.L_x_5790:
[----:B------:R-:W-:Y:S05]  /*fd60*/  BSYNC.RECONVERGENT B1 ;  /* 0x0000000000017941 */ /* 0x000fea0003800200 */
.L_x_5789:
[----:B------:R-:W-:Y:S01]  /*fd70*/  I2FP.F32.U32 R3, R3 ;  /* 0x0000000300037245 */ /* 0x000fe20000201000 */
[----:B------:R-:W-:Y:S01]  /*fd80*/  BSSY.RECONVERGENT B1, `(.L_x_5794) ;  /* 0x000004f000017945 */ /* 0x000fe20003800200 */
[C---:B------:R-:W-:Y:S02]  /*fd90*/  SHF.L.U32 R52, R50.reuse, 0x10, RZ ;  /* 0x0000001032347819 */ /* 0x040fe400000006ff */
        /* <DEDUP_REMOVED lines=20> */
.L_x_5796:
        /* <DEDUP_REMOVED lines=13> */
.L_x_5798:
[----:B------:R-:W-:Y:S05]  /*ffb0*/  BSYNC.RECONVERGENT B2 ;  /* 0x0000000000027941 */ /* 0x000fea0003800200 */
.L_x_5797:
        /* <DEDUP_REMOVED lines=43> */
.L_x_5795:
[----:B------:R-:W-:Y:S05]  /*10270*/  BSYNC.RECONVERGENT B1 ;  /* 0x0000000000017941 */ /* 0x000fea0003800200 */
.L_x_5794:
        /* <DEDUP_REMOVED lines=22> */
.L_x_5801:
        /* <DEDUP_REMOVED lines=13> */
.L_x_5803:
[----:B------:R-:W-:Y:S05]  /*104b0*/  BSYNC.RECONVERGENT B2 ;  /* 0x0000000000027941 */ /* 0x000fea0003800200 */
.L_x_5802:
        /* <DEDUP_REMOVED lines=43> */
.L_x_5800:
[----:B------:R-:W-:Y:S05]  /*10770*/  BSYNC.RECONVERGENT B1 ;  /* 0x0000000000017941 */ /* 0x000fea0003800200 */
.L_x_5799:
        /* <DEDUP_REMOVED lines=22> */
.L_x_5806:
        /* <DEDUP_REMOVED lines=15> */
.L_x_5808:
[----:B------:R-:W-:Y:S05]  /*109d0*/  BSYNC.RECONVERGENT B2 ;  /* 0x0000000000027941 */ /* 0x000fea0003800200 */
.L_x_5807:
        /* <DEDUP_REMOVED lines=43> */
.L_x_5805:
[----:B------:R-:W-:Y:S05]  /*10c90*/  BSYNC.RECONVERGENT B1 ;  /* 0x0000000000017941 */ /* 0x000fea0003800200 */
.L_x_5804:
[----:B------:R-:W-:Y:S01]  /*10ca0*/  I2FP.F32.U32 R51, R51 ;  /* 0x0000003300337245 */ /* 0x000fe20000201000 */
[----:B------:R-:W-:Y:S01]  /*10cb0*/  IMAD.U32 R67, R67, 0x10000, RZ ;  /* 0x0001000043437824 */ /* 0x000fe200078e00ff */
[----:B------:R-:W-:Y:S02]  /*10cc0*/  F2FP.BF16.F32.PACK_AB R50, R49, R48 ;  /* 0x000000303132723e */ /* 0x000fe400000010ff */
[----:B------:R-:W-:Y:S01]  /*10cd0*/  F2FP.BF16.F32.PACK_AB R49, R20, R21 ;  /* 0x000000151431723e */ /* 0x000fe200000010ff */
[----:B------:R-:W-:Y:S01]  /*10ce0*/  FFMA.FTZ R82, R51, R82, 1.1641532182693481445e-10 ;  /* 0x2f00000033527423 */ /* 0x000fe20000010052 */
[----:B------:R-:W-:Y:S01]  /*10cf0*/  FMUL.FTZ R67, R67, UR4 ;  /* 0x0000000443437c20 */ /* 0x000fe20008410000 */
[----:B------:R-:W-:-:S03]  /*10d00*/  F2FP.BF16.F32.PACK_AB R48, R15, R14 ;  /* 0x0000000e0f30723e */ /* 0x000fc600000010ff */
[----:B------:R-:W-:Y:S01]  /*10d10*/  FMUL.FTZ R67, R67, R80 ;  /* 0x0000005043437220 */ /* 0x000fe20000410000 */
[----:B------:R-:W-:-:S04]  /*10d20*/  FSETP.GTU.FTZ.AND P6, PT, R82, R81, PT ;  /* 0x000000515200720b */ /* 0x000fc80003fdc000 */
[----:B------:R-:W-:Y:S02]  /*10d30*/  FSEL R67, R67, RZ, !P6 ;  /* 0x000000ff43437208 */ /* 0x000fe40007000000 */
[----:B------:R-:W-:Y:S02]  /*10d40*/  PLOP3.LUT P6, PT, P6, PT, PT, 0x8, 0x80 ;  /* 0x000000000080781c */ /* 0x000fe400037ce170 */
[----:B------:R-:W-:-:S11]  /*10d50*/  F2FP.BF16.F32.PACK_AB R51, R67, R68 ;  /* 0x000000444333723e */ /* 0x000fd600000010ff */
.L_x_5768:
        /* <DEDUP_REMOVED lines=21> */
.L_x_5726:
[----:B------:R-:W-:Y:S05]  /*10eb0*/  BSYNC.RECONVERGENT B0 ;  /* 0x0000000000007941 */ /* 0x000fea0003800200 */
.L_x_5725:
[----:B------:R-:W-:Y:S01]  /*10ec0*/  ISETP.GE.U32.AND P0, PT, R8, 0x200, PT ;  /* 0x000002000800780c */ /* 0x000fe20003f06070 */
[----:B------:R-:W-:-:S12]  /*10ed0*/  BSSY.RECONVERGENT B0, `(.L_x_5809) ;  /* 0x0000550000007945 */ /* 0x000fd80003800200 */
[----:B------:R-:W-:Y:S05]  /*10ee0*/  @!P0 BRA `(.L_x_5810) ;  /* 0x0000005400388947 */ /* 0x000fea0003800000 */
[----:B------:R-:W1:Y:S02]  /*10ef0*/  LDC.64 R16, c[0x0][0x390] ;  /* 0x0000e400ff107b82 */ /* 0x000e640000000a00 */
[----:B-1----:R-:W-:-:S05]  /*10f00*/  IMAD.WIDE.U32 R16, R75, 0x10, R16 ;  /* 0x000000104b107825 */ /* 0x002fca00078e0010 */
[----:B0-2---:R0:W5:Y:S01]  /*10f10*/  LDG.E.128 R48, desc[UR6][R16.64] ;  /* 0x0000000610307981 */ /* 0x005162000c1e1d00 */
        /* <DEDUP_REMOVED lines=22> */
.L_x_5814:
        /* <DEDUP_REMOVED lines=13> */
.L_x_5816:
[----:B------:R-:W-:Y:S05]  /*11150*/  BSYNC.RECONVERGENT B2 ;  /* 0x0000000000027941 */ /* 0x000fea0003800200 */
.L_x_5815:
        /* <DEDUP_REMOVED lines=43> */
.L_x_5813:
[----:B------:R-:W-:Y:S05]  /*11410*/  BSYNC.RECONVERGENT B1 ;  /* 0x0000000000017941 */ /* 0x000fea0003800200 */
.L_x_5812:
[----:B------:R-:W0:Y:S01]  /*11420*/  LDC R124, c[0x0][0x408] ;  /* 0x00010200ff7c7b82 */ /* 0x000e220000000800 */
[----:B------:R-:W-:Y:S01]  /*11430*/  I2FP.F32.U32 R3, R19 ;  /* 0x0000001300037245 */ /* 0x000fe20000201000 */
[----:B------:R-:W-:Y:S01]  /*11440*/  IMAD.MOV.U32 R73, RZ, RZ, 0x2f800000 ;  /* 0x2f800000ff497424 */ /* 0x000fe200078e00ff */
[----:B------:R-:W-:Y:S01]  /*11450*/  ISETP.NE.AND P2, PT, R18, 0x1, PT ;  /* 0x000000011200780c */ /* 0x000fe20003f45270 */
[----:B-----5:R-:W-:Y:S01]  /*11460*/  IMAD.U32 R17, R48, 0x10000, RZ ;  /* 0x0001000030117824 */ /* 0x020fe200078e00ff */
[----:B------:R-:W-:Y:S01]  /*11470*/  BSSY.RECONVERGENT B1, `(.L_x_5817) ;  /* 0x0000051000017945 */ /* 0x000fe20003800200 */
[----:B------:R-:W-:Y:S01]  /*11480*/  FFMA.FTZ R16, R3, R73, 1.1641532182693481445e-10 ;  /* 0x2f00000003107423 */ /* 0x000fe20000010049 */
[----:B------:R-:W-:Y:S01]  /*11490*/  SHF.L.U32 R3, R52, 0x10, RZ ;  /* 0x0000001034037819 */ /* 0x000fe200000006ff */
[----:B------:R-:W1:Y:S01]  /*114a0*/  LDC R125, c[0x0][0x404] ;  /* 0x00010100ff7d7b82 */ /* 0x000e620000000800 */
[----:B------:R-:W-:Y:S01]  /*114b0*/  FMUL.FTZ R17, R17, UR4 ;  /* 0x0000000411117c20 */ /* 0x000fe20008410000 */
[----:B------:R-:W-:-:S03]  /*114c0*/  IMAD.MOV.U32 R19, RZ, RZ, R0 ;  /* 0x000000ffff137224 */ /* 0x000fc600078e0000 */
        /* <DEDUP_REMOVED lines=18> */
.L_x_5819:
        /* <DEDUP_REMOVED lines=13> */
.L_x_5821:
[----:B------:R-:W-:Y:S05]  /*116c0*/  BSYNC.RECONVERGENT B2 ;  /* 0x0000000000027941 */ /* 0x000fea0003800200 */
.L_x_5820:
        /* <DEDUP_REMOVED lines=43> */
.L_x_5818:
[----:B------:R-:W-:Y:S05]  /*11980*/  BSYNC.RECONVERGENT B1 ;  /* 0x0000000000017941 */ /* 0x000fea0003800200 */
.L_x_5817:
        /* <DEDUP_REMOVED lines=9> */
[----:B------:R-:W-:-:S04]  /*11a20*/  IMAD.U32 R18, R17, 0x10000, RZ ;  /* 0x0001000011127824 */ /* 0x000fc800078e00ff */
        /* <DEDUP_REMOVED lines=14> */
.L_x_5824:
        /* <DEDUP_REMOVED lines=13> */
.L_x_5826:
[----:B------:R-:W-:Y:S05]  /*11be0*/  BSYNC.RECONVERGENT B2 ;  /* 0x0000000000027941 */ /* 0x000fea0003800200 */
.L_x_5825:
        /* <DEDUP_REMOVED lines=43> */
.L_x_5823:
[----:B------:R-:W-:Y:S05]  /*11ea0*/  BSYNC.RECONVERGENT B1 ;  /* 0x0000000000017941 */ /* 0x000fea0003800200 */
.L_x_5822:
[----:B------:R-:W-:Y:S01]  /*11eb0*/  I2FP.F32.U32 R3, R3 ;  /* 0x0000000300037245 */ /* 0x000fe20000201000 */
[----:B------:R-:W-:Y:S01]  /*11ec0*/  IMAD.U32 R19, R49, 0x10000, RZ ;  /* 0x0001000031137824 */ /* 0x000fe200078e00ff */
[----:B------:R-:W-:Y:S01]  /*11ed0*/  ISETP.NE.AND P2, PT, R65, 0x1, PT ;  /* 0x000000014100780c */ /* 0x000fe20003f45270 */
[----:B------:R-:W-:Y:S01]  /*11ee0*/  BSSY.RECONVERGENT B1, `(.L_x_5827) ;  /* 0x000004f000017945 */ /* 0x000fe20003800200 */
[----:B------:R-:W-:Y:S01]  /*11ef0*/  MOV R48, 0x2 ;  /* 0x0000000200307802 */ /* 0x000fe20000000f00 */
[----:B------:R-:W-:Y:S01]  /*11f00*/  FFMA.FTZ R18, R3, R73, 1.1641532182693481445e-10 ;  /* 0x2f00000003127423 */ /* 0x000fe20000010049 */
[----:B------:R-:W-:Y:S01]  /*11f10*/  FMUL.FTZ R19, R19, UR4 ;  /* 0x0000000413137c20 */ /* 0x000fe20008410000 */
[----:B------:R-:W-:Y:S01]  /*11f20*/  PRMT R3, R49, 0x7632, R3 ;  /* 0x0000763231037816 */ /* 0x000fe20000000003 */
[----:B------:R-:W-:Y:S02]  /*11f30*/  IMAD.MOV.U32 R49, RZ, RZ, R0 ;  /* 0x000000ffff317224 */ /* 0x000fe400078e0000 */
[----:B------:R-:W-:Y:S01]  /*11f40*/  FMUL.FTZ R19, R19, R124 ;  /* 0x0000007c13137220 */ /* 0x000fe20000410000 */
[----:B------:R-:W-:Y:S01]  /*11f50*/  FSETP.GTU.FTZ.AND P1, PT, R18, R125, PT ;  /* 0x0000007d1200720b */ /* 0x000fe20003f3c000 */
[----:B------:R-:W-:-:S03]  /*11f60*/  IMAD.U32 R18, R53, 0x10000, RZ ;  /* 0x0001000035127824 */ /* 0x000fc600078e00ff */
        /* <DEDUP_REMOVED lines=13> */
.L_x_5829:
        /* <DEDUP_REMOVED lines=13> */
.L_x_5831:
[----:B------:R-:W-:Y:S05]  /*12110*/  BSYNC.RECONVERGENT B2 ;  /* 0x0000000000027941 */ /* 0x000fea0003800200 */
.L_x_5830:
        /* <DEDUP_REMOVED lines=43> */
.L_x_5828:
[----:B------:R-:W-:Y:S05]  /*123d0*/  BSYNC.RECONVERGENT B1 ;  /* 0x0000000000017941 */ /* 0x000fea0003800200 */
.L_x_5827:
        /* <DEDUP_REMOVED lines=23> */
.L_x_5834:
        /* <DEDUP_REMOVED lines=13> */
.L_x_5836:
[----:B------:R-:W-:Y:S05]  /*12620*/  BSYNC.RECONVERGENT B2 ;  /* 0x0000000000027941 */ /* 0x000fea0003800200 */
.L_x_5835:
        /* <DEDUP_REMOVED lines=43> */
.L_x_5833:
[----:B------:R-:W-:Y:S05]  /*128e0*/  BSYNC.RECONVERGENT B1 ;  /* 0x0000000000017941 */ /* 0x000fea0003800200 */
.L_x_5832:
        /* <DEDUP_REMOVED lines=11> */
[----:B------:R-:W-:Y:S02]  /*129a0*/  PRMT R3, R50, 0x7632, R3 ;  /* 0x0000763232037816 */ /* 0x000fe40000000003 */
[----:B------:R-:W-:Y:S01]  /*129b0*/  MOV R50, R0 ;  /* 0x0000000000327202 */ /* 0x000fe20000000f00 */
[--C-:B------:R-:W-:Y:S01]  /*129c0*/  FADD.FTZ R48, R48, R49.reuse ;  /* 0x0000003130307221 */ /* 0x100fe20000010000 */
[----:B------:R-:W-:Y:S02]  /*129d0*/  PRMT R49, R54, 0x7632, R49 ;  /* 0x0000763236317816 */ /* 0x000fe40000000031 */
        /* <DEDUP_REMOVED lines=11> */
.L_x_5839:
        /* <DEDUP_REMOVED lines=13> */
.L_x_5841:
[----:B------:R-:W-:Y:S05]  /*12b60*/  BSYNC.RECONVERGENT B2 ;  /* 0x0000000000027941 */ /* 0x000fea0003800200 */
.L_x_5840:
        /* <DEDUP_REMOVED lines=43> */
.L_x_5838:
[----:B------:R-:W-:Y:S05]  /*12e20*/  BSYNC.RECONVERGENT B1 ;  /* 0x0000000000017941 */ /* 0x000fea0003800200 */
.L_x_5837:
        /* <DEDUP_REMOVED lines=13> */
[----:B------:R-:W-:-:S04]  /*12f00*/  IMAD.MOV.U32 R50, RZ, RZ, 0x2 ;  /* 0x00000002ff327424 */ /* 0x000fc800078e00ff */
        /* <DEDUP_REMOVED lines=10> */
.L_x_5844:
        /* <DEDUP_REMOVED lines=13> */
.L_x_5846:
[----:B------:R-:W-:Y:S05]  /*13080*/  BSYNC.RECONVERGENT B2 ;  /* 0x0000000000027941 */ /* 0x000fea0003800200 */
.L_x_5845:
        /* <DEDUP_REMOVED lines=43> */
.L_x_5843:
[----:B------:R-:W-:Y:S05]  /*13340*/  BSYNC.RECONVERGENT B1 ;  /* 0x0000000000017941 */ /* 0x000fea0003800200 */
.L_x_5842:
[----:B------:R-:W-:Y:S01]  /*13350*/  I2FP.F32.U32 R3, R3 ;  /* 0x0000000300037245 */ /* 0x000fe20000201000 */
[----:B------:R-:W-:Y:S01]  /*13360*/  IMAD.MOV.U32 R81, RZ, RZ, 0x2f800000 ;  /* 0x2f800000ff517424 */ /* 0x000fe200078e00ff */
[----:B------:R-:W-:Y:S01]  /*13370*/  ISETP.NE.AND P6, PT, R50, 0x1, PT ;  /* 0x000000013200780c */ /* 0x000fe20003fc5270 */
[----:B------:R-:W-:Y:S01]  /*13380*/  IMAD.U32 R54, R51, 0x10000, RZ ;  /* 0x0001000033367824 */ /* 0x000fe200078e00ff */
[----:B------:R-:W-:Y:S01]  /*13390*/  SHF.L.U32 R53, R55, 0x10, RZ ;  /* 0x0000001037357819 */ /* 0x000fe200000006ff */
[----:B------:R-:W-:Y:S01]  /*133a0*/  FFMA.FTZ R3, R3, R81, 1.1641532182693481445e-10 ;  /* 0x2f00000003037423 */ /* 0x000fe20000010051 */
[----:B------:R-:W-:Y:S01]  /*133b0*/  BSSY.RECONVERGENT B1, `(.L_x_5847) ;  /* 0x0000050000017945 */ /* 0x000fe20003800200 */
[----:B------:R-:W-:Y:S01]  /*133c0*/  FMUL.FTZ R54, R54, UR4 ;  /* 0x0000000436367c20 */ /* 0x000fe20008410000 */
[----:B------:R-:W-:Y:S01]  /*133d0*/  PRMT R74, R51, 0x7632, R74 ;  /* 0x00007632334a7816 */ /* 0x000fe2000000004a */
[----:B------:R-:W-:Y:S01]  /*133e0*/  IMAD.MOV.U32 R51, RZ, RZ, R0 ;  /* 0x000000ffff337224 */ /* 0x000fe200078e0000 */
[----:B------:R-:W-:Y:S01]  /*133f0*/  FSETP.GTU.FTZ.AND P5, PT, R3, R125, PT ;  /* 0x0000007d0300720b */ /* 0x000fe20003fbc000 */
[----:B------:R-:W-:Y:S01]  /*13400*/  FMUL.FTZ R54, R54, R124 ;  /* 0x0000007c36367220 */ /* 0x000fe20000410000 */
[----:B------:R-:W-:Y:S01]  /*13410*/  PRMT R80, R55, 0x7632, R80 ;  /* 0x0000763237507816 */ /* 0x000fe20000000050 */
        /* <DEDUP_REMOVED lines=14> */
.L_x_5849:
        /* <DEDUP_REMOVED lines=15> */
.L_x_5851:
[----:B------:R-:W-:Y:S05]  /*135f0*/  BSYNC.RECONVERGENT B2 ;  /* 0x0000000000027941 */ /* 0x000fea0003800200 */
.L_x_5850:
        /* <DEDUP_REMOVED lines=43> */
.L_x_5848:
[----:B------:R-:W-:Y:S05]  /*138b0*/  BSYNC.RECONVERGENT B1 ;  /* 0x0000000000017941 */ /* 0x000fea0003800200 */
.L_x_5847:
        /* <DEDUP_REMOVED lines=15> */
.L_x_5811:
        /* <DEDUP_REMOVED lines=16> */
.L_x_5855:
        /* <DEDUP_REMOVED lines=13> */
.L_x_5857:
[----:B------:R-:W-:Y:S05]  /*13b80*/  BSYNC.RECONVERGENT B2 ;  /* 0x0000000000027941 */ /* 0x000fea0003800200 */
.L_x_5856:
        /* <DEDUP_REMOVED lines=43> */
.L_x_5854:
[----:B------:R-:W-:Y:S05]  /*13e40*/  BSYNC.RECONVERGENT B1 ;  /* 0x0000000000017941 */ /* 0x000fea0003800200 */
.L_x_5853:
        /* <DEDUP_REMOVED lines=26> */
.L_x_5860:
        /* <DEDUP_REMOVED lines=13> */
.L_x_5862:
[----:B------:R-:W-:Y:S05]  /*140c0*/  BSYNC.RECONVERGENT B2 ;  /* 0x0000000000027941 */ /* 0x000fea0003800200 */
.L_x_5861:
        /* <DEDUP_REMOVED lines=43> */
.L_x_5859:
[----:B------:R-:W-:Y:S05]  /*14380*/  BSYNC.RECONVERGENT B1 ;  /* 0x0000000000017941 */ /* 0x000fea0003800200 */
.L_x_5858:
        /* <DEDUP_REMOVED lines=8> */
[----:B------:R-:W-:-:S05]  /*14410*/  FMUL.FTZ R3, R3, R82 ;  /* 0x0000005203037220 */ /* 0x000fca0000410000 */
[----:B------:R-:W-:Y:S01]  /*14420*/  FSEL R17, R3, RZ, !P2 ;  /* 0x000000ff03117208 */ /* 0x000fe20005000000 */
[----:B------:R-:W-:Y:S01]  /*14430*/  IMAD.MOV.U32 R3, RZ, RZ, R0 ;  /* 0x000000ffff037224 */ /* 0x000fe200078e0000 */
        /* <DEDUP_REMOVED lines=11> */
.L_x_5865:
        /* <DEDUP_REMOVED lines=13> */
.L_x_5867:
[----:B------:R-:W-:Y:S05]  /*145c0*/  BSYNC.RECONVERGENT B2 ;  /* 0x0000000000027941 */ /* 0x000fea0003800200 */
.L_x_5866:
        /* <DEDUP_REMOVED lines=43> */
.L_x_5864:
[----:B------:R-:W-:Y:S05]  /*14880*/  BSYNC.RECONVERGENT B1 ;  /* 0x0000000000017941 */ /* 0x000fea0003800200 */
.L_x_5863:
[----:B------:R-:W-:Y:S01]  /*14890*/  I2FP.F32.U32 R3, R3 ;  /* 0x0000000300037245 */ /* 0x000fe20000201000 */
[----:B------:R-:W-:Y:S01]  /*148a0*/  IMAD.U32 R19, R49, 0x10000, RZ ;  /* 0x0001000031137824 */ /* 0x000fe200078e00ff */
[----:B------:R-:W-:Y:S01]  /*148b0*/  ISETP.NE.AND P2, PT, R48, 0x1, PT ;  /* 0x000000013000780c */ /* 0x000fe20003f45270 */
[----:B------:R-:W-:Y:S01]  /*148c0*/  BSSY.RECONVERGENT B1, `(.L_x_5868) ;  /* 0x000004c000017945 */ /* 0x000fe20003800200 */
[----:B------:R-:W-:Y:S01]  /*148d0*/  MOV R53, 0x2 ;  /* 0x0000000200357802 */ /* 0x000fe20000000f00 */
[----:B------:R-:W-:Y:S01]  /*148e0*/  FFMA.FTZ R18, R3, R124, 1.1641532182693481445e-10 ;  /* 0x2f00000003127423 */ /* 0x000fe2000001007c */
[----:B------:R-:W-:Y:S01]  /*148f0*/  FMUL.FTZ R19, R19, UR4 ;  /* 0x0000000413137c20 */ /* 0x000fe20008410000 */
[----:B------:R-:W-:-:S03]  /*14900*/  PRMT R3, R49, 0x7632, R3 ;  /* 0x0000763231037816 */ /* 0x000fc60000000003 */
        /* <DEDUP_REMOVED lines=14> */
.L_x_5870:
        /* <DEDUP_REMOVED lines=13> */
.L_x_5872:
[----:B------:R-:W-:Y:S05]  /*14ac0*/  BSYNC.RECONVERGENT B2 ;  /* 0x0000000000027941 */ /* 0x000fea0003800200 */
.L_x_5871:
        /* <DEDUP_REMOVED lines=43> */
.L_x_5869:
[----:B------:R-:W-:Y:S05]  /*14d80*/  BSYNC.RECONVERGENT B1 ;  /* 0x0000000000017941 */ /* 0x000fea0003800200 */
.L_x_5868:
[----:B------:R-:W-:Y:S01]  /*14d90*/  I2FP.F32.U32 R49, R18 ;  /* 0x0000001200317245 */ /* 0x000fe20000201000 */
[----:B------:R-:W-:Y:S01]  /*14da0*/  IMAD.U32 R3, R3, 0x10000, RZ ;  /* 0x0001000003037824 */ /* 0x000fe200078e00ff */
[----:B------:R-:W-:Y:S01]  /*14db0*/  ISETP.NE.AND P3, PT, R53, 0x1, PT ;  /* 0x000000013500780c */ /* 0x000fe20003f65270 */
[----:B------:R-:W-:Y:S01]  /*14dc0*/  BSSY.RECONVERGENT B1, `(.L_x_5873) ;  /* 0x000004b000017945 */ /* 0x000fe20003800200 */
[----:B------:R-:W-:Y:S01]  /*14dd0*/  MOV R54, 0x2 ;  /* 0x0000000200367802 */ /* 0x000fe20000000f00 */
[----:B------:R-:W-:Y:S01]  /*14de0*/  FFMA.FTZ R18, R49, R124, 1.1641532182693481445e-10 ;  /* 0x2f00000031127423 */ /* 0x000fe2000001007c */
[----:B------:R-:W-:-:S04]  /*14df0*/  FMUL.FTZ R3, R3, UR4 ;  /* 0x0000000403037c20 */ /* 0x000fc80008410000 */
[----:B------:R-:W-:Y:S01]  /*14e00*/  FMUL.FTZ R3, R3, R82 ;  /* 0x0000005203037220 */ /* 0x000fe20000410000 */
[----:B------:R-:W-:-:S04]  /*14e10*/  FSETP.GTU.FTZ.AND P2, PT, R18, R83, PT ;  /* 0x000000531200720b */ /* 0x000fc80003f5c000 */
        /* <DEDUP_REMOVED lines=12> */
.L_x_5875:
        /* <DEDUP_REMOVED lines=13> */
.L_x_5877:
[----:B------:R-:W-:Y:S05]  /*14fb0*/  BSYNC.RECONVERGENT B2 ;  /* 0x0000000000027941 */ /* 0x000fea0003800200 */
.L_x_5876:
        /* <DEDUP_REMOVED lines=43> */
.L_x_5874:
[----:B------:R-:W-:Y:S05]  /*15270*/  BSYNC.RECONVERGENT B1 ;  /* 0x0000000000017941 */ /* 0x000fea0003800200 */
.L_x_5873:
        /* <DEDUP_REMOVED lines=9> */
[----:B------:R-:W-:-:S04]  /*15310*/  FSETP.GTU.FTZ.AND P3, PT, R48, R83, PT ;  /* 0x000000533000720b */ /* 0x000fc80003f7c000 */
        /* <DEDUP_REMOVED lines=13> */
.L_x_5880:
        /* <DEDUP_REMOVED lines=13> */
.L_x_5882:
[----:B------:R-:W-:Y:S05]  /*154c0*/  BSYNC.RECONVERGENT B2 ;  /* 0x0000000000027941 */ /* 0x000fea0003800200 */
.L_x_5881:
        /* <DEDUP_REMOVED lines=43> */
.L_x_5879:
[----:B------:R-:W-:Y:S05]  /*15780*/  BSYNC.RECONVERGENT B1 ;  /* 0x0000000000017941 */ /* 0x000fea0003800200 */
.L_x_5878:
[----:B------:R-:W-:Y:S01]  /*15790*/  I2FP.F32.U32 R49, R49 ;  /* 0x0000003100317245 */ /* 0x000fe20000201000 */
[----:B------:R-:W-:Y:S01]  /*157a0*/  BSSY.RECONVERGENT B1, `(.L_x_5883) ;  /* 0x000004e000017945 */ /* 0x000fe20003800200 */
[----:B------:R-:W-:Y:S02]  /*157b0*/  SHF.L.U32 R3, R3, 0x10, RZ ;  /* 0x0000001003037819 */ /* 0x000fe400000006ff */
[----:B------:R-:W-:Y:S01]  /*157c0*/  ISETP.NE.AND P5, PT, R53, 0x1, PT ;  /* 0x000000013500780c */ /* 0x000fe20003fa5270 */
[----:B------:R-:W-:Y:S02]  /*157d0*/  FFMA.FTZ R50, R49, R124, 1.1641532182693481445e-10 ;  /* 0x2f00000031327423 */ /* 0x000fe4000001007c */
[----:B------:R-:W-:-:S03]  /*157e0*/  FMUL.FTZ R3, R3, UR4 ;  /* 0x0000000403037c20 */ /* 0x000fc60008410000 */
[----:B------:R-:W-:Y:S01]  /*157f0*/  FSETP.GTU.FTZ.AND P4, PT, R50, R83, PT ;  /* 0x000000533200720b */ /* 0x000fe20003f9c000 */
[----:B------:R-:W-:Y:S01]  /*15800*/  FMUL.FTZ R3, R3, R82 ;  /* 0x0000005203037220 */ /* 0x000fe20000410000 */
[----:B------:R-:W-:-:S04]  /*15810*/  IMAD.MOV.U32 R50, RZ, RZ, 0x2 ;  /* 0x00000002ff327424 */ /* 0x000fc800078e00ff */
        /* <DEDUP_REMOVED lines=13> */
.L_x_5885:
        /* <DEDUP_REMOVED lines=13> */
.L_x_5887:
[----:B------:R-:W-:Y:S05]  /*159c0*/  BSYNC.RECONVERGENT B2 ;  /* 0x0000000000027941 */ /* 0x000fea0003800200 */
.L_x_5886:
        /* <DEDUP_REMOVED lines=43> */
.L_x_5884:
[----:B------:R-:W-:Y:S05]  /*15c80*/  BSYNC.RECONVERGENT B1 ;  /* 0x0000000000017941 */ /* 0x000fea0003800200 */
.L_x_5883:
[----:B------:R-:W-:Y:S01]  /*15c90*/  I2FP.F32.U32 R3, R3 ;  /* 0x0000000300037245 */ /* 0x000fe20000201000 */
[C---:B------:R-:W-:Y:S01]  /*15ca0*/  IMAD.U32 R53, R51.reuse, 0x10000, RZ ;  /* 0x0001000033357824 */ /* 0x040fe200078e00ff */
[----:B------:R-:W-:Y:S01]  /*15cb0*/  ISETP.NE.AND P6, PT, R50, 0x1, PT ;  /* 0x000000013200780c */ /* 0x000fe20003fc5270 */
[----:B------:R-:W-:Y:S01]  /*15cc0*/  BSSY.RECONVERGENT B1, `(.L_x_5888) ;  /* 0x000004f000017945 */ /* 0x000fe20003800200 */
[----:B------:R-:W-:Y:S01]  /*15cd0*/  PRMT R74, R51, 0x7632, R74 ;  /* 0x00007632334a7816 */ /* 0x000fe2000000004a */
[----:B------:R-:W-:Y:S01]  /*15ce0*/  FFMA.FTZ R3, R3, R124, 1.1641532182693481445e-10 ;  /* 0x2f00000003037423 */ /* 0x000fe2000001007c */
[----:B------:R-:W-:Y:S01]  /*15cf0*/  FMUL.FTZ R53, R53, UR4 ;  /* 0x0000000435357c20 */ /* 0x000fe20008410000 */
[----:B------:R-:W-:-:S03]  /*15d00*/  IMAD.MOV.U32 R51, RZ, RZ, R0 ;  /* 0x000000ffff337224 */ /* 0x000fc600078e0000 */
[----:B------:R-:W-:Y:S01]  /*15d10*/  FMUL.FTZ R53, R53, R82 ;  /* 0x0000005235357220 */ /* 0x000fe20000410000 */
[----:B------:R-:W-:Y:S02]  /*15d20*/  FSETP.GTU.FTZ.AND P5, PT, R3, R83, PT ;  /* 0x000000530300720b */ /* 0x000fe40003fbc000 */
[----:B------:R-:W-:Y:S02]  /*15d30*/  MOV R3, 0x2 ;  /* 0x0000000200037802 */ /* 0x000fe40000000f00 */
        /* <DEDUP_REMOVED lines=12> */
.L_x_5890:
        /* <DEDUP_REMOVED lines=15> */
.L_x_5892:
[----:B------:R-:W-:Y:S05]  /*15ef0*/  BSYNC.RECONVERGENT B2 ;  /* 0x0000000000027941 */ /* 0x000fea0003800200 */
.L_x_5891:
        /* <DEDUP_REMOVED lines=43> */
.L_x_5889:
[----:B------:R-:W-:Y:S05]  /*161b0*/  BSYNC.RECONVERGENT B1 ;  /* 0x0000000000017941 */ /* 0x000fea0003800200 */
.L_x_5888:
[----:B------:R-:W-:Y:S02]  /*161c0*/  I2FP.F32.U32 R50, R51 ;  /* 0x0000003300327245 */ /* 0x000fe40000201000 */
[----:B------:R-:W-:-:S03]  /*161d0*/  SHF.L.U32 R74, R74, 0x10, RZ ;  /* 0x000000104a4a7819 */ /* 0x000fc600000006ff */
[----:B------:R-:W-:Y:S02]  /*161e0*/  FFMA.FTZ R50, R50, R124, 1.1641532182693481445e-10 ;  /* 0x2f00000032327423 */ /* 0x000fe4000001007c */
[----:B------:R-:W-:-:S03]  /*161f0*/  FMUL.FTZ R51, R74, UR4 ;  /* 0x000000044a337c20 */ /* 0x000fc60008410000 */
[----:B------:R-:W-:Y:S01]  /*16200*/  FSETP.GTU.FTZ.AND P6, PT, R50, R83, PT ;  /* 0x000000533200720b */ /* 0x000fe20003fdc000 */
[----:B------:R-:W-:Y:S01]  /*16210*/  FMUL.FTZ R51, R51, R82 ;  /* 0x0000005233337220 */ /* 0x000fe20000410000 */
[----:B------:R-:W-:Y:S02]  /*16220*/  F2FP.BF16.F32.PACK_AB R50, R49, R48 ;  /* 0x000000303132723e */ /* 0x000fe400000010ff */
[----:B------:R-:W-:Y:S02]  /*16230*/  F2FP.BF16.F32.PACK_AB R49, R18, R19 ;  /* 0x000000131231723e */ /* 0x000fe400000010ff */
[----:B------:R-:W-:Y:S02]  /*16240*/  FSEL R74, R51, RZ, !P6 ;  /* 0x000000ff334a7208 */ /* 0x000fe40007000000 */
[----:B------:R-:W-:Y:S02]  /*16250*/  PLOP3.LUT P6, PT, P6, PT, PT, 0x8, 0x80 ;  /* 0x000000000080781c */ /* 0x000fe400037ce170 */
[----:B------:R-:W-:-:S02]  /*16260*/  F2FP.BF16.F32.PACK_AB R48, R17, R16 ;  /* 0x000000101130723e */ /* 0x000fc400000010ff */
[----:B------:R-:W-:-:S09]  /*16270*/  F2FP.BF16.F32.PACK_AB R51, R74, R53 ;  /* 0x000000354a33723e */ /* 0x000fd200000010ff */
.L_x_5852:
        /* <DEDUP_REMOVED lines=11> */
[----:B------:R-:W-:Y:S02]  /*16330*/  LOP3.LUT R52, R81, R52, R77, 0xfe, !PT ;  /* 0x0000003451347212 */ /* 0x000fe400078efe4d */
[----:B------:R-:W-:Y:S02]  /*16340*/  SEL R80, RZ, 0x1, !P3 ;  /* 0x00000001ff507807 */ /* 0x000fe40005800000 */
        /* <DEDUP_REMOVED lines=8> */
.L_x_5810:
[----:B------:R-:W-:Y:S05]  /*163d0*/  BSYNC.RECONVERGENT B0 ;  /* 0x0000000000007941 */ /* 0x000fea0003800200 */
.L_x_5809:
[----:B0-23--:R-:W2:Y:S01]  /*163e0*/  LDL R54, [R1+0x4] ;  /* 0x0000040001367983 */ /* 0x00dea20000100800 */
[----:B------:R-:W-:Y:S01]  /*163f0*/  FADD.FTZ R49, RZ, R11 ;  /* 0x0000000bff317221 */ /* 0x000fe20000010000 */
[C---:B------:R-:W-:Y:S02]  /*16400*/  ISETP.GE.U32.AND P4, PT, R8.reuse, 0x80, PT ;  /* 0x000000800800780c */ /* 0x040fe40003f86070 */
[----:B------:R-:W-:Y:S01]  /*16410*/  ISETP.GT.U32.AND P3, PT, R8, 0xff, PT ;  /* 0x000000ff0800780c */ /* 0x000fe20003f64070 */
[----:B------:R-:W-:Y:S01]  /*16420*/  FADD.FTZ R48, R10, R49 ;  /* 0x000000310a307221 */ /* 0x000fe20000010000 */
[C---:B------:R-:W-:Y:S01]  /*16430*/  ISETP.GT.U32.AND P2, PT, R8.reuse, 0x17f, PT ;  /* 0x0000017f0800780c */ /* 0x040fe20003f44070 */
[----:B------:R-:W3:Y:S01]  /*16440*/  LDL R55, [R1] ;  /* 0x0000000001377983 */ /* 0x000ee20000100800 */
        /* <DEDUP_REMOVED lines=42> */
[----:B--2---:R-:W-:-:S04]  /*166f0*/  FMUL.FTZ R48, R54, R48 ;  /* 0x0000003036307220 */ /* 0x004fc80000410000 */
[--C-:B------:R-:W-:Y:S01]  /*16700*/  FADD.FTZ R49, R11, -R48.reuse ;  /* 0x800000300b317221 */ /* 0x100fe20000010000 */
[----:B------:R-:W-:-:S03]  /*16710*/  FADD.FTZ R54, R10, -R48 ;  /* 0x800000300a367221 */ /* 0x000fc60000010000 */
        /* <DEDUP_REMOVED lines=13> */
[----:B------:R-:W-:Y:S01]  /*167f0*/  FFMA.FTZ R49, R52, R52, R49 ;  /* 0x0000003434317223 */ /* 0x000fe20000010031 */
[----:B------:R-:W-:-:S04]  /*16800*/  FADD.FTZ R50, R12, -R48 ;  /* 0x800000300c327221 */ /* 0x000fc80000010000 */
[----:B------:R-:W-:Y:S01]  /*16810*/  FSEL R49, R49, RZ, P4 ;  /* 0x000000ff31317208 */ /* 0x000fe20002000000 */
[----:B------:R-:W-:-:S04]  /*16820*/  FADD.FTZ R51, R13, -R48 ;  /* 0x800000300d337221 */ /* 0x000fc80000010000 */
        /* <DEDUP_REMOVED lines=50> */
[----:B------:R-:W0:Y:S01]  /*16b50*/  SHFL.BFLY PT, R52, R51, 0x4, 0x1f ;  /* 0x0c801f0033347f89 */ /* 0x000e2200000e0000 */
[----:B------:R-:W1:Y:S01]  /*16b60*/  S2R R75, SR_TID.X ;  /* 0x00000000004b7919 */ /* 0x000e620000002100 */
[----:B0-----:R-:W-:-:S05]  /*16b70*/  FADD.FTZ R52, R51, R52 ;  /* 0x0000003433347221 */ /* 0x001fca0000010000 */
[----:B------:R-:W0:Y:S01]  /*16b80*/  SHFL.BFLY PT, R53, R52, 0x8, 0x1f ;  /* 0x0d001f0034357f89 */ /* 0x000e2200000e0000 */
[----:B------:R-:W2:Y:S01]  /*16b90*/  S2R R81, SR_TID.X ;  /* 0x0000000000517919 */ /* 0x000ea20000002100 */
[----:B------:R-:W4:Y:S01]  /*16ba0*/  S2UR UR5, SR_CgaCtaId ;  /* 0x00000000000579c3 */ /* 0x000f220000008800 */
[----:B-1----:R-:W-:-:S04]  /*16bb0*/  LOP3.LUT R76, R75, 0x1f, RZ, 0xc0, !PT ;  /* 0x0000001f4b4c7812 */ /* 0x002fc800078ec0ff */
[----:B------:R-:W-:Y:S01]  /*16bc0*/  ISETP.NE.AND P1, PT, R76, RZ, PT ;  /* 0x000000ff4c00720c */ /* 0x000fe20003f25270 */
[----:B0-----:R-:W-:-:S05]  /*16bd0*/  FADD.FTZ R53, R52, R53 ;  /* 0x0000003534357221 */ /* 0x001fca0000010000 */
[----:B------:R-:W0:Y:S01]  /*16be0*/  SHFL.BFLY PT, R54, R53, 0x10, 0x1f ;  /* 0x0e001f0035367f89 */ /* 0x000e2200000e0000 */
[----:B------:R-:W-:Y:S02]  /*16bf0*/  UMOV UR4, 0x400 ;  /* 0x0000040000047882 */ /* 0x000fe40000000000 */
[----:B----4-:R-:W-:-:S04]  /*16c00*/  ULEA UR4, UR5, UR4, 0x18 ;  /* 0x0000000405047291 */ /* 0x010fc8000f8ec0ff */
[----:B--2---:R-:W-:Y:S01]  /*16c10*/  @!P1 SHF.R.U32.HI R50, RZ, 0x2, R81 ;  /* 0x00000002ff329819 */ /* 0x004fe20000011651 */
[----:B------:R-:W-:-:S03]  /*16c20*/  @UP2 UIADD3 UR4, UPT, UPT, UR4, 0x20, URZ ;  /* 0x0000002004042890 */ /* 0x000fc6000fffe0ff */
[----:B------:R-:W-:Y:S01]  /*16c30*/  @!P1 LOP3.LUT R75, R50, 0x18, RZ, 0xc0, !PT ;  /* 0x00000018324b9812 */ /* 0x000fe200078ec0ff */
[----:B0-----:R-:W-:-:S05]  /*16c40*/  FADD.FTZ R49, R53, R54 ;  /* 0x0000003635317221 */ /* 0x001fca0000010000 */
[----:B------:R-:W-:Y:S01]  /*16c50*/  @!P1 STS.64 [R75+UR4], R48 ;  /* 0x000000304b009988 */ /* 0x000fe20008000a04 */
[----:B------:R-:W-:Y:S01]  /*16c60*/  BAR.SYNC.DEFER_BLOCKING 0x0 ;  /* 0x0000000000007b1d */ /* 0x000fe20000010000 */
[----:B------:R-:W-:Y:S02]  /*16c70*/  ISETP.GT.U32.AND P2, PT, R76, 0x3, PT ;  /* 0x000000034c00780c */ /* 0x000fe40003f44070 */
[----:B------:R-:W-:-:S11]  /*16c80*/  CS2R R50, SRZ ;  /* 0x0000000000327805 */ /* 0x000fd6000001ff00 */
[----:B------:R-:W-:-:S05]  /*16c90*/  @!P2 LEA R78, R76, UR4, 0x3 ;  /* 0x000000044c4eac11 */ /* 0x000fca000f8e18ff */
[----:B------:R-:W0:Y:S01]  /*16ca0*/  @!P2 LDS.64 R50, [R78] ;  /* 0x000000004e32a984 */ /* 0x000e220000000a00 */
[----:B------:R-:W-:Y:S02]  /*16cb0*/  HFMA2 R76, -RZ, RZ, 0, 0 ;  /* 0x00000000ff4c7431 */ /* 0x000fe400000001ff */
[----:B---3--:R-:W-:-:S05]  /*16cc0*/  @!P2 IMAD.MOV.U32 R76, RZ, RZ, R55 ;  /* 0x000000ffff4ca224 */ /* 0x008fca00078e0037 */
[----:B------:R-:W1:Y:S04]  /*16cd0*/  SHFL.DOWN PT, R79, R76, 0x2, 0x1f ;  /* 0x08401f004c4f7f89 */ /* 0x000e6800000e0000 */
[----:B0-----:R-:W0:Y:S01]  /*16ce0*/  SHFL.DOWN PT, R80, R50, 0x2, 0x1f ;  /* 0x08401f0032507f89 */ /* 0x001e2200000e0000 */
[----:B-1----:R-:W-:-:S04]  /*16cf0*/  IADD3 R53, PT, PT, R79, R76, RZ ;  /* 0x0000004c4f357210 */ /* 0x002fc80007ffe0ff */
[----:B------:R-:W-:Y:S01]  /*16d00*/  I2FP.F32.S32 R52, R53 ;  /* 0x0000003500347245 */ /* 0x000fe20000201400 */
[----:B------:R-:W1:Y:S03]  /*16d10*/  SHFL.DOWN PT, R54, R51, 0x2, 0x1f ;  /* 0x08401f0033367f89 */ /* 0x000e6600000e0000 */
[----:B------:R-:W2:Y:S01]  /*16d20*/  MUFU.RCP R55, R52 ;  /* 0x0000003400377308 */ /* 0x000ea20000001000 */
[----:B------:R-:W-:Y:S01]  /*16d30*/  I2FP.F32.S32 R75, R79 ;  /* 0x0000004f004b7245 */ /* 0x000fe20000201400 */
[----:B------:R-:W3:Y:S01]  /*16d40*/  SHFL.DOWN PT, R48, R53, 0x1, 0x1f ;  /* 0x08201f0035307f89 */ /* 0x000ee200000e0000 */
[----:B------:R-:W-:Y:S02]  /*16d50*/  I2FP.F32.S32 R79, R76 ;  /* 0x0000004c004f7245 */ /* 0x000fe40000201400 */
[----:B------:R-:W4:Y:S01]  /*16d60*/  LDC R76, c[0x0][0x448] ;  /* 0x00011200ff4c7b82 */ /* 0x000f220000000800 */
[C---:B0-----:R-:W-:Y:S01]  /*16d70*/  FMUL.FTZ R78, R80.reuse, R75 ;  /* 0x0000004b504e7220 */ /* 0x041fe20000410000 */
[----:B------:R-:W-:-:S03]  /*16d80*/  FADD.FTZ R80, -R80, R50 ;  /* 0x0000003250507221 */ /* 0x000fc60000010100 */
[----:B------:R-:W-:Y:S01]  /*16d90*/  FFMA.FTZ R78, R79, R50, R78 ;  /* 0x000000324f4e7223 */ /* 0x000fe2000001004e */
[----:B------:R-:W-:-:S03]  /*16da0*/  FMUL.FTZ R80, R80, R80 ;  /* 0x0000005050507220 */ /* 0x000fc60000410000 */
[----:B--2---:R-:W-:Y:S01]  /*16db0*/  FMUL.FTZ R49, R55, R78 ;  /* 0x0000004e37317220 */ /* 0x004fe20000410000 */
[----:B------:R-:W-:Y:S01]  /*16dc0*/  FMUL.FTZ R80, R80, R79 ;  /* 0x0000004f50507220 */ /* 0x000fe20000410000 */
[----:B-1----:R-:W-:-:S03]  /*16dd0*/  FADD.FTZ R54, R54, R51 ;  /* 0x0000003336367221 */ /* 0x002fc60000010000 */
[----:B------:R-:W0:Y:S01]  /*16de0*/  SHFL.DOWN PT, R50, R49, 0x1, 0x1f ;  /* 0x08201f0031327f89 */ /* 0x000e2200000e0000 */
[----:B------:R-:W-:Y:S01]  /*16df0*/  FMUL.FTZ R80, R80, R75 ;  /* 0x0000004b50507220 */ /* 0x000fe20000410000 */
[----:B---3--:R-:W-:-:S03]  /*16e00*/  IMAD.IADD R53, R53, 0x1, R48 ;  /* 0x0000000135357824 */ /* 0x008fc600078e0230 */
[----:B------:R-:W-:Y:S02]  /*16e10*/  FFMA.FTZ R55, R55, R80, R54 ;  /* 0x0000005037377223 */ /* 0x000fe40000010036 */
[----:B------:R-:W-:-:S03]  /*16e20*/  I2FP.F32.S32 R51, R53 ;  /* 0x0000003500337245 */ /* 0x000fc60000201400 */
[----:B------:R-:W1:Y:S03]  /*16e30*/  SHFL.DOWN PT, R54, R55, 0x1, 0x1f ;  /* 0x08201f0037367f89 */ /* 0x000e6600000e0000 */
[----:B------:R-:W2:Y:S01]  /*16e40*/  MUFU.RCP R51, R51 ;  /* 0x0000003300337308 */ /* 0x000ea20000001000 */
[----:B------:R-:W-:Y:S01]  /*16e50*/  I2FP.F32.S32 R53, R48 ;  /* 0x0000003000357245 */ /* 0x000fe20000201400 */
[----:B0-----:R-:W-:-:S04]  /*16e60*/  FADD.FTZ R48, R49, -R50 ;  /* 0x8000003231307221 */ /* 0x001fc80000010000 */
[----:B------:R-:W-:Y:S01]  /*16e70*/  FMUL.FTZ R79, R50, R53 ;  /* 0x00000035324f7220 */ /* 0x000fe20000410000 */
[----:B------:R-:W-:-:S03]  /*16e80*/  FMUL.FTZ R75, R48, R48 ;  /* 0x00000030304b7220 */ /* 0x000fc60000410000 */
[C---:B------:R-:W-:Y:S01]  /*16e90*/  FFMA.FTZ R48, R52.reuse, R49, R79 ;  /* 0x0000003134307223 */ /* 0x040fe2000001004f */
[----:B------:R-:W-:-:S03]  /*16ea0*/  FMUL.FTZ R52, R52, R75 ;  /* 0x0000004b34347220 */ /* 0x000fc60000410000 */
[----:B--2---:R-:W-:Y:S01]  /*16eb0*/  FMUL.FTZ R75, R51, R48 ;  /* 0x00000030334b7220 */ /* 0x004fe20000410000 */
[----:B-1----:R-:W-:Y:S01]  /*16ec0*/  FADD.FTZ R54, R55, R54 ;  /* 0x0000003637367221 */ /* 0x002fe20000010000 */
[----:B------:R-:W-:-:S03]  /*16ed0*/  FMUL.FTZ R52, R52, R53 ;  /* 0x0000003534347220 */ /* 0x000fc60000410000 */
[----:B------:R-:W0:Y:S01]  /*16ee0*/  SHFL.IDX PT, R53, R75, RZ, 0x1f ;  /* 0x00001fff4b357589 */ /* 0x000e2200000e0000 */
[----:B------:R-:W-:-:S05]  /*16ef0*/  FFMA.FTZ R52, R51, R52, R54 ;  /* 0x0000003433347223 */ /* 0x000fca0000010036 */
[----:B------:R-:W4:Y:S01]  /*16f00*/  SHFL.IDX PT, R79, R52, RZ, 0x1f ;  /* 0x00001fff344f7589 */ /* 0x000f2200000e0000 */
[----:B------:R-:W-:Y:S02]  /*16f10*/  ISETP.NE.AND P1, PT, R81, RZ, PT ;  /* 0x000000ff5100720c */ /* 0x000fe40003f25270 */
[----:B------:R-:W-:-:S11]  /*16f20*/  PLOP3.LUT P2, PT, PT, PT, UP3, 0x40, 0x4 ;  /* 0x000000000004781c */ /* 0x000fd60003f4e838 */
[----:B------:R-:W1:Y:S01]  /*16f30*/  @!P1 LDC.64 R50, c[0x0][0x3c0] ;  /* 0x0000f000ff329b82 */ /* 0x000e620000000a00 */
[----:B0-----:R-:W-:-:S07]  /*16f40*/  FMUL.FTZ R54, R53, R53 ;  /* 0x0000003535367220 */ /* 0x001fce0000410000 */
[----:B------:R-:W0:Y:S01]  /*16f50*/  @!P1 LDC.64 R48, c[0x0][0x3c8] ;  /* 0x0000f200ff309b82 */ /* 0x000e220000000a00 */
[----:B------:R-:W-:Y:S01]  /*16f60*/  FSEL R55, R54, RZ, !P2 ;  /* 0x000000ff36377208 */ /* 0x000fe20005000000 */
[----:B----4-:R-:W-:-:S04]  /*16f70*/  FFMA.FTZ R54, R79, UR14, R76 ;  /* 0x0000000e4f367c23 */ /* 0x010fc8000801004c */
[----:B------:R-:W-:-:S06]  /*16f80*/  FADD.FTZ R54, R54, R55 ;  /* 0x0000003736367221 */ /* 0x000fcc0000010000 */
[----:B------:R-:W2:Y:S01]  /*16f90*/  MUFU.RSQ R54, R54 ;  /* 0x0000003600367308 */ /* 0x000ea20000001400 */
[----:B------:R-:W-:Y:S01]  /*16fa0*/  MOV R55, UR10 ;  /* 0x0000000a00377c02 */ /* 0x000fe20008000f00 */
[----:B------:R-:W-:-:S04]  /*16fb0*/  IMAD.U32 R75, RZ, RZ, UR10 ;  /* 0x0000000aff4b7e24 */ /* 0x000fc8000f8e00ff */
[----:B-1----:R-:W-:-:S04]  /*16fc0*/  @!P1 IMAD.WIDE R50, R55, 0x4, R50 ;  /* 0x0000000437329825 */ /* 0x002fc800078e0232 */
[----:B0-----:R-:W-:Y:S01]  /*16fd0*/  @!P1 IMAD.WIDE R48, R75, 0x4, R48 ;  /* 0x000000044b309825 */ /* 0x001fe200078e0230 */
[----:B------:R0:W-:Y:S04]  /*16fe0*/  @!P1 STG.E desc[UR6][R50.64], R53 ;  /* 0x0000003532009986 */ /* 0x0001e8000c101906 */
[----:B--2---:R0:W-:Y:S01]  /*16ff0*/  @!P1 STG.E desc[UR6][R48.64], R54 ;  /* 0x0000003630009986 */ /* 0x0041e2000c101906 */
[----:B------:R-:W-:Y:S01]  /*17000*/  PLOP3.LUT P2, PT, PT, PT, UP3, 0x40, 0x4 ;  /* 0x000000000004781c */ /* 0x000fe20003f4e838 */
[----:B------:R-:W-:Y:S03]  /*17010*/  BSSY.RECONVERGENT B0, `(.L_x_5893) ;  /* 0x0000023000007945 */ /* 0x000fe60003800200 */
[----:B------:R-:W-:Y:S01]  /*17020*/  FSEL R55, R53, RZ, P2 ;  /* 0x000000ff35377208 */ /* 0x000fe20001000000 */
[----:B------:R-:W-:Y:S08]  /*17030*/  @!P4 BRA `(.L_x_5894) ;  /* 0x000000000080c947 */ /* 0x000ff00003800000 */
[----:B0-----:R-:W0:Y:S01]  /*17040*/  LDC.64 R52, c[0x0][0x428] ;  /* 0x00010a00ff347b82 */ /* 0x001e220000000a00 */
        /* <DEDUP_REMOVED lines=27> */
[----:B------:R-:W-:Y:S02]  /*17200*/  F2FP.BF16.F32.PACK_AB R50, R75, R50 ;  /* 0x000000324b32723e */ /* 0x000fe400000010ff */
[----:B------:R-:W-:Y:S02]  /*17210*/  F2FP.BF16.F32.PACK_AB R51, R76, R51 ;  /* 0x000000334c33723e */ /* 0x000fe400000010ff */
[----:B------:R-:W-:-:S03]  /*17220*/  IADD3 R58, PT, PT, R58, 0x80, RZ ;  /* 0x000000803a3a7810 */ /* 0x000fc60007ffe0ff */
[----:B------:R1:W-:Y:S04]  /*17230*/  STG.E.128 desc[UR6][R52.64], R48 ;  /* 0x0000003034007986 */ /* 0x0003e8000c101d06 */
.L_x_5894:
[----:B------:R-:W-:Y:S05]  /*17240*/  BSYNC.RECONVERGENT B0 ;  /* 0x0000000000007941 */ /* 0x000fea0003800200 */
.L_x_5893:
[----:B------:R-:W-:Y:S01]  /*17250*/  ISETP.GE.U32.AND P1, PT, R8, 0x100, PT ;  /* 0x000001000800780c */ /* 0x000fe20003f26070 */
[----:B------:R-:W-:-:S12]  /*17260*/  BSSY.RECONVERGENT B0, `(.L_x_5895) ;  /* 0x0000022000007945 */ /* 0x000fd80003800200 */
[----:B------:R-:W-:Y:S05]  /*17270*/  @!P1 BRA `(.L_x_5896) ;  /* 0x0000000000809947 */ /* 0x000fea0003800000 */
[----:B01----:R-:W0:Y:S01]  /*17280*/  LDC.64 R52, c[0x0][0x428] ;  /* 0x00010a00ff347b82 */ /* 0x003e220000000a00 */
        /* <DEDUP_REMOVED lines=27> */
[----:B------:R-:W-:Y:S01]  /*17440*/  F2FP.BF16.F32.PACK_AB R50, R75, R50 ;  /* 0x000000324b32723e */ /* 0x000fe200000010ff */
[----:B------:R-:W-:Y:S01]  /*17450*/  VIADD R58, R58, 0x80 ;  /* 0x000000803a3a7836 */ /* 0x000fe20000000000 */
[----:B------:R-:W-:-:S05]  /*17460*/  F2FP.BF16.F32.PACK_AB R51, R76, R51 ;  /* 0x000000334c33723e */ /* 0x000fca00000010ff */
[----:B------:R2:W-:Y:S02]  /*17470*/  STG.E.128 desc[UR6][R52.64], R48 ;  /* 0x0000003034007986 */ /* 0x0005e4000c101d06 */
.L_x_5896:
[----:B------:R-:W-:Y:S05]  /*17480*/  BSYNC.RECONVERGENT B0 ;  /* 0x0000000000007941 */ /* 0x000fea0003800200 */
.L_x_5895:
[----:B------:R-:W-:Y:S01]  /*17490*/  ISETP.GE.U32.AND P1, PT, R8, 0x180, PT ;  /* 0x000001800800780c */ /* 0x000fe20003f26070 */
[----:B------:R-:W-:-:S12]  /*174a0*/  BSSY.RECONVERGENT B0, `(.L_x_5897) ;  /* 0x0000022000007945 */ /* 0x000fd80003800200 */
        /* <DEDUP_REMOVED lines=33> */
.L_x_5898:
[----:B------:R-:W-:Y:S05]  /*176c0*/  BSYNC.RECONVERGENT B0 ;  /* 0x0000000000007941 */ /* 0x000fea0003800200 */
.L_x_5897:
        /* <DEDUP_REMOVED lines=33> */
.L_x_5900:
[----:B------:R-:W-:Y:S05]  /*178e0*/  BSYNC.RECONVERGENT B0 ;  /* 0x0000000000007941 */ /* 0x000fea0003800200 */
.L_x_5899:
[----:B------:R-:W-:Y:S02]  /*178f0*/  UIADD3 UR10, UPT, UPT, UR10, UR16, URZ ;  /* 0x000000100a0a7290 */ /* 0x000fe4000fffe0ff */
[----:B------:R-:W-:Y:S02]  /*17900*/  UPLOP3.LUT UP2, UPT, UPT, UPT, UP2, 0x40, 0x4 ;  /* 0x000000000004789c */ /* 0x000fe40003f4e820 */
[----:B------:R-:W-:-:S09]  /*17910*/  UISETP.GE.AND UP1, UPT, UR10, UR17, UPT ;  /* 0x000000110a00728c */ /* 0x000fd2000bf26270 */
[----:B------:R-:W-:Y:S05]  /*17920*/  BRA.U !UP1, `(.L_x_5901) ;  /* 0xfffffe95094c7547 */ /* 0x000fea000b83ffff */
[----:B------:R-:W-:Y:S05]  /*17930*/  EXIT ;  /* 0x000000000000794d */ /* 0x000fea0003800000 */
.L_x_5902:
        /* <DEDUP_REMOVED lines=12> */
.L_x_27238:


//--------------------- .text._ZN10layer_norm13ln_fwd_kernelINS_13Kernel_traitsIf13__nv_bfloat16S2_S2_fjLj4096ELj1ELj1ELj4ELj16ENS_18Kernel_traits_baseILj4096EfS2_S2_S2_fjLj128EEEEELb1ELb0ELb0ELb1EEEvNS_9FwdParamsE --------------------------
	.section	.text._ZN10layer_norm13ln_fwd_kernelINS_13Kernel_traitsIf13__nv_bfloat16S2_S2_fjLj4096ELj1ELj1ELj4ELj16ENS_18Kernel_traits_baseILj4096EfS2_S2_S2_fjLj128EEEEELb1ELb0ELb0ELb1EEEvNS_9FwdParamsE,"ax",@progbits
	.align	128
        .global         _ZN10layer_norm13ln_fwd_kernelINS_13Kernel_traitsIf13__nv_bfloat16S2_S2_fjLj4096ELj1ELj1ELj4ELj16ENS_18Kernel_traits_baseILj4096EfS2_S2_S2_fjLj128EEEEELb1ELb0ELb0ELb1EEEvNS_9FwdParamsE
        .type           _ZN10layer_norm13ln_fwd_kernelINS_13Kernel_traitsIf13__nv_bfloat16S2_S2_fjLj4096ELj1ELj1ELj4ELj16ENS_18Kernel_traits_baseILj4096EfS2_S2_S2_fjLj128EEEEELb1ELb0ELb0ELb1EEEvNS_9FwdParamsE,@function
        .size           _ZN10layer_norm13ln_fwd_kernelINS_13Kernel_traitsIf13__nv_bfloat16S2_S2_fjLj4096ELj1ELj1ELj4ELj16ENS_18Kernel_traits_baseILj4096EfS2_S2_S2_fjLj128EEEEELb1ELb0ELb0ELb1EEEvNS_9FwdParamsE,(.L_x_27239 - _ZN10layer_norm13ln_fwd_kernelINS_13Kernel_traitsIf13__nv_bfloat16S2_S2_fjLj4096ELj1ELj1ELj4ELj16ENS_18Kernel_traits_baseILj4096EfS2_S2_S2_fjLj128EEEEELb1ELb0ELb0ELb1EEEvNS_9FwdParamsE)
        .other          _ZN10layer_norm13ln_fwd_kernelINS_13Kernel_traitsIf13__nv_bfloat16S2_S2_fjLj4096ELj1ELj1ELj4ELj16ENS_18Kernel_traits_baseILj4096EfS2_S2_S2_fjLj128EEEEELb1ELb0ELb0ELb1EEEvNS_9FwdParamsE,@"STO_CUDA_ENTRY STV_DEFAULT"
_ZN10layer_norm13ln_fwd_kernelINS_13Kernel_traitsIf13__nv_bfloat16S2_S2_fjLj4096ELj1ELj1ELj4ELj16ENS_18Kernel_traits_baseILj4096EfS2_S2_S2_fjLj128EEEEELb1ELb0ELb0ELb1EEEvNS_9FwdParamsE:
.text._ZN10layer_norm13ln_fwd_kernelINS_13Kernel_traitsIf13__nv_bfloat16S2_S2_fjLj4096ELj1ELj1ELj4ELj16ENS_18Kernel_traits_baseILj4096EfS2_S2_S2_fjLj128EEEEELb1ELb0ELb0ELb1EEEvNS_9FwdParamsE:
[----:B------:R-:W-:Y:S01]  /*0000*/  LDC R1, c[0x0][0x37c] ;  /* 0x0000df00ff017b82 */ /* 0x000fe20000000800 */
[----:B------:R-:W0:Y:S07]  /*0010*/  LDCU.U8 UR4, c[0x0][0x464] ;  /* 0x00008c80ff0477ac */ /* 0x000e2e0008000000 */
[----:B------:R-:W1:Y:S01]  /*0020*/  LDC R24, c[0x0][0x458] ;  /* 0x00011600ff187b82 */ /* 0x000e620000000800 */
[----:B------:R-:W2:Y:S01]  /*0030*/  LDCU.64 UR10, c[0x0][0x450] ;  /* 0x00008a00ff0a77ac */ /* 0x000ea20008000a00 */
[----:B------:R-:W3:Y:S06]  /*0040*/  LDCU.64 UR8, c[0x0][0x358] ;  /* 0x00006b00ff0877ac */ /* 0x000eec0008000a00 */
[----:B------:R-:W4:Y:S01]  /*0050*/  LDC R25, c[0x0][0x45c] ;  /* 0x00011700ff197b82 */ /* 0x000f220000000800 */
        /* <DEDUP_REMOVED lines=9> */
[----:B0-----:R-:W-:Y:S02]  /*00f0*/  UISETP.NE.U32.AND UP0, UPT, UR4, URZ, UPT ;  /* 0x000000ff0400728c */ /* 0x001fe4000bf05070 */
[----:B------:R-:W0:Y:S01]  /*0100*/  S2UR UR16, SR_CTAID.X ;  /* 0x00000000001079c3 */ /* 0x000e220000002500 */
[----:B------:R-:W0:Y:S01]  /*0110*/  S2R R0, SR_TID.X ;  /* 0x0000000000007919 */ /* 0x000e220000002100 */
[----:B------:R-:W-:-:S06]  /*0120*/  UISETP.NE.AND.EX UP0, UPT, UR5, URZ, UPT, UP0 ;  /* 0x000000ff0500728c */ /* 0x000fcc000bf05300 */
[----:B------:R-:W0:Y:S01]  /*0130*/  LDC R9, c[0x0][0x360] ;  /* 0x0000d800ff097b82 */ /* 0x000e220000000800 */
[----:B--2---:R-:W-:Y:S01]  /*0140*/  @P0 R2UR UR10, R2 ;  /* 0x00000000020a02ca */ /* 0x004fe200000e0000 */
[----:B0-----:R-:W-:Y:S01]  /*0150*/  IMAD R2, R9, UR16, R0 ;  /* 0x0000001009027c24 */ /* 0x001fe2000f8e0200 */
[----:B------:R-:W-:Y:S02]  /*0160*/  @P0 R2UR UR11, R3 ;  /* 0x00000000030b02ca */ /* 0x000fe400000e0000 */
[----:B------:R-:W-:Y:S02]  /*0170*/  LOP3.LUT R3, R0, 0x1f, RZ, 0xc0, !PT ;  /* 0x0000001f00037812 */ /* 0x000fe400078ec0ff */
[----:B-1----:R-:W-:-:S05]  /*0180*/  @P0 IADD3 R24, P1, PT, R4, R7, RZ ;  /* 0x0000000704180210 */ /* 0x002fca0007f3e0ff */
[----:B------:R-:W-:Y:S02]  /*0190*/  @P0 IMAD.X R25, RZ, RZ, R5, P1 ;  /* 0x000000ffff190224 */ /* 0x000fe400008e0605 */
[----:B------:R-:W-:Y:S02]  /*01a0*/  UIADD3 UR22, UPT, UPT, UR10, -0x61c88647, URZ ;  /* 0x9e3779b90a167890 */ /* 0x000fe4000fffe0ff */
[----:B------:R-:W-:Y:S01]  /*01b0*/  UIADD3 UR23, UPT, UPT, UR11, -0x4498517b, URZ ;  /* 0xbb67ae850b177890 */ /* 0x000fe2000fffe0ff */
[--C-:B------:R-:W-:Y:S01]  /*01c0*/  SHF.R.U64 R4, R24, 0x2, R25.reuse ;  /* 0x0000000218047819 */ /* 0x100fe20000001219 */
[----:B------:R-:W-:Y:S01]  /*01d0*/  UIADD3 UR24, UPT, UPT, UR10, 0x3c6ef372, URZ ;  /* 0x3c6ef3720a187890 */ /* 0x000fe2000fffe0ff */
[----:B------:R-:W-:Y:S01]  /*01e0*/  SHF.R.U32.HI R5, RZ, 0x2, R25 ;  /* 0x00000002ff057819 */ /* 0x000fe20000011619 */
        /* <DEDUP_REMOVED lines=37> */
.L_x_5903:
        /* <DEDUP_REMOVED lines=26> */
.L_x_5904:
[----:B------:R-:W1:Y:S02]  /*05e0*/  LDCU UR4, c[0x0][0x384] ;  /* 0x00007080ff0477ac */ /* 0x000e640008000800 */
[----:B-1----:R-:W-:-:S06]  /*05f0*/  UISETP.GE.AND UP0, UPT, UR16, UR4, UPT ;  /* 0x000000041000728c */ /* 0x002fcc000bf06270 */
[----:B------:R-:W-:-:S13]  /*0600*/  PLOP3.LUT P0, PT, PT, PT, UP0, 0x80, 0x8 ;  /* 0x000000000008781c */ /* 0x000fda0003f0f008 */
[----:B------:R-:W-:Y:S05]  /*0610*/  @P0 EXIT ;  /* 0x000000000000094d */ /* 0x000fea0003800000 */
[----:B0-----:R-:W-:Y:S01]  /*0620*/  IMAD.HI.U32 R6, R2, -0x326172a9, RZ ;  /* 0xcd9e8d5702067827 */ /* 0x001fe200078e00ff */
[----:B------:R-:W0:Y:S01]  /*0630*/  LDCU.64 UR18, c[0x0][0x3e0] ;  /* 0x00007c00ff1277ac */ /* 0x000e220008000a00 */
[----:B------:R-:W-:Y:S02]  /*0640*/  LOP3.LUT R24, R24, 0x3, RZ, 0xc0, !PT ;  /* 0x0000000318187812 */ /* 0x000fe400078ec0ff */
[C---:B------:R-:W-:Y:S01]  /*0650*/  IMAD.HI.U32 R7, R4.reuse, -0x2daee0ad, RZ ;  /* 0xd2511f5304077827 */ /* 0x040fe200078e00ff */
[----:B------:R-:W-:Y:S01]  /*0660*/  LOP3.LUT R6, R5, UR10, R6, 0x96, !PT ;  /* 0x0000000a05067c12 */ /* 0x000fe2000f8e9606 */
[----:B------:R-:W1:Y:S02]  /*0670*/  LDCU.U8 UR4, c[0x0][0x410] ;  /* 0x00008200ff0477ac */ /* 0x000e640008000000 */
[----:B------:R-:W-:Y:S01]  /*0680*/  IMAD R11, R4, -0x2daee0ad, RZ ;  /* 0xd2511f53040b7824 */ /* 0x000fe200078e02ff */
[----:B------:R-:W-:Y:S01]  /*0690*/  LOP3.LUT R7, R7, UR11, RZ, 0x3c, !PT ;  /* 0x0000000b07077c12 */ /* 0x000fe2000f8e3cff */
[----:B------:R-:W-:Y:S01]  /*06a0*/  IMAD.HI.U32 R10, R6, -0x2daee0ad, RZ ;  /* 0xd2511f53060a7827 */ /* 0x000fe200078e00ff */
[----:B------:R-:W2:Y:S03]  /*06b0*/  LDCU UR6, c[0x0][0x404] ;  /* 0x00008080ff0677ac */ /* 0x000ea60008000800 */
[----:B------:R-:W-:Y:S01]  /*06c0*/  IMAD R9, R2, -0x326172a9, RZ ;  /* 0xcd9e8d5702097824 */ /* 0x000fe200078e02ff */
[----:B------:R-:W-:Y:S01]  /*06d0*/  LOP3.LUT R10, R11, UR23, R10, 0x96, !PT ;  /* 0x000000170b0a7c12 */ /* 0x000fe2000f8e960a */
[C---:B------:R-:W-:Y:S01]  /*06e0*/  IMAD.HI.U32 R8, R7.reuse, -0x326172a9, RZ ;  /* 0xcd9e8d5707087827 */ /* 0x040fe200078e00ff */
[----:B------:R-:W3:Y:S03]  /*06f0*/  LDCU UR7, c[0x0][0x408] ;  /* 0x00008100ff0777ac */ /* 0x000ee60008000800 */
[----:B------:R-:W-:Y:S01]  /*0700*/  IMAD R12, R7, -0x326172a9, RZ ;  /* 0xcd9e8d57070c7824 */ /* 0x000fe200078e02ff */
[----:B------:R-:W-:Y:S01]  /*0710*/  LOP3.LUT R8, R9, UR22, R8, 0x96, !PT ;  /* 0x0000001609087c12 */ /* 0x000fe2000f8e9608 */
[----:B------:R-:W-:Y:S01]  /*0720*/  IMAD R9, R6, -0x2daee0ad, RZ ;  /* 0xd2511f5306097824 */ /* 0x000fe200078e02ff */
[----:B0-----:R-:W-:Y:S01]  /*0730*/  UISETP.NE.U32.AND UP0, UPT, UR18, URZ, UPT ;  /* 0x000000ff1200728c */ /* 0x001fe2000bf05070 */
[----:B------:R-:W-:Y:S01]  /*0740*/  IMAD.HI.U32 R7, R10, -0x326172a9, RZ ;  /* 0xcd9e8d570a077827 */ /* 0x000fe200078e00ff */
[----:B------:R-:W0:Y:S03]  /*0750*/  LDCU UR20, c[0x0][0x388] ;  /* 0x00007100ff1477ac */ /* 0x000e260008000800 */
[----:B------:R-:W-:Y:S01]  /*0760*/  IMAD.HI.U32 R6, R8, -0x2daee0ad, RZ ;  /* 0xd2511f5308067827 */ /* 0x000fe200078e00ff */
[----:B------:R-:W-:Y:S01]  /*0770*/  LOP3.LUT R7, R12, UR24, R7, 0x96, !PT ;  /* 0x000000180c077c12 */ /* 0x000fe2000f8e9607 */
[----:B------:R-:W4:Y:S02]  /*0780*/  LDCU UR21, c[0x0][0x400] ;  /* 0x00008000ff1577ac */ /* 0x000f240008000800 */
[----:B------:R-:W-:Y:S01]  /*0790*/  IMAD R12, R8, -0x2daee0ad, RZ ;  /* 0xd2511f53080c7824 */ /* 0x000fe200078e02ff */
[----:B------:R-:W-:Y:S01]  /*07a0*/  LOP3.LUT R6, R9, UR25, R6, 0x96, !PT ;  /* 0x0000001909067c12 */ /* 0x000fe2000f8e9606 */
[C---:B------:R-:W-:Y:S01]  /*07b0*/  IMAD.HI.U32 R11, R7.reuse, -0x2daee0ad, RZ ;  /* 0xd2511f53070b7827 */ /* 0x040fe200078e00ff */
[----:B------:R-:W0:Y:S03]  /*07c0*/  LDCU.64 UR12, c[0x0][0x3a0] ;  /* 0x00007400ff0c77ac */ /* 0x000e260008000a00 */
[----:B------:R-:W-:Y:S01]  /*07d0*/  IMAD R9, R10, -0x326172a9, RZ ;  /* 0xcd9e8d570a097824 */ /* 0x000fe200078e02ff */
[----:B------:R-:W-:Y:S01]  /*07e0*/  LOP3.LUT R11, R12, UR27, R11, 0x96, !PT ;  /* 0x0000001b0c0b7c12 */ /* 0x000fe2000f8e960b */
[C---:B------:R-:W-:Y:S01]  /*07f0*/  IMAD.HI.U32 R8, R6.reuse, -0x326172a9, RZ ;  /* 0xcd9e8d5706087827 */ /* 0x040fe200078e00ff */
[----:B------:R-:W0:Y:S03]  /*0800*/  LDCU.64 UR14, c[0x0][0x380] ;  /* 0x00007000ff0e77ac */ /* 0x000e260008000a00 */
[----:B------:R-:W-:Y:S01]  /*0810*/  IMAD R10, R7, -0x2daee0ad, RZ ;  /* 0xd2511f53070a7824 */ /* 0x000fe200078e02ff */
[----:B------:R-:W-:Y:S01]  /*0820*/  LOP3.LUT R8, R9, UR26, R8, 0x96, !PT ;  /* 0x0000001a09087c12 */ /* 0x000fe2000f8e9608 */
[----:B------:R-:W-:Y:S01]  /*0830*/  IMAD R9, R6, -0x326172a9, RZ ;  /* 0xcd9e8d5706097824 */ /* 0x000fe200078e02ff */
[----:B------:R-:W-:Y:S01]  /*0840*/  UISETP.NE.AND.EX UP0, UPT, UR19, URZ, UPT, UP0 ;  /* 0x000000ff1300728c */ /* 0x000fe2000bf05300 */
[----:B------:R-:W-:Y:S01]  /*0850*/  IMAD.HI.U32 R6, R11, -0x326172a9, RZ ;  /* 0xcd9e8d570b067827 */ /* 0x000fe200078e00ff */
[----:B------:R-:W-:-:S02]  /*0860*/  UPLOP3.LUT UP2, UPT, UPT, UPT, UPT, 0x40, 0x4 ;  /* 0x000000000004789c */ /* 0x000fc40003f4e870 */
[----:B-1----:R-:W-:Y:S01]  /*0870*/  UISETP.NE.AND UP3, UPT, UR4, URZ, UPT ;  /* 0x000000ff0400728c */ /* 0x002fe2000bf65270 */
        /* <DEDUP_REMOVED lines=26> */
[----:B------:R-:W-:Y:S02]  /*0a20*/  HFMA2 R6, -RZ, RZ, 0, 0 ;  /* 0x00000000ff067431 */ /* 0x000fe400000001ff */
        /* <DEDUP_REMOVED lines=8> */
[----:B0-234-:R-:W-:-:S07]  /*0ab0*/  IMAD R144, R7, -0x326172a9, RZ ;  /* 0xcd9e8d5707907824 */ /* 0x01dfce00078e02ff */
.L_x_6104:
[----:B0-----:R-:W0:Y:S01]  /*0ac0*/  @UP0 LDCU.64 UR4, c[0x0][0x3e0] ;  /* 0x00007c00ff0407ac */ /* 0x001e220008000a00 */
[----:B------:R-:W1:Y:S01]  /*0ad0*/  LDC.64 R134, c[0x0][0x390] ;  /* 0x0000e400ff867b82 */ /* 0x000e620000000a00 */
[----:B------:R-:W-:Y:S01]  /*0ae0*/  PLOP3.LUT P0, PT, PT, PT, UP0, 0x80, 0x8 ;  /* 0x000000000008781c */ /* 0x000fe20003f0f008 */
[----:B0-----:R-:W-:-:S06]  /*0af0*/  @UP0 UIMAD.WIDE UR4, UR16, 0x2, UR4 ;  /* 0x00000002100408a5 */ /* 0x001fcc000f8e0204 */
[----:B------:R-:W-:Y:S01]  /*0b00*/  IMAD.U32 R8, RZ, RZ, UR4 ;  /* 0x00000004ff087e24 */ /* 0x000fe2000f8e00ff */
[----:B------:R-:W-:Y:S01]  /*0b10*/  UIMAD UR4, UR16, UR20, URZ ;  /* 0x00000014100472a4 */ /* 0x000fe2000f8e02ff */
[----:B------:R-:W-:-:S03]  /*0b20*/  IMAD.U32 R9, RZ, RZ, UR5 ;  /* 0x00000005ff097e24 */ /* 0x000fc6000f8e00ff */
[----:B------:R-:W-:Y:S02]  /*0b30*/  USHF.R.S32.HI UR5, URZ, 0x1f, UR4 ;  /* 0x0000001fff057899 */ /* 0x000fe40008011404 */
[----:B------:R-:W2:Y:S02]  /*0b40*/  @P0 LDG.E.U16 R8, desc[UR8][R8.64] ;  /* 0x0000000808080981 */ /* 0x000ea4000c1e1500 */
[----:B------:R-:W-:-:S06]  /*0b50*/  ULEA.HI UR5, UR5, UR4, URZ, 0x3 ;  /* 0x0000000405057291 */ /* 0x000fcc000f8f18ff */
[----:B------:R-:W-:-:S04]  /*0b60*/  MOV R7, UR5 ;  /* 0x0000000500077c02 */ /* 0x000fc80008000f00 */
[----:B------:R-:W-:-:S05]  /*0b70*/  LEA.HI.SX32 R7, R7, R0, 0x1d ;  /* 0x0000000007077211 */ /* 0x000fca00078feaff */
[----:B-1----:R-:W-:-:S06]  /*0b80*/  IMAD.WIDE.U32 R32, R7, 0x10, R134 ;  /* 0x0000001007207825 */ /* 0x002fcc00078e0086 */
[----:B-----5:R-:W5:Y:S01]  /*0b90*/  LDG.E.128 R32, desc[UR8][R32.64] ;  /* 0x0000000820207981 */ /* 0x020f62000c1e1d00 */
[----:B------:R-:W-:Y:S01]  /*0ba0*/  PLOP3.LUT P0, PT, PT, PT, UP0, 0x80, 0x8 ;  /* 0x000000000008781c */ /* 0x000fe20003f0f008 */
[----:B------:R-:W-:Y:S01]  /*0bb0*/  UISETP.NE.U32.AND UP1, UPT, UR12, URZ, UPT ;  /* 0x000000ff0c00728c */ /* 0x000fe2000bf25070 */
[----:B------:R-:W-:Y:S01]  /*0bc0*/  IMAD.MOV.U32 R10, RZ, RZ, 0x2f800000 ;  /* 0x2f800000ff0a7424 */ /* 0x000fe200078e00ff */
[----:B------:R-:W-:Y:S02]  /*0bd0*/  UMOV UR17, 0x3f800000 ;  /* 0x3f80000000117882 */ /* 0x000fe40000000000 */
[----:B------:R-:W-:-:S08]  /*0be0*/  UISETP.NE.AND.EX UP1, UPT, UR13, URZ, UPT, UP1 ;  /* 0x000000ff0d00728c */ /* 0x000fd0000bf25310 */
[----:B--2---:R-:W-:-:S13]  /*0bf0*/  @P0 R2UR UR4, R8 ;  /* 0x00000000080402ca */ /* 0x004fda00000e0000 */
[----:B------:R-:W-:Y:S01]  /*0c00*/  @UP0 USHF.L.U32 UR17, UR4, 0x10, URZ ;  /* 0x0000001004110899 */ /* 0x000fe200080006ff */
[----:B------:R-:W-:Y:S11]  /*0c10*/  BRA.U !UP1, `(.L_x_5905) ;  /* 0x0000002509ec7547 */ /* 0x000ff6000b800000 */
        /* <DEDUP_REMOVED lines=13> */
.L_x_27074:
[----:B------:R-:W-:Y:S05]  /*0cf0*/  BRX R8 -0xd00                                          (*"BRANCH_TARGETS .L_x_27075,.L_x_27076,.L_x_27077"*) ;  /* 0xfffffff008c07949 */ /* 0x000fea000383ffff */
.L_x_27077:
[----:B------:R-:W-:Y:S01]  /*0d00*/  VIADD R11, R24, 0x1 ;  /* 0x00000001180b7836 */ /* 0x000fe20000000000 */
[----:B------:R-:W-:Y:S01]  /*0d10*/  MOV R8, R18 ;  /* 0x0000001200087202 */ /* 0x000fe20000000f00 */
[----:B------:R-:W-:Y:S01]  /*0d20*/  IMAD.MOV.U32 R12, RZ, RZ, R14 ;  /* 0x000000ffff0c7224 */ /* 0x000fe200078e000e */
[----:B------:R-:W-:Y:S06]  /*0d30*/  BRA `(.L_x_5906) ;  /* 0x0000000000e47947 */ /* 0x000fec0003800000 */
.L_x_27075:
[----:B------:R-:W-:Y:S01]  /*0d40*/  IMAD.MOV.U32 R12, RZ, RZ, R14 ;  /* 0x000000ffff0c7224 */ /* 0x000fe200078e000e */
[----:B------:R-:W-:Y:S01]  /*0d50*/  MOV R8, R20 ;  /* 0x0000001400087202 */ /* 0x000fe20000000f00 */
[----:B------:R-:W-:Y:S01]  /*0d60*/  IMAD.MOV.U32 R11, RZ, RZ, 0x3 ;  /* 0x00000003ff0b7424 */ /* 0x000fe200078e00ff */
[----:B------:R-:W-:Y:S06]  /*0d70*/  BRA `(.L_x_5906) ;  /* 0x0000000000d47947 */ /* 0x000fec0003800000 */
.L_x_27076:
        /* <DEDUP_REMOVED lines=12> */
.L_x_5907:
        /* <DEDUP_REMOVED lines=41> */
.L_x_5906:
        /* <DEDUP_REMOVED lines=8> */
[----:B------:R-:W-:Y:S01]  /*1150*/  IMAD.MOV.U32 R13, RZ, RZ, R144 ;  /* 0x000000ffff0d7224 */ /* 0x000fe200078e0090 */
[----:B------:R-:W-:Y:S01]  /*1160*/  MOV R14, 0x2 ;  /* 0x00000002000e7802 */ /* 0x000fe20000000f00 */
[----:B------:R-:W-:Y:S01]  /*1170*/  FMUL.FTZ R8, R8, UR5 ;  /* 0x0000000508087c20 */ /* 0x000fe20008410000 */
[----:B------:R-:W-:Y:S01]  /*1180*/  FSETP.GTU.FTZ.AND P0, PT, R9, UR4, PT ;  /* 0x0000000409007c0b */ /* 0x000fe2000bf1c000 */
[C---:B------:R-:W-:Y:S01]  /*1190*/  IMAD.U32 R9, R28.reuse, 0x10000, RZ ;  /* 0x000100001c097824 */ /* 0x040fe200078e00ff */
[----:B------:R-:W-:-:S02]  /*11a0*/  PRMT R28, R28, 0x7632, R28 ;  /* 0x000076321c1c7816 */ /* 0x000fc4000000001c */
        /* <DEDUP_REMOVED lines=13> */
.L_x_5909:
        /* <DEDUP_REMOVED lines=12> */
.L_x_5910:
        /* <DEDUP_REMOVED lines=42> */
.L_x_5908:
[----:B------:R-:W-:Y:S01]  /*15e0*/  I2FP.F32.U32 R11, R13 ;  /* 0x0000000d000b7245 */ /* 0x000fe20000201000 */
[----:B------:R-:W-:Y:S01]  /*15f0*/  IMAD.U32 R32, R32, 0x10000, RZ ;  /* 0x0001000020207824 */ /* 0x000fe200078e00ff */
[----:B------:R-:W-:Y:S01]  /*1600*/  ISETP.NE.AND P1, PT, R14, 0x1, PT ;  /* 0x000000010e00780c */ /* 0x000fe20003f25270 */
[----:B------:R-:W-:Y:S01]  /*1610*/  IMAD.U32 R28, R28, 0x10000, RZ ;  /* 0x000100001c1c7824 */ /* 0x000fe200078e00ff */
[----:B------:R-:W-:Y:S01]  /*1620*/  MOV R15, 0x2 ;  /* 0x00000002000f7802 */ /* 0x000fe20000000f00 */
        /* <DEDUP_REMOVED lines=17> */
.L_x_5912:
        /* <DEDUP_REMOVED lines=12> */
.L_x_5913:
        /* <DEDUP_REMOVED lines=41> */
[----:B------:R-:W-:-:S07]  /*1a90*/  LOP3.LUT R20, R14, UR39, R23, 0x96, !PT ;  /* 0x000000270e147c12 */ /* 0x000fce000f8e9617 */
.L_x_5911:
        /* <DEDUP_REMOVED lines=9> */
[----:B------:R-:W-:-:S04]  /*1b30*/  FSETP.GTU.FTZ.AND P1, PT, R13, UR4, PT ;  /* 0x000000040d007c0b */ /* 0x000fc8000bf3c000 */
[----:B------:R-:W-:Y:S01]  /*1b40*/  FSEL R13, R14, RZ, !P1 ;  /* 0x000000ff0e0d7208 */ /* 0x000fe20004800000 */
[----:B------:R-:W-:Y:S01]  /*1b50*/  IMAD.MOV.U32 R14, RZ, RZ, R144 ;  /* 0x000000ffff0e7224 */ /* 0x000fe200078e0090 */
        /* <DEDUP_REMOVED lines=12> */
.L_x_5915:
        /* <DEDUP_REMOVED lines=12> */
.L_x_5916:
        /* <DEDUP_REMOVED lines=40> */
[----:B------:R-:W-:Y:S02]  /*1f60*/  IMAD.MOV.U32 R14, RZ, RZ, R12 ;  /* 0x000000ffff0e7224 */ /* 0x000fe400078e000c */
[----:B------:R-:W-:-:S07]  /*1f70*/  IMAD.MOV.U32 R12, RZ, RZ, R22 ;  /* 0x000000ffff0c7224 */ /* 0x000fce00078e0016 */
.L_x_5914:
        /* <DEDUP_REMOVED lines=22> */
.L_x_5918:
        /* <DEDUP_REMOVED lines=12> */
.L_x_5919:
        /* <DEDUP_REMOVED lines=39> */
[----:B------:R-:W-:-:S03]  /*2410*/  LOP3.LUT R18, R18, UR38, R145, 0x96, !PT ;  /* 0x0000002612127c12 */ /* 0x000fc6000f8e9691 */
[----:B------:R-:W-:Y:S01]  /*2420*/  IMAD.MOV.U32 R12, RZ, RZ, R22 ;  /* 0x000000ffff0c7224 */ /* 0x000fe200078e0016 */
[----:B------:R-:W-:-:S07]  /*2430*/  LOP3.LUT R20, R16, UR39, R23, 0x96, !PT ;  /* 0x0000002710147c12 */ /* 0x000fce000f8e9617 */
.L_x_5917:
        /* <DEDUP_REMOVED lines=24> */
.L_x_5921:
        /* <DEDUP_REMOVED lines=12> */
.L_x_5922:
        /* <DEDUP_REMOVED lines=42> */
.L_x_5920:
        /* <DEDUP_REMOVED lines=22> */
.L_x_5924:
        /* <DEDUP_REMOVED lines=12> */
.L_x_5925:
        /* <DEDUP_REMOVED lines=42> */
.L_x_5923:
        /* <DEDUP_REMOVED lines=24> */
.L_x_5927:
        /* <DEDUP_REMOVED lines=14> */
.L_x_5928:
        /* <DEDUP_REMOVED lines=42> */
.L_x_5926:
        /* <DEDUP_REMOVED lines=15> */
.L_x_5905:
        /* <DEDUP_REMOVED lines=15> */
.L_x_5931:
        /* <DEDUP_REMOVED lines=12> */
.L_x_5932:
        /* <DEDUP_REMOVED lines=41> */
.L_x_5930:
[----:B------:R-:W-:Y:S01]  /*3810*/  I2FP.F32.U32 R9, R8 ;  /* 0x0000000800097245 */ /* 0x000fe20000201000 */
[----:B------:R-:W-:Y:S01]  /*3820*/  UMOV UR4, UR6 ;  /* 0x0000000600047c82 */ /* 0x000fe20008000000 */
[C---:B-----5:R-:W-:Y:S01]  /*3830*/  SHF.L.U32 R8, R32.reuse, 0x10, RZ ;  /* 0x0000001020087819 */ /* 0x060fe200000006ff */
[----:B------:R-:W-:Y:S01]  /*3840*/  UMOV UR5, UR7 ;  /* 0x0000000700057c82 */ /* 0x000fe20008000000 */
[----:B------:R-:W-:Y:S01]  /*3850*/  ISETP.NE.AND P1, PT, R13, 0x1, PT ;  /* 0x000000010d00780c */ /* 0x000fe20003f25270 */
[----:B------:R-:W-:Y:S01]  /*3860*/  FFMA.FTZ R9, R9, R10, 1.1641532182693481445e-10 ;  /* 0x2f00000009097423 */ /* 0x000fe2000001000a */
[----:B------:R-:W-:Y:S01]  /*3870*/  PRMT R32, R32, 0x7632, R32 ;  /* 0x0000763220207816 */ /* 0x000fe20000000020 */
[----:B------:R-:W-:Y:S01]  /*3880*/  FMUL.FTZ R8, R8, UR17 ;  /* 0x0000001108087c20 */ /* 0x000fe20008410000 */
[----:B------:R-:W-:Y:S02]  /*3890*/  IMAD.MOV.U32 R14, RZ, RZ, 0x2 ;  /* 0x00000002ff0e7424 */ /* 0x000fe400078e00ff */
[----:B------:R-:W-:Y:S01]  /*38a0*/  FSETP.GTU.FTZ.AND P0, PT, R9, UR4, PT ;  /* 0x0000000409007c0b */ /* 0x000fe2000bf1c000 */
[----:B------:R-:W-:Y:S01]  /*38b0*/  FMUL.FTZ R8, R8, UR5 ;  /* 0x0000000508087c20 */ /* 0x000fe20008410000 */
[----:B------:R-:W-:-:S02]  /*38c0*/  IMAD.MOV.U32 R11, RZ, RZ, R144 ;  /* 0x000000ffff0b7224 */ /* 0x000fc400078e0090 */
[----:B------:R-:W-:Y:S02]  /*38d0*/  PLOP3.LUT P2, PT, P0, PT, PT, 0x8, 0x80 ;  /* 0x000000000080781c */ /* 0x000fe4000074e170 */
[----:B------:R-:W-:Y:S02]  /*38e0*/  FSEL R9, R8, RZ, !P0 ;  /* 0x000000ff08097208 */ /* 0x000fe40004000000 */
        /* <DEDUP_REMOVED lines=10> */
.L_x_5934:
        /* <DEDUP_REMOVED lines=12> */
.L_x_5935:
        /* <DEDUP_REMOVED lines=42> */
.L_x_5933:
[----:B------:R-:W-:Y:S01]  /*3cf0*/  I2FP.F32.U32 R11, R11 ;  /* 0x0000000b000b7245 */ /* 0x000fe20000201000 */
[----:B------:R-:W-:Y:S01]  /*3d00*/  IMAD.U32 R32, R32, 0x10000, RZ ;  /* 0x0001000020207824 */ /* 0x000fe200078e00ff */
[----:B------:R-:W-:Y:S01]  /*3d10*/  ISETP.NE.AND P2, PT, R14, 0x1, PT ;  /* 0x000000010e00780c */ /* 0x000fe20003f45270 */
[----:B------:R-:W-:Y:S02]  /*3d20*/  HFMA2 R15, -RZ, RZ, 0, 1.1920928955078125e-07 ;  /* 0x00000002ff0f7431 */ /* 0x000fe400000001ff */
[----:B------:R-:W-:Y:S02]  /*3d30*/  IMAD.MOV.U32 R13, RZ, RZ, R144 ;  /* 0x000000ffff0d7224 */ /* 0x000fe400078e0090 */
[----:B------:R-:W-:Y:S01]  /*3d40*/  FFMA.FTZ R11, R11, R10, 1.1641532182693481445e-10 ;  /* 0x2f0000000b0b7423 */ /* 0x000fe2000001000a */
[----:B------:R-:W-:-:S04]  /*3d50*/  FMUL.FTZ R32, R32, UR17 ;  /* 0x0000001120207c20 */ /* 0x000fc80008410000 */
[----:B------:R-:W-:Y:S01]  /*3d60*/  FSETP.GTU.FTZ.AND P1, PT, R11, UR4, PT ;  /* 0x000000040b007c0b */ /* 0x000fe2000bf3c000 */
[----:B------:R-:W-:-:S03]  /*3d70*/  FMUL.FTZ R11, R32, UR5 ;  /* 0x00000005200b7c20 */ /* 0x000fc60008410000 */
        /* <DEDUP_REMOVED lines=11> */
.L_x_5937:
        /* <DEDUP_REMOVED lines=12> */
.L_x_5938:
        /* <DEDUP_REMOVED lines=42> */
.L_x_5936:
[----:B------:R-:W-:Y:S01]  /*4190*/  I2FP.F32.U32 R13, R13 ;  /* 0x0000000d000d7245 */ /* 0x000fe20000201000 */
[----:B------:R-:W-:Y:S01]  /*41a0*/  IMAD.U32 R14, R33, 0x10000, RZ ;  /* 0x00010000210e7824 */ /* 0x000fe200078e00ff */
        /* <DEDUP_REMOVED lines=19> */
.L_x_5940:
        /* <DEDUP_REMOVED lines=12> */
.L_x_5941:
        /* <DEDUP_REMOVED lines=39> */
[----:B------:R-:W-:Y:S02]  /*4610*/  LOP3.LUT R20, R14, UR39, R23, 0x96, !PT ;  /* 0x000000270e147c12 */ /* 0x000fe4000f8e9617 */
[----:B------:R-:W-:Y:S01]  /*4620*/  MOV R14, R12 ;  /* 0x0000000c000e7202 */ /* 0x000fe20000000f00 */
[----:B------:R-:W-:-:S07]  /*4630*/  IMAD.MOV.U32 R12, RZ, RZ, R22 ;  /* 0x000000ffff0c7224 */ /* 0x000fce00078e0016 */
.L_x_5939:
[----:B------:R-:W-:Y:S01]  /*4640*/  I2FP.F32.U32 R15, R14 ;  /* 0x0000000e000f7245 */ /* 0x000fe20000201000 */
[----:B------:R-:W-:Y:S01]  /*4650*/  IMAD.MOV.U32 R19, RZ, RZ, 0x2 ;  /* 0x00000002ff137424 */ /* 0x000fe200078e00ff */
[----:B------:R-:W-:Y:S01]  /*4660*/  ISETP.NE.AND P4, PT, R16, 0x1, PT ;  /* 0x000000011000780c */ /* 0x000fe20003f85270 */
[----:B------:R-:W-:Y:S01]  /*4670*/  IMAD.MOV.U32 R14, RZ, RZ, R144 ;  /* 0x000000ffff0e7224 */ /* 0x000fe200078e0090 */
[----:B------:R-:W-:Y:S01]  /*4680*/  SHF.L.U32 R33, R33, 0x10, RZ ;  /* 0x0000001021217819 */ /* 0x000fe200000006ff */
[----:B------:R-:W-:-:S04]  /*4690*/  FFMA.FTZ R15, R15, R10, 1.1641532182693481445e-10 ;  /* 0x2f0000000f0f7423 */ /* 0x000fc8000001000a */
[----:B------:R-:W-:Y:S01]  /*46a0*/  FMUL.FTZ R33, R33, UR17 ;  /* 0x0000001121217c20 */ /* 0x000fe20008410000 */
[----:B------:R-:W-:-:S03]  /*46b0*/  FSETP.GTU.FTZ.AND P3, PT, R15, UR4, PT ;  /* 0x000000040f007c0b */ /* 0x000fc6000bf7c000 */
[----:B------:R-:W-:Y:S01]  /*46c0*/  FMUL.FTZ R15, R33, UR5 ;  /* 0x00000005210f7c20 */ /* 0x000fe20008410000 */
        /* <DEDUP_REMOVED lines=11> */
.L_x_5943:
        /* <DEDUP_REMOVED lines=12> */
.L_x_5944:
        /* <DEDUP_REMOVED lines=41> */
[----:B------:R-:W-:-:S07]  /*4ad0*/  MOV R12, R22 ;  /* 0x00000016000c7202 */ /* 0x000fce0000000f00 */
.L_x_5942:
[----:B------:R-:W-:Y:S01]  /*4ae0*/  I2FP.F32.U32 R17, R14 ;  /* 0x0000000e00117245 */ /* 0x000fe20000201000 */
[C---:B------:R-:W-:Y:S01]  /*4af0*/  IMAD.U32 R14, R34.reuse, 0x10000, RZ ;  /* 0x00010000220e7824 */ /* 0x040fe200078e00ff */
[----:B------:R-:W-:Y:S01]  /*4b00*/  ISETP.NE.AND P5, PT, R19, 0x1, PT ;  /* 0x000000011300780c */ /* 0x000fe20003fa5270 */
[----:B------:R-:W-:Y:S01]  /*4b10*/  HFMA2 R16, -RZ, RZ, 0, 1.1920928955078125e-07 ;  /* 0x00000002ff107431 */ /* 0x000fe200000001ff */
[----:B------:R-:W-:Y:S01]  /*4b20*/  PRMT R34, R34, 0x7632, R34 ;  /* 0x0000763222227816 */ /* 0x000fe20000000022 */
        /* <DEDUP_REMOVED lines=16> */
.L_x_5946:
        /* <DEDUP_REMOVED lines=12> */
.L_x_5947:
        /* <DEDUP_REMOVED lines=42> */
.L_x_5945:
        /* <DEDUP_REMOVED lines=8> */
[----:B------:R-:W-:-:S04]  /*5010*/  FSETP.GTU.FTZ.AND P4, PT, R19, UR4, PT ;  /* 0x0000000413007c0b */ /* 0x000fc8000bf9c000 */
        /* <DEDUP_REMOVED lines=11> */
.L_x_5949:
        /* <DEDUP_REMOVED lines=12> */
.L_x_5950:
        /* <DEDUP_REMOVED lines=42> */
.L_x_5948:
        /* <DEDUP_REMOVED lines=8> */
[----:B------:R-:W-:-:S05]  /*54b0*/  FMUL.FTZ R14, R14, UR5 ;  /* 0x000000050e0e7c20 */ /* 0x000fca0008410000 */
        /* <DEDUP_REMOVED lines=12> */
.L_x_5952:
        /* <DEDUP_REMOVED lines=14> */
.L_x_5953:
        /* <DEDUP_REMOVED lines=42> */
.L_x_5951:
        /* <DEDUP_REMOVED lines=12> */
.L_x_5929:
        /* <DEDUP_REMOVED lines=13> */
[C---:B------:R-:W-:Y:S01]  /*5a90*/  IADD3 R8, PT, PT, R7.reuse, 0x80, RZ ;  /* 0x0000008007087810 */ /* 0x040fe20007ffe0ff */
[----:B0-----:R-:W-:Y:S01]  /*5aa0*/  IMAD.WIDE.U32 R28, R7, 0x10, R122 ;  /* 0x00000010071c7825 */ /* 0x001fe200078e007a */
[----:B------:R-:W-:-:S02]  /*5ab0*/  LOP3.LUT R33, R33, R32, RZ, 0xfc, !PT ;  /* 0x0000002021217212 */ /* 0x000fc400078efcff */
[----:B------:R-:W-:Y:S01]  /*5ac0*/  LOP3.LUT R32, R14, R31, RZ, 0xfc, !PT ;  /* 0x0000001f0e207212 */ /* 0x000fe200078efcff */
        /* <DEDUP_REMOVED lines=24> */
.L_x_5956:
        /* <DEDUP_REMOVED lines=12> */
.L_x_5957:
        /* <DEDUP_REMOVED lines=42> */
.L_x_5955:
[----:B------:R-:W-:Y:S01]  /*5fb0*/  I2FP.F32.U32 R25, R22 ;  /* 0x0000001600197245 */ /* 0x000fe20000201000 */
[----:B-----5:R-:W-:Y:S01]  /*5fc0*/  IMAD.U32 R12, R100, 0x10000, RZ ;  /* 0x00010000640c7824 */ /* 0x020fe200078e00ff */
        /* <DEDUP_REMOVED lines=9> */
[----:B------:R-:W-:Y:S02]  /*6060*/  PLOP3.LUT P0, PT, P0, PT, PT, 0x8, 0x80 ;  /* 0x000000000080781c */ /* 0x000fe4000070e170 */
[----:B------:R-:W-:Y:S01]  /*6070*/  PRMT R32, R32, 0x7632, R32 ;  /* 0x0000763220207816 */ /* 0x000fe20000000020 */
        /* <DEDUP_REMOVED lines=12> */
.L_x_5959:
        /* <DEDUP_REMOVED lines=12> */
.L_x_5960:
        /* <DEDUP_REMOVED lines=42> */
.L_x_5958:
        /* <DEDUP_REMOVED lines=22> */
.L_x_5962:
        /* <DEDUP_REMOVED lines=12> */
.L_x_5963:
        /* <DEDUP_REMOVED lines=42> */
.L_x_5961:
        /* <DEDUP_REMOVED lines=24> */
.L_x_5965:
        /* <DEDUP_REMOVED lines=12> */
.L_x_5966:
        /* <DEDUP_REMOVED lines=42> */
.L_x_5964:
        /* <DEDUP_REMOVED lines=22> */
.L_x_5968:
        /* <DEDUP_REMOVED lines=12> */
.L_x_5969:
        /* <DEDUP_REMOVED lines=42> */
.L_x_5967:
        /* <DEDUP_REMOVED lines=24> */
.L_x_5971:
        /* <DEDUP_REMOVED lines=12> */
.L_x_5972:
        /* <DEDUP_REMOVED lines=42> */
.L_x_5970:
        /* <DEDUP_REMOVED lines=22> */
.L_x_5974:
        /* <DEDUP_REMOVED lines=12> */
.L_x_5975:
        /* <DEDUP_REMOVED lines=42> */
.L_x_5973:
[----:B------:R-:W-:Y:S01]  /*7ca0*/  I2FP.F32.U32 R101, R12 ;  /* 0x0000000c00657245 */ /* 0x000fe20000201000 */
[----:B------:R-:W-:Y:S01]  /*7cb0*/  IMAD.U32 R12, R103, 0x10000, RZ ;  /* 0x00010000670c7824 */ /* 0x000fe200078e00ff */
[----:B------:R-:W-:Y:S01]  /*7cc0*/  ISETP.NE.AND P6, PT, R28, 0x1, PT ;  /* 0x000000011c00780c */ /* 0x000fe20003fc5270 */
[----:B------:R-:W-:Y:S01]  /*7cd0*/  IMAD.MOV.U32 R26, RZ, RZ, 0x2 ;  /* 0x00000002ff1a7424 */ /* 0x000fe200078e00ff */
[----:B------:R-:W-:Y:S01]  /*7ce0*/  PRMT R16, R35, 0x7632, R16 ;  /* 0x0000763223107816 */ /* 0x000fe20000000010 */
[----:B------:R-:W-:Y:S01]  /*7cf0*/  FFMA.FTZ R101, R101, R10, 1.1641532182693481445e-10 ;  /* 0x2f00000065657423 */ /* 0x000fe2000001000a */
[----:B------:R-:W-:Y:S01]  /*7d00*/  FMUL.FTZ R12, R12, UR17 ;  /* 0x000000110c0c7c20 */ /* 0x000fe20008410000 */
[----:B------:R-:W-:Y:S01]  /*7d10*/  PRMT R103, R103, 0x7632, R103 ;  /* 0x0000763267677816 */ /* 0x000fe20000000067 */
[----:B------:R-:W-:Y:S02]  /*7d20*/  IMAD.MOV.U32 R24, RZ, RZ, R144 ;  /* 0x000000ffff187224 */ /* 0x000fe400078e0090 */
[----:B------:R-:W-:Y:S01]  /*7d30*/  FMUL.FTZ R12, R12, UR5 ;  /* 0x000000050c0c7c20 */ /* 0x000fe20008410000 */
[----:B------:R-:W-:-:S02]  /*7d40*/  FSETP.GTU.FTZ.AND P5, PT, R101, UR4, PT ;  /* 0x0000000465007c0b */ /* 0x000fc4000bfbc000 */
[----:B------:R-:W-:Y:S02]  /*7d50*/  SHF.L.U32 R101, R35, 0x10, RZ ;  /* 0x0000001023657819 */ /* 0x000fe400000006ff */
        /* <DEDUP_REMOVED lines=13> */
.L_x_5977:
        /* <DEDUP_REMOVED lines=14> */
.L_x_5978:
        /* <DEDUP_REMOVED lines=42> */
.L_x_5976:
        /* <DEDUP_REMOVED lines=15> */
.L_x_5954:
        /* <DEDUP_REMOVED lines=15> */
.L_x_5981:
        /* <DEDUP_REMOVED lines=12> */
.L_x_5982:
        /* <DEDUP_REMOVED lines=42> */
.L_x_5980:
[----:B------:R-:W-:Y:S01]  /*86f0*/  I2FP.F32.U32 R25, R16 ;  /* 0x0000001000197245 */ /* 0x000fe20000201000 */
[----:B------:R-:W-:Y:S01]  /*8700*/  IMAD.MOV.U32 R16, RZ, RZ, 0x2 ;  /* 0x00000002ff107424 */ /* 0x000fe200078e00ff */
[----:B-----5:R-:W-:Y:S02]  /*8710*/  SHF.L.U32 R12, R100, 0x10, RZ ;  /* 0x00000010640c7819 */ /* 0x020fe400000006ff */
[----:B------:R-:W-:Y:S01]  /*8720*/  ISETP.NE.AND P1, PT, R24, 0x1, PT ;  /* 0x000000011800780c */ /* 0x000fe20003f25270 */
[----:B------:R-:W-:Y:S01]  /*8730*/  FFMA.FTZ R25, R25, R10, 1.1641532182693481445e-10 ;  /* 0x2f00000019197423 */ /* 0x000fe2000001000a */
[----:B------:R-:W-:Y:S01]  /*8740*/  PRMT R100, R100, 0x7632, R100 ;  /* 0x0000763264647816 */ /* 0x000fe20000000064 */
[----:B------:R-:W-:-:S03]  /*8750*/  FMUL.FTZ R12, R12, UR17 ;  /* 0x000000110c0c7c20 */ /* 0x000fc60008410000 */
        /* <DEDUP_REMOVED lines=15> */
.L_x_5984:
        /* <DEDUP_REMOVED lines=12> */
.L_x_5985:
        /* <DEDUP_REMOVED lines=42> */
.L_x_5983:
        /* <DEDUP_REMOVED lines=20> */
.L_x_5987:
        /* <DEDUP_REMOVED lines=12> */
.L_x_5988:
        /* <DEDUP_REMOVED lines=42> */
.L_x_5986:
        /* <DEDUP_REMOVED lines=10> */
[----:B------:R-:W-:Y:S02]  /*90f0*/  PLOP3.LUT P1, PT, P2, PT, PT, 0x8, 0x80 ;  /* 0x000000000080781c */ /* 0x000fe4000172e170 */
[----:B------:R-:W-:Y:S01]  /*9100*/  PRMT R12, R101, 0x7632, R12 ;  /* 0x00007632650c7816 */ /* 0x000fe2000000000c */
        /* <DEDUP_REMOVED lines=9> */
.L_x_5990:
        /* <DEDUP_REMOVED lines=12> */
.L_x_5991:
        /* <DEDUP_REMOVED lines=42> */
.L_x_5989:
[----:B------:R-:W-:Y:S01]  /*9500*/  I2FP.F32.U32 R31, R16 ;  /* 0x00000010001f7245 */ /* 0x000fe20000201000 */
[----:B------:R-:W-:Y:S01]  /*9510*/  IMAD.MOV.U32 R16, RZ, RZ, 0x2 ;  /* 0x00000002ff107424 */ /* 0x000fe200078e00ff */
[----:B------:R-:W-:Y:S02]  /*9520*/  SHF.L.U32 R12, R12, 0x10, RZ ;  /* 0x000000100c0c7819 */ /* 0x000fe400000006ff */
[----:B------:R-:W-:Y:S01]  /*9530*/  ISETP.NE.AND P4, PT, R26, 0x1, PT ;  /* 0x000000011a00780c */ /* 0x000fe20003f85270 */
[----:B------:R-:W-:Y:S02]  /*9540*/  FFMA.FTZ R31, R31, R10, 1.1641532182693481445e-10 ;  /* 0x2f0000001f1f7423 */ /* 0x000fe4000001000a */
[----:B------:R-:W-:-:S03]  /*9550*/  FMUL.FTZ R12, R12, UR17 ;  /* 0x000000110c0c7c20 */ /* 0x000fc60008410000 */
[----:B------:R-:W-:Y:S01]  /*9560*/  FSETP.GTU.FTZ.AND P3, PT, R31, UR4, PT ;  /* 0x000000041f007c0b */ /* 0x000fe2000bf7c000 */
[----:B------:R-:W-:-:S03]  /*9570*/  FMUL.FTZ R12, R12, UR5 ;  /* 0x000000050c0c7c20 */ /* 0x000fc60008410000 */
        /* <DEDUP_REMOVED lines=12> */
.L_x_5993:
        /* <DEDUP_REMOVED lines=12> */
.L_x_5994:
        /* <DEDUP_REMOVED lines=42> */
.L_x_5992:
[----:B------:R-:W-:Y:S01]  /*99a0*/  I2FP.F32.U32 R33, R12 ;  /* 0x0000000c00217245 */ /* 0x000fe20000201000 */
[----:B------:R-:W-:Y:S01]  /*99b0*/  IMAD.U32 R12, R102, 0x10000, RZ ;  /* 0x00010000660c7824 */ /* 0x000fe200078e00ff */
        /* <DEDUP_REMOVED lines=19> */
.L_x_5996:
        /* <DEDUP_REMOVED lines=12> */
.L_x_5997:
        /* <DEDUP_REMOVED lines=42> */
.L_x_5995:
        /* <DEDUP_REMOVED lines=20> */
.L_x_5999:
        /* <DEDUP_REMOVED lines=12> */
.L_x_6000:
        /* <DEDUP_REMOVED lines=42> */
.L_x_5998:
        /* <DEDUP_REMOVED lines=21> */
.L_x_6002:
        /* <DEDUP_REMOVED lines=14> */
.L_x_6003:
        /* <DEDUP_REMOVED lines=42> */
.L_x_6001:
        /* <DEDUP_REMOVED lines=12> */
.L_x_5979:
[----:B------:R-:W-:Y:S01]  /*a880*/  SEL R24, RZ, 0x1000000, !P6 ;  /* 0x01000000ff187807 */ /* 0x000fe20007000000 */
[----:B------:R-:W-:Y:S01]  /*a890*/  IMAD.WIDE.U32 R112, R8, 0x10, R122 ;  /* 0x0000001008707825 */ /* 0x000fe200078e007a */
        /* <DEDUP_REMOVED lines=37> */
.L_x_6006:
        /* <DEDUP_REMOVED lines=12> */
.L_x_6007:
        /* <DEDUP_REMOVED lines=42> */
.L_x_6005:
        /* <DEDUP_REMOVED lines=8> */
[----:B------:R-:W-:Y:S01]  /*aed0*/  IMAD.MOV.U32 R24, RZ, RZ, R144 ;  /* 0x000000ffff187224 */ /* 0x000fe200078e0090 */
[----:B------:R-:W-:Y:S01]  /*aee0*/  PRMT R104, R104, 0x7632, R104 ;  /* 0x0000763268687816 */ /* 0x000fe20000000068 */
        /* <DEDUP_REMOVED lines=15> */
.L_x_6009:
        /* <DEDUP_REMOVED lines=12> */
.L_x_6010:
        /* <DEDUP_REMOVED lines=42> */
.L_x_6008:
[----:B------:R-:W-:Y:S01]  /*b340*/  I2FP.F32.U32 R113, R24 ;  /* 0x0000001800717245 */ /* 0x000fe20000201000 */
[----:B------:R-:W-:Y:S01]  /*b350*/  IMAD.U32 R100, R100, 0x10000, RZ ;  /* 0x0001000064647824 */ /* 0x000fe200078e00ff */
[----:B------:R-:W-:Y:S01]  /*b360*/  ISETP.NE.AND P1, PT, R26, 0x1, PT ;  /* 0x000000011a00780c */ /* 0x000fe20003f25270 */
[----:B------:R-:W-:Y:S02]  /*b370*/  IMAD.MOV.U32 R28, RZ, RZ, 0x2 ;  /* 0x00000002ff1c7424 */ /* 0x000fe400078e00ff */
[----:B------:R-:W-:Y:S01]  /*b380*/  FFMA.FTZ R113, R113, R10, 1.1641532182693481445e-10 ;  /* 0x2f00000071717423 */ /* 0x000fe2000001000a */
[----:B------:R-:W-:Y:S01]  /*b390*/  FMUL.FTZ R100, R100, UR17 ;  /* 0x0000001164647c20 */ /* 0x000fe20008410000 */
[----:B------:R-:W-:-:S03]  /*b3a0*/  IMAD.MOV.U32 R22, RZ, RZ, R144 ;  /* 0x000000ffff167224 */ /* 0x000fc600078e0090 */
[----:B------:R-:W-:Y:S01]  /*b3b0*/  FMUL.FTZ R100, R100, UR5 ;  /* 0x0000000564647c20 */ /* 0x000fe20008410000 */
[----:B------:R-:W-:Y:S02]  /*b3c0*/  FSETP.GTU.FTZ.AND P0, PT, R113, UR4, PT ;  /* 0x0000000471007c0b */ /* 0x000fe4000bf1c000 */
[----:B------:R-:W-:Y:S02]  /*b3d0*/  SHF.L.U32 R113, R104, 0x10, RZ ;  /* 0x0000001068717819 */ /* 0x000fe400000006ff */
        /* <DEDUP_REMOVED lines=12> */
.L_x_6012:
        /* <DEDUP_REMOVED lines=12> */
.L_x_6013:
        /* <DEDUP_REMOVED lines=42> */
.L_x_6011:
        /* <DEDUP_REMOVED lines=9> */
[C---:B------:R-:W-:Y:S02]  /*b890*/  SHF.L.U32 R117, R105.reuse, 0x10, RZ ;  /* 0x0000001069757819 */ /* 0x040fe400000006ff */
[----:B------:R-:W-:Y:S02]  /*b8a0*/  FSEL R22, R22, RZ, !P1 ;  /* 0x000000ff16167208 */ /* 0x000fe40004800000 */
[----:B------:R-:W-:Y:S02]  /*b8b0*/  PLOP3.LUT P1, PT, P1, PT, PT, 0x8, 0x80 ;  /* 0x000000000080781c */ /* 0x000fe40000f2e170 */
[----:B------:R-:W-:Y:S01]  /*b8c0*/  PRMT R105, R105, 0x7632, R105 ;  /* 0x0000763269697816 */ /* 0x000fe20000000069 */
[----:B------:R-:W-:Y:S01]  /*b8d0*/  FADD.FTZ R117, R22, R117 ;  /* 0x0000007516757221 */ /* 0x000fe20000010000 */
[----:B------:R-:W-:Y:S01]  /*b8e0*/  PRMT R22, R101, 0x7632, R22 ;  /* 0x0000763265167816 */ /* 0x000fe20000000016 */
        /* <DEDUP_REMOVED lines=9> */
.L_x_6015:
        /* <DEDUP_REMOVED lines=12> */
.L_x_6016:
        /* <DEDUP_REMOVED lines=42> */
.L_x_6014:
        /* <DEDUP_REMOVED lines=22> */
.L_x_6018:
        /* <DEDUP_REMOVED lines=12> */
.L_x_6019:
        /* <DEDUP_REMOVED lines=42> */
.L_x_6017:
        /* <DEDUP_REMOVED lines=8> */
[----:B------:R-:W-:Y:S01]  /*c220*/  PRMT R106, R106, 0x7632, R106 ;  /* 0x000076326a6a7816 */ /* 0x000fe2000000006a */
        /* <DEDUP_REMOVED lines=15> */
.L_x_6021:
        /* <DEDUP_REMOVED lines=12> */
.L_x_6022:
        /* <DEDUP_REMOVED lines=42> */
.L_x_6020:
        /* <DEDUP_REMOVED lines=22> */
.L_x_6024:
        /* <DEDUP_REMOVED lines=12> */
.L_x_6025:
        /* <DEDUP_REMOVED lines=42> */
.L_x_6023:
[----:B------:R-:W-:Y:S01]  /*cb40*/  I2FP.F32.U32 R101, R22 ;  /* 0x0000001600657245 */ /* 0x000fe20000201000 */
[----:B------:R-:W-:Y:S01]  /*cb50*/  IMAD.U32 R22, R103, 0x10000, RZ ;  /* 0x0001000067167824 */ /* 0x000fe200078e00ff */
        /* <DEDUP_REMOVED lines=22> */
.L_x_6027:
        /* <DEDUP_REMOVED lines=14> */
.L_x_6028:
        /* <DEDUP_REMOVED lines=42> */
.L_x_6026:
        /* <DEDUP_REMOVED lines=8> */
[----:B------:R-:W-:Y:S01]  /*d0c0*/  FMUL.FTZ R24, R24, UR5 ;  /* 0x0000000518187c20 */ /* 0x000fe20008410000 */
[----:B------:R-:W-:-:S04]  /*d0d0*/  FSETP.GTU.FTZ.AND P6, PT, R101, UR4, PT ;  /* 0x0000000465007c0b */ /* 0x000fc8000bfdc000 */
[----:B------:R-:W-:Y:S02]  /*d0e0*/  FSEL R24, R24, RZ, !P6 ;  /* 0x000000ff18187208 */ /* 0x000fe40007000000 */
[----:B------:R-:W-:-:S03]  /*d0f0*/  PLOP3.LUT P6, PT, P6, PT, PT, 0x8, 0x80 ;  /* 0x000000000080781c */ /* 0x000fc600037ce170 */
[----:B------:R-:W-:-:S05]  /*d100*/  FADD.FTZ R131, R24, R131 ;  /* 0x0000008318837221 */ /* 0x000fca0000010000 */
[----:B------:R-:W-:Y:S01]  /*d110*/  F2FP.BF16.F32.PACK_AB R107, R131, R129 ;  /* 0x00000081836b723e */ /* 0x000fe200000010ff */
[----:B------:R-:W-:Y:S06]  /*d120*/  BRA `(.L_x_6029) ;  /* 0x0000002400787947 */ /* 0x000fec0003800000 */
.L_x_6004:
        /* <DEDUP_REMOVED lines=15> */
.L_x_6031:
[----:B------:R-:W-:-:S04]  /*d220*/  VIADD R4, R4, 0x1 ;  /* 0x0000000104047836 */ /* 0x000fc80000000000 */
[C---:B0-----:R-:W-:Y:S01]  /*d230*/  IMAD.WIDE.U32 R104, R4.reuse, -0x2daee0ad, RZ ;  /* 0xd2511f5304687825 */ /* 0x041fe200078e00ff */
        /* <DEDUP_REMOVED lines=10> */
.L_x_6032:
        /* <DEDUP_REMOVED lines=42> */
.L_x_6030:
[----:B0-----:R-:W-:Y:S01]  /*d580*/  I2FP.F32.U32 R105, R22 ;  /* 0x0000001600697245 */ /* 0x001fe20000201000 */
[----:B-----5:R-:W-:Y:S01]  /*d590*/  IMAD.U32 R14, R100, 0x10000, RZ ;  /* 0x00010000640e7824 */ /* 0x020fe200078e00ff */
[----:B------:R-:W-:Y:S01]  /*d5a0*/  ISETP.NE.AND P1, PT, R24, 0x1, PT ;  /* 0x000000011800780c */ /* 0x000fe20003f25270 */
[----:B------:R-:W-:Y:S01]  /*d5b0*/  HFMA2 R26, -RZ, RZ, 0, 1.1920928955078125e-07 ;  /* 0x00000002ff1a7431 */ /* 0x000fe200000001ff */
[----:B------:R-:W-:Y:S01]  /*d5c0*/  PRMT R100, R100, 0x7632, R100 ;  /* 0x0000763264647816 */ /* 0x000fe20000000064 */
[----:B------:R-:W-:Y:S01]  /*d5d0*/  FFMA.FTZ R105, R105, R10, 1.1641532182693481445e-10 ;  /* 0x2f00000069697423 */ /* 0x000fe2000001000a */
[----:B------:R-:W-:Y:S01]  /*d5e0*/  FMUL.FTZ R14, R14, UR17 ;  /* 0x000000110e0e7c20 */ /* 0x000fe20008410000 */
[----:B------:R-:W-:-:S03]  /*d5f0*/  IMAD.MOV.U32 R22, RZ, RZ, R144 ;  /* 0x000000ffff167224 */ /* 0x000fc600078e0090 */
[----:B------:R-:W-:Y:S01]  /*d600*/  FSETP.GTU.FTZ.AND P0, PT, R105, UR4, PT ;  /* 0x0000000469007c0b */ /* 0x000fe2000bf1c000 */
[----:B------:R-:W-:-:S03]  /*d610*/  FMUL.FTZ R14, R14, UR5 ;  /* 0x000000050e0e7c20 */ /* 0x000fc60008410000 */
        /* <DEDUP_REMOVED lines=12> */
.L_x_6034:
        /* <DEDUP_REMOVED lines=12> */
.L_x_6035:
        /* <DEDUP_REMOVED lines=42> */
.L_x_6033:
[----:B------:R-:W-:Y:S01]  /*da40*/  ISETP.NE.AND P2, PT, R26, 0x1, PT ;  /* 0x000000011a00780c */ /* 0x000fe20003f45270 */
[----:B------:R-:W-:Y:S01]  /*da50*/  IMAD.U32 R100, R100, 0x10000, RZ ;  /* 0x0001000064647824 */ /* 0x000fe200078e00ff */
[----:B------:R-:W-:Y:S01]  /*da60*/  I2FP.F32.U32 R105, R22 ;  /* 0x0000001600697245 */ /* 0x000fe20000201000 */
[----:B------:R-:W-:Y:S01]  /*da70*/  IMAD.MOV.U32 R24, RZ, RZ, 0x2 ;  /* 0x00000002ff187424 */ /* 0x000fe200078e00ff */
[----:B------:R-:W-:Y:S01]  /*da80*/  MOV R22, R144 ;  /* 0x0000009000167202 */ /* 0x000fe20000000f00 */
[----:B------:R-:W-:Y:S02]  /*da90*/  FMUL.FTZ R100, R100, UR17 ;  /* 0x0000001164647c20 */ /* 0x000fe40008410000 */
[----:B------:R-:W-:Y:S02]  /*daa0*/  FFMA.FTZ R105, R105, R10, 1.1641532182693481445e-10 ;  /* 0x2f00000069697423 */ /* 0x000fe4000001000a */
[----:B------:R-:W-:-:S03]  /*dab0*/  FMUL.FTZ R100, R100, UR5 ;  /* 0x0000000564647c20 */ /* 0x000fc60008410000 */
        /* <DEDUP_REMOVED lines=12> */
.L_x_6037:
        /* <DEDUP_REMOVED lines=12> */
.L_x_6038:
        /* <DEDUP_REMOVED lines=42> */
.L_x_6036:
        /* <DEDUP_REMOVED lines=21> */
.L_x_6040:
        /* <DEDUP_REMOVED lines=12> */
.L_x_6041:
        /* <DEDUP_REMOVED lines=42> */
.L_x_6039:
[----:B------:R-:W-:Y:S01]  /*e390*/  ISETP.NE.AND P4, PT, R26, 0x1, PT ;  /* 0x000000011a00780c */ /* 0x000fe20003f85270 */
[----:B------:R-:W-:Y:S01]  /*e3a0*/  IMAD.U32 R101, R101, 0x10000, RZ ;  /* 0x0001000065657824 */ /* 0x000fe200078e00ff */
        /* <DEDUP_REMOVED lines=18> */
.L_x_6043:
        /* <DEDUP_REMOVED lines=12> */
.L_x_6044:
        /* <DEDUP_REMOVED lines=42> */
.L_x_6042:
        /* <DEDUP_REMOVED lines=21> */
.L_x_6046:
        /* <DEDUP_REMOVED lines=12> */
.L_x_6047:
        /* <DEDUP_REMOVED lines=42> */
.L_x_6045:
[----:B------:R-:W-:Y:S01]  /*ece0*/  I2FP.F32.U32 R101, R22 ;  /* 0x0000001600657245 */ /* 0x000fe20000201000 */
[----:B------:R-:W-:Y:S01]  /*ecf0*/  IMAD.MOV.U32 R30, RZ, RZ, 0x2 ;  /* 0x00000002ff1e7424 */ /* 0x000fe200078e00ff */
[----:B------:R-:W-:Y:S01]  /*ed00*/  SHF.L.U32 R102, R102, 0x10, RZ ;  /* 0x0000001066667819 */ /* 0x000fe200000006ff */
[----:B------:R-:W-:Y:S01]  /*ed10*/  IMAD.MOV.U32 R22, RZ, RZ, R144 ;  /* 0x000000ffff167224 */ /* 0x000fe200078e0090 */
[----:B------:R-:W-:Y:S01]  /*ed20*/  ISETP.NE.AND P5, PT, R26, 0x1, PT ;  /* 0x000000011a00780c */ /* 0x000fe20003fa5270 */
[----:B------:R-:W-:Y:S02]  /*ed30*/  FFMA.FTZ R101, R101, R10, 1.1641532182693481445e-10 ;  /* 0x2f00000065657423 */ /* 0x000fe4000001000a */
[----:B------:R-:W-:-:S03]  /*ed40*/  FMUL.FTZ R102, R102, UR17 ;  /* 0x0000001166667c20 */ /* 0x000fc60008410000 */
[----:B------:R-:W-:Y:S01]  /*ed50*/  FSETP.GTU.FTZ.AND P4, PT, R101, UR4, PT ;  /* 0x0000000465007c0b */ /* 0x000fe2000bf9c000 */
[----:B------:R-:W-:-:S05]  /*ed60*/  FMUL.FTZ R102, R102, UR5 ;  /* 0x0000000566667c20 */ /* 0x000fca0008410000 */
        /* <DEDUP_REMOVED lines=11> */
.L_x_6049:
        /* <DEDUP_REMOVED lines=12> */
.L_x_6050:
        /* <DEDUP_REMOVED lines=42> */
.L_x_6048:
[----:B------:R-:W-:Y:S01]  /*f180*/  I2FP.F32.U32 R101, R22 ;  /* 0x0000001600657245 */ /* 0x000fe20000201000 */
[----:B------:R-:W-:Y:S01]  /*f190*/  IMAD.U32 R22, R103, 0x10000, RZ ;  /* 0x0001000067167824 */ /* 0x000fe200078e00ff */
[----:B------:R-:W-:Y:S01]  /*f1a0*/  ISETP.NE.AND P6, PT, R30, 0x1, PT ;  /* 0x000000011e00780c */ /* 0x000fe20003fc5270 */
[----:B------:R-:W-:Y:S02]  /*f1b0*/  HFMA2 R28, -RZ, RZ, 0, 1.1920928955078125e-07 ;  /* 0x00000002ff1c7431 */ /* 0x000fe400000001ff */
[----:B------:R-:W-:Y:S02]  /*f1c0*/  IMAD.MOV.U32 R24, RZ, RZ, R144 ;  /* 0x000000ffff187224 */ /* 0x000fe400078e0090 */
        /* <DEDUP_REMOVED lines=16> */
.L_x_6052:
        /* <DEDUP_REMOVED lines=14> */
.L_x_6053:
        /* <DEDUP_REMOVED lines=42> */
.L_x_6051:
        /* <DEDUP_REMOVED lines=12> */
.L_x_6029:
        /* <DEDUP_REMOVED lines=24> */
[----:B------:R-:W-:Y:S01]  /*f890*/  MOV R22, 0x2 ;  /* 0x0000000200167802 */ /* 0x000fe20000000f00 */
        /* <DEDUP_REMOVED lines=14> */
.L_x_6056:
        /* <DEDUP_REMOVED lines=12> */
.L_x_6057:
        /* <DEDUP_REMOVED lines=42> */
.L_x_6055:
[----:B------:R-:W-:Y:S01]  /*fce0*/  I2FP.F32.U32 R135, R24 ;  /* 0x0000001800877245 */ /* 0x000fe20000201000 */
[----:B-----5:R-:W-:Y:S01]  /*fcf0*/  IMAD.U32 R16, R100, 0x10000, RZ ;  /* 0x0001000064107824 */ /* 0x020fe200078e00ff */
        /* <DEDUP_REMOVED lines=23> */
.L_x_6059:
        /* <DEDUP_REMOVED lines=12> */
.L_x_6060:
        /* <DEDUP_REMOVED lines=42> */
.L_x_6058:
[----:B------:R-:W-:Y:S01]  /*101d0*/  I2FP.F32.U32 R137, R24 ;  /* 0x0000001800897245 */ /* 0x000fe20000201000 */
[----:B------:R-:W-:Y:S01]  /*101e0*/  IMAD.U32 R100, R100, 0x10000, RZ ;  /* 0x0001000064647824 */ /* 0x000fe200078e00ff */
[----:B------:R-:W-:Y:S01]  /*101f0*/  ISETP.NE.AND P1, PT, R26, 0x1, PT ;  /* 0x000000011a00780c */ /* 0x000fe20003f25270 */
[----:B------:R-:W-:Y:S01]  /*10200*/  IMAD.MOV.U32 R22, RZ, RZ, R144 ;  /* 0x000000ffff167224 */ /* 0x000fe200078e0090 */
        /* <DEDUP_REMOVED lines=18> */
.L_x_6062:
        /* <DEDUP_REMOVED lines=12> */
.L_x_6063:
        /* <DEDUP_REMOVED lines=42> */
.L_x_6061:
[----:B------:R-:W-:Y:S01]  /*10690*/  I2FP.F32.U32 R139, R22 ;  /* 0x00000016008b7245 */ /* 0x000fe20000201000 */
[----:B------:R-:W-:Y:S01]  /*106a0*/  IMAD.U32 R22, R101, 0x10000, RZ ;  /* 0x0001000065167824 */ /* 0x000fe200078e00ff */
[----:B------:R-:W-:Y:S01]  /*106b0*/  ISETP.NE.AND P2, PT, R30, 0x1, PT ;  /* 0x000000011e00780c */ /* 0x000fe20003f45270 */
[----:B------:R-:W-:Y:S01]  /*106c0*/  IMAD.MOV.U32 R28, RZ, RZ, R144 ;  /* 0x000000ffff1c7224 */ /* 0x000fe200078e0090 */
[----:B------:R-:W-:Y:S01]  /*106d0*/  PRMT R24, R105, 0x7632, R24 ;  /* 0x0000763269187816 */ /* 0x000fe20000000018 */
[----:B------:R-:W-:Y:S01]  /*106e0*/  FFMA.FTZ R139, R139, R10, 1.1641532182693481445e-10 ;  /* 0x2f0000008b8b7423 */ /* 0x000fe2000001000a */
[----:B------:R-:W-:Y:S01]  /*106f0*/  FMUL.FTZ R22, R22, UR17 ;  /* 0x0000001116167c20 */ /* 0x000fe20008410000 */
[----:B------:R-:W-:Y:S02]  /*10700*/  PRMT R26, R101, 0x7632, R26 ;  /* 0x00007632651a7816 */ /* 0x000fe4000000001a */
[----:B------:R-:W-:Y:S01]  /*10710*/  MOV R32, 0x2 ;  /* 0x0000000200207802 */ /* 0x000fe20000000f00 */
[----:B------:R-:W-:Y:S01]  /*10720*/  FMUL.FTZ R22, R22, UR5 ;  /* 0x0000000516167c20 */ /* 0x000fe20008410000 */
[----:B------:R-:W-:Y:S01]  /*10730*/  FSETP.GTU.FTZ.AND P1, PT, R139, UR4, PT ;  /* 0x000000048b007c0b */ /* 0x000fe2000bf3c000 */
[----:B------:R-:W-:-:S03]  /*10740*/  IMAD.U32 R139, R105, 0x10000, RZ ;  /* 0x00010000698b7824 */ /* 0x000fc600078e00ff */
        /* <DEDUP_REMOVED lines=13> */
.L_x_6065:
        /* <DEDUP_REMOVED lines=12> */
.L_x_6066:
        /* <DEDUP_REMOVED lines=42> */
.L_x_6064:
        /* <DEDUP_REMOVED lines=22> */
.L_x_6068:
        /* <DEDUP_REMOVED lines=12> */
.L_x_6069:
        /* <DEDUP_REMOVED lines=42> */
.L_x_6067:
        /* <DEDUP_REMOVED lines=24> */
.L_x_6071:
        /* <DEDUP_REMOVED lines=12> */
.L_x_6072:
        /* <DEDUP_REMOVED lines=42> */
.L_x_6070:
        /* <DEDUP_REMOVED lines=22> */
.L_x_6074:
        /* <DEDUP_REMOVED lines=12> */
.L_x_6075:
        /* <DEDUP_REMOVED lines=42> */
.L_x_6073:
[----:B------:R-:W-:Y:S01]  /*119e0*/  I2FP.F32.U32 R101, R24 ;  /* 0x0000001800657245 */ /* 0x000fe20000201000 */
[----:B------:R-:W-:Y:S01]  /*119f0*/  IMAD.U32 R24, R103, 0x10000, RZ ;  /* 0x0001000067187824 */ /* 0x000fe200078e00ff */
[----:B------:R-:W-:Y:S01]  /*11a00*/  ISETP.NE.AND P6, PT, R32, 0x1, PT ;  /* 0x000000012000780c */ /* 0x000fe20003fc5270 */
[----:B------:R-:W-:Y:S01]  /*11a10*/  IMAD.MOV.U32 R30, RZ, RZ, R144 ;  /* 0x000000ffff1e7224 */ /* 0x000fe200078e0090 */
        /* <DEDUP_REMOVED lines=20> */
.L_x_6077:
        /* <DEDUP_REMOVED lines=14> */
.L_x_6078:
        /* <DEDUP_REMOVED lines=42> */
.L_x_6076:
        /* <DEDUP_REMOVED lines=15> */
.L_x_6054:
        /* <DEDUP_REMOVED lines=15> */
.L_x_6081:
        /* <DEDUP_REMOVED lines=12> */
.L_x_6082:
        /* <DEDUP_REMOVED lines=42> */
.L_x_6080:
        /* <DEDUP_REMOVED lines=22> */
.L_x_6084:
        /* <DEDUP_REMOVED lines=12> */
.L_x_6085:
        /* <DEDUP_REMOVED lines=42> */
.L_x_6083:
        /* <DEDUP_REMOVED lines=20> */
.L_x_6087:
        /* <DEDUP_REMOVED lines=12> */
.L_x_6088:
        /* <DEDUP_REMOVED lines=42> */
.L_x_6086:
        /* <DEDUP_REMOVED lines=8> */
[----:B------:R-:W-:-:S03]  /*12e00*/  FMUL.FTZ R22, R22, UR5 ;  /* 0x0000000516167c20 */ /* 0x000fc60008410000 */
[----:B------:R-:W-:Y:S02]  /*12e10*/  PLOP3.LUT P1, PT, P2, PT, PT, 0x8, 0x80 ;  /* 0x000000000080781c */ /* 0x000fe4000172e170 */
[----:B------:R-:W-:Y:S02]  /*12e20*/  FSEL R105, R22, RZ, !P2 ;  /* 0x000000ff16697208 */ /* 0x000fe40005000000 */
        /* <DEDUP_REMOVED lines=10> */
.L_x_6090:
        /* <DEDUP_REMOVED lines=12> */
.L_x_6091:
        /* <DEDUP_REMOVED lines=42> */
.L_x_6089:
        /* <DEDUP_REMOVED lines=9> */
[----:B------:R-:W-:Y:S02]  /*132c0*/  FSEL R139, R22, RZ, !P3 ;  /* 0x000000ff168b7208 */ /* 0x000fe40005800000 */
        /* <DEDUP_REMOVED lines=10> */
.L_x_6093:
        /* <DEDUP_REMOVED lines=12> */
.L_x_6094:
        /* <DEDUP_REMOVED lines=42> */
.L_x_6092:
[----:B------:R-:W-:Y:S01]  /*136d0*/  I2FP.F32.U32 R101, R22 ;  /* 0x0000001600657245 */ /* 0x000fe20000201000 */
[----:B------:R-:W-:Y:S01]  /*136e0*/  IMAD.U32 R22, R102, 0x10000, RZ ;  /* 0x0001000066167824 */ /* 0x000fe200078e00ff */
[----:B------:R-:W-:Y:S02]  /*136f0*/  ISETP.NE.AND P5, PT, R24, 0x1, PT ;  /* 0x000000011800780c */ /* 0x000fe40003fa5270 */
[----:B------:R-:W-:Y:S01]  /*13700*/  PRMT R102, R102, 0x7632, R102 ;  /* 0x0000763266667816 */ /* 0x000fe20000000066 */
[----:B------:R-:W-:Y:S01]  /*13710*/  FFMA.FTZ R101, R101, R10, 1.1641532182693481445e-10 ;  /* 0x2f00000065657423 */ /* 0x000fe2000001000a */
[----:B------:R-:W-:Y:S01]  /*13720*/  FMUL.FTZ R22, R22, UR17 ;  /* 0x0000001116167c20 */ /* 0x000fe20008410000 */
[----:B------:R-:W-:-:S03]  /*13730*/  MOV R26, 0x2 ;  /* 0x00000002001a7802 */ /* 0x000fc60000000f00 */
        /* <DEDUP_REMOVED lines=14> */
.L_x_6096:
        /* <DEDUP_REMOVED lines=12> */
.L_x_6097:
        /* <DEDUP_REMOVED lines=42> */
.L_x_6095:
[----:B------:R-:W-:Y:S01]  /*13b80*/  I2FP.F32.U32 R101, R22 ;  /* 0x0000001600657245 */ /* 0x000fe20000201000 */
[----:B------:R-:W-:Y:S01]  /*13b90*/  IMAD.MOV.U32 R28, RZ, RZ, 0x2 ;  /* 0x00000002ff1c7424 */ /* 0x000fe200078e00ff */
[----:B------:R-:W-:Y:S02]  /*13ba0*/  SHF.L.U32 R102, R102, 0x10, RZ ;  /* 0x0000001066667819 */ /* 0x000fe400000006ff */
[----:B------:R-:W-:Y:S01]  /*13bb0*/  ISETP.NE.AND P5, PT, R26, 0x1, PT ;  /* 0x000000011a00780c */ /* 0x000fe20003fa5270 */
[----:B------:R-:W-:Y:S01]  /*13bc0*/  FFMA.FTZ R101, R101, R10, 1.1641532182693481445e-10 ;  /* 0x2f00000065657423 */ /* 0x000fe2000001000a */
[----:B------:R-:W-:Y:S01]  /*13bd0*/  MOV R22, R144 ;  /* 0x0000009000167202 */ /* 0x000fe20000000f00 */
        /* <DEDUP_REMOVED lines=14> */
.L_x_6099:
        /* <DEDUP_REMOVED lines=12> */
.L_x_6100:
        /* <DEDUP_REMOVED lines=42> */
.L_x_6098:
        /* <DEDUP_REMOVED lines=21> */
.L_x_6102:
        /* <DEDUP_REMOVED lines=14> */
.L_x_6103:
        /* <DEDUP_REMOVED lines=43> */
.L_x_6101:
[----:B------:R-:W-:Y:S01]  /*14500*/  I2FP.F32.U32 R101, R26 ;  /* 0x0000001a00657245 */ /* 0x000fe20000201000 */
[----:B------:R-:W-:Y:S01]  /*14510*/  IMAD.U32 R22, R22, 0x10000, RZ ;  /* 0x0001000016167824 */ /* 0x000fe200078e00ff */
[----:B------:R-:W-:Y:S02]  /*14520*/  F2FP.BF16.F32.PACK_AB R102, R141, R143 ;  /* 0x0000008f8d66723e */ /* 0x000fe400000010ff */
[----:B------:R-:W-:Y:S01]  /*14530*/  F2FP.BF16.F32.PACK_AB R100, R137, R135 ;  /* 0x000000878964723e */ /* 0x000fe200000010ff */
[----:B------:R-:W-:Y:S01]  /*14540*/  FFMA.FTZ R101, R101, R10, 1.1641532182693481445e-10 ;  /* 0x2f00000065657423 */ /* 0x000fe2000001000a */
[----:B------:R-:W-:-:S04]  /*14550*/  FMUL.FTZ R22, R22, UR17 ;  /* 0x0000001116167c20 */ /* 0x000fc80008410000 */
[----:B------:R-:W-:Y:S01]  /*14560*/  FMUL.FTZ R22, R22, UR5 ;  /* 0x0000000516167c20 */ /* 0x000fe20008410000 */
[----:B------:R-:W-:Y:S02]  /*14570*/  FSETP.GTU.FTZ.AND P6, PT, R101, UR4, PT ;  /* 0x0000000465007c0b */ /* 0x000fe4000bfdc000 */
[----:B------:R-:W-:Y:S02]  /*14580*/  F2FP.BF16.F32.PACK_AB R101, R139, R105 ;  /* 0x000000698b65723e */ /* 0x000fe400000010ff */
[----:B------:R-:W-:Y:S02]  /*14590*/  FSEL R26, R22, RZ, !P6 ;  /* 0x000000ff161a7208 */ /* 0x000fe40007000000 */
[----:B------:R-:W-:Y:S02]  /*145a0*/  PLOP3.LUT P6, PT, P6, PT, PT, 0x8, 0x80 ;  /* 0x000000000080781c */ /* 0x000fe400037ce170 */
[----:B------:R-:W-:-:S11]  /*145b0*/  F2FP.BF16.F32.PACK_AB R103, R26, R147 ;  /* 0x000000931a67723e */ /* 0x000fd600000010ff */
.L_x_6079:
[----:B------:R-:W-:Y:S01]  /*145c0*/  FADD.FTZ R10, RZ, R9 ;  /* 0x00000009ff0a7221 */ /* 0x000fe20000010000 */
[----:B------:R-:W-:Y:S01]  /*145d0*/  SEL R22, RZ, 0x1000000, !P6 ;  /* 0x01000000ff167807 */ /* 0x000fe20007000000 */
[----:B------:R-:W0:Y:S01]  /*145e0*/  S2UR UR5, SR_CgaCtaId ;  /* 0x00000000000579c3 */ /* 0x000e220000008800 */
[----:B------:R-:W-:Y:S01]  /*145f0*/  ISETP.NE.AND P6, PT, R16, RZ, PT ;  /* 0x000000ff1000720c */ /* 0x000fe20003fc5270 */
[----:B------:R-:W-:Y:S01]  /*14600*/  FADD.FTZ R10, R10, R11 ;  /* 0x0000000b0a0a7221 */ /* 0x000fe20000010000 */
[----:B------:R-:W-:Y:S01]  /*14610*/  SEL R32, RZ, 0x10000, !P5 ;  /* 0x00010000ff207807 */ /* 0x000fe20006800000 */
[----:B------:R-:W-:Y:S01]  /*14620*/  UMOV UR4, 0x400 ;  /* 0x0000040000047882 */ /* 0x000fe20000000000 */
[----:B------:R-:W-:Y:S01]  /*14630*/  SEL R30, RZ, 0x1000000, !P2 ;  /* 0x01000000ff1e7807 */ /* 0x000fe20005000000 */
[----:B------:R-:W-:Y:S01]  /*14640*/  FADD.FTZ R10, R10, R13 ;  /* 0x0000000d0a0a7221 */ /* 0x000fe20000010000 */
[----:B------:R-:W-:Y:S01]  /*14650*/  SEL R148, RZ, 0x1, !P3 ;  /* 0x00000001ff947807 */ /* 0x000fe20005800000 */
[----:B------:R-:W-:Y:S01]  /*14660*/  IMAD.WIDE.U32 R122, R133, 0x10, R122 ;  /* 0x00000010857a7825 */ /* 0x000fe200078e007a */
[----:B------:R-:W-:-:S03]  /*14670*/  PLOP3.LUT P2, PT, PT, PT, UP3, 0x40, 0x4 ;  /* 0x000000000004781c */ /* 0x000fc60003f4e838 */
[----:B------:R-:W-:Y:S01]  /*14680*/  FADD.FTZ R10, R10, R15 ;  /* 0x0000000f0a0a7221 */ /* 0x000fe20000010000 */
[----:B------:R-:W-:Y:S01]  /*14690*/  IMAD.WIDE.U32 R120, R133, 0x8, R120 ;  /* 0x0000000885787825 */ /* 0x000fe200078e0078 */
[----:B------:R1:W-:Y:S03]  /*146a0*/  STG.E.128 desc[UR8][R122.64], R100 ;  /* 0x000000647a007986 */ /* 0x0003e6000c101d08 */
[----:B------:R-:W-:-:S04]  /*146b0*/  FADD.FTZ R10, R10, R17 ;  /* 0x000000110a0a7221 */ /* 0x000fc80000010000 */
[----:B------:R-:W-:-:S04]  /*146c0*/  FADD.FTZ R10, R10, R19 ;  /* 0x000000130a0a7221 */ /* 0x000fc80000010000 */
[----:B------:R-:W-:Y:S01]  /*146d0*/  FADD.FTZ R10, R10, R21 ;  /* 0x000000150a0a7221 */ /* 0x000fe20000010000 */
[----:B0-----:R-:W-:-:S03]  /*146e0*/  ULEA UR4, UR5, UR4, 0x18 ;  /* 0x0000000405047291 */ /* 0x001fc6000f8ec0ff */
[----:B------:R-:W-:Y:S01]  /*146f0*/  FADD.FTZ R10, R10, R23 ;  /* 0x000000170a0a7221 */ /* 0x000fe20000010000 */
[----:B------:R-:W-:-:S03]  /*14700*/  @UP2 UIADD3 UR4, UPT, UPT, UR4, 0x20, URZ ;  /* 0x0000002004042890 */ /* 0x000fc6000fffe0ff */
[----:B------:R-:W-:Y:S01]  /*14710*/  FADD.FTZ R10, R10, R25 ;  /* 0x000000190a0a7221 */ /* 0x000fe20000010000 */
[----:B-1----:R-:W-:Y:S01]  /*14720*/  MOV R123, UR16 ;  /* 0x00000010007b7c02 */ /* 0x002fe20008000f00 */
[----:B------:R-:W-:Y:S02]  /*14730*/  UIADD3 UR16, UPT, UPT, UR16, UR14, URZ ;  /* 0x0000000e10107290 */ /* 0x000fe4000fffe0ff */
[----:B------:R-:W-:Y:S01]  /*14740*/  FADD.FTZ R10, R10, R27 ;  /* 0x0000001b0a0a7221 */ /* 0x000fe20000010000 */
[----:B------:R-:W-:Y:S02]  /*14750*/  UPLOP3.LUT UP2, UPT, UPT, UPT, UP2, 0x40, 0x4 ;  /* 0x000000000004789c */ /* 0x000fe40003f4e820 */
[----:B------:R-:W-:Y:S01]  /*14760*/  UISETP.GE.AND UP1, UPT, UR16, UR15, UPT ;  /* 0x0000000f1000728c */ /* 0x000fe2000bf26270 */
        /* <DEDUP_REMOVED lines=33> */
[----:B------:R-:W-:Y:S01]  /*14980*/  FMUL.FTZ R106, R10, 0.0009765625 ;  /* 0x3a8000000a6a7820 */ /* 0x000fe20000410000 */
[----:B------:R-:W-:-:S03]  /*14990*/  LOP3.LUT R149, R149, R22, R32, 0xfe, !PT ;  /* 0x0000001695957212 */ /* 0x000fc600078efe20 */
[C---:B------:R-:W-:Y:S01]  /*149a0*/  FADD.FTZ R10, -R106.reuse, R9 ;  /* 0x000000096a0a7221 */ /* 0x040fe20000010100 */
[C---:B------:R-:W-:Y:S01]  /*149b0*/  FADD.FTZ R107, -R106.reuse, R11 ;  /* 0x0000000b6a6b7221 */ /* 0x040fe20000010100 */
[C---:B------:R-:W-:Y:S01]  /*149c0*/  FADD.FTZ R151, -R106.reuse, R13 ;  /* 0x0000000d6a977221 */ /* 0x040fe20000010100 */
[----:B------:R-:W-:Y:S01]  /*149d0*/  FADD.FTZ R145, -R106, R17 ;  /* 0x000000116a917221 */ /* 0x000fe20000010100 */
[----:B------:R-:W-:Y:S01]  /*149e0*/  FFMA.FTZ R10, R10, R10, RZ ;  /* 0x0000000a0a0a7223 */ /* 0x000fe200000100ff */
[----:B------:R-:W-:-:S03]  /*149f0*/  LOP3.LUT R149, R149, R148, RZ, 0xfc, !PT ;  /* 0x0000009495957212 */ /* 0x000fc600078efcff */
        /* <DEDUP_REMOVED lines=69> */
[----:B------:R-:W-:-:S04]  /*14e50*/  SEL R107, RZ, 0x1, !P6 ;  /* 0x00000001ff6b7807 */ /* 0x000fc80007000000 */
[----:B------:R-:W-:Y:S02]  /*14e60*/  LOP3.LUT R148, R10, R107, RZ, 0xfc, !PT ;  /* 0x0000006b0a947212 */ /* 0x000fe400078efcff */
[----:B------:R-:W-:Y:S02]  /*14e70*/  @!P0 SHF.R.U32.HI R10, RZ, 0x2, R0 ;  /* 0x00000002ff0a8819 */ /* 0x000fe40000011600 */
[----:B------:R-:W-:Y:S01]  /*14e80*/  @!P1 LEA R22, R3, UR4, 0x3 ;  /* 0x0000000403169c11 */ /* 0x000fe2000f8e18ff */
[----:B------:R-:W-:Y:S01]  /*14e90*/  STG.E.64 desc[UR8][R120.64], R148 ;  /* 0x0000009478007986 */ /* 0x000fe2000c101b08 */
[----:B------:R-:W-:Y:S01]  /*14ea0*/  @!P0 LOP3.LUT R10, R10, 0x18, RZ, 0xc0, !PT ;  /* 0x000000180a0a8812 */ /* 0x000fe200078ec0ff */
[----:B0-----:R-:W-:Y:S01]  /*14eb0*/  FADD.FTZ R145, R16, R145 ;  /* 0x0000009110917221 */ /* 0x001fe20000010000 */
[----:B------:R-:W-:Y:S01]  /*14ec0*/  MOV R16, RZ ;  /* 0x000000ff00107202 */ /* 0x000fe20000000f00 */
[----:B------:R-:W-:-:S03]  /*14ed0*/  @!P1 IMAD.MOV.U32 R16, RZ, RZ, 0x400 ;  /* 0x00000400ff109424 */ /* 0x000fc600078e00ff */
[----:B------:R-:W0:Y:S04]  /*14ee0*/  SHFL.BFLY PT, R28, R145, 0x8, 0x1f ;  /* 0x0d001f00911c7f89 */ /* 0x000e2800000e0000 */
[----:B------:R-:W1:Y:S01]  /*14ef0*/  SHFL.DOWN PT, R101, R16, 0x2, 0x1f ;  /* 0x08401f0010657f89 */ /* 0x000e6200000e0000 */
[----:B0-----:R-:W-:Y:S01]  /*14f00*/  FADD.FTZ R28, R145, R28 ;  /* 0x0000001c911c7221 */ /* 0x001fe20000010000 */
[----:B-1----:R-:W-:-:S04]  /*14f10*/  IADD3 R30, PT, PT, R101, R16, RZ ;  /* 0x00000010651e7210 */ /* 0x002fc80007ffe0ff */
[----:B------:R-:W0:Y:S01]  /*14f20*/  SHFL.BFLY PT, R151, R28, 0x10, 0x1f ;  /* 0x0e001f001c977f89 */ /* 0x000e2200000e0000 */
[----:B------:R-:W-:Y:S02]  /*14f30*/  I2FP.F32.S32 R100, R101 ;  /* 0x0000006500647245 */ /* 0x000fe40000201400 */
[----:B------:R-:W-:-:S04]  /*14f40*/  I2FP.F32.S32 R32, R30 ;  /* 0x0000001e00207245 */ /* 0x000fc80000201400 */
[----:B------:R-:W1:Y:S01]  /*14f50*/  MUFU.RCP R34, R32 ;  /* 0x0000002000227308 */ /* 0x000e620000001000 */
[----:B0-----:R-:W-:Y:S01]  /*14f60*/  FADD.FTZ R107, R28, R151 ;  /* 0x000000971c6b7221 */ /* 0x001fe20000010000 */
[----:B------:R-:W-:-:S04]  /*14f70*/  CS2R R150, SRZ ;  /* 0x0000000000967805 */ /* 0x000fc8000001ff00 */
[----:B------:R0:W-:Y:S01]  /*14f80*/  @!P0 STS.64 [R10+UR4], R106 ;  /* 0x0000006a0a008988 */ /* 0x0001e20008000a04 */
[----:B------:R-:W-:Y:S01]  /*14f90*/  BAR.SYNC.DEFER_BLOCKING 0x0 ;  /* 0x0000000000007b1d */ /* 0x000fe20000010000 */
[----:B------:R-:W-:-:S05]  /*14fa0*/  ISETP.NE.AND P0, PT, R0, RZ, PT ;  /* 0x000000ff0000720c */ /* 0x000fca0003f05270 */
[----:B------:R-:W2:Y:S01]  /*14fb0*/  SHFL.DOWN PT, R107, R30, 0x1, 0x1f ;  /* 0x08201f001e6b7f89 */ /* 0x000ea200000e0000 */
[----:B0-----:R-:W-:-:S03]  /*14fc0*/  I2FP.F32.U32 R10, R16 ;  /* 0x00000010000a7245 */ /* 0x001fc60000201000 */
[----:B------:R-:W0:Y:S01]  /*14fd0*/  @!P1 LDS.64 R150, [R22] ;  /* 0x0000000016969984 */ /* 0x000e220000000a00 */
[----:B------:R-:W-:Y:S01]  /*14fe0*/  PLOP3.LUT P1, PT, PT, PT, UP3, 0x40, 0x4 ;  /* 0x000000000004781c */ /* 0x000fe20003f2e838 */
[----:B--2---:R-:W-:-:S05]  /*14ff0*/  IMAD.IADD R30, R30, 0x1, R107 ;  /* 0x000000011e1e7824 */ /* 0x004fca00078e026b */
[----:B------:R-:W-:-:S06]  /*15000*/  I2FP.F32.S32 R30, R30 ;  /* 0x0000001e001e7245 */ /* 0x000fcc0000201400 */
[----:B------:R-:W2:Y:S01]  /*15010*/  MUFU.RCP R30, R30 ;  /* 0x0000001e001e7308 */ /* 0x000ea20000001000 */
[----:B0-----:R-:W0:Y:S04]  /*15020*/  SHFL.DOWN PT, R103, R150, 0x2, 0x1f ;  /* 0x08401f0096677f89 */ /* 0x001e2800000e0000 */
[----:B------:R-:W3:Y:S01]  /*15030*/  SHFL.DOWN PT, R28, R151, 0x2, 0x1f ;  /* 0x08401f00971c7f89 */ /* 0x000ee200000e0000 */
[C---:B0-----:R-:W-:Y:S01]  /*15040*/  FMUL.FTZ R101, R103.reuse, R100 ;  /* 0x0000006467657220 */ /* 0x041fe20000410000 */
[----:B------:R-:W-:-:S03]  /*15050*/  FADD.FTZ R103, -R103, R150 ;  /* 0x0000009667677221 */ /* 0x000fc60000010100 */
[----:B------:R-:W-:Y:S01]  /*15060*/  FFMA.FTZ R101, R10, R150, R101 ;  /* 0x000000960a657223 */ /* 0x000fe20000010065 */
[----:B------:R-:W-:Y:S01]  /*15070*/  FMUL.FTZ R103, R103, R103 ;  /* 0x0000006767677220 */ /* 0x000fe20000410000 */
[----:B---3--:R-:W-:Y:S01]  /*15080*/  FADD.FTZ R151, R28, R151 ;  /* 0x000000971c977221 */ /* 0x008fe20000010000 */
[----:B------:R-:W-:Y:S01]  /*15090*/  I2FP.F32.S32 R28, R107 ;  /* 0x0000006b001c7245 */ /* 0x000fe20000201400 */
        /* <DEDUP_REMOVED lines=11> */
[C---:B--2---:R-:W-:Y:S01]  /*15150*/  FMUL.FTZ R121, R30.reuse, R121 ;  /* 0x000000791e797220 */ /* 0x044fe20000410000 */
[----:B-1----:R-:W-:Y:S02]  /*15160*/  FADD.FTZ R103, R103, R16 ;  /* 0x0000001067677221 */ /* 0x002fe40000010000 */
[----:B------:R-:W-:Y:S01]  /*15170*/  FMUL.FTZ R107, R107, R28 ;  /* 0x0000001c6b6b7220 */ /* 0x000fe20000410000 */
[----:B------:R-:W0:Y:S02]  /*15180*/  LDC R16, c[0x0][0x448] ;  /* 0x00011200ff107b82 */ /* 0x000e240000000800 */
[----:B------:R-:W1:Y:S01]  /*15190*/  SHFL.IDX PT, R121, R121, RZ, 0x1f ;  /* 0x00001fff79797589 */ /* 0x000e6200000e0000 */
[----:B------:R-:W-:-:S05]  /*151a0*/  FFMA.FTZ R107, R30, R107, R103 ;  /* 0x0000006b1e6b7223 */ /* 0x000fca0000010067 */
[----:B------:R-:W2:Y:S01]  /*151b0*/  @!P0 LDC.64 R102, c[0x0][0x3c0] ;  /* 0x0000f000ff668b82 */ /* 0x000ea20000000a00 */
[----:B------:R-:W0:Y:S01]  /*151c0*/  SHFL.IDX PT, R107, R107, RZ, 0x1f ;  /* 0x00001fff6b6b7589 */ /* 0x000e2200000e0000 */
[C---:B-1----:R-:W-:Y:S01]  /*151d0*/  FMUL.FTZ R10, R121.reuse, R121 ;  /* 0x00000079790a7220 */ /* 0x042fe20000410000 */
[----:B------:R-:W-:-:S04]  /*151e0*/  FSEL R22, R121, RZ, P2 ;  /* 0x000000ff79167208 */ /* 0x000fc80001000000 */
[----:B------:R-:W-:Y:S01]  /*151f0*/  FSEL R101, R10, RZ, !P1 ;  /* 0x000000ff0a657208 */ /* 0x000fe20004800000 */
[C---:B------:R-:W-:Y:S01]  /*15200*/  FADD.FTZ R148, -R22.reuse, R21 ;  /* 0x0000001516947221 */ /* 0x040fe20000010100 */
[----:B0-----:R-:W-:Y:S01]  /*15210*/  FFMA.FTZ R10, R107, UR21, R16 ;  /* 0x000000156b0a7c23 */ /* 0x001fe20008010010 */
[C---:B------:R-:W-:Y:S01]  /*15220*/  FADD.FTZ R150, -R22.reuse, R23 ;  /* 0x0000001716967221 */ /* 0x040fe20000010100 */
[----:B------:R-:W-:Y:S01]  /*15230*/  FADD.FTZ R138, -R22, R9 ;  /* 0x00000009168a7221 */ /* 0x000fe20000010100 */
[----:B--2---:R-:W-:-:S04]  /*15240*/  @!P0 IMAD.WIDE R102, R123, 0x4, R102 ;  /* 0x000000047b668825 */ /* 0x004fc800078e0266 */
[----:B------:R-:W-:Y:S01]  /*15250*/  FADD.FTZ R16, R10, R101 ;  /* 0x000000650a107221 */ /* 0x000fe20000010000 */
[C---:B------:R-:W-:Y:S01]  /*15260*/  FADD.FTZ R10, -R22.reuse, R15 ;  /* 0x0000000f160a7221 */ /* 0x040fe20000010100 */
[----:B------:R-:W0:Y:S01]  /*15270*/  LDC.64 R100, c[0x0][0x428] ;  /* 0x00010a00ff647b82 */ /* 0x000e220000000a00 */
        /* <DEDUP_REMOVED lines=10> */
[----:B------:R2:W-:Y:S01]  /*15320*/  @!P0 STG.E desc[UR8][R102.64], R121 ;  /* 0x0000007966008986 */ /* 0x0005e2000c101908 */
[----:B------:R-:W3:Y:S01]  /*15330*/  @!P0 LDC.64 R106, c[0x0][0x3c8] ;  /* 0x0000f200ff6a8b82 */ /* 0x000ee20000000a00 */
[C---:B------:R-:W-:Y:S01]  /*15340*/  FADD.FTZ R32, -R22.reuse, R27 ;  /* 0x0000001b16207221 */ /* 0x040fe20000010100 */
[C---:B------:R-:W-:Y:S01]  /*15350*/  FADD.FTZ R34, -R22.reuse, R29 ;  /* 0x0000001d16227221 */ /* 0x040fe20000010100 */
[C---:B------:R-:W-:Y:S01]  /*15360*/  FADD.FTZ R104, -R22.reuse, R31 ;  /* 0x0000001f16687221 */ /* 0x040fe20000010100 */
[C---:B------:R-:W-:Y:S01]  /*15370*/  FADD.FTZ R108, -R22.reuse, R115 ;  /* 0x00000073166c7221 */ /* 0x040fe20000010100 */
[C---:B------:R-:W-:Y:S01]  /*15380*/  FADD.FTZ R110, -R22.reuse, R113 ;  /* 0x00000071166e7221 */ /* 0x040fe20000010100 */
[----:B------:R-:W-:Y:S01]  /*15390*/  FADD.FTZ R118, -R22, R117 ;  /* 0x0000007516767221 */ /* 0x000fe20000010100 */
[C---:B-1----:R-:W-:Y:S01]  /*153a0*/  FMUL.FTZ R9, R15.reuse, R148 ;  /* 0x000000940f097220 */ /* 0x042fe20000410000 */
[C---:B------:R-:W-:Y:S01]  /*153b0*/  FMUL.FTZ R150, R15.reuse, R150 ;  /* 0x000000960f967220 */ /* 0x040fe20000410000 */
[C---:B------:R-:W-:Y:S01]  /*153c0*/  FMUL.FTZ R10, R15.reuse, R10 ;  /* 0x0000000a0f0a7220 */ /* 0x040fe20000410000 */
[----:B------:R-:W-:Y:S01]  /*153d0*/  FMUL.FTZ R140, R15, R140 ;  /* 0x0000008c0f8c7220 */ /* 0x000fe20000410000 */
[----:B------:R-:W-:Y:S01]  /*153e0*/  FFMA.FTZ R9, R9, R94, R62 ;  /* 0x0000005e09097223 */ /* 0x000fe2000001003e */
[----:B------:R-:W-:Y:S01]  /*153f0*/  FFMA.FTZ R150, R150, R95, R63 ;  /* 0x0000005f96967223 */ /* 0x000fe2000001003f */
[----:B0-----:R-:W-:-:S04]  /*15400*/  IMAD.WIDE.U32 R16, R7, 0x10, R100 ;  /* 0x0000001007107825 */ /* 0x001fc800078e0064 */
[C---:B------:R-:W-:Y:S01]  /*15410*/  FMUL.FTZ R7, R15.reuse, R138 ;  /* 0x0000008a0f077220 */ /* 0x040fe20000410000 */
[C---:B------:R-:W-:Y:S01]  /*15420*/  FMUL.FTZ R19, R15.reuse, R146 ;  /* 0x000000920f137220 */ /* 0x040fe20000410000 */
[C---:B--2---:R-:W-:Y:S01]  /*15430*/  FMUL.FTZ R102, R15.reuse, R30 ;  /* 0x0000001e0f667220 */ /* 0x044fe20000410000 */
[----:B------:R-:W-:Y:S01]  /*15440*/  F2FP.BF16.F32.PACK_AB R11, R150, R9 ;  /* 0x00000009960b723e */ /* 0x000fe200000010ff */
[C---:B------:R-:W-:Y:S01]  /*15450*/  FMUL.FTZ R9, R15.reuse, R142 ;  /* 0x0000008e0f097220 */ /* 0x040fe20000410000 */
[C---:B------:R-:W-:Y:S01]  /*15460*/  FMUL.FTZ R21, R15.reuse, R152 ;  /* 0x000000980f157220 */ /* 0x040fe20000410000 */
[C---:B------:R-:W-:Y:S01]  /*15470*/  FMUL.FTZ R154, R15.reuse, R154 ;  /* 0x0000009a0f9a7220 */ /* 0x040fe20000410000 */
[C---:B------:R-:W-:Y:S01]  /*15480*/  FMUL.FTZ R25, R15.reuse, R156 ;  /* 0x0000009c0f197220 */ /* 0x040fe20000410000 */
[----:B------:R-:W-:Y:S01]  /*15490*/  FMUL.FTZ R158, R15, R158 ;  /* 0x0000009e0f9e7220 */ /* 0x000fe20000410000 */
        /* <DEDUP_REMOVED lines=13> */
[----:B------:R-:W-:-:S04]  /*15570*/  IMAD.WIDE.U32 R22, R8, 0x10, R100 ;  /* 0x0000001008167825 */ /* 0x000fc800078e0064 */
        /* <DEDUP_REMOVED lines=12> */
[----:B------:R-:W-:Y:S01]  /*15640*/  F2FP.BF16.F32.PACK_AB R8, R8, R7 ;  /* 0x000000070808723e */ /* 0x000fe200000010ff */
[----:B------:R-:W-:Y:S01]  /*15650*/  FMUL.FTZ R7, R15, R28 ;  /* 0x0000001c0f077220 */ /* 0x000fe20000410000 */
[----:B------:R-:W-:Y:S01]  /*15660*/  F2FP.BF16.F32.PACK_AB R10, R19, R10 ;  /* 0x0000000a130a723e */ /* 0x000fe200000010ff */
[C---:B------:R-:W-:Y:S01]  /*15670*/  FMUL.FTZ R19, R15.reuse, R34 ;  /* 0x000000220f137220 */ /* 0x040fe20000410000 */
[----:B------:R-:W-:Y:S01]  /*15680*/  F2FP.BF16.F32.PACK_AB R31, R158, R25 ;  /* 0x000000199e1f723e */ /* 0x000fe200000010ff */
[C---:B------:R-:W-:Y:S01]  /*15690*/  FMUL.FTZ R104, R15.reuse, R104 ;  /* 0x000000680f687220 */ /* 0x040fe20000410000 */
        /* <DEDUP_REMOVED lines=42> */
[----:B---3--:R-:W-:Y:S01]  /*15940*/  @!P0 IMAD.WIDE R106, R123, 0x4, R106 ;  /* 0x000000047b6a8825 */ /* 0x008fe200078e026a */
[----:B------:R-:W-:-:S02]  /*15950*/  F2FP.BF16.F32.PACK_AB R32, R32, R7 ;  /* 0x000000072020723e */ /* 0x000fc400000010ff */
[----:B------:R-:W-:Y:S01]  /*15960*/  F2FP.BF16.F32.PACK_AB R111, R26, R27 ;  /* 0x0000001b1a6f723e */ /* 0x000fe200000010ff */
[--C-:B------:R-:W-:Y:S01]  /*15970*/  IMAD.WIDE.U32 R12, R12, 0x10, R100.reuse ;  /* 0x000000100c0c7825 */ /* 0x100fe200078e0064 */
[----:B------:R-:W-:Y:S01]  /*15980*/  F2FP.BF16.F32.PACK_AB R110, R110, R25 ;  /* 0x000000196e6e723e */ /* 0x000fe200000010ff */
[----:B------:R0:W-:Y:S01]  /*15990*/  @!P0 STG.E desc[UR8][R106.64], R15 ;  /* 0x0000000f6a008986 */ /* 0x0001e2000c101908 */
[----:B------:R-:W-:Y:S01]  /*159a0*/  F2FP.BF16.F32.PACK_AB R109, R120, R21 ;  /* 0x00000015786d723e */ /* 0x000fe200000010ff */
[----:B------:R-:W-:Y:S01]  /*159b0*/  IMAD.WIDE.U32 R100, R133, 0x10, R100 ;  /* 0x0000001085647825 */ /* 0x000fe200078e0064 */
[----:B------:R-:W-:Y:S01]  /*159c0*/  F2FP.BF16.F32.PACK_AB R108, R108, R19 ;  /* 0x000000136c6c723e */ /* 0x000fe200000010ff */
[----:B------:R0:W-:Y:S04]  /*159d0*/  STG.E.128 desc[UR8][R16.64], R8 ;  /* 0x0000000810007986 */ /* 0x0001e8000c101d08 */
[----:B------:R0:W-:Y:S04]  /*159e0*/  STG.E.128 desc[UR8][R22.64], R28 ;  /* 0x0000001c16007986 */ /* 0x0001e8000c101d08 */
[----:B------:R0:W-:Y:S04]  /*159f0*/  STG.E.128 desc[UR8][R12.64], R32 ;  /* 0x000000200c007986 */ /* 0x0001e8000c101d08 */
[----:B------:R0:W-:Y:S01]  /*15a00*/  STG.E.128 desc[UR8][R100.64], R108 ;  /* 0x0000006c64007986 */ /* 0x0001e2000c101d08 */
[----:B------:R-:W-:Y:S05]  /*15a10*/  BRA.U !UP1, `(.L_x_6104) ;  /* 0xfffffeb109287547 */ /* 0x000fea000b83ffff */
[----:B------:R-:W-:Y:S05]  /*15a20*/  EXIT ;  /* 0x000000000000794d */ /* 0x000fea0003800000 */
.L_x_6105:
        /* <DEDUP_REMOVED lines=13> */
.L_x_27239:


//--------------------- .text._ZN10layer_norm13ln_fwd_kernelINS_13Kernel_traitsIf13__nv_bfloat16S2_S2_fjLj4096ELj1ELj1ELj4ELj16ENS_18Kernel_traits_baseILj4096EfS2_S2_S2_fjLj128EEEEELb1ELb0ELb1ELb0EEEvNS_9FwdParamsE --------------------------
	.section	.text._ZN10layer_norm13ln_fwd_kernelINS_13Kernel_traitsIf13__nv_bfloat16S2_S2_fjLj4096ELj1ELj1ELj4ELj16ENS_18Kernel_traits_baseILj4096EfS2_S2_S2_fjLj128EEEEELb1ELb0ELb1ELb0EEEvNS_9FwdParamsE,"ax",@progbits
	.align	128
        .global         _ZN10layer_norm13ln_fwd_kernelINS_13Kernel_traitsIf13__nv_bfloat16S2_S2_fjLj4096ELj1ELj1ELj4ELj16ENS_18Kernel_traits_baseILj4096EfS2_S2_S2_fjLj128EEEEELb1ELb0ELb1ELb0EEEvNS_9FwdParamsE
        .type           _ZN10layer_norm13ln_fwd_kernelINS_13Kernel_traitsIf13__nv_bfloat16S2_S2_fjLj4096ELj1ELj1ELj4ELj16ENS_18Kernel_traits_baseILj4096EfS2_S2_S2_fjLj128EEEEELb1ELb0ELb1ELb0EEEvNS_9FwdParamsE,@function
        .size           _ZN10layer_norm13ln_fwd_kernelINS_13Kernel_traitsIf13__nv_bfloat16S2_S2_fjLj4096ELj1ELj1ELj4ELj16ENS_18Kernel_traits_baseILj4096EfS2_S2_S2_fjLj128EEEEELb1ELb0ELb1ELb0EEEvNS_9FwdParamsE,(.L_x_27240 - _ZN10layer_norm13ln_fwd_kernelINS_13Kernel_traitsIf13__nv_bfloat16S2_S2_fjLj4096ELj1ELj1ELj4ELj16ENS_18Kernel_traits_baseILj4096EfS2_S2_S2_fjLj128EEEEELb1ELb0ELb1ELb0EEEvNS_9FwdParamsE)
        .other          _ZN10layer_norm13ln_fwd_kernelINS_13Kernel_traitsIf13__nv_bfloat16S2_S2_fjLj4096ELj1ELj1ELj4ELj16ENS_18Kernel_traits_baseILj4096EfS2_S2_S2_fjLj128EEEEELb1ELb0ELb1ELb0EEEvNS_9FwdParamsE,@"STO_CUDA_ENTRY STV_DEFAULT"
_ZN10layer_norm13ln_fwd_kernelINS_13Kernel_traitsIf13__nv_bfloat16S2_S2_fjLj4096ELj1ELj1ELj4ELj16ENS_18Kernel_traits_baseILj4096EfS2_S2_S2_fjLj128EEEEELb1ELb0ELb1ELb0EEEvNS_9FwdParamsE:
.text._ZN10layer_norm13ln_fwd_kernelINS_13Kernel_traitsIf13__nv_bfloat16S2_S2_fjLj4096ELj1ELj1ELj4ELj16ENS_18Kernel_traits_baseILj4096EfS2_S2_S2_fjLj128EEEEELb1ELb0ELb1ELb0EEEvNS_9FwdParamsE:
        /* <DEDUP_REMOVED lines=10> */
[----:B---3--:R-:W-:-:S02]  /*00a0*/  IMAD.U32 R2, RZ, RZ, UR14 ;  /* 0x0000000eff027e24 */ /* 0x008fc4000f8e00ff */
[----:B------:R-:W-:-:S09]  /*00b0*/  IMAD.U32 R3, RZ, RZ, UR15 ;  /* 0x0000000fff037e24 */ /* 0x000fd2000f8e00ff */
[----:B-1----:R-:W-:Y:S01]  /*00c0*/  @P0 MOV R11, R9 ;  /* 0x00000009000b0202 */ /* 0x002fe20000000f00 */
[----:B------:R-:W1:Y:S01]  /*00d0*/  @P0 LDC R7, c[0x0][0x460] ;  /* 0x00011800ff070b82 */ /* 0x000e620000000800 */
[----:B--2---:R-:W2:Y:S04]  /*00e0*/  @P0 LDG.E.64 R2, desc[UR12][R2.64] ;  /* 0x0000000c02020981 */ /* 0x004ea8000c1e1b00 */
[----:B----4-:R-:W1:Y:S01]  /*00f0*/  @P0 LDG.E.64 R4, desc[UR12][R10.64] ;  /* 0x0000000c0a040981 */ /* 0x010e62000c1e1b00 */
[----:B0-----:R-:W-:Y:S02]  /*0100*/  UISETP.NE.U32.AND UP0, UPT, UR4, URZ, UPT ;  /* 0x000000ff0400728c */ /* 0x001fe4000bf05070 */
[----:B------:R-:W0:Y:S01]  /*0110*/  S2UR UR22, SR_CTAID.X ;  /* 0x00000000001679c3 */ /* 0x000e220000002500 */
[----:B-----5:R-:W-:Y:S01]  /*0120*/  SHF.R.S32.HI R0, RZ, 0x1f, R13 ;  /* 0x0000001fff007819 */ /* 0x020fe2000001140d */
[----:B------:R-:W-:Y:S01]  /*0130*/  BSSY.RECONVERGENT B0, `(.L_x_6106) ;  /* 0x0000074000007945 */ /* 0x000fe20003800200 */
[----:B------:R-:W-:-:S02]  /*0140*/  UISETP.NE.AND.EX UP0, UPT, UR5, URZ, UPT, UP0 ;  /* 0x000000ff0500728c */ /* 0x000fc4000bf05300 */
[----:B------:R-:W-:-:S03]  /*0150*/  LEA.HI R0, R0, R13, RZ, 0x3 ;  /* 0x0000000d00007211 */ /* 0x000fc600078f18ff */
[----:B------:R-:W0:Y:S01]  /*0160*/  LDC R15, c[0x0][0x360] ;  /* 0x0000d800ff0f7b82 */ /* 0x000e220000000800 */
[----:B------:R-:W-:Y:S01]  /*0170*/  SHF.R.S32.HI R6, RZ, 0x3, R0 ;  /* 0x00000003ff067819 */ /* 0x000fe20000011400 */
[----:B0-----:R-:W-:Y:S01]  /*0180*/  IMAD R0, R15, UR22, R8 ;  /* 0x000000160f007c24 */ /* 0x001fe2000f8e0208 */
[----:B--2---:R-:W-:Y:S02]  /*0190*/  @P0 R2UR UR14, R2 ;  /* 0x00000000020e02ca */ /* 0x004fe400000e0000 */
[----:B------:R-:W-:Y:S02]  /*01a0*/  @P0 R2UR UR15, R3 ;  /* 0x00000000030f02ca */ /* 0x000fe400000e0000 */
[----:B-1----:R-:W-:Y:S02]  /*01b0*/  @P0 IADD3 R10, P1, PT, R4, R7, RZ ;  /* 0x00000007040a0210 */ /* 0x002fe40007f3e0ff */
[----:B------:R-:W-:-:S03]  /*01c0*/  LOP3.LUT R7, R8, 0x1f, RZ, 0xc0, !PT ;  /* 0x0000001f08077812 */ /* 0x000fc600078ec0ff */
[----:B------:R-:W-:Y:S01]  /*01d0*/  @P0 IMAD.X R9, RZ, RZ, R5, P1 ;  /* 0x000000ffff090224 */ /* 0x000fe200008e0605 */
[----:B------:R-:W-:-:S03]  /*01e0*/  LOP3.LUT R5, R8, 0x60, RZ, 0xc0, !PT ;  /* 0x0000006008057812 */ /* 0x000fc600078ec0ff */
[----:B------:R-:W-:Y:S01]  /*01f0*/  UIADD3 UR26, UPT, UPT, UR14, -0x61c88647, URZ ;  /* 0x9e3779b90e1a7890 */ /* 0x000fe2000fffe0ff */
[----:B------:R-:W-:Y:S01]  /*0200*/  LOP3.LUT R11, R5, 0x1f, R8, 0xf8, !PT ;  /* 0x0000001f050b7812 */ /* 0x000fe200078ef808 */
[----:B------:R-:W-:Y:S01]  /*0210*/  UIADD3 UR27, UPT, UPT, UR15, -0x4498517b, URZ ;  /* 0xbb67ae850f1b7890 */ /* 0x000fe2000fffe0ff */
[----:B------:R-:W-:Y:S01]  /*0220*/  SHF.R.U32.HI R4, RZ, 0x2, R9 ;  /* 0x00000002ff047819 */ /* 0x000fe20000011609 */
[----:B------:R-:W-:Y:S01]  /*0230*/  UIADD3 UR28, UPT, UPT, UR14, 0x3c6ef372, URZ ;  /* 0x3c6ef3720e1c7890 */ /* 0x000fe2000fffe0ff */
[----:B------:R-:W-:Y:S01]  /*0240*/  LOP3.LUT R3, R11, 0x7f, RZ, 0x3c, !PT ;  /* 0x0000007f0b037812 */ /* 0x000fe200078e3cff */
[----:B------:R-:W-:Y:S02]  /*0250*/  UIADD3 UR29, UPT, UPT, UR15, 0x76cf5d0a, URZ ;  /* 0x76cf5d0a0f1d7890 */ /* 0x000fe4000fffe0ff */
[----:B------:R-:W-:Y:S02]  /*0260*/  UIADD3 UR30, UPT, UPT, UR14, -0x255992d5, URZ ;  /* 0xdaa66d2b0e1e7890 */ /* 0x000fe4000fffe0ff */
[----:B------:R-:W-:Y:S01]  /*0270*/  IMAD.IADD R2, R6, 0x1, R3 ;  /* 0x0000000106027824 */ /* 0x000fe200078e0203 */
[----:B------:R-:W-:Y:S01]  /*0280*/  SHF.R.U64 R3, R10, 0x2, R9 ;  /* 0x000000020a037819 */ /* 0x000fe20000001209 */
        /* <DEDUP_REMOVED lines=55> */
.L_x_6107:
        /* <DEDUP_REMOVED lines=11> */
[----:B-1----:R-:W-:-:S03]  /*06b0*/  @P1 IMAD.WIDE.U32 R14, R11, 0x20, R14 ;  /* 0x000000200b0e1825 */ /* 0x002fc600078e000e */
[----:B------:R0:W5:Y:S01]  /*06c0*/  @P0 LDG.E.128 R84, desc[UR12][R12.64+0x10] ;  /* 0x0000100c0c540981 */ /* 0x000162000c1e1d00 */
[----:B------:R-:W-:-:S03]  /*06d0*/  @P1 VIADD R11, R11, 0x80 ;  /* 0x000000800b0b1836 */ /* 0x000fc60000000000 */
[----:B------:R0:W5:Y:S01]  /*06e0*/  @P1 LDG.E.128 R72, desc[UR12][R14.64] ;  /* 0x0000000c0e481981 */ /* 0x000162000c1e1d00 */
[C---:B--2---:R-:W-:Y:S01]  /*06f0*/  @P2 IMAD.WIDE.U32 R16, R11.reuse, 0x20, R16 ;  /* 0x000000200b102825 */ /* 0x044fe200078e0010 */
[----:B------:R-:W-:Y:S02]  /*0700*/  @P2 IADD3 R11, PT, PT, R11, 0x80, RZ ;  /* 0x000000800b0b2810 */ /* 0x000fe40007ffe0ff */
        /* <DEDUP_REMOVED lines=22> */
.L_x_6108:
[----:B------:R-:W-:Y:S05]  /*0870*/  BSYNC.RECONVERGENT B0 ;  /* 0x0000000000007941 */ /* 0x000fea0003800200 */
.L_x_6106:
[----:B------:R-:W1:Y:S02]  /*0880*/  LDCU UR4, c[0x0][0x384] ;  /* 0x00007080ff0477ac */ /* 0x000e640008000800 */
[----:B-1----:R-:W-:-:S06]  /*0890*/  UISETP.GE.AND UP0, UPT, UR22, UR4, UPT ;  /* 0x000000041600728c */ /* 0x002fcc000bf06270 */
[----:B------:R-:W-:-:S13]  /*08a0*/  PLOP3.LUT P0, PT, PT, PT, UP0, 0x80, 0x8 ;  /* 0x000000000008781c */ /* 0x000fda0003f0f008 */
[----:B------:R-:W-:Y:S05]  /*08b0*/  @P0 EXIT ;  /* 0x000000000000094d */ /* 0x000fea0003800000 */
[----:B0-----:R-:W-:Y:S01]  /*08c0*/  IMAD.HI.U32 R9, R0, -0x326172a9, RZ ;  /* 0xcd9e8d5700097827 */ /* 0x001fe200078e00ff */
[----:B------:R-:W0:Y:S03]  /*08d0*/  LDCU UR23, c[0x0][0x404] ;  /* 0x00008080ff1777ac */ /* 0x000e260008000800 */
        /* <DEDUP_REMOVED lines=60> */
[----:B------:R-:W-:Y:S01]  /*0ca0*/  IMAD R7, R7, -0x20, R14 ;  /* 0xffffffe007077824 */ /* 0x000fe200078e020e */
[----:B------:R-:W-:Y:S01]  /*0cb0*/  LOP3.LUT R12, R12, UR40, R9, 0x96, !PT ;  /* 0x000000280c0c7c12 */ /* 0x000fe2000f8e9609 */
[----:B------:R-:W-:Y:S02]  /*0cc0*/  IMAD R8, R8, -0x2daee0ad, RZ ;  /* 0xd2511f5308087824 */ /* 0x000fe400078e02ff */
[----:B------:R-:W-:Y:S01]  /*0cd0*/  IMAD.HI.U32 R5, R11, -0x2daee0ad, RZ ;  /* 0xd2511f530b057827 */ /* 0x000fe200078e00ff */
[----:B------:R-:W-:-:S03]  /*0ce0*/  VIMNMX R7, PT, PT, RZ, R7, !PT ;  /* 0x00000007ff077248 */ /* 0x000fc60007fe0100 */
[----:B------:R-:W-:Y:S01]  /*0cf0*/  IMAD R15, R15, 0x8, R6 ;  /* 0x000000080f0f7824 */ /* 0x000fe200078e0206 */
[----:B------:R-:W-:Y:S01]  /*0d00*/  LOP3.LUT R14, R8, UR41, R5, 0x96, !PT ;  /* 0x00000029080e7c12 */ /* 0x000fe2000f8e9605 */
[----:B------:R-:W-:Y:S01]  /*0d10*/  IMAD R8, R11, -0x2daee0ad, RZ ;  /* 0xd2511f530b087824 */ /* 0x000fe200078e02ff */
[----:B------:R-:W-:Y:S01]  /*0d20*/  VIMNMX R5, PT, PT, R7, 0x20, PT ;  /* 0x0000002007057848 */ /* 0x000fe20003fe0100 */
[----:B------:R-:W-:-:S03]  /*0d30*/  IMAD.HI.U32 R7, R12, -0x2daee0ad, RZ ;  /* 0xd2511f530c077827 */ /* 0x000fc600078e00ff */
[----:B------:R-:W-:Y:S01]  /*0d40*/  LEA R5, R5, R6, 0x3 ;  /* 0x0000000605057211 */ /* 0x000fe200078e18ff */
[----:B------:R-:W-:Y:S01]  /*0d50*/  IMAD R16, R13, -0x326172a9, RZ ;  /* 0xcd9e8d570d107824 */ /* 0x000fe200078e02ff */
[----:B------:R-:W-:Y:S01]  /*0d60*/  LOP3.LUT R6, R8, UR43, R7, 0x96, !PT ;  /* 0x0000002b08067c12 */ /* 0x000fe2000f8e9607 */
[----:B------:R-:W-:Y:S01]  /*0d70*/  IMAD.HI.U32 R9, R14, -0x326172a9, RZ ;  /* 0xcd9e8d570e097827 */ /* 0x000fe200078e00ff */
[----:B------:R-:W-:-:S03]  /*0d80*/  I2FP.F32.U32 R8, R15 ;  /* 0x0000000f00087245 */ /* 0x000fc60000201000 */
[----:B------:R-:W-:Y:S01]  /*0d90*/  IMAD R100, R12, -0x2daee0ad, RZ ;  /* 0xd2511f530c647824 */ /* 0x000fe200078e02ff */
[----:B------:R-:W-:Y:S01]  /*0da0*/  LOP3.LUT R7, R16, UR42, R9, 0x96, !PT ;  /* 0x0000002a10077c12 */ /* 0x000fe2000f8e9609 */
[----:B------:R-:W-:Y:S01]  /*0db0*/  IMAD R12, R14, -0x326172a9, RZ ;  /* 0xcd9e8d570e0c7824 */ /* 0x000fe200078e02ff */
[----:B------:R-:W0:Y:S01]  /*0dc0*/  MUFU.RCP R8, R8 ;  /* 0x0000000800087308 */ /* 0x000e220000001000 */
[----:B------:R-:W-:Y:S01]  /*0dd0*/  LOP3.LUT R9, R10, 0x3, RZ, 0xc0, !PT ;  /* 0x000000030a097812 */ /* 0x000fe200078ec0ff */
[----:B-1234-:R-:W-:-:S07]  /*0de0*/  IMAD.MOV.U32 R10, RZ, RZ, RZ ;  /* 0x000000ffff0a7224 */ /* 0x01efce00078e00ff */
.L_x_6524:
[----:B0-----:R-:W-:-:S06]  /*0df0*/  UIMAD.WIDE UR4, UR22, 0x4, UR8 ;  /* 0x00000004160478a5 */ /* 0x001fcc000f8e0208 */
[----:B-1234-:R-:W-:Y:S01]  /*0e00*/  IMAD.U32 R94, RZ, RZ, UR4 ;  /* 0x00000004ff5e7e24 */ /* 0x01efe2000f8e00ff */
[----:B------:R-:W-:-:S05]  /*0e10*/  MOV R95, UR5 ;  /* 0x00000005005f7c02 */ /* 0x000fca0008000f00 */
[----:B------:R-:W2:Y:S01]  /*0e20*/  LDG.E R94, desc[UR12][R94.64] ;  /* 0x0000000c5e5e7981 */ /* 0x000ea2000c1e1900 */
[----:B------:R-:W-:-:S06]  /*0e30*/  UIMAD.WIDE UR4, UR22, 0x4, UR10 ;  /* 0x00000004160478a5 */ /* 0x000fcc000f8e020a */
[----:B------:R-:W-:Y:S02]  /*0e40*/  IMAD.U32 R92, RZ, RZ, UR4 ;  /* 0x00000004ff5c7e24 */ /* 0x000fe4000f8e00ff */
[----:B------:R-:W-:-:S05]  /*0e50*/  IMAD.U32 R93, RZ, RZ, UR5 ;  /* 0x00000005ff5d7e24 */ /* 0x000fca000f8e00ff */
[----:B------:R-:W3:Y:S01]  /*0e60*/  LDG.E R92, desc[UR12][R92.64] ;  /* 0x0000000c5c5c7981 */ /* 0x000ee2000c1e1900 */
[----:B------:R-:W-:Y:S01]  /*0e70*/  UIMAD UR4, UR22, UR45, URZ ;  /* 0x0000002d160472a4 */ /* 0x000fe2000f8e02ff */
[----:B------:R-:W-:Y:S01]  /*0e80*/  ISETP.GE.U32.AND P0, PT, R2, 0x80, PT ;  /* 0x000000800200780c */ /* 0x000fe20003f06070 */
[----:B------:R-:W-:Y:S01]  /*0e90*/  HFMA2 R96, -RZ, RZ, 0, 0 ;  /* 0x00000000ff607431 */ /* 0x000fe200000001ff */
[----:B------:R-:W0:Y:S01]  /*0ea0*/  S2R R22, SR_TID.X ;  /* 0x0000000000167919 */ /* 0x000e220000002100 */
[----:B------:R-:W-:Y:S01]  /*0eb0*/  BSSY.RECONVERGENT B0, `(.L_x_6109) ;  /* 0x00005c0000007945 */ /* 0x000fe20003800200 */
        /* <DEDUP_REMOVED lines=11> */
[----:B------:R-:W-:-:S03]  /*0f70*/  IMAD.U32 R95, RZ, RZ, UR7 ;  /* 0x00000007ff5f7e24 */ /* 0x000fc6000f8e00ff */
        /* <DEDUP_REMOVED lines=9> */
.L_x_6111:
[----:B------:R-:W-:Y:S05]  /*1010*/  BRA.U !UP0, `(.L_x_6112) ;  /* 0x0000002d088c7547 */ /* 0x000fea000b800000 */
[----:B------:R-:W0:Y:S02]  /*1020*/  LDC.64 R92, c[0x0][0x3a0] ;  /* 0x0000e800ff5c7b82 */ /* 0x000e240000000a00 */
        /* <DEDUP_REMOVED lines=23> */
.L_x_6116:
        /* <DEDUP_REMOVED lines=13> */
.L_x_6118:
[----:B------:R-:W-:Y:S05]  /*1270*/  BSYNC.RECONVERGENT B2 ;  /* 0x0000000000027941 */ /* 0x000fea0003800200 */
.L_x_6117:
        /* <DEDUP_REMOVED lines=42> */
.L_x_6115:
[----:B------:R-:W-:Y:S05]  /*1520*/  BSYNC.RECONVERGENT B1 ;  /* 0x0000000000017941 */ /* 0x000fea0003800200 */
.L_x_6114:
        /* <DEDUP_REMOVED lines=11> */
.L_x_6113:
        /* <DEDUP_REMOVED lines=22> */
.L_x_6122:
        /* <DEDUP_REMOVED lines=13> */
.L_x_6124:
[----:B------:R-:W-:Y:S05]  /*1810*/  BSYNC.RECONVERGENT B2 ;  /* 0x0000000000027941 */ /* 0x000fea0003800200 */
.L_x_6123:
        /* <DEDUP_REMOVED lines=43> */
.L_x_6121:
[----:B------:R-:W-:Y:S05]  /*1ad0*/  BSYNC.RECONVERGENT B1 ;  /* 0x0000000000017941 */ /* 0x000fea0003800200 */
.L_x_6120:
[----:B------:R-:W-:Y:S01]  /*1ae0*/  HFMA2 R102, -RZ, RZ, 0.1171875, 0 ;  /* 0x2f800000ff667431 */ /* 0x000fe200000001ff */
[----:B-----5:R-:W-:Y:S02]  /*1af0*/  PRMT R14, R24, 0x7632, R14 ;  /* 0x00007632180e7816 */ /* 0x020fe4000000000e */
[----:B------:R-:W-:Y:S02]  /*1b00*/  I2FP.F32.U32 R9, R9 ;  /* 0x0000000900097245 */ /* 0x000fe40000201000 */
[----:B------:R-:W-:Y:S01]  /*1b10*/  PRMT R92, R92, 0x7632, R92 ;  /* 0x000076325c5c7816 */ /* 0x000fe2000000005c */
[----:B------:R-:W-:Y:S02]  /*1b20*/  IMAD.U32 R14, R14, 0x10000, RZ ;  /* 0x000100000e0e7824 */ /* 0x000fe400078e00ff */
[----:B------:R-:W-:Y:S02]  /*1b30*/  FFMA.FTZ R9, R9, R102, 1.1641532182693481445e-10 ;  /* 0x2f00000009097423 */ /* 0x000fe40000010066 */
[----:B------:R-:W-:Y:S01]  /*1b40*/  FMUL.FTZ R14, R14, UR17 ;  /* 0x000000110e0e7c20 */ /* 0x000fe20008410000 */
[----:B------:R-:W-:-:S02]  /*1b50*/  IMAD.U32 R92, R92, 0x10000, RZ ;  /* 0x000100005c5c7824 */ /* 0x000fc400078e00ff */
[----:B------:R-:W-:Y:S01]  /*1b60*/  FSETP.GTU.FTZ.AND P2, PT, R9, UR23, PT ;  /* 0x0000001709007c0b */ /* 0x000fe2000bf5c000 */
[----:B------:R-:W-:-:S03]  /*1b70*/  FMUL.FTZ R9, R14, UR16 ;  /* 0x000000100e097c20 */ /* 0x000fc60008410000 */
[----:B------:R-:W-:Y:S02]  /*1b80*/  SEL R14, RZ, 0x1, P2 ;  /* 0x00000001ff0e7807 */ /* 0x000fe40001000000 */
[----:B------:R-:W-:-:S05]  /*1b90*/  FSEL R9, R9, RZ, !P2 ;  /* 0x000000ff09097208 */ /* 0x000fca0005000000 */
[----:B------:R-:W-:-:S07]  /*1ba0*/  FADD.FTZ R15, R92, R9 ;  /* 0x000000095c0f7221 */ /* 0x000fce0000010000 */
.L_x_6119:
        /* <DEDUP_REMOVED lines=21> */
.L_x_6128:
        /* <DEDUP_REMOVED lines=13> */
.L_x_6130:
[----:B------:R-:W-:Y:S05]  /*1dd0*/  BSYNC.RECONVERGENT B2 ;  /* 0x0000000000027941 */ /* 0x000fea0003800200 */
.L_x_6129:
        /* <DEDUP_REMOVED lines=43> */
.L_x_6127:
[----:B------:R-:W-:Y:S05]  /*2090*/  BSYNC.RECONVERGENT B1 ;  /* 0x0000000000017941 */ /* 0x000fea0003800200 */
.L_x_6126:
        /* <DEDUP_REMOVED lines=11> */
.L_x_6125:
        /* <DEDUP_REMOVED lines=22> */
.L_x_6134:
        /* <DEDUP_REMOVED lines=13> */
.L_x_6136:
[----:B------:R-:W-:Y:S05]  /*2380*/  BSYNC.RECONVERGENT B2 ;  /* 0x0000000000027941 */ /* 0x000fea0003800200 */
.L_x_6135:
        /* <DEDUP_REMOVED lines=42> */
.L_x_6133:
[----:B------:R-:W-:Y:S05]  /*2630*/  BSYNC.RECONVERGENT B1 ;  /* 0x0000000000017941 */ /* 0x000fea0003800200 */
.L_x_6132:
        /* <DEDUP_REMOVED lines=13> */
.L_x_6131:
        /* <DEDUP_REMOVED lines=21> */
.L_x_6140:
        /* <DEDUP_REMOVED lines=13> */
.L_x_6142:
[----:B------:R-:W-:Y:S05]  /*2930*/  BSYNC.RECONVERGENT B2 ;  /* 0x0000000000027941 */ /* 0x000fea0003800200 */
.L_x_6141:
        /* <DEDUP_REMOVED lines=43> */
.L_x_6139:
[----:B------:R-:W-:Y:S05]  /*2bf0*/  BSYNC.RECONVERGENT B1 ;  /* 0x0000000000017941 */ /* 0x000fea0003800200 */
.L_x_6138:
        /* <DEDUP_REMOVED lines=11> */
.L_x_6137:
        /* <DEDUP_REMOVED lines=22> */
.L_x_6146:
        /* <DEDUP_REMOVED lines=13> */
.L_x_6148:
[----:B------:R-:W-:Y:S05]  /*2ee0*/  BSYNC.RECONVERGENT B2 ;  /* 0x0000000000027941 */ /* 0x000fea0003800200 */
.L_x_6147:
        /* <DEDUP_REMOVED lines=43> */
.L_x_6145:
[----:B------:R-:W-:Y:S05]  /*31a0*/  BSYNC.RECONVERGENT B1 ;  /* 0x0000000000017941 */ /* 0x000fea0003800200 */
.L_x_6144:
        /* <DEDUP_REMOVED lines=13> */
.L_x_6143:
        /* <DEDUP_REMOVED lines=21> */
.L_x_6152:
        /* <DEDUP_REMOVED lines=13> */
.L_x_6154:
[----:B------:R-:W-:Y:S05]  /*34a0*/  BSYNC.RECONVERGENT B2 ;  /* 0x0000000000027941 */ /* 0x000fea0003800200 */
.L_x_6153:
        /* <DEDUP_REMOVED lines=43> */
.L_x_6151:
[----:B------:R-:W-:Y:S05]  /*3760*/  BSYNC.RECONVERGENT B1 ;  /* 0x0000000000017941 */ /* 0x000fea0003800200 */
.L_x_6150:
        /* <DEDUP_REMOVED lines=11> */
.L_x_6149:
        /* <DEDUP_REMOVED lines=22> */
.L_x_6158:
        /* <DEDUP_REMOVED lines=13> */
.L_x_6160:
[----:B------:R-:W-:Y:S05]  /*3a50*/  BSYNC.RECONVERGENT B2 ;  /* 0x0000000000027941 */ /* 0x000fea0003800200 */
.L_x_6159:
        /* <DEDUP_REMOVED lines=43> */
.L_x_6157:
[----:B------:R-:W-:Y:S05]  /*3d10*/  BSYNC.RECONVERGENT B1 ;  /* 0x0000000000017941 */ /* 0x000fea0003800200 */
.L_x_6156:
        /* <DEDUP_REMOVED lines=13> */
.L_x_6155:
[----:B------:R-:W-:Y:S02]  /*3df0*/  F2FP.BF16.F32.PACK_AB R95, RZ, R145 ;  /* 0x00000091ff5f723e */ /* 0x000fe400000010ff */
[----:B------:R-:W-:Y:S02]  /*3e00*/  PRMT R94, R110, 0x5410, R94 ;  /* 0x000054106e5e7816 */ /* 0x000fe4000000005e */
[----:B------:R-:W-:Y:S02]  /*3e10*/  PRMT R93, R104, 0x5410, R108 ;  /* 0x00005410685d7816 */ /* 0x000fe4000000006c */
[----:B------:R-:W-:Y:S02]  /*3e20*/  PRMT R92, R100, 0x5410, R102 ;  /* 0x00005410645c7816 */ /* 0x000fe40000000066 */
[----:B------:R-:W-:Y:S01]  /*3e30*/  PRMT R95, R106, 0x5410, R95 ;  /* 0x000054106a5f7816 */ /* 0x000fe2000000005f */
[----:B------:R-:W-:Y:S06]  /*3e40*/  BRA `(.L_x_6161) ;  /* 0x0000002800ac7947 */ /* 0x000fec0003800000 */
.L_x_6112:
        /* <DEDUP_REMOVED lines=20> */
.L_x_6165:
        /* <DEDUP_REMOVED lines=13> */
.L_x_6167:
[----:B------:R-:W-:Y:S05]  /*4060*/  BSYNC.RECONVERGENT B2 ;  /* 0x0000000000027941 */ /* 0x000fea0003800200 */
.L_x_6166:
        /* <DEDUP_REMOVED lines=42> */
.L_x_6164:
[----:B------:R-:W-:Y:S05]  /*4310*/  BSYNC.RECONVERGENT B1 ;  /* 0x0000000000017941 */ /* 0x000fea0003800200 */
.L_x_6163:
        /* <DEDUP_REMOVED lines=9> */
.L_x_6162:
        /* <DEDUP_REMOVED lines=17> */
.L_x_6171:
        /* <DEDUP_REMOVED lines=13> */
.L_x_6173:
[----:B------:R-:W-:Y:S05]  /*4590*/  BSYNC.RECONVERGENT B2 ;  /* 0x0000000000027941 */ /* 0x000fea0003800200 */
.L_x_6172:
        /* <DEDUP_REMOVED lines=43> */
.L_x_6170:
[----:B------:R-:W-:Y:S05]  /*4850*/  BSYNC.RECONVERGENT B1 ;  /* 0x0000000000017941 */ /* 0x000fea0003800200 */
.L_x_6169:
[----:B------:R-:W-:Y:S01]  /*4860*/  I2FP.F32.U32 R14, R15 ;  /* 0x0000000f000e7245 */ /* 0x000fe20000201000 */
[----:B------:R-:W-:Y:S01]  /*4870*/  HFMA2 R93, -RZ, RZ, 0.1171875, 0 ;  /* 0x2f800000ff5d7431 */ /* 0x000fe200000001ff */
[----:B-----5:R-:W-:-:S05]  /*4880*/  PRMT R15, R24, 0x7632, R15 ;  /* 0x00007632180f7816 */ /* 0x020fca000000000f */
[----:B------:R-:W-:Y:S02]  /*4890*/  IMAD.U32 R15, R15, 0x10000, RZ ;  /* 0x000100000f0f7824 */ /* 0x000fe400078e00ff */
[----:B------:R-:W-:Y:S02]  /*48a0*/  FFMA.FTZ R14, R14, R93, 1.1641532182693481445e-10 ;  /* 0x2f0000000e0e7423 */ /* 0x000fe4000001005d */
[----:B------:R-:W-:-:S04]  /*48b0*/  FMUL.FTZ R15, R15, UR17 ;  /* 0x000000110f0f7c20 */ /* 0x000fc80008410000 */
[----:B------:R-:W-:Y:S01]  /*48c0*/  FMUL.FTZ R15, R15, UR16 ;  /* 0x000000100f0f7c20 */ /* 0x000fe20008410000 */
[----:B------:R-:W-:-:S04]  /*48d0*/  FSETP.GTU.FTZ.AND P1, PT, R14, UR23, PT ;  /* 0x000000170e007c0b */ /* 0x000fc8000bf3c000 */
[----:B------:R-:W-:Y:S02]  /*48e0*/  SEL R14, RZ, 0x1, P1 ;  /* 0x00000001ff0e7807 */ /* 0x000fe40000800000 */
[----:B------:R-:W-:-:S07]  /*48f0*/  FSEL R15, R15, RZ, !P1 ;  /* 0x000000ff0f0f7208 */ /* 0x000fce0004800000 */
.L_x_6168:
        /* <DEDUP_REMOVED lines=17> */
.L_x_6177:
        /* <DEDUP_REMOVED lines=13> */
.L_x_6179:
[----:B------:R-:W-:Y:S05]  /*4ae0*/  BSYNC.RECONVERGENT B2 ;  /* 0x0000000000027941 */ /* 0x000fea0003800200 */
.L_x_6178:
        /* <DEDUP_REMOVED lines=43> */
.L_x_6176:
[----:B------:R-:W-:Y:S05]  /*4da0*/  BSYNC.RECONVERGENT B1 ;  /* 0x0000000000017941 */ /* 0x000fea0003800200 */
.L_x_6175:
        /* <DEDUP_REMOVED lines=9> */
.L_x_6174:
        /* <DEDUP_REMOVED lines=17> */
.L_x_6183:
        /* <DEDUP_REMOVED lines=13> */
.L_x_6185:
[----:B------:R-:W-:Y:S05]  /*5020*/  BSYNC.RECONVERGENT B2 ;  /* 0x0000000000027941 */ /* 0x000fea0003800200 */
.L_x_6184:
        /* <DEDUP_REMOVED lines=43> */
.L_x_6182:
[----:B------:R-:W-:Y:S05]  /*52e0*/  BSYNC.RECONVERGENT B1 ;  /* 0x0000000000017941 */ /* 0x000fea0003800200 */
.L_x_6181:
        /* <DEDUP_REMOVED lines=10> */
.L_x_6180:
        /* <DEDUP_REMOVED lines=17> */
.L_x_6189:
        /* <DEDUP_REMOVED lines=13> */
.L_x_6191:
[----:B------:R-:W-:Y:S05]  /*5570*/  BSYNC.RECONVERGENT B2 ;  /* 0x0000000000027941 */ /* 0x000fea0003800200 */
.L_x_6190:
        /* <DEDUP_REMOVED lines=43> */
.L_x_6188:
[----:B------:R-:W-:Y:S05]  /*5830*/  BSYNC.RECONVERGENT B1 ;  /* 0x0000000000017941 */ /* 0x000fea0003800200 */
.L_x_6187:
        /* <DEDUP_REMOVED lines=9> */
.L_x_6186:
        /* <DEDUP_REMOVED lines=17> */
.L_x_6195:
        /* <DEDUP_REMOVED lines=13> */
.L_x_6197:
[----:B------:R-:W-:Y:S05]  /*5ab0*/  BSYNC.RECONVERGENT B2 ;  /* 0x0000000000027941 */ /* 0x000fea0003800200 */
.L_x_6196:
        /* <DEDUP_REMOVED lines=43> */
.L_x_6194:
[----:B------:R-:W-:Y:S05]  /*5d70*/  BSYNC.RECONVERGENT B1 ;  /* 0x0000000000017941 */ /* 0x000fea0003800200 */
.L_x_6193:
        /* <DEDUP_REMOVED lines=10> */
.L_x_6192:
        /* <DEDUP_REMOVED lines=17> */
.L_x_6201:
        /* <DEDUP_REMOVED lines=13> */
.L_x_6203:
[----:B------:R-:W-:Y:S05]  /*6000*/  BSYNC.RECONVERGENT B2 ;  /* 0x0000000000027941 */ /* 0x000fea0003800200 */
.L_x_6202:
        /* <DEDUP_REMOVED lines=43> */
.L_x_6200:
[----:B------:R-:W-:Y:S05]  /*62c0*/  BSYNC.RECONVERGENT B1 ;  /* 0x0000000000017941 */ /* 0x000fea0003800200 */
.L_x_6199:
        /* <DEDUP_REMOVED lines=9> */
.L_x_6198:
        /* <DEDUP_REMOVED lines=17> */
.L_x_6207:
        /* <DEDUP_REMOVED lines=13> */
.L_x_6209:
[----:B------:R-:W-:Y:S05]  /*6540*/  BSYNC.RECONVERGENT B2 ;  /* 0x0000000000027941 */ /* 0x000fea0003800200 */
.L_x_6208:
        /* <DEDUP_REMOVED lines=43> */
.L_x_6206:
[----:B------:R-:W-:Y:S05]  /*6800*/  BSYNC.RECONVERGENT B1 ;  /* 0x0000000000017941 */ /* 0x000fea0003800200 */
.L_x_6205:
        /* <DEDUP_REMOVED lines=10> */
.L_x_6204:
[----:B------:R-:W-:Y:S02]  /*68b0*/  F2FP.BF16.F32.PACK_AB R95, RZ, R145 ;  /* 0x00000091ff5f723e */ /* 0x000fe400000010ff */
[----:B------:R-:W-:Y:S02]  /*68c0*/  PRMT R94, R110, 0x5410, R112 ;  /* 0x000054106e5e7816 */ /* 0x000fe40000000070 */
[----:B------:R-:W-:Y:S02]  /*68d0*/  PRMT R93, R106, 0x5410, R108 ;  /* 0x000054106a5d7816 */ /* 0x000fe4000000006c */
[----:B------:R-:W-:Y:S02]  /*68e0*/  PRMT R92, R104, 0x5410, R102 ;  /* 0x00005410685c7816 */ /* 0x000fe40000000066 */
[----:B------:R-:W-:-:S07]  /*68f0*/  PRMT R95, R100, 0x5410, R95 ;  /* 0x00005410645f7816 */ /* 0x000fce000000005f */
.L_x_6161:
        /* <DEDUP_REMOVED lines=25> */
.L_x_6210:
[----:B------:R-:W-:Y:S02]  /*6a90*/  VIADD R98, R98, 0x80 ;  /* 0x0000008062627836 */ /* 0x000fe40000000000 */
[----:B------:R-:W-:-:S07]  /*6aa0*/  VIADD R96, R96, 0x80 ;  /* 0x0000008060607836 */ /* 0x000fce0000000000 */
.L_x_6110:
[----:B------:R-:W-:Y:S05]  /*6ab0*/  BSYNC.RECONVERGENT B0 ;  /* 0x0000000000007941 */ /* 0x000fea0003800200 */
.L_x_6109:
        /* <DEDUP_REMOVED lines=9> */
.L_x_6213:
        /* <DEDUP_REMOVED lines=25> */
.L_x_6218:
        /* <DEDUP_REMOVED lines=13> */
.L_x_6220:
[----:B------:R-:W-:Y:S05]  /*6db0*/  BSYNC.RECONVERGENT B2 ;  /* 0x0000000000027941 */ /* 0x000fea0003800200 */
.L_x_6219:
        /* <DEDUP_REMOVED lines=42> */
.L_x_6217:
[----:B------:R-:W-:Y:S05]  /*7060*/  BSYNC.RECONVERGENT B1 ;  /* 0x0000000000017941 */ /* 0x000fea0003800200 */
.L_x_6216:
[----:B------:R-:W-:Y:S01]  /*7070*/  I2FP.F32.U32 R9, R13 ;  /* 0x0000000d00097245 */ /* 0x000fe20000201000 */
[----:B------:R-:W-:Y:S02]  /*7080*/  IMAD.MOV.U32 R100, RZ, RZ, 0x2f800000 ;  /* 0x2f800000ff647424 */ /* 0x000fe400078e00ff */
[----:B-----5:R-:W-:Y:S02]  /*7090*/  IMAD.U32 R13, R24, 0x10000, RZ ;  /* 0x00010000180d7824 */ /* 0x020fe400078e00ff */
        /* <DEDUP_REMOVED lines=8> */
.L_x_6215:
        /* <DEDUP_REMOVED lines=22> */
.L_x_6224:
        /* <DEDUP_REMOVED lines=13> */
.L_x_6226:
[----:B------:R-:W-:Y:S05]  /*7350*/  BSYNC.RECONVERGENT B2 ;  /* 0x0000000000027941 */ /* 0x000fea0003800200 */
.L_x_6225:
        /* <DEDUP_REMOVED lines=43> */
.L_x_6223:
[----:B------:R-:W-:Y:S05]  /*7610*/  BSYNC.RECONVERGENT B1 ;  /* 0x0000000000017941 */ /* 0x000fea0003800200 */
.L_x_6222:
        /* <DEDUP_REMOVED lines=13> */
.L_x_6221:
        /* <DEDUP_REMOVED lines=21> */
.L_x_6230:
        /* <DEDUP_REMOVED lines=13> */
.L_x_6232:
[----:B------:R-:W-:Y:S05]  /*7910*/  BSYNC.RECONVERGENT B2 ;  /* 0x0000000000027941 */ /* 0x000fea0003800200 */
.L_x_6231:
        /* <DEDUP_REMOVED lines=42> */
.L_x_6229:
[----:B------:R-:W-:Y:S05]  /*7bc0*/  BSYNC.RECONVERGENT B1 ;  /* 0x0000000000017941 */ /* 0x000fea0003800200 */
.L_x_6228:
        /* <DEDUP_REMOVED lines=11> */
.L_x_6227:
        /* <DEDUP_REMOVED lines=22> */
.L_x_6236:
        /* <DEDUP_REMOVED lines=13> */
.L_x_6238:
[----:B------:R-:W-:Y:S05]  /*7eb0*/  BSYNC.RECONVERGENT B2 ;  /* 0x0000000000027941 */ /* 0x000fea0003800200 */
.L_x_6237:
        /* <DEDUP_REMOVED lines=43> */
.L_x_6235:
[----:B------:R-:W-:Y:S05]  /*8170*/  BSYNC.RECONVERGENT B1 ;  /* 0x0000000000017941 */ /* 0x000fea0003800200 */
.L_x_6234:
        /* <DEDUP_REMOVED lines=13> */
.L_x_6233:
        /* <DEDUP_REMOVED lines=21> */
.L_x_6242:
        /* <DEDUP_REMOVED lines=13> */
.L_x_6244:
[----:B------:R-:W-:Y:S05]  /*8470*/  BSYNC.RECONVERGENT B2 ;  /* 0x0000000000027941 */ /* 0x000fea0003800200 */
.L_x_6243:
        /* <DEDUP_REMOVED lines=43> */
.L_x_6241:
[----:B------:R-:W-:Y:S05]  /*8730*/  BSYNC.RECONVERGENT B1 ;  /* 0x0000000000017941 */ /* 0x000fea0003800200 */
.L_x_6240:
        /* <DEDUP_REMOVED lines=11> */
.L_x_6239:
        /* <DEDUP_REMOVED lines=22> */
.L_x_6248:
        /* <DEDUP_REMOVED lines=13> */
.L_x_6250:
[----:B------:R-:W-:Y:S05]  /*8a20*/  BSYNC.RECONVERGENT B2 ;  /* 0x0000000000027941 */ /* 0x000fea0003800200 */
.L_x_6249:
        /* <DEDUP_REMOVED lines=43> */
.L_x_6247:
[----:B------:R-:W-:Y:S05]  /*8ce0*/  BSYNC.RECONVERGENT B1 ;  /* 0x0000000000017941 */ /* 0x000fea0003800200 */
.L_x_6246:
        /* <DEDUP_REMOVED lines=13> */
.L_x_6245:
        /* <DEDUP_REMOVED lines=21> */
.L_x_6254:
        /* <DEDUP_REMOVED lines=13> */
.L_x_6256:
[----:B------:R-:W-:Y:S05]  /*8fe0*/  BSYNC.RECONVERGENT B2 ;  /* 0x0000000000027941 */ /* 0x000fea0003800200 */
.L_x_6255:
        /* <DEDUP_REMOVED lines=43> */
.L_x_6253:
[----:B------:R-:W-:Y:S05]  /*92a0*/  BSYNC.RECONVERGENT B1 ;  /* 0x0000000000017941 */ /* 0x000fea0003800200 */
.L_x_6252:
[----:B------:R-:W-:Y:S01]  /*92b0*/  I2FP.F32.U32 R9, R20 ;  /* 0x0000001400097245 */ /* 0x000fe20000201000 */
[----:B------:R-:W-:Y:S02]  /*92c0*/  HFMA2 R20, -RZ, RZ, 0.1171875, 0 ;  /* 0x2f800000ff147431 */ /* 0x000fe400000001ff */
[----:B-----5:R-:W-:Y:S02]  /*92d0*/  IMAD.U32 R93, R27, 0x10000, RZ ;  /* 0x000100001b5d7824 */ /* 0x020fe400078e00ff */
[----:B------:R-:W-:Y:S02]  /*92e0*/  IMAD.U32 R106, R95, 0x10000, RZ ;  /* 0x000100005f6a7824 */ /* 0x000fe400078e00ff */
[----:B------:R-:W-:-:S04]  /*92f0*/  FMUL.FTZ R93, R93, UR17 ;  /* 0x000000115d5d7c20 */ /* 0x000fc80008410000 */
[----:B------:R-:W-:Y:S01]  /*9300*/  FMUL.FTZ R93, R93, UR16 ;  /* 0x000000105d5d7c20 */ /* 0x000fe20008410000 */
[----:B------:R-:W-:-:S05]  /*9310*/  FFMA.FTZ R9, R9, R20, 1.1641532182693481445e-10 ;  /* 0x2f00000009097423 */ /* 0x000fca0000010014 */
[----:B------:R-:W-:-:S04]  /*9320*/  FSETP.GTU.FTZ.AND P3, PT, R9, UR23, PT ;  /* 0x0000001709007c0b */ /* 0x000fc8000bf7c000 */
[----:B------:R-:W-:Y:S02]  /*9330*/  FSEL R143, R93, RZ, !P3 ;  /* 0x000000ff5d8f7208 */ /* 0x000fe40005800000 */
[----:B------:R-:W-:-:S03]  /*9340*/  SEL R20, RZ, 0x1, P3 ;  /* 0x00000001ff147807 */ /* 0x000fc60001800000 */
[----:B------:R-:W-:-:S07]  /*9350*/  FADD.FTZ R143, R106, R143 ;  /* 0x0000008f6a8f7221 */ /* 0x000fce0000010000 */
.L_x_6251:
        /* <DEDUP_REMOVED lines=22> */
.L_x_6260:
        /* <DEDUP_REMOVED lines=13> */
.L_x_6262:
[----:B------:R-:W-:Y:S05]  /*9590*/  BSYNC.RECONVERGENT B2 ;  /* 0x0000000000027941 */ /* 0x000fea0003800200 */
.L_x_6261:
        /* <DEDUP_REMOVED lines=43> */
.L_x_6259:
[----:B------:R-:W-:Y:S05]  /*9850*/  BSYNC.RECONVERGENT B1 ;  /* 0x0000000000017941 */ /* 0x000fea0003800200 */
.L_x_6258:
        /* <DEDUP_REMOVED lines=13> */
.L_x_6257:
[----:B------:R-:W-:Y:S02]  /*9930*/  F2FP.BF16.F32.PACK_AB R95, RZ, R141 ;  /* 0x0000008dff5f723e */ /* 0x000fe400000010ff */
[----:B------:R-:W-:Y:S02]  /*9940*/  PRMT R94, R110, 0x5410, R94 ;  /* 0x000054106e5e7816 */ /* 0x000fe4000000005e */
[----:B------:R-:W-:Y:S02]  /*9950*/  PRMT R93, R104, 0x5410, R108 ;  /* 0x00005410685d7816 */ /* 0x000fe4000000006c */
[----:B------:R-:W-:Y:S02]  /*9960*/  PRMT R92, R100, 0x5410, R102 ;  /* 0x00005410645c7816 */ /* 0x000fe40000000066 */
[----:B------:R-:W-:Y:S01]  /*9970*/  PRMT R95, R106, 0x5410, R95 ;  /* 0x000054106a5f7816 */ /* 0x000fe2000000005f */
[----:B------:R-:W-:Y:S06]  /*9980*/  BRA `(.L_x_6263) ;  /* 0x0000002800ac7947 */ /* 0x000fec0003800000 */
.L_x_6214:
[----:B------:R-:W-:Y:S01]  /*9990*/  IMAD.MOV.U32 R23, RZ, RZ, RZ ;  /* 0x000000ffff177224 */ /* 0x000fe200078e00ff */
[----:B01----:R-:W-:Y:S01]  /*99a0*/  MOV R92, R9 ;  /* 0x00000009005c7202 */ /* 0x003fe20000000f00 */
        /* <DEDUP_REMOVED lines=18> */
.L_x_6267:
        /* <DEDUP_REMOVED lines=13> */
.L_x_6269:
[----:B------:R-:W-:Y:S05]  /*9ba0*/  BSYNC.RECONVERGENT B2 ;  /* 0x0000000000027941 */ /* 0x000fea0003800200 */
.L_x_6268:
        /* <DEDUP_REMOVED lines=42> */
.L_x_6266:
[----:B------:R-:W-:Y:S05]  /*9e50*/  BSYNC.RECONVERGENT B1 ;  /* 0x0000000000017941 */ /* 0x000fea0003800200 */
.L_x_6265:
        /* <DEDUP_REMOVED lines=9> */
.L_x_6264:
        /* <DEDUP_REMOVED lines=17> */
.L_x_6273:
        /* <DEDUP_REMOVED lines=13> */
.L_x_6275:
[----:B------:R-:W-:Y:S05]  /*a0d0*/  BSYNC.RECONVERGENT B2 ;  /* 0x0000000000027941 */ /* 0x000fea0003800200 */
.L_x_6274:
        /* <DEDUP_REMOVED lines=43> */
.L_x_6272:
[----:B------:R-:W-:Y:S05]  /*a390*/  BSYNC.RECONVERGENT B1 ;  /* 0x0000000000017941 */ /* 0x000fea0003800200 */
.L_x_6271:
        /* <DEDUP_REMOVED lines=10> */
.L_x_6270:
        /* <DEDUP_REMOVED lines=17> */
.L_x_6279:
        /* <DEDUP_REMOVED lines=13> */
.L_x_6281:
[----:B------:R-:W-:Y:S05]  /*a620*/  BSYNC.RECONVERGENT B2 ;  /* 0x0000000000027941 */ /* 0x000fea0003800200 */
.L_x_6280:
        /* <DEDUP_REMOVED lines=43> */
.L_x_6278:
[----:B------:R-:W-:Y:S05]  /*a8e0*/  BSYNC.RECONVERGENT B1 ;  /* 0x0000000000017941 */ /* 0x000fea0003800200 */
.L_x_6277:
        /* <DEDUP_REMOVED lines=9> */
.L_x_6276:
        /* <DEDUP_REMOVED lines=17> */
.L_x_6285:
        /* <DEDUP_REMOVED lines=13> */
.L_x_6287:
[----:B------:R-:W-:Y:S05]  /*ab60*/  BSYNC.RECONVERGENT B2 ;  /* 0x0000000000027941 */ /* 0x000fea0003800200 */
.L_x_6286:
        /* <DEDUP_REMOVED lines=43> */
.L_x_6284:
[----:B------:R-:W-:Y:S05]  /*ae20*/  BSYNC.RECONVERGENT B1 ;  /* 0x0000000000017941 */ /* 0x000fea0003800200 */
.L_x_6283:
        /* <DEDUP_REMOVED lines=10> */
.L_x_6282:
        /* <DEDUP_REMOVED lines=17> */
.L_x_6291:
        /* <DEDUP_REMOVED lines=13> */
.L_x_6293:
[----:B------:R-:W-:Y:S05]  /*b0b0*/  BSYNC.RECONVERGENT B2 ;  /* 0x0000000000027941 */ /* 0x000fea0003800200 */
.L_x_6292:
        /* <DEDUP_REMOVED lines=43> */
.L_x_6290:
[----:B------:R-:W-:Y:S05]  /*b370*/  BSYNC.RECONVERGENT B1 ;  /* 0x0000000000017941 */ /* 0x000fea0003800200 */
.L_x_6289:
        /* <DEDUP_REMOVED lines=9> */
.L_x_6288:
        /* <DEDUP_REMOVED lines=17> */
.L_x_6297:
        /* <DEDUP_REMOVED lines=13> */
.L_x_6299:
[----:B------:R-:W-:Y:S05]  /*b5f0*/  BSYNC.RECONVERGENT B2 ;  /* 0x0000000000027941 */ /* 0x000fea0003800200 */
.L_x_6298:
        /* <DEDUP_REMOVED lines=43> */
.L_x_6296:
[----:B------:R-:W-:Y:S05]  /*b8b0*/  BSYNC.RECONVERGENT B1 ;  /* 0x0000000000017941 */ /* 0x000fea0003800200 */
.L_x_6295:
        /* <DEDUP_REMOVED lines=10> */
.L_x_6294:
        /* <DEDUP_REMOVED lines=17> */
.L_x_6303:
        /* <DEDUP_REMOVED lines=13> */
.L_x_6305:
[----:B------:R-:W-:Y:S05]  /*bb40*/  BSYNC.RECONVERGENT B2 ;  /* 0x0000000000027941 */ /* 0x000fea0003800200 */
.L_x_6304:
        /* <DEDUP_REMOVED lines=43> */
.L_x_6302:
[----:B------:R-:W-:Y:S05]  /*be00*/  BSYNC.RECONVERGENT B1 ;  /* 0x0000000000017941 */ /* 0x000fea0003800200 */
.L_x_6301:
        /* <DEDUP_REMOVED lines=9> */
.L_x_6300:
        /* <DEDUP_REMOVED lines=17> */
.L_x_6309:
        /* <DEDUP_REMOVED lines=13> */
.L_x_6311:
[----:B------:R-:W-:Y:S05]  /*c080*/  BSYNC.RECONVERGENT B2 ;  /* 0x0000000000027941 */ /* 0x000fea0003800200 */
.L_x_6310:
        /* <DEDUP_REMOVED lines=43> */
.L_x_6308:
[----:B------:R-:W-:Y:S05]  /*c340*/  BSYNC.RECONVERGENT B1 ;  /* 0x0000000000017941 */ /* 0x000fea0003800200 */
.L_x_6307:
        /* <DEDUP_REMOVED lines=10> */
.L_x_6306:
[----:B------:R-:W-:Y:S02]  /*c3f0*/  F2FP.BF16.F32.PACK_AB R95, RZ, R141 ;  /* 0x0000008dff5f723e */ /* 0x000fe400000010ff */
[----:B------:R-:W-:Y:S02]  /*c400*/  PRMT R94, R110, 0x5410, R112 ;  /* 0x000054106e5e7816 */ /* 0x000fe40000000070 */
[----:B------:R-:W-:Y:S02]  /*c410*/  PRMT R93, R106, 0x5410, R108 ;  /* 0x000054106a5d7816 */ /* 0x000fe4000000006c */
[----:B------:R-:W-:Y:S02]  /*c420*/  PRMT R92, R104, 0x5410, R102 ;  /* 0x00005410685c7816 */ /* 0x000fe40000000066 */
[----:B------:R-:W-:-:S07]  /*c430*/  PRMT R95, R100, 0x5410, R95 ;  /* 0x00005410645f7816 */ /* 0x000fce000000005f */
.L_x_6263:
        /* <DEDUP_REMOVED lines=25> */
.L_x_6312:
[----:B------:R-:W-:Y:S02]  /*c5d0*/  VIADD R98, R98, 0x80 ;  /* 0x0000008062627836 */ /* 0x000fe40000000000 */
[----:B------:R-:W-:-:S07]  /*c5e0*/  VIADD R96, R96, 0x80 ;  /* 0x0000008060607836 */ /* 0x000fce0000000000 */
.L_x_6212:
[----:B------:R-:W-:Y:S05]  /*c5f0*/  BSYNC.RECONVERGENT B0 ;  /* 0x0000000000007941 */ /* 0x000fea0003800200 */
.L_x_6211:
        /* <DEDUP_REMOVED lines=9> */
.L_x_6315:
        /* <DEDUP_REMOVED lines=25> */
.L_x_6320:
        /* <DEDUP_REMOVED lines=13> */
.L_x_6322:
[----:B------:R-:W-:Y:S05]  /*c8f0*/  BSYNC.RECONVERGENT B2 ;  /* 0x0000000000027941 */ /* 0x000fea0003800200 */
.L_x_6321:
        /* <DEDUP_REMOVED lines=42> */
.L_x_6319:
[----:B------:R-:W-:Y:S05]  /*cba0*/  BSYNC.RECONVERGENT B1 ;  /* 0x0000000000017941 */ /* 0x000fea0003800200 */
.L_x_6318:
        /* <DEDUP_REMOVED lines=11> */
.L_x_6317:
        /* <DEDUP_REMOVED lines=22> */
.L_x_6326:
        /* <DEDUP_REMOVED lines=13> */
.L_x_6328:
[----:B------:R-:W-:Y:S05]  /*ce90*/  BSYNC.RECONVERGENT B2 ;  /* 0x0000000000027941 */ /* 0x000fea0003800200 */
.L_x_6327:
        /* <DEDUP_REMOVED lines=43> */
.L_x_6325:
[----:B------:R-:W-:Y:S05]  /*d150*/  BSYNC.RECONVERGENT B1 ;  /* 0x0000000000017941 */ /* 0x000fea0003800200 */
.L_x_6324:
        /* <DEDUP_REMOVED lines=13> */
.L_x_6323:
        /* <DEDUP_REMOVED lines=21> */
.L_x_6332:
        /* <DEDUP_REMOVED lines=13> */
.L_x_6334:
[----:B------:R-:W-:Y:S05]  /*d450*/  BSYNC.RECONVERGENT B2 ;  /* 0x0000000000027941 */ /* 0x000fea0003800200 */
.L_x_6333:
        /* <DEDUP_REMOVED lines=42> */
.L_x_6331:
[----:B------:R-:W-:Y:S05]  /*d700*/  BSYNC.RECONVERGENT B1 ;  /* 0x0000000000017941 */ /* 0x000fea0003800200 */
.L_x_6330:
        /* <DEDUP_REMOVED lines=11> */
.L_x_6329:
        /* <DEDUP_REMOVED lines=22> */
.L_x_6338:
        /* <DEDUP_REMOVED lines=13> */
.L_x_6340:
[----:B------:R-:W-:Y:S05]  /*d9f0*/  BSYNC.RECONVERGENT B2 ;  /* 0x0000000000027941 */ /* 0x000fea0003800200 */
.L_x_6339:
        /* <DEDUP_REMOVED lines=43> */
.L_x_6337:
[----:B------:R-:W-:Y:S05]  /*dcb0*/  BSYNC.RECONVERGENT B1 ;  /* 0x0000000000017941 */ /* 0x000fea0003800200 */
.L_x_6336:
        /* <DEDUP_REMOVED lines=13> */
.L_x_6335:
        /* <DEDUP_REMOVED lines=21> */
.L_x_6344:
        /* <DEDUP_REMOVED lines=13> */
.L_x_6346:
[----:B------:R-:W-:Y:S05]  /*dfb0*/  BSYNC.RECONVERGENT B2 ;  /* 0x0000000000027941 */ /* 0x000fea0003800200 */
.L_x_6345:
        /* <DEDUP_REMOVED lines=43> */
.L_x_6343:
[----:B------:R-:W-:Y:S05]  /*e270*/  BSYNC.RECONVERGENT B1 ;  /* 0x0000000000017941 */ /* 0x000fea0003800200 */
.L_x_6342:
        /* <DEDUP_REMOVED lines=11> */
.L_x_6341:
        /* <DEDUP_REMOVED lines=22> */
.L_x_6350:
        /* <DEDUP_REMOVED lines=13> */
.L_x_6352:
[----:B------:R-:W-:Y:S05]  /*e560*/  BSYNC.RECONVERGENT B2 ;  /* 0x0000000000027941 */ /* 0x000fea0003800200 */
.L_x_6351:
        /* <DEDUP_REMOVED lines=43> */
.L_x_6349:
[----:B------:R-:W-:Y:S05]  /*e820*/  BSYNC.RECONVERGENT B1 ;  /* 0x0000000000017941 */ /* 0x000fea0003800200 */
.L_x_6348:
        /* <DEDUP_REMOVED lines=13> */
.L_x_6347:
        /* <DEDUP_REMOVED lines=21> */
.L_x_6356:
        /* <DEDUP_REMOVED lines=13> */
.L_x_6358:
[----:B------:R-:W-:Y:S05]  /*eb20*/  BSYNC.RECONVERGENT B2 ;  /* 0x0000000000027941 */ /* 0x000fea0003800200 */
.L_x_6357:
        /* <DEDUP_REMOVED lines=43> */
.L_x_6355:
[----:B------:R-:W-:Y:S05]  /*ede0*/  BSYNC.RECONVERGENT B1 ;  /* 0x0000000000017941 */ /* 0x000fea0003800200 */
.L_x_6354:
        /* <DEDUP_REMOVED lines=11> */
.L_x_6353:
        /* <DEDUP_REMOVED lines=22> */
.L_x_6362:
        /* <DEDUP_REMOVED lines=13> */
.L_x_6364:
[----:B------:R-:W-:Y:S05]  /*f0d0*/  BSYNC.RECONVERGENT B2 ;  /* 0x0000000000027941 */ /* 0x000fea0003800200 */
.L_x_6363:
        /* <DEDUP_REMOVED lines=43> */
.L_x_6361:
[----:B------:R-:W-:Y:S05]  /*f390*/  BSYNC.RECONVERGENT B1 ;  /* 0x0000000000017941 */ /* 0x000fea0003800200 */
.L_x_6360:
        /* <DEDUP_REMOVED lines=13> */
.L_x_6359:
[----:B------:R-:W-:Y:S02]  /*f470*/  F2FP.BF16.F32.PACK_AB R95, RZ, R149 ;  /* 0x00000095ff5f723e */ /* 0x000fe400000010ff */
[----:B------:R-:W-:Y:S02]  /*f480*/  PRMT R94, R110, 0x5410, R94 ;  /* 0x000054106e5e7816 */ /* 0x000fe4000000005e */
[----:B------:R-:W-:Y:S02]  /*f490*/  PRMT R93, R104, 0x5410, R108 ;  /* 0x00005410685d7816 */ /* 0x000fe4000000006c */
[----:B------:R-:W-:Y:S02]  /*f4a0*/  PRMT R92, R100, 0x5410, R102 ;  /* 0x00005410645c7816 */ /* 0x000fe40000000066 */
[----:B------:R-:W-:Y:S01]  /*f4b0*/  PRMT R95, R106, 0x5410, R95 ;  /* 0x000054106a5f7816 */ /* 0x000fe2000000005f */
[----:B------:R-:W-:Y:S06]  /*f4c0*/  BRA `(.L_x_6365) ;  /* 0x0000002800a87947 */ /* 0x000fec0003800000 */
.L_x_6316:
        /* <DEDUP_REMOVED lines=20> */
.L_x_6369:
        /* <DEDUP_REMOVED lines=13> */
.L_x_6371:
[----:B------:R-:W-:Y:S05]  /*f6e0*/  BSYNC.RECONVERGENT B2 ;  /* 0x0000000000027941 */ /* 0x000fea0003800200 */
.L_x_6370:
        /* <DEDUP_REMOVED lines=41> */
.L_x_6368:
[----:B------:R-:W-:Y:S05]  /*f980*/  BSYNC.RECONVERGENT B1 ;  /* 0x0000000000017941 */ /* 0x000fea0003800200 */
.L_x_6367:
        /* <DEDUP_REMOVED lines=9> */
.L_x_6366:
        /* <DEDUP_REMOVED lines=17> */
.L_x_6375:
        /* <DEDUP_REMOVED lines=13> */
.L_x_6377:
[----:B------:R-:W-:Y:S05]  /*fc00*/  BSYNC.RECONVERGENT B2 ;  /* 0x0000000000027941 */ /* 0x000fea0003800200 */
.L_x_6376:
        /* <DEDUP_REMOVED lines=43> */
.L_x_6374:
[----:B------:R-:W-:Y:S05]  /*fec0*/  BSYNC.RECONVERGENT B1 ;  /* 0x0000000000017941 */ /* 0x000fea0003800200 */
.L_x_6373:
        /* <DEDUP_REMOVED lines=10> */
.L_x_6372:
        /* <DEDUP_REMOVED lines=17> */
.L_x_6381:
        /* <DEDUP_REMOVED lines=13> */
.L_x_6383:
[----:B------:R-:W-:Y:S05]  /*10150*/  BSYNC.RECONVERGENT B2 ;  /* 0x0000000000027941 */ /* 0x000fea0003800200 */
.L_x_6382:
        /* <DEDUP_REMOVED lines=43> */
.L_x_6380:
[----:B------:R-:W-:Y:S05]  /*10410*/  BSYNC.RECONVERGENT B1 ;  /* 0x0000000000017941 */ /* 0x000fea0003800200 */
.L_x_6379:
        /* <DEDUP_REMOVED lines=9> */
.L_x_6378:
        /* <DEDUP_REMOVED lines=17> */
.L_x_6387:
        /* <DEDUP_REMOVED lines=13> */
.L_x_6389:
[----:B------:R-:W-:Y:S05]  /*10690*/  BSYNC.RECONVERGENT B2 ;  /* 0x0000000000027941 */ /* 0x000fea0003800200 */
.L_x_6388:
        /* <DEDUP_REMOVED lines=43> */
.L_x_6386:
[----:B------:R-:W-:Y:S05]  /*10950*/  BSYNC.RECONVERGENT B1 ;  /* 0x0000000000017941 */ /* 0x000fea0003800200 */
.L_x_6385:
        /* <DEDUP_REMOVED lines=10> */
.L_x_6384:
        /* <DEDUP_REMOVED lines=17> */
.L_x_6393:
        /* <DEDUP_REMOVED lines=13> */
.L_x_6395:
[----:B------:R-:W-:Y:S05]  /*10be0*/  BSYNC.RECONVERGENT B2 ;  /* 0x0000000000027941 */ /* 0x000fea0003800200 */
.L_x_6394:
        /* <DEDUP_REMOVED lines=43> */
.L_x_6392:
[----:B------:R-:W-:Y:S05]  /*10ea0*/  BSYNC.RECONVERGENT B1 ;  /* 0x0000000000017941 */ /* 0x000fea0003800200 */
.L_x_6391:
        /* <DEDUP_REMOVED lines=9> */
.L_x_6390:
        /* <DEDUP_REMOVED lines=17> */
.L_x_6399:
        /* <DEDUP_REMOVED lines=13> */
.L_x_6401:
[----:B------:R-:W-:Y:S05]  /*11120*/  BSYNC.RECONVERGENT B2 ;  /* 0x0000000000027941 */ /* 0x000fea0003800200 */
.L_x_6400:
        /* <DEDUP_REMOVED lines=43> */
.L_x_6398:
[----:B------:R-:W-:Y:S05]  /*113e0*/  BSYNC.RECONVERGENT B1 ;  /* 0x0000000000017941 */ /* 0x000fea0003800200 */
.L_x_6397:
        /* <DEDUP_REMOVED lines=10> */
.L_x_6396:
        /* <DEDUP_REMOVED lines=17> */
.L_x_6405:
        /* <DEDUP_REMOVED lines=13> */
.L_x_6407:
[----:B------:R-:W-:Y:S05]  /*11670*/  BSYNC.RECONVERGENT B2 ;  /* 0x0000000000027941 */ /* 0x000fea0003800200 */
.L_x_6406:
        /* <DEDUP_REMOVED lines=43> */
.L_x_6404:
[----:B------:R-:W-:Y:S05]  /*11930*/  BSYNC.RECONVERGENT B1 ;  /* 0x0000000000017941 */ /* 0x000fea0003800200 */
.L_x_6403:
        /* <DEDUP_REMOVED lines=9> */
.L_x_6402:
        /* <DEDUP_REMOVED lines=17> */
.L_x_6411:
        /* <DEDUP_REMOVED lines=13> */
.L_x_6413:
[----:B------:R-:W-:Y:S05]  /*11bb0*/  BSYNC.RECONVERGENT B2 ;  /* 0x0000000000027941 */ /* 0x000fea0003800200 */
.L_x_6412:
        /* <DEDUP_REMOVED lines=43> */
.L_x_6410:
[----:B------:R-:W-:Y:S05]  /*11e70*/  BSYNC.RECONVERGENT B1 ;  /* 0x0000000000017941 */ /* 0x000fea0003800200 */
.L_x_6409:
        /* <DEDUP_REMOVED lines=10> */
.L_x_6408:
[----:B------:R-:W-:Y:S02]  /*11f20*/  F2FP.BF16.F32.PACK_AB R95, RZ, R149 ;  /* 0x00000095ff5f723e */ /* 0x000fe400000010ff */
[----:B------:R-:W-:Y:S02]  /*11f30*/  PRMT R94, R110, 0x5410, R112 ;  /* 0x000054106e5e7816 */ /* 0x000fe40000000070 */
[----:B------:R-:W-:Y:S02]  /*11f40*/  PRMT R93, R106, 0x5410, R108 ;  /* 0x000054106a5d7816 */ /* 0x000fe4000000006c */
[----:B------:R-:W-:Y:S02]  /*11f50*/  PRMT R92, R104, 0x5410, R102 ;  /* 0x00005410685c7816 */ /* 0x000fe40000000066 */
[----:B------:R-:W-:-:S07]  /*11f60*/  PRMT R95, R100, 0x5410, R95 ;  /* 0x00005410645f7816 */ /* 0x000fce000000005f */
.L_x_6365:
        /* <DEDUP_REMOVED lines=25> */
.L_x_6414:
[----:B------:R-:W-:Y:S01]  /*12100*/  IADD3 R98, PT, PT, R98, 0x80, RZ ;  /* 0x0000008062627810 */ /* 0x000fe20007ffe0ff */
[----:B------:R-:W-:-:S07]  /*12110*/  VIADD R96, R96, 0x80 ;  /* 0x0000008060607836 */ /* 0x000fce0000000000 */
.L_x_6314:
[----:B------:R-:W-:Y:S05]  /*12120*/  BSYNC.RECONVERGENT B0 ;  /* 0x0000000000007941 */ /* 0x000fea0003800200 */
.L_x_6313:
        /* <DEDUP_REMOVED lines=9> */
.L_x_6417:
        /* <DEDUP_REMOVED lines=25> */
.L_x_6422:
        /* <DEDUP_REMOVED lines=13> */
.L_x_6424:
[----:B------:R-:W-:Y:S05]  /*12420*/  BSYNC.RECONVERGENT B2 ;  /* 0x0000000000027941 */ /* 0x000fea0003800200 */
.L_x_6423:
        /* <DEDUP_REMOVED lines=42> */
.L_x_6421:
[----:B------:R-:W-:Y:S05]  /*126d0*/  BSYNC.RECONVERGENT B1 ;  /* 0x0000000000017941 */ /* 0x000fea0003800200 */
.L_x_6420:
        /* <DEDUP_REMOVED lines=11> */
.L_x_6419:
        /* <DEDUP_REMOVED lines=22> */
.L_x_6428:
        /* <DEDUP_REMOVED lines=13> */
.L_x_6430:
[----:B------:R-:W-:Y:S05]  /*129c0*/  BSYNC.RECONVERGENT B2 ;  /* 0x0000000000027941 */ /* 0x000fea0003800200 */
.L_x_6429:
        /* <DEDUP_REMOVED lines=43> */
.L_x_6427:
[----:B------:R-:W-:Y:S05]  /*12c80*/  BSYNC.RECONVERGENT B1 ;  /* 0x0000000000017941 */ /* 0x000fea0003800200 */
.L_x_6426:
        /* <DEDUP_REMOVED lines=13> */
.L_x_6425:
        /* <DEDUP_REMOVED lines=21> */
.L_x_6434:
        /* <DEDUP_REMOVED lines=13> */
.L_x_6436:
[----:B------:R-:W-:Y:S05]  /*12f80*/  BSYNC.RECONVERGENT B2 ;  /* 0x0000000000027941 */ /* 0x000fea0003800200 */
.L_x_6435:
        /* <DEDUP_REMOVED lines=42> */
.L_x_6433:
[----:B------:R-:W-:Y:S05]  /*13230*/  BSYNC.RECONVERGENT B1 ;  /* 0x0000000000017941 */ /* 0x000fea0003800200 */
.L_x_6432:
        /* <DEDUP_REMOVED lines=11> */
.L_x_6431:
        /* <DEDUP_REMOVED lines=22> */
.L_x_6440:
        /* <DEDUP_REMOVED lines=13> */
.L_x_6442:
[----:B------:R-:W-:Y:S05]  /*13520*/  BSYNC.RECONVERGENT B2 ;  /* 0x0000000000027941 */ /* 0x000fea0003800200 */
.L_x_6441:
        /* <DEDUP_REMOVED lines=43> */
.L_x_6439:
[----:B------:R-:W-:Y:S05]  /*137e0*/  BSYNC.RECONVERGENT B1 ;  /* 0x0000000000017941 */ /* 0x000fea0003800200 */
.L_x_6438:
        /* <DEDUP_REMOVED lines=13> */
.L_x_6437:
        /* <DEDUP_REMOVED lines=21> */
.L_x_6446:
        /* <DEDUP_REMOVED lines=13> */
.L_x_6448:
[----:B------:R-:W-:Y:S05]  /*13ae0*/  BSYNC.RECONVERGENT B2 ;  /* 0x0000000000027941 */ /* 0x000fea0003800200 */
.L_x_6447:
        /* <DEDUP_REMOVED lines=43> */
.L_x_6445:
[----:B------:R-:W-:Y:S05]  /*13da0*/  BSYNC.RECONVERGENT B1 ;  /* 0x0000000000017941 */ /* 0x000fea0003800200 */
.L_x_6444:
        /* <DEDUP_REMOVED lines=11> */
.L_x_6443:
        /* <DEDUP_REMOVED lines=22> */
.L_x_6452:
        /* <DEDUP_REMOVED lines=13> */
.L_x_6454:
[----:B------:R-:W-:Y:S05]  /*14090*/  BSYNC.RECONVERGENT B2 ;  /* 0x0000000000027941 */ /* 0x000fea0003800200 */
.L_x_6453:
        /* <DEDUP_REMOVED lines=43> */
.L_x_6451:
[----:B------:R-:W-:Y:S05]  /*14350*/  BSYNC.RECONVERGENT B1 ;  /* 0x0000000000017941 */ /* 0x000fea0003800200 */
.L_x_6450:
[----:B------:R-:W-:Y:S01]  /*14360*/  HFMA2 R108, -RZ, RZ, 0.1171875, 0 ;  /* 0x2f800000ff6c7431 */ /* 0x000fe200000001ff */
[----:B-----5:R-:W-:Y:S02]  /*14370*/  PRMT R92, R26, 0x7632, R92 ;  /* 0x000076321a5c7816 */ /* 0x020fe4000000005c */
[----:B------:R-:W-:Y:S02]  /*14380*/  I2FP.F32.U32 R19, R19 ;  /* 0x0000001300137245 */ /* 0x000fe40000201000 */
[----:B------:R-:W-:Y:S01]  /*14390*/  PRMT R94, R94, 0x7632, R94 ;  /* 0x000076325e5e7816 */ /* 0x000fe2000000005e */
[----:B------:R-:W-:-:S03]  /*143a0*/  IMAD.U32 R92, R92, 0x10000, RZ ;  /* 0x000100005c5c7824 */ /* 0x000fc600078e00ff */
[----:B------:R-:W-:Y:S01]  /*143b0*/  SHF.L.U32 R137, R94, 0x10, RZ ;  /* 0x000000105e897819 */ /* 0x000fe200000006ff */
[----:B------:R-:W-:Y:S01]  /*143c0*/  FFMA.FTZ R19, R19, R108, 1.1641532182693481445e-10 ;  /* 0x2f00000013137423 */ /* 0x000fe2000001006c */
[----:B------:R-:W-:-:S04]  /*143d0*/  FMUL.FTZ R92, R92, UR17 ;  /* 0x000000115c5c7c20 */ /* 0x000fc80008410000 */
[----:B------:R-:W-:Y:S01]  /*143e0*/  FMUL.FTZ R92, R92, UR16 ;  /* 0x000000105c5c7c20 */ /* 0x000fe20008410000 */
[----:B------:R-:W-:-:S04]  /*143f0*/  FSETP.GTU.FTZ.AND P5, PT, R19, UR23, PT ;  /* 0x0000001713007c0b */ /* 0x000fc8000bfbc000 */
[----:B------:R-:W-:Y:S02]  /*14400*/  FSEL R92, R92, RZ, !P5 ;  /* 0x000000ff5c5c7208 */ /* 0x000fe40006800000 */
[----:B------:R-:W-:-:S03]  /*14410*/  SEL R19, RZ, 0x1, P5 ;  /* 0x00000001ff137807 */ /* 0x000fc60002800000 */
[----:B------:R-:W-:-:S07]  /*14420*/  FADD.FTZ R137, R137, R92 ;  /* 0x0000005c89897221 */ /* 0x000fce0000010000 */
.L_x_6449:
[----:B------:R-:W-:Y:S01]  /*14430*/  F2FP.BF16.F32.PACK_AB R114, RZ, R137 ;  /* 0x00000089ff72723e */ /* 0x000fe200000010ff */
[----:B------:R-:W-:Y:S01]  /*14440*/  @!P4 IMAD.U32 R151, R95, 0x10000, RZ ;  /* 0x000100005f97c824 */ /* 0x000fe200078e00ff */
[----:B------:R-:W-:Y:S01]  /*14450*/  @!P4 MOV R92, R9 ;  /* 0x00000009005cc202 */ /* 0x000fe20000000f00 */
        /* <DEDUP_REMOVED lines=18> */
.L_x_6458:
        /* <DEDUP_REMOVED lines=13> */
.L_x_6460:
[----:B------:R-:W-:Y:S05]  /*14650*/  BSYNC.RECONVERGENT B2 ;  /* 0x0000000000027941 */ /* 0x000fea0003800200 */
.L_x_6459:
        /* <DEDUP_REMOVED lines=43> */
.L_x_6457:
[----:B------:R-:W-:Y:S05]  /*14910*/  BSYNC.RECONVERGENT B1 ;  /* 0x0000000000017941 */ /* 0x000fea0003800200 */
.L_x_6456:
[----:B------:R-:W-:Y:S01]  /*14920*/  I2FP.F32.U32 R9, R20 ;  /* 0x0000001400097245 */ /* 0x000fe20000201000 */
[----:B------:R-:W-:Y:S02]  /*14930*/  HFMA2 R20, -RZ, RZ, 0.1171875, 0 ;  /* 0x2f800000ff147431 */ /* 0x000fe400000001ff */
[----:B-----5:R-:W-:Y:S01]  /*14940*/  IMAD.U32 R93, R27, 0x10000, RZ ;  /* 0x000100001b5d7824 */ /* 0x020fe200078e00ff */
[----:B------:R-:W-:-:S03]  /*14950*/  SHF.L.U32 R100, R95, 0x10, RZ ;  /* 0x000000105f647819 */ /* 0x000fc600000006ff */
[----:B------:R-:W-:-:S04]  /*14960*/  FMUL.FTZ R93, R93, UR17 ;  /* 0x000000115d5d7c20 */ /* 0x000fc80008410000 */
[----:B------:R-:W-:Y:S01]  /*14970*/  FMUL.FTZ R93, R93, UR16 ;  /* 0x000000105d5d7c20 */ /* 0x000fe20008410000 */
[----:B------:R-:W-:-:S05]  /*14980*/  FFMA.FTZ R9, R9, R20, 1.1641532182693481445e-10 ;  /* 0x2f00000009097423 */ /* 0x000fca0000010014 */
[----:B------:R-:W-:-:S04]  /*14990*/  FSETP.GTU.FTZ.AND P5, PT, R9, UR23, PT ;  /* 0x0000001709007c0b */ /* 0x000fc8000bfbc000 */
[----:B------:R-:W-:Y:S02]  /*149a0*/  FSEL R151, R93, RZ, !P5 ;  /* 0x000000ff5d977208 */ /* 0x000fe40006800000 */
[----:B------:R-:W-:-:S03]  /*149b0*/  SEL R20, RZ, 0x1, P5 ;  /* 0x00000001ff147807 */ /* 0x000fc60002800000 */
[----:B------:R-:W-:-:S07]  /*149c0*/  FADD.FTZ R151, R100, R151 ;  /* 0x0000009764977221 */ /* 0x000fce0000010000 */
.L_x_6455:
        /* <DEDUP_REMOVED lines=22> */
.L_x_6464:
        /* <DEDUP_REMOVED lines=13> */
.L_x_6466:
[----:B------:R-:W-:Y:S05]  /*14c00*/  BSYNC.RECONVERGENT B2 ;  /* 0x0000000000027941 */ /* 0x000fea0003800200 */
.L_x_6465:
        /* <DEDUP_REMOVED lines=43> */
.L_x_6463:
[----:B------:R-:W-:Y:S05]  /*14ec0*/  BSYNC.RECONVERGENT B1 ;  /* 0x0000000000017941 */ /* 0x000fea0003800200 */
.L_x_6462:
        /* <DEDUP_REMOVED lines=13> */
.L_x_6461:
[----:B------:R-:W-:Y:S02]  /*14fa0*/  F2FP.BF16.F32.PACK_AB R95, RZ, R153 ;  /* 0x00000099ff5f723e */ /* 0x000fe400000010ff */
[----:B------:R-:W-:Y:S02]  /*14fb0*/  PRMT R94, R112, 0x5410, R114 ;  /* 0x00005410705e7816 */ /* 0x000fe40000000072 */
[----:B------:R-:W-:Y:S02]  /*14fc0*/  PRMT R93, R106, 0x5410, R110 ;  /* 0x000054106a5d7816 */ /* 0x000fe4000000006e */
[----:B------:R-:W-:Y:S02]  /*14fd0*/  PRMT R92, R102, 0x5410, R104 ;  /* 0x00005410665c7816 */ /* 0x000fe40000000068 */
[----:B------:R-:W-:Y:S01]  /*14fe0*/  PRMT R95, R108, 0x5410, R95 ;  /* 0x000054106c5f7816 */ /* 0x000fe2000000005f */
[----:B------:R-:W-:Y:S06]  /*14ff0*/  BRA `(.L_x_6467) ;  /* 0x0000002800b07947 */ /* 0x000fec0003800000 */
.L_x_6418:
        /* <DEDUP_REMOVED lines=20> */
.L_x_6471:
        /* <DEDUP_REMOVED lines=13> */
.L_x_6473:
[----:B------:R-:W-:Y:S05]  /*15210*/  BSYNC.RECONVERGENT B2 ;  /* 0x0000000000027941 */ /* 0x000fea0003800200 */
.L_x_6472:
        /* <DEDUP_REMOVED lines=42> */
.L_x_6470:
[----:B------:R-:W-:Y:S05]  /*154c0*/  BSYNC.RECONVERGENT B1 ;  /* 0x0000000000017941 */ /* 0x000fea0003800200 */
.L_x_6469:
        /* <DEDUP_REMOVED lines=9> */
.L_x_6468:
        /* <DEDUP_REMOVED lines=17> */
.L_x_6477:
        /* <DEDUP_REMOVED lines=13> */
.L_x_6479:
[----:B------:R-:W-:Y:S05]  /*15740*/  BSYNC.RECONVERGENT B2 ;  /* 0x0000000000027941 */ /* 0x000fea0003800200 */
.L_x_6478:
        /* <DEDUP_REMOVED lines=43> */
.L_x_6476:
[----:B------:R-:W-:Y:S05]  /*15a00*/  BSYNC.RECONVERGENT B1 ;  /* 0x0000000000017941 */ /* 0x000fea0003800200 */
.L_x_6475:
        /* <DEDUP_REMOVED lines=10> */
.L_x_6474:
        /* <DEDUP_REMOVED lines=17> */
.L_x_6483:
        /* <DEDUP_REMOVED lines=13> */
.L_x_6485:
[----:B------:R-:W-:Y:S05]  /*15c90*/  BSYNC.RECONVERGENT B2 ;  /* 0x0000000000027941 */ /* 0x000fea0003800200 */
.L_x_6484:
        /* <DEDUP_REMOVED lines=43> */
.L_x_6482:
[----:B------:R-:W-:Y:S05]  /*15f50*/  BSYNC.RECONVERGENT B1 ;  /* 0x0000000000017941 */ /* 0x000fea0003800200 */
.L_x_6481:
        /* <DEDUP_REMOVED lines=9> */
.L_x_6480:
        /* <DEDUP_REMOVED lines=17> */
.L_x_6489:
        /* <DEDUP_REMOVED lines=13> */
.L_x_6491:
[----:B------:R-:W-:Y:S05]  /*161d0*/  BSYNC.RECONVERGENT B2 ;  /* 0x0000000000027941 */ /* 0x000fea0003800200 */
.L_x_6490:
        /* <DEDUP_REMOVED lines=43> */
.L_x_6488:
[----:B------:R-:W-:Y:S05]  /*16490*/  BSYNC.RECONVERGENT B1 ;  /* 0x0000000000017941 */ /* 0x000fea0003800200 */
.L_x_6487:
        /* <DEDUP_REMOVED lines=10> */
.L_x_6486:
        /* <DEDUP_REMOVED lines=17> */
.L_x_6495:
        /* <DEDUP_REMOVED lines=13> */
.L_x_6497:
[----:B------:R-:W-:Y:S05]  /*16720*/  BSYNC.RECONVERGENT B2 ;  /* 0x0000000000027941 */ /* 0x000fea0003800200 */
.L_x_6496:
        /* <DEDUP_REMOVED lines=43> */
.L_x_6494:
[----:B------:R-:W-:Y:S05]  /*169e0*/  BSYNC.RECONVERGENT B1 ;  /* 0x0000000000017941 */ /* 0x000fea0003800200 */
.L_x_6493:
        /* <DEDUP_REMOVED lines=9> */
.L_x_6492:
        /* <DEDUP_REMOVED lines=17> */
.L_x_6501:
        /* <DEDUP_REMOVED lines=13> */
.L_x_6503:
[----:B------:R-:W-:Y:S05]  /*16c60*/  BSYNC.RECONVERGENT B2 ;  /* 0x0000000000027941 */ /* 0x000fea0003800200 */
.L_x_6502:
        /* <DEDUP_REMOVED lines=43> */
.L_x_6500:
[----:B------:R-:W-:Y:S05]  /*16f20*/  BSYNC.RECONVERGENT B1 ;  /* 0x0000000000017941 */ /* 0x000fea0003800200 */
.L_x_6499:
        /* <DEDUP_REMOVED lines=10> */
.L_x_6498:
        /* <DEDUP_REMOVED lines=17> */
.L_x_6507:
        /* <DEDUP_REMOVED lines=13> */
.L_x_6509:
[----:B------:R-:W-:Y:S05]  /*171b0*/  BSYNC.RECONVERGENT B2 ;  /* 0x0000000000027941 */ /* 0x000fea0003800200 */
.L_x_6508:
        /* <DEDUP_REMOVED lines=43> */
.L_x_6506:
[----:B------:R-:W-:Y:S05]  /*17470*/  BSYNC.RECONVERGENT B1 ;  /* 0x0000000000017941 */ /* 0x000fea0003800200 */
.L_x_6505:
        /* <DEDUP_REMOVED lines=9> */
.L_x_6504:
        /* <DEDUP_REMOVED lines=17> */
.L_x_6513:
        /* <DEDUP_REMOVED lines=13> */
.L_x_6515:
[----:B------:R-:W-:Y:S05]  /*176f0*/  BSYNC.RECONVERGENT B2 ;  /* 0x0000000000027941 */ /* 0x000fea0003800200 */
.L_x_6514:
        /* <DEDUP_REMOVED lines=43> */
.L_x_6512:
[----:B------:R-:W-:Y:S05]  /*179b0*/  BSYNC.RECONVERGENT B1 ;  /* 0x0000000000017941 */ /* 0x000fea0003800200 */
.L_x_6511:
        /* <DEDUP_REMOVED lines=10> */
.L_x_6510:
[----:B------:R-:W-:Y:S02]  /*17a60*/  F2FP.BF16.F32.PACK_AB R95, RZ, R153 ;  /* 0x00000099ff5f723e */ /* 0x000fe400000010ff */
[----:B------:R-:W-:Y:S02]  /*17a70*/  MOV R100, R112 ;  /* 0x0000007000647202 */ /* 0x000fe40000000f00 */
[----:B------:R-:W-:Y:S02]  /*17a80*/  PRMT R94, R114, 0x5410, R116 ;  /* 0x00005410725e7816 */ /* 0x000fe40000000074 */
[----:B------:R-:W-:Y:S02]  /*17a90*/  PRMT R93, R110, 0x5410, R108 ;  /* 0x000054106e5d7816 */ /* 0x000fe4000000006c */
[----:B------:R-:W-:Y:S02]  /*17aa0*/  PRMT R92, R106, 0x5410, R104 ;  /* 0x000054106a5c7816 */ /* 0x000fe40000000068 */
[----:B------:R-:W-:-:S07]  /*17ab0*/  PRMT R95, R102, 0x5410, R95 ;  /* 0x00005410665f7816 */ /* 0x000fce000000005f */
.L_x_6467:
        /* <DEDUP_REMOVED lines=24> */
.L_x_6416:
[----:B------:R-:W-:Y:S05]  /*17c40*/  BSYNC.RECONVERGENT B0 ;  /* 0x0000000000007941 */ /* 0x000fea0003800200 */
.L_x_6415:
        /* <DEDUP_REMOVED lines=200> */
[----:B------:R-:W1:Y:S01]  /*188d0*/  LDC.64 R154, c[0x0][0x428] ;  /* 0x00010a00ff9a7b82 */ /* 0x000e620000000a00 */
[--C-:B------:R-:W-:Y:S01]  /*188e0*/  FADD.FTZ R22, R11, -R96.reuse ;  /* 0x800000600b167221 */ /* 0x100fe20000010000 */
[--C-:B0-----:R-:W-:Y:S01]  /*188f0*/  FADD.FTZ R92, R15, -R96.reuse ;  /* 0x800000600f5c7221 */ /* 0x101fe20000010000 */
        /* <DEDUP_REMOVED lines=23> */
[----:B-1----:R-:W-:Y:S01]  /*18a70*/  IMAD.WIDE.U32 R154, R159, 0x10, R154 ;  /* 0x000000109f9a7825 */ /* 0x002fe200078e009a */
[----:B------:R-:W-:-:S02]  /*18a80*/  F2FP.BF16.F32.PACK_AB R93, R98, R95 ;  /* 0x0000005f625d723e */ /* 0x000fc400000010ff */
[----:B------:R-:W-:Y:S02]  /*18a90*/  F2FP.BF16.F32.PACK_AB R94, R161, R94 ;  /* 0x0000005ea15e723e */ /* 0x000fe400000010ff */
[----:B------:R-:W-:Y:S02]  /*18aa0*/  F2FP.BF16.F32.PACK_AB R95, R108, R163 ;  /* 0x000000a36c5f723e */ /* 0x000fe400000010ff */
[----:B------:R-:W-:-:S03]  /*18ab0*/  IADD3 R159, PT, PT, R159, 0x80, RZ ;  /* 0x000000809f9f7810 */ /* 0x000fc60007ffe0ff */
[----:B------:R1:W-:Y:S04]  /*18ac0*/  STG.E.128 desc[UR12][R154.64], R92 ;  /* 0x0000005c9a007986 */ /* 0x0003e8000c101d0c */
.L_x_6518:
[----:B------:R-:W-:Y:S05]  /*18ad0*/  BSYNC.RECONVERGENT B0 ;  /* 0x0000000000007941 */ /* 0x000fea0003800200 */
.L_x_6517:
[----:B------:R-:W-:Y:S04]  /*18ae0*/  BSSY.RECONVERGENT B0, `(.L_x_6519) ;  /* 0x0000022000007945 */ /* 0x000fe80003800200 */
[----:B------:R-:W-:Y:S05]  /*18af0*/  @!P1 BRA `(.L_x_6520) ;  /* 0x0000000000809947 */ /* 0x000fea0003800000 */
[----:B-1----:R-:W1:Y:S01]  /*18b00*/  LDC.64 R154, c[0x0][0x428] ;  /* 0x00010a00ff9a7b82 */ /* 0x002e620000000a00 */
        /* <DEDUP_REMOVED lines=27> */
[----:B------:R-:W-:Y:S01]  /*18cc0*/  F2FP.BF16.F32.PACK_AB R94, R161, R94 ;  /* 0x0000005ea15e723e */ /* 0x000fe200000010ff */
[----:B------:R-:W-:Y:S01]  /*18cd0*/  VIADD R159, R159, 0x80 ;  /* 0x000000809f9f7836 */ /* 0x000fe20000000000 */
[----:B------:R-:W-:-:S05]  /*18ce0*/  F2FP.BF16.F32.PACK_AB R95, R108, R163 ;  /* 0x000000a36c5f723e */ /* 0x000fca00000010ff */
[----:B------:R2:W-:Y:S02]  /*18cf0*/  STG.E.128 desc[UR12][R154.64], R92 ;  /* 0x0000005c9a007986 */ /* 0x0005e4000c101d0c */
.L_x_6520:
[----:B------:R-:W-:Y:S05]  /*18d00*/  BSYNC.RECONVERGENT B0 ;  /* 0x0000000000007941 */ /* 0x000fea0003800200 */
.L_x_6519:
[----:B------:R-:W-:Y:S04]  /*18d10*/  BSSY.RECONVERGENT B0, `(.L_x_6521) ;  /* 0x0000022000007945 */ /* 0x000fe80003800200 */
[----:B------:R-:W-:Y:S05]  /*18d20*/  @!P2 BRA `(.L_x_6522) ;  /* 0x000000000080a947 */ /* 0x000fea0003800000 */
[----:B-12---:R-:W1:Y:S01]  /*18d30*/  LDC.64 R154, c[0x0][0x428] ;  /* 0x00010a00ff9a7b82 */ /* 0x006e620000000a00 */
        /* <DEDUP_REMOVED lines=31> */
.L_x_6522:
[----:B------:R-:W-:Y:S05]  /*18f30*/  BSYNC.RECONVERGENT B0 ;  /* 0x0000000000007941 */ /* 0x000fea0003800200 */
.L_x_6521:
        /* <DEDUP_REMOVED lines=27> */
[----:B-1----:R-:W-:Y:S01]  /*190f0*/  IMAD.WIDE.U32 R154, R159, 0x10, R154 ;  /* 0x000000109f9a7825 */ /* 0x002fe200078e009a */
[----:B------:R-:W-:-:S02]  /*19100*/  F2FP.BF16.F32.PACK_AB R95, R96, R95 ;  /* 0x0000005f605f723e */ /* 0x000fc400000010ff */
[----:B------:R-:W-:Y:S02]  /*19110*/  F2FP.BF16.F32.PACK_AB R94, R161, R94 ;  /* 0x0000005ea15e723e */ /* 0x000fe400000010ff */
[----:B------:R-:W-:Y:S02]  /*19120*/  F2FP.BF16.F32.PACK_AB R93, R98, R93 ;  /* 0x0000005d625d723e */ /* 0x000fe400000010ff */
[----:B------:R-:W-:-:S05]  /*19130*/  F2FP.BF16.F32.PACK_AB R92, R157, R92 ;  /* 0x0000005c9d5c723e */ /* 0x000fca00000010ff */
[----:B------:R4:W-:Y:S02]  /*19140*/  STG.E.128 desc[UR12][R154.64], R92 ;  /* 0x0000005c9a007986 */ /* 0x0009e4000c101d0c */
.L_x_6523:
[----:B------:R-:W-:Y:S05]  /*19150*/  BSYNC.RECONVERGENT B0 ;  /* 0x0000000000007941 */ /* 0x000fea0003800200 */
.L_x_6516:
[----:B------:R-:W-:Y:S02]  /*19160*/  UIADD3 UR22, UPT, UPT, UR22, UR20, URZ ;  /* 0x0000001416167290 */ /* 0x000fe4000fffe0ff */
[----:B------:R-:W-:Y:S02]  /*19170*/  UPLOP3.LUT UP1, UPT, UPT, UPT, UP1, 0x40, 0x4 ;  /* 0x000000000004789c */ /* 0x000fe40003f2e810 */
[----:B------:R-:W-:-:S09]  /*19180*/  UISETP.GE.AND UP0, UPT, UR22, UR21, UPT ;  /* 0x000000151600728c */ /* 0x000fd2000bf06270 */
[----:B------:R-:W-:Y:S05]  /*19190*/  BRA.U !UP0, `(.L_x_6524) ;  /* 0xfffffe7d08147547 */ /* 0x000fea000b83ffff */
[----:B------:R-:W-:Y:S05]  /*191a0*/  EXIT ;  /* 0x000000000000794d */ /* 0x000fea0003800000 */
.L_x_6525:
        /* <DEDUP_REMOVED lines=13> */
.L_x_27240:


//--------------------- .text._ZN10layer_norm13ln_fwd_kernelINS_13Kernel_traitsIf13__nv_bfloat16S2_S2_fjLj4096ELj1ELj1ELj4ELj16ENS_18Kernel_traits_baseILj4096EfS2_S2_S2_fjLj128EEEEELb1ELb0ELb1ELb1EEEvNS_9FwdParamsE --------------------------
	.section	.text._ZN10layer_norm13ln_fwd_kernelINS_13Kernel_traitsIf13__nv_bfloat16S2_S2_fjLj4096ELj1ELj1ELj4ELj16ENS_18Kernel_traits_baseILj4096EfS2_S2_S2_fjLj128EEEEELb1ELb0ELb1ELb1EEEvNS_9FwdParamsE,"ax",@progbits
	.align	128
        .global         _ZN10layer_norm13ln_fwd_kernelINS_13Kernel_traitsIf13__nv_bfloat16S2_S2_fjLj4096ELj1ELj1ELj4ELj16ENS_18Kernel_traits_baseILj4096EfS2_S2_S2_fjLj128EEEEELb1ELb0ELb1ELb1EEEvNS_9FwdParamsE
        .type           _ZN10layer_norm13ln_fwd_kernelINS_13Kernel_traitsIf13__nv_bfloat16S2_S2_fjLj4096ELj1ELj1ELj4ELj16ENS_18Kernel_traits_baseILj4096EfS2_S2_S2_fjLj128EEEEELb1ELb0ELb1ELb1EEEvNS_9FwdParamsE,@function
        .size           _ZN10layer_norm13ln_fwd_kernelINS_13Kernel_traitsIf13__nv_bfloat16S2_S2_fjLj4096ELj1ELj1ELj4ELj16ENS_18Kernel_traits_baseILj4096EfS2_S2_S2_fjLj128EEEEELb1ELb0ELb1ELb1EEEvNS_9FwdParamsE,(.L_x_27241 - _ZN10layer_norm13ln_fwd_kernelINS_13Kernel_traitsIf13__nv_bfloat16S2_S2_fjLj4096ELj1ELj1ELj4ELj16ENS_18Kernel_traits_baseILj4096EfS2_S2_S2_fjLj128EEEEELb1ELb0ELb1ELb1EEEvNS_9FwdParamsE)
        .other          _ZN10layer_norm13ln_fwd_kernelINS_13Kernel_traitsIf13__nv_bfloat16S2_S2_fjLj4096ELj1ELj1ELj4ELj16ENS_18Kernel_traits_baseILj4096EfS2_S2_S2_fjLj128EEEEELb1ELb0ELb1ELb1EEEvNS_9FwdParamsE,@"STO_CUDA_ENTRY STV_DEFAULT"
_ZN10layer_norm13ln_fwd_kernelINS_13Kernel_traitsIf13__nv_bfloat16S2_S2_fjLj4096ELj1ELj1ELj4ELj16ENS_18Kernel_traits_baseILj4096EfS2_S2_S2_fjLj128EEEEELb1ELb0ELb1ELb1EEEvNS_9FwdParamsE:
.text._ZN10layer_norm13ln_fwd_kernelINS_13Kernel_traitsIf13__nv_bfloat16S2_S2_fjLj4096ELj1ELj1ELj4ELj16ENS_18Kernel_traits_baseILj4096EfS2_S2_S2_fjLj128EEEEELb1ELb0ELb1ELb1EEEvNS_9FwdParamsE:
        /* <DEDUP_REMOVED lines=23> */
[----:B-1----:R-:W-:-:S05]  /*0170*/  @P0 IADD3 R112, P1, PT, R4, R7, RZ ;  /* 0x0000000704700210 */ /* 0x002fca0007f3e0ff */
[----:B------:R-:W-:-:S04]  /*0180*/  @P0 IMAD.X R113, RZ, RZ, R5, P1 ;  /* 0x000000ffff710224 */ /* 0x000fc800008e0605 */
[----:B------:R-:W-:Y:S02]  /*0190*/  UIADD3 UR25, UPT, UPT, UR14, -0x61c88647, URZ ;  /* 0x9e3779b90e197890 */ /* 0x000fe4000fffe0ff */
[----:B------:R-:W-:Y:S01]  /*01a0*/  UIADD3 UR26, UPT, UPT, UR15, -0x4498517b, URZ ;  /* 0xbb67ae850f1a7890 */ /* 0x000fe2000fffe0ff */
[--C-:B------:R-:W-:Y:S01]  /*01b0*/  SHF.R.U64 R3, R112, 0x2, R113.reuse ;  /* 0x0000000270037819 */ /* 0x100fe20000001271 */
[----:B------:R-:W-:Y:S01]  /*01c0*/  UIADD3 UR27, UPT, UPT, UR14, 0x3c6ef372, URZ ;  /* 0x3c6ef3720e1b7890 */ /* 0x000fe2000fffe0ff */
[----:B------:R-:W-:Y:S01]  /*01d0*/  SHF.R.U32.HI R4, RZ, 0x2, R113 ;  /* 0x00000002ff047819 */ /* 0x000fe20000011671 */
        /* <DEDUP_REMOVED lines=37> */
.L_x_6526:
        /* <DEDUP_REMOVED lines=26> */
.L_x_6527:
[----:B------:R-:W1:Y:S02]  /*05d0*/  LDCU UR4, c[0x0][0x384] ;  /* 0x00007080ff0477ac */ /* 0x000e640008000800 */
[----:B-1----:R-:W-:-:S06]  /*05e0*/  UISETP.GE.AND UP0, UPT, UR7, UR4, UPT ;  /* 0x000000040700728c */ /* 0x002fcc000bf06270 */
[----:B------:R-:W-:-:S13]  /*05f0*/  PLOP3.LUT P0, PT, PT, PT, UP0, 0x80, 0x8 ;  /* 0x000000000008781c */ /* 0x000fda0003f0f008 */
[----:B------:R-:W-:Y:S05]  /*0600*/  @P0 EXIT ;  /* 0x000000000000094d */ /* 0x000fea0003800000 */
[----:B------:R-:W-:Y:S01]  /*0610*/  IMAD.HI.U32 R5, R2, -0x326172a9, RZ ;  /* 0xcd9e8d5702057827 */ /* 0x000fe200078e00ff */
[----:B------:R-:W1:Y:S01]  /*0620*/  LDCU.U8 UR4, c[0x0][0x410] ;  /* 0x00008200ff0477ac */ /* 0x000e620008000000 */
[----:B------:R-:W-:Y:S02]  /*0630*/  LOP3.LUT R112, R112, 0x3, RZ, 0xc0, !PT ;  /* 0x0000000370707812 */ /* 0x000fe400078ec0ff */
[C---:B0-----:R-:W-:Y:S01]  /*0640*/  IMAD.HI.U32 R6, R3.reuse, -0x2daee0ad, RZ ;  /* 0xd2511f5303067827 */ /* 0x041fe200078e00ff */
[----:B------:R-:W-:Y:S01]  /*0650*/  LOP3.LUT R5, R4, UR14, R5, 0x96, !PT ;  /* 0x0000000e04057c12 */ /* 0x000fe2000f8e9605 */
[----:B------:R-:W0:Y:S02]  /*0660*/  LDCU UR23, c[0x0][0x404] ;  /* 0x00008080ff1777ac */ /* 0x000e240008000800 */
[----:B------:R-:W-:Y:S01]  /*0670*/  IMAD R10, R3, -0x2daee0ad, RZ ;  /* 0xd2511f53030a7824 */ /* 0x000fe200078e02ff */
[----:B------:R-:W-:Y:S01]  /*0680*/  LOP3.LUT R6, R6, UR15, RZ, 0x3c, !PT ;  /* 0x0000000f06067c12 */ /* 0x000fe2000f8e3cff */
[----:B------:R-:W-:Y:S01]  /*0690*/  IMAD.HI.U32 R9, R5, -0x2daee0ad, RZ ;  /* 0xd2511f5305097827 */ /* 0x000fe200078e00ff */
[----:B------:R-:W2:Y:S03]  /*06a0*/  LDCU UR22, c[0x0][0x388] ;  /* 0x00007100ff1677ac */ /* 0x000ea60008000800 */
[----:B------:R-:W-:Y:S01]  /*06b0*/  IMAD R8, R2, -0x326172a9, RZ ;  /* 0xcd9e8d5702087824 */ /* 0x000fe200078e02ff */
[----:B------:R-:W-:Y:S01]  /*06c0*/  LOP3.LUT R9, R10, UR26, R9, 0x96, !PT ;  /* 0x0000001a0a097c12 */ /* 0x000fe2000f8e9609 */
[----:B------:R-:W-:Y:S01]  /*06d0*/  IMAD.HI.U32 R7, R6, -0x326172a9, RZ ;  /* 0xcd9e8d5706077827 */ /* 0x000fe200078e00ff */
[----:B------:R-:W3:Y:S01]  /*06e0*/  LDCU UR24, c[0x0][0x400] ;  /* 0x00008000ff1877ac */ /* 0x000ee20008000800 */
[----:B-1----:R-:W-:-:S02]  /*06f0*/  ISETP.NE.AND P1, PT, RZ, UR4, PT ;  /* 0x00000004ff007c0c */ /* 0x002fc4000bf25270 */
[----:B------:R-:W-:Y:S01]  /*0700*/  IMAD R11, R6, -0x326172a9, RZ ;  /* 0xcd9e8d57060b7824 */ /* 0x000fe200078e02ff */
[----:B------:R-:W-:Y:S01]  /*0710*/  LOP3.LUT R7, R8, UR25, R7, 0x96, !PT ;  /* 0x0000001908077c12 */ /* 0x000fe2000f8e9607 */
[----:B------:R-:W-:Y:S01]  /*0720*/  IMAD R8, R5, -0x2daee0ad, RZ ;  /* 0xd2511f5305087824 */ /* 0x000fe200078e02ff */
[----:B------:R-:W1:Y:S01]  /*0730*/  LDCU.64 UR16, c[0x0][0x408] ;  /* 0x00008100ff1077ac */ /* 0x000e620008000a00 */
[----:B------:R-:W-:Y:S01]  /*0740*/  IMAD.HI.U32 R6, R9, -0x326172a9, RZ ;  /* 0xcd9e8d5709067827 */ /* 0x000fe200078e00ff */
[----:B------:R-:W4:Y:S03]  /*0750*/  LDCU.128 UR8, c[0x0][0x3f0] ;  /* 0x00007e00ff0877ac */ /* 0x000f260008000c00 */
[----:B------:R-:W-:Y:S01]  /*0760*/  IMAD.HI.U32 R5, R7, -0x2daee0ad, RZ ;  /* 0xd2511f5307057827 */ /* 0x000fe200078e00ff */
[----:B------:R-:W-:Y:S01]  /*0770*/  LOP3.LUT R6, R11, UR27, R6, 0x96, !PT ;  /* 0x0000001b0b067c12 */ /* 0x000fe2000f8e9606 */
[----:B------:R-:W0:Y:S02]  /*0780*/  LDCU.64 UR18, c[0x0][0x3a0] ;  /* 0x00007400ff1277ac */ /* 0x000e240008000a00 */
[----:B------:R-:W-:Y:S01]  /*0790*/  IMAD R11, R7, -0x2daee0ad, RZ ;  /* 0xd2511f53070b7824 */ /* 0x000fe200078e02ff */
[----:B------:R-:W-:Y:S01]  /*07a0*/  LOP3.LUT R5, R8, UR28, R5, 0x96, !PT ;  /* 0x0000001c08057c12 */ /* 0x000fe2000f8e9605 */
[----:B------:R-:W-:Y:S01]  /*07b0*/  IMAD.HI.U32 R10, R6, -0x2daee0ad, RZ ;  /* 0xd2511f53060a7827 */ /* 0x000fe200078e00ff */
[----:B------:R-:W0:Y:S03]  /*07c0*/  LDCU.64 UR20, c[0x0][0x380] ;  /* 0x00007000ff1477ac */ /* 0x000e260008000a00 */
[----:B------:R-:W-:Y:S01]  /*07d0*/  IMAD R8, R9, -0x326172a9, RZ ;  /* 0xcd9e8d5709087824 */ /* 0x000fe200078e02ff */
[----:B------:R-:W-:Y:S01]  /*07e0*/  LOP3.LUT R10, R11, UR30, R10, 0x96, !PT ;  /* 0x0000001e0b0a7c12 */ /* 0x000fe2000f8e960a */
[----:B------:R-:W-:Y:S01]  /*07f0*/  IMAD.HI.U32 R7, R5, -0x326172a9, RZ ;  /* 0xcd9e8d5705077827 */ /* 0x000fe200078e00ff */
[----:B------:R-:W-:-:S03]  /*0800*/  UPLOP3.LUT UP1, UPT, UPT, UPT, UPT, 0x40, 0x4 ;  /* 0x000000000004789c */ /* 0x000fc60003f2e870 */
        /* <DEDUP_REMOVED lines=39> */
[----:B01234-:R-:W-:-:S07]  /*0a80*/  IMAD R108, R6, -0x326172a9, RZ ;  /* 0xcd9e8d57066c7824 */ /* 0x01ffce00078e02ff */
.L_x_6800:
[----:B------:R-:W-:-:S06]  /*0a90*/  UIMAD.WIDE UR4, UR7, 0x4, UR8 ;  /* 0x00000004070478a5 */ /* 0x000fcc000f8e0208 */
[----:B0-----:R-:W-:Y:S02]  /*0aa0*/  IMAD.U32 R100, RZ, RZ, UR4 ;  /* 0x00000004ff647e24 */ /* 0x001fe4000f8e00ff */
[----:B------:R-:W-:-:S05]  /*0ab0*/  IMAD.U32 R101, RZ, RZ, UR5 ;  /* 0x00000005ff657e24 */ /* 0x000fca000f8e00ff */
[----:B------:R-:W2:Y:S01]  /*0ac0*/  LDG.E R100, desc[UR12][R100.64] ;  /* 0x0000000c64647981 */ /* 0x000ea2000c1e1900 */
[----:B------:R-:W-:Y:S01]  /*0ad0*/  UIMAD.WIDE UR4, UR7, 0x4, UR10 ;  /* 0x00000004070478a5 */ /* 0x000fe2000f8e020a */
[----:B------:R-:W-:-:S05]  /*0ae0*/  IMAD.MOV.U32 R102, RZ, RZ, RZ ;  /* 0x000000ffff667224 */ /* 0x000fca00078e00ff */
[----:B------:R-:W-:Y:S02]  /*0af0*/  MOV R23, UR5 ;  /* 0x0000000500177c02 */ /* 0x000fe40008000f00 */
[----:B--2---:R-:W-:-:S13]  /*0b00*/  ISETP.GE.AND P0, PT, R100, 0x1, PT ;  /* 0x000000016400780c */ /* 0x004fda0003f06270 */
[----:B------:R-:W-:Y:S01]  /*0b10*/  @P0 IADD3 R7, PT, PT, R100, -0x1, RZ ;  /* 0xffffffff64070810 */ /* 0x000fe20007ffe0ff */
[----:B------:R-:W0:Y:S04]  /*0b20*/  @P0 LDC.64 R20, c[0x0][0x390] ;  /* 0x0000e400ff140b82 */ /* 0x000e280000000a00 */
[----:B------:R-:W-:-:S05]  /*0b30*/  @P0 IMAD R7, R7, UR22, RZ ;  /* 0x0000001607070c24 */ /* 0x000fca000f8e02ff */
[----:B------:R-:W-:-:S04]  /*0b40*/  @P0 SHF.R.S32.HI R22, RZ, 0x1f, R7 ;  /* 0x0000001fff160819 */ /* 0x000fc80000011407 */
[----:B------:R-:W-:Y:S01]  /*0b50*/  @P0 LEA.HI R7, R22, R7, RZ, 0x3 ;  /* 0x0000000716070211 */ /* 0x000fe200078f18ff */
[----:B------:R-:W-:-:S03]  /*0b60*/  IMAD.U32 R22, RZ, RZ, UR4 ;  /* 0x00000004ff167e24 */ /* 0x000fc6000f8e00ff */
[----:B------:R-:W-:-:S03]  /*0b70*/  @P0 LEA.HI.SX32 R102, R7, R0, 0x1d ;  /* 0x0000000007660211 */ /* 0x000fc600078feaff */
[----:B------:R-:W2:Y:S02]  /*0b80*/  LDG.E R22, desc[UR12][R22.64] ;  /* 0x0000000c16167981 */ /* 0x000ea4000c1e1900 */
[----:B0-----:R-:W-:-:S05]  /*0b90*/  @P0 IMAD.WIDE.U32 R20, R102, 0x10, R20 ;  /* 0x0000001066140825 */ /* 0x001fca00078e0014 */
[----:B-----5:R-:W3:Y:S01]  /*0ba0*/  @P0 LDG.E.128 R28, desc[UR12][R20.64] ;  /* 0x0000000c141c0981 */ /* 0x020ee2000c1e1d00 */
[----:B------:R-:W-:Y:S02]  /*0bb0*/  UIMAD UR4, UR7, UR22, URZ ;  /* 0x00000016070472a4 */ /* 0x000fe4000f8e02ff */
[----:B------:R-:W-:Y:S02]  /*0bc0*/  UISETP.NE.U32.AND UP0, UPT, UR18, URZ, UPT ;  /* 0x000000ff1200728c */ /* 0x000fe4000bf05070 */
[----:B------:R-:W-:Y:S02]  /*0bd0*/  USHF.R.S32.HI UR5, URZ, 0x1f, UR4 ;  /* 0x0000001fff057899 */ /* 0x000fe40008011404 */
[----:B------:R-:W-:Y:S02]  /*0be0*/  UISETP.NE.AND.EX UP0, UPT, UR19, URZ, UPT, UP0 ;  /* 0x000000ff1300728c */ /* 0x000fe4000bf05300 */
[----:B------:R-:W-:-:S06]  /*0bf0*/  ULEA.HI UR5, UR5, UR4, URZ, 0x3 ;  /* 0x0000000405057291 */ /* 0x000fcc000f8f18ff */
[----:B-1----:R-:W-:-:S05]  /*0c00*/  IMAD.U32 R129, RZ, RZ, UR5 ;  /* 0x00000005ff817e24 */ /* 0x002fca000f8e00ff */
        /* <DEDUP_REMOVED lines=30> */
.L_x_6531:
        /* <DEDUP_REMOVED lines=12> */
.L_x_6532:
        /* <DEDUP_REMOVED lines=41> */
.L_x_6530:
        /* <DEDUP_REMOVED lines=11> */
.L_x_6529:
        /* <DEDUP_REMOVED lines=21> */
.L_x_6535:
        /* <DEDUP_REMOVED lines=12> */
.L_x_6536:
        /* <DEDUP_REMOVED lines=41> */
.L_x_6534:
[----:B------:R-:W-:Y:S01]  /*1690*/  I2FP.F32.U32 R8, R8 ;  /* 0x0000000800087245 */ /* 0x000fe20000201000 */
[----:B------:R-:W-:Y:S01]  /*16a0*/  IMAD.MOV.U32 R9, RZ, RZ, 0x2f800000 ;  /* 0x2f800000ff097424 */ /* 0x000fe200078e00ff */
        /* <DEDUP_REMOVED lines=10> */
.L_x_6533:
        /* <DEDUP_REMOVED lines=20> */
.L_x_6539:
        /* <DEDUP_REMOVED lines=12> */
.L_x_6540:
        /* <DEDUP_REMOVED lines=42> */
.L_x_6538:
        /* <DEDUP_REMOVED lines=11> */
.L_x_6537:
        /* <DEDUP_REMOVED lines=21> */
.L_x_6543:
        /* <DEDUP_REMOVED lines=12> */
.L_x_6544:
        /* <DEDUP_REMOVED lines=41> */
.L_x_6542:
[----:B------:R-:W-:Y:S01]  /*2140*/  HFMA2 R13, -RZ, RZ, 0.1171875, 0 ;  /* 0x2f800000ff0d7431 */ /* 0x000fe200000001ff */
[----:B------:R-:W-:Y:S01]  /*2150*/  I2FP.F32.U32 R12, R12 ;  /* 0x0000000c000c7245 */ /* 0x000fe20000201000 */
[----:B------:R-:W-:Y:S01]  /*2160*/  IMAD.U32 R15, R15, 0x10000, RZ ;  /* 0x000100000f0f7824 */ /* 0x000fe200078e00ff */
[----:B------:R-:W-:-:S03]  /*2170*/  PRMT R21, R21, 0x7632, R21 ;  /* 0x0000763215157816 */ /* 0x000fc60000000015 */
[----:B------:R-:W-:Y:S02]  /*2180*/  FMUL.FTZ R15, R15, UR17 ;  /* 0x000000110f0f7c20 */ /* 0x000fe40008410000 */
[----:B------:R-:W-:Y:S02]  /*2190*/  IMAD.U32 R26, R21, 0x10000, RZ ;  /* 0x00010000151a7824 */ /* 0x000fe400078e00ff */
[----:B------:R-:W-:Y:S01]  /*21a0*/  FFMA.FTZ R12, R12, R13, 1.1641532182693481445e-10 ;  /* 0x2f0000000c0c7423 */ /* 0x000fe2000001000d */
[----:B------:R-:W-:-:S04]  /*21b0*/  FMUL.FTZ R15, R15, UR16 ;  /* 0x000000100f0f7c20 */ /* 0x000fc80008410000 */
[----:B------:R-:W-:-:S04]  /*21c0*/  FSETP.GTU.FTZ.AND P3, PT, R12, UR23, PT ;  /* 0x000000170c007c0b */ /* 0x000fc8000bf7c000 */
[----:B------:R-:W-:Y:S02]  /*21d0*/  FSEL R15, R15, RZ, !P3 ;  /* 0x000000ff0f0f7208 */ /* 0x000fe40005800000 */
[----:B------:R-:W-:-:S03]  /*21e0*/  SEL R12, RZ, 0x1, P3 ;  /* 0x00000001ff0c7807 */ /* 0x000fc60001800000 */
[----:B------:R-:W-:-:S07]  /*21f0*/  FADD.FTZ R13, R26, R15 ;  /* 0x0000000f1a0d7221 */ /* 0x000fce0000010000 */
.L_x_6541:
        /* <DEDUP_REMOVED lines=20> */
.L_x_6547:
        /* <DEDUP_REMOVED lines=12> */
.L_x_6548:
        /* <DEDUP_REMOVED lines=41> */
.L_x_6546:
        /* <DEDUP_REMOVED lines=11> */
.L_x_6545:
        /* <DEDUP_REMOVED lines=21> */
.L_x_6551:
        /* <DEDUP_REMOVED lines=12> */
.L_x_6552:
        /* <DEDUP_REMOVED lines=41> */
.L_x_6550:
        /* <DEDUP_REMOVED lines=12> */
.L_x_6549:
        /* <DEDUP_REMOVED lines=20> */
.L_x_6555:
        /* <DEDUP_REMOVED lines=12> */
.L_x_6556:
        /* <DEDUP_REMOVED lines=41> */
.L_x_6554:
        /* <DEDUP_REMOVED lines=11> */
.L_x_6553:
        /* <DEDUP_REMOVED lines=21> */
.L_x_6559:
        /* <DEDUP_REMOVED lines=12> */
.L_x_6560:
        /* <DEDUP_REMOVED lines=41> */
.L_x_6558:
        /* <DEDUP_REMOVED lines=12> */
.L_x_6557:
[----:B------:R-:W-:Y:S02]  /*3740*/  F2FP.BF16.F32.PACK_AB R23, RZ, R21 ;  /* 0x00000015ff17723e */ /* 0x000fe400000010ff */
[----:B------:R-:W-:Y:S02]  /*3750*/  PRMT R24, R27, 0x5410, R20 ;  /* 0x000054101b187816 */ /* 0x000fe40000000014 */
[----:B------:R-:W-:Y:S02]  /*3760*/  PRMT R26, R26, 0x5410, R22 ;  /* 0x000054101a1a7816 */ /* 0x000fe40000000016 */
[----:B------:R-:W-:Y:S02]  /*3770*/  PRMT R25, R25, 0x5410, R96 ;  /* 0x0000541019197816 */ /* 0x000fe40000000060 */
[----:B------:R-:W-:Y:S01]  /*3780*/  PRMT R27, R97, 0x5410, R23 ;  /* 0x00005410611b7816 */ /* 0x000fe20000000017 */
[----:B------:R-:W-:Y:S06]  /*3790*/  BRA `(.L_x_6561) ;  /* 0x0000002400fc7947 */ /* 0x000fec0003800000 */
.L_x_6528:
[----:B------:R-:W-:Y:S01]  /*37a0*/  MOV R7, RZ ;  /* 0x000000ff00077202 */ /* 0x000fe20000000f00 */
[----:B------:R-:W-:Y:S02]  /*37b0*/  IMAD.MOV.U32 R13, RZ, RZ, R112 ;  /* 0x000000ffff0d7224 */ /* 0x000fe400078e0070 */
        /* <DEDUP_REMOVED lines=17> */
.L_x_6564:
        /* <DEDUP_REMOVED lines=12> */
.L_x_6565:
        /* <DEDUP_REMOVED lines=41> */
.L_x_6563:
[----:B------:R-:W-:Y:S01]  /*3c20*/  I2FP.F32.U32 R6, R6 ;  /* 0x0000000600067245 */ /* 0x000fe20000201000 */
[----:B------:R-:W-:Y:S01]  /*3c30*/  IMAD.U32 R9, R28, 0x10000, RZ ;  /* 0x000100001c097824 */ /* 0x000fe200078e00ff */
[----:B------:R-:W-:-:S03]  /*3c40*/  MOV R7, 0x2f800000 ;  /* 0x2f80000000077802 */ /* 0x000fc60000000f00 */
[----:B------:R-:W-:Y:S02]  /*3c50*/  FMUL.FTZ R9, R9, UR17 ;  /* 0x0000001109097c20 */ /* 0x000fe40008410000 */
[----:B------:R-:W-:Y:S02]  /*3c60*/  FFMA.FTZ R6, R6, R7, 1.1641532182693481445e-10 ;  /* 0x2f00000006067423 */ /* 0x000fe40000010007 */
[----:B------:R-:W-:-:S03]  /*3c70*/  FMUL.FTZ R9, R9, UR16 ;  /* 0x0000001009097c20 */ /* 0x000fc60008410000 */
[----:B------:R-:W-:-:S04]  /*3c80*/  FSETP.GTU.FTZ.AND P2, PT, R6, UR23, PT ;  /* 0x0000001706007c0b */ /* 0x000fc8000bf5c000 */
[----:B------:R-:W-:Y:S02]  /*3c90*/  SEL R6, RZ, 0x1, P2 ;  /* 0x00000001ff067807 */ /* 0x000fe40001000000 */
[----:B------:R-:W-:-:S07]  /*3ca0*/  FSEL R7, R9, RZ, !P2 ;  /* 0x000000ff09077208 */ /* 0x000fce0005000000 */
.L_x_6562:
        /* <DEDUP_REMOVED lines=16> */
.L_x_6568:
        /* <DEDUP_REMOVED lines=12> */
.L_x_6569:
        /* <DEDUP_REMOVED lines=42> */
.L_x_6567:
        /* <DEDUP_REMOVED lines=9> */
.L_x_6566:
        /* <DEDUP_REMOVED lines=16> */
.L_x_6572:
        /* <DEDUP_REMOVED lines=12> */
.L_x_6573:
        /* <DEDUP_REMOVED lines=42> */
.L_x_6571:
        /* <DEDUP_REMOVED lines=9> */
.L_x_6570:
        /* <DEDUP_REMOVED lines=16> */
.L_x_6576:
        /* <DEDUP_REMOVED lines=12> */
.L_x_6577:
        /* <DEDUP_REMOVED lines=42> */
.L_x_6575:
        /* <DEDUP_REMOVED lines=9> */
.L_x_6574:
        /* <DEDUP_REMOVED lines=16> */
.L_x_6580:
        /* <DEDUP_REMOVED lines=12> */
.L_x_6581:
        /* <DEDUP_REMOVED lines=42> */
.L_x_6579:
        /* <DEDUP_REMOVED lines=9> */
.L_x_6578:
        /* <DEDUP_REMOVED lines=16> */
.L_x_6584:
        /* <DEDUP_REMOVED lines=12> */
.L_x_6585:
        /* <DEDUP_REMOVED lines=42> */
.L_x_6583:
        /* <DEDUP_REMOVED lines=9> */
.L_x_6582:
        /* <DEDUP_REMOVED lines=16> */
.L_x_6588:
        /* <DEDUP_REMOVED lines=12> */
.L_x_6589:
        /* <DEDUP_REMOVED lines=42> */
.L_x_6587:
        /* <DEDUP_REMOVED lines=9> */
.L_x_6586:
        /* <DEDUP_REMOVED lines=16> */
.L_x_6592:
        /* <DEDUP_REMOVED lines=12> */
.L_x_6593:
        /* <DEDUP_REMOVED lines=42> */
.L_x_6591:
        /* <DEDUP_REMOVED lines=9> */
.L_x_6590:
[----:B------:R-:W-:Y:S02]  /*5f40*/  F2FP.BF16.F32.PACK_AB R97, RZ, R21 ;  /* 0x00000015ff61723e */ /* 0x000fe400000010ff */
[----:B------:R-:W-:Y:S02]  /*5f50*/  PRMT R26, R26, 0x5410, R27 ;  /* 0x000054101a1a7816 */ /* 0x000fe4000000001b */
[----:B------:R-:W-:Y:S02]  /*5f60*/  PRMT R25, R25, 0x5410, R23 ;  /* 0x0000541019197816 */ /* 0x000fe40000000017 */
[----:B------:R-:W-:Y:S02]  /*5f70*/  PRMT R24, R20, 0x5410, R22 ;  /* 0x0000541014187816 */ /* 0x000fe40000000016 */
[----:B------:R-:W-:-:S07]  /*5f80*/  PRMT R27, R96, 0x5410, R97 ;  /* 0x00005410601b7816 */ /* 0x000fce0000000061 */
.L_x_6561:
        /* <DEDUP_REMOVED lines=26> */
.L_x_6594:
[----:B------:R-:W-:Y:S05]  /*6130*/  @!P0 BRA `(.L_x_6595) ;  /* 0x00000000000c8947 */ /* 0x000fea0003800000 */
[----:B------:R-:W2:Y:S02]  /*6140*/  LDC.64 R28, c[0x0][0x390] ;  /* 0x0000e400ff1c7b82 */ /* 0x000ea40000000a00 */
[----:B--2---:R-:W-:-:S06]  /*6150*/  IMAD.WIDE.U32 R28, R20, 0x10, R28 ;  /* 0x00000010141c7825 */ /* 0x004fcc00078e001c */
[----:B------:R-:W5:Y:S02]  /*6160*/  LDG.E.128 R28, desc[UR12][R28.64] ;  /* 0x0000000c1c1c7981 */ /* 0x000f64000c1e1d00 */
.L_x_6595:
[----:B-----5:R-:W-:Y:S02]  /*6170*/  PRMT R99, R30, 0x7632, R99 ;  /* 0x000076321e637816 */ /* 0x020fe40000000063 */
[----:B0-----:R-:W-:Y:S02]  /*6180*/  PRMT R26, R29, 0x7632, R26 ;  /* 0x000076321d1a7816 */ /* 0x001fe4000000001a */
[----:B-1----:R-:W-:Y:S01]  /*6190*/  PRMT R24, R28, 0x7632, R24 ;  /* 0x000076321c187816 */ /* 0x002fe20000000018 */
        /* <DEDUP_REMOVED lines=24> */
.L_x_6599:
        /* <DEDUP_REMOVED lines=12> */
.L_x_6600:
        /* <DEDUP_REMOVED lines=41> */
.L_x_6598:
        /* <DEDUP_REMOVED lines=11> */
.L_x_6597:
        /* <DEDUP_REMOVED lines=21> */
.L_x_6603:
        /* <DEDUP_REMOVED lines=12> */
.L_x_6604:
        /* <DEDUP_REMOVED lines=42> */
.L_x_6602:
        /* <DEDUP_REMOVED lines=12> */
.L_x_6601:
        /* <DEDUP_REMOVED lines=20> */
.L_x_6607:
        /* <DEDUP_REMOVED lines=12> */
.L_x_6608:
        /* <DEDUP_REMOVED lines=42> */
.L_x_6606:
        /* <DEDUP_REMOVED lines=11> */
.L_x_6605:
        /* <DEDUP_REMOVED lines=21> */
.L_x_6611:
        /* <DEDUP_REMOVED lines=12> */
.L_x_6612:
        /* <DEDUP_REMOVED lines=42> */
.L_x_6610:
        /* <DEDUP_REMOVED lines=12> */
.L_x_6609:
        /* <DEDUP_REMOVED lines=20> */
.L_x_6615:
        /* <DEDUP_REMOVED lines=12> */
.L_x_6616:
        /* <DEDUP_REMOVED lines=42> */
.L_x_6614:
        /* <DEDUP_REMOVED lines=11> */
.L_x_6613:
        /* <DEDUP_REMOVED lines=21> */
.L_x_6619:
        /* <DEDUP_REMOVED lines=12> */
.L_x_6620:
        /* <DEDUP_REMOVED lines=42> */
.L_x_6618:
[----:B------:R-:W-:Y:S01]  /*8150*/  HFMA2 R107, -RZ, RZ, 0.1171875, 0 ;  /* 0x2f800000ff6b7431 */ /* 0x000fe200000001ff */
[----:B------:R-:W-:Y:S02]  /*8160*/  PRMT R98, R30, 0x7632, R98 ;  /* 0x000076321e627816 */ /* 0x000fe40000000062 */
        /* <DEDUP_REMOVED lines=11> */
.L_x_6617:
        /* <DEDUP_REMOVED lines=20> */
.L_x_6623:
        /* <DEDUP_REMOVED lines=12> */
.L_x_6624:
        /* <DEDUP_REMOVED lines=42> */
.L_x_6622:
        /* <DEDUP_REMOVED lines=11> */
.L_x_6621:
        /* <DEDUP_REMOVED lines=21> */
.L_x_6627:
        /* <DEDUP_REMOVED lines=12> */
.L_x_6628:
        /* <DEDUP_REMOVED lines=43> */
.L_x_6626:
[----:B------:R-:W-:Y:S01]  /*8c30*/  HFMA2 R112, -RZ, RZ, 0.1171875, 0 ;  /* 0x2f800000ff707431 */ /* 0x000fe200000001ff */
[----:B------:R-:W-:Y:S02]  /*8c40*/  PRMT R99, R31, 0x7632, R99 ;  /* 0x000076321f637816 */ /* 0x000fe40000000063 */
[----:B------:R-:W-:-:S03]  /*8c50*/  I2FP.F32.U32 R107, R107 ;  /* 0x0000006b006b7245 */ /* 0x000fc60000201000 */
        /* <DEDUP_REMOVED lines=9> */
[----:B------:R-:W-:-:S07]  /*8cf0*/  FADD.FTZ R107, R112, R99 ;  /* 0x00000063706b7221 */ /* 0x000fce0000010000 */
.L_x_6625:
[----:B------:R-:W-:Y:S02]  /*8d00*/  F2FP.BF16.F32.PACK_AB R99, RZ, R107 ;  /* 0x0000006bff63723e */ /* 0x000fe400000010ff */
[----:B------:R-:W-:Y:S02]  /*8d10*/  PRMT R98, R26, 0x5410, R98 ;  /* 0x000054101a627816 */ /* 0x000fe40000000062 */
[----:B------:R-:W-:Y:S02]  /*8d20*/  PRMT R97, R24, 0x5410, R97 ;  /* 0x0000541018617816 */ /* 0x000fe40000000061 */
[----:B------:R-:W-:Y:S02]  /*8d30*/  PRMT R96, R22, 0x5410, R96 ;  /* 0x0000541016607816 */ /* 0x000fe40000000060 */
[----:B------:R-:W-:Y:S01]  /*8d40*/  PRMT R99, R113, 0x5410, R99 ;  /* 0x0000541071637816 */ /* 0x000fe20000000063 */
[----:B------:R-:W-:Y:S06]  /*8d50*/  BRA `(.L_x_6629) ;  /* 0x0000002800087947 */ /* 0x000fec0003800000 */
.L_x_6596:
        /* <DEDUP_REMOVED lines=19> */
.L_x_6632:
        /* <DEDUP_REMOVED lines=12> */
.L_x_6633:
        /* <DEDUP_REMOVED lines=41> */
.L_x_6631:
        /* <DEDUP_REMOVED lines=9> */
.L_x_6630:
        /* <DEDUP_REMOVED lines=16> */
.L_x_6636:
        /* <DEDUP_REMOVED lines=12> */
.L_x_6637:
        /* <DEDUP_REMOVED lines=42> */
.L_x_6635:
        /* <DEDUP_REMOVED lines=9> */
.L_x_6634:
        /* <DEDUP_REMOVED lines=16> */
.L_x_6640:
        /* <DEDUP_REMOVED lines=12> */
.L_x_6641:
        /* <DEDUP_REMOVED lines=42> */
.L_x_6639:
        /* <DEDUP_REMOVED lines=9> */
.L_x_6638:
        /* <DEDUP_REMOVED lines=16> */
.L_x_6644:
        /* <DEDUP_REMOVED lines=12> */
.L_x_6645:
        /* <DEDUP_REMOVED lines=42> */
.L_x_6643:
        /* <DEDUP_REMOVED lines=9> */
.L_x_6642:
        /* <DEDUP_REMOVED lines=16> */
.L_x_6648:
        /* <DEDUP_REMOVED lines=12> */
.L_x_6649:
        /* <DEDUP_REMOVED lines=42> */
.L_x_6647:
        /* <DEDUP_REMOVED lines=9> */
.L_x_6646:
        /* <DEDUP_REMOVED lines=16> */
.L_x_6652:
        /* <DEDUP_REMOVED lines=12> */
.L_x_6653:
        /* <DEDUP_REMOVED lines=42> */
.L_x_6651:
        /* <DEDUP_REMOVED lines=9> */
.L_x_6650:
        /* <DEDUP_REMOVED lines=16> */
.L_x_6656:
        /* <DEDUP_REMOVED lines=12> */
.L_x_6657:
        /* <DEDUP_REMOVED lines=43> */
.L_x_6655:
        /* <DEDUP_REMOVED lines=9> */
.L_x_6654:
        /* <DEDUP_REMOVED lines=16> */
.L_x_6660:
        /* <DEDUP_REMOVED lines=12> */
.L_x_6661:
        /* <DEDUP_REMOVED lines=43> */
.L_x_6659:
[----:B------:R-:W-:Y:S01]  /*b490*/  PRMT R110, R31, 0x7632, R110 ;  /* 0x000076321f6e7816 */ /* 0x000fe2000000006e */
[----:B------:R-:W-:Y:S01]  /*b4a0*/  IMAD.MOV.U32 R112, RZ, RZ, 0x2f800000 ;  /* 0x2f800000ff707424 */ /* 0x000fe200078e00ff */
        /* <DEDUP_REMOVED lines=8> */
.L_x_6658:
[----:B------:R-:W-:Y:S02]  /*b530*/  F2FP.BF16.F32.PACK_AB R112, RZ, R107 ;  /* 0x0000006bff70723e */ /* 0x000fe400000010ff */
[----:B------:R-:W-:Y:S02]  /*b540*/  PRMT R98, R98, 0x5410, R26 ;  /* 0x0000541062627816 */ /* 0x000fe4000000001a */
[----:B------:R-:W-:Y:S02]  /*b550*/  PRMT R97, R97, 0x5410, R24 ;  /* 0x0000541061617816 */ /* 0x000fe40000000018 */
[----:B------:R-:W-:Y:S02]  /*b560*/  PRMT R96, R96, 0x5410, R22 ;  /* 0x0000541060607816 */ /* 0x000fe40000000016 */
[----:B------:R-:W-:-:S07]  /*b570*/  PRMT R99, R99, 0x5410, R112 ;  /* 0x0000541063637816 */ /* 0x000fce0000000070 */
.L_x_6629:
[----:B------:R-:W-:Y:S01]  /*b580*/  IMAD.WIDE.U32 R112, R111, 0x10, R124 ;  /* 0x000000106f707825 */ /* 0x000fe200078e007c */
[----:B------:R-:W-:-:S04]  /*b590*/  IADD3 R135, PT, PT, R102, 0x100, RZ ;  /* 0x0000010066877810 */ /* 0x000fc80007ffe0ff */
[----:B------:R0:W-:Y:S01]  /*b5a0*/  STG.E.128 desc[UR12][R112.64], R96 ;  /* 0x0000006070007986 */ /* 0x0001e2000c101d0c */
[----:B------:R-:W-:Y:S05]  /*b5b0*/  @!P0 BRA `(.L_x_6662) ;  /* 0x0000000000508947 */ /* 0x000fea0003800000 */
[----:B------:R-:W-:Y:S01]  /*b5c0*/  IMAD.U32 R24, R18, 0x10000, RZ ;  /* 0x0001000012187824 */ /* 0x000fe200078e00ff */
[----:B0-----:R-:W0:Y:S01]  /*b5d0*/  LDC.64 R96, c[0x0][0x3b0] ;  /* 0x0000ec00ff607b82 */ /* 0x001e220000000a00 */
        /* <DEDUP_REMOVED lines=18> */
.L_x_6662:
[----:B------:R-:W-:Y:S05]  /*b700*/  @!P0 BRA `(.L_x_6663) ;  /* 0x00000000000c8947 */ /* 0x000fea0003800000 */
[----:B------:R-:W2:Y:S02]  /*b710*/  LDC.64 R28, c[0x0][0x390] ;  /* 0x0000e400ff1c7b82 */ /* 0x000ea40000000a00 */
[----:B--2---:R-:W-:-:S06]  /*b720*/  IMAD.WIDE.U32 R28, R135, 0x10, R28 ;  /* 0x00000010871c7825 */ /* 0x004fcc00078e001c */
[----:B------:R-:W5:Y:S02]  /*b730*/  LDG.E.128 R28, desc[UR12][R28.64] ;  /* 0x0000000c1c1c7981 */ /* 0x000f64000c1e1d00 */
.L_x_6663:
        /* <DEDUP_REMOVED lines=8> */
[----:B--2---:R-:W-:Y:S01]  /*b7c0*/  @!P2 IMAD.U32 R111, R96, 0x10000, RZ ;  /* 0x00010000606fa824 */ /* 0x004fe200078e00ff */
        /* <DEDUP_REMOVED lines=16> */
.L_x_6667:
        /* <DEDUP_REMOVED lines=12> */
.L_x_6668:
        /* <DEDUP_REMOVED lines=43> */
.L_x_6666:
        /* <DEDUP_REMOVED lines=11> */
.L_x_6665:
        /* <DEDUP_REMOVED lines=21> */
.L_x_6671:
        /* <DEDUP_REMOVED lines=12> */
.L_x_6672:
        /* <DEDUP_REMOVED lines=43> */
.L_x_6670:
        /* <DEDUP_REMOVED lines=13> */
.L_x_6669:
        /* <DEDUP_REMOVED lines=20> */
.L_x_6675:
        /* <DEDUP_REMOVED lines=12> */
.L_x_6676:
        /* <DEDUP_REMOVED lines=43> */
.L_x_6674:
        /* <DEDUP_REMOVED lines=11> */
.L_x_6673:
        /* <DEDUP_REMOVED lines=21> */
.L_x_6679:
        /* <DEDUP_REMOVED lines=12> */
.L_x_6680:
        /* <DEDUP_REMOVED lines=42> */
.L_x_6678:
        /* <DEDUP_REMOVED lines=13> */
.L_x_6677:
        /* <DEDUP_REMOVED lines=20> */
.L_x_6683:
        /* <DEDUP_REMOVED lines=12> */
.L_x_6684:
        /* <DEDUP_REMOVED lines=42> */
.L_x_6682:
        /* <DEDUP_REMOVED lines=11> */
.L_x_6681:
        /* <DEDUP_REMOVED lines=21> */
.L_x_6687:
        /* <DEDUP_REMOVED lines=12> */
.L_x_6688:
        /* <DEDUP_REMOVED lines=42> */
.L_x_6686:
        /* <DEDUP_REMOVED lines=13> */
.L_x_6685:
        /* <DEDUP_REMOVED lines=20> */
.L_x_6691:
        /* <DEDUP_REMOVED lines=12> */
.L_x_6692:
        /* <DEDUP_REMOVED lines=43> */
.L_x_6690:
        /* <DEDUP_REMOVED lines=11> */
.L_x_6689:
        /* <DEDUP_REMOVED lines=21> */
.L_x_6695:
        /* <DEDUP_REMOVED lines=12> */
.L_x_6696:
        /* <DEDUP_REMOVED lines=43> */
.L_x_6694:
[----:B-----5:R-:W-:Y:S01]  /*e250*/  PRMT R99, R31, 0x7632, R99 ;  /* 0x000076321f637816 */ /* 0x020fe20000000063 */
[----:B------:R-:W-:Y:S01]  /*e260*/  IMAD.MOV.U32 R123, RZ, RZ, 0x2f800000 ;  /* 0x2f800000ff7b7424 */ /* 0x000fe200078e00ff */
[----:B------:R-:W-:Y:S02]  /*e270*/  I2FP.F32.U32 R106, R110 ;  /* 0x0000006e006a7245 */ /* 0x000fe40000201000 */
[C---:B------:R-:W-:Y:S01]  /*e280*/  PRMT R114, R99.reuse, 0x7632, R114 ;  /* 0x0000763263727816 */ /* 0x040fe20000000072 */
        /* <DEDUP_REMOVED lines=9> */
.L_x_6693:
[----:B------:R-:W-:Y:S02]  /*e320*/  F2FP.BF16.F32.PACK_AB R99, RZ, R123 ;  /* 0x0000007bff63723e */ /* 0x000fe400000010ff */
[----:B------:R-:W-:Y:S02]  /*e330*/  PRMT R98, R26, 0x5410, R98 ;  /* 0x000054101a627816 */ /* 0x000fe40000000062 */
[----:B------:R-:W-:Y:S02]  /*e340*/  PRMT R97, R24, 0x5410, R97 ;  /* 0x0000541018617816 */ /* 0x000fe40000000061 */
[----:B------:R-:W-:Y:S02]  /*e350*/  PRMT R96, R20, 0x5410, R96 ;  /* 0x0000541014607816 */ /* 0x000fe40000000060 */
[----:B------:R-:W-:Y:S01]  /*e360*/  PRMT R99, R104, 0x5410, R99 ;  /* 0x0000541068637816 */ /* 0x000fe20000000063 */
[----:B------:R-:W-:Y:S06]  /*e370*/  BRA `(.L_x_6697) ;  /* 0x0000002800307947 */ /* 0x000fec0003800000 */
.L_x_6664:
        /* <DEDUP_REMOVED lines=19> */
.L_x_6700:
[----:B------:R-:W-:-:S04]  /*e4b0*/  VIADD R3, R3, 0x1 ;  /* 0x0000000103037836 */ /* 0x000fc80000000000 */
[C---:B01----:R-:W-:Y:S01]  /*e4c0*/  IMAD.WIDE.U32 R96, R3.reuse, -0x2daee0ad, RZ ;  /* 0xd2511f5303607825 */ /* 0x043fe200078e00ff */
        /* <DEDUP_REMOVED lines=10> */
.L_x_6701:
        /* <DEDUP_REMOVED lines=43> */
.L_x_6699:
[----:B01----:R-:W-:Y:S01]  /*e820*/  HFMA2 R97, -RZ, RZ, 0.1171875, 0 ;  /* 0x2f800000ff617431 */ /* 0x003fe200000001ff */
        /* <DEDUP_REMOVED lines=8> */
.L_x_6698:
[----:B------:R-:W-:Y:S01]  /*e8b0*/  F2FP.BF16.F32.PACK_AB R20, RZ, R111 ;  /* 0x0000006fff14723e */ /* 0x000fe200000010ff */
[----:B0-----:R-:W-:Y:S01]  /*e8c0*/  IMAD.MOV.U32 R113, RZ, RZ, RZ ;  /* 0x000000ffff717224 */ /* 0x001fe200078e00ff */
        /* <DEDUP_REMOVED lines=14> */
.L_x_6704:
        /* <DEDUP_REMOVED lines=12> */
.L_x_6705:
        /* <DEDUP_REMOVED lines=43> */
.L_x_6703:
[----:B-1----:R-:W-:Y:S01]  /*ed20*/  HFMA2 R97, -RZ, RZ, 0.1171875, 0 ;  /* 0x2f800000ff617431 */ /* 0x002fe200000001ff */
        /* <DEDUP_REMOVED lines=9> */
.L_x_6702:
[----:B-1----:R-:W-:Y:S01]  /*edc0*/  F2FP.BF16.F32.PACK_AB R96, RZ, R113 ;  /* 0x00000071ff60723e */ /* 0x002fe200000010ff */
        /* <DEDUP_REMOVED lines=15> */
.L_x_6708:
        /* <DEDUP_REMOVED lines=12> */
.L_x_6709:
        /* <DEDUP_REMOVED lines=43> */
.L_x_6707:
        /* <DEDUP_REMOVED lines=9> */
.L_x_6706:
        /* <DEDUP_REMOVED lines=16> */
.L_x_6712:
        /* <DEDUP_REMOVED lines=12> */
.L_x_6713:
        /* <DEDUP_REMOVED lines=43> */
.L_x_6711:
        /* <DEDUP_REMOVED lines=10> */
.L_x_6710:
        /* <DEDUP_REMOVED lines=16> */
.L_x_6716:
        /* <DEDUP_REMOVED lines=12> */
.L_x_6717:
        /* <DEDUP_REMOVED lines=43> */
.L_x_6715:
        /* <DEDUP_REMOVED lines=9> */
.L_x_6714:
        /* <DEDUP_REMOVED lines=16> */
.L_x_6720:
        /* <DEDUP_REMOVED lines=12> */
.L_x_6721:
        /* <DEDUP_REMOVED lines=43> */
.L_x_6719:
        /* <DEDUP_REMOVED lines=10> */
.L_x_6718:
        /* <DEDUP_REMOVED lines=16> */
.L_x_6724:
        /* <DEDUP_REMOVED lines=12> */
.L_x_6725:
        /* <DEDUP_REMOVED lines=43> */
.L_x_6723:
        /* <DEDUP_REMOVED lines=9> */
.L_x_6722:
        /* <DEDUP_REMOVED lines=16> */
.L_x_6728:
        /* <DEDUP_REMOVED lines=12> */
.L_x_6729:
        /* <DEDUP_REMOVED lines=43> */
.L_x_6727:
        /* <DEDUP_REMOVED lines=10> */
.L_x_6726:
[----:B------:R-:W-:Y:S02]  /*10bf0*/  F2FP.BF16.F32.PACK_AB R99, RZ, R123 ;  /* 0x0000007bff63723e */ /* 0x000fe400000010ff */
[----:B------:R-:W-:Y:S02]  /*10c00*/  PRMT R98, R26, 0x5410, R104 ;  /* 0x000054101a627816 */ /* 0x000fe40000000068 */
[----:B------:R-:W-:Y:S02]  /*10c10*/  PRMT R97, R24, 0x5410, R97 ;  /* 0x0000541018617816 */ /* 0x000fe40000000061 */
[----:B------:R-:W-:Y:S02]  /*10c20*/  PRMT R96, R20, 0x5410, R96 ;  /* 0x0000541014607816 */ /* 0x000fe40000000060 */
[----:B------:R-:W-:-:S07]  /*10c30*/  PRMT R99, R106, 0x5410, R99 ;  /* 0x000054106a637816 */ /* 0x000fce0000000063 */
.L_x_6697:
[----:B------:R-:W-:Y:S01]  /*10c40*/  VIADD R131, R129, 0x100 ;  /* 0x0000010081837836 */ /* 0x000fe20000000000 */
[----:B------:R-:W-:-:S03]  /*10c50*/  IADD3 R20, PT, PT, R102, 0x180, RZ ;  /* 0x0000018066147810 */ /* 0x000fc60007ffe0ff */
[----:B------:R-:W-:-:S05]  /*10c60*/  IMAD.WIDE.U32 R130, R131, 0x10, R124 ;  /* 0x0000001083827825 */ /* 0x000fca00078e007c */
        /* <DEDUP_REMOVED lines=22> */
.L_x_6730:
[----:B------:R-:W-:Y:S05]  /*10dd0*/  @!P0 BRA `(.L_x_6731) ;  /* 0x00000000000c8947 */ /* 0x000fea0003800000 */
[----:B-----5:R-:W2:Y:S02]  /*10de0*/  LDC.64 R28, c[0x0][0x390] ;  /* 0x0000e400ff1c7b82 */ /* 0x020ea40000000a00 */
[----:B--2---:R-:W-:-:S06]  /*10df0*/  IMAD.WIDE.U32 R28, R20, 0x10, R28 ;  /* 0x00000010141c7825 */ /* 0x004fcc00078e001c */
[----:B------:R-:W5:Y:S02]  /*10e00*/  LDG.E.128 R28, desc[UR12][R28.64] ;  /* 0x0000000c1c1c7981 */ /* 0x000f64000c1e1d00 */
.L_x_6731:
[----:B------:R-:W-:Y:S01]  /*10e10*/  VIADD R129, R129, 0x180 ;  /* 0x0000018081817836 */ /* 0x000fe20000000000 */
[----:B------:R-:W-:Y:S06]  /*10e20*/  BRA.U !UP0, `(.L_x_6732) ;  /* 0x0000002d08047547 */ /* 0x000fec000b800000 */
[----:B01----:R-:W0:Y:S02]  /*10e30*/  LDC.64 R96, c[0x0][0x3a0] ;  /* 0x0000e800ff607b82 */ /* 0x003e240000000a00 */
        /* <DEDUP_REMOVED lines=22> */
.L_x_6735:
        /* <DEDUP_REMOVED lines=12> */
.L_x_6736:
        /* <DEDUP_REMOVED lines=42> */
.L_x_6734:
        /* <DEDUP_REMOVED lines=11> */
.L_x_6733:
        /* <DEDUP_REMOVED lines=21> */
.L_x_6739:
        /* <DEDUP_REMOVED lines=12> */
.L_x_6740:
        /* <DEDUP_REMOVED lines=42> */
.L_x_6738:
        /* <DEDUP_REMOVED lines=13> */
.L_x_6737:
        /* <DEDUP_REMOVED lines=20> */
.L_x_6743:
        /* <DEDUP_REMOVED lines=12> */
.L_x_6744:
        /* <DEDUP_REMOVED lines=42> */
.L_x_6742:
        /* <DEDUP_REMOVED lines=11> */
.L_x_6741:
        /* <DEDUP_REMOVED lines=17> */
[----:B------:R-:W-:Y:S01]  /*11f90*/  @!P3 IMAD.MOV.U32 R12, RZ, RZ, R138 ;  /* 0x000000ffff0cb224 */ /* 0x000fe200078e008a */
[----:B------:R-:W-:Y:S01]  /*11fa0*/  @P3 MOV R12, R139 ;  /* 0x0000008b000c3202 */ /* 0x000fe20000000f00 */
[----:B------:R-:W-:Y:S01]  /*11fb0*/  @P3 IMAD.MOV.U32 R100, RZ, RZ, R134 ;  /* 0x000000ffff643224 */ /* 0x000fe200078e0086 */
[----:B------:R-:W-:Y:S06]  /*11fc0*/  BRA `(.L_x_6746) ;  /* 0x0000000000dc7947 */ /* 0x000fec0003800000 */
.L_x_6747:
        /* <DEDUP_REMOVED lines=12> */
.L_x_6748:
        /* <DEDUP_REMOVED lines=43> */
.L_x_6746:
        /* <DEDUP_REMOVED lines=13> */
.L_x_6745:
        /* <DEDUP_REMOVED lines=20> */
.L_x_6751:
        /* <DEDUP_REMOVED lines=12> */
.L_x_6752:
        /* <DEDUP_REMOVED lines=43> */
.L_x_6750:
[----:B------:R-:W-:Y:S01]  /*128c0*/  HFMA2 R97, -RZ, RZ, 0.1171875, 0 ;  /* 0x2f800000ff617431 */ /* 0x000fe200000001ff */
[----:B------:R-:W-:Y:S01]  /*128d0*/  I2FP.F32.U32 R14, R14 ;  /* 0x0000000e000e7245 */ /* 0x000fe20000201000 */
[----:B-----5:R-:W-:Y:S01]  /*128e0*/  IMAD.U32 R100, R30, 0x10000, RZ ;  /* 0x000100001e647824 */ /* 0x020fe200078e00ff */
[----:B------:R-:W-:-:S03]  /*128f0*/  SHF.L.U32 R104, R98, 0x10, RZ ;  /* 0x0000001062687819 */ /* 0x000fc600000006ff */
[----:B------:R-:W-:Y:S01]  /*12900*/  FMUL.FTZ R100, R100, UR17 ;  /* 0x0000001164647c20 */ /* 0x000fe20008410000 */
[----:B------:R-:W-:-:S03]  /*12910*/  FFMA.FTZ R14, R14, R97, 1.1641532182693481445e-10 ;  /* 0x2f0000000e0e7423 */ /* 0x000fc60000010061 */
[----:B------:R-:W-:Y:S02]  /*12920*/  FMUL.FTZ R100, R100, UR16 ;  /* 0x0000001064647c20 */ /* 0x000fe40008410000 */
[----:B------:R-:W-:-:S04]  /*12930*/  FSETP.GTU.FTZ.AND P3, PT, R14, UR23, PT ;  /* 0x000000170e007c0b */ /* 0x000fc8000bf7c000 */
[----:B------:R-:W-:Y:S02]  /*12940*/  FSEL R145, R100, RZ, !P3 ;  /* 0x000000ff64917208 */ /* 0x000fe40005800000 */
[----:B------:R-:W-:-:S03]  /*12950*/  SEL R14, RZ, 0x1, P3 ;  /* 0x00000001ff0e7807 */ /* 0x000fc60001800000 */
[----:B------:R-:W-:-:S07]  /*12960*/  FADD.FTZ R145, R104, R145 ;  /* 0x0000009168917221 */ /* 0x000fce0000010000 */
.L_x_6749:
        /* <DEDUP_REMOVED lines=21> */
.L_x_6755:
        /* <DEDUP_REMOVED lines=12> */
.L_x_6756:
        /* <DEDUP_REMOVED lines=43> */
.L_x_6754:
        /* <DEDUP_REMOVED lines=13> */
.L_x_6753:
        /* <DEDUP_REMOVED lines=20> */
.L_x_6759:
        /* <DEDUP_REMOVED lines=12> */
.L_x_6760:
        /* <DEDUP_REMOVED lines=43> */
.L_x_6758:
        /* <DEDUP_REMOVED lines=11> */
.L_x_6757:
        /* <DEDUP_REMOVED lines=21> */
.L_x_6763:
        /* <DEDUP_REMOVED lines=12> */
.L_x_6764:
        /* <DEDUP_REMOVED lines=42> */
.L_x_6762:
[----:B-----5:R-:W-:Y:S02]  /*13910*/  PRMT R98, R31, 0x7632, R98 ;  /* 0x000076321f627816 */ /* 0x020fe40000000062 */
        /* <DEDUP_REMOVED lines=12> */
.L_x_6761:
[----:B------:R-:W-:Y:S02]  /*139e0*/  F2FP.BF16.F32.PACK_AB R99, RZ, R141 ;  /* 0x0000008dff63723e */ /* 0x000fe400000010ff */
[----:B------:R-:W-:Y:S02]  /*139f0*/  PRMT R98, R104, 0x5410, R106 ;  /* 0x0000541068627816 */ /* 0x000fe4000000006a */
[----:B------:R-:W-:Y:S02]  /*13a00*/  PRMT R97, R26, 0x5410, R102 ;  /* 0x000054101a617816 */ /* 0x000fe40000000066 */
[----:B------:R-:W-:Y:S02]  /*13a10*/  PRMT R96, R22, 0x5410, R24 ;  /* 0x0000541016607816 */ /* 0x000fe40000000018 */
[----:B------:R-:W-:Y:S01]  /*13a20*/  PRMT R99, R100, 0x5410, R99 ;  /* 0x0000541064637816 */ /* 0x000fe20000000063 */
[----:B------:R-:W-:Y:S06]  /*13a30*/  BRA `(.L_x_6765) ;  /* 0x00000028002c7947 */ /* 0x000fec0003800000 */
.L_x_6732:
[----:B0-----:R-:W-:Y:S01]  /*13a40*/  MOV R131, RZ ;  /* 0x000000ff00837202 */ /* 0x001fe20000000f00 */
[----:B------:R-:W-:Y:S01]  /*13a50*/  IMAD.MOV.U32 R24, RZ, RZ, R112 ;  /* 0x000000ffff187224 */ /* 0x000fe200078e0070 */
        /* <DEDUP_REMOVED lines=17> */
.L_x_6768:
        /* <DEDUP_REMOVED lines=12> */
.L_x_6769:
        /* <DEDUP_REMOVED lines=42> */
.L_x_6767:
[----:B-1----:R-:W-:Y:S01]  /*13ed0*/  HFMA2 R97, -RZ, RZ, 0.1171875, 0 ;  /* 0x2f800000ff617431 */ /* 0x002fe200000001ff */
        /* <DEDUP_REMOVED lines=8> */
.L_x_6766:
        /* <DEDUP_REMOVED lines=16> */
.L_x_6772:
        /* <DEDUP_REMOVED lines=12> */
.L_x_6773:
[----:B------:R-:W-:Y:S01]  /*14120*/  IMAD.WIDE.U32 R134, R2, -0x326172a9, RZ ;  /* 0xcd9e8d5702867825 */ /* 0x000fe200078e00ff */
[----:B-1----:R-:W-:-:S03]  /*14130*/  LOP3.LUT R96, R5, UR15, R133, 0x96, !PT ;  /* 0x0000000f05607c12 */ /* 0x002fc6000f8e9685 */
        /* <DEDUP_REMOVED lines=41> */
.L_x_6771:
[----:B-----5:R-:W-:Y:S01]  /*143d0*/  PRMT R24, R28, 0x7632, R24 ;  /* 0x000076321c187816 */ /* 0x020fe20000000018 */
[----:B-1----:R-:W-:Y:S01]  /*143e0*/  IMAD.MOV.U32 R97, RZ, RZ, 0x2f800000 ;  /* 0x2f800000ff617424 */ /* 0x002fe200078e00ff */
        /* <DEDUP_REMOVED lines=8> */
.L_x_6770:
[----:B------:R-:W-:Y:S01]  /*14470*/  F2FP.BF16.F32.PACK_AB R24, RZ, R133 ;  /* 0x00000085ff18723e */ /* 0x000fe200000010ff */
[----:B------:R-:W-:Y:S01]  /*14480*/  IMAD.MOV.U32 R135, RZ, RZ, RZ ;  /* 0x000000ffff877224 */ /* 0x000fe200078e00ff */
[----:B-1----:R-:W-:Y:S01]  /*14490*/  MOV R96, R22 ;  /* 0x0000001600607202 */ /* 0x002fe20000000f00 */
        /* <DEDUP_REMOVED lines=13> */
.L_x_6776:
        /* <DEDUP_REMOVED lines=12> */
.L_x_6777:
        /* <DEDUP_REMOVED lines=43> */
.L_x_6775:
        /* <DEDUP_REMOVED lines=9> */
.L_x_6774:
        /* <DEDUP_REMOVED lines=16> */
.L_x_6780:
        /* <DEDUP_REMOVED lines=12> */
.L_x_6781:
        /* <DEDUP_REMOVED lines=43> */
.L_x_6779:
        /* <DEDUP_REMOVED lines=10> */
.L_x_6778:
        /* <DEDUP_REMOVED lines=16> */
.L_x_6784:
        /* <DEDUP_REMOVED lines=12> */
.L_x_6785:
        /* <DEDUP_REMOVED lines=43> */
.L_x_6783:
        /* <DEDUP_REMOVED lines=9> */
.L_x_6782:
        /* <DEDUP_REMOVED lines=16> */
.L_x_6788:
        /* <DEDUP_REMOVED lines=12> */
.L_x_6789:
        /* <DEDUP_REMOVED lines=43> */
.L_x_6787:
        /* <DEDUP_REMOVED lines=10> */
.L_x_6786:
        /* <DEDUP_REMOVED lines=16> */
.L_x_6792:
        /* <DEDUP_REMOVED lines=12> */
.L_x_6793:
        /* <DEDUP_REMOVED lines=43> */
.L_x_6791:
        /* <DEDUP_REMOVED lines=9> */
.L_x_6790:
        /* <DEDUP_REMOVED lines=16> */
.L_x_6796:
        /* <DEDUP_REMOVED lines=12> */
.L_x_6797:
        /* <DEDUP_REMOVED lines=43> */
.L_x_6795:
        /* <DEDUP_REMOVED lines=10> */
.L_x_6794:
[----:B------:R-:W-:Y:S02]  /*162a0*/  F2FP.BF16.F32.PACK_AB R99, RZ, R141 ;  /* 0x0000008dff63723e */ /* 0x000fe400000010ff */
[----:B------:R-:W-:Y:S02]  /*162b0*/  PRMT R98, R106, 0x5410, R104 ;  /* 0x000054106a627816 */ /* 0x000fe40000000068 */
[----:B------:R-:W-:Y:S02]  /*162c0*/  PRMT R97, R102, 0x5410, R100 ;  /* 0x0000541066617816 */ /* 0x000fe40000000064 */
[----:B------:R-:W-:Y:S02]  /*162d0*/  PRMT R96, R26, 0x5410, R24 ;  /* 0x000054101a607816 */ /* 0x000fe40000000018 */
[----:B------:R-:W-:-:S07]  /*162e0*/  PRMT R99, R22, 0x5410, R99 ;  /* 0x0000541016637816 */ /* 0x000fce0000000063 */
.L_x_6765:
        /* <DEDUP_REMOVED lines=55> */
.L_x_6798:
        /* <DEDUP_REMOVED lines=83> */
[----:B------:R-:W-:-:S04]  /*16b90*/  CS2R R98, SRZ ;  /* 0x0000000000627805 */ /* 0x000fc8000001ff00 */
        /* <DEDUP_REMOVED lines=9> */
[----:B------:R-:W-:Y:S01]  /*16c30*/  @!P2 SHF.L.U32 R22, R0, 0x3, RZ ;  /* 0x000000030016a819 */ /* 0x000fe200000006ff */
[----:B0-----:R-:W-:-:S03]  /*16c40*/  FADD.FTZ R125, R24, R125 ;  /* 0x0000007d187d7221 */ /* 0x001fc60000010000 */
[----:B------:R-:W-:Y:S01]  /*16c50*/  @!P2 LOP3.LUT R24, R22, 0xf8, RZ, 0xc0, !PT ;  /* 0x000000f81618a812 */ /* 0x000fe200078ec0ff */
[----:B------:R-:W-:Y:S01]  /*16c60*/  IMAD.MOV.U32 R22, RZ, RZ, RZ ;  /* 0x000000ffff167224 */ /* 0x000fe200078e00ff */
[----:B------:R-:W-:Y:S01]  /*16c70*/  @!P2 MOV R22, 0x400 ;  /* 0x000004000016a802 */ /* 0x000fe20000000f00 */
[----:B------:R-:W0:Y:S02]  /*16c80*/  SHFL.BFLY PT, R26, R125, 0x10, 0x1f ;  /* 0x0e001f007d1a7f89 */ /* 0x000e2400000e0000 */
[----:B0-----:R-:W-:Y:S02]  /*16c90*/  FADD.FTZ R97, R125, R26 ;  /* 0x0000001a7d617221 */ /* 0x001fe40000010000 */
[----:B------:R-:W0:Y:S04]  /*16ca0*/  SHFL.DOWN PT, R125, R22, 0x2, 0x1f ;  /* 0x08401f00167d7f89 */ /* 0x000e2800000e0000 */
[----:B------:R1:W-:Y:S01]  /*16cb0*/  @!P0 STS.64 [R20+UR4], R96 ;  /* 0x0000006014008988 */ /* 0x0003e20008000a04 */
[----:B------:R-:W-:Y:S01]  /*16cc0*/  BAR.SYNC.DEFER_BLOCKING 0x0 ;  /* 0x0000000000007b1d */ /* 0x000fe20000010000 */
[----:B------:R-:W-:-:S02]  /*16cd0*/  ISETP.NE.AND P0, PT, R0, RZ, PT ;  /* 0x000000ff0000720c */ /* 0x000fc40003f05270 */
[----:B-1----:R-:W-:Y:S01]  /*16ce0*/  I2FP.F32.U32 R20, R22 ;  /* 0x0000001600147245 */ /* 0x002fe20000201000 */
[----:B0-----:R-:W-:Y:S01]  /*16cf0*/  IMAD.IADD R100, R125, 0x1, R22 ;  /* 0x000000017d647824 */ /* 0x001fe200078e0216 */
[----:B------:R-:W-:-:S04]  /*16d00*/  I2FP.F32.S32 R96, R125 ;  /* 0x0000007d00607245 */ /* 0x000fc80000201400 */
[----:B------:R-:W-:Y:S01]  /*16d10*/  I2FP.F32.S32 R102, R100 ;  /* 0x0000006400667245 */ /* 0x000fe20000201400 */
[----:B------:R-:W0:Y:S03]  /*16d20*/  SHFL.DOWN PT, R125, R100, 0x1, 0x1f ;  /* 0x08201f00647d7f89 */ /* 0x000e2600000e0000 */
[----:B------:R-:W1:Y:S01]  /*16d30*/  MUFU.RCP R104, R102 ;  /* 0x0000006600687308 */ /* 0x000e620000001000 */
[----:B------:R-:W2:Y:S01]  /*16d40*/  @!P2 LDS.64 R98, [R24+UR4] ;  /* 0x000000041862a984 */ /* 0x000ea20008000a00 */
        /* <DEDUP_REMOVED lines=24> */
[----:B------:R-:W-:Y:S01]  /*16ed0*/  FMUL.FTZ R125, R125, R26 ;  /* 0x0000001a7d7d7220 */ /* 0x000fe20000410000 */
[----:B------:R-:W0:Y:S02]  /*16ee0*/  LDC R22, c[0x0][0x448] ;  /* 0x00011200ff167b82 */ /* 0x000e240000000800 */
[----:B------:R-:W1:Y:S01]  /*16ef0*/  SHFL.IDX PT, R129, R129, RZ, 0x1f ;  /* 0x00001fff81817589 */ /* 0x000e6200000e0000 */
[----:B------:R-:W-:-:S05]  /*16f00*/  FFMA.FTZ R100, R100, R125, R97 ;  /* 0x0000007d64647223 */ /* 0x000fca0000010061 */
[----:B------:R-:W0:Y:S01]  /*16f10*/  SHFL.IDX PT, R143, R100, RZ, 0x1f ;  /* 0x00001fff648f7589 */ /* 0x000e2200000e0000 */
[----:B------:R-:W2:Y:S08]  /*16f20*/  @!P0 LDC.64 R98, c[0x0][0x3c0] ;  /* 0x0000f000ff628b82 */ /* 0x000eb00000000a00 */
[----:B------:R-:W3:Y:S01]  /*16f30*/  @!P0 LDC.64 R96, c[0x0][0x3c8] ;  /* 0x0000f200ff608b82 */ /* 0x000ee20000000a00 */
[----:B-1----:R-:W-:-:S05]  /*16f40*/  FMUL.FTZ R20, R129, R129 ;  /* 0x0000008181147220 */ /* 0x002fca0000410000 */
[----:B------:R-:W-:Y:S01]  /*16f50*/  FSEL R125, R20, RZ, P1 ;  /* 0x000000ff147d7208 */ /* 0x000fe20000800000 */
[----:B0-----:R-:W-:Y:S01]  /*16f60*/  FFMA.FTZ R20, R143, UR24, R22 ;  /* 0x000000188f147c23 */ /* 0x001fe20008010016 */
[----:B------:R-:W-:-:S03]  /*16f70*/  IMAD.U32 R143, RZ, RZ, UR7 ;  /* 0x00000007ff8f7e24 */ /* 0x000fc6000f8e00ff */
[----:B------:R-:W-:Y:S01]  /*16f80*/  FADD.FTZ R125, R20, R125 ;  /* 0x0000007d147d7221 */ /* 0x000fe20000010000 */
[----:B--2---:R-:W-:-:S04]  /*16f90*/  @!P0 IMAD.WIDE R98, R143, 0x4, R98 ;  /* 0x000000048f628825 */ /* 0x004fc800078e0262 */
[----:B---3--:R-:W-:Y:S01]  /*16fa0*/  @!P0 IMAD.WIDE R96, R151, 0x4, R96 ;  /* 0x0000000497608825 */ /* 0x008fe200078e0260 */
[----:B------:R-:W0:Y:S01]  /*16fb0*/  MUFU.RSQ R125, R125 ;  /* 0x0000007d007d7308 */ /* 0x000e220000001400 */
[----:B------:R1:W-:Y:S04]  /*16fc0*/  @!P0 STG.E desc[UR12][R98.64], R129 ;  /* 0x0000008162008986 */ /* 0x0003e8000c10190c */
[----:B0-----:R1:W-:Y:S01]  /*16fd0*/  @!P0 STG.E desc[UR12][R96.64], R125 ;  /* 0x0000007d60008986 */ /* 0x0013e2000c10190c */
[----:B------:R-:W-:Y:S05]  /*16fe0*/  BRA.U !UP0, `(.L_x_6799) ;  /* 0x00000009080c7547 */ /* 0x000fea000b800000 */
[----:B------:R-:W-:Y:S01]  /*16ff0*/  UIADD3 UR4, UPT, UPT, UR6, -0x1, URZ ;  /* 0xffffffff06047890 */ /* 0x000fe2000fffe0ff */
[----:B------:R-:W-:-:S03]  /*17000*/  FSEL R20, R129, RZ, !P1 ;  /* 0x000000ff81147208 */ /* 0x000fc60004800000 */
[----:B------:R-:W-:Y:S02]  /*17010*/  UIMAD UR4, UR4, UR22, URZ ;  /* 0x00000016040472a4 */ /* 0x000fe4000f8e02ff */
[C---:B------:R-:W-:Y:S01]  /*17020*/  FADD.FTZ R144, -R20.reuse, R117 ;  /* 0x0000007514907221 */ /* 0x040fe20000010100 */
[C---:B------:R-:W-:Y:S01]  /*17030*/  FADD.FTZ R124, -R20.reuse, R105 ;  /* 0x00000069147c7221 */ /* 0x040fe20000010100 */
[----:B------:R-:W0:Y:S01]  /*17040*/  LDC.64 R116, c[0x0][0x428] ;  /* 0x00010a00ff747b82 */ /* 0x000e220000000a00 */
[----:B------:R-:W-:Y:S01]  /*17050*/  USHF.R.S32.HI UR5, URZ, 0x1f, UR4 ;  /* 0x0000001fff057899 */ /* 0x000fe20008011404 */
[C---:B------:R-:W-:Y:S01]  /*17060*/  FADD.FTZ R102, -R20.reuse, R19 ;  /* 0x0000001314667221 */ /* 0x040fe20000010100 */
[C---:B------:R-:W-:Y:S01]  /*17070*/  FADD.FTZ R104, -R20.reuse, R21 ;  /* 0x0000001514687221 */ /* 0x040fe20000010100 */
[C---:B------:R-:W-:Y:S01]  /*17080*/  FADD.FTZ R106, -R20.reuse, R23 ;  /* 0x00000017146a7221 */ /* 0x040fe20000010100 */
[----:B------:R-:W-:Y:S01]  /*17090*/  ULEA.HI UR5, UR5, UR4, URZ, 0x3 ;  /* 0x0000000405057291 */ /* 0x000fe2000f8f18ff */
[C---:B------:R-:W-:Y:S01]  /*170a0*/  FADD.FTZ R128, -R20.reuse, R107 ;  /* 0x0000006b14807221 */ /* 0x040fe20000010100 */
[C---:B------:R-:W-:Y:S01]  /*170b0*/  FMUL.FTZ R23, R125.reuse, R102 ;  /* 0x000000667d177220 */ /* 0x040fe20000410000 */
[----:B------:R-:W-:Y:S01]  /*170c0*/  FMUL.FTZ R104, R125, R104 ;  /* 0x000000687d687220 */ /* 0x000fe20000410000 */
[C---:B------:R-:W-:Y:S01]  /*170d0*/  FADD.FTZ R22, -R20.reuse, R7 ;  /* 0x0000000714167221 */ /* 0x040fe20000010100 */
[----:B------:R-:W-:Y:S01]  /*170e0*/  FADD.FTZ R24, -R20, R9 ;  /* 0x0000000914187221 */ /* 0x000fe20000010100 */
[----:B------:R-:W-:-:S02]  /*170f0*/  IMAD.U32 R105, RZ, RZ, UR5 ;  /* 0x00000005ff697e24 */ /* 0x000fc4000f8e00ff */
[C---:B------:R-:W-:Y:S01]  /*17100*/  FADD.FTZ R26, -R20.reuse, R11 ;  /* 0x0000000b141a7221 */ /* 0x040fe20000010100 */
[C---:B-1----:R-:W-:Y:S01]  /*17110*/  FADD.FTZ R96, -R20.reuse, R13 ;  /* 0x0000000d14607221 */ /* 0x042fe20000010100 */
[C---:B------:R-:W-:Y:S01]  /*17120*/  FADD.FTZ R114, -R20.reuse, R25 ;  /* 0x0000001914727221 */ /* 0x040fe20000010100 */
[C---:B------:R-:W-:Y:S01]  /*17130*/  FADD.FTZ R122, -R20.reuse, R103 ;  /* 0x00000067147a7221 */ /* 0x040fe20000010100 */
[----:B------:R-:W-:Y:S01]  /*17140*/  LEA.HI.SX32 R105, R105, R0, 0x1d ;  /* 0x0000000069697211 */ /* 0x000fe200078feaff */
[C---:B------:R-:W-:Y:S01]  /*17150*/  FADD.FTZ R140, -R20.reuse, R115 ;  /* 0x00000073148c7221 */ /* 0x040fe20000010100 */
[C---:B------:R-:W-:Y:S01]  /*17160*/  FADD.FTZ R98, -R20.reuse, R15 ;  /* 0x0000000f14627221 */ /* 0x040fe20000010100 */
[C---:B------:R-:W-:Y:S01]  /*17170*/  FADD.FTZ R100, -R20.reuse, R17 ;  /* 0x0000001114647221 */ /* 0x040fe20000010100 */
[----:B------:R-:W-:Y:S01]  /*17180*/  IADD3 R107, PT, PT, R105, 0x80, RZ ;  /* 0x00000080696b7810 */ /* 0x000fe20007ffe0ff */
[----:B------:R-:W-:Y:S01]  /*17190*/  FMUL.FTZ R132, R125, R128 ;  /* 0x000000807d847220 */ /* 0x000fe20000410000 */
[C---:B------:R-:W-:Y:S01]  /*171a0*/  VIADD R115, R105.reuse, 0x100 ;  /* 0x0000010069737836 */ /* 0x040fe20000000000 */
[----:B------:R-:W-:Y:S01]  /*171b0*/  IADD3 R103, PT, PT, R105, 0x180, RZ ;  /* 0x0000018069677810 */ /* 0x000fe20007ffe0ff */
        /* <DEDUP_REMOVED lines=27> */
[----:B0-----:R-:W-:-:S04]  /*17370*/  IMAD.WIDE.U32 R104, R105, 0x10, R116 ;  /* 0x0000001069687825 */ /* 0x001fc800078e0074 */
[C---:B------:R-:W-:Y:S01]  /*17380*/  FMUL.FTZ R109, R125.reuse, R122 ;  /* 0x0000007a7d6d7220 */ /* 0x040fe20000410000 */
[----:B------:R-:W-:Y:S01]  /*17390*/  FMUL.FTZ R130, R125, R124 ;  /* 0x0000007c7d827220 */ /* 0x000fe20000410000 */
[----:B------:R-:W-:Y:S01]  /*173a0*/  F2FP.BF16.F32.PACK_AB R23, R128, R23 ;  /* 0x000000178017723e */ /* 0x000fe200000010ff */
[----:B------:R-:W-:-:S04]  /*173b0*/  IMAD.WIDE.U32 R106, R107, 0x10, R116 ;  /* 0x000000106b6a7825 */ /* 0x000fc800078e0074 */
[----:B------:R-:W-:Y:S01]  /*173c0*/  FFMA.FTZ R128, R22, R95, R63 ;  /* 0x0000005f16807223 */ /* 0x000fe2000001003f */
[----:B------:R-:W-:Y:S01]  /*173d0*/  FFMA.FTZ R22, R97, R88, R56 ;  /* 0x0000005861167223 */ /* 0x000fe20000010038 */
[----:B------:R-:W-:Y:S01]  /*173e0*/  FFMA.FTZ R97, R130, R81, R49 ;  /* 0x0000005182617223 */ /* 0x000fe20000010031 */
[----:B------:R-:W-:-:S04]  /*173f0*/  IMAD.WIDE.U32 R114, R115, 0x10, R116 ;  /* 0x0000001073727825 */ /* 0x000fc800078e0074 */
[C---:B------:R-:W-:Y:S01]  /*17400*/  FMUL.FTZ R25, R125.reuse, R140 ;  /* 0x0000008c7d197220 */ /* 0x040fe20000410000 */
[----:B------:R-:W-:Y:S01]  /*17410*/  FMUL.FTZ R122, R125, R144 ;  /* 0x000000907d7a7220 */ /* 0x000fe20000410000 */
[----:B------:R-:W-:Y:S01]  /*17420*/  FFMA.FTZ R20, R20, R93, R61 ;  /* 0x0000005d14147223 */ /* 0x000fe2000001003d */
[----:B------:R-:W-:-:S04]  /*17430*/  IMAD.WIDE.U32 R116, R103, 0x10, R116 ;  /* 0x0000001067747825 */ /* 0x000fc800078e0074 */
[----:B------:R-:W-:Y:S01]  /*17440*/  FFMA.FTZ R103, R21, R92, R60 ;  /* 0x0000005c15677223 */ /* 0x000fe2000001003c */
[----:B------:R-:W-:Y:S01]  /*17450*/  FFMA.FTZ R21, R27, R94, R62 ;  /* 0x0000005e1b157223 */ /* 0x000fe2000001003e */
[----:B------:R-:W-:Y:S01]  /*17460*/  FFMA.FTZ R27, R26, R89, R57 ;  /* 0x000000591a1b7223 */ /* 0x000fe20000010039 */
[----:B------:R-:W-:Y:S01]  /*17470*/  FFMA.FTZ R26, R109, R80, R48 ;  /* 0x000000506d1a7223 */ /* 0x000fe20000010030 */
[----:B------:R-:W-:Y:S01]  /*17480*/  FFMA.FTZ R122, R122, R79, R47 ;  /* 0x0000004f7a7a7223 */ /* 0x000fe2000001002f */
[C---:B------:R-:W-:Y:S01]  /*17490*/  FMUL.FTZ R98, R125.reuse, R120 ;  /* 0x000000787d627220 */ /* 0x040fe20000410000 */
[C---:B------:R-:W-:Y:S01]  /*174a0*/  FMUL.FTZ R17, R125.reuse, R118 ;  /* 0x000000767d117220 */ /* 0x040fe20000410000 */
[----:B------:R-:W-:Y:S01]  /*174b0*/  FMUL.FTZ R111, R125, R126 ;  /* 0x0000007e7d6f7220 */ /* 0x000fe20000410000 */
[----:B------:R-:W-:Y:S01]  /*174c0*/  F2FP.BF16.F32.PACK_AB R26, R97, R26 ;  /* 0x0000001a611a723e */ /* 0x000fe200000010ff */
        /* <DEDUP_REMOVED lines=53> */
.L_x_6799:
[----:B------:R-:W-:Y:S02]  /*17820*/  UIADD3 UR7, UPT, UPT, UR7, UR20, URZ ;  /* 0x0000001407077290 */ /* 0x000fe4000fffe0ff */
[----:B------:R-:W-:Y:S02]  /*17830*/  UPLOP3.LUT UP1, UPT, UPT, UPT, UP1, 0x40, 0x4 ;  /* 0x000000000004789c */ /* 0x000fe40003f2e810 */
[----:B------:R-:W-:-:S09]  /*17840*/  UISETP.GE.AND UP0, UPT, UR7, UR21, UPT ;  /* 0x000000150700728c */ /* 0x000fd2000bf06270 */
[----:B------:R-:W-:Y:S05]  /*17850*/  BRA.U !UP0, `(.L_x_6800) ;  /* 0xfffffe91088c7547 */ /* 0x000fea000b83ffff */
[----:B------:R-:W-:Y:S05]  /*17860*/  EXIT ;  /* 0x000000000000794d */ /* 0x000fea0003800000 */
.L_x_6801:
        /* <DEDUP_REMOVED lines=9> */
.L_x_27241:


//--------------------- .text._ZN10layer_norm13ln_fwd_kernelINS_13Kernel_traitsIf13__nv_bfloat16S2_S2_fjLj4096ELj1ELj1ELj4ELj16ENS_18Kernel_traits_baseILj4096EfS2_S2_S2_fjLj128EEEEELb1ELb1ELb0ELb0EEEvNS_9FwdParamsE --------------------------
	.section	.text._ZN10layer_norm13ln_fwd_kernelINS_13Kernel_traitsIf13__nv_bfloat16S2_S2_fjLj4096ELj1ELj1ELj4ELj16ENS_18Kernel_traits_baseILj4096EfS2_S2_S2_fjLj128EEEEELb1ELb1ELb0ELb0EEEvNS_9FwdParamsE,"ax",@progbits
	.align	128
        .global         _ZN10layer_norm13ln_fwd_kernelINS_13Kernel_traitsIf13__nv_bfloat16S2_S2_fjLj4096ELj1ELj1ELj4ELj16ENS_18Kernel_traits_baseILj4096EfS2_S2_S2_fjLj128EEEEELb1ELb1ELb0ELb0EEEvNS_9FwdParamsE
        .type           _ZN10layer_norm13ln_fwd_kernelINS_13Kernel_traitsIf13__nv_bfloat16S2_S2_fjLj4096ELj1ELj1ELj4ELj16ENS_18Kernel_traits_baseILj4096EfS2_S2_S2_fjLj128EEEEELb1ELb1ELb0ELb0EEEvNS_9FwdParamsE,@function
        .size           _ZN10layer_norm13ln_fwd_kernelINS_13Kernel_traitsIf13__nv_bfloat16S2_S2_fjLj4096ELj1ELj1ELj4ELj16ENS_18Kernel_traits_baseILj4096EfS2_S2_S2_fjLj128EEEEELb1ELb1ELb0ELb0EEEvNS_9FwdParamsE,(.L_x_27242 - _ZN10layer_norm13ln_fwd_kernelINS_13Kernel_traitsIf13__nv_bfloat16S2_S2_fjLj4096ELj1ELj1ELj4ELj16ENS_18Kernel_traits_baseILj4096EfS2_S2_S2_fjLj128EEEEELb1ELb1ELb0ELb0EEEvNS_9FwdParamsE)
        .other          _ZN10layer_norm13ln_fwd_kernelINS_13Kernel_traitsIf13__nv_bfloat16S2_S2_fjLj4096ELj1ELj1ELj4ELj16ENS_18Kernel_traits_baseILj4096EfS2_S2_S2_fjLj128EEEEELb1ELb1ELb0ELb0EEEvNS_9FwdParamsE,@"STO_CUDA_ENTRY STV_DEFAULT"
_ZN10layer_norm13ln_fwd_kernelINS_13Kernel_traitsIf13__nv_bfloat16S2_S2_fjLj4096ELj1ELj1ELj4ELj16ENS_18Kernel_traits_baseILj4096EfS2_S2_S2_fjLj128EEEEELb1ELb1ELb0ELb0EEEvNS_9FwdParamsE:
.text._ZN10layer_norm13ln_fwd_kernelINS_13Kernel_traitsIf13__nv_bfloat16S2_S2_fjLj4096ELj1ELj1ELj4ELj16ENS_18Kernel_traits_baseILj4096EfS2_S2_S2_fjLj128EEEEELb1ELb1ELb0ELb0EEEvNS_9FwdParamsE:
        /* <DEDUP_REMOVED lines=66> */
[----:B------:R0:W5:Y:S04]  /*0420*/  @P0 LDG.E.128 R108, desc[UR8][R6.64+0x10] ;  /* 0x00001008066c0981 */ /* 0x000168000c1e1d00 */
[----:B------:R0:W5:Y:S02]  /*0430*/  @P0 LD.E.128 R104, desc[UR8][R14.64] ;  /* 0x000000080e680980 */ /* 0x000164000c101d00 */
[----:B------:R-:W1:Y:S01]  /*0440*/  @P1 LDC.64 R22, c[0x0][0x3e8] ;  /* 0x0000fa00ff161b82 */ /* 0x000e620000000a00 */
[C---:B--2---:R-:W-:Y:S01]  /*0450*/  @P0 IMAD.WIDE.U32 R16, R4.reuse, 0x20, R16 ;  /* 0x0000002004100825 */ /* 0x044fe200078e0010 */
[----:B------:R-:W-:Y:S01]  /*0460*/  @P0 LOP3.LUT R4, R4, 0x80, RZ, 0xfc, !PT ;  /* 0x0000008004040812 */ /* 0x000fe200078efcff */
[----:B------:R0:W5:Y:S04]  /*0470*/  @P0 LD.E.128 R100, desc[UR8][R14.64+0x10] ;  /* 0x000010080e640980 */ /* 0x000168000c101d00 */
[----:B------:R0:W5:Y:S01]  /*0480*/  @P0 LDG.E.128 R96, desc[UR8][R16.64] ;  /* 0x0000000810600981 */ /* 0x000162000c1e1d00 */
[----:B------:R-:W2:Y:S08]  /*0490*/  @P2 LDC.64 R24, c[0x0][0x3d0] ;  /* 0x0000f400ff182b82 */ /* 0x000eb00000000a00 */
[----:B------:R-:W0:Y:S08]  /*04a0*/  @P2 LDC.64 R26, c[0x0][0x438] ;  /* 0x00010e00ff1a2b82 */ /* 0x000e300000000a00 */
[----:B------:R-:W0:Y:S01]  /*04b0*/  @P2 LDC.64 R28, c[0x0][0x3e8] ;  /* 0x0000fa00ff1c2b82 */ /* 0x000e220000000a00 */
[C---:B---3--:R-:W-:Y:S01]  /*04c0*/  @P1 IMAD.WIDE.U32 R18, R4.reuse, 0x20, R18 ;  /* 0x0000002004121825 */ /* 0x048fe200078e0012 */
[----:B------:R3:W5:Y:S03]  /*04d0*/  @P0 LDG.E.128 R92, desc[UR8][R16.64+0x10] ;  /* 0x00001008105c0981 */ /* 0x000766000c1e1d00 */
[C---:B----4-:R-:W-:Y:S01]  /*04e0*/  @P1 IMAD.WIDE.U32 R20, R4.reuse, 0x20, R20 ;  /* 0x0000002004141825 */ /* 0x050fe200078e0014 */
[----:B------:R3:W5:Y:S03]  /*04f0*/  @P1 LDG.E.128 R88, desc[UR8][R18.64] ;  /* 0x0000000812581981 */ /* 0x000766000c1e1d00 */
[C---:B-1----:R-:W-:Y:S01]  /*0500*/  @P1 IMAD.WIDE.U32 R22, R4.reuse, 0x20, R22 ;  /* 0x0000002004161825 */ /* 0x042fe200078e0016 */
[----:B------:R3:W5:Y:S03]  /*0510*/  @P1 LDG.E.128 R84, desc[UR8][R18.64+0x10] ;  /* 0x0000100812541981 */ /* 0x000766000c1e1d00 */
[----:B------:R-:W-:Y:S01]  /*0520*/  @P1 VIADD R4, R4, 0x80 ;  /* 0x0000008004041836 */ /* 0x000fe20000000000 */
[----:B------:R3:W5:Y:S03]  /*0530*/  @P1 LD.E.128 R80, desc[UR8][R20.64] ;  /* 0x0000000814501980 */ /* 0x000766000c101d00 */
[C---:B--2---:R-:W-:Y:S01]  /*0540*/  @P2 IMAD.WIDE.U32 R24, R4.reuse, 0x20, R24 ;  /* 0x0000002004182825 */ /* 0x044fe200078e0018 */
[----:B------:R3:W5:Y:S03]  /*0550*/  @P1 LD.E.128 R76, desc[UR8][R20.64+0x10] ;  /* 0x00001008144c1980 */ /* 0x000766000c101d00 */
[C---:B0-----:R-:W-:Y:S01]  /*0560*/  @P2 IMAD.WIDE.U32 R26, R4.reuse, 0x20, R26 ;  /* 0x00000020041a2825 */ /* 0x041fe200078e001a */
[----:B------:R3:W5:Y:S03]  /*0570*/  @P1 LDG.E.128 R72, desc[UR8][R22.64] ;  /* 0x0000000816481981 */ /* 0x000766000c1e1d00 */
[----:B------:R-:W-:Y:S01]  /*0580*/  @P2 IMAD.WIDE.U32 R28, R4, 0x20, R28 ;  /* 0x00000020041c2825 */ /* 0x000fe200078e001c */
        /* <DEDUP_REMOVED lines=9> */
[----:B---3--:R-:W-:Y:S05]  /*0620*/  @!P0 BRA `(.L_x_6804) ;  /* 0x0000000400108947 */ /* 0x008fea0003800000 */
        /* <DEDUP_REMOVED lines=13> */
.L_x_6803:
        /* <DEDUP_REMOVED lines=9> */
[----:B------:R-:W5:Y:S02]  /*0790*/  @P0 LDG.E.128 R112, desc[UR8][R14.64] ;  /* 0x000000080e700981 */ /* 0x000f64000c1e1d00 */
[----:B------:R-:W0:Y:S01]  /*07a0*/  @P2 LDC.64 R54, c[0x0][0x3d0] ;  /* 0x0000f400ff362b82 */ /* 0x000e220000000a00 */
[C---:B-1----:R-:W-:Y:S01]  /*07b0*/  @P0 IMAD.WIDE.U32 R16, R4.reuse, 0x20, R16 ;  /* 0x0000002004100825 */ /* 0x042fe200078e0010 */
[----:B------:R-:W-:Y:S01]  /*07c0*/  @P0 LOP3.LUT R4, R4, 0x80, RZ, 0xfc, !PT ;  /* 0x0000008004040812 */ /* 0x000fe200078efcff */
[----:B------:R-:W5:Y:S04]  /*07d0*/  @P0 LDG.E.128 R108, desc[UR8][R14.64+0x10] ;  /* 0x000010080e6c0981 */ /* 0x000f68000c1e1d00 */
[----:B------:R-:W5:Y:S01]  /*07e0*/  @P0 LDG.E.128 R96, desc[UR8][R16.64] ;  /* 0x0000000810600981 */ /* 0x000f62000c1e1d00 */
[----:B------:R-:W1:Y:S01]  /*07f0*/  @P2 LDC.64 R58, c[0x0][0x3e8] ;  /* 0x0000fa00ff3a2b82 */ /* 0x000e620000000a00 */
[----:B--2---:R-:W-:-:S02]  /*0800*/  @P1 IMAD.WIDE.U32 R18, R4, 0x20, R18 ;  /* 0x0000002004121825 */ /* 0x004fc400078e0012 */
[----:B------:R-:W5:Y:S04]  /*0810*/  @P0 LDG.E.128 R92, desc[UR8][R16.64+0x10] ;  /* 0x00001008105c0981 */ /* 0x000f68000c1e1d00 */
[----:B------:R-:W5:Y:S01]  /*0820*/  @P1 LDG.E.128 R88, desc[UR8][R18.64] ;  /* 0x0000000812581981 */ /* 0x000f62000c1e1d00 */
[----:B------:R-:W2:Y:S01]  /*0830*/  @P3 LDC.64 R78, c[0x0][0x3d0] ;  /* 0x0000f400ff4e3b82 */ /* 0x000ea20000000a00 */
[C---:B---3--:R-:W-:Y:S02]  /*0840*/  @P1 IMAD.WIDE.U32 R52, R4.reuse, 0x20, R52 ;  /* 0x0000002004341825 */ /* 0x048fe400078e0034 */
[----:B------:R-:W5:Y:S02]  /*0850*/  @P1 LDG.E.128 R84, desc[UR8][R18.64+0x10] ;  /* 0x0000100812541981 */ /* 0x000f64000c1e1d00 */
[----:B------:R-:W-:Y:S01]  /*0860*/  @P1 VIADD R4, R4, 0x80 ;  /* 0x0000008004041836 */ /* 0x000fe20000000000 */
[----:B------:R-:W-:Y:S01]  /*0870*/  CS2R R82, SRZ ;  /* 0x0000000000527805 */ /* 0x000fe2000001ff00 */
[----:B------:R-:W5:Y:S01]  /*0880*/  @P1 LDG.E.128 R72, desc[UR8][R52.64] ;  /* 0x0000000834481981 */ /* 0x000f62000c1e1d00 */
[----:B------:R-:W3:Y:S01]  /*0890*/  @P3 LDC.64 R80, c[0x0][0x3e8] ;  /* 0x0000fa00ff503b82 */ /* 0x000ee20000000a00 */
[C---:B0-----:R-:W-:Y:S01]  /*08a0*/  @P2 IMAD.WIDE.U32 R56, R4.reuse, 0x20, R54 ;  /* 0x0000002004382825 */ /* 0x041fe200078e0036 */
[----:B------:R-:W-:Y:S01]  /*08b0*/  CS2R R102, SRZ ;  /* 0x0000000000667805 */ /* 0x000fe2000001ff00 */
[----:B------:R0:W5:Y:S02]  /*08c0*/  @P1 LDG.E.128 R68, desc[UR8][R52.64+0x10] ;  /* 0x0000100834441981 */ /* 0x000164000c1e1d00 */
[----:B-1----:R-:W-:-:S02]  /*08d0*/  @P2 IMAD.WIDE.U32 R76, R4, 0x20, R58 ;  /* 0x00000020044c2825 */ /* 0x002fc400078e003a */
[----:B------:R-:W5:Y:S02]  /*08e0*/  @P2 LDG.E.128 R64, desc[UR8][R56.64] ;  /* 0x0000000838402981 */ /* 0x000f64000c1e1d00 */
[----:B------:R-:W-:Y:S02]  /*08f0*/  @P2 VIADD R4, R4, 0x80 ;  /* 0x0000008004042836 */ /* 0x000fe40000000000 */
[----:B------:R1:W5:Y:S02]  /*0900*/  @P2 LDG.E.128 R60, desc[UR8][R56.64+0x10] ;  /* 0x00001008383c2981 */ /* 0x000364000c1e1d00 */
[C---:B--2---:R-:W-:Y:S02]  /*0910*/  @P3 IMAD.WIDE.U32 R6, R4.reuse, 0x20, R78 ;  /* 0x0000002004063825 */ /* 0x044fe400078e004e */
[----:B------:R-:W5:Y:S04]  /*0920*/  @P2 LDG.E.128 R48, desc[UR8][R76.64] ;  /* 0x000000084c302981 */ /* 0x000f68000c1e1d00 */
[----:B------:R-:W5:Y:S01]  /*0930*/  @P3 LDG.E.128 R40, desc[UR8][R6.64] ;  /* 0x0000000806283981 */ /* 0x000f62000c1e1d00 */
[----:B---3--:R-:W-:-:S03]  /*0940*/  @P3 IMAD.WIDE.U32 R4, R4, 0x20, R80 ;  /* 0x0000002004043825 */ /* 0x008fc600078e0050 */
[----:B------:R-:W5:Y:S04]  /*0950*/  @P3 LDG.E.128 R36, desc[UR8][R6.64+0x10] ;  /* 0x0000100806243981 */ /* 0x000f68000c1e1d00 */
[----:B------:R-:W5:Y:S04]  /*0960*/  @P3 LDG.E.128 R24, desc[UR8][R4.64] ;  /* 0x0000000804183981 */ /* 0x000f68000c1e1d00 */
[----:B------:R-:W5:Y:S01]  /*0970*/  @P3 LDG.E.128 R20, desc[UR8][R4.64+0x10] ;  /* 0x0000100804143981 */ /* 0x000f62000c1e1d00 */
[----:B------:R-:W-:Y:S02]  /*0980*/  CS2R R54, SRZ ;  /* 0x0000000000367805 */ /* 0x000fe4000001ff00 */
[----:B0-----:R-:W-:-:S02]  /*0990*/  CS2R R52, SRZ ;  /* 0x0000000000347805 */ /* 0x001fc4000001ff00 */
[----:B------:R-:W-:Y:S01]  /*09a0*/  CS2R R58, SRZ ;  /* 0x00000000003a7805 */ /* 0x000fe2000001ff00 */
[----:B------:R0:W5:Y:S01]  /*09b0*/  @P2 LDG.E.128 R44, desc[UR8][R76.64+0x10] ;  /* 0x000010084c2c2981 */ /* 0x000162000c1e1d00 */
[----:B-1----:R-:W-:Y:S02]  /*09c0*/  CS2R R56, SRZ ;  /* 0x0000000000387805 */ /* 0x002fe4000001ff00 */
[----:B------:R-:W-:Y:S02]  /*09d0*/  CS2R R78, SRZ ;  /* 0x00000000004e7805 */ /* 0x000fe4000001ff00 */
[----:B------:R-:W-:Y:S02]  /*09e0*/  CS2R R80, SRZ ;  /* 0x0000000000507805 */ /* 0x000fe4000001ff00 */
[----:B------:R-:W-:Y:S02]  /*09f0*/  CS2R R100, SRZ ;  /* 0x0000000000647805 */ /* 0x000fe4000001ff00 */
[----:B------:R-:W-:-:S02]  /*0a00*/  CS2R R106, SRZ ;  /* 0x00000000006a7805 */ /* 0x000fc4000001ff00 */
[----:B------:R-:W-:Y:S02]  /*0a10*/  CS2R R104, SRZ ;  /* 0x0000000000687805 */ /* 0x000fe4000001ff00 */
[----:B------:R-:W-:Y:S02]  /*0a20*/  @P3 CS2R R30, SRZ ;  /* 0x00000000001e3805 */ /* 0x000fe4000001ff00 */
[----:B------:R-:W-:Y:S02]  /*0a30*/  @P3 CS2R R28, SRZ ;  /* 0x00000000001c3805 */ /* 0x000fe4000001ff00 */
[----:B------:R-:W-:Y:S02]  /*0a40*/  @P3 CS2R R34, SRZ ;  /* 0x0000000000223805 */ /* 0x000fe4000001ff00 */
[----:B0-----:R-:W-:Y:S02]  /*0a50*/  CS2R R76, SRZ ;  /* 0x00000000004c7805 */ /* 0x001fe4000001ff00 */
[----:B------:R-:W-:-:S07]  /*0a60*/  @P3 CS2R R32, SRZ ;  /* 0x0000000000203805 */ /* 0x000fce000001ff00 */
.L_x_6804:
[----:B------:R-:W-:Y:S05]  /*0a70*/  BSYNC.RECONVERGENT B0 ;  /* 0x0000000000007941 */ /* 0x000fea0003800200 */
.L_x_6802:
[----:B------:R-:W1:Y:S02]  /*0a80*/  LDCU UR5, c[0x0][0x384] ;  /* 0x00007080ff0577ac */ /* 0x000e640008000800 */
[----:B-1----:R-:W-:-:S06]  /*0a90*/  UISETP.GE.AND UP0, UPT, UR14, UR5, UPT ;  /* 0x000000050e00728c */ /* 0x002fcc000bf06270 */
[----:B------:R-:W-:-:S13]  /*0aa0*/  PLOP3.LUT P0, PT, PT, PT, UP0, 0x80, 0x8 ;  /* 0x000000000008781c */ /* 0x000fda0003f0f008 */
[----:B------:R-:W-:Y:S05]  /*0ab0*/  @P0 EXIT ;  /* 0x000000000000094d */ /* 0x000fea0003800000 */
[----:B0-----:R-:W-:Y:S01]  /*0ac0*/  IMAD.HI.U32 R5, R10, -0x2daee0ad, RZ ;  /* 0xd2511f530a057827 */ /* 0x001fe200078e00ff */
[----:B------:R-:W-:Y:S01]  /*0ad0*/  USHF.L.U32 UR5, UR4, 0x1, URZ ;  /* 0x0000000104057899 */ /* 0x000fe200080006ff */
[----:B------:R-:W0:Y:S02]  /*0ae0*/  LDCU.64 UR10, c[0x0][0x3e0] ;  /* 0x00007c00ff0a77ac */ /* 0x000e240008000a00 */
[C---:B------:R-:W-:Y:S01]  /*0af0*/  IMAD.HI.U32 R4, R12.reuse, -0x326172a9, RZ ;  /* 0xcd9e8d570c047827 */ /* 0x040fe200078e00ff */
[----:B------:R-:W-:Y:S01]  /*0b00*/  LOP3.LUT R5, R5, UR7, RZ, 0x3c, !PT ;  /* 0x0000000705057c12 */ /* 0x000fe2000f8e3cff */
[----:B------:R-:W-:Y:S02]  /*0b10*/  ULOP3.LUT UR5, UR5, 0xffffff00, URZ, 0xc0, !UPT ;  /* 0xffffff0005057892 */ /* 0x000fe4000f8ec0ff */
        /* <DEDUP_REMOVED lines=32> */
[C---:B------:R-:W-:Y:S01]  /*0d20*/  IMAD.HI.U32 R7, R4.reuse, -0x2daee0ad, RZ ;  /* 0xd2511f5304077827 */ /* 0x040fe200078e00ff */
[----:B------:R-:W-:Y:S01]  /*0d30*/  LOP3.LUT R6, R13, UR13, R6, 0x96, !PT ;  /* 0x0000000d0d067c12 */ /* 0x000fe2000f8e9606 */
[----:B------:R-:W1:Y:S02]  /*0d40*/  LDCU.64 UR12, c[0x0][0x380] ;  /* 0x00007000ff0c77ac */ /* 0x000e640008000a00 */
        /* <DEDUP_REMOVED lines=11> */
[----:B------:R-:W-:Y:S01]  /*0e00*/  LOP3.LUT R6, R7, UR21, R6, 0x96, !PT ;  /* 0x0000001507067c12 */ /* 0x000fe2000f8e9606 */
[----:B------:R-:W2:Y:S02]  /*0e10*/  LDCU UR21, c[0x0][0x388] ;  /* 0x00007100ff1577ac */ /* 0x000ea40008000800 */
[----:B------:R-:W-:Y:S01]  /*0e20*/  IMAD R14, R5, -0x2daee0ad, RZ ;  /* 0xd2511f53050e7824 */ /* 0x000fe200078e02ff */
[----:B------:R-:W-:Y:S01]  /*0e30*/  LOP3.LUT R8, R13, UR22, R8, 0x96, !PT ;  /* 0x000000160d087c12 */ /* 0x000fe2000f8e9608 */
[----:B------:R-:W-:Y:S01]  /*0e40*/  IMAD.HI.U32 R5, R6, -0x2daee0ad, RZ ;  /* 0xd2511f5306057827 */ /* 0x000fe200078e00ff */
[----:B------:R-:W3:Y:S03]  /*0e50*/  LDCU.U8 UR22, c[0x0][0x410] ;  /* 0x00008200ff1677ac */ /* 0x000ee60008000000 */
[----:B------:R-:W-:Y:S01]  /*0e60*/  IMAD R7, R4, -0x326172a9, RZ ;  /* 0xcd9e8d5704077824 */ /* 0x000fe200078e02ff */
[----:B------:R-:W-:Y:S01]  /*0e70*/  LOP3.LUT R14, R14, UR20, R5, 0x96, !PT ;  /* 0x000000140e0e7c12 */ /* 0x000fe2000f8e9605 */
[----:B------:R-:W-:-:S04]  /*0e80*/  IMAD.HI.U32 R4, R8, -0x326172a9, RZ ;  /* 0xcd9e8d5708047827 */ /* 0x000fc800078e00ff */
[----:B------:R-:W-:Y:S01]  /*0e90*/  IMAD R5, R6, -0x2daee0ad, RZ ;  /* 0xd2511f5306057824 */ /* 0x000fe200078e02ff */
[----:B------:R-:W-:Y:S01]  /*0ea0*/  LOP3.LUT R150, R7, UR23, R4, 0x96, !PT ;  /* 0x0000001707967c12 */ /* 0x000fe2000f8e9604 */
[----:B------:R-:W-:Y:S01]  /*0eb0*/  IMAD R6, R8, -0x326172a9, RZ ;  /* 0xcd9e8d5708067824 */ /* 0x000fe200078e02ff */
[----:B------:R-:W4:Y:S01]  /*0ec0*/  LDCU UR23, c[0x0][0x400] ;  /* 0x00008000ff1777ac */ /* 0x000f220008000800 */
[----:B------:R-:W-:-:S04]  /*0ed0*/  IMAD.HI.U32 R7, R14, -0x326172a9, RZ ;  /* 0xcd9e8d570e077827 */ /* 0x000fc800078e00ff */
[----:B------:R-:W-:Y:S01]  /*0ee0*/  IMAD.HI.U32 R4, R150, -0x2daee0ad, RZ ;  /* 0xd2511f5396047827 */ /* 0x000fe200078e00ff */
[----:B------:R-:W-:Y:S01]  /*0ef0*/  LOP3.LUT R7, R6, UR24, R7, 0x96, !PT ;  /* 0x0000001806077c12 */ /* 0x000fe2000f8e9607 */
[----:B------:R-:W-:Y:S02]  /*0f00*/  ULOP3.LUT UR24, UR4, 0x7f, URZ, 0xc0, !UPT ;  /* 0x0000007f04187892 */ /* 0x000fe4000f8ec0ff */
[----:B------:R-:W-:Y:S01]  /*0f10*/  IMAD.SHL.U32 R2, R2, 0x20, RZ ;  /* 0x0000002002027824 */ /* 0x000fe200078e00ff */
[----:B------:R-:W-:Y:S01]  /*0f20*/  LOP3.LUT R8, R5, UR30, R4, 0x96, !PT ;  /* 0x0000001e05087c12 */ /* 0x000fe2000f8e9604 */
[----:B------:R-:W-:Y:S01]  /*0f30*/  IMAD R150, R150, -0x2daee0ad, RZ ;  /* 0xd2511f5396967824 */ /* 0x000fe200078e02ff */
[----:B------:R-:W-:Y:S02]  /*0f40*/  IADD3 R4, PT, PT, RZ, -R3, RZ ;  /* 0x80000003ff047210 */ /* 0x000fe40007ffe0ff */
[----:B------:R-:W-:Y:S02]  /*0f50*/  LOP3.LUT R3, R2, 0x3e0, RZ, 0xc0, !PT ;  /* 0x000003e002037812 */ /* 0x000fe400078ec0ff */
[----:B------:R-:W-:Y:S01]  /*0f60*/  VIADDMNMX R2, R4, UR24, RZ, !PT ;  /* 0x0000001804027c46 */ /* 0x000fe2000f8001ff */
[----:B------:R-:W-:Y:S01]  /*0f70*/  HFMA2 R4, -RZ, RZ, 0, 0 ;  /* 0x00000000ff047431 */ /* 0x000fe200000001ff */
[----:B------:R-:W-:Y:S01]  /*0f80*/  LOP3.LUT R5, R0, 0x3, RZ, 0xc0, !PT ;  /* 0x0000000300057812 */ /* 0x000fe200078ec0ff */
[----:B------:R-:W-:Y:S01]  /*0f90*/  IMAD.MOV R3, RZ, RZ, -R3 ;  /* 0x000000ffff037224 */ /* 0x000fe200078e0a03 */
[----:B------:R-:W-:-:S04]  /*0fa0*/  VIMNMX R2, PT, PT, R2, 0x20, PT ;  /* 0x0000002002027848 */ /* 0x000fc80003fe0100 */
[----:B------:R-:W-:-:S04]  /*0fb0*/  LEA R2, R2, UR5, 0x3 ;  /* 0x0000000502027c11 */ /* 0x000fc8000f8e18ff */
[----:B------:R-:W-:Y:S02]  /*0fc0*/  I2FP.F32.U32 R6, R2 ;  /* 0x0000000200067245 */ /* 0x000fe40000201000 */
[----:B------:R-:W-:-:S04]  /*0fd0*/  VIADDMNMX R2, R3, UR24, RZ, !PT ;  /* 0x0000001803027c46 */ /* 0x000fc8000f8001ff */
[----:B------:R-:W0:Y:S01]  /*0fe0*/  MUFU.RCP R6, R6 ;  /* 0x0000000600067308 */ /* 0x000e220000001000 */
[----:B------:R-:W-:-:S04]  /*0ff0*/  VIMNMX R2, PT, PT, R2, 0x20, PT ;  /* 0x0000002002027848 */ /* 0x000fc80003fe0100 */
[----:B------:R-:W-:Y:S01]  /*1000*/  LEA R3, R2, UR5, 0x3 ;  /* 0x0000000502037c11 */ /* 0x000fe2000f8e18ff */
[----:B-1234-:R-:W-:-:S07]  /*1010*/  IMAD R2, R14, -0x326172a9, RZ ;  /* 0xcd9e8d570e027824 */ /* 0x01efce00078e02ff */
.L_x_7152:
        /* <DEDUP_REMOVED lines=15> */
[----:B------:R-:W-:-:S04]  /*1110*/  MOV R0, UR5 ;  /* 0x0000000500007c02 */ /* 0x000fc80008000f00 */
        /* <DEDUP_REMOVED lines=25> */
.L_x_27078:
[----:B------:R-:W-:Y:S05]  /*12b0*/  BRX R154 -0x12c0                                       (*"BRANCH_TARGETS .L_x_27079,.L_x_27080,.L_x_27081"*) ;  /* 0xffffffec9a507949 */ /* 0x000fea000383ffff */
.L_x_27081:
[----:B------:R-:W-:Y:S01]  /*12c0*/  VIADD R121, R5, 0x1 ;  /* 0x0000000105797836 */ /* 0x000fe20000000000 */
[----:B------:R-:W-:Y:S01]  /*12d0*/  MOV R122, R7 ;  /* 0x00000007007a7202 */ /* 0x000fe20000000f00 */
[----:B------:R-:W-:Y:S01]  /*12e0*/  IMAD.MOV.U32 R154, RZ, RZ, R150 ;  /* 0x000000ffff9a7224 */ /* 0x000fe200078e0096 */
[----:B------:R-:W-:Y:S06]  /*12f0*/  BRA `(.L_x_6809) ;  /* 0x0000000400207947 */ /* 0x000fec0003800000 */
.L_x_27079:
[----:B------:R-:W-:Y:S01]  /*1300*/  IMAD.MOV.U32 R154, RZ, RZ, R150 ;  /* 0x000000ffff9a7224 */ /* 0x000fe200078e0096 */
[----:B------:R-:W-:Y:S01]  /*1310*/  MOV R122, R8 ;  /* 0x00000008007a7202 */ /* 0x000fe20000000f00 */
[----:B------:R-:W-:Y:S01]  /*1320*/  IMAD.MOV.U32 R121, RZ, RZ, 0x3 ;  /* 0x00000003ff797424 */ /* 0x000fe200078e00ff */
[----:B------:R-:W-:Y:S06]  /*1330*/  BRA `(.L_x_6809) ;  /* 0x0000000400107947 */ /* 0x000fec0003800000 */
.L_x_27080:
        /* <DEDUP_REMOVED lines=13> */
.L_x_6811:
[----:B------:R-:W-:Y:S05]  /*1410*/  BSYNC.RECONVERGENT B2 ;  /* 0x0000000000027941 */ /* 0x000fea0003800200 */
.L_x_6810:
        /* <DEDUP_REMOVED lines=38> */
[----:B------:R-:W-:-:S04]  /*1680*/  IMAD.WIDE.U32 R154, R155, -0x326172a9, RZ ;  /* 0xcd9e8d579b9a7825 */ /* 0x000fc800078e00ff */
[----:B------:R-:W-:Y:S01]  /*1690*/  IMAD.WIDE.U32 R158, R158, -0x2daee0ad, RZ ;  /* 0xd2511f539e9e7825 */ /* 0x000fe200078e00ff */
[----:B------:R-:W-:Y:S01]  /*16a0*/  LOP3.LUT R156, R156, UR5, R155, 0x96, !PT ;  /* 0x000000059c9c7c12 */ /* 0x000fe2000f8e969b */
[----:B------:R-:W-:-:S03]  /*16b0*/  UIADD3 UR5, UPT, UPT, UR6, -0xe443238, URZ ;  /* 0xf1bbcdc806057890 */ /* 0x000fc6000fffe0ff */
[----:B------:R-:W-:Y:S01]  /*16c0*/  LOP3.LUT R160, R160, UR24, R159, 0x96, !PT ;  /* 0x00000018a0a07c12 */ /* 0x000fe2000f8e969f */
[----:B------:R-:W-:Y:S01]  /*16d0*/  IMAD.WIDE.U32 R156, R156, -0x2daee0ad, RZ ;  /* 0xd2511f539c9c7825 */ /* 0x000fe200078e00ff */
[----:B------:R-:W-:-:S03]  /*16e0*/  UIADD3 UR24, UPT, UPT, UR7, -0x695add53, URZ ;  /* 0x96a522ad07187890 */ /* 0x000fc6000fffe0ff */
[----:B------:R-:W-:Y:S01]  /*16f0*/  IMAD.WIDE.U32 R160, R160, -0x326172a9, RZ ;  /* 0xcd9e8d57a0a07825 */ /* 0x000fe200078e00ff */
[----:B------:R-:W-:-:S04]  /*1700*/  LOP3.LUT R158, R158, UR20, R157, 0x96, !PT ;  /* 0x000000149e9e7c12 */ /* 0x000fc8000f8e969d */
[----:B------:R-:W-:Y:S01]  /*1710*/  LOP3.LUT R154, R154, UR5, R161, 0x96, !PT ;  /* 0x000000059a9a7c12 */ /* 0x000fe2000f8e96a1 */
[----:B------:R-:W-:Y:S01]  /*1720*/  UIADD3 UR5, UPT, UPT, UR6, -0x700cb87f, URZ ;  /* 0x8ff3478106057890 */ /* 0x000fe2000fffe0ff */
[----:B------:R-:W-:-:S04]  /*1730*/  IMAD.WIDE.U32 R158, R158, -0x326172a9, RZ ;  /* 0xcd9e8d579e9e7825 */ /* 0x000fc800078e00ff */
[----:B------:R-:W-:Y:S01]  /*1740*/  IMAD.WIDE.U32 R154, R154, -0x2daee0ad, RZ ;  /* 0xd2511f539a9a7825 */ /* 0x000fe200078e00ff */
[----:B------:R-:W-:-:S03]  /*1750*/  LOP3.LUT R7, R160, UR5, R159, 0x96, !PT ;  /* 0x00000005a0077c12 */ /* 0x000fc6000f8e969f */
[----:B------:R-:W-:Y:S01]  /*1760*/  IMAD.MOV.U32 R2, RZ, RZ, R158 ;  /* 0x000000ffff027224 */ /* 0x000fe200078e009e */
[----:B------:R-:W-:-:S07]  /*1770*/  LOP3.LUT R8, R156, UR24, R155, 0x96, !PT ;  /* 0x000000189c087c12 */ /* 0x000fce000f8e969b */
.L_x_6809:
[----:B------:R-:W-:Y:S05]  /*1780*/  BSYNC.RECONVERGENT B1 ;  /* 0x0000000000017941 */ /* 0x000fea0003800200 */
.L_x_6808:
        /* <DEDUP_REMOVED lines=28> */
.L_x_6814:
        /* <DEDUP_REMOVED lines=13> */
.L_x_6816:
[----:B------:R-:W-:Y:S05]  /*1a20*/  BSYNC.RECONVERGENT B2 ;  /* 0x0000000000027941 */ /* 0x000fea0003800200 */
.L_x_6815:
        /* <DEDUP_REMOVED lines=51> */
[----:B------:R-:W-:Y:S02]  /*1d60*/  LOP3.LUT R7, R162, UR5, R161, 0x96, !PT ;  /* 0x00000005a2077c12 */ /* 0x000fe4000f8e96a1 */
[----:B------:R-:W-:Y:S01]  /*1d70*/  MOV R2, R160 ;  /* 0x000000a000027202 */ /* 0x000fe20000000f00 */
[----:B------:R-:W-:Y:S01]  /*1d80*/  IMAD.MOV.U32 R154, RZ, RZ, R156 ;  /* 0x000000ffff9a7224 */ /* 0x000fe200078e009c */
[----:B------:R-:W-:-:S07]  /*1d90*/  LOP3.LUT R8, R158, UR24, R157, 0x96, !PT ;  /* 0x000000189e087c12 */ /* 0x000fce000f8e969d */
.L_x_6813:
[----:B------:R-:W-:Y:S05]  /*1da0*/  BSYNC.RECONVERGENT B1 ;  /* 0x0000000000017941 */ /* 0x000fea0003800200 */
.L_x_6812:
[----:B------:R-:W-:Y:S01]  /*1db0*/  I2FP.F32.U32 R5, R5 ;  /* 0x0000000500057245 */ /* 0x000fe20000201000 */
[----:B------:R-:W-:Y:S01]  /*1dc0*/  IMAD.U32 R121, R116, 0x10000, RZ ;  /* 0x0001000074797824 */ /* 0x000fe200078e00ff */
[----:B------:R-:W-:Y:S01]  /*1dd0*/  ISETP.NE.AND P1, PT, R125, 0x1, PT ;  /* 0x000000017d00780c */ /* 0x000fe20003f25270 */
[----:B------:R-:W-:Y:S01]  /*1de0*/  BSSY.RECONVERGENT B1, `(.L_x_6817) ;  /* 0x000005a000017945 */ /* 0x000fe20003800200 */
[----:B------:R-:W-:Y:S02]  /*1df0*/  HFMA2 R134, -RZ, RZ, 0, 1.1920928955078125e-07 ;  /* 0x00000002ff867431 */ /* 0x000fe400000001ff */
[----:B------:R-:W-:Y:S01]  /*1e00*/  FFMA.FTZ R116, R5, R142, 1.1641532182693481445e-10 ;  /* 0x2f00000005747423 */ /* 0x000fe2000001008e */
[----:B------:R-:W-:Y:S01]  /*1e10*/  FMUL.FTZ R126, R121, UR4 ;  /* 0x00000004797e7c20 */ /* 0x000fe20008410000 */
[----:B------:R-:W-:-:S03]  /*1e20*/  PRMT R5, R16, 0x7632, R5 ;  /* 0x0000763210057816 */ /* 0x000fc60000000005 */
[----:B------:R-:W-:Y:S01]  /*1e30*/  FMUL.FTZ R126, R126, R153 ;  /* 0x000000997e7e7220 */ /* 0x000fe20000410000 */
[----:B------:R-:W-:Y:S01]  /*1e40*/  FSETP.GTU.FTZ.AND P0, PT, R116, R151, PT ;  /* 0x000000977400720b */ /* 0x000fe20003f1c000 */
        /* <DEDUP_REMOVED lines=14> */
.L_x_6819:
        /* <DEDUP_REMOVED lines=13> */
.L_x_6821:
[----:B------:R-:W-:Y:S05]  /*2000*/  BSYNC.RECONVERGENT B2 ;  /* 0x0000000000027941 */ /* 0x000fea0003800200 */
.L_x_6820:
[----:B------:R-:W-:Y:S01]  /*2010*/  LOP3.LUT R160, R4, UR7, R159, 0x96, !PT ;  /* 0x0000000704a07c12 */ /* 0x000fe2000f8e969f */
[----:B------:R-:W-:Y:S01]  /*2020*/  IMAD.WIDE.U32 R156, R12, -0x326172a9, RZ ;  /* 0xcd9e8d570c9c7825 */ /* 0x000fe200078e00ff */
[----:B------:R-:W-:-:S03]  /*2030*/  UIADD3 UR5, UPT, UPT, UR6, -0x61c88647, URZ ;  /* 0x9e3779b906057890 */ /* 0x000fc6000fffe0ff */
[----:B------:R-:W-:Y:S01]  /*2040*/  IMAD.WIDE.U32 R160, R160, -0x326172a9, RZ ;  /* 0xcd9e8d57a0a07825 */ /* 0x000fe200078e00ff */
[----:B------:R-:W-:-:S03]  /*2050*/  LOP3.LUT R157, R9, UR6, R157, 0x96, !PT ;  /* 0x00000006099d7c12 */ /* 0x000fc6000f8e969d */
[----:B------:R-:W-:Y:S01]  /*2060*/  IMAD.MOV.U32 R5, RZ, RZ, R154 ;  /* 0x000000ffff057224 */ /* 0x000fe200078e009a */
[----:B------:R-:W-:Y:S01]  /*2070*/  LOP3.LUT R159, R156, UR5, R161, 0x96, !PT ;  /* 0x000000059c9f7c12 */ /* 0x000fe2000f8e96a1 */
[----:B------:R-:W-:Y:S01]  /*2080*/  UIADD3 UR5, UPT, UPT, UR7, -0x4498517b, URZ ;  /* 0xbb67ae8507057890 */ /* 0x000fe2000fffe0ff */
[----:B------:R-:W-:-:S04]  /*2090*/  IMAD.WIDE.U32 R156, R157, -0x2daee0ad, RZ ;  /* 0xd2511f539d9c7825 */ /* 0x000fc800078e00ff */
[----:B------:R-:W-:Y:S01]  /*20a0*/  IMAD.MOV.U32 R134, RZ, RZ, RZ ;  /* 0x000000ffff867224 */ /* 0x000fe200078e00ff */
        /* <DEDUP_REMOVED lines=10> */
[----:B------:R-:W-:Y:S01]  /*2150*/  IMAD.WIDE.U32 R156, R157, -0x2daee0ad, RZ ;  /* 0xd2511f539d9c7825 */ /* 0x000fe200078e00ff */
[----:B------:R-:W-:-:S04]  /*2160*/  UIADD3 UR5, UPT, UPT, UR6, 0x78dde6e4, URZ ;  /* 0x78dde6e406057890 */ /* 0x000fc8000fffe0ff */
[----:B------:R-:W-:Y:S01]  /*2170*/  LOP3.LUT R157, R158, UR15, R157, 0x96, !PT ;  /* 0x0000000f9e9d7c12 */ /* 0x000fe2000f8e969d */
[----:B------:R-:W-:-:S05]  /*2180*/  IMAD.WIDE.U32 R158, R159, -0x2daee0ad, RZ ;  /* 0xd2511f539f9e7825 */ /* 0x000fca00078e00ff */
[----:B------:R-:W-:Y:S01]  /*2190*/  LOP3.LUT R161, R156, UR16, R159, 0x96, !PT ;  /* 0x000000109ca17c12 */ /* 0x000fe2000f8e969f */
[----:B------:R-:W-:-:S05]  /*21a0*/  IMAD.WIDE.U32 R156, R157, -0x326172a9, RZ ;  /* 0xcd9e8d579d9c7825 */ /* 0x000fca00078e00ff */
[----:B------:R-:W-:Y:S01]  /*21b0*/  LOP3.LUT R157, R160, UR5, R157, 0x96, !PT ;  /* 0x00000005a09d7c12 */ /* 0x000fe2000f8e969d */
[----:B------:R-:W-:Y:S01]  /*21c0*/  UIADD3 UR5, UPT, UPT, UR6, 0x1715609d, URZ ;  /* 0x1715609d06057890 */ /* 0x000fe2000fffe0ff */
        /* <DEDUP_REMOVED lines=15> */
[----:B------:R-:W-:-:S04]  /*22c0*/  UIADD3 UR5, UPT, UPT, UR6, -0xe443238, URZ ;  /* 0xf1bbcdc806057890 */ /* 0x000fc8000fffe0ff */
[----:B------:R-:W-:Y:S01]  /*22d0*/  LOP3.LUT R161, R156, UR20, R159, 0x96, !PT ;  /* 0x000000149ca17c12 */ /* 0x000fe2000f8e969f */
[----:B------:R-:W-:-:S05]  /*22e0*/  IMAD.WIDE.U32 R156, R157, -0x326172a9, RZ ;  /* 0xcd9e8d579d9c7825 */ /* 0x000fca00078e00ff */
[----:B------:R-:W-:Y:S01]  /*22f0*/  LOP3.LUT R157, R160, UR5, R157, 0x96, !PT ;  /* 0x00000005a09d7c12 */ /* 0x000fe2000f8e969d */
[----:B------:R-:W-:Y:S01]  /*2300*/  UIADD3 UR5, UPT, UPT, UR6, -0x700cb87f, URZ ;  /* 0x8ff3478106057890 */ /* 0x000fe2000fffe0ff */
[----:B------:R-:W-:-:S04]  /*2310*/  IMAD.WIDE.U32 R160, R161, -0x326172a9, RZ ;  /* 0xcd9e8d57a1a07825 */ /* 0x000fc800078e00ff */
[----:B------:R-:W-:Y:S01]  /*2320*/  IMAD.MOV.U32 R2, RZ, RZ, R160 ;  /* 0x000000ffff027224 */ /* 0x000fe200078e00a0 */
[----:B------:R-:W-:Y:S01]  /*2330*/  LOP3.LUT R7, R156, UR5, R161, 0x96, !PT ;  /* 0x000000059c077c12 */ /* 0x000fe2000f8e96a1 */
[----:B------:R-:W-:Y:S01]  /*2340*/  UIADD3 UR5, UPT, UPT, UR7, -0x695add53, URZ ;  /* 0x96a522ad07057890 */ /* 0x000fe2000fffe0ff */
[----:B------:R-:W-:-:S05]  /*2350*/  IMAD.WIDE.U32 R156, R157, -0x2daee0ad, RZ ;  /* 0xd2511f539d9c7825 */ /* 0x000fca00078e00ff */
[----:B------:R-:W-:Y:S02]  /*2360*/  LOP3.LUT R8, R158, UR5, R157, 0x96, !PT ;  /* 0x000000059e087c12 */ /* 0x000fe4000f8e969d */
[----:B------:R-:W-:-:S07]  /*2370*/  MOV R154, R156 ;  /* 0x0000009c009a7202 */ /* 0x000fce0000000f00 */
.L_x_6818:
[----:B------:R-:W-:Y:S05]  /*2380*/  BSYNC.RECONVERGENT B1 ;  /* 0x0000000000017941 */ /* 0x000fea0003800200 */
.L_x_6817:
[----:B------:R-:W-:Y:S01]  /*2390*/  I2FP.F32.U32 R5, R5 ;  /* 0x0000000500057245 */ /* 0x000fe20000201000 */
[----:B------:R-:W-:Y:S01]  /*23a0*/  IMAD.U32 R125, R117, 0x10000, RZ ;  /* 0x00010000757d7824 */ /* 0x000fe200078e00ff */
[----:B------:R-:W-:Y:S01]  /*23b0*/  ISETP.NE.AND P2, PT, R134, 0x1, PT ;  /* 0x000000018600780c */ /* 0x000fe20003f45270 */
[----:B------:R-:W-:Y:S01]  /*23c0*/  BSSY.RECONVERGENT B1, `(.L_x_6822) ;  /* 0x000005a000017945 */ /* 0x000fe20003800200 */
[----:B------:R-:W-:Y:S02]  /*23d0*/  IMAD.MOV.U32 R133, RZ, RZ, 0x2 ;  /* 0x00000002ff857424 */ /* 0x000fe400078e00ff */
[----:B------:R-:W-:Y:S01]  /*23e0*/  FFMA.FTZ R116, R5, R142, 1.1641532182693481445e-10 ;  /* 0x2f00000005747423 */ /* 0x000fe2000001008e */
[----:B------:R-:W-:Y:S01]  /*23f0*/  FMUL.FTZ R126, R125, UR4 ;  /* 0x000000047d7e7c20 */ /* 0x000fe20008410000 */
[----:B------:R-:W-:Y:S01]  /*2400*/  PRMT R5, R117, 0x7632, R5 ;  /* 0x0000763275057816 */ /* 0x000fe20000000005 */
[----:B------:R-:W-:Y:S02]  /*2410*/  IMAD.MOV.U32 R117, RZ, RZ, R2 ;  /* 0x000000ffff757224 */ /* 0x000fe400078e0002 */
[----:B------:R-:W-:Y:S01]  /*2420*/  FMUL.FTZ R126, R126, R153 ;  /* 0x000000997e7e7220 */ /* 0x000fe20000410000 */
[----:B------:R-:W-:-:S02]  /*2430*/  FSETP.GTU.FTZ.AND P1, PT, R116, R151, PT ;  /* 0x000000977400720b */ /* 0x000fc40003f3c000 */
[----:B------:R-:W-:Y:S02]  /*2440*/  SHF.L.U32 R116, R17, 0x10, RZ ;  /* 0x0000001011747819 */ /* 0x000fe400000006ff */
        /* <DEDUP_REMOVED lines=12> */
.L_x_6824:
        /* <DEDUP_REMOVED lines=13> */
.L_x_6826:
[----:B------:R-:W-:Y:S05]  /*25e0*/  BSYNC.RECONVERGENT B2 ;  /* 0x0000000000027941 */ /* 0x000fea0003800200 */
.L_x_6825:
        /* <DEDUP_REMOVED lines=53> */
[----:B------:R-:W-:Y:S01]  /*2940*/  MOV R117, R154 ;  /* 0x0000009a00757202 */ /* 0x000fe20000000f00 */
[----:B------:R-:W-:-:S07]  /*2950*/  IMAD.MOV.U32 R154, RZ, RZ, R116 ;  /* 0x000000ffff9a7224 */ /* 0x000fce00078e0074 */
.L_x_6823:
[----:B------:R-:W-:Y:S05]  /*2960*/  BSYNC.RECONVERGENT B1 ;  /* 0x0000000000017941 */ /* 0x000fea0003800200 */
.L_x_6822:
[----:B------:R-:W-:Y:S01]  /*2970*/  I2FP.F32.U32 R117, R117 ;  /* 0x0000007500757245 */ /* 0x000fe20000201000 */
[----:B------:R-:W-:Y:S01]  /*2980*/  BSSY.RECONVERGENT B1, `(.L_x_6827) ;  /* 0x000005c000017945 */ /* 0x000fe20003800200 */
[----:B------:R-:W-:Y:S01]  /*2990*/  SHF.L.U32 R5, R5, 0x10, RZ ;  /* 0x0000001005057819 */ /* 0x000fe200000006ff */
[----:B------:R-:W-:Y:S01]  /*29a0*/  IMAD.MOV.U32 R141, RZ, RZ, 0x2 ;  /* 0x00000002ff8d7424 */ /* 0x000fe200078e00ff */
[----:B------:R-:W-:Y:S01]  /*29b0*/  ISETP.NE.AND P3, PT, R133, 0x1, PT ;  /* 0x000000018500780c */ /* 0x000fe20003f65270 */
[----:B------:R-:W-:Y:S02]  /*29c0*/  FFMA.FTZ R116, R117, R142, 1.1641532182693481445e-10 ;  /* 0x2f00000075747423 */ /* 0x000fe4000001008e */
[----:B------:R-:W-:Y:S01]  /*29d0*/  FMUL.FTZ R126, R5, UR4 ;  /* 0x00000004057e7c20 */ /* 0x000fe20008410000 */
[----:B------:R-:W-:Y:S02]  /*29e0*/  PRMT R5, R17, 0x7632, R5 ;  /* 0x0000763211057816 */ /* 0x000fe40000000005 */
[----:B------:R-:W-:Y:S01]  /*29f0*/  FSETP.GTU.FTZ.AND P2, PT, R116, R151, PT ;  /* 0x000000977400720b */ /* 0x000fe20003f5c000 */
[----:B------:R-:W-:-:S02]  /*2a00*/  FMUL.FTZ R126, R126, R153 ;  /* 0x000000997e7e7220 */ /* 0x000fc40000410000 */
        /* <DEDUP_REMOVED lines=14> */
.L_x_6829:
        /* <DEDUP_REMOVED lines=13> */
.L_x_6831:
[----:B------:R-:W-:Y:S05]  /*2bc0*/  BSYNC.RECONVERGENT B2 ;  /* 0x0000000000027941 */ /* 0x000fea0003800200 */
.L_x_6830:
        /* <DEDUP_REMOVED lines=47> */
[----:B------:R-:W-:-:S05]  /*2ec0*/  IMAD.WIDE.U32 R116, R117, -0x326172a9, RZ ;  /* 0xcd9e8d5775747825 */ /* 0x000fca00078e00ff */
[----:B------:R-:W-:Y:S01]  /*2ed0*/  LOP3.LUT R7, R158, UR5, R117, 0x96, !PT ;  /* 0x000000059e077c12 */ /* 0x000fe2000f8e9675 */
[----:B------:R-:W-:Y:S01]  /*2ee0*/  UIADD3 UR5, UPT, UPT, UR7, -0x695add53, URZ ;  /* 0x96a522ad07057890 */ /* 0x000fe2000fffe0ff */
[----:B------:R-:W-:Y:S01]  /*2ef0*/  MOV R2, R116 ;  /* 0x0000007400027202 */ /* 0x000fe20000000f00 */
[----:B------:R-:W-:-:S04]  /*2f00*/  IMAD.WIDE.U32 R116, R5, -0x2daee0ad, RZ ;  /* 0xd2511f5305747825 */ /* 0x000fc800078e00ff */
[----:B------:R-:W-:Y:S01]  /*2f10*/  IMAD.MOV.U32 R5, RZ, RZ, R154 ;  /* 0x000000ffff057224 */ /* 0x000fe200078e009a */
[----:B------:R-:W-:Y:S01]  /*2f20*/  LOP3.LUT R8, R156, UR5, R117, 0x96, !PT ;  /* 0x000000059c087c12 */ /* 0x000fe2000f8e9675 */
[----:B------:R-:W-:-:S07]  /*2f30*/  IMAD.MOV.U32 R154, RZ, RZ, R116 ;  /* 0x000000ffff9a7224 */ /* 0x000fce00078e0074 */
.L_x_6828:
[----:B------:R-:W-:Y:S05]  /*2f40*/  BSYNC.RECONVERGENT B1 ;  /* 0x0000000000017941 */ /* 0x000fea0003800200 */
.L_x_6827:
        /* <DEDUP_REMOVED lines=10> */
[----:B------:R-:W-:Y:S01]  /*2ff0*/  FSETP.GTU.FTZ.AND P3, PT, R116, R151, PT ;  /* 0x000000977400720b */ /* 0x000fe20003f7c000 */
        /* <DEDUP_REMOVED lines=13> */
.L_x_6834:
        /* <DEDUP_REMOVED lines=13> */
.L_x_6836:
[----:B------:R-:W-:Y:S05]  /*31a0*/  BSYNC.RECONVERGENT B2 ;  /* 0x0000000000027941 */ /* 0x000fea0003800200 */
.L_x_6835:
        /* <DEDUP_REMOVED lines=51> */
[----:B------:R-:W-:Y:S01]  /*34e0*/  IMAD.MOV.U32 R5, RZ, RZ, R154 ;  /* 0x000000ffff057224 */ /* 0x000fe200078e009a */
[----:B------:R-:W-:Y:S01]  /*34f0*/  LOP3.LUT R8, R156, UR5, R117, 0x96, !PT ;  /* 0x000000059c087c12 */ /* 0x000fe2000f8e9675 */
[----:B------:R-:W-:Y:S01]  /*3500*/  IMAD.MOV.U32 R117, RZ, RZ, RZ ;  /* 0x000000ffff757224 */ /* 0x000fe200078e00ff */
[----:B------:R-:W-:-:S07]  /*3510*/  MOV R154, R116 ;  /* 0x00000074009a7202 */ /* 0x000fce0000000f00 */
.L_x_6833:
[----:B------:R-:W-:Y:S05]  /*3520*/  BSYNC.RECONVERGENT B1 ;  /* 0x0000000000017941 */ /* 0x000fea0003800200 */
.L_x_6832:
[----:B------:R-:W-:Y:S01]  /*3530*/  I2FP.F32.U32 R5, R5 ;  /* 0x0000000500057245 */ /* 0x000fe20000201000 */
[----:B------:R-:W-:Y:S01]  /*3540*/  IMAD.U32 R118, R118, 0x10000, RZ ;  /* 0x0001000076767824 */ /* 0x000fe200078e00ff */
[----:B------:R-:W-:Y:S01]  /*3550*/  ISETP.NE.AND P5, PT, R117, 0x1, PT ;  /* 0x000000017500780c */ /* 0x000fe20003fa5270 */
[----:B------:R-:W-:Y:S02]  /*3560*/  BSSY.RECONVERGENT B1, `(.L_x_6837) ;  /* 0x000005a000017945 */ /* 0x000fe40003800200 */
        /* <DEDUP_REMOVED lines=20> */
.L_x_6839:
[----:B------:R-:W-:Y:S01]  /*36b0*/  VIADD R10, R10, 0x1 ;  /* 0x000000010a0a7836 */ /* 0x000fe20000000000 */
[----:B------:R-:W-:Y:S04]  /*36c0*/  BSSY.RECONVERGENT B2, `(.L_x_6840) ;  /* 0x000000b000027945 */ /* 0x000fe80003800200 */
        /* <DEDUP_REMOVED lines=10> */
.L_x_6841:
[----:B------:R-:W-:Y:S05]  /*3770*/  BSYNC.RECONVERGENT B2 ;  /* 0x0000000000027941 */ /* 0x000fea0003800200 */
.L_x_6840:
[----:B------:R-:W-:Y:S01]  /*3780*/  IMAD.WIDE.U32 R156, R10, -0x2daee0ad, RZ ;  /* 0xd2511f530a9c7825 */ /* 0x000fe200078e00ff */
[----:B------:R-:W-:-:S03]  /*3790*/  UIADD3 UR5, UPT, UPT, UR6, -0x61c88647, URZ ;  /* 0x9e3779b906057890 */ /* 0x000fc6000fffe0ff */
[----:B------:R-:W-:Y:S01]  /*37a0*/  IMAD.WIDE.U32 R158, R12, -0x326172a9, RZ ;  /* 0xcd9e8d570c9e7825 */ /* 0x000fe200078e00ff */
[----:B------:R-:W-:-:S03]  /*37b0*/  LOP3.LUT R116, R4, UR7, R157, 0x96, !PT ;  /* 0x0000000704747c12 */ /* 0x000fc6000f8e969d */
[----:B------:R-:W-:Y:S01]  /*37c0*/  IMAD.MOV.U32 R118, RZ, RZ, RZ ;  /* 0x000000ffff767224 */ /* 0x000fe200078e00ff */
[----:B------:R-:W-:Y:S01]  /*37d0*/  LOP3.LUT R159, R9, UR6, R159, 0x96, !PT ;  /* 0x00000006099f7c12 */ /* 0x000fe2000f8e969f */
        /* <DEDUP_REMOVED lines=46> */
[----:B------:R-:W-:Y:S01]  /*3ac0*/  IMAD.WIDE.U32 R116, R5, -0x2daee0ad, RZ ;  /* 0xd2511f5305747825 */ /* 0x000fe200078e00ff */
[----:B------:R-:W-:-:S03]  /*3ad0*/  MOV R5, R154 ;  /* 0x0000009a00057202 */ /* 0x000fc60000000f00 */
[----:B------:R-:W-:Y:S01]  /*3ae0*/  IMAD.MOV.U32 R154, RZ, RZ, R116 ;  /* 0x000000ffff9a7224 */ /* 0x000fe200078e0074 */
[----:B------:R-:W-:-:S07]  /*3af0*/  LOP3.LUT R8, R156, UR5, R117, 0x96, !PT ;  /* 0x000000059c087c12 */ /* 0x000fce000f8e9675 */
.L_x_6838:
[----:B------:R-:W-:Y:S05]  /*3b00*/  BSYNC.RECONVERGENT B1 ;  /* 0x0000000000017941 */ /* 0x000fea0003800200 */
.L_x_6837:
[----:B------:R-:W-:Y:S01]  /*3b10*/  I2FP.F32.U32 R5, R5 ;  /* 0x0000000500057245 */ /* 0x000fe20000201000 */
[----:B------:R-:W-:Y:S01]  /*3b20*/  BSSY.RECONVERGENT B1, `(.L_x_6842) ;  /* 0x000005e000017945 */ /* 0x000fe20003800200 */
[----:B------:R-:W-:Y:S02]  /*3b30*/  SHF.L.U32 R117, R119, 0x10, RZ ;  /* 0x0000001077757819 */ /* 0x000fe400000006ff */
[----:B------:R-:W-:Y:S01]  /*3b40*/  ISETP.NE.AND P6, PT, R118, 0x1, PT ;  /* 0x000000017600780c */ /* 0x000fe20003fc5270 */
[----:B------:R-:W-:Y:S01]  /*3b50*/  FFMA.FTZ R116, R5, R142, 1.1641532182693481445e-10 ;  /* 0x2f00000005747423 */ /* 0x000fe2000001008e */
[----:B------:R-:W-:Y:S01]  /*3b60*/  PRMT R155, R119, 0x7632, R155 ;  /* 0x00007632779b7816 */ /* 0x000fe2000000009b */
[----:B------:R-:W-:Y:S01]  /*3b70*/  FMUL.FTZ R156, R117, UR4 ;  /* 0x00000004759c7c20 */ /* 0x000fe20008410000 */
[----:B------:R-:W-:Y:S01]  /*3b80*/  IMAD.MOV.U32 R5, RZ, RZ, 0x2 ;  /* 0x00000002ff057424 */ /* 0x000fe200078e00ff */
[----:B------:R-:W-:Y:S02]  /*3b90*/  MOV R117, R2 ;  /* 0x0000000200757202 */ /* 0x000fe40000000f00 */
        /* <DEDUP_REMOVED lines=15> */
.L_x_6844:
[----:B------:R-:W-:Y:S01]  /*3c90*/  VIADD R10, R10, 0x1 ;  /* 0x000000010a0a7836 */ /* 0x000fe20000000000 */
[----:B------:R-:W-:Y:S04]  /*3ca0*/  BSSY.RECONVERGENT B2, `(.L_x_6845) ;  /* 0x000000d000027945 */ /* 0x000fe80003800200 */
        /* <DEDUP_REMOVED lines=12> */
.L_x_6846:
[----:B------:R-:W-:Y:S05]  /*3d70*/  BSYNC.RECONVERGENT B2 ;  /* 0x0000000000027941 */ /* 0x000fea0003800200 */
.L_x_6845:
[----:B------:R-:W-:Y:S01]  /*3d80*/  IMAD.WIDE.U32 R118, R10, -0x2daee0ad, RZ ;  /* 0xd2511f530a767825 */ /* 0x000fe200078e00ff */
[----:B------:R-:W-:-:S03]  /*3d90*/  UIADD3 UR5, UPT, UPT, UR6, -0x61c88647, URZ ;  /* 0x9e3779b906057890 */ /* 0x000fc6000fffe0ff */
[----:B------:R-:W-:Y:S01]  /*3da0*/  IMAD.WIDE.U32 R156, R12, -0x326172a9, RZ ;  /* 0xcd9e8d570c9c7825 */ /* 0x000fe200078e00ff */
[----:B------:R-:W-:-:S04]  /*3db0*/  LOP3.LUT R116, R4, UR7, R119, 0x96, !PT ;  /* 0x0000000704747c12 */ /* 0x000fc8000f8e9677 */
        /* <DEDUP_REMOVED lines=48> */
[----:B------:R-:W-:Y:S01]  /*40c0*/  HFMA2 R5, -RZ, RZ, 0, 0 ;  /* 0x00000000ff057431 */ /* 0x000fe200000001ff */
[----:B------:R-:W-:Y:S01]  /*40d0*/  LOP3.LUT R8, R118, UR5, R117, 0x96, !PT ;  /* 0x0000000576087c12 */ /* 0x000fe2000f8e9675 */
[----:B------:R-:W-:Y:S02]  /*40e0*/  IMAD.MOV.U32 R117, RZ, RZ, R154 ;  /* 0x000000ffff757224 */ /* 0x000fe400078e009a */
[----:B------:R-:W-:-:S07]  /*40f0*/  IMAD.MOV.U32 R154, RZ, RZ, R116 ;  /* 0x000000ffff9a7224 */ /* 0x000fce00078e0074 */
.L_x_6843:
[----:B------:R-:W-:Y:S05]  /*4100*/  BSYNC.RECONVERGENT B1 ;  /* 0x0000000000017941 */ /* 0x000fea0003800200 */
.L_x_6842:
[----:B------:R-:W-:Y:S01]  /*4110*/  I2FP.F32.U32 R117, R117 ;  /* 0x0000007500757245 */ /* 0x000fe20000201000 */
[----:B------:R-:W-:Y:S01]  /*4120*/  IMAD.U32 R155, R155, 0x10000, RZ ;  /* 0x000100009b9b7824 */ /* 0x000fe200078e00ff */
[----:B------:R-:W-:-:S03]  /*4130*/  F2FP.BF16.F32.PACK_AB R118, R134, R133 ;  /* 0x000000858676723e */ /* 0x000fc600000010ff */
[----:B------:R-:W-:Y:S01]  /*4140*/  FMUL.FTZ R116, R155, UR4 ;  /* 0x000000049b747c20 */ /* 0x000fe20008410000 */
[----:B------:R-:W-:Y:S01]  /*4150*/  FFMA.FTZ R142, R117, R142, 1.1641532182693481445e-10 ;  /* 0x2f000000758e7423 */ /* 0x000fe2000001008e */
[----:B------:R-:W-:Y:S02]  /*4160*/  PRMT R117, R19, 0x7632, R117 ;  /* 0x0000763213757816 */ /* 0x000fe40000000075 */
[----:B------:R-:W-:Y:S02]  /*4170*/  FMUL.FTZ R116, R116, R153 ;  /* 0x0000009974747220 */ /* 0x000fe40000410000 */
[----:B------:R-:W-:Y:S01]  /*4180*/  FSETP.GTU.FTZ.AND P6, PT, R142, R151, PT ;  /* 0x000000978e00720b */ /* 0x000fe20003fdc000 */
[----:B------:R-:W-:-:S03]  /*4190*/  IMAD.U32 R117, R117, 0x10000, RZ ;  /* 0x0001000075757824 */ /* 0x000fc600078e00ff */
[----:B------:R-:W-:Y:S02]  /*41a0*/  FSEL R116, R116, RZ, !P6 ;  /* 0x000000ff74747208 */ /* 0x000fe40007000000 */
[----:B------:R-:W-:-:S03]  /*41b0*/  PLOP3.LUT P6, PT, P6, PT, PT, 0x8, 0x80 ;  /* 0x000000000080781c */ /* 0x000fc600037ce170 */
[----:B------:R-:W-:Y:S01]  /*41c0*/  FFMA.FTZ R142, R116, R95, R117 ;  /* 0x0000005f748e7223 */ /* 0x000fe20000010075 */
[----:B------:R-:W-:Y:S02]  /*41d0*/  F2FP.BF16.F32.PACK_AB R117, R126, R125 ;  /* 0x0000007d7e75723e */ /* 0x000fe400000010ff */
[----:B------:R-:W-:Y:S02]  /*41e0*/  F2FP.BF16.F32.PACK_AB R116, R121, R122 ;  /* 0x0000007a7974723e */ /* 0x000fe400000010ff */
[----:B------:R-:W-:Y:S01]  /*41f0*/  F2FP.BF16.F32.PACK_AB R119, R142, R141 ;  /* 0x0000008d8e77723e */ /* 0x000fe200000010ff */
[----:B------:R-:W-:Y:S06]  /*4200*/  BRA `(.L_x_6847) ;  /* 0x0000002c00c07947 */ /* 0x000fec0003800000 */
.L_x_6807:
        /* <DEDUP_REMOVED lines=16> */
.L_x_6850:
        /* <DEDUP_REMOVED lines=13> */
.L_x_6852:
[----:B------:R-:W-:Y:S05]  /*43e0*/  BSYNC.RECONVERGENT B2 ;  /* 0x0000000000027941 */ /* 0x000fea0003800200 */
.L_x_6851:
        /* <DEDUP_REMOVED lines=54> */
.L_x_6849:
[----:B------:R-:W-:Y:S05]  /*4750*/  BSYNC.RECONVERGENT B1 ;  /* 0x0000000000017941 */ /* 0x000fea0003800200 */
.L_x_6848:
[----:B------:R-:W0:Y:S01]  /*4760*/  LDC R153, c[0x0][0x408] ;  /* 0x00010200ff997b82 */ /* 0x000e220000000800 */
[----:B------:R-:W-:Y:S01]  /*4770*/  I2FP.F32.U32 R5, R121 ;  /* 0x0000007900057245 */ /* 0x000fe20000201000 */
[----:B------:R-:W-:Y:S01]  /*4780*/  IMAD.MOV.U32 R142, RZ, RZ, 0x2f800000 ;  /* 0x2f800000ff8e7424 */ /* 0x000fe200078e00ff */
[----:B------:R-:W-:Y:S01]  /*4790*/  ISETP.NE.AND P1, PT, R125, 0x1, PT ;  /* 0x000000017d00780c */ /* 0x000fe20003f25270 */
[C---:B-----5:R-:W-:Y:S01]  /*47a0*/  IMAD.U32 R121, R116.reuse, 0x10000, RZ ;  /* 0x0001000074797824 */ /* 0x060fe200078e00ff */
[----:B------:R-:W-:Y:S01]  /*47b0*/  BSSY.RECONVERGENT B1, `(.L_x_6853) ;  /* 0x000005b000017945 */ /* 0x000fe20003800200 */
[----:B------:R-:W-:Y:S01]  /*47c0*/  FFMA.FTZ R122, R5, R142, 1.1641532182693481445e-10 ;  /* 0x2f000000057a7423 */ /* 0x000fe2000001008e */
[----:B------:R-:W-:Y:S01]  /*47d0*/  HFMA2 R133, -RZ, RZ, 0, 1.1920928955078125e-07 ;  /* 0x00000002ff857431 */ /* 0x000fe200000001ff */
[----:B------:R-:W1:Y:S01]  /*47e0*/  LDC R151, c[0x0][0x404] ;  /* 0x00010100ff977b82 */ /* 0x000e620000000800 */
[----:B------:R-:W-:Y:S01]  /*47f0*/  FMUL.FTZ R126, R121, UR4 ;  /* 0x00000004797e7c20 */ /* 0x000fe20008410000 */
[----:B------:R-:W-:-:S03]  /*4800*/  PRMT R116, R116, 0x7632, R116 ;  /* 0x0000763274747816 */ /* 0x000fc60000000074 */
[----:B0-----:R-:W-:Y:S01]  /*4810*/  FMUL.FTZ R5, R126, R153 ;  /* 0x000000997e057220 */ /* 0x001fe20000410000 */
        /* <DEDUP_REMOVED lines=15> */
.L_x_6855:
        /* <DEDUP_REMOVED lines=13> */
.L_x_6857:
[----:B------:R-:W-:Y:S05]  /*49e0*/  BSYNC.RECONVERGENT B2 ;  /* 0x0000000000027941 */ /* 0x000fea0003800200 */
.L_x_6856:
        /* <DEDUP_REMOVED lines=15> */
[----:B------:R-:W-:Y:S02]  /*4ae0*/  UIADD3 UR24, UPT, UPT, UR7, 0x1fd5c5a3, URZ ;  /* 0x1fd5c5a307187890 */ /* 0x000fe4000fffe0ff */
        /* <DEDUP_REMOVED lines=37> */
[----:B------:R-:W-:Y:S02]  /*4d40*/  LOP3.LUT R8, R158, UR24, R157, 0x96, !PT ;  /* 0x000000189e087c12 */ /* 0x000fe4000f8e969d */
[----:B------:R-:W-:-:S07]  /*4d50*/  MOV R154, R156 ;  /* 0x0000009c009a7202 */ /* 0x000fce0000000f00 */
.L_x_6854:
[----:B------:R-:W-:Y:S05]  /*4d60*/  BSYNC.RECONVERGENT B1 ;  /* 0x0000000000017941 */ /* 0x000fea0003800200 */
.L_x_6853:
[----:B------:R-:W-:Y:S01]  /*4d70*/  I2FP.F32.U32 R5, R5 ;  /* 0x0000000500057245 */ /* 0x000fe20000201000 */
[----:B------:R-:W-:Y:S01]  /*4d80*/  IMAD.U32 R121, R116, 0x10000, RZ ;  /* 0x0001000074797824 */ /* 0x000fe200078e00ff */
        /* <DEDUP_REMOVED lines=20> */
.L_x_6860:
        /* <DEDUP_REMOVED lines=13> */
.L_x_6862:
[----:B------:R-:W-:Y:S05]  /*4fa0*/  BSYNC.RECONVERGENT B2 ;  /* 0x0000000000027941 */ /* 0x000fea0003800200 */
.L_x_6861:
        /* <DEDUP_REMOVED lines=55> */
.L_x_6859:
[----:B------:R-:W-:Y:S05]  /*5320*/  BSYNC.RECONVERGENT B1 ;  /* 0x0000000000017941 */ /* 0x000fea0003800200 */
.L_x_6858:
[----:B------:R-:W-:Y:S01]  /*5330*/  I2FP.F32.U32 R5, R5 ;  /* 0x0000000500057245 */ /* 0x000fe20000201000 */
[----:B------:R-:W-:Y:S01]  /*5340*/  IMAD.U32 R125, R117, 0x10000, RZ ;  /* 0x00010000757d7824 */ /* 0x000fe200078e00ff */
[----:B------:R-:W-:Y:S01]  /*5350*/  ISETP.NE.AND P2, PT, R134, 0x1, PT ;  /* 0x000000018600780c */ /* 0x000fe20003f45270 */
[----:B------:R-:W-:Y:S01]  /*5360*/  BSSY.RECONVERGENT B1, `(.L_x_6863) ;  /* 0x0000059000017945 */ /* 0x000fe20003800200 */
[----:B------:R-:W-:Y:S02]  /*5370*/  HFMA2 R133, -RZ, RZ, 0, 1.1920928955078125e-07 ;  /* 0x00000002ff857431 */ /* 0x000fe400000001ff */
[----:B------:R-:W-:Y:S01]  /*5380*/  FFMA.FTZ R116, R5, R142, 1.1641532182693481445e-10 ;  /* 0x2f00000005747423 */ /* 0x000fe2000001008e */
[----:B------:R-:W-:Y:S01]  /*5390*/  FMUL.FTZ R126, R125, UR4 ;  /* 0x000000047d7e7c20 */ /* 0x000fe20008410000 */
[----:B------:R-:W-:Y:S01]  /*53a0*/  PRMT R5, R117, 0x7632, R5 ;  /* 0x0000763275057816 */ /* 0x000fe20000000005 */
[----:B------:R-:W-:Y:S02]  /*53b0*/  IMAD.MOV.U32 R117, RZ, RZ, R2 ;  /* 0x000000ffff757224 */ /* 0x000fe400078e0002 */
        /* <DEDUP_REMOVED lines=14> */
.L_x_6865:
        /* <DEDUP_REMOVED lines=13> */
.L_x_6867:
[----:B------:R-:W-:Y:S05]  /*5570*/  BSYNC.RECONVERGENT B2 ;  /* 0x0000000000027941 */ /* 0x000fea0003800200 */
.L_x_6866:
        /* <DEDUP_REMOVED lines=52> */
[----:B------:R-:W-:Y:S01]  /*58c0*/  LOP3.LUT R8, R156, UR5, R117, 0x96, !PT ;  /* 0x000000059c087c12 */ /* 0x000fe2000f8e9675 */
[----:B------:R-:W-:Y:S01]  /*58d0*/  IMAD.MOV.U32 R117, RZ, RZ, R154 ;  /* 0x000000ffff757224 */ /* 0x000fe200078e009a */
[----:B------:R-:W-:-:S07]  /*58e0*/  MOV R154, R116 ;  /* 0x00000074009a7202 */ /* 0x000fce0000000f00 */
.L_x_6864:
[----:B------:R-:W-:Y:S05]  /*58f0*/  BSYNC.RECONVERGENT B1 ;  /* 0x0000000000017941 */ /* 0x000fea0003800200 */
.L_x_6863:
        /* <DEDUP_REMOVED lines=22> */
.L_x_6870:
        /* <DEDUP_REMOVED lines=13> */
.L_x_6872:
[----:B------:R-:W-:Y:S05]  /*5b30*/  BSYNC.RECONVERGENT B2 ;  /* 0x0000000000027941 */ /* 0x000fea0003800200 */
.L_x_6871:
        /* <DEDUP_REMOVED lines=53> */
[----:B------:R-:W-:Y:S02]  /*5e90*/  LOP3.LUT R8, R156, UR5, R117, 0x96, !PT ;  /* 0x000000059c087c12 */ /* 0x000fe4000f8e9675 */
[----:B------:R-:W-:-:S07]  /*5ea0*/  MOV R154, R116 ;  /* 0x00000074009a7202 */ /* 0x000fce0000000f00 */
.L_x_6869:
[----:B------:R-:W-:Y:S05]  /*5eb0*/  BSYNC.RECONVERGENT B1 ;  /* 0x0000000000017941 */ /* 0x000fea0003800200 */
.L_x_6868:
        /* <DEDUP_REMOVED lines=23> */
.L_x_6875:
        /* <DEDUP_REMOVED lines=13> */
.L_x_6877:
[----:B------:R-:W-:Y:S05]  /*6100*/  BSYNC.RECONVERGENT B2 ;  /* 0x0000000000027941 */ /* 0x000fea0003800200 */
.L_x_6876:
        /* <DEDUP_REMOVED lines=55> */
.L_x_6874:
[----:B------:R-:W-:Y:S05]  /*6480*/  BSYNC.RECONVERGENT B1 ;  /* 0x0000000000017941 */ /* 0x000fea0003800200 */
.L_x_6873:
[----:B------:R-:W-:Y:S01]  /*6490*/  I2FP.F32.U32 R5, R5 ;  /* 0x0000000500057245 */ /* 0x000fe20000201000 */
[----:B------:R-:W-:Y:S01]  /*64a0*/  IMAD.U32 R118, R118, 0x10000, RZ ;  /* 0x0001000076767824 */ /* 0x000fe200078e00ff */
[----:B------:R-:W-:Y:S01]  /*64b0*/  ISETP.NE.AND P5, PT, R117, 0x1, PT ;  /* 0x000000017500780c */ /* 0x000fe20003fa5270 */
[----:B------:R-:W-:Y:S02]  /*64c0*/  BSSY.RECONVERGENT B1, `(.L_x_6878) ;  /* 0x0000058000017945 */ /* 0x000fe40003800200 */
        /* <DEDUP_REMOVED lines=8> */
[----:B------:R-:W-:Y:S01]  /*6550*/  HFMA2 R118, -RZ, RZ, 0, 1.1920928955078125e-07 ;  /* 0x00000002ff767431 */ /* 0x000fe200000001ff */
        /* <DEDUP_REMOVED lines=9> */
.L_x_6880:
[----:B------:R-:W-:Y:S01]  /*65f0*/  IADD3 R10, PT, PT, R10, 0x1, RZ ;  /* 0x000000010a0a7810 */ /* 0x000fe20007ffe0ff */
[----:B------:R-:W-:Y:S03]  /*6600*/  BSSY.RECONVERGENT B2, `(.L_x_6881) ;  /* 0x000000b000027945 */ /* 0x000fe60003800200 */
[----:B------:R-:W-:-:S13]  /*6610*/  ISETP.NE.AND P5, PT, R10, RZ, PT ;  /* 0x000000ff0a00720c */ /* 0x000fda0003fa5270 */
        /* <DEDUP_REMOVED lines=9> */
.L_x_6882:
[----:B------:R-:W-:Y:S05]  /*66b0*/  BSYNC.RECONVERGENT B2 ;  /* 0x0000000000027941 */ /* 0x000fea0003800200 */
.L_x_6881:
        /* <DEDUP_REMOVED lines=56> */
.L_x_6879:
[----:B------:R-:W-:Y:S05]  /*6a40*/  BSYNC.RECONVERGENT B1 ;  /* 0x0000000000017941 */ /* 0x000fea0003800200 */
.L_x_6878:
        /* <DEDUP_REMOVED lines=23> */
.L_x_6885:
[----:B------:R-:W-:Y:S01]  /*6bc0*/  IADD3 R10, PT, PT, R10, 0x1, RZ ;  /* 0x000000010a0a7810 */ /* 0x000fe20007ffe0ff */
[----:B------:R-:W-:Y:S03]  /*6bd0*/  BSSY.RECONVERGENT B2, `(.L_x_6886) ;  /* 0x000000d000027945 */ /* 0x000fe60003800200 */
[----:B------:R-:W-:-:S13]  /*6be0*/  ISETP.NE.AND P6, PT, R10, RZ, PT ;  /* 0x000000ff0a00720c */ /* 0x000fda0003fc5270 */
[----:B------:R-:W-:Y:S05]  /*6bf0*/  @P6 BRA `(.L_x_6887) ;  /* 0x0000000000286947 */ /* 0x000fea0003800000 */
[----:B------:R-:W-:Y:S01]  /*6c00*/  VIADD R9, R9, 0x1 ;  /* 0x0000000109097836 */ /* 0x000fe20000000000 */
[----:B------:R-:W-:-:S04]  /*6c10*/  P2R R2, PR, RZ, 0x1 ;  /* 0x00000001ff027803 */ /* 0x000fc80000000000 */
        /* <DEDUP_REMOVED lines=8> */
.L_x_6887:
[----:B------:R-:W-:Y:S05]  /*6ca0*/  BSYNC.RECONVERGENT B2 ;  /* 0x0000000000027941 */ /* 0x000fea0003800200 */
.L_x_6886:
        /* <DEDUP_REMOVED lines=52> */
[----:B------:R-:W-:Y:S01]  /*6ff0*/  IMAD.MOV.U32 R5, RZ, RZ, RZ ;  /* 0x000000ffff057224 */ /* 0x000fe200078e00ff */
[----:B------:R-:W-:Y:S01]  /*7000*/  LOP3.LUT R8, R118, UR5, R117, 0x96, !PT ;  /* 0x0000000576087c12 */ /* 0x000fe2000f8e9675 */
[----:B------:R-:W-:Y:S01]  /*7010*/  IMAD.MOV.U32 R117, RZ, RZ, R154 ;  /* 0x000000ffff757224 */ /* 0x000fe200078e009a */
[----:B------:R-:W-:-:S07]  /*7020*/  MOV R154, R116 ;  /* 0x00000074009a7202 */ /* 0x000fce0000000f00 */
.L_x_6884:
[----:B------:R-:W-:Y:S05]  /*7030*/  BSYNC.RECONVERGENT B1 ;  /* 0x0000000000017941 */ /* 0x000fea0003800200 */
.L_x_6883:
[----:B------:R-:W-:Y:S01]  /*7040*/  I2FP.F32.U32 R117, R117 ;  /* 0x0000007500757245 */ /* 0x000fe20000201000 */
[----:B------:R-:W-:Y:S01]  /*7050*/  IMAD.U32 R155, R155, 0x10000, RZ ;  /* 0x000100009b9b7824 */ /* 0x000fe200078e00ff */
[----:B------:R-:W-:-:S03]  /*7060*/  F2FP.BF16.F32.PACK_AB R118, R134, R133 ;  /* 0x000000858676723e */ /* 0x000fc600000010ff */
[----:B------:R-:W-:Y:S01]  /*7070*/  FFMA.FTZ R142, R117, R142, 1.1641532182693481445e-10 ;  /* 0x2f000000758e7423 */ /* 0x000fe2000001008e */
[----:B------:R-:W-:Y:S01]  /*7080*/  FMUL.FTZ R116, R155, UR4 ;  /* 0x000000049b747c20 */ /* 0x000fe20008410000 */
[----:B------:R-:W-:-:S03]  /*7090*/  F2FP.BF16.F32.PACK_AB R117, R126, R125 ;  /* 0x0000007d7e75723e */ /* 0x000fc600000010ff */
[----:B------:R-:W-:Y:S01]  /*70a0*/  FMUL.FTZ R116, R116, R153 ;  /* 0x0000009974747220 */ /* 0x000fe20000410000 */
[----:B------:R-:W-:-:S04]  /*70b0*/  FSETP.GTU.FTZ.AND P6, PT, R142, R151, PT ;  /* 0x000000978e00720b */ /* 0x000fc80003fdc000 */
[----:B------:R-:W-:Y:S02]  /*70c0*/  FSEL R116, R116, RZ, !P6 ;  /* 0x000000ff74747208 */ /* 0x000fe40007000000 */
[----:B------:R-:W-:-:S03]  /*70d0*/  PLOP3.LUT P6, PT, P6, PT, PT, 0x8, 0x80 ;  /* 0x000000000080781c */ /* 0x000fc600037ce170 */
[----:B------:R-:W-:Y:S01]  /*70e0*/  FMUL.FTZ R142, R116, R95 ;  /* 0x0000005f748e7220 */ /* 0x000fe20000410000 */
[----:B------:R-:W-:-:S04]  /*70f0*/  F2FP.BF16.F32.PACK_AB R116, R121, R122 ;  /* 0x0000007a7974723e */ /* 0x000fc800000010ff */
[----:B------:R-:W-:-:S07]  /*7100*/  F2FP.BF16.F32.PACK_AB R119, R142, R141 ;  /* 0x0000008d8e77723e */ /* 0x000fce00000010ff */
.L_x_6847:
[----:B------:R-:W-:Y:S02]  /*7110*/  SEL R155, RZ, 0x1000000, !P6 ;  /* 0x01000000ff9b7807 */ /* 0x000fe40007000000 */
[----:B------:R-:W-:Y:S02]  /*7120*/  ISETP.NE.AND P6, PT, R150, RZ, PT ;  /* 0x000000ff9600720c */ /* 0x000fe40003fc5270 */
[----:B------:R-:W0:Y:S01]  /*7130*/  LDC.64 R150, c[0x0][0x3a8] ;  /* 0x0000ea00ff967b82 */ /* 0x000e220000000a00 */
[----:B------:R-:W-:Y:S02]  /*7140*/  SEL R153, RZ, 0x10000, !P5 ;  /* 0x00010000ff997807 */ /* 0x000fe40006800000 */
[----:B------:R-:W-:Y:S02]  /*7150*/  SEL R158, RZ, 0x100, !P4 ;  /* 0x00000100ff9e7807 */ /* 0x000fe40006000000 */
[----:B------:R-:W-:Y:S02]  /*7160*/  SEL R156, RZ, 0x10000, !P1 ;  /* 0x00010000ff9c7807 */ /* 0x000fe40004800000 */
[----:B------:R-:W-:-:S02]  /*7170*/  LOP3.LUT R158, R158, R155, R153, 0xfe, !PT ;  /* 0x0000009b9e9e7212 */ /* 0x000fc400078efe99 */
[----:B------:R-:W-:Y:S02]  /*7180*/  SEL R155, RZ, 0x1000000, !P2 ;  /* 0x01000000ff9b7807 */ /* 0x000fe40005000000 */
[----:B------:R-:W-:-:S04]  /*7190*/  SEL R153, RZ, 0x100, !P0 ;  /* 0x00000100ff997807 */ /* 0x000fc80004000000 */
[----:B------:R-:W-:Y:S02]  /*71a0*/  LOP3.LUT R153, R153, R155, R156, 0xfe, !PT ;  /* 0x0000009b99997212 */ /* 0x000fe400078efe9c */
[----:B------:R-:W-:Y:S02]  /*71b0*/  SEL R155, RZ, 0x1, !P3 ;  /* 0x00000001ff9b7807 */ /* 0x000fe40005800000 */
[----:B------:R-:W-:Y:S01]  /*71c0*/  SEL R156, RZ, 0x1, !P6 ;  /* 0x00000001ff9c7807 */ /* 0x000fe20007000000 */
[----:B0-----:R-:W-:-:S05]  /*71d0*/  IMAD.WIDE.U32 R150, R0, 0x10, R150 ;  /* 0x0000001000967825 */ /* 0x001fca00078e0096 */
[----:B------:R0:W-:Y:S02]  /*71e0*/  STG.E.128 desc[UR8][R150.64], R116 ;  /* 0x0000007496007986 */ /* 0x0001e4000c101d08 */
[----:B0-----:R-:W0:Y:S01]  /*71f0*/  LDC.64 R116, c[0x0][0x3b0] ;  /* 0x0000ec00ff747b82 */ /* 0x001e220000000a00 */
[----:B------:R-:W-:Y:S02]  /*7200*/  LOP3.LUT R119, R158, R155, RZ, 0xfc, !PT ;  /* 0x0000009b9e777212 */ /* 0x000fe400078efcff */
[----:B------:R-:W-:Y:S02]  /*7210*/  LOP3.LUT R118, R153, R156, RZ, 0xfc, !PT ;  /* 0x0000009c99767212 */ /* 0x000fe400078efcff */
[----:B------:R-:W-:Y:S01]  /*7220*/  MOV R150, R154 ;  /* 0x0000009a00967202 */ /* 0x000fe20000000f00 */
[C---:B------:R-:W-:Y:S02]  /*7230*/  VIADD R154, R0.reuse, 0x80 ;  /* 0x00000080009a7836 */ /* 0x040fe40000000000 */
[----:B0-----:R-:W-:-:S05]  /*7240*/  IMAD.WIDE.U32 R116, R0, 0x8, R116 ;  /* 0x0000000800747825 */ /* 0x001fca00078e0074 */
[----:B------:R1:W-:Y:S02]  /*7250*/  STG.E.64 desc[UR8][R116.64], R118 ;  /* 0x0000007674007986 */ /* 0x0003e4000c101b08 */
.L_x_6806:
[----:B0-----:R-:W-:Y:S05]  /*7260*/  BSYNC.RECONVERGENT B0 ;  /* 0x0000000000007941 */ /* 0x001fea0003800200 */
.L_x_6805:
[----:B------:R-:W-:Y:S01]  /*7270*/  ISETP.GE.U32.AND P0, PT, R11, 0x100, PT ;  /* 0x000001000b00780c */ /* 0x000fe20003f06070 */
[----:B------:R-:W-:Y:S03]  /*7280*/  BSSY.RECONVERGENT B0, `(.L_x_6888) ;  /* 0x0000610000007945 */ /* 0x000fe60003800200 */
[----:B------:R-:W-:-:S09]  /*7290*/  P2R R151, PR, RZ, 0x1 ;  /* 0x00000001ff977803 */ /* 0x000fd20000000000 */
[----:B------:R-:W-:Y:S05]  /*72a0*/  @!P0 BRA `(.L_x_6889) ;  /* 0x0000006000348947 */ /* 0x000fea0003800000 */
[----:B------:R-:W-:Y:S01]  /*72b0*/  ISETP.NE.U32.AND P0, PT, RZ, UR10, PT ;  /* 0x0000000aff007c0c */ /* 0x000fe2000bf05070 */
[----:B-1----:R-:W0:Y:S03]  /*72c0*/  LDC.64 R116, c[0x0][0x390] ;  /* 0x0000e400ff747b82 */ /* 0x002e260000000a00 */
        /* <DEDUP_REMOVED lines=23> */
.L_x_6893:
        /* <DEDUP_REMOVED lines=13> */
.L_x_6895:
[----:B------:R-:W-:Y:S05]  /*7510*/  BSYNC.RECONVERGENT B2 ;  /* 0x0000000000027941 */ /* 0x000fea0003800200 */
.L_x_6894:
        /* <DEDUP_REMOVED lines=55> */
.L_x_6892:
[----:B------:R-:W-:Y:S05]  /*7890*/  BSYNC.RECONVERGENT B1 ;  /* 0x0000000000017941 */ /* 0x000fea0003800200 */
.L_x_6891:
[----:B0-----:R-:W0:Y:S01]  /*78a0*/  LDC R156, c[0x0][0x408] ;  /* 0x00010200ff9c7b82 */ /* 0x001e220000000800 */
[----:B------:R-:W-:Y:S01]  /*78b0*/  I2FP.F32.U32 R5, R15 ;  /* 0x0000000f00057245 */ /* 0x000fe20000201000 */
[----:B------:R-:W-:Y:S01]  /*78c0*/  IMAD.MOV.U32 R144, RZ, RZ, 0x2f800000 ;  /* 0x2f800000ff907424 */ /* 0x000fe200078e00ff */
[----:B------:R-:W-:Y:S01]  /*78d0*/  ISETP.NE.AND P1, PT, R127, 0x1, PT ;  /* 0x000000017f00780c */ /* 0x000fe20003f25270 */
[C---:B-----5:R-:W-:Y:S01]  /*78e0*/  IMAD.U32 R15, R116.reuse, 0x10000, RZ ;  /* 0x00010000740f7824 */ /* 0x060fe200078e00ff */
[----:B------:R-:W-:Y:S01]  /*78f0*/  BSSY.RECONVERGENT B1, `(.L_x_6896) ;  /* 0x000005c000017945 */ /* 0x000fe20003800200 */
[----:B------:R-:W-:Y:S01]  /*7900*/  FFMA.FTZ R120, R5, R144, 1.1641532182693481445e-10 ;  /* 0x2f00000005787423 */ /* 0x000fe20000010090 */
[----:B------:R-:W-:Y:S01]  /*7910*/  PRMT R116, R116, 0x7632, R116 ;  /* 0x0000763274747816 */ /* 0x000fe20000000074 */
[----:B------:R-:W1:Y:S01]  /*7920*/  LDC R155, c[0x0][0x404] ;  /* 0x00010100ff9b7b82 */ /* 0x000e620000000800 */
[----:B------:R-:W-:Y:S01]  /*7930*/  FMUL.FTZ R15, R15, UR4 ;  /* 0x000000040f0f7c20 */ /* 0x000fe20008410000 */
[----:B------:R-:W-:-:S02]  /*7940*/  IMAD.MOV.U32 R135, RZ, RZ, 0x2 ;  /* 0x00000002ff877424 */ /* 0x000fc400078e00ff */
[----:B------:R-:W-:Y:S02]  /*7950*/  IMAD.MOV.U32 R5, RZ, RZ, R2 ;  /* 0x000000ffff057224 */ /* 0x000fe400078e0002 */
[----:B0-----:R-:W-:Y:S01]  /*7960*/  FMUL.FTZ R15, R15, R156 ;  /* 0x0000009c0f0f7220 */ /* 0x001fe20000410000 */
[----:B-1----:R-:W-:Y:S02]  /*7970*/  FSETP.GTU.FTZ.AND P0, PT, R120, R155, PT ;  /* 0x0000009b7800720b */ /* 0x002fe40003f1c000 */
[----:B------:R-:W-:Y:S02]  /*7980*/  SHF.L.U32 R120, R16, 0x10, RZ ;  /* 0x0000001010787819 */ /* 0x000fe400000006ff */
[----:B------:R-:W-:Y:S02]  /*7990*/  FSEL R15, R15, RZ, !P0 ;  /* 0x000000ff0f0f7208 */ /* 0x000fe40004000000 */
[----:B------:R-:W-:-:S03]  /*79a0*/  PLOP3.LUT P0, PT, P0, PT, PT, 0x8, 0x80 ;  /* 0x000000000080781c */ /* 0x000fc6000070e170 */
[----:B------:R-:W-:Y:S01]  /*79b0*/  FFMA.FTZ R120, R15, R72, R120 ;  /* 0x000000480f787223 */ /* 0x000fe20000010078 */
        /* <DEDUP_REMOVED lines=10> */
.L_x_6898:
        /* <DEDUP_REMOVED lines=13> */
.L_x_6900:
[----:B------:R-:W-:Y:S05]  /*7b30*/  BSYNC.RECONVERGENT B2 ;  /* 0x0000000000027941 */ /* 0x000fea0003800200 */
.L_x_6899:
        /* <DEDUP_REMOVED lines=54> */
[----:B------:R-:W-:-:S07]  /*7ea0*/  LOP3.LUT R8, R160, UR5, R159, 0x96, !PT ;  /* 0x00000005a0087c12 */ /* 0x000fce000f8e969f */
.L_x_6897:
[----:B------:R-:W-:Y:S05]  /*7eb0*/  BSYNC.RECONVERGENT B1 ;  /* 0x0000000000017941 */ /* 0x000fea0003800200 */
.L_x_6896:
        /* <DEDUP_REMOVED lines=10> */
[----:B------:R-:W-:-:S04]  /*7f60*/  IMAD.U32 R5, R5, 0x10000, RZ ;  /* 0x0001000005057824 */ /* 0x000fc800078e00ff */
        /* <DEDUP_REMOVED lines=13> */
.L_x_6903:
        /* <DEDUP_REMOVED lines=13> */
.L_x_6905:
[----:B------:R-:W-:Y:S05]  /*8110*/  BSYNC.RECONVERGENT B2 ;  /* 0x0000000000027941 */ /* 0x000fea0003800200 */
.L_x_6904:
        /* <DEDUP_REMOVED lines=55> */
.L_x_6902:
[----:B------:R-:W-:Y:S05]  /*8490*/  BSYNC.RECONVERGENT B1 ;  /* 0x0000000000017941 */ /* 0x000fea0003800200 */
.L_x_6901:
        /* <DEDUP_REMOVED lines=24> */
.L_x_6908:
        /* <DEDUP_REMOVED lines=13> */
.L_x_6910:
[----:B------:R-:W-:Y:S05]  /*86f0*/  BSYNC.RECONVERGENT B2 ;  /* 0x0000000000027941 */ /* 0x000fea0003800200 */
.L_x_6909:
        /* <DEDUP_REMOVED lines=55> */
.L_x_6907:
[----:B------:R-:W-:Y:S05]  /*8a70*/  BSYNC.RECONVERGENT B1 ;  /* 0x0000000000017941 */ /* 0x000fea0003800200 */
.L_x_6906:
[----:B------:R-:W-:Y:S01]  /*8a80*/  I2FP.F32.U32 R117, R117 ;  /* 0x0000007500757245 */ /* 0x000fe20000201000 */
[----:B------:R-:W-:Y:S01]  /*8a90*/  IMAD.U32 R5, R5, 0x10000, RZ ;  /* 0x0001000005057824 */ /* 0x000fe200078e00ff */
[----:B------:R-:W-:Y:S01]  /*8aa0*/  ISETP.NE.AND P3, PT, R135, 0x1, PT ;  /* 0x000000018700780c */ /* 0x000fe20003f65270 */
[----:B------:R-:W-:Y:S01]  /*8ab0*/  BSSY.RECONVERGENT B1, `(.L_x_6911) ;  /* 0x000005a000017945 */ /* 0x000fe20003800200 */
[----:B------:R-:W-:Y:S02]  /*8ac0*/  IMAD.MOV.U32 R136, RZ, RZ, 0x2 ;  /* 0x00000002ff887424 */ /* 0x000fe400078e00ff */
[----:B------:R-:W-:Y:S01]  /*8ad0*/  FFMA.FTZ R116, R117, R144, 1.1641532182693481445e-10 ;  /* 0x2f00000075747423 */ /* 0x000fe20000010090 */
[----:B------:R-:W-:-:S04]  /*8ae0*/  FMUL.FTZ R5, R5, UR4 ;  /* 0x0000000405057c20 */ /* 0x000fc80008410000 */
[----:B------:R-:W-:Y:S01]  /*8af0*/  FSETP.GTU.FTZ.AND P2, PT, R116, R155, PT ;  /* 0x0000009b7400720b */ /* 0x000fe20003f5c000 */
[----:B------:R-:W-:Y:S01]  /*8b00*/  FMUL.FTZ R5, R5, R156 ;  /* 0x0000009c05057220 */ /* 0x000fe20000410000 */
[----:B------:R-:W-:-:S04]  /*8b10*/  PRMT R116, R17, 0x7632, R116 ;  /* 0x0000763211747816 */ /* 0x000fc80000000074 */
[----:B------:R-:W-:Y:S02]  /*8b20*/  SHF.L.U32 R117, R116, 0x10, RZ ;  /* 0x0000001074757819 */ /* 0x000fe400000006ff */
[----:B------:R-:W-:Y:S01]  /*8b30*/  FSEL R128, R5, RZ, !P2 ;  /* 0x000000ff05807208 */ /* 0x000fe20005000000 */
[----:B------:R-:W-:Y:S01]  /*8b40*/  IMAD.MOV.U32 R5, RZ, RZ, R2 ;  /* 0x000000ffff057224 */ /* 0x000fe200078e0002 */
        /* <DEDUP_REMOVED lines=11> */
.L_x_6913:
        /* <DEDUP_REMOVED lines=13> */
.L_x_6915:
[----:B------:R-:W-:Y:S05]  /*8cd0*/  BSYNC.RECONVERGENT B2 ;  /* 0x0000000000027941 */ /* 0x000fea0003800200 */
.L_x_6914:
        /* <DEDUP_REMOVED lines=55> */
.L_x_6912:
[----:B------:R-:W-:Y:S05]  /*9050*/  BSYNC.RECONVERGENT B1 ;  /* 0x0000000000017941 */ /* 0x000fea0003800200 */
.L_x_6911:
[----:B------:R-:W-:Y:S01]  /*9060*/  I2FP.F32.U32 R5, R5 ;  /* 0x0000000500057245 */ /* 0x000fe20000201000 */
[----:B------:R-:W-:Y:S01]  /*9070*/  BSSY.RECONVERGENT B1, `(.L_x_6916) ;  /* 0x000005c000017945 */ /* 0x000fe20003800200 */
[----:B------:R-:W-:Y:S02]  /*9080*/  SHF.L.U32 R117, R118, 0x10, RZ ;  /* 0x0000001076757819 */ /* 0x000fe400000006ff */
        /* <DEDUP_REMOVED lines=21> */
.L_x_6918:
[----:B------:R-:W-:Y:S01]  /*91e0*/  VIADD R10, R10, 0x1 ;  /* 0x000000010a0a7836 */ /* 0x000fe20000000000 */
[----:B------:R-:W-:Y:S04]  /*91f0*/  BSSY.RECONVERGENT B2, `(.L_x_6919) ;  /* 0x000000b000027945 */ /* 0x000fe80003800200 */
        /* <DEDUP_REMOVED lines=10> */
.L_x_6920:
[----:B------:R-:W-:Y:S05]  /*92a0*/  BSYNC.RECONVERGENT B2 ;  /* 0x0000000000027941 */ /* 0x000fea0003800200 */
.L_x_6919:
        /* <DEDUP_REMOVED lines=54> */
[----:B------:R-:W-:Y:S02]  /*9610*/  HFMA2 R117, -RZ, RZ, 0, 0 ;  /* 0x00000000ff757431 */ /* 0x000fe400000001ff */
[----:B------:R-:W-:-:S07]  /*9620*/  IMAD.MOV.U32 R153, RZ, RZ, R116 ;  /* 0x000000ffff997224 */ /* 0x000fce00078e0074 */
.L_x_6917:
[----:B------:R-:W-:Y:S05]  /*9630*/  BSYNC.RECONVERGENT B1 ;  /* 0x0000000000017941 */ /* 0x000fea0003800200 */
.L_x_6916:
        /* <DEDUP_REMOVED lines=8> */
[----:B------:R-:W-:Y:S01]  /*96c0*/  FSETP.GTU.FTZ.AND P4, PT, R116, R155, PT ;  /* 0x0000009b7400720b */ /* 0x000fe20003f9c000 */
[----:B------:R-:W-:Y:S02]  /*96d0*/  IMAD.U32 R143, R118, 0x10000, RZ ;  /* 0x00010000768f7824 */ /* 0x000fe400078e00ff */
[----:B------:R-:W-:Y:S01]  /*96e0*/  HFMA2 R116, -RZ, RZ, 0, 1.1920928955078125e-07 ;  /* 0x00000002ff747431 */ /* 0x000fe200000001ff */
        /* <DEDUP_REMOVED lines=13> */
.L_x_6923:
        /* <DEDUP_REMOVED lines=12> */
.L_x_6925:
[----:B------:R-:W-:Y:S05]  /*9880*/  BSYNC.RECONVERGENT B2 ;  /* 0x0000000000027941 */ /* 0x000fea0003800200 */
.L_x_6924:
        /* <DEDUP_REMOVED lines=53> */
[----:B------:R-:W-:Y:S01]  /*9be0*/  MOV R153, R116 ;  /* 0x0000007400997202 */ /* 0x000fe20000000f00 */
[----:B------:R-:W-:Y:S01]  /*9bf0*/  IMAD.MOV.U32 R116, RZ, RZ, RZ ;  /* 0x000000ffff747224 */ /* 0x000fe200078e00ff */
[----:B------:R-:W-:-:S07]  /*9c00*/  LOP3.LUT R8, R158, UR5, R117, 0x96, !PT ;  /* 0x000000059e087c12 */ /* 0x000fce000f8e9675 */
.L_x_6922:
[----:B------:R-:W-:Y:S05]  /*9c10*/  BSYNC.RECONVERGENT B1 ;  /* 0x0000000000017941 */ /* 0x000fea0003800200 */
.L_x_6921:
[----:B------:R-:W-:Y:S01]  /*9c20*/  I2FP.F32.U32 R5, R5 ;  /* 0x0000000500057245 */ /* 0x000fe20000201000 */
[C---:B------:R-:W-:Y:S01]  /*9c30*/  IMAD.U32 R117, R119.reuse, 0x10000, RZ ;  /* 0x0001000077757824 */ /* 0x040fe200078e00ff */
[----:B------:R-:W-:Y:S01]  /*9c40*/  ISETP.NE.AND P6, PT, R116, 0x1, PT ;  /* 0x000000017400780c */ /* 0x000fe20003fc5270 */
[----:B------:R-:W-:Y:S01]  /*9c50*/  BSSY.RECONVERGENT B1, `(.L_x_6926) ;  /* 0x000005c000017945 */ /* 0x000fe20003800200 */
[----:B------:R-:W-:Y:S01]  /*9c60*/  PRMT R157, R119, 0x7632, R157 ;  /* 0x00007632779d7816 */ /* 0x000fe2000000009d */
[----:B------:R-:W-:Y:S01]  /*9c70*/  FFMA.FTZ R118, R5, R144, 1.1641532182693481445e-10 ;  /* 0x2f00000005767423 */ /* 0x000fe20000010090 */
[----:B------:R-:W-:Y:S01]  /*9c80*/  FMUL.FTZ R117, R117, UR4 ;  /* 0x0000000475757c20 */ /* 0x000fe20008410000 */
[----:B------:R-:W-:-:S03]  /*9c90*/  IMAD.MOV.U32 R5, RZ, RZ, 0x2 ;  /* 0x00000002ff057424 */ /* 0x000fc600078e00ff */
[----:B------:R-:W-:Y:S01]  /*9ca0*/  FMUL.FTZ R117, R117, R156 ;  /* 0x0000009c75757220 */ /* 0x000fe20000410000 */
[----:B------:R-:W-:Y:S02]  /*9cb0*/  FSETP.GTU.FTZ.AND P5, PT, R118, R155, PT ;  /* 0x0000009b7600720b */ /* 0x000fe40003fbc000 */
        /* <DEDUP_REMOVED lines=14> */
.L_x_6928:
[----:B------:R-:W-:Y:S01]  /*9da0*/  VIADD R10, R10, 0x1 ;  /* 0x000000010a0a7836 */ /* 0x000fe20000000000 */
[----:B------:R-:W-:Y:S04]  /*9db0*/  BSSY.RECONVERGENT B2, `(.L_x_6929) ;  /* 0x000000d000027945 */ /* 0x000fe80003800200 */
[----:B------:R-:W-:-:S13]  /*9dc0*/  ISETP.NE.AND P6, PT, R10, RZ, PT ;  /* 0x000000ff0a00720c */ /* 0x000fda0003fc5270 */
        /* <DEDUP_REMOVED lines=8> */
[----:B------:R-:W-:Y:S01]  /*9e50*/  @P0 IMAD.MOV R5, RZ, RZ, R4 ;  /* 0x000000ffff050224 */ /* 0x000fe200078e0204 */
[----:B------:R-:W-:-:S04]  /*9e60*/  ISETP.NE.AND P0, PT, R2, RZ, PT ;  /* 0x000000ff0200720c */ /* 0x000fc80003f05270 */
[----:B------:R-:W-:-:S09]  /*9e70*/  @!P6 MOV R4, R5 ;  /* 0x000000050004e202 */ /* 0x000fd20000000f00 */
.L_x_6930:
[----:B------:R-:W-:Y:S05]  /*9e80*/  BSYNC.RECONVERGENT B2 ;  /* 0x0000000000027941 */ /* 0x000fea0003800200 */
.L_x_6929:
        /* <DEDUP_REMOVED lines=17> */
[----:B------:R-:W-:-:S04]  /*9fa0*/  UIADD3 UR5, UPT, UPT, UR6, -0x255992d5, URZ ;  /* 0xdaa66d2b06057890 */ /* 0x000fc8000fffe0ff */
[----:B------:R-:W-:-:S05]  /*9fb0*/  IMAD.WIDE.U32 R116, R116, -0x2daee0ad, RZ ;  /* 0xd2511f5374747825 */ /* 0x000fca00078e00ff */
[----:B------:R-:W-:Y:S01]  /*9fc0*/  LOP3.LUT R117, R118, UR15, R117, 0x96, !PT ;  /* 0x0000000f76757c12 */ /* 0x000fe2000f8e9675 */
[----:B------:R-:W-:-:S05]  /*9fd0*/  IMAD.WIDE.U32 R118, R119, -0x326172a9, RZ ;  /* 0xcd9e8d5777767825 */ /* 0x000fca00078e00ff */
[----:B------:R-:W-:Y:S01]  /*9fe0*/  LOP3.LUT R158, R158, UR5, R119, 0x96, !PT ;  /* 0x000000059e9e7c12 */ /* 0x000fe2000f8e9677 */
[----:B------:R-:W-:-:S04]  /*9ff0*/  UIADD3 UR5, UPT, UPT, UR6, 0x78dde6e4, URZ ;  /* 0x78dde6e406057890 */ /* 0x000fc8000fffe0ff */
        /* <DEDUP_REMOVED lines=13> */
[----:B------:R-:W-:-:S05]  /*a0d0*/  LOP3.LUT R158, R158, UR18, R119, 0x96, !PT ;  /* 0x000000129e9e7c12 */ /* 0x000fca000f8e9677 */
        /* <DEDUP_REMOVED lines=10> */
[----:B------:R-:W-:-:S04]  /*a180*/  UIADD3 UR5, UPT, UPT, UR7, -0x695add53, URZ ;  /* 0x96a522ad07057890 */ /* 0x000fc8000fffe0ff */
[----:B------:R-:W-:-:S05]  /*a190*/  IMAD.WIDE.U32 R116, R116, -0x2daee0ad, RZ ;  /* 0xd2511f5374747825 */ /* 0x000fca00078e00ff */
[----:B------:R-:W-:Y:S01]  /*a1a0*/  LOP3.LUT R8, R118, UR5, R117, 0x96, !PT ;  /* 0x0000000576087c12 */ /* 0x000fe2000f8e9675 */
[----:B------:R-:W-:Y:S01]  /*a1b0*/  UIADD3 UR5, UPT, UPT, UR6, -0x700cb87f, URZ ;  /* 0x8ff3478106057890 */ /* 0x000fe2000fffe0ff */
[----:B------:R-:W-:Y:S01]  /*a1c0*/  IMAD.WIDE.U32 R118, R119, -0x326172a9, RZ ;  /* 0xcd9e8d5777767825 */ /* 0x000fe200078e00ff */
[----:B------:R-:W-:-:S03]  /*a1d0*/  MOV R117, R153 ;  /* 0x0000009900757202 */ /* 0x000fc60000000f00 */
[----:B------:R-:W-:Y:S01]  /*a1e0*/  IMAD.MOV.U32 R2, RZ, RZ, R118 ;  /* 0x000000ffff027224 */ /* 0x000fe200078e0076 */
[----:B------:R-:W-:Y:S01]  /*a1f0*/  LOP3.LUT R7, R158, UR5, R119, 0x96, !PT ;  /* 0x000000059e077c12 */ /* 0x000fe2000f8e9677 */
[----:B------:R-:W-:-:S07]  /*a200*/  IMAD.MOV.U32 R153, RZ, RZ, R116 ;  /* 0x000000ffff997224 */ /* 0x000fce00078e0074 */
.L_x_6927:
[----:B------:R-:W-:Y:S05]  /*a210*/  BSYNC.RECONVERGENT B1 ;  /* 0x0000000000017941 */ /* 0x000fea0003800200 */
.L_x_6926:
[----:B------:R-:W-:Y:S02]  /*a220*/  SHF.L.U32 R157, R157, 0x10, RZ ;  /* 0x000000109d9d7819 */ /* 0x000fe400000006ff */
[----:B------:R-:W-:Y:S02]  /*a230*/  I2FP.F32.U32 R117, R117 ;  /* 0x0000007500757245 */ /* 0x000fe40000201000 */
[----:B------:R-:W-:Y:S01]  /*a240*/  PRMT R116, R19, 0x7632, R116 ;  /* 0x0000763213747816 */ /* 0x000fe20000000074 */
[----:B------:R-:W-:Y:S01]  /*a250*/  FMUL.FTZ R157, R157, UR4 ;  /* 0x000000049d9d7c20 */ /* 0x000fe20008410000 */
[----:B------:R-:W-:Y:S01]  /*a260*/  F2FP.BF16.F32.PACK_AB R118, R136, R135 ;  /* 0x000000878876723e */ /* 0x000fe200000010ff */
[----:B------:R-:W-:Y:S02]  /*a270*/  FFMA.FTZ R144, R117, R144, 1.1641532182693481445e-10 ;  /* 0x2f00000075907423 */ /* 0x000fe40000010090 */
[----:B------:R-:W-:Y:S01]  /*a280*/  FMUL.FTZ R157, R157, R156 ;  /* 0x0000009c9d9d7220 */ /* 0x000fe20000410000 */
[----:B------:R-:W-:Y:S01]  /*a290*/  IMAD.U32 R117, R116, 0x10000, RZ ;  /* 0x0001000074757824 */ /* 0x000fe200078e00ff */
[----:B------:R-:W-:-:S02]  /*a2a0*/  F2FP.BF16.F32.PACK_AB R116, R15, R120 ;  /* 0x000000780f74723e */ /* 0x000fc400000010ff */
[----:B------:R-:W-:-:S04]  /*a2b0*/  FSETP.GTU.FTZ.AND P6, PT, R144, R155, PT ;  /* 0x0000009b9000720b */ /* 0x000fc80003fdc000 */
[----:B------:R-:W-:Y:S02]  /*a2c0*/  FSEL R144, R157, RZ, !P6 ;  /* 0x000000ff9d907208 */ /* 0x000fe40007000000 */
[----:B------:R-:W-:-:S03]  /*a2d0*/  PLOP3.LUT P6, PT, P6, PT, PT, 0x8, 0x80 ;  /* 0x000000000080781c */ /* 0x000fc600037ce170 */
[----:B------:R-:W-:Y:S01]  /*a2e0*/  FFMA.FTZ R144, R144, R71, R117 ;  /* 0x0000004790907223 */ /* 0x000fe20000010075 */
[----:B------:R-:W-:-:S04]  /*a2f0*/  F2FP.BF16.F32.PACK_AB R117, R128, R127 ;  /* 0x0000007f8075723e */ /* 0x000fc800000010ff */
[----:B------:R-:W-:Y:S01]  /*a300*/  F2FP.BF16.F32.PACK_AB R119, R144, R143 ;  /* 0x0000008f9077723e */ /* 0x000fe200000010ff */
[----:B------:R-:W-:Y:S06]  /*a310*/  BRA `(.L_x_6931) ;  /* 0x0000002c00c47947 */ /* 0x000fec0003800000 */
.L_x_6890:
        /* <DEDUP_REMOVED lines=16> */
.L_x_6934:
        /* <DEDUP_REMOVED lines=13> */
.L_x_6936:
[----:B------:R-:W-:Y:S05]  /*a4f0*/  BSYNC.RECONVERGENT B2 ;  /* 0x0000000000027941 */ /* 0x000fea0003800200 */
.L_x_6935:
        /* <DEDUP_REMOVED lines=55> */
.L_x_6933:
[----:B------:R-:W-:Y:S05]  /*a870*/  BSYNC.RECONVERGENT B1 ;  /* 0x0000000000017941 */ /* 0x000fea0003800200 */
.L_x_6932:
[----:B0-----:R-:W0:Y:S01]  /*a880*/  LDC R156, c[0x0][0x408] ;  /* 0x00010200ff9c7b82 */ /* 0x001e220000000800 */
        /* <DEDUP_REMOVED lines=26> */
.L_x_6939:
        /* <DEDUP_REMOVED lines=13> */
.L_x_6941:
[----:B------:R-:W-:Y:S05]  /*ab00*/  BSYNC.RECONVERGENT B2 ;  /* 0x0000000000027941 */ /* 0x000fea0003800200 */
.L_x_6940:
        /* <DEDUP_REMOVED lines=55> */
.L_x_6938:
[----:B------:R-:W-:Y:S05]  /*ae80*/  BSYNC.RECONVERGENT B1 ;  /* 0x0000000000017941 */ /* 0x000fea0003800200 */
.L_x_6937:
        /* <DEDUP_REMOVED lines=22> */
.L_x_6944:
        /* <DEDUP_REMOVED lines=13> */
.L_x_6946:
[----:B------:R-:W-:Y:S05]  /*b0c0*/  BSYNC.RECONVERGENT B2 ;  /* 0x0000000000027941 */ /* 0x000fea0003800200 */
.L_x_6945:
        /* <DEDUP_REMOVED lines=55> */
.L_x_6943:
[----:B------:R-:W-:Y:S05]  /*b440*/  BSYNC.RECONVERGENT B1 ;  /* 0x0000000000017941 */ /* 0x000fea0003800200 */
.L_x_6942:
        /* <DEDUP_REMOVED lines=23> */
.L_x_6949:
        /* <DEDUP_REMOVED lines=13> */
.L_x_6951:
[----:B------:R-:W-:Y:S05]  /*b690*/  BSYNC.RECONVERGENT B2 ;  /* 0x0000000000027941 */ /* 0x000fea0003800200 */
.L_x_6950:
        /* <DEDUP_REMOVED lines=55> */
.L_x_6948:
[----:B------:R-:W-:Y:S05]  /*ba10*/  BSYNC.RECONVERGENT B1 ;  /* 0x0000000000017941 */ /* 0x000fea0003800200 */
.L_x_6947:
        /* <DEDUP_REMOVED lines=22> */
.L_x_6954:
        /* <DEDUP_REMOVED lines=13> */
.L_x_6956:
[----:B------:R-:W-:Y:S05]  /*bc50*/  BSYNC.RECONVERGENT B2 ;  /* 0x0000000000027941 */ /* 0x000fea0003800200 */
.L_x_6955:
        /* <DEDUP_REMOVED lines=55> */
.L_x_6953:
[----:B------:R-:W-:Y:S05]  /*bfd0*/  BSYNC.RECONVERGENT B1 ;  /* 0x0000000000017941 */ /* 0x000fea0003800200 */
.L_x_6952:
[----:B------:R-:W-:Y:S01]  /*bfe0*/  I2FP.F32.U32 R5, R5 ;  /* 0x0000000500057245 */ /* 0x000fe20000201000 */
[----:B------:R-:W-:Y:S01]  /*bff0*/  IMAD.U32 R117, R118, 0x10000, RZ ;  /* 0x0001000076757824 */ /* 0x000fe200078e00ff */
[----:B------:R-:W-:Y:S01]  /*c000*/  ISETP.NE.AND P4, PT, R136, 0x1, PT ;  /* 0x000000018800780c */ /* 0x000fe20003f85270 */
[----:B------:R-:W-:Y:S01]  /*c010*/  BSSY.RECONVERGENT B1, `(.L_x_6957) ;  /* 0x0000059000017945 */ /* 0x000fe20003800200 */
[----:B------:R-:W-:Y:S01]  /*c020*/  PRMT R118, R118, 0x7632, R118 ;  /* 0x0000763276767816 */ /* 0x000fe20000000076 */
[----:B------:R-:W-:Y:S01]  /*c030*/  FFMA.FTZ R116, R5, R144, 1.1641532182693481445e-10 ;  /* 0x2f00000005747423 */ /* 0x000fe20000010090 */
[----:B------:R-:W-:Y:S01]  /*c040*/  FMUL.FTZ R117, R117, UR4 ;  /* 0x0000000475757c20 */ /* 0x000fe20008410000 */
[----:B------:R-:W-:-:S03]  /*c050*/  IMAD.MOV.U32 R5, RZ, RZ, R2 ;  /* 0x000000ffff057224 */ /* 0x000fc600078e0002 */
[----:B------:R-:W-:Y:S01]  /*c060*/  FMUL.FTZ R117, R117, R156 ;  /* 0x0000009c75757220 */ /* 0x000fe20000410000 */
[----:B------:R-:W-:-:S04]  /*c070*/  FSETP.GTU.FTZ.AND P3, PT, R116, R155, PT ;  /* 0x0000009b7400720b */ /* 0x000fc80003f7c000 */
        /* <DEDUP_REMOVED lines=13> */
.L_x_6959:
        /* <DEDUP_REMOVED lines=12> */
.L_x_6961:
[----:B------:R-:W-:Y:S05]  /*c210*/  BSYNC.RECONVERGENT B2 ;  /* 0x0000000000027941 */ /* 0x000fea0003800200 */
.L_x_6960:
        /* <DEDUP_REMOVED lines=56> */
.L_x_6958:
[----:B------:R-:W-:Y:S05]  /*c5a0*/  BSYNC.RECONVERGENT B1 ;  /* 0x0000000000017941 */ /* 0x000fea0003800200 */
.L_x_6957:
        /* <DEDUP_REMOVED lines=8> */
[----:B------:R-:W-:-:S03]  /*c630*/  HFMA2 R116, -RZ, RZ, 0, 1.1920928955078125e-07 ;  /* 0x00000002ff747431 */ /* 0x000fc600000001ff */
        /* <DEDUP_REMOVED lines=13> */
.L_x_6964:
        /* <DEDUP_REMOVED lines=12> */
.L_x_6966:
[----:B------:R-:W-:Y:S05]  /*c7d0*/  BSYNC.RECONVERGENT B2 ;  /* 0x0000000000027941 */ /* 0x000fea0003800200 */
.L_x_6965:
        /* <DEDUP_REMOVED lines=56> */
.L_x_6963:
[----:B------:R-:W-:Y:S05]  /*cb60*/  BSYNC.RECONVERGENT B1 ;  /* 0x0000000000017941 */ /* 0x000fea0003800200 */
.L_x_6962:
[----:B------:R-:W-:Y:S01]  /*cb70*/  I2FP.F32.U32 R5, R5 ;  /* 0x0000000500057245 */ /* 0x000fe20000201000 */
[C---:B------:R-:W-:Y:S01]  /*cb80*/  IMAD.U32 R117, R119.reuse, 0x10000, RZ ;  /* 0x0001000077757824 */ /* 0x040fe200078e00ff */
[----:B------:R-:W-:Y:S01]  /*cb90*/  ISETP.NE.AND P6, PT, R116, 0x1, PT ;  /* 0x000000017400780c */ /* 0x000fe20003fc5270 */
[----:B------:R-:W-:Y:S01]  /*cba0*/  BSSY.RECONVERGENT B1, `(.L_x_6967) ;  /* 0x000005b000017945 */ /* 0x000fe20003800200 */
[----:B------:R-:W-:Y:S01]  /*cbb0*/  PRMT R157, R119, 0x7632, R157 ;  /* 0x00007632779d7816 */ /* 0x000fe2000000009d */
[----:B------:R-:W-:Y:S01]  /*cbc0*/  FFMA.FTZ R118, R5, R144, 1.1641532182693481445e-10 ;  /* 0x2f00000005767423 */ /* 0x000fe20000010090 */
[----:B------:R-:W-:Y:S01]  /*cbd0*/  FMUL.FTZ R117, R117, UR4 ;  /* 0x0000000475757c20 */ /* 0x000fe20008410000 */
[----:B------:R-:W-:-:S03]  /*cbe0*/  HFMA2 R5, -RZ, RZ, 0, 1.1920928955078125e-07 ;  /* 0x00000002ff057431 */ /* 0x000fc600000001ff */
        /* <DEDUP_REMOVED lines=15> */
.L_x_6969:
        /* <DEDUP_REMOVED lines=14> */
.L_x_6971:
[----:B------:R-:W-:Y:S05]  /*cdc0*/  BSYNC.RECONVERGENT B2 ;  /* 0x0000000000027941 */ /* 0x000fea0003800200 */
.L_x_6970:
        /* <DEDUP_REMOVED lines=51> */
[----:B------:R-:W-:-:S04]  /*d100*/  IMAD.WIDE.U32 R118, R119, -0x326172a9, RZ ;  /* 0xcd9e8d5777767825 */ /* 0x000fc800078e00ff */
[----:B------:R-:W-:Y:S01]  /*d110*/  IMAD.MOV.U32 R117, RZ, RZ, R153 ;  /* 0x000000ffff757224 */ /* 0x000fe200078e0099 */
[----:B------:R-:W-:Y:S01]  /*d120*/  LOP3.LUT R7, R158, UR5, R119, 0x96, !PT ;  /* 0x000000059e077c12 */ /* 0x000fe2000f8e9677 */
[----:B------:R-:W-:Y:S01]  /*d130*/  IMAD.MOV.U32 R2, RZ, RZ, R118 ;  /* 0x000000ffff027224 */ /* 0x000fe200078e0076 */
[----:B------:R-:W-:-:S07]  /*d140*/  MOV R153, R116 ;  /* 0x0000007400997202 */ /* 0x000fce0000000f00 */
.L_x_6968:
[----:B------:R-:W-:Y:S05]  /*d150*/  BSYNC.RECONVERGENT B1 ;  /* 0x0000000000017941 */ /* 0x000fea0003800200 */
.L_x_6967:
        /* <DEDUP_REMOVED lines=10> */
[----:B------:R-:W-:-:S03]  /*d200*/  PLOP3.LUT P6, PT, P6, PT, PT, 0x8, 0x80 ;  /* 0x000000000080781c */ /* 0x000fc600037ce170 */
[----:B------:R-:W-:-:S05]  /*d210*/  FMUL.FTZ R144, R144, R71 ;  /* 0x0000004790907220 */ /* 0x000fca0000410000 */
[----:B------:R-:W-:-:S07]  /*d220*/  F2FP.BF16.F32.PACK_AB R119, R144, R143 ;  /* 0x0000008f9077723e */ /* 0x000fce00000010ff */
.L_x_6931:
[----:B------:R-:W0:Y:S01]  /*d230*/  LDC.64 R156, c[0x0][0x3a8] ;  /* 0x0000ea00ff9c7b82 */ /* 0x000e220000000a00 */
[----:B------:R-:W-:Y:S02]  /*d240*/  SEL R158, RZ, 0x1000000, !P6 ;  /* 0x01000000ff9e7807 */ /* 0x000fe40007000000 */
[----:B------:R-:W-:Y:S02]  /*d250*/  SEL R155, RZ, 0x10000, !P5 ;  /* 0x00010000ff9b7807 */ /* 0x000fe40006800000 */
[----:B------:R-:W-:Y:S02]  /*d260*/  SEL R160, RZ, 0x100, !P4 ;  /* 0x00000100ffa07807 */ /* 0x000fe40006000000 */
[----:B------:R-:W-:Y:S02]  /*d270*/  ISETP.NE.AND P6, PT, R150, RZ, PT ;  /* 0x000000ff9600720c */ /* 0x000fe40003fc5270 */
[----:B------:R-:W-:Y:S02]  /*d280*/  LOP3.LUT R160, R160, R158, R155, 0xfe, !PT ;  /* 0x0000009ea0a07212 */ /* 0x000fe400078efe9b */
[----:B------:R-:W-:-:S02]  /*d290*/  SEL R158, RZ, 0x1000000, !P2 ;  /* 0x01000000ff9e7807 */ /* 0x000fc40005000000 */
[----:B------:R-:W-:Y:S02]  /*d2a0*/  SEL R155, RZ, 0x10000, !P1 ;  /* 0x00010000ff9b7807 */ /* 0x000fe40004800000 */
[----:B------:R-:W-:-:S04]  /*d2b0*/  SEL R150, RZ, 0x100, !P0 ;  /* 0x00000100ff967807 */ /* 0x000fc80004000000 */
[----:B------:R-:W-:Y:S02]  /*d2c0*/  LOP3.LUT R150, R150, R158, R155, 0xfe, !PT ;  /* 0x0000009e96967212 */ /* 0x000fe400078efe9b */
[----:B------:R-:W-:Y:S01]  /*d2d0*/  SEL R155, RZ, 0x1, !P3 ;  /* 0x00000001ff9b7807 */ /* 0x000fe20005800000 */
[----:B0-----:R-:W-:-:S05]  /*d2e0*/  IMAD.WIDE.U32 R156, R154, 0x10, R156 ;  /* 0x000000109a9c7825 */ /* 0x001fca00078e009c */
[----:B------:R0:W-:Y:S02]  /*d2f0*/  STG.E.128 desc[UR8][R156.64], R116 ;  /* 0x000000749c007986 */ /* 0x0001e4000c101d08 */
[----:B0-----:R-:W0:Y:S01]  /*d300*/  LDC.64 R116, c[0x0][0x3b0] ;  /* 0x0000ec00ff747b82 */ /* 0x001e220000000a00 */
[----:B------:R-:W-:Y:S02]  /*d310*/  LOP3.LUT R119, R160, R155, RZ, 0xfc, !PT ;  /* 0x0000009ba0777212 */ /* 0x000fe400078efcff */
[----:B------:R-:W-:-:S04]  /*d320*/  SEL R155, RZ, 0x1, !P6 ;  /* 0x00000001ff9b7807 */ /* 0x000fc80007000000 */
[----:B------:R-:W-:Y:S02]  /*d330*/  LOP3.LUT R118, R150, R155, RZ, 0xfc, !PT ;  /* 0x0000009b96767212 */ /* 0x000fe400078efcff */
[----:B------:R-:W-:Y:S01]  /*d340*/  MOV R150, R153 ;  /* 0x0000009900967202 */ /* 0x000fe20000000f00 */
[----:B0-----:R-:W-:-:S04]  /*d350*/  IMAD.WIDE.U32 R116, R154, 0x8, R116 ;  /* 0x000000089a747825 */ /* 0x001fc800078e0074 */
[----:B------:R-:W-:Y:S01]  /*d360*/  VIADD R154, R154, 0x80 ;  /* 0x000000809a9a7836 */ /* 0x000fe20000000000 */
[----:B------:R0:W-:Y:S06]  /*d370*/  STG.E.64 desc[UR8][R116.64], R118 ;  /* 0x0000007674007986 */ /* 0x0001ec000c101b08 */
.L_x_6889:
[----:B------:R-:W-:Y:S05]  /*d380*/  BSYNC.RECONVERGENT B0 ;  /* 0x0000000000007941 */ /* 0x000fea0003800200 */
.L_x_6888:
[----:B------:R-:W-:Y:S01]  /*d390*/  ISETP.GE.U32.AND P0, PT, R11, 0x180, PT ;  /* 0x000001800b00780c */ /* 0x000fe20003f06070 */
[----:B------:R-:W-:Y:S03]  /*d3a0*/  BSSY.RECONVERGENT B0, `(.L_x_6972) ;  /* 0x0000610000007945 */ /* 0x000fe60003800200 */
[----:B------:R-:W-:-:S09]  /*d3b0*/  P2R R153, PR, RZ, 0x1 ;  /* 0x00000001ff997803 */ /* 0x000fd20000000000 */
        /* <DEDUP_REMOVED lines=26> */
.L_x_6977:
        /* <DEDUP_REMOVED lines=13> */
.L_x_6979:
[----:B------:R-:W-:Y:S05]  /*d630*/  BSYNC.RECONVERGENT B2 ;  /* 0x0000000000027941 */ /* 0x000fea0003800200 */
.L_x_6978:
        /* <DEDUP_REMOVED lines=55> */
.L_x_6976:
[----:B------:R-:W-:Y:S05]  /*d9b0*/  BSYNC.RECONVERGENT B1 ;  /* 0x0000000000017941 */ /* 0x000fea0003800200 */
.L_x_6975:
[----:B0-----:R-:W0:Y:S01]  /*d9c0*/  LDC R157, c[0x0][0x408] ;  /* 0x00010200ff9d7b82 */ /* 0x001e220000000800 */
[----:B------:R-:W-:Y:S01]  /*d9d0*/  I2FP.F32.U32 R5, R13 ;  /* 0x0000000d00057245 */ /* 0x000fe20000201000 */
[----:B------:R-:W-:Y:S01]  /*d9e0*/  IMAD.MOV.U32 R146, RZ, RZ, 0x2f800000 ;  /* 0x2f800000ff927424 */ /* 0x000fe200078e00ff */
[----:B------:R-:W-:Y:S01]  /*d9f0*/  ISETP.NE.AND P1, PT, R137, 0x1, PT ;  /* 0x000000018900780c */ /* 0x000fe20003f25270 */
[----:B-----5:R-:W-:Y:S01]  /*da00*/  IMAD.U32 R13, R116, 0x10000, RZ ;  /* 0x00010000740d7824 */ /* 0x020fe200078e00ff */
[----:B------:R-:W-:Y:S01]  /*da10*/  SHF.L.U32 R130, R16, 0x10, RZ ;  /* 0x0000001010827819 */ /* 0x000fe200000006ff */
[----:B------:R-:W-:Y:S01]  /*da20*/  FFMA.FTZ R5, R5, R146, 1.1641532182693481445e-10 ;  /* 0x2f00000005057423 */ /* 0x000fe20000010092 */
[----:B------:R-:W-:Y:S01]  /*da30*/  BSSY.RECONVERGENT B1, `(.L_x_6980) ;  /* 0x000005a000017945 */ /* 0x000fe20003800200 */
[----:B------:R-:W1:Y:S01]  /*da40*/  LDC R156, c[0x0][0x404] ;  /* 0x00010100ff9c7b82 */ /* 0x000e620000000800 */
[----:B------:R-:W-:Y:S01]  /*da50*/  FMUL.FTZ R14, R13, UR4 ;  /* 0x000000040d0e7c20 */ /* 0x000fe20008410000 */
[----:B------:R-:W-:Y:S01]  /*da60*/  PRMT R116, R116, 0x7632, R116 ;  /* 0x0000763274747816 */ /* 0x000fe20000000074 */
[----:B------:R-:W-:-:S02]  /*da70*/  IMAD.MOV.U32 R129, RZ, RZ, 0x2 ;  /* 0x00000002ff817424 */ /* 0x000fc400078e00ff */
[----:B0-----:R-:W-:Y:S01]  /*da80*/  FMUL.FTZ R14, R14, R157 ;  /* 0x0000009d0e0e7220 */ /* 0x001fe20000410000 */
        /* <DEDUP_REMOVED lines=15> */
.L_x_6982:
        /* <DEDUP_REMOVED lines=13> */
.L_x_6984:
[----:B------:R-:W-:Y:S05]  /*dc50*/  BSYNC.RECONVERGENT B2 ;  /* 0x0000000000027941 */ /* 0x000fea0003800200 */
.L_x_6983:
        /* <DEDUP_REMOVED lines=55> */
.L_x_6981:
[----:B------:R-:W-:Y:S05]  /*dfd0*/  BSYNC.RECONVERGENT B1 ;  /* 0x0000000000017941 */ /* 0x000fea0003800200 */
.L_x_6980:
        /* <DEDUP_REMOVED lines=9> */
[----:B------:R-:W-:-:S04]  /*e070*/  PRMT R5, R16, 0x7632, R5 ;  /* 0x0000763210057816 */ /* 0x000fc80000000005 */
[----:B------:R-:W-:Y:S01]  /*e080*/  FSEL R116, R116, RZ, !P0 ;  /* 0x000000ff74747208 */ /* 0x000fe20004000000 */
[----:B------:R-:W-:Y:S01]  /*e090*/  IMAD.U32 R5, R5, 0x10000, RZ ;  /* 0x0001000005057824 */ /* 0x000fe200078e00ff */
        /* <DEDUP_REMOVED lines=12> */
.L_x_6987:
        /* <DEDUP_REMOVED lines=13> */
.L_x_6989:
[----:B------:R-:W-:Y:S05]  /*e230*/  BSYNC.RECONVERGENT B2 ;  /* 0x0000000000027941 */ /* 0x000fea0003800200 */
.L_x_6988:
        /* <DEDUP_REMOVED lines=55> */
.L_x_6986:
[----:B------:R-:W-:Y:S05]  /*e5b0*/  BSYNC.RECONVERGENT B1 ;  /* 0x0000000000017941 */ /* 0x000fea0003800200 */
.L_x_6985:
        /* <DEDUP_REMOVED lines=8> */
[----:B------:R-:W-:Y:S02]  /*e640*/  FSETP.GTU.FTZ.AND P1, PT, R5, R156, PT ;  /* 0x0000009c0500720b */ /* 0x000fe40003f3c000 */
[----:B------:R-:W-:Y:S01]  /*e650*/  PRMT R5, R117, 0x7632, R5 ;  /* 0x0000763275057816 */ /* 0x000fe20000000005 */
[----:B------:R-:W-:Y:S01]  /*e660*/  IMAD.MOV.U32 R117, RZ, RZ, R2 ;  /* 0x000000ffff757224 */ /* 0x000fe200078e0002 */
[----:B------:R-:W-:Y:S01]  /*e670*/  FSEL R129, R116, RZ, !P1 ;  /* 0x000000ff74817208 */ /* 0x000fe20004800000 */
[----:B------:R-:W-:Y:S01]  /*e680*/  IMAD.U32 R116, R17, 0x10000, RZ ;  /* 0x0001000011747824 */ /* 0x000fe200078e00ff */
        /* <DEDUP_REMOVED lines=11> */
.L_x_6992:
        /* <DEDUP_REMOVED lines=13> */
.L_x_6994:
[----:B------:R-:W-:Y:S05]  /*e810*/  BSYNC.RECONVERGENT B2 ;  /* 0x0000000000027941 */ /* 0x000fea0003800200 */
.L_x_6993:
        /* <DEDUP_REMOVED lines=55> */
.L_x_6991:
[----:B------:R-:W-:Y:S05]  /*eb90*/  BSYNC.RECONVERGENT B1 ;  /* 0x0000000000017941 */ /* 0x000fea0003800200 */
.L_x_6990:
        /* <DEDUP_REMOVED lines=9> */
[----:B------:R-:W-:Y:S01]  /*ec30*/  IMAD.MOV.U32 R117, RZ, RZ, 0x2 ;  /* 0x00000002ff757424 */ /* 0x000fe200078e00ff */
        /* <DEDUP_REMOVED lines=14> */
.L_x_6997:
        /* <DEDUP_REMOVED lines=13> */
.L_x_6999:
[----:B------:R-:W-:Y:S05]  /*edf0*/  BSYNC.RECONVERGENT B2 ;  /* 0x0000000000027941 */ /* 0x000fea0003800200 */
.L_x_6998:
        /* <DEDUP_REMOVED lines=53> */
[----:B------:R-:W-:Y:S01]  /*f150*/  LOP3.LUT R8, R158, UR5, R117, 0x96, !PT ;  /* 0x000000059e087c12 */ /* 0x000fe2000f8e9675 */
[----:B------:R-:W-:-:S07]  /*f160*/  IMAD.MOV.U32 R117, RZ, RZ, RZ ;  /* 0x000000ffff757224 */ /* 0x000fce00078e00ff */
.L_x_6996:
[----:B------:R-:W-:Y:S05]  /*f170*/  BSYNC.RECONVERGENT B1 ;  /* 0x0000000000017941 */ /* 0x000fea0003800200 */
.L_x_6995:
[----:B------:R-:W-:Y:S01]  /*f180*/  I2FP.F32.U32 R5, R5 ;  /* 0x0000000500057245 */ /* 0x000fe20000201000 */
[----:B------:R-:W-:Y:S01]  /*f190*/  BSSY.RECONVERGENT B1, `(.L_x_7000) ;  /* 0x000005c000017945 */ /* 0x000fe20003800200 */
[C---:B------:R-:W-:Y:S02]  /*f1a0*/  SHF.L.U32 R116, R118.reuse, 0x10, RZ ;  /* 0x0000001076747819 */ /* 0x040fe400000006ff */
[----:B------:R-:W-:Y:S01]  /*f1b0*/  ISETP.NE.AND P4, PT, R117, 0x1, PT ;  /* 0x000000017500780c */ /* 0x000fe20003f85270 */
[----:B------:R-:W-:Y:S01]  /*f1c0*/  FFMA.FTZ R5, R5, R146, 1.1641532182693481445e-10 ;  /* 0x2f00000005057423 */ /* 0x000fe20000010092 */
[----:B------:R-:W-:Y:S01]  /*f1d0*/  PRMT R118, R118, 0x7632, R118 ;  /* 0x0000763276767816 */ /* 0x000fe20000000076 */
[----:B------:R-:W-:-:S03]  /*f1e0*/  FMUL.FTZ R116, R116, UR4 ;  /* 0x0000000474747c20 */ /* 0x000fc60008410000 */
[----:B------:R-:W-:Y:S01]  /*f1f0*/  FSETP.GTU.FTZ.AND P3, PT, R5, R156, PT ;  /* 0x0000009c0500720b */ /* 0x000fe20003f7c000 */
[----:B------:R-:W-:Y:S01]  /*f200*/  FMUL.FTZ R116, R116, R157 ;  /* 0x0000009d74747220 */ /* 0x000fe20000410000 */
[----:B------:R-:W-:-:S04]  /*f210*/  MOV R5, R2 ;  /* 0x0000000200057202 */ /* 0x000fc80000000f00 */
[----:B------:R-:W-:Y:S01]  /*f220*/  FSEL R137, R116, RZ, !P3 ;  /* 0x000000ff74897208 */ /* 0x000fe20005800000 */
[----:B------:R-:W-:Y:S01]  /*f230*/  IMAD.U32 R116, R18, 0x10000, RZ ;  /* 0x0001000012747824 */ /* 0x000fe200078e00ff */
        /* <DEDUP_REMOVED lines=12> */
.L_x_7002:
        /* <DEDUP_REMOVED lines=12> */
.L_x_7004:
[----:B------:R-:W-:Y:S05]  /*f3c0*/  BSYNC.RECONVERGENT B2 ;  /* 0x0000000000027941 */ /* 0x000fea0003800200 */
.L_x_7003:
        /* <DEDUP_REMOVED lines=54> */
[----:B------:R-:W-:Y:S02]  /*f730*/  IMAD.MOV.U32 R155, RZ, RZ, R116 ;  /* 0x000000ffff9b7224 */ /* 0x000fe400078e0074 */
[----:B------:R-:W-:-:S07]  /*f740*/  HFMA2 R116, -RZ, RZ, 0, 0 ;  /* 0x00000000ff747431 */ /* 0x000fce00000001ff */
.L_x_7001:
[----:B------:R-:W-:Y:S05]  /*f750*/  BSYNC.RECONVERGENT B1 ;  /* 0x0000000000017941 */ /* 0x000fea0003800200 */
.L_x_7000:
[----:B------:R-:W-:Y:S01]  /*f760*/  I2FP.F32.U32 R5, R5 ;  /* 0x0000000500057245 */ /* 0x000fe20000201000 */
[----:B------:R-:W-:Y:S01]  /*f770*/  IMAD.U32 R118, R118, 0x10000, RZ ;  /* 0x0001000076767824 */ /* 0x000fe200078e00ff */
[----:B------:R-:W-:Y:S01]  /*f780*/  ISETP.NE.AND P5, PT, R116, 0x1, PT ;  /* 0x000000017400780c */ /* 0x000fe20003fa5270 */
[----:B------:R-:W-:Y:S01]  /*f790*/  BSSY.RECONVERGENT B1, `(.L_x_7005) ;  /* 0x000005a000017945 */ /* 0x000fe20003800200 */
[----:B------:R-:W-:Y:S01]  /*f7a0*/  PRMT R117, R18, 0x7632, R117 ;  /* 0x0000763212757816 */ /* 0x000fe20000000075 */
[----:B------:R-:W-:Y:S01]  /*f7b0*/  FFMA.FTZ R5, R5, R146, 1.1641532182693481445e-10 ;  /* 0x2f00000005057423 */ /* 0x000fe20000010092 */
[----:B------:R-:W-:-:S03]  /*f7c0*/  FMUL.FTZ R118, R118, UR4 ;  /* 0x0000000476767c20 */ /* 0x000fc60008410000 */
[----:B------:R-:W-:Y:S02]  /*f7d0*/  IMAD.U32 R117, R117, 0x10000, RZ ;  /* 0x0001000075757824 */ /* 0x000fe400078e00ff */
[----:B------:R-:W-:Y:S01]  /*f7e0*/  FMUL.FTZ R118, R118, R157 ;  /* 0x0000009d76767220 */ /* 0x000fe20000410000 */
[----:B------:R-:W-:Y:S01]  /*f7f0*/  FSETP.GTU.FTZ.AND P4, PT, R5, R156, PT ;  /* 0x0000009c0500720b */ /* 0x000fe20003f9c000 */
        /* <DEDUP_REMOVED lines=14> */
.L_x_7007:
        /* <DEDUP_REMOVED lines=12> */
.L_x_7009:
[----:B------:R-:W-:Y:S05]  /*f9a0*/  BSYNC.RECONVERGENT B2 ;  /* 0x0000000000027941 */ /* 0x000fea0003800200 */
.L_x_7008:
        /* <DEDUP_REMOVED lines=56> */
.L_x_7006:
[----:B------:R-:W-:Y:S05]  /*fd30*/  BSYNC.RECONVERGENT B1 ;  /* 0x0000000000017941 */ /* 0x000fea0003800200 */
.L_x_7005:
        /* <DEDUP_REMOVED lines=9> */
[----:B------:R-:W-:Y:S01]  /*fdd0*/  FSETP.GTU.FTZ.AND P5, PT, R5, R156, PT ;  /* 0x0000009c0500720b */ /* 0x000fe20003fbc000 */
[----:B------:R-:W-:-:S03]  /*fde0*/  IMAD.MOV.U32 R5, RZ, RZ, 0x2 ;  /* 0x00000002ff057424 */ /* 0x000fc600078e00ff */
[----:B------:R-:W-:Y:S02]  /*fdf0*/  FSEL R145, R116, RZ, !P5 ;  /* 0x000000ff74917208 */ /* 0x000fe40006800000 */
[----:B------:R-:W-:Y:S02]  /*fe00*/  SHF.L.U32 R116, R19, 0x10, RZ ;  /* 0x0000001013747819 */ /* 0x000fe400000006ff */
        /* <DEDUP_REMOVED lines=11> */
.L_x_7012:
        /* <DEDUP_REMOVED lines=14> */
.L_x_7014:
[----:B------:R-:W-:Y:S05]  /*ffa0*/  BSYNC.RECONVERGENT B2 ;  /* 0x0000000000027941 */ /* 0x000fea0003800200 */
.L_x_7013:
        /* <DEDUP_REMOVED lines=56> */
.L_x_7011:
[----:B------:R-:W-:Y:S05]  /*10330*/  BSYNC.RECONVERGENT B1 ;  /* 0x0000000000017941 */ /* 0x000fea0003800200 */
.L_x_7010:
        /* <DEDUP_REMOVED lines=9> */
[----:B------:R-:W-:Y:S02]  /*103d0*/  FSETP.GTU.FTZ.AND P6, PT, R117, R156, PT ;  /* 0x0000009c7500720b */ /* 0x000fe40003fdc000 */
[----:B------:R-:W-:Y:S02]  /*103e0*/  F2FP.BF16.F32.PACK_AB R117, R130, R129 ;  /* 0x000000818275723e */ /* 0x000fe400000010ff */
[----:B------:R-:W-:Y:S02]  /*103f0*/  FSEL R158, R158, RZ, !P6 ;  /* 0x000000ff9e9e7208 */ /* 0x000fe40007000000 */
[----:B------:R-:W-:-:S03]  /*10400*/  PLOP3.LUT P6, PT, P6, PT, PT, 0x8, 0x80 ;  /* 0x000000000080781c */ /* 0x000fc600037ce170 */
[----:B------:R-:W-:-:S05]  /*10410*/  FFMA.FTZ R146, R158, R47, R119 ;  /* 0x0000002f9e927223 */ /* 0x000fca0000010077 */
[----:B------:R-:W-:Y:S01]  /*10420*/  F2FP.BF16.F32.PACK_AB R119, R146, R145 ;  /* 0x000000919277723e */ /* 0x000fe200000010ff */
[----:B------:R-:W-:Y:S06]  /*10430*/  BRA `(.L_x_7015) ;  /* 0x0000002c00c47947 */ /* 0x000fec0003800000 */
.L_x_6974:
        /* <DEDUP_REMOVED lines=16> */
.L_x_7018:
        /* <DEDUP_REMOVED lines=13> */
.L_x_7020:
[----:B------:R-:W-:Y:S05]  /*10610*/  BSYNC.RECONVERGENT B2 ;  /* 0x0000000000027941 */ /* 0x000fea0003800200 */
.L_x_7019:
        /* <DEDUP_REMOVED lines=55> */
.L_x_7017:
[----:B------:R-:W-:Y:S05]  /*10990*/  BSYNC.RECONVERGENT B1 ;  /* 0x0000000000017941 */ /* 0x000fea0003800200 */
.L_x_7016:
        /* <DEDUP_REMOVED lines=27> */
.L_x_7023:
        /* <DEDUP_REMOVED lines=13> */
.L_x_7025:
[----:B------:R-:W-:Y:S05]  /*10c20*/  BSYNC.RECONVERGENT B2 ;  /* 0x0000000000027941 */ /* 0x000fea0003800200 */
.L_x_7024:
        /* <DEDUP_REMOVED lines=55> */
.L_x_7022:
[----:B------:R-:W-:Y:S05]  /*10fa0*/  BSYNC.RECONVERGENT B1 ;  /* 0x0000000000017941 */ /* 0x000fea0003800200 */
.L_x_7021:
        /* <DEDUP_REMOVED lines=22> */
.L_x_7028:
        /* <DEDUP_REMOVED lines=13> */
.L_x_7030:
[----:B------:R-:W-:Y:S05]  /*111e0*/  BSYNC.RECONVERGENT B2 ;  /* 0x0000000000027941 */ /* 0x000fea0003800200 */
.L_x_7029:
        /* <DEDUP_REMOVED lines=55> */
.L_x_7027:
[----:B------:R-:W-:Y:S05]  /*11560*/  BSYNC.RECONVERGENT B1 ;  /* 0x0000000000017941 */ /* 0x000fea0003800200 */
.L_x_7026:
        /* <DEDUP_REMOVED lines=23> */
.L_x_7033:
        /* <DEDUP_REMOVED lines=13> */
.L_x_7035:
[----:B------:R-:W-:Y:S05]  /*117b0*/  BSYNC.RECONVERGENT B2 ;  /* 0x0000000000027941 */ /* 0x000fea0003800200 */
.L_x_7034:
        /* <DEDUP_REMOVED lines=55> */
.L_x_7032:
[----:B------:R-:W-:Y:S05]  /*11b30*/  BSYNC.RECONVERGENT B1 ;  /* 0x0000000000017941 */ /* 0x000fea0003800200 */
.L_x_7031:
        /* <DEDUP_REMOVED lines=22> */
.L_x_7038:
        /* <DEDUP_REMOVED lines=13> */
.L_x_7040:
[----:B------:R-:W-:Y:S05]  /*11d70*/  BSYNC.RECONVERGENT B2 ;  /* 0x0000000000027941 */ /* 0x000fea0003800200 */
.L_x_7039:
        /* <DEDUP_REMOVED lines=55> */
.L_x_7037:
[----:B------:R-:W-:Y:S05]  /*120f0*/  BSYNC.RECONVERGENT B1 ;  /* 0x0000000000017941 */ /* 0x000fea0003800200 */
.L_x_7036:
[----:B------:R-:W-:Y:S01]  /*12100*/  I2FP.F32.U32 R5, R5 ;  /* 0x0000000500057245 */ /* 0x000fe20000201000 */
[----:B------:R-:W-:Y:S01]  /*12110*/  IMAD.U32 R117, R118, 0x10000, RZ ;  /* 0x0001000076757824 */ /* 0x000fe200078e00ff */
[----:B------:R-:W-:Y:S01]  /*12120*/  ISETP.NE.AND P4, PT, R116, 0x1, PT ;  /* 0x000000017400780c */ /* 0x000fe20003f85270 */
[----:B------:R-:W-:Y:S01]  /*12130*/  BSSY.RECONVERGENT B1, `(.L_x_7041) ;  /* 0x0000059000017945 */ /* 0x000fe20003800200 */
[----:B------:R-:W-:Y:S01]  /*12140*/  PRMT R118, R118, 0x7632, R118 ;  /* 0x0000763276767816 */ /* 0x000fe20000000076 */
        /* <DEDUP_REMOVED lines=18> */
.L_x_7043:
        /* <DEDUP_REMOVED lines=12> */
.L_x_7045:
[----:B------:R-:W-:Y:S05]  /*12330*/  BSYNC.RECONVERGENT B2 ;  /* 0x0000000000027941 */ /* 0x000fea0003800200 */
.L_x_7044:
        /* <DEDUP_REMOVED lines=56> */
.L_x_7042:
[----:B------:R-:W-:Y:S05]  /*126c0*/  BSYNC.RECONVERGENT B1 ;  /* 0x0000000000017941 */ /* 0x000fea0003800200 */
.L_x_7041:
        /* <DEDUP_REMOVED lines=22> */
.L_x_7048:
        /* <DEDUP_REMOVED lines=12> */
.L_x_7050:
[----:B------:R-:W-:Y:S05]  /*128f0*/  BSYNC.RECONVERGENT B2 ;  /* 0x0000000000027941 */ /* 0x000fea0003800200 */
.L_x_7049:
        /* <DEDUP_REMOVED lines=56> */
.L_x_7047:
[----:B------:R-:W-:Y:S05]  /*12c80*/  BSYNC.RECONVERGENT B1 ;  /* 0x0000000000017941 */ /* 0x000fea0003800200 */
.L_x_7046:
        /* <DEDUP_REMOVED lines=10> */
[----:B------:R-:W-:-:S03]  /*12d30*/  HFMA2 R5, -RZ, RZ, 0, 1.1920928955078125e-07 ;  /* 0x00000002ff057431 */ /* 0x000fc600000001ff */
        /* <DEDUP_REMOVED lines=12> */
.L_x_7053:
        /* <DEDUP_REMOVED lines=14> */
.L_x_7055:
[----:B------:R-:W-:Y:S05]  /*12ee0*/  BSYNC.RECONVERGENT B2 ;  /* 0x0000000000027941 */ /* 0x000fea0003800200 */
.L_x_7054:
        /* <DEDUP_REMOVED lines=56> */
.L_x_7052:
[----:B------:R-:W-:Y:S05]  /*13270*/  BSYNC.RECONVERGENT B1 ;  /* 0x0000000000017941 */ /* 0x000fea0003800200 */
.L_x_7051:
[----:B------:R-:W-:Y:S01]  /*13280*/  I2FP.F32.U32 R117, R117 ;  /* 0x0000007500757245 */ /* 0x000fe20000201000 */
[----:B------:R-:W-:Y:S01]  /*13290*/  IMAD.U32 R158, R158, 0x10000, RZ ;  /* 0x000100009e9e7824 */ /* 0x000fe200078e00ff */
[----:B------:R-:W-:Y:S02]  /*132a0*/  F2FP.BF16.F32.PACK_AB R118, R138, R137 ;  /* 0x000000898a76723e */ /* 0x000fe400000010ff */
        /* <DEDUP_REMOVED lines=8> */
[----:B------:R-:W-:-:S05]  /*13330*/  FMUL.FTZ R146, R158, R47 ;  /* 0x0000002f9e927220 */ /* 0x000fca0000410000 */
[----:B------:R-:W-:-:S07]  /*13340*/  F2FP.BF16.F32.PACK_AB R119, R146, R145 ;  /* 0x000000919277723e */ /* 0x000fce00000010ff */
.L_x_7015:
        /* <DEDUP_REMOVED lines=18> */
[----:B0-----:R-:W-:-:S04]  /*13470*/  IMAD.WIDE.U32 R116, R154, 0x8, R116 ;  /* 0x000000089a747825 */ /* 0x001fc800078e0074 */
[----:B------:R-:W-:Y:S01]  /*13480*/  VIADD R154, R154, 0x80 ;  /* 0x000000809a9a7836 */ /* 0x000fe20000000000 */
[----:B------:R2:W-:Y:S06]  /*13490*/  STG.E.64 desc[UR8][R116.64], R118 ;  /* 0x0000007674007986 */ /* 0x0005ec000c101b08 */
.L_x_6973:
[----:B------:R-:W-:Y:S05]  /*134a0*/  BSYNC.RECONVERGENT B0 ;  /* 0x0000000000007941 */ /* 0x000fea0003800200 */
.L_x_6972:
        /* <DEDUP_REMOVED lines=28> */
.L_x_7061:
        /* <DEDUP_REMOVED lines=13> */
.L_x_7063:
[----:B------:R-:W-:Y:S05]  /*13740*/  BSYNC.RECONVERGENT B2 ;  /* 0x0000000000027941 */ /* 0x000fea0003800200 */
.L_x_7062:
        /* <DEDUP_REMOVED lines=55> */
.L_x_7060:
[----:B------:R-:W-:Y:S05]  /*13ac0*/  BSYNC.RECONVERGENT B1 ;  /* 0x0000000000017941 */ /* 0x000fea0003800200 */
.L_x_7059:
        /* <DEDUP_REMOVED lines=8> */
[----:B0-----:R-:W0:Y:S01]  /*13b50*/  LDC R157, c[0x0][0x404] ;  /* 0x00010100ff9d7b82 */ /* 0x001e220000000800 */
[----:B------:R-:W-:Y:S01]  /*13b60*/  FMUL.FTZ R123, R123, UR4 ;  /* 0x000000047b7b7c20 */ /* 0x000fe20008410000 */
[----:B------:R-:W-:-:S02]  /*13b70*/  IMAD.MOV.U32 R132, RZ, RZ, 0x2 ;  /* 0x00000002ff847424 */ /* 0x000fc400078e00ff */
[----:B------:R-:W-:Y:S02]  /*13b80*/  IMAD.MOV.U32 R5, RZ, RZ, R2 ;  /* 0x000000ffff057224 */ /* 0x000fe400078e0002 */
[----:B-1----:R-:W-:Y:S01]  /*13b90*/  FMUL.FTZ R123, R123, R158 ;  /* 0x0000009e7b7b7220 */ /* 0x002fe20000410000 */
[----:B0-----:R-:W-:Y:S02]  /*13ba0*/  FSETP.GTU.FTZ.AND P1, PT, R124, R157, PT ;  /* 0x0000009d7c00720b */ /* 0x001fe40003f3c000 */
        /* <DEDUP_REMOVED lines=14> */
.L_x_7066:
        /* <DEDUP_REMOVED lines=13> */
.L_x_7068:
[----:B------:R-:W-:Y:S05]  /*13d60*/  BSYNC.RECONVERGENT B2 ;  /* 0x0000000000027941 */ /* 0x000fea0003800200 */
.L_x_7067:
        /* <DEDUP_REMOVED lines=55> */
.L_x_7065:
[----:B------:R-:W-:Y:S05]  /*140e0*/  BSYNC.RECONVERGENT B1 ;  /* 0x0000000000017941 */ /* 0x000fea0003800200 */
.L_x_7064:
        /* <DEDUP_REMOVED lines=12> */
[----:B------:R-:W-:Y:S02]  /*141b0*/  PLOP3.LUT P2, PT, P2, PT, PT, 0x8, 0x80 ;  /* 0x000000000080781c */ /* 0x000fe4000174e170 */
[----:B------:R-:W-:Y:S01]  /*141c0*/  MOV R5, R2 ;  /* 0x0000000200057202 */ /* 0x000fe20000000f00 */
[----:B------:R-:W-:Y:S01]  /*141d0*/  FFMA.FTZ R124, R124, R25, R131 ;  /* 0x000000197c7c7223 */ /* 0x000fe20000010083 */
        /* <DEDUP_REMOVED lines=10> */
.L_x_7071:
        /* <DEDUP_REMOVED lines=13> */
.L_x_7073:
[----:B------:R-:W-:Y:S05]  /*14350*/  BSYNC.RECONVERGENT B2 ;  /* 0x0000000000027941 */ /* 0x000fea0003800200 */
.L_x_7072:
        /* <DEDUP_REMOVED lines=55> */
.L_x_7070:
[----:B------:R-:W-:Y:S05]  /*146d0*/  BSYNC.RECONVERGENT B1 ;  /* 0x0000000000017941 */ /* 0x000fea0003800200 */
.L_x_7069:
        /* <DEDUP_REMOVED lines=24> */
.L_x_7076:
        /* <DEDUP_REMOVED lines=13> */
.L_x_7078:
[----:B------:R-:W-:Y:S05]  /*14930*/  BSYNC.RECONVERGENT B2 ;  /* 0x0000000000027941 */ /* 0x000fea0003800200 */
.L_x_7077:
        /* <DEDUP_REMOVED lines=55> */
.L_x_7075:
[----:B------:R-:W-:Y:S05]  /*14cb0*/  BSYNC.RECONVERGENT B1 ;  /* 0x0000000000017941 */ /* 0x000fea0003800200 */
.L_x_7074:
        /* <DEDUP_REMOVED lines=24> */
.L_x_7081:
        /* <DEDUP_REMOVED lines=13> */
.L_x_7083:
[----:B------:R-:W-:Y:S05]  /*14f10*/  BSYNC.RECONVERGENT B2 ;  /* 0x0000000000027941 */ /* 0x000fea0003800200 */
.L_x_7082:
        /* <DEDUP_REMOVED lines=55> */
.L_x_7080:
[----:B------:R-:W-:Y:S05]  /*15290*/  BSYNC.RECONVERGENT B1 ;  /* 0x0000000000017941 */ /* 0x000fea0003800200 */
.L_x_7079:
[----:B------:R-:W-:Y:S01]  /*152a0*/  I2FP.F32.U32 R5, R5 ;  /* 0x0000000500057245 */ /* 0x000fe20000201000 */
[----:B------:R-:W-:Y:S01]  /*152b0*/  BSSY.RECONVERGENT B1, `(.L_x_7084) ;  /* 0x000005c000017945 */ /* 0x000fe20003800200 */
[C---:B------:R-:W-:Y:S02]  /*152c0*/  SHF.L.U32 R117, R118.reuse, 0x10, RZ ;  /* 0x0000001076757819 */ /* 0x040fe400000006ff */
        /* <DEDUP_REMOVED lines=21> */
.L_x_7086:
        /* <DEDUP_REMOVED lines=12> */
.L_x_7088:
[----:B------:R-:W-:Y:S05]  /*154e0*/  BSYNC.RECONVERGENT B2 ;  /* 0x0000000000027941 */ /* 0x000fea0003800200 */
.L_x_7087:
        /* <DEDUP_REMOVED lines=56> */
.L_x_7085:
[----:B------:R-:W-:Y:S05]  /*15870*/  BSYNC.RECONVERGENT B1 ;  /* 0x0000000000017941 */ /* 0x000fea0003800200 */
.L_x_7084:
        /* <DEDUP_REMOVED lines=14> */
[----:B------:R-:W-:-:S04]  /*15960*/  FFMA.FTZ R118, R118, R21, R147 ;  /* 0x0000001576767223 */ /* 0x000fc80000010093 */
[----:B------:R-:W-:Y:S01]  /*15970*/  IMAD.MOV.U32 R140, RZ, RZ, R118 ;  /* 0x000000ffff8c7224 */ /* 0x000fe200078e0076 */
[----:B------:R-:W-:Y:S06]  /*15980*/  @!P5 BRA `(.L_x_7090) ;  /* 0x000000040034d947 */ /* 0x000fec0003800000 */
[----:B------:R-:W-:-:S13]  /*15990*/  ISETP.NE.AND P5, PT, R117, 0x3, PT ;  /* 0x000000037500780c */ /* 0x000fda0003fa5270 */
[----:B------:R-:W-:Y:S05]  /*159a0*/  @!P5 BRA `(.L_x_7091) ;  /* 0x000000000018d947 */ /* 0x000fea0003800000 */
[----:B------:R-:W-:-:S13]  /*159b0*/  ISETP.NE.AND P5, PT, R117, 0x2, PT ;  /* 0x000000027500780c */ /* 0x000fda0003fa5270 */
[----:B------:R-:W-:Y:S01]  /*159c0*/  @!P5 MOV R116, 0x3 ;  /* 0x000000030074d802 */ /* 0x000fe20000000f00 */
[----:B------:R-:W-:Y:S01]  /*159d0*/  @P5 VIADD R116, R117, 0x1 ;  /* 0x0000000175745836 */ /* 0x000fe20000000000 */
[----:B------:R-:W-:Y:S01]  /*159e0*/  @!P5 MOV R5, R8 ;  /* 0x000000080005d202 */ /* 0x000fe20000000f00 */
[----:B------:R-:W-:Y:S01]  /*159f0*/  @P5 IMAD.MOV.U32 R5, RZ, RZ, R7 ;  /* 0x000000ffff055224 */ /* 0x000fe200078e0007 */
[----:B------:R-:W-:Y:S06]  /*15a00*/  BRA `(.L_x_7090) ;  /* 0x0000000400147947 */ /* 0x000fec0003800000 */
.L_x_7091:
[----:B------:R-:W-:Y:S01]  /*15a10*/  IADD3 R10, PT, PT, R10, 0x1, RZ ;  /* 0x000000010a0a7810 */ /* 0x000fe20007ffe0ff */
[----:B------:R-:W-:Y:S03]  /*15a20*/  BSSY.RECONVERGENT B2, `(.L_x_7092) ;  /* 0x000000b000027945 */ /* 0x000fe60003800200 */
        /* <DEDUP_REMOVED lines=10> */
.L_x_7093:
[----:B------:R-:W-:Y:S05]  /*15ad0*/  BSYNC.RECONVERGENT B2 ;  /* 0x0000000000027941 */ /* 0x000fea0003800200 */
.L_x_7092:
        /* <DEDUP_REMOVED lines=50> */
[----:B------:R-:W-:Y:S01]  /*15e00*/  IMAD.WIDE.U32 R116, R5, -0x2daee0ad, RZ ;  /* 0xd2511f5305747825 */ /* 0x000fe200078e00ff */
[----:B------:R-:W-:Y:S01]  /*15e10*/  UIADD3 UR5, UPT, UPT, UR7, -0x695add53, URZ ;  /* 0x96a522ad07057890 */ /* 0x000fe2000fffe0ff */
[----:B------:R-:W-:Y:S02]  /*15e20*/  MOV R5, R155 ;  /* 0x0000009b00057202 */ /* 0x000fe40000000f00 */
[----:B------:R-:W-:Y:S02]  /*15e30*/  IMAD.MOV.U32 R155, RZ, RZ, R116 ;  /* 0x000000ffff9b7224 */ /* 0x000fe400078e0074 */
[----:B------:R-:W-:Y:S01]  /*15e40*/  HFMA2 R116, -RZ, RZ, 0, 0 ;  /* 0x00000000ff747431 */ /* 0x000fe200000001ff */
[----:B------:R-:W-:-:S07]  /*15e50*/  LOP3.LUT R8, R160, UR5, R117, 0x96, !PT ;  /* 0x00000005a0087c12 */ /* 0x000fce000f8e9675 */
.L_x_7090:
[----:B------:R-:W-:Y:S05]  /*15e60*/  BSYNC.RECONVERGENT B1 ;  /* 0x0000000000017941 */ /* 0x000fea0003800200 */
.L_x_7089:
        /* <DEDUP_REMOVED lines=24> */
.L_x_7096:
[----:B------:R-:W-:Y:S01]  /*15ff0*/  VIADD R10, R10, 0x1 ;  /* 0x000000010a0a7836 */ /* 0x000fe20000000000 */
[----:B------:R-:W-:Y:S04]  /*16000*/  BSSY.RECONVERGENT B2, `(.L_x_7097) ;  /* 0x000000d000027945 */ /* 0x000fe80003800200 */
[----:B------:R-:W-:-:S13]  /*16010*/  ISETP.NE.AND P6, PT, R10, RZ, PT ;  /* 0x000000ff0a00720c */ /* 0x000fda0003fc5270 */
[----:B------:R-:W-:Y:S05]  /*16020*/  @P6 BRA `(.L_x_7098) ;  /* 0x0000000000286947 */ /* 0x000fea0003800000 */
[----:B------:R-:W-:Y:S02]  /*16030*/  IADD3 R9, PT, PT, R9, 0x1, RZ ;  /* 0x0000000109097810 */ /* 0x000fe40007ffe0ff */
[----:B------:R-:W-:Y:S02]  /*16040*/  P2R R2, PR, RZ, 0x1 ;  /* 0x00000001ff027803 */ /* 0x000fe40000000000 */
        /* <DEDUP_REMOVED lines=8> */
.L_x_7098:
[----:B------:R-:W-:Y:S05]  /*160d0*/  BSYNC.RECONVERGENT B2 ;  /* 0x0000000000027941 */ /* 0x000fea0003800200 */
.L_x_7097:
[----:B------:R-:W-:Y:S01]  /*160e0*/  IMAD.WIDE.U32 R164, R10, -0x2daee0ad, RZ ;  /* 0xd2511f530aa47825 */ /* 0x000fe200078e00ff */
[----:B------:R-:W-:-:S03]  /*160f0*/  UIADD3 UR5, UPT, UPT, UR6, -0x61c88647, URZ ;  /* 0x9e3779b906057890 */ /* 0x000fc6000fffe0ff */
[----:B------:R-:W-:Y:S01]  /*16100*/  IMAD.WIDE.U32 R162, R12, -0x326172a9, RZ ;  /* 0xcd9e8d570ca27825 */ /* 0x000fe200078e00ff */
[----:B------:R-:W-:-:S03]  /*16110*/  LOP3.LUT R160, R4, UR7, R165, 0x96, !PT ;  /* 0x0000000704a07c12 */ /* 0x000fc6000f8e96a5 */
[----:B------:R-:W-:Y:S01]  /*16120*/  IMAD.MOV.U32 R5, RZ, RZ, RZ ;  /* 0x000000ffff057224 */ /* 0x000fe200078e00ff */
[----:B------:R-:W-:Y:S01]  /*16130*/  LOP3.LUT R116, R9, UR6, R163, 0x96, !PT ;  /* 0x0000000609747c12 */ /* 0x000fe2000f8e96a3 */
[----:B------:R-:W-:-:S04]  /*16140*/  IMAD.WIDE.U32 R160, R160, -0x326172a9, RZ ;  /* 0xcd9e8d57a0a07825 */ /* 0x000fc800078e00ff */
[----:B------:R-:W-:Y:S01]  /*16150*/  IMAD.WIDE.U32 R116, R116, -0x2daee0ad, RZ ;  /* 0xd2511f5374747825 */ /* 0x000fe200078e00ff */
[----:B------:R-:W-:Y:S01]  /*16160*/  LOP3.LUT R162, R162, UR5, R161, 0x96, !PT ;  /* 0x00000005a2a27c12 */ /* 0x000fe2000f8e96a1 */
[----:B------:R-:W-:-:S04]  /*16170*/  UIADD3 UR5, UPT, UPT, UR7, -0x4498517b, URZ ;  /* 0xbb67ae8507057890 */ /* 0x000fc8000fffe0ff */
[----:B------:R-:W-:Y:S02]  /*16180*/  IMAD.WIDE.U32 R162, R162, -0x2daee0ad, RZ ;  /* 0xd2511f53a2a27825 */ /* 0x000fe400078e00ff */
[----:B------:R-:W-:Y:S01]  /*16190*/  LOP3.LUT R164, R164, UR5, R117, 0x96, !PT ;  /* 0x00000005a4a47c12 */ /* 0x000fe2000f8e9675 */
[----:B------:R-:W-:-:S04]  /*161a0*/  UIADD3 UR5, UPT, UPT, UR7, 0x76cf5d0a, URZ ;  /* 0x76cf5d0a07057890 */ /* 0x000fc8000fffe0ff */
[----:B------:R-:W-:Y:S02]  /*161b0*/  IMAD.WIDE.U32 R164, R164, -0x326172a9, RZ ;  /* 0xcd9e8d57a4a47825 */ /* 0x000fe400078e00ff */
[----:B------:R-:W-:Y:S01]  /*161c0*/  LOP3.LUT R116, R116, UR5, R163, 0x96, !PT ;  /* 0x0000000574747c12 */ /* 0x000fe2000f8e96a3 */
[----:B------:R-:W-:-:S04]  /*161d0*/  UIADD3 UR5, UPT, UPT, UR6, 0x3c6ef372, URZ ;  /* 0x3c6ef37206057890 */ /* 0x000fc8000fffe0ff */
[----:B------:R-:W-:Y:S02]  /*161e0*/  IMAD.WIDE.U32 R116, R116, -0x326172a9, RZ ;  /* 0xcd9e8d5774747825 */ /* 0x000fe400078e00ff */
[----:B------:R-:W-:Y:S01]  /*161f0*/  LOP3.LUT R160, R160, UR5, R165, 0x96, !PT ;  /* 0x00000005a0a07c12 */ /* 0x000fe2000f8e96a5 */
[----:B------:R-:W-:-:S04]  /*16200*/  UIADD3 UR5, UPT, UPT, UR6, -0x255992d5, URZ ;  /* 0xdaa66d2b06057890 */ /* 0x000fc8000fffe0ff */
[----:B------:R-:W-:Y:S02]  /*16210*/  IMAD.WIDE.U32 R160, R160, -0x2daee0ad, RZ ;  /* 0xd2511f53a0a07825 */ /* 0x000fe400078e00ff */
[----:B------:R-:W-:Y:S01]  /*16220*/  LOP3.LUT R164, R164, UR5, R117, 0x96, !PT ;  /* 0x00000005a4a47c12 */ /* 0x000fe2000f8e9675 */
[----:B------:R-:W-:Y:S02]  /*16230*/  UIADD3 UR5, UPT, UPT, UR6, 0x78dde6e4, URZ ;  /* 0x78dde6e406057890 */ /* 0x000fe4000fffe0ff */
[----:B------:R-:W-:Y:S02]  /*16240*/  LOP3.LUT R162, R162, UR15, R161, 0x96, !PT ;  /* 0x0000000fa2a27c12 */ /* 0x000fe4000f8e96a1 */
        /* <DEDUP_REMOVED lines=15> */
[----:B------:R-:W-:-:S05]  /*16340*/  IMAD.WIDE.U32 R160, R160, -0x2daee0ad, RZ ;  /* 0xd2511f53a0a07825 */ /* 0x000fca00078e00ff */
[----:B------:R-:W-:Y:S01]  /*16350*/  LOP3.LUT R162, R162, UR5, R161, 0x96, !PT ;  /* 0x00000005a2a27c12 */ /* 0x000fe2000f8e96a1 */
[----:B------:R-:W-:-:S04]  /*16360*/  UIADD3 UR5, UPT, UPT, UR6, 0x5384540f, URZ ;  /* 0x5384540f06057890 */ /* 0x000fc8000fffe0ff */
[----:B------:R-:W-:Y:S02]  /*16370*/  IMAD.WIDE.U32 R162, R162, -0x326172a9, RZ ;  /* 0xcd9e8d57a2a27825 */ /* 0x000fe400078e00ff */
[----:B------:R-:W-:Y:S01]  /*16380*/  LOP3.LUT R164, R164, UR5, R117, 0x96, !PT ;  /* 0x00000005a4a47c12 */ /* 0x000fe2000f8e9675 */
[----:B------:R-:W-:-:S04]  /*16390*/  UIADD3 UR5, UPT, UPT, UR6, -0xe443238, URZ ;  /* 0xf1bbcdc806057890 */ /* 0x000fc8000fffe0ff */
[----:B------:R-:W-:Y:S02]  /*163a0*/  IMAD.WIDE.U32 R164, R164, -0x2daee0ad, RZ ;  /* 0xd2511f53a4a47825 */ /* 0x000fe400078e00ff */
[----:B------:R-:W-:Y:S01]  /*163b0*/  LOP3.LUT R116, R116, UR5, R163, 0x96, !PT ;  /* 0x0000000574747c12 */ /* 0x000fe2000f8e96a3 */
[----:B------:R-:W-:Y:S02]  /*163c0*/  UIADD3 UR5, UPT, UPT, UR7, -0x695add53, URZ ;  /* 0x96a522ad07057890 */ /* 0x000fe4000fffe0ff */
[----:B------:R-:W-:Y:S02]  /*163d0*/  LOP3.LUT R160, R160, UR20, R165, 0x96, !PT ;  /* 0x00000014a0a07c12 */ /* 0x000fe4000f8e96a5 */
[----:B------:R-:W-:-:S04]  /*163e0*/  IMAD.WIDE.U32 R116, R116, -0x2daee0ad, RZ ;  /* 0xd2511f5374747825 */ /* 0x000fc800078e00ff */
[----:B------:R-:W-:Y:S01]  /*163f0*/  IMAD.WIDE.U32 R160, R160, -0x326172a9, RZ ;  /* 0xcd9e8d57a0a07825 */ /* 0x000fe200078e00ff */
[----:B------:R-:W-:Y:S01]  /*16400*/  LOP3.LUT R8, R164, UR5, R117, 0x96, !PT ;  /* 0x00000005a4087c12 */ /* 0x000fe2000f8e9675 */
[----:B------:R-:W-:Y:S02]  /*16410*/  UIADD3 UR5, UPT, UPT, UR6, -0x700cb87f, URZ ;  /* 0x8ff3478106057890 */ /* 0x000fe4000fffe0ff */
[----:B------:R-:W-:Y:S01]  /*16420*/  IMAD.MOV.U32 R117, RZ, RZ, R155 ;  /* 0x000000ffff757224 */ /* 0x000fe200078e009b */
[----:B------:R-:W-:Y:S02]  /*16430*/  MOV R2, R160 ;  /* 0x000000a000027202 */ /* 0x000fe40000000f00 */
[----:B------:R-:W-:Y:S02]  /*16440*/  MOV R155, R116 ;  /* 0x00000074009b7202 */ /* 0x000fe40000000f00 */
[----:B------:R-:W-:-:S07]  /*16450*/  LOP3.LUT R7, R162, UR5, R161, 0x96, !PT ;  /* 0x00000005a2077c12 */ /* 0x000fce000f8e96a1 */
.L_x_7095:
[----:B------:R-:W-:Y:S05]  /*16460*/  BSYNC.RECONVERGENT B1 ;  /* 0x0000000000017941 */ /* 0x000fea0003800200 */
.L_x_7094:
        /* <DEDUP_REMOVED lines=16> */
.L_x_7058:
        /* <DEDUP_REMOVED lines=16> */
.L_x_7102:
        /* <DEDUP_REMOVED lines=13> */
.L_x_7104:
[----:B------:R-:W-:Y:S05]  /*16740*/  BSYNC.RECONVERGENT B2 ;  /* 0x0000000000027941 */ /* 0x000fea0003800200 */
.L_x_7103:
        /* <DEDUP_REMOVED lines=55> */
.L_x_7101:
[----:B------:R-:W-:Y:S05]  /*16ac0*/  BSYNC.RECONVERGENT B1 ;  /* 0x0000000000017941 */ /* 0x000fea0003800200 */
.L_x_7100:
[----:B------:R-:W1:Y:S01]  /*16ad0*/  LDC R158, c[0x0][0x408] ;  /* 0x00010200ff9e7b82 */ /* 0x000e620000000800 */
[----:B------:R-:W-:Y:S01]  /*16ae0*/  HFMA2 R148, -RZ, RZ, 0.1171875, 0 ;  /* 0x2f800000ff947431 */ /* 0x000fe200000001ff */
[----:B------:R-:W-:Y:S01]  /*16af0*/  I2FP.F32.U32 R5, R123 ;  /* 0x0000007b00057245 */ /* 0x000fe20000201000 */
[C---:B-----5:R-:W-:Y:S01]  /*16b00*/  IMAD.U32 R123, R116.reuse, 0x10000, RZ ;  /* 0x00010000747b7824 */ /* 0x060fe200078e00ff */
[----:B------:R-:W-:Y:S01]  /*16b10*/  ISETP.NE.AND P2, PT, R131, 0x1, PT ;  /* 0x000000018300780c */ /* 0x000fe20003f45270 */
[----:B------:R-:W-:Y:S01]  /*16b20*/  BSSY.RECONVERGENT B1, `(.L_x_7105) ;  /* 0x000005b000017945 */ /* 0x000fe20003800200 */
[----:B------:R-:W-:Y:S02]  /*16b30*/  HFMA2 R139, -RZ, RZ, 0, 1.1920928955078125e-07 ;  /* 0x00000002ff8b7431 */ /* 0x000fe400000001ff */
[----:B------:R-:W-:Y:S01]  /*16b40*/  FMUL.FTZ R123, R123, UR4 ;  /* 0x000000047b7b7c20 */ /* 0x000fe20008410000 */
[----:B0-----:R-:W0:Y:S01]  /*16b50*/  LDC R157, c[0x0][0x404] ;  /* 0x00010100ff9d7b82 */ /* 0x001e220000000800 */
[----:B------:R-:W-:Y:S01]  /*16b60*/  PRMT R116, R116, 0x7632, R116 ;  /* 0x0000763274747816 */ /* 0x000fe20000000074 */
[----:B------:R-:W-:Y:S01]  /*16b70*/  FFMA.FTZ R124, R5, R148, 1.1641532182693481445e-10 ;  /* 0x2f000000057c7423 */ /* 0x000fe20000010094 */
[----:B------:R-:W-:-:S02]  /*16b80*/  IMAD.MOV.U32 R5, RZ, RZ, R2 ;  /* 0x000000ffff057224 */ /* 0x000fc400078e0002 */
[----:B-1----:R-:W-:Y:S02]  /*16b90*/  FMUL.FTZ R123, R123, R158 ;  /* 0x0000009e7b7b7220 */ /* 0x002fe40000410000 */
[----:B0-----:R-:W-:-:S04]  /*16ba0*/  FSETP.GTU.FTZ.AND P1, PT, R124, R157, PT ;  /* 0x0000009d7c00720b */ /* 0x001fc80003f3c000 */
[----:B------:R-:W-:Y:S02]  /*16bb0*/  FSEL R123, R123, RZ, !P1 ;  /* 0x000000ff7b7b7208 */ /* 0x000fe40004800000 */
        /* <DEDUP_REMOVED lines=12> */
.L_x_7107:
        /* <DEDUP_REMOVED lines=13> */
.L_x_7109:
[----:B------:R-:W-:Y:S05]  /*16d50*/  BSYNC.RECONVERGENT B2 ;  /* 0x0000000000027941 */ /* 0x000fea0003800200 */
.L_x_7108:
        /* <DEDUP_REMOVED lines=55> */
.L_x_7106:
[----:B------:R-:W-:Y:S05]  /*170d0*/  BSYNC.RECONVERGENT B1 ;  /* 0x0000000000017941 */ /* 0x000fea0003800200 */
.L_x_7105:
        /* <DEDUP_REMOVED lines=23> */
.L_x_7112:
        /* <DEDUP_REMOVED lines=13> */
.L_x_7114:
[----:B------:R-:W-:Y:S05]  /*17320*/  BSYNC.RECONVERGENT B2 ;  /* 0x0000000000027941 */ /* 0x000fea0003800200 */
.L_x_7113:
        /* <DEDUP_REMOVED lines=55> */
.L_x_7111:
[----:B------:R-:W-:Y:S05]  /*176a0*/  BSYNC.RECONVERGENT B1 ;  /* 0x0000000000017941 */ /* 0x000fea0003800200 */
.L_x_7110:
        /* <DEDUP_REMOVED lines=23> */
.L_x_7117:
        /* <DEDUP_REMOVED lines=13> */
.L_x_7119:
[----:B------:R-:W-:Y:S05]  /*178f0*/  BSYNC.RECONVERGENT B2 ;  /* 0x0000000000027941 */ /* 0x000fea0003800200 */
.L_x_7118:
        /* <DEDUP_REMOVED lines=55> */
.L_x_7116:
[----:B------:R-:W-:Y:S05]  /*17c70*/  BSYNC.RECONVERGENT B1 ;  /* 0x0000000000017941 */ /* 0x000fea0003800200 */
.L_x_7115:
[----:B------:R-:W-:Y:S01]  /*17c80*/  I2FP.F32.U32 R117, R117 ;  /* 0x0000007500757245 */ /* 0x000fe20000201000 */
[----:B------:R-:W-:Y:S01]  /*17c90*/  IMAD.U32 R5, R5, 0x10000, RZ ;  /* 0x0001000005057824 */ /* 0x000fe200078e00ff */
[----:B------:R-:W-:Y:S01]  /*17ca0*/  ISETP.NE.AND P3, PT, R139, 0x1, PT ;  /* 0x000000018b00780c */ /* 0x000fe20003f65270 */
[----:B------:R-:W-:Y:S02]  /*17cb0*/  BSSY.RECONVERGENT B1, `(.L_x_7120) ;  /* 0x0000058000017945 */ /* 0x000fe40003800200 */
        /* <DEDUP_REMOVED lines=18> */
.L_x_7122:
        /* <DEDUP_REMOVED lines=13> */
.L_x_7124:
[----:B------:R-:W-:Y:S05]  /*17eb0*/  BSYNC.RECONVERGENT B2 ;  /* 0x0000000000027941 */ /* 0x000fea0003800200 */
.L_x_7123:
        /* <DEDUP_REMOVED lines=54> */
[----:B------:R-:W-:-:S07]  /*18220*/  HFMA2 R117, -RZ, RZ, 0, 0 ;  /* 0x00000000ff757431 */ /* 0x000fce00000001ff */
.L_x_7121:
[----:B------:R-:W-:Y:S05]  /*18230*/  BSYNC.RECONVERGENT B1 ;  /* 0x0000000000017941 */ /* 0x000fea0003800200 */
.L_x_7120:
[----:B------:R-:W-:Y:S01]  /*18240*/  I2FP.F32.U32 R5, R5 ;  /* 0x0000000500057245 */ /* 0x000fe20000201000 */
[C---:B------:R-:W-:Y:S01]  /*18250*/  IMAD.U32 R139, R118.reuse, 0x10000, RZ ;  /* 0x00010000768b7824 */ /* 0x040fe200078e00ff */
        /* <DEDUP_REMOVED lines=21> */
.L_x_7127:
        /* <DEDUP_REMOVED lines=12> */
.L_x_7129:
[----:B------:R-:W-:Y:S05]  /*18470*/  BSYNC.RECONVERGENT B2 ;  /* 0x0000000000027941 */ /* 0x000fea0003800200 */
.L_x_7128:
[----:B------:R-:W-:Y:S01]  /*18480*/  IMAD.WIDE.U32 R160, R10, -0x2daee0ad, RZ ;  /* 0xd2511f530aa07825 */ /* 0x000fe200078e00ff */
[----:B------:R-:W-:-:S03]  /*18490*/  UIADD3 UR5, UPT, UPT, UR6, -0x61c88647, URZ ;  /* 0x9e3779b906057890 */ /* 0x000fc6000fffe0ff */
[----:B------:R-:W-:Y:S02]  /*184a0*/  HFMA2 R147, -RZ, RZ, 0, 0 ;  /* 0x00000000ff937431 */ /* 0x000fe400000001ff */
        /* <DEDUP_REMOVED lines=53> */
.L_x_7126:
[----:B------:R-:W-:Y:S05]  /*18800*/  BSYNC.RECONVERGENT B1 ;  /* 0x0000000000017941 */ /* 0x000fea0003800200 */
.L_x_7125:
        /* <DEDUP_REMOVED lines=12> */
[----:B------:R-:W-:-:S05]  /*188d0*/  FMUL.FTZ R118, R118, R21 ;  /* 0x0000001576767220 */ /* 0x000fca0000410000 */
[----:B------:R-:W-:Y:S01]  /*188e0*/  MOV R140, R118 ;  /* 0x00000076008c7202 */ /* 0x000fe20000000f00 */
[----:B------:R-:W-:Y:S06]  /*188f0*/  @!P5 BRA `(.L_x_7131) ;  /* 0x000000040034d947 */ /* 0x000fec0003800000 */
        /* <DEDUP_REMOVED lines=8> */
.L_x_7132:
[----:B------:R-:W-:Y:S01]  /*18980*/  VIADD R10, R10, 0x1 ;  /* 0x000000010a0a7836 */ /* 0x000fe20000000000 */
[----:B------:R-:W-:Y:S04]  /*18990*/  BSSY.RECONVERGENT B2, `(.L_x_7133) ;  /* 0x000000b000027945 */ /* 0x000fe80003800200 */
        /* <DEDUP_REMOVED lines=10> */
.L_x_7134:
[----:B------:R-:W-:Y:S05]  /*18a40*/  BSYNC.RECONVERGENT B2 ;  /* 0x0000000000027941 */ /* 0x000fea0003800200 */
.L_x_7133:
        /* <DEDUP_REMOVED lines=53> */
[----:B------:R-:W-:Y:S01]  /*18da0*/  MOV R155, R116 ;  /* 0x00000074009b7202 */ /* 0x000fe20000000f00 */
[----:B------:R-:W-:Y:S01]  /*18db0*/  IMAD.MOV.U32 R116, RZ, RZ, RZ ;  /* 0x000000ffff747224 */ /* 0x000fe200078e00ff */
[----:B------:R-:W-:-:S07]  /*18dc0*/  LOP3.LUT R8, R160, UR5, R117, 0x96, !PT ;  /* 0x00000005a0087c12 */ /* 0x000fce000f8e9675 */
.L_x_7131:
[----:B------:R-:W-:Y:S05]  /*18dd0*/  BSYNC.RECONVERGENT B1 ;  /* 0x0000000000017941 */ /* 0x000fea0003800200 */
.L_x_7130:
        /* <DEDUP_REMOVED lines=9> */
[----:B------:R-:W-:-:S05]  /*18e70*/  FMUL.FTZ R117, R117, R158 ;  /* 0x0000009e75757220 */ /* 0x000fca0000410000 */
        /* <DEDUP_REMOVED lines=13> */
.L_x_7137:
        /* <DEDUP_REMOVED lines=14> */
.L_x_7139:
[----:B------:R-:W-:Y:S05]  /*19030*/  BSYNC.RECONVERGENT B2 ;  /* 0x0000000000027941 */ /* 0x000fea0003800200 */
.L_x_7138:
        /* <DEDUP_REMOVED lines=56> */
.L_x_7136:
[----:B------:R-:W-:Y:S05]  /*193c0*/  BSYNC.RECONVERGENT B1 ;  /* 0x0000000000017941 */ /* 0x000fea0003800200 */
.L_x_7135:
        /* <DEDUP_REMOVED lines=10> */
[----:B------:R-:W-:-:S03]  /*19470*/  PLOP3.LUT P6, PT, P6, PT, PT, 0x8, 0x80 ;  /* 0x000000000080781c */ /* 0x000fc600037ce170 */
[----:B------:R-:W-:-:S05]  /*19480*/  FMUL.FTZ R148, R148, R23 ;  /* 0x0000001794947220 */ /* 0x000fca0000410000 */
[----:B------:R-:W-:-:S07]  /*19490*/  F2FP.BF16.F32.PACK_AB R119, R148, R147 ;  /* 0x000000939477723e */ /* 0x000fce00000010ff */
.L_x_7099:
[----:B------:R-:W-:Y:S02]  /*194a0*/  SEL R161, RZ, 0x10000, !P5 ;  /* 0x00010000ffa17807 */ /* 0x000fe40006800000 */
[----:B------:R-:W-:Y:S02]  /*194b0*/  ISETP.NE.AND P5, PT, R156, RZ, PT ;  /* 0x000000ff9c00720c */ /* 0x000fe40003fa5270 */
[----:B------:R-:W0:Y:S01]  /*194c0*/  LDC.64 R156, c[0x0][0x3a8] ;  /* 0x0000ea00ff9c7b82 */ /* 0x000e220000000a00 */
[----:B------:R-:W-:Y:S02]  /*194d0*/  SEL R158, RZ, 0x1000000, !P6 ;  /* 0x01000000ff9e7807 */ /* 0x000fe40007000000 */
[----:B------:R-:W-:Y:S02]  /*194e0*/  SEL R160, RZ, 0x100, !P4 ;  /* 0x00000100ffa07807 */ /* 0x000fe40006000000 */
[----:B------:R-:W-:Y:S02]  /*194f0*/  ISETP.NE.AND P6, PT, R150, RZ, PT ;  /* 0x000000ff9600720c */ /* 0x000fe40003fc5270 */
[----:B------:R-:W-:-:S02]  /*19500*/  LOP3.LUT R161, R160, R158, R161, 0xfe, !PT ;  /* 0x0000009ea0a17212 */ /* 0x000fc400078efea1 */
[----:B------:R-:W-:Y:S02]  /*19510*/  SEL R159, RZ, 0x1000000, !P2 ;  /* 0x01000000ff9f7807 */ /* 0x000fe40005000000 */
        /* <DEDUP_REMOVED lines=9> */
[----:B------:R-:W-:Y:S01]  /*195b0*/  LOP3.LUT R118, R150, R159, RZ, 0xfc, !PT ;  /* 0x0000009f96767212 */ /* 0x000fe200078efcff */
[----:B------:R-:W-:Y:S02]  /*195c0*/  IMAD.MOV.U32 R150, RZ, RZ, R155 ;  /* 0x000000ffff967224 */ /* 0x000fe400078e009b */
[----:B0-----:R-:W-:-:S05]  /*195d0*/  IMAD.WIDE.U32 R116, R154, 0x8, R116 ;  /* 0x000000089a747825 */ /* 0x001fca00078e0074 */
[----:B------:R3:W-:Y:S02]  /*195e0*/  STG.E.64 desc[UR8][R116.64], R118 ;  /* 0x0000007674007986 */ /* 0x0007e4000c101b08 */
.L_x_7057:
[----:B------:R-:W-:Y:S05]  /*195f0*/  BSYNC.RECONVERGENT B0 ;  /* 0x0000000000007941 */ /* 0x000fea0003800200 */
.L_x_7056:
[----:B0123--:R-:W-:Y:S01]  /*19600*/  FADD.FTZ R116, RZ, R122 ;  /* 0x0000007aff747221 */ /* 0x00ffe20000010000 */
[----:B------:R-:W-:Y:S01]  /*19610*/  ISETP.NE.AND P4, PT, R152, RZ, PT ;  /* 0x000000ff9800720c */ /* 0x000fe20003f85270 */
[----:B------:R-:W-:Y:S01]  /*19620*/  BSSY.RECONVERGENT B0, `(.L_x_7140) ;  /* 0x0000085000007945 */ /* 0x000fe20003800200 */
[----:B------:R-:W-:Y:S01]  /*19630*/  ISETP.GT.U32.AND P3, PT, R11, 0xff, PT ;  /* 0x000000ff0b00780c */ /* 0x000fe20003f64070 */
[----:B------:R-:W-:Y:S01]  /*19640*/  FADD.FTZ R116, R121, R116 ;  /* 0x0000007479747221 */ /* 0x000fe20000010000 */
[C---:B------:R-:W-:Y:S01]  /*19650*/  ISETP.GT.U32.AND P2, PT, R11.reuse, 0x17f, PT ;  /* 0x0000017f0b00780c */ /* 0x040fe20003f44070 */
[----:B------:R-:W-:Y:S01]  /*19660*/  HFMA2 R156, -RZ, RZ, 0, 0 ;  /* 0x00000000ff9c7431 */ /* 0x000fe200000001ff */
        /* <DEDUP_REMOVED lines=46> */
[----:B------:R-:W-:Y:S01]  /*19950*/  FADD.FTZ R119, R15, -R116 ;  /* 0x800000740f777221 */ /* 0x000fe20000010000 */
[----:B------:R-:W-:-:S04]  /*19960*/  FFMA.FTZ R117, R117, R117, RZ ;  /* 0x0000007575757223 */ /* 0x000fc800000100ff */
        /* <DEDUP_REMOVED lines=80> */
.L_x_7141:
[----:B------:R-:W-:Y:S05]  /*19e70*/  BSYNC.RECONVERGENT B0 ;  /* 0x0000000000007941 */ /* 0x000fea0003800200 */
.L_x_7140:
        /* <DEDUP_REMOVED lines=12> */
.L_x_7143:
[----:B------:R-:W-:Y:S05]  /*19f40*/  BSYNC.RECONVERGENT B0 ;  /* 0x0000000000007941 */ /* 0x000fea0003800200 */
.L_x_7142:
[----:B------:R-:W1:Y:S01]  /*19f50*/  SHFL.DOWN PT, R155, R156, 0x2, 0x1f ;  /* 0x08401f009c9b7f89 */ /* 0x000e6200000e0000 */
[----:B------:R-:W-:Y:S01]  /*19f60*/  ISETP.NE.AND P2, PT, R149, RZ, PT ;  /* 0x000000ff9500720c */ /* 0x000fe20003f45270 */
[----:B------:R-:W-:Y:S01]  /*19f70*/  BSSY.RECONVERGENT B0, `(.L_x_7144) ;  /* 0x0000053000007945 */ /* 0x000fe20003800200 */
[----:B------:R-:W-:Y:S01]  /*19f80*/  ISETP.NE.AND P1, PT, RZ, UR22, PT ;  /* 0x00000016ff007c0c */ /* 0x000fe2000bf25270 */
[----:B0-----:R-:W0:Y:S04]  /*19f90*/  SHFL.DOWN PT, R157, R116, 0x2, 0x1f ;  /* 0x08401f00749d7f89 */ /* 0x001e2800000e0000 */
[----:B------:R-:W2:Y:S01]  /*19fa0*/  SHFL.DOWN PT, R154, R117, 0x2, 0x1f ;  /* 0x08401f00759a7f89 */ /* 0x000ea200000e0000 */
[----:B-1----:R-:W-:Y:S01]  /*19fb0*/  IMAD.IADD R119, R155, 0x1, R156 ;  /* 0x000000019b777824 */ /* 0x002fe200078e029c */
[----:B------:R-:W-:-:S02]  /*19fc0*/  I2FP.F32.S32 R158, R155 ;  /* 0x0000009b009e7245 */ /* 0x000fc40000201400 */
[----:B------:R-:W-:Y:S02]  /*19fd0*/  I2FP.F32.S32 R155, R156 ;  /* 0x0000009c009b7245 */ /* 0x000fe40000201400 */
[----:B------:R-:W-:Y:S01]  /*19fe0*/  I2FP.F32.S32 R118, R119 ;  /* 0x0000007700767245 */ /* 0x000fe20000201400 */
[C---:B0-----:R-:W-:Y:S01]  /*19ff0*/  FMUL.FTZ R160, R157.reuse, R158 ;  /* 0x0000009e9da07220 */ /* 0x041fe20000410000 */
[----:B------:R-:W0:Y:S01]  /*1a000*/  SHFL.DOWN PT, R156, R119, 0x1, 0x1f ;  /* 0x08201f00779c7f89 */ /* 0x000e2200000e0000 */
[----:B------:R-:W-:Y:S01]  /*1a010*/  FADD.FTZ R157, -R157, R116 ;  /* 0x000000749d9d7221 */ /* 0x000fe20000010100 */
[----:B------:R-:W1:Y:S01]  /*1a020*/  MUFU.RCP R152, R118 ;  /* 0x0000007600987308 */ /* 0x000e620000001000 */
[----:B------:R-:W-:Y:S01]  /*1a030*/  FFMA.FTZ R159, R155, R116, R160 ;  /* 0x000000749b9f7223 */ /* 0x000fe200000100a0 */
[----:B--2---:R-:W-:Y:S01]  /*1a040*/  FADD.FTZ R117, R154, R117 ;  /* 0x000000759a757221 */ /* 0x004fe20000010000 */
[----:B------:R-:W-:-:S04]  /*1a050*/  FMUL.FTZ R157, R157, R157 ;  /* 0x0000009d9d9d7220 */ /* 0x000fc80000410000 */
[----:B------:R-:W-:-:S04]  /*1a060*/  FMUL.FTZ R157, R157, R155 ;  /* 0x0000009b9d9d7220 */ /* 0x000fc80000410000 */
[----:B------:R-:W-:Y:S01]  /*1a070*/  FMUL.FTZ R157, R157, R158 ;  /* 0x0000009e9d9d7220 */ /* 0x000fe20000410000 */
[----:B-1----:R-:W-:-:S03]  /*1a080*/  FMUL.FTZ R155, R152, R159 ;  /* 0x0000009f989b7220 */ /* 0x002fc60000410000 */
[----:B------:R-:W-:Y:S02]  /*1a090*/  FFMA.FTZ R117, R152, R157, R117 ;  /* 0x0000009d98757223 */ /* 0x000fe40000010075 */
[----:B------:R-:W1:Y:S01]  /*1a0a0*/  SHFL.DOWN PT, R116, R155, 0x1, 0x1f ;  /* 0x08201f009b747f89 */ /* 0x000e6200000e0000 */
[-C--:B0-----:R-:W-:Y:S02]  /*1a0b0*/  IADD3 R154, PT, PT, R119, R156.reuse, RZ ;  /* 0x0000009c779a7210 */ /* 0x081fe40007ffe0ff */
[----:B------:R-:W-:Y:S01]  /*1a0c0*/  I2FP.F32.S32 R156, R156 ;  /* 0x0000009c009c7245 */ /* 0x000fe20000201400 */
[----:B------:R-:W0:Y:S01]  /*1a0d0*/  SHFL.DOWN PT, R152, R117, 0x1, 0x1f ;  /* 0x08201f0075987f89 */ /* 0x000e2200000e0000 */
[----:B------:R-:W-:-:S06]  /*1a0e0*/  I2FP.F32.S32 R154, R154 ;  /* 0x0000009a009a7245 */ /* 0x000fcc0000201400 */
[----:B------:R-:W2:Y:S01]  /*1a0f0*/  MUFU.RCP R154, R154 ;  /* 0x0000009a009a7308 */ /* 0x000ea20000001000 */
[----:B-1----:R-:W-:Y:S01]  /*1a100*/  FADD.FTZ R119, R155, -R116 ;  /* 0x800000749b777221 */ /* 0x002fe20000010000 */
[----:B------:R-:W-:-:S03]  /*1a110*/  FMUL.FTZ R157, R116, R156 ;  /* 0x0000009c749d7220 */ /* 0x000fc60000410000 */
[----:B------:R-:W-:Y:S01]  /*1a120*/  FMUL.FTZ R119, R119, R119 ;  /* 0x0000007777777220 */ /* 0x000fe20000410000 */
[----:B------:R-:W-:-:S03]  /*1a130*/  FFMA.FTZ R157, R118, R155, R157 ;  /* 0x0000009b769d7223 */ /* 0x000fc6000001009d */
[----:B------:R-:W-:Y:S01]  /*1a140*/  FMUL.FTZ R119, R118, R119 ;  /* 0x0000007776777220 */ /* 0x000fe20000410000 */
[C---:B--2---:R-:W-:Y:S01]  /*1a150*/  FMUL.FTZ R155, R154.reuse, R157 ;  /* 0x0000009d9a9b7220 */ /* 0x044fe20000410000 */
[----:B------:R-:W-:Y:S02]  /*1a160*/  IMAD.U32 R157, RZ, RZ, UR14 ;  /* 0x0000000eff9d7e24 */ /* 0x000fe4000f8e00ff */
[----:B------:R-:W-:Y:S01]  /*1a170*/  FMUL.FTZ R156, R119, R156 ;  /* 0x0000009c779c7220 */ /* 0x000fe20000410000 */
[----:B0-----:R-:W-:Y:S02]  /*1a180*/  FADD.FTZ R119, R117, R152 ;  /* 0x0000009875777221 */ /* 0x001fe40000010000 */
[----:B------:R-:W0:Y:S01]  /*1a190*/  SHFL.IDX PT, R155, R155, RZ, 0x1f ;  /* 0x00001fff9b9b7589 */ /* 0x000e2200000e0000 */
[----:B------:R-:W1:Y:S01]  /*1a1a0*/  LDC R117, c[0x0][0x448] ;  /* 0x00011200ff757b82 */ /* 0x000e620000000800 */
[----:B------:R-:W-:-:S06]  /*1a1b0*/  FFMA.FTZ R156, R154, R156, R119 ;  /* 0x0000009c9a9c7223 */ /* 0x000fcc0000010077 */
[----:B------:R-:W1:Y:S01]  /*1a1c0*/  SHFL.IDX PT, R156, R156, RZ, 0x1f ;  /* 0x00001fff9c9c7589 */ /* 0x000e6200000e0000 */
[----:B------:R-:W2:Y:S01]  /*1a1d0*/  @!P2 LDC.64 R118, c[0x0][0x3c0] ;  /* 0x0000f000ff76ab82 */ /* 0x000ea20000000a00 */
[----:B0-----:R-:W-:-:S05]  /*1a1e0*/  FMUL.FTZ R116, R155, R155 ;  /* 0x0000009b9b747220 */ /* 0x001fca0000410000 */
[----:B------:R-:W-:Y:S01]  /*1a1f0*/  FSEL R152, R116, RZ, P1 ;  /* 0x000000ff74987208 */ /* 0x000fe20000800000 */
[----:B-1----:R-:W-:Y:S01]  /*1a200*/  FFMA.FTZ R149, R156, UR23, R117 ;  /* 0x000000179c957c23 */ /* 0x002fe20008010075 */
[----:B--2---:R-:W-:Y:S01]  /*1a210*/  @!P2 IMAD.WIDE R118, R157, 0x4, R118 ;  /* 0x000000049d76a825 */ /* 0x004fe200078e0276 */
[----:B------:R-:W0:Y:S03]  /*1a220*/  @!P2 LDC.64 R116, c[0x0][0x3c8] ;  /* 0x0000f200ff74ab82 */ /* 0x000e260000000a00 */
[----:B------:R-:W-:Y:S01]  /*1a230*/  FADD.FTZ R149, R149, R152 ;  /* 0x0000009895957221 */ /* 0x000fe20000010000 */
[----:B------:R-:W-:Y:S01]  /*1a240*/  FSEL R152, R155, RZ, !P1 ;  /* 0x000000ff9b987208 */ /* 0x000fe20004800000 */
[----:B------:R1:W-:Y:S04]  /*1a250*/  @!P2 STG.E desc[UR8][R118.64], R155 ;  /* 0x0000009b7600a986 */ /* 0x0003e8000c101908 */
[----:B------:R-:W2:Y:S01]  /*1a260*/  MUFU.RSQ R149, R149 ;  /* 0x0000009500957308 */ /* 0x000ea20000001400 */
[----:B0-----:R-:W-:-:S05]  /*1a270*/  @!P2 IMAD.WIDE R116, R157, 0x4, R116 ;  /* 0x000000049d74a825 */ /* 0x001fca00078e0274 */
[----:B--2---:R1:W-:Y:S01]  /*1a280*/  @!P2 STG.E desc[UR8][R116.64], R149 ;  /* 0x000000957400a986 */ /* 0x0043e2000c101908 */
[----:B------:R-:W-:Y:S05]  /*1a290*/  @!P4 BRA `(.L_x_7145) ;  /* 0x000000000080c947 */ /* 0x000fea0003800000 */
[--C-:B-1----:R-:W-:Y:S01]  /*1a2a0*/  FADD.FTZ R116, R122, -R152.reuse ;  /* 0x800000987a747221 */ /* 0x102fe20000010000 */
[--C-:B------:R-:W-:Y:S01]  /*1a2b0*/  FADD.FTZ R118, R121, -R152.reuse ;  /* 0x8000009879767221 */ /* 0x100fe20000010000 */
[----:B------:R-:W0:Y:S01]  /*1a2c0*/  LDC.64 R154, c[0x0][0x428] ;  /* 0x00010a00ff9a7b82 */ /* 0x000e220000000a00 */
[--C-:B------:R-:W-:Y:S01]  /*1a2d0*/  FADD.FTZ R156, R133, -R152.reuse ;  /* 0x80000098859c7221 */ /* 0x100fe20000010000 */
[C---:B------:R-:W-:Y:S01]  /*1a2e0*/  FMUL.FTZ R117, R149.reuse, R116 ;  /* 0x0000007495757220 */ /* 0x040fe20000410000 */
[----:B------:R-:W-:Y:S01]  /*1a2f0*/  FMUL.FTZ R118, R149, R118 ;  /* 0x0000007695767220 */ /* 0x000fe20000410000 */
[----:B------:R-:W-:Y:S01]  /*1a300*/  FADD.FTZ R158, R141, -R152 ;  /* 0x800000988d9e7221 */ /* 0x000fe20000010000 */
[----:B------:R-:W-:Y:S01]  /*1a310*/  FMUL.FTZ R119, R149, R156 ;  /* 0x0000009c95777220 */ /* 0x000fe20000410000 */
[----:B-----5:R-:W-:Y:S01]  /*1a320*/  FFMA.FTZ R116, R117, R112, R104 ;  /* 0x0000007075747223 */ /* 0x020fe20000010068 */
[----:B------:R-:W-:Y:S01]  /*1a330*/  FFMA.FTZ R117, R118, R113, R105 ;  /* 0x0000007176757223 */ /* 0x000fe20000010069 */
[--C-:B------:R-:W-:Y:S01]  /*1a340*/  FADD.FTZ R118, R125, -R152.reuse ;  /* 0x800000987d767221 */ /* 0x100fe20000010000 */
[--C-:B------:R-:W-:Y:S01]  /*1a350*/  FADD.FTZ R156, R134, -R152.reuse ;  /* 0x80000098869c7221 */ /* 0x100fe20000010000 */
[--C-:B------:R-:W-:Y:S01]  /*1a360*/  FADD.FTZ R160, R142, -R152.reuse ;  /* 0x800000988ea07221 */ /* 0x100fe20000010000 */
        /* <DEDUP_REMOVED lines=13> */
[C---:B0-----:R-:W-:Y:S01]  /*1a440*/  IMAD.WIDE.U32 R154, R0.reuse, 0x10, R154 ;  /* 0x00000010009a7825 */ /* 0x041fe200078e009a */
[----:B------:R-:W-:-:S02]  /*1a450*/  IADD3 R0, PT, PT, R0, 0x80, RZ ;  /* 0x0000008000007810 */ /* 0x000fc40007ffe0ff */
[----:B------:R-:W-:Y:S02]  /*1a460*/  F2FP.BF16.F32.PACK_AB R117, R118, R117 ;  /* 0x000000757675723e */ /* 0x000fe400000010ff */
[----:B------:R-:W-:Y:S02]  /*1a470*/  F2FP.BF16.F32.PACK_AB R118, R156, R119 ;  /* 0x000000779c76723e */ /* 0x000fe400000010ff */
[----:B------:R-:W-:-:S05]  /*1a480*/  F2FP.BF16.F32.PACK_AB R119, R160, R157 ;  /* 0x0000009da077723e */ /* 0x000fca00000010ff */
[----:B------:R0:W-:Y:S02]  /*1a490*/  STG.E.128 desc[UR8][R154.64], R116 ;  /* 0x000000749a007986 */ /* 0x0001e4000c101d08 */
.L_x_7145:
[----:B------:R-:W-:Y:S05]  /*1a4a0*/  BSYNC.RECONVERGENT B0 ;  /* 0x0000000000007941 */ /* 0x000fea0003800200 */
.L_x_7144:
[----:B------:R-:W-:Y:S01]  /*1a4b0*/  ISETP.NE.AND P1, PT, R151, RZ, PT ;  /* 0x000000ff9700720c */ /* 0x000fe20003f25270 */
[----:B------:R-:W-:-:S12]  /*1a4c0*/  BSSY.RECONVERGENT B0, `(.L_x_7146) ;  /* 0x0000022000007945 */ /* 0x000fd80003800200 */
[----:B------:R-:W-:Y:S05]  /*1a4d0*/  @!P1 BRA `(.L_x_7147) ;  /* 0x0000000000809947 */ /* 0x000fea0003800000 */
[--C-:B01----:R-:W-:Y:S01]  /*1a4e0*/  FADD.FTZ R116, R120, -R152.reuse ;  /* 0x8000009878747221 */ /* 0x103fe20000010000 */
        /* <DEDUP_REMOVED lines=25> */
[----:B0-----:R-:W-:-:S03]  /*1a680*/  IMAD.WIDE.U32 R154, R0, 0x10, R154 ;  /* 0x00000010009a7825 */ /* 0x001fc600078e009a */
[----:B------:R-:W-:Y:S01]  /*1a690*/  F2FP.BF16.F32.PACK_AB R117, R118, R117 ;  /* 0x000000757675723e */ /* 0x000fe200000010ff */
[----:B------:R-:W-:Y:S01]  /*1a6a0*/  VIADD R0, R0, 0x80 ;  /* 0x0000008000007836 */ /* 0x000fe20000000000 */
[----:B------:R-:W-:Y:S02]  /*1a6b0*/  F2FP.BF16.F32.PACK_AB R118, R156, R119 ;  /* 0x000000779c76723e */ /* 0x000fe400000010ff */
[----:B------:R-:W-:-:S05]  /*1a6c0*/  F2FP.BF16.F32.PACK_AB R119, R160, R151 ;  /* 0x00000097a077723e */ /* 0x000fca00000010ff */
[----:B------:R2:W-:Y:S02]  /*1a6d0*/  STG.E.128 desc[UR8][R154.64], R116 ;  /* 0x000000749a007986 */ /* 0x0005e4000c101d08 */
.L_x_7147:
[----:B------:R-:W-:Y:S05]  /*1a6e0*/  BSYNC.RECONVERGENT B0 ;  /* 0x0000000000007941 */ /* 0x000fea0003800200 */
.L_x_7146:
[----:B------:R-:W-:Y:S01]  /*1a6f0*/  ISETP.NE.AND P1, PT, R153, RZ, PT ;  /* 0x000000ff9900720c */ /* 0x000fe20003f25270 */
[----:B------:R-:W-:-:S12]  /*1a700*/  BSSY.RECONVERGENT B0, `(.L_x_7148) ;  /* 0x0000022000007945 */ /* 0x000fd80003800200 */
[----:B------:R-:W-:Y:S05]  /*1a710*/  @!P1 BRA `(.L_x_7149) ;  /* 0x0000000000809947 */ /* 0x000fea0003800000 */
[--C-:B012---:R-:W-:Y:S01]  /*1a720*/  FADD.FTZ R116, R14, -R152.reuse ;  /* 0x800000980e747221 */ /* 0x107fe20000010000 */
        /* <DEDUP_REMOVED lines=31> */
.L_x_7149:
[----:B------:R-:W-:Y:S05]  /*1a920*/  BSYNC.RECONVERGENT B0 ;  /* 0x0000000000007941 */ /* 0x000fea0003800200 */
.L_x_7148:
        /* <DEDUP_REMOVED lines=31> */
[----:B0-----:R-:W-:-:S05]  /*1ab20*/  IMAD.WIDE.U32 R152, R0, 0x10, R152 ;  /* 0x0000001000987825 */ /* 0x001fca00078e0098 */
[----:B------:R4:W-:Y:S02]  /*1ab30*/  STG.E.128 desc[UR8][R152.64], R116 ;  /* 0x0000007498007986 */ /* 0x0009e4000c101d08 */
.L_x_7151:
[----:B------:R-:W-:Y:S05]  /*1ab40*/  BSYNC.RECONVERGENT B0 ;  /* 0x0000000000007941 */ /* 0x000fea0003800200 */
.L_x_7150:
[----:B------:R-:W-:Y:S02]  /*1ab50*/  UIADD3 UR14, UPT, UPT, UR14, UR12, URZ ;  /* 0x0000000c0e0e7290 */ /* 0x000fe4000fffe0ff */
[----:B------:R-:W-:Y:S02]  /*1ab60*/  UPLOP3.LUT UP2, UPT, UPT, UPT, UP2, 0x40, 0x4 ;  /* 0x000000000004789c */ /* 0x000fe40003f4e820 */
[----:B------:R-:W-:-:S09]  /*1ab70*/  UISETP.GE.AND UP1, UPT, UR14, UR13, UPT ;  /* 0x0000000d0e00728c */ /* 0x000fd2000bf26270 */
[----:B------:R-:W-:Y:S05]  /*1ab80*/  BRA.U !UP1, `(.L_x_7152) ;  /* 0xfffffe6509247547 */ /* 0x000fea000b83ffff */
[----:B------:R-:W-:Y:S05]  /*1ab90*/  EXIT ;  /* 0x000000000000794d */ /* 0x000fea0003800000 */
.L_x_7153:
        /* <DEDUP_REMOVED lines=14> */
.L_x_27242:


//--------------------- .text._ZN10layer_norm13ln_fwd_kernelINS_13Kernel_traitsIf13__nv_bfloat16S2_S2_fjLj4096ELj1ELj1ELj4ELj16ENS_18Kernel_traits_baseILj4096EfS2_S2_S2_fjLj128EEEEELb1ELb1ELb0ELb1EEEvNS_9FwdParamsE --------------------------
	.section	.text._ZN10layer_norm13ln_fwd_kernelINS_13Kernel_traitsIf13__nv_bfloat16S2_S2_fjLj4096ELj1ELj1ELj4ELj16ENS_18Kernel_traits_baseILj4096EfS2_S2_S2_fjLj128EEEEELb1ELb1ELb0ELb1EEEvNS_9FwdParamsE,"ax",@progbits
	.align	128
        .global         _ZN10layer_norm13ln_fwd_kernelINS_13Kernel_traitsIf13__nv_bfloat16S2_S2_fjLj4096ELj1ELj1ELj4ELj16ENS_18Kernel_traits_baseILj4096EfS2_S2_S2_fjLj128EEEEELb1ELb1ELb0ELb1EEEvNS_9FwdParamsE
        .type           _ZN10layer_norm13ln_fwd_kernelINS_13Kernel_traitsIf13__nv_bfloat16S2_S2_fjLj4096ELj1ELj1ELj4ELj16ENS_18Kernel_traits_baseILj4096EfS2_S2_S2_fjLj128EEEEELb1ELb1ELb0ELb1EEEvNS_9FwdParamsE,@function
        .size           _ZN10layer_norm13ln_fwd_kernelINS_13Kernel_traitsIf13__nv_bfloat16S2_S2_fjLj4096ELj1ELj1ELj4ELj16ENS_18Kernel_traits_baseILj4096EfS2_S2_S2_fjLj128EEEEELb1ELb1ELb0ELb1EEEvNS_9FwdParamsE,(.L_x_27243 - _ZN10layer_norm13ln_fwd_kernelINS_13Kernel_traitsIf13__nv_bfloat16S2_S2_fjLj4096ELj1ELj1ELj4ELj16ENS_18Kernel_traits_baseILj4096EfS2_S2_S2_fjLj128EEEEELb1ELb1ELb0ELb1EEEvNS_9FwdParamsE)
        .other          _ZN10layer_norm13ln_fwd_kernelINS_13Kernel_traitsIf13__nv_bfloat16S2_S2_fjLj4096ELj1ELj1ELj4ELj16ENS_18Kernel_traits_baseILj4096EfS2_S2_S2_fjLj128EEEEELb1ELb1ELb0ELb1EEEvNS_9FwdParamsE,@"STO_CUDA_ENTRY STV_DEFAULT"
_ZN10layer_norm13ln_fwd_kernelINS_13Kernel_traitsIf13__nv_bfloat16S2_S2_fjLj4096ELj1ELj1ELj4ELj16ENS_18Kernel_traits_baseILj4096EfS2_S2_S2_fjLj128EEEEELb1ELb1ELb0ELb1EEEvNS_9FwdParamsE:
.text._ZN10layer_norm13ln_fwd_kernelINS_13Kernel_traitsIf13__nv_bfloat16S2_S2_fjLj4096ELj1ELj1ELj4ELj16ENS_18Kernel_traits_baseILj4096EfS2_S2_S2_fjLj128EEEEELb1ELb1ELb0ELb1EEEvNS_9FwdParamsE:
[----:B------:R-:W-:Y:S01]  /*0000*/  LDC R1, c[0x0][0x37c] ;  /* 0x0000df00ff017b82 */ /* 0x000fe20000000800 */
[----:B------:R-:W0:Y:S07]  /*0010*/  LDCU.U8 UR4, c[0x0][0x464] ;  /* 0x00008c80ff0477ac */ /* 0x000e2e0008000000 */
[----:B------:R-:W1:Y:S01]  /*0020*/  LDC R156, c[0x0][0x458] ;  /* 0x00011600ff9c7b82 */ /* 0x000e620000000800 */
[----:B------:R-:W2:Y:S01]  /*0030*/  LDCU.64 UR10, c[0x0][0x450] ;  /* 0x00008a00ff0a77ac */ /* 0x000ea20008000a00 */
[----:B------:R-:W3:Y:S06]  /*0040*/  LDCU.64 UR8, c[0x0][0x358] ;  /* 0x00006b00ff0877ac */ /* 0x000eec0008000a00 */
[----:B------:R-:W1:Y:S01]  /*0050*/  LDC R157, c[0x0][0x45c] ;  /* 0x00011700ff9d7b82 */ /* 0x000e620000000800 */
[----:B0-----:R-:W-:Y:S01]  /*0060*/  ISETP.NE.AND P0, PT, RZ, UR4, PT ;  /* 0x00000004ff007c0c */ /* 0x001fe2000bf05270 */
[----:B------:R-:W0:Y:S01]  /*0070*/  LDCU.64 UR4, c[0x0][0x438] ;  /* 0x00008700ff0477ac */ /* 0x000e220008000a00 */
[----:B--2---:R-:W-:-:S02]  /*0080*/  IMAD.U32 R2, RZ, RZ, UR10 ;  /* 0x0000000aff027e24 */ /* 0x004fc4000f8e00ff */
[----:B------:R-:W-:-:S09]  /*0090*/  IMAD.U32 R3, RZ, RZ, UR11 ;  /* 0x0000000bff037e24 */ /* 0x000fd2000f8e00ff */
[----:B---3--:R-:W2:Y:S01]  /*00a0*/  @P0 LDG.E.64 R2, desc[UR8][R2.64] ;  /* 0x0000000802020981 */ /* 0x008ea2000c1e1b00 */
[----:B------:R-:W3:Y:S03]  /*00b0*/  @P0 LDC R7, c[0x0][0x460] ;  /* 0x00011800ff070b82 */ /* 0x000ee60000000800 */
[----:B-1----:R-:W3:Y:S01]  /*00c0*/  @P0 LDG.E.64 R4, desc[UR8][R156.64] ;  /* 0x000000089c040981 */ /* 0x002ee2000c1e1b00 */
[----:B0-----:R-:W-:Y:S01]  /*00d0*/  UISETP.NE.U32.AND UP0, UPT, UR4, URZ, UPT ;  /* 0x000000ff0400728c */ /* 0x001fe2000bf05070 */
[----:B------:R-:W0:Y:S03]  /*00e0*/  S2R R13, SR_TID.X ;  /* 0x00000000000d7919 */ /* 0x000e260000002100 */
[----:B------:R-:W0:Y:S01]  /*00f0*/  S2UR UR16, SR_CTAID.X ;  /* 0x00000000001079c3 */ /* 0x000e220000002500 */
[----:B------:R-:W-:-:S07]  /*0100*/  UISETP.NE.AND.EX UP0, UPT, UR5, URZ, UPT, UP0 ;  /* 0x000000ff0500728c */ /* 0x000fce000bf05300 */
[----:B------:R-:W0:Y:S02]  /*0110*/  LDC R0, c[0x0][0x360] ;  /* 0x0000d800ff007b82 */ /* 0x000e240000000800 */
[----:B0-----:R-:W-:Y:S01]  /*0120*/  IMAD R9, R0, UR16, R13 ;  /* 0x0000001000097c24 */ /* 0x001fe2000f8e020d */
[----:B--2---:R-:W-:Y:S02]  /*0130*/  @P0 R2UR UR10, R2 ;  /* 0x00000000020a02ca */ /* 0x004fe400000e0000 */
[----:B------:R-:W-:Y:S02]  /*0140*/  @P0 R2UR UR11, R3 ;  /* 0x00000000030b02ca */ /* 0x000fe400000e0000 */
[----:B---3--:R-:W-:-:S04]  /*0150*/  @P0 IADD3 R156, P1, PT, R4, R7, RZ ;  /* 0x00000007049c0210 */ /* 0x008fc80007f3e0ff */
[----:B------:R-:W-:-:S04]  /*0160*/  @P0 IADD3.X R157, PT, PT, RZ, R5, RZ, P1, !PT ;  /* 0x00000005ff9d0210 */ /* 0x000fc80000ffe4ff */
[--C-:B------:R-:W-:Y:S01]  /*0170*/  SHF.R.U64 R8, R156, 0x2, R157.reuse ;  /* 0x000000029c087819 */ /* 0x100fe2000000129d */
[----:B------:R-:W-:Y:S01]  /*0180*/  UIADD3 UR6, UPT, UPT, UR10, -0x61c88647, URZ ;  /* 0x9e3779b90a067890 */ /* 0x000fe2000fffe0ff */
[----:B------:R-:W-:Y:S01]  /*0190*/  SHF.R.U32.HI R7, RZ, 0x2, R157 ;  /* 0x00000002ff077819 */ /* 0x000fe2000001169d */
[----:B------:R-:W-:Y:S02]  /*01a0*/  UIADD3 UR20, UPT, UPT, UR11, -0x4498517b, URZ ;  /* 0xbb67ae850b147890 */ /* 0x000fe4000fffe0ff */
        /* <DEDUP_REMOVED lines=48> */
.L_x_7154:
        /* <DEDUP_REMOVED lines=36> */
.L_x_7155:
[----:B------:R-:W1:Y:S02]  /*06f0*/  LDCU UR4, c[0x0][0x384] ;  /* 0x00007080ff0477ac */ /* 0x000e640008000800 */
[----:B-1----:R-:W-:-:S06]  /*0700*/  UISETP.GE.AND UP0, UPT, UR16, UR4, UPT ;  /* 0x000000041000728c */ /* 0x002fcc000bf06270 */
[----:B------:R-:W-:-:S13]  /*0710*/  PLOP3.LUT P0, PT, PT, PT, UP0, 0x80, 0x8 ;  /* 0x000000000008781c */ /* 0x000fda0003f0f008 */
[----:B------:R-:W-:Y:S05]  /*0720*/  @P0 EXIT ;  /* 0x000000000000094d */ /* 0x000fea0003800000 */
[----:B------:R-:W-:Y:S01]  /*0730*/  IMAD.HI.U32 R0, R9, -0x326172a9, RZ ;  /* 0xcd9e8d5709007827 */ /* 0x000fe200078e00ff */
[----:B------:R-:W1:Y:S01]  /*0740*/  LDCU.64 UR4, c[0x0][0x3e0] ;  /* 0x00007c00ff0477ac */ /* 0x000e620008000a00 */
[----:B------:R-:W-:Y:S02]  /*0750*/  LOP3.LUT R156, R156, 0x3, RZ, 0xc0, !PT ;  /* 0x000000039c9c7812 */ /* 0x000fe400078ec0ff */
[----:B0-----:R-:W-:Y:S01]  /*0760*/  IMAD.HI.U32 R2, R8, -0x2daee0ad, RZ ;  /* 0xd2511f5308027827 */ /* 0x001fe200078e00ff */
[----:B------:R-:W-:Y:S01]  /*0770*/  LOP3.LUT R0, R7, UR10, R0, 0x96, !PT ;  /* 0x0000000a07007c12 */ /* 0x000fe2000f8e9600 */
[----:B------:R-:W0:Y:S02]  /*0780*/  LDCU UR18, c[0x0][0x388] ;  /* 0x00007100ff1277ac */ /* 0x000e240008000800 */
[----:B------:R-:W-:Y:S01]  /*0790*/  IMAD R4, R9, -0x326172a9, RZ ;  /* 0xcd9e8d5709047824 */ /* 0x000fe200078e02ff */
[----:B------:R-:W-:Y:S01]  /*07a0*/  LOP3.LUT R2, R2, UR11, RZ, 0x3c, !PT ;  /* 0x0000000b02027c12 */ /* 0x000fe2000f8e3cff */
[----:B------:R-:W-:Y:S01]  /*07b0*/  IMAD R6, R8, -0x2daee0ad, RZ ;  /* 0xd2511f5308067824 */ /* 0x000fe200078e02ff */
[----:B------:R-:W2:Y:S01]  /*07c0*/  LDCU.U8 UR40, c[0x0][0x410] ;  /* 0x00008200ff2877ac */ /* 0x000ea20008000000 */
[----:B------:R-:W-:Y:S01]  /*07d0*/  IMAD.HI.U32 R5, R0, -0x2daee0ad, RZ ;  /* 0xd2511f5300057827 */ /* 0x000fe200078e00ff */
[----:B------:R-:W3:Y:S03]  /*07e0*/  LDCU UR19, c[0x0][0x400] ;  /* 0x00008000ff1377ac */ /* 0x000ee60008000800 */
[----:B------:R-:W-:Y:S01]  /*07f0*/  IMAD.HI.U32 R3, R2, -0x326172a9, RZ ;  /* 0xcd9e8d5702037827 */ /* 0x000fe200078e00ff */
[----:B------:R-:W-:Y:S01]  /*0800*/  LOP3.LUT R5, R6, UR20, R5, 0x96, !PT ;  /* 0x0000001406057c12 */ /* 0x000fe2000f8e9605 */
[----:B-1----:R-:W-:-:S02]  /*0810*/  UISETP.NE.U32.AND UP0, UPT, UR4, URZ, UPT ;  /* 0x000000ff0400728c */ /* 0x002fc4000bf05070 */
[----:B------:R-:W-:Y:S01]  /*0820*/  IMAD R11, R2, -0x326172a9, RZ ;  /* 0xcd9e8d57020b7824 */ /* 0x000fe200078e02ff */
[----:B------:R-:W-:Y:S01]  /*0830*/  LOP3.LUT R3, R4, UR6, R3, 0x96, !PT ;  /* 0x0000000604037c12 */ /* 0x000fe2000f8e9603 */
[----:B------:R-:W-:Y:S01]  /*0840*/  IMAD R13, R0, -0x2daee0ad, RZ ;  /* 0xd2511f53000d7824 */ /* 0x000fe200078e02ff */
[----:B------:R-:W-:Y:S01]  /*0850*/  UISETP.NE.AND.EX UP0, UPT, UR5, URZ, UPT, UP0 ;  /* 0x000000ff0500728c */ /* 0x000fe2000bf05300 */
[----:B------:R-:W-:Y:S01]  /*0860*/  IMAD.HI.U32 R0, R5, -0x326172a9, RZ ;  /* 0xcd9e8d5705007827 */ /* 0x000fe200078e00ff */
[----:B------:R-:W1:Y:S03]  /*0870*/  LDCU UR6, c[0x0][0x404] ;  /* 0x00008080ff0677ac */ /* 0x000e660008000800 */
[----:B------:R-:W-:Y:S01]  /*0880*/  IMAD.HI.U32 R2, R3, -0x2daee0ad, RZ ;  /* 0xd2511f5303027827 */ /* 0x000fe200078e00ff */
[----:B------:R-:W-:Y:S01]  /*0890*/  LOP3.LUT R0, R11, UR7, R0, 0x96, !PT ;  /* 0x000000070b007c12 */ /* 0x000fe2000f8e9600 */
[----:B------:R-:W4:Y:S02]  /*08a0*/  LDCU UR7, c[0x0][0x408] ;  /* 0x00008100ff0777ac */ /* 0x000f240008000800 */
        /* <DEDUP_REMOVED lines=37> */
[----:B------:R-:W-:Y:S01]  /*0b00*/  LOP3.LUT R0, R11, UR15, R0, 0x96, !PT ;  /* 0x0000000f0b007c12 */ /* 0x000fe2000f8e9600 */
[----:B------:R-:W0:Y:S02]  /*0b10*/  LDCU.64 UR14, c[0x0][0x380] ;  /* 0x00007000ff0e77ac */ /* 0x000e240008000a00 */
[----:B------:R-:W-:Y:S01]  /*0b20*/  IMAD R4, R5, -0x326172a9, RZ ;  /* 0xcd9e8d5705047824 */ /* 0x000fe200078e02ff */
[----:B------:R-:W-:Y:S01]  /*0b30*/  LOP3.LUT R2, R13, UR29, R2, 0x96, !PT ;  /* 0x0000001d0d027c12 */ /* 0x000fe2000f8e9602 */
[----:B------:R-:W-:Y:S02]  /*0b40*/  IMAD R3, R3, -0x2daee0ad, RZ ;  /* 0xd2511f5303037824 */ /* 0x000fe400078e02ff */
[----:B------:R-:W-:-:S04]  /*0b50*/  IMAD.HI.U32 R6, R0, -0x2daee0ad, RZ ;  /* 0xd2511f5300067827 */ /* 0x000fc800078e00ff */
[----:B------:R-:W-:Y:S01]  /*0b60*/  IMAD.HI.U32 R5, R2, -0x326172a9, RZ ;  /* 0xcd9e8d5702057827 */ /* 0x000fe200078e00ff */
[----:B------:R-:W-:-:S03]  /*0b70*/  LOP3.LUT R6, R3, UR30, R6, 0x96, !PT ;  /* 0x0000001e03067c12 */ /* 0x000fc6000f8e9606 */
[----:B------:R-:W-:Y:S01]  /*0b80*/  IMAD.MOV.U32 R3, RZ, RZ, RZ ;  /* 0x000000ffff037224 */ /* 0x000fe200078e00ff */
[----:B------:R-:W-:Y:S01]  /*0b90*/  LOP3.LUT R5, R4, UR17, R5, 0x96, !PT ;  /* 0x0000001104057c12 */ /* 0x000fe2000f8e9605 */
[----:B------:R-:W-:Y:S02]  /*0ba0*/  IMAD R147, R0, -0x2daee0ad, RZ ;  /* 0xd2511f5300937824 */ /* 0x000fe400078e02ff */
[----:B01234-:R-:W-:-:S07]  /*0bb0*/  IMAD R4, R2, -0x326172a9, RZ ;  /* 0xcd9e8d5702047824 */ /* 0x01ffce00078e02ff */
.L_x_7359:
        /* <DEDUP_REMOVED lines=14> */
[----:B-----5:R-:W5:Y:S01]  /*0ca0*/  LDG.E.128 R12, desc[UR8][R12.64] ;  /* 0x000000080c0c7981 */ /* 0x020f62000c1e1d00 */
[----:B------:R-:W-:Y:S01]  /*0cb0*/  PLOP3.LUT P0, PT, PT, PT, UP0, 0x80, 0x8 ;  /* 0x000000000008781c */ /* 0x000fe20003f0f008 */
[----:B------:R-:W-:Y:S01]  /*0cc0*/  UISETP.NE.U32.AND UP1, UPT, UR12, URZ, UPT ;  /* 0x000000ff0c00728c */ /* 0x000fe2000bf25070 */
[----:B------:R-:W-:Y:S01]  /*0cd0*/  IMAD.MOV.U32 R127, RZ, RZ, 0x2f800000 ;  /* 0x2f800000ff7f7424 */ /* 0x000fe200078e00ff */
[----:B------:R-:W-:Y:S01]  /*0ce0*/  UMOV UR17, 0x3f800000 ;  /* 0x3f80000000117882 */ /* 0x000fe20000000000 */
[----:B------:R-:W-:Y:S02]  /*0cf0*/  UIADD3 UR30, UPT, UPT, UR10, -0x700cb87f, URZ ;  /* 0x8ff347810a1e7890 */ /* 0x000fe4000fffe0ff */
[----:B------:R-:W-:Y:S02]  /*0d00*/  UISETP.NE.AND.EX UP1, UPT, UR13, URZ, UPT, UP1 ;  /* 0x000000ff0d00728c */ /* 0x000fe4000bf25310 */
[----:B------:R-:W-:Y:S02]  /*0d10*/  UIADD3 UR31, UPT, UPT, UR10, -0x61c88647, URZ ;  /* 0x9e3779b90a1f7890 */ /* 0x000fe4000fffe0ff */
[----:B------:R-:W-:-:S02]  /*0d20*/  UIADD3 UR32, UPT, UPT, UR10, -0xe443238, URZ ;  /* 0xf1bbcdc80a207890 */ /* 0x000fc4000fffe0ff */
[----:B------:R-:W-:Y:S02]  /*0d30*/  UIADD3 UR33, UPT, UPT, UR11, -0x56f99767, URZ ;  /* 0xa90668990b217890 */ /* 0x000fe4000fffe0ff */
[----:B------:R-:W-:Y:S02]  /*0d40*/  UIADD3 UR34, UPT, UPT, UR10, 0x5384540f, URZ ;  /* 0x5384540f0a227890 */ /* 0x000fe4000fffe0ff */
[----:B------:R-:W-:Y:S02]  /*0d50*/  UIADD3 UR35, UPT, UPT, UR10, 0x3c6ef372, URZ ;  /* 0x3c6ef3720a237890 */ /* 0x000fe4000fffe0ff */
[----:B------:R-:W-:Y:S02]  /*0d60*/  UIADD3 UR36, UPT, UPT, UR11, 0x646e171e, URZ ;  /* 0x646e171e0b247890 */ /* 0x000fe4000fffe0ff */
[----:B------:R-:W-:Y:S01]  /*0d70*/  UIADD3 UR37, UPT, UPT, UR11, -0x695add53, URZ ;  /* 0x96a522ad0b257890 */ /* 0x000fe2000fffe0ff */
[----:B---3--:R-:W-:-:S13]  /*0d80*/  @P0 R2UR UR4, R10 ;  /* 0x000000000a0402ca */ /* 0x008fda00000e0000 */
[----:B------:R-:W-:Y:S01]  /*0d90*/  @UP0 USHF.L.U32 UR17, UR4, 0x10, URZ ;  /* 0x0000001004110899 */ /* 0x000fe200080006ff */
[----:B------:R-:W-:Y:S11]  /*0da0*/  BRA.U !UP1, `(.L_x_7156) ;  /* 0x0000002909107547 */ /* 0x000ff6000b800000 */
[----:B------:R-:W0:Y:S02]  /*0db0*/  LDC.64 R16, c[0x0][0x3a0] ;  /* 0x0000e800ff107b82 */ /* 0x000e240000000a00 */
[----:B0-----:R-:W-:-:S06]  /*0dc0*/  IMAD.WIDE.U32 R16, R0, 0x10, R16 ;  /* 0x0000001000107825 */ /* 0x001fcc00078e0010 */
[----:B------:R-:W5:Y:S01]  /*0dd0*/  LDG.E.128 R16, desc[UR8][R16.64] ;  /* 0x0000000810107981 */ /* 0x000f62000c1e1d00 */
[----:B------:R-:W-:Y:S01]  /*0de0*/  ISETP.NE.AND P0, PT, R156, 0x1, PT ;  /* 0x000000019c00780c */ /* 0x000fe20003f05270 */
[----:B------:R-:W-:Y:S02]  /*0df0*/  HFMA2 R10, -RZ, RZ, 0, 1.1920928955078125e-07 ;  /* 0x00000002ff0a7431 */ /* 0x000fe400000001ff */
[----:B------:R-:W-:Y:S02]  /*0e00*/  IMAD.MOV.U32 R11, RZ, RZ, R4 ;  /* 0x000000ffff0b7224 */ /* 0x000fe400078e0004 */
[----:B------:R-:W-:-:S08]  /*0e10*/  IMAD.MOV.U32 R128, RZ, RZ, R147 ;  /* 0x000000ffff807224 */ /* 0x000fd000078e0093 */
[----:B------:R-:W-:Y:S05]  /*0e20*/  @!P0 BRA `(.L_x_7157) ;  /* 0x0000000400108947 */ /* 0x000fea0003800000 */
[----:B------:R-:W-:-:S04]  /*0e30*/  MOV R11, 0x2 ;  /* 0x00000002000b7802 */ /* 0x000fc80000000f00 */
[----:B------:R-:W-:-:S05]  /*0e40*/  VIADDMNMX.U32 R10, R156, 0xfffffffe, R11, PT ;  /* 0xfffffffe9c0a7846 */ /* 0x000fca000380000b */
[----:B------:R-:W-:-:S04]  /*0e50*/  IMAD.SHL.U32 R116, R10, 0x4, RZ ;  /* 0x000000040a747824 */ /* 0x000fc800078e00ff */
[----:B------:R-:W0:Y:S02]  /*0e60*/  LDC R10, c[0x2][R116] ;  /* 0x00800000740a7b82 */ /* 0x000e240000000800 */
[----:B0-----:R-:W-:-:S04]  /*0e70*/  SHF.R.S32.HI R11, RZ, 0x1f, R10 ;  /* 0x0000001fff0b7819 */ /* 0x001fc8000001140a */
.L_x_27082:
[----:B------:R-:W-:Y:S05]  /*0e80*/  BRX R10 -0xe90                                         (*"BRANCH_TARGETS .L_x_27083,.L_x_27084,.L_x_27085"*) ;  /* 0xfffffff00a5c7949 */ /* 0x000fea000383ffff */
.L_x_27085:
[----:B------:R-:W-:Y:S01]  /*0e90*/  VIADD R10, R156, 0x1 ;  /* 0x000000019c0a7836 */ /* 0x000fe20000000000 */
[----:B------:R-:W-:Y:S01]  /*0ea0*/  MOV R128, R147 ;  /* 0x0000009300807202 */ /* 0x000fe20000000f00 */
[----:B------:R-:W-:Y:S01]  /*0eb0*/  IMAD.MOV.U32 R11, RZ, RZ, R5 ;  /* 0x000000ffff0b7224 */ /* 0x000fe200078e0005 */
[----:B------:R-:W-:Y:S06]  /*0ec0*/  BRA `(.L_x_7157) ;  /* 0x0000000000e87947 */ /* 0x000fec0003800000 */
.L_x_27083:
[----:B------:R-:W-:Y:S02]  /*0ed0*/  HFMA2 R10, -RZ, RZ, 0, 1.78813934326171875e-07 ;  /* 0x00000003ff0a7431 */ /* 0x000fe400000001ff */
[----:B------:R-:W-:Y:S02]  /*0ee0*/  IMAD.MOV.U32 R128, RZ, RZ, R147 ;  /* 0x000000ffff807224 */ /* 0x000fe400078e0093 */
[----:B------:R-:W-:Y:S01]  /*0ef0*/  IMAD.MOV.U32 R11, RZ, RZ, R6 ;  /* 0x000000ffff0b7224 */ /* 0x000fe200078e0006 */
[----:B------:R-:W-:Y:S06]  /*0f00*/  BRA `(.L_x_7157) ;  /* 0x0000000000d87947 */ /* 0x000fec0003800000 */
.L_x_27084:
        /* <DEDUP_REMOVED lines=12> */
.L_x_7158:
        /* <DEDUP_REMOVED lines=39> */
[----:B------:R-:W-:Y:S02]  /*1240*/  MOV R4, R116 ;  /* 0x0000007400047202 */ /* 0x000fe40000000f00 */
[----:B------:R-:W-:Y:S01]  /*1250*/  LOP3.LUT R6, R10, UR37, R129, 0x96, !PT ;  /* 0x000000250a067c12 */ /* 0x000fe2000f8e9681 */
[----:B------:R-:W-:-:S07]  /*1260*/  IMAD.MOV.U32 R10, RZ, RZ, RZ ;  /* 0x000000ffff0a7224 */ /* 0x000fce00078e00ff */
.L_x_7157:
[----:B------:R-:W-:Y:S01]  /*1270*/  I2FP.F32.U32 R116, R11 ;  /* 0x0000000b00747245 */ /* 0x000fe20000201000 */
[----:B------:R-:W-:Y:S01]  /*1280*/  UMOV UR5, UR7 ;  /* 0x0000000700057c82 */ /* 0x000fe20008000000 */
[----:B-----5:R-:W-:Y:S01]  /*1290*/  SHF.L.U32 R11, R12, 0x10, RZ ;  /* 0x000000100c0b7819 */ /* 0x020fe200000006ff */
        /* <DEDUP_REMOVED lines=8> */
[----:B------:R-:W-:-:S04]  /*1320*/  IMAD.U32 R116, R16, 0x10000, RZ ;  /* 0x0001000010747824 */ /* 0x000fc800078e00ff */
        /* <DEDUP_REMOVED lines=14> */
.L_x_7160:
        /* <DEDUP_REMOVED lines=12> */
.L_x_7161:
        /* <DEDUP_REMOVED lines=43> */
.L_x_7159:
[----:B------:R-:W-:Y:S01]  /*1780*/  I2FP.F32.U32 R10, R116 ;  /* 0x00000074000a7245 */ /* 0x000fe20000201000 */
[----:B------:R-:W-:Y:S01]  /*1790*/  IMAD.U32 R12, R12, 0x10000, RZ ;  /* 0x000100000c0c7824 */ /* 0x000fe200078e00ff */
[----:B------:R-:W-:Y:S02]  /*17a0*/  ISETP.NE.AND P1, PT, R118, 0x1, PT ;  /* 0x000000017600780c */ /* 0x000fe40003f25270 */
[----:B------:R-:W-:Y:S01]  /*17b0*/  PRMT R116, R16, 0x7632, R116 ;  /* 0x0000763210747816 */ /* 0x000fe20000000074 */
[----:B------:R-:W-:Y:S01]  /*17c0*/  FFMA.FTZ R10, R10, R127, 1.1641532182693481445e-10 ;  /* 0x2f0000000a0a7423 */ /* 0x000fe2000001007f */
[----:B------:R-:W-:Y:S01]  /*17d0*/  FMUL.FTZ R12, R12, UR17 ;  /* 0x000000110c0c7c20 */ /* 0x000fe20008410000 */
[----:B------:R-:W-:Y:S02]  /*17e0*/  MOV R119, 0x2 ;  /* 0x0000000200777802 */ /* 0x000fe40000000f00 */
[----:B------:R-:W-:Y:S02]  /*17f0*/  IMAD.U32 R117, R116, 0x10000, RZ ;  /* 0x0001000074757824 */ /* 0x000fe400078e00ff */
[----:B------:R-:W-:Y:S01]  /*1800*/  FMUL.FTZ R12, R12, UR5 ;  /* 0x000000050c0c7c20 */ /* 0x000fe20008410000 */
[----:B------:R-:W-:-:S04]  /*1810*/  FSETP.GTU.FTZ.AND P0, PT, R10, UR4, PT ;  /* 0x000000040a007c0b */ /* 0x000fc8000bf1c000 */
        /* <DEDUP_REMOVED lines=13> */
.L_x_7163:
        /* <DEDUP_REMOVED lines=12> */
.L_x_7164:
        /* <DEDUP_REMOVED lines=43> */
.L_x_7162:
        /* <DEDUP_REMOVED lines=8> */
[----:B------:R-:W-:Y:S02]  /*1ce0*/  SHF.L.U32 R12, R17, 0x10, RZ ;  /* 0x00000010110c7819 */ /* 0x000fe400000006ff */
[----:B------:R-:W-:Y:S02]  /*1cf0*/  FSEL R117, R116, RZ, !P1 ;  /* 0x000000ff74757208 */ /* 0x000fe40004800000 */
[----:B------:R-:W-:-:S03]  /*1d00*/  PLOP3.LUT P1, PT, P1, PT, PT, 0x8, 0x80 ;  /* 0x000000000080781c */ /* 0x000fc60000f2e170 */
[--C-:B------:R-:W-:Y:S01]  /*1d10*/  FFMA.FTZ R116, R117, R50, R12.reuse ;  /* 0x0000003275747223 */ /* 0x100fe2000001000c */
        /* <DEDUP_REMOVED lines=12> */
.L_x_7166:
        /* <DEDUP_REMOVED lines=12> */
.L_x_7167:
        /* <DEDUP_REMOVED lines=43> */
.L_x_7165:
        /* <DEDUP_REMOVED lines=23> */
.L_x_7169:
        /* <DEDUP_REMOVED lines=12> */
.L_x_7170:
        /* <DEDUP_REMOVED lines=43> */
.L_x_7168:
        /* <DEDUP_REMOVED lines=12> */
[--C-:B------:R-:W-:Y:S01]  /*26f0*/  FFMA.FTZ R117, R117, R44, R118.reuse ;  /* 0x0000002c75757223 */ /* 0x100fe20000010076 */
        /* <DEDUP_REMOVED lines=11> */
.L_x_7172:
        /* <DEDUP_REMOVED lines=12> */
.L_x_7173:
        /* <DEDUP_REMOVED lines=43> */
.L_x_7171:
        /* <DEDUP_REMOVED lines=23> */
.L_x_7175:
        /* <DEDUP_REMOVED lines=12> */
.L_x_7176:
        /* <DEDUP_REMOVED lines=42> */
.L_x_7174:
        /* <DEDUP_REMOVED lines=8> */
[----:B------:R-:W-:Y:S02]  /*3070*/  FSETP.GTU.FTZ.AND P5, PT, R118, UR4, PT ;  /* 0x0000000476007c0b */ /* 0x000fe4000bfbc000 */
[----:B------:R-:W-:Y:S02]  /*3080*/  PRMT R118, R15, 0x7632, R118 ;  /* 0x000076320f767816 */ /* 0x000fe40000000076 */
[----:B------:R-:W-:Y:S02]  /*3090*/  FSEL R119, R119, RZ, !P5 ;  /* 0x000000ff77777208 */ /* 0x000fe40006800000 */
[----:B------:R-:W-:-:S03]  /*30a0*/  PLOP3.LUT P5, PT, P5, PT, PT, 0x8, 0x80 ;  /* 0x000000000080781c */ /* 0x000fc60002fae170 */
[----:B------:R-:W-:Y:S01]  /*30b0*/  FFMA.FTZ R122, R119, R46, R122 ;  /* 0x0000002e777a7223 */ /* 0x000fe2000001007a */
        /* <DEDUP_REMOVED lines=11> */
.L_x_7178:
        /* <DEDUP_REMOVED lines=14> */
.L_x_7179:
        /* <DEDUP_REMOVED lines=42> */
.L_x_7177:
[----:B------:R-:W-:Y:S01]  /*34f0*/  I2FP.F32.U32 R124, R119 ;  /* 0x00000077007c7245 */ /* 0x000fe20000201000 */
[----:B------:R-:W-:Y:S01]  /*3500*/  IMAD.U32 R118, R118, 0x10000, RZ ;  /* 0x0001000076767824 */ /* 0x000fe200078e00ff */
[----:B------:R-:W-:-:S03]  /*3510*/  PRMT R119, R19, 0x7632, R119 ;  /* 0x0000763213777816 */ /* 0x000fc60000000077 */
[----:B------:R-:W-:Y:S01]  /*3520*/  FFMA.FTZ R124, R124, R127, 1.1641532182693481445e-10 ;  /* 0x2f0000007c7c7423 */ /* 0x000fe2000001007f */
[----:B------:R-:W-:Y:S01]  /*3530*/  FMUL.FTZ R118, R118, UR17 ;  /* 0x0000001176767c20 */ /* 0x000fe20008410000 */
[----:B------:R-:W-:-:S03]  /*3540*/  SHF.L.U32 R119, R119, 0x10, RZ ;  /* 0x0000001077777819 */ /* 0x000fc600000006ff */
[----:B------:R-:W-:Y:S01]  /*3550*/  FMUL.FTZ R118, R118, UR5 ;  /* 0x0000000576767c20 */ /* 0x000fe20008410000 */
[----:B------:R-:W-:-:S04]  /*3560*/  FSETP.GTU.FTZ.AND P6, PT, R124, UR4, PT ;  /* 0x000000047c007c0b */ /* 0x000fc8000bfdc000 */
[----:B------:R-:W-:Y:S02]  /*3570*/  FSEL R118, R118, RZ, !P6 ;  /* 0x000000ff76767208 */ /* 0x000fe40007000000 */
[----:B------:R-:W-:-:S03]  /*3580*/  PLOP3.LUT P6, PT, P6, PT, PT, 0x8, 0x80 ;  /* 0x000000000080781c */ /* 0x000fc600037ce170 */
[----:B------:R-:W-:Y:S01]  /*3590*/  FFMA.FTZ R121, R118, R47, R119 ;  /* 0x0000002f76797223 */ /* 0x000fe20000010077 */
[----:B------:R-:W-:Y:S02]  /*35a0*/  F2FP.BF16.F32.PACK_AB R118, R120, R117 ;  /* 0x000000757876723e */ /* 0x000fe400000010ff */
[----:B------:R-:W-:Y:S02]  /*35b0*/  F2FP.BF16.F32.PACK_AB R117, R12, R116 ;  /* 0x000000740c75723e */ /* 0x000fe400000010ff */
[----:B------:R-:W-:Y:S02]  /*35c0*/  F2FP.BF16.F32.PACK_AB R116, R10, R11 ;  /* 0x0000000b0a74723e */ /* 0x000fe400000010ff */
[----:B------:R-:W-:Y:S01]  /*35d0*/  F2FP.BF16.F32.PACK_AB R119, R121, R122 ;  /* 0x0000007a7977723e */ /* 0x000fe200000010ff */
[----:B------:R-:W-:Y:S06]  /*35e0*/  BRA `(.L_x_7180) ;  /* 0x0000002400c07947 */ /* 0x000fec0003800000 */
.L_x_7156:
        /* <DEDUP_REMOVED lines=15> */
.L_x_7182:
        /* <DEDUP_REMOVED lines=12> */
.L_x_7183:
        /* <DEDUP_REMOVED lines=42> */
.L_x_7181:
[----:B------:R-:W-:Y:S01]  /*3a40*/  I2FP.F32.U32 R10, R10 ;  /* 0x0000000a000a7245 */ /* 0x000fe20000201000 */
[----:B-----5:R-:W-:Y:S01]  /*3a50*/  IMAD.U32 R11, R12, 0x10000, RZ ;  /* 0x000100000c0b7824 */ /* 0x020fe200078e00ff */
[----:B------:R-:W-:Y:S01]  /*3a60*/  ISETP.NE.AND P1, PT, R116, 0x1, PT ;  /* 0x000000017400780c */ /* 0x000fe20003f25270 */
[----:B------:R-:W-:Y:S01]  /*3a70*/  UMOV UR5, UR7 ;  /* 0x0000000700057c82 */ /* 0x000fe20008000000 */
[----:B------:R-:W-:Y:S01]  /*3a80*/  UMOV UR4, UR6 ;  /* 0x0000000600047c82 */ /* 0x000fe20008000000 */
[----:B------:R-:W-:Y:S01]  /*3a90*/  FFMA.FTZ R10, R10, R127, 1.1641532182693481445e-10 ;  /* 0x2f0000000a0a7423 */ /* 0x000fe2000001007f */
[----:B------:R-:W-:Y:S01]  /*3aa0*/  FMUL.FTZ R11, R11, UR17 ;  /* 0x000000110b0b7c20 */ /* 0x000fe20008410000 */
[----:B------:R-:W-:Y:S01]  /*3ab0*/  HFMA2 R117, -RZ, RZ, 0, 1.1920928955078125e-07 ;  /* 0x00000002ff757431 */ /* 0x000fe200000001ff */
[----:B------:R-:W-:Y:S02]  /*3ac0*/  PRMT R12, R12, 0x7632, R12 ;  /* 0x000076320c0c7816 */ /* 0x000fe4000000000c */
[----:B------:R-:W-:Y:S01]  /*3ad0*/  FMUL.FTZ R11, R11, UR5 ;  /* 0x000000050b0b7c20 */ /* 0x000fe20008410000 */
[----:B------:R-:W-:Y:S01]  /*3ae0*/  FSETP.GTU.FTZ.AND P0, PT, R10, UR4, PT ;  /* 0x000000040a007c0b */ /* 0x000fe2000bf1c000 */
[----:B------:R-:W-:-:S03]  /*3af0*/  IMAD.MOV.U32 R10, RZ, RZ, R4 ;  /* 0x000000ffff0a7224 */ /* 0x000fc600078e0004 */
        /* <DEDUP_REMOVED lines=13> */
.L_x_7185:
        /* <DEDUP_REMOVED lines=12> */
.L_x_7186:
        /* <DEDUP_REMOVED lines=43> */
.L_x_7184:
[----:B------:R-:W-:Y:S01]  /*3f40*/  I2FP.F32.U32 R10, R10 ;  /* 0x0000000a000a7245 */ /* 0x000fe20000201000 */
[----:B------:R-:W-:Y:S01]  /*3f50*/  IMAD.U32 R12, R12, 0x10000, RZ ;  /* 0x000100000c0c7824 */ /* 0x000fe200078e00ff */
[----:B------:R-:W-:Y:S02]  /*3f60*/  ISETP.NE.AND P1, PT, R117, 0x1, PT ;  /* 0x000000017500780c */ /* 0x000fe40003f25270 */
        /* <DEDUP_REMOVED lines=18> */
.L_x_7188:
        /* <DEDUP_REMOVED lines=12> */
.L_x_7189:
        /* <DEDUP_REMOVED lines=43> */
.L_x_7187:
[----:B------:R-:W-:Y:S01]  /*4400*/  I2FP.F32.U32 R12, R12 ;  /* 0x0000000c000c7245 */ /* 0x000fe20000201000 */
[----:B------:R-:W-:Y:S01]  /*4410*/  IMAD.U32 R116, R13, 0x10000, RZ ;  /* 0x000100000d747824 */ /* 0x000fe200078e00ff */
[----:B------:R-:W-:Y:S01]  /*4420*/  ISETP.NE.AND P2, PT, R118, 0x1, PT ;  /* 0x000000017600780c */ /* 0x000fe20003f45270 */
[----:B------:R-:W-:Y:S02]  /*4430*/  HFMA2 R119, -RZ, RZ, 0, 1.1920928955078125e-07 ;  /* 0x00000002ff777431 */ /* 0x000fe400000001ff */
[----:B------:R-:W-:Y:S01]  /*4440*/  FFMA.FTZ R12, R12, R127, 1.1641532182693481445e-10 ;  /* 0x2f0000000c0c7423 */ /* 0x000fe2000001007f */
[----:B------:R-:W-:-:S04]  /*4450*/  FMUL.FTZ R116, R116, UR17 ;  /* 0x0000001174747c20 */ /* 0x000fc80008410000 */
[----:B------:R-:W-:Y:S01]  /*4460*/  FMUL.FTZ R116, R116, UR5 ;  /* 0x0000000574747c20 */ /* 0x000fe20008410000 */
[----:B------:R-:W-:Y:S02]  /*4470*/  FSETP.GTU.FTZ.AND P1, PT, R12, UR4, PT ;  /* 0x000000040c007c0b */ /* 0x000fe4000bf3c000 */
[----:B------:R-:W-:Y:S02]  /*4480*/  PRMT R12, R13, 0x7632, R12 ;  /* 0x000076320d0c7816 */ /* 0x000fe4000000000c */
[----:B------:R-:W-:Y:S02]  /*4490*/  FSEL R117, R116, RZ, !P1 ;  /* 0x000000ff74757208 */ /* 0x000fe40004800000 */
[----:B------:R-:W-:-:S03]  /*44a0*/  PLOP3.LUT P1, PT, P1, PT, PT, 0x8, 0x80 ;  /* 0x000000000080781c */ /* 0x000fc60000f2e170 */
[----:B------:R-:W-:Y:S01]  /*44b0*/  FMUL.FTZ R116, R117, R50 ;  /* 0x0000003275747220 */ /* 0x000fe20000410000 */
        /* <DEDUP_REMOVED lines=11> */
.L_x_7191:
        /* <DEDUP_REMOVED lines=12> */
.L_x_7192:
        /* <DEDUP_REMOVED lines=43> */
.L_x_7190:
        /* <DEDUP_REMOVED lines=21> */
.L_x_7194:
        /* <DEDUP_REMOVED lines=12> */
.L_x_7195:
        /* <DEDUP_REMOVED lines=43> */
.L_x_7193:
        /* <DEDUP_REMOVED lines=8> */
[----:B------:R-:W-:Y:S01]  /*4e20*/  FMUL.FTZ R117, R117, UR5 ;  /* 0x0000000575757c20 */ /* 0x000fe20008410000 */
[----:B------:R-:W-:-:S04]  /*4e30*/  PRMT R118, R14, 0x7632, R118 ;  /* 0x000076320e767816 */ /* 0x000fc80000000076 */
[----:B------:R-:W-:Y:S02]  /*4e40*/  FSEL R117, R117, RZ, !P3 ;  /* 0x000000ff75757208 */ /* 0x000fe40005800000 */
        /* <DEDUP_REMOVED lines=12> */
.L_x_7197:
        /* <DEDUP_REMOVED lines=12> */
.L_x_7198:
        /* <DEDUP_REMOVED lines=43> */
.L_x_7196:
[----:B------:R-:W-:Y:S01]  /*5280*/  I2FP.F32.U32 R120, R119 ;  /* 0x0000007700787245 */ /* 0x000fe20000201000 */
[----:B------:R-:W-:Y:S01]  /*5290*/  IMAD.U32 R118, R118, 0x10000, RZ ;  /* 0x0001000076767824 */ /* 0x000fe200078e00ff */
[----:B------:R-:W-:Y:S01]  /*52a0*/  ISETP.NE.AND P5, PT, R121, 0x1, PT ;  /* 0x000000017900780c */ /* 0x000fe20003fa5270 */
[----:B------:R-:W-:Y:S02]  /*52b0*/  IMAD.MOV.U32 R124, RZ, RZ, 0x2 ;  /* 0x00000002ff7c7424 */ /* 0x000fe400078e00ff */
[----:B------:R-:W-:Y:S01]  /*52c0*/  FFMA.FTZ R120, R120, R127, 1.1641532182693481445e-10 ;  /* 0x2f00000078787423 */ /* 0x000fe2000001007f */
[----:B------:R-:W-:-:S04]  /*52d0*/  FMUL.FTZ R118, R118, UR17 ;  /* 0x0000001176767c20 */ /* 0x000fc80008410000 */
[----:B------:R-:W-:Y:S01]  /*52e0*/  FMUL.FTZ R118, R118, UR5 ;  /* 0x0000000576767c20 */ /* 0x000fe20008410000 */
[----:B------:R-:W-:-:S04]  /*52f0*/  FSETP.GTU.FTZ.AND P4, PT, R120, UR4, PT ;  /* 0x0000000478007c0b */ /* 0x000fc8000bf9c000 */
        /* <DEDUP_REMOVED lines=13> */
.L_x_7200:
        /* <DEDUP_REMOVED lines=12> */
.L_x_7201:
        /* <DEDUP_REMOVED lines=42> */
.L_x_7199:
        /* <DEDUP_REMOVED lines=23> */
.L_x_7203:
        /* <DEDUP_REMOVED lines=14> */
.L_x_7204:
        /* <DEDUP_REMOVED lines=42> */
.L_x_7202:
[----:B------:R-:W-:Y:S02]  /*5c20*/  I2FP.F32.U32 R124, R119 ;  /* 0x00000077007c7245 */ /* 0x000fe40000201000 */
[----:B------:R-:W-:-:S03]  /*5c30*/  SHF.L.U32 R118, R118, 0x10, RZ ;  /* 0x0000001076767819 */ /* 0x000fc600000006ff */
[----:B------:R-:W-:Y:S02]  /*5c40*/  FFMA.FTZ R124, R124, R127, 1.1641532182693481445e-10 ;  /* 0x2f0000007c7c7423 */ /* 0x000fe4000001007f */
[----:B------:R-:W-:-:S03]  /*5c50*/  FMUL.FTZ R118, R118, UR17 ;  /* 0x0000001176767c20 */ /* 0x000fc60008410000 */
[----:B------:R-:W-:Y:S01]  /*5c60*/  FSETP.GTU.FTZ.AND P6, PT, R124, UR4, PT ;  /* 0x000000047c007c0b */ /* 0x000fe2000bfdc000 */
[----:B------:R-:W-:-:S05]  /*5c70*/  FMUL.FTZ R118, R118, UR5 ;  /* 0x0000000576767c20 */ /* 0x000fca0008410000 */
[----:B------:R-:W-:Y:S02]  /*5c80*/  FSEL R118, R118, RZ, !P6 ;  /* 0x000000ff76767208 */ /* 0x000fe40007000000 */
[----:B------:R-:W-:-:S03]  /*5c90*/  PLOP3.LUT P6, PT, P6, PT, PT, 0x8, 0x80 ;  /* 0x000000000080781c */ /* 0x000fc600037ce170 */
[----:B------:R-:W-:Y:S01]  /*5ca0*/  FMUL.FTZ R121, R118, R47 ;  /* 0x0000002f76797220 */ /* 0x000fe20000410000 */
[----:B------:R-:W-:Y:S02]  /*5cb0*/  F2FP.BF16.F32.PACK_AB R118, R120, R117 ;  /* 0x000000757876723e */ /* 0x000fe400000010ff */
[----:B------:R-:W-:Y:S02]  /*5cc0*/  F2FP.BF16.F32.PACK_AB R117, R12, R116 ;  /* 0x000000740c75723e */ /* 0x000fe400000010ff */
[----:B------:R-:W-:Y:S02]  /*5cd0*/  F2FP.BF16.F32.PACK_AB R116, R10, R11 ;  /* 0x0000000b0a74723e */ /* 0x000fe400000010ff */
[----:B------:R-:W-:-:S07]  /*5ce0*/  F2FP.BF16.F32.PACK_AB R119, R121, R122 ;  /* 0x0000007a7977723e */ /* 0x000fce00000010ff */
.L_x_7180:
[----:B------:R-:W-:Y:S01]  /*5cf0*/  SEL R134, RZ, 0x1000000, !P6 ;  /* 0x01000000ff867807 */ /* 0x000fe20007000000 */
[----:B------:R-:W0:Y:S01]  /*5d00*/  LDC.64 R124, c[0x0][0x3b0] ;  /* 0x0000ec00ff7c7b82 */ /* 0x000e220000000a00 */
[----:B------:R-:W-:Y:S01]  /*5d10*/  ISETP.NE.AND P6, PT, R123, RZ, PT ;  /* 0x000000ff7b00720c */ /* 0x000fe20003fc5270 */
[----:B------:R-:W1:Y:S01]  /*5d20*/  @UP1 LDCU.64 UR38, c[0x0][0x3a0] ;  /* 0x00007400ff2617ac */ /* 0x000e620008000a00 */
[----:B------:R-:W-:Y:S01]  /*5d30*/  SEL R130, RZ, 0x100, !P0 ;  /* 0x00000100ff827807 */ /* 0x000fe20004000000 */
[----:B------:R-:W-:Y:S01]  /*5d40*/  IMAD.MOV.U32 R141, RZ, RZ, 0x10 ;  /* 0x00000010ff8d7424 */ /* 0x000fe200078e00ff */
[----:B------:R-:W-:Y:S02]  /*5d50*/  PLOP3.LUT P0, PT, PT, PT, UP1, 0x80, 0x8 ;  /* 0x000000000008781c */ /* 0x000fe40003f0f018 */
[----:B------:R-:W-:Y:S01]  /*5d60*/  SEL R126, RZ, 0x1000000, !P2 ;  /* 0x01000000ff7e7807 */ /* 0x000fe20005000000 */
[----:B------:R-:W2:Y:S01]  /*5d70*/  LDC.64 R122, c[0x0][0x3a8] ;  /* 0x0000ea00ff7a7b82 */ /* 0x000ea20000000a00 */
[----:B------:R-:W-:-:S02]  /*5d80*/  SEL R131, RZ, 0x10000, !P1 ;  /* 0x00010000ff837807 */ /* 0x000fc40004800000 */
[----:B------:R-:W-:Y:S02]  /*5d90*/  SEL R133, RZ, 0x10000, !P5 ;  /* 0x00010000ff857807 */ /* 0x000fe40006800000 */
[----:B------:R-:W-:Y:S02]  /*5da0*/  SEL R132, RZ, 0x100, !P4 ;  /* 0x00000100ff847807 */ /* 0x000fe40006000000 */
[----:B------:R-:W-:Y:S01]  /*5db0*/  LOP3.LUT R130, R130, R126, R131, 0xfe, !PT ;  /* 0x0000007e82827212 */ /* 0x000fe200078efe83 */
[----:B------:R-:W-:Y:S01]  /*5dc0*/  VIADD R126, R0, 0x80 ;  /* 0x00000080007e7836 */ /* 0x000fe20000000000 */
[----:B------:R-:W-:Y:S02]  /*5dd0*/  PLOP3.LUT P1, PT, PT, PT, UP1, 0x80, 0x8 ;  /* 0x000000000008781c */ /* 0x000fe40003f2f018 */
[----:B------:R-:W-:Y:S01]  /*5de0*/  LOP3.LUT R132, R132, R134, R133, 0xfe, !PT ;  /* 0x0000008684847212 */ /* 0x000fe200078efe85 */
[----:B-1----:R-:W-:Y:S01]  /*5df0*/  @P0 IMAD.WIDE.U32 R140, R126, R141, UR38 ;  /* 0x000000267e8c0e25 */ /* 0x002fe2000f8e008d */
[----:B------:R-:W-:-:S02]  /*5e00*/  SEL R131, RZ, 0x1, !P3 ;  /* 0x00000001ff837807 */ /* 0x000fc40005800000 */
[----:B------:R-:W-:Y:S01]  /*5e10*/  SEL R135, RZ, 0x1, !P6 ;  /* 0x00000001ff877807 */ /* 0x000fe20007000000 */
[----:B------:R-:W-:Y:S01]  /*5e20*/  IMAD.WIDE.U32 R136, R126, 0x10, R138 ;  /* 0x000000107e887825 */ /* 0x000fe200078e008a */
[----:B------:R-:W-:Y:S02]  /*5e30*/  LOP3.LUT R131, R132, R131, RZ, 0xfc, !PT ;  /* 0x0000008384837212 */ /* 0x000fe400078efcff */
[----:B------:R-:W-:Y:S01]  /*5e40*/  LOP3.LUT R130, R130, R135, RZ, 0xfc, !PT ;  /* 0x0000008782827212 */ /* 0x000fe200078efcff */
[----:B0-----:R-:W-:-:S04]  /*5e50*/  IMAD.WIDE.U32 R134, R0, 0x8, R124 ;  /* 0x0000000800867825 */ /* 0x001fc800078e007c */
[----:B--2---:R-:W-:-:S05]  /*5e60*/  IMAD.WIDE.U32 R132, R0, 0x10, R122 ;  /* 0x0000001000847825 */ /* 0x004fca00078e007a */
[----:B------:R0:W-:Y:S04]  /*5e70*/  STG.E.128 desc[UR8][R132.64], R116 ;  /* 0x0000007484007986 */ /* 0x0001e8000c101d08 */
[----:B------:R1:W-:Y:S04]  /*5e80*/  STG.E.64 desc[UR8][R134.64], R130 ;  /* 0x0000008286007986 */ /* 0x0003e8000c101b08 */
[----:B------:R1:W5:Y:S04]  /*5e90*/  @P1 LDG.E.128 R16, desc[UR8][R140.64] ;  /* 0x000000088c101981 */ /* 0x000368000c1e1d00 */
[----:B0-----:R1:W5:Y:S01]  /*5ea0*/  LDG.E.128 R116, desc[UR8][R136.64] ;  /* 0x0000000888747981 */ /* 0x001362000c1e1d00 */
[----:B------:R-:W-:Y:S05]  /*5eb0*/  BRA.U !UP1, `(.L_x_7205) ;  /* 0x0000002509d47547 */ /* 0x000fea000b800000 */
[----:B------:R-:W-:Y:S01]  /*5ec0*/  ISETP.NE.AND P0, PT, R129, 0x1, PT ;  /* 0x000000018100780c */ /* 0x000fe20003f05270 */
[----:B-1----:R-:W-:Y:S02]  /*5ed0*/  HFMA2 R131, -RZ, RZ, 0, 1.1920928955078125e-07 ;  /* 0x00000002ff837431 */ /* 0x002fe400000001ff */
        /* <DEDUP_REMOVED lines=13> */
.L_x_7207:
        /* <DEDUP_REMOVED lines=12> */
.L_x_7208:
        /* <DEDUP_REMOVED lines=43> */
.L_x_7206:
[----:B------:R-:W-:Y:S01]  /*6320*/  I2FP.F32.U32 R128, R130 ;  /* 0x0000008200807245 */ /* 0x000fe20000201000 */
[C---:B-----5:R-:W-:Y:S01]  /*6330*/  IMAD.U32 R129, R116.reuse, 0x10000, RZ ;  /* 0x0001000074817824 */ /* 0x060fe200078e00ff */
        /* <DEDUP_REMOVED lines=22> */
.L_x_7210:
        /* <DEDUP_REMOVED lines=12> */
.L_x_7211:
        /* <DEDUP_REMOVED lines=42> */
.L_x_7209:
        /* <DEDUP_REMOVED lines=23> */
.L_x_7213:
        /* <DEDUP_REMOVED lines=12> */
.L_x_7214:
        /* <DEDUP_REMOVED lines=43> */
.L_x_7212:
        /* <DEDUP_REMOVED lines=10> */
[----:B------:R-:W-:Y:S02]  /*6d80*/  PRMT R130, R117, 0x7632, R130 ;  /* 0x0000763275827816 */ /* 0x000fe40000000082 */
[----:B------:R-:W-:Y:S01]  /*6d90*/  PLOP3.LUT P1, PT, P1, PT, PT, 0x8, 0x80 ;  /* 0x000000000080781c */ /* 0x000fe20000f2e170 */
[----:B------:R-:W-:Y:S01]  /*6da0*/  FFMA.FTZ R131, R131, R42, R116 ;  /* 0x0000002a83837223 */ /* 0x000fe20000010074 */
        /* <DEDUP_REMOVED lines=10> */
.L_x_7216:
        /* <DEDUP_REMOVED lines=12> */
.L_x_7217:
        /* <DEDUP_REMOVED lines=42> */
.L_x_7215:
        /* <DEDUP_REMOVED lines=23> */
.L_x_7219:
        /* <DEDUP_REMOVED lines=12> */
.L_x_7220:
        /* <DEDUP_REMOVED lines=42> */
.L_x_7218:
        /* <DEDUP_REMOVED lines=23> */
.L_x_7222:
        /* <DEDUP_REMOVED lines=12> */
.L_x_7223:
        /* <DEDUP_REMOVED lines=42> */
.L_x_7221:
        /* <DEDUP_REMOVED lines=23> */
.L_x_7225:
        /* <DEDUP_REMOVED lines=12> */
.L_x_7226:
        /* <DEDUP_REMOVED lines=42> */
.L_x_7224:
[----:B------:R-:W-:Y:S01]  /*8020*/  I2FP.F32.U32 R116, R117 ;  /* 0x0000007500747245 */ /* 0x000fe20000201000 */
[----:B------:R-:W-:Y:S01]  /*8030*/  IMAD.U32 R136, R19, 0x10000, RZ ;  /* 0x0001000013887824 */ /* 0x000fe200078e00ff */
[C---:B------:R-:W-:Y:S01]  /*8040*/  SHF.L.U32 R117, R119.reuse, 0x10, RZ ;  /* 0x0000001077757819 */ /* 0x040fe200000006ff */
[----:B------:R-:W-:Y:S01]  /*8050*/  IMAD.MOV.U32 R140, RZ, RZ, 0x2 ;  /* 0x00000002ff8c7424 */ /* 0x000fe200078e00ff */
[----:B------:R-:W-:Y:S01]  /*8060*/  ISETP.NE.AND P6, PT, R118, 0x1, PT ;  /* 0x000000017600780c */ /* 0x000fe20003fc5270 */
[----:B------:R-:W-:Y:S01]  /*8070*/  FFMA.FTZ R116, R116, R127, 1.1641532182693481445e-10 ;  /* 0x2f00000074747423 */ /* 0x000fe2000001007f */
[----:B------:R-:W-:Y:S01]  /*8080*/  PRMT R135, R119, 0x7632, R135 ;  /* 0x0000763277877816 */ /* 0x000fe20000000087 */
[----:B------:R-:W-:-:S03]  /*8090*/  FMUL.FTZ R117, R117, UR17 ;  /* 0x0000001175757c20 */ /* 0x000fc60008410000 */
[----:B------:R-:W-:Y:S01]  /*80a0*/  FSETP.GTU.FTZ.AND P5, PT, R116, UR4, PT ;  /* 0x0000000474007c0b */ /* 0x000fe2000bfbc000 */
[----:B------:R-:W-:-:S05]  /*80b0*/  FMUL.FTZ R117, R117, UR5 ;  /* 0x0000000575757c20 */ /* 0x000fca0008410000 */
        /* <DEDUP_REMOVED lines=13> */
.L_x_7228:
        /* <DEDUP_REMOVED lines=14> */
.L_x_7229:
        /* <DEDUP_REMOVED lines=42> */
.L_x_7227:
[----:B------:R-:W-:Y:S02]  /*8510*/  I2FP.F32.U32 R116, R117 ;  /* 0x0000007500747245 */ /* 0x000fe40000201000 */
[----:B------:R-:W-:Y:S02]  /*8520*/  SHF.L.U32 R135, R135, 0x10, RZ ;  /* 0x0000001087877819 */ /* 0x000fe400000006ff */
[----:B------:R-:W-:Y:S01]  /*8530*/  PRMT R117, R19, 0x7632, R117 ;  /* 0x0000763213757816 */ /* 0x000fe20000000075 */
[----:B------:R-:W-:Y:S01]  /*8540*/  FFMA.FTZ R116, R116, R127, 1.1641532182693481445e-10 ;  /* 0x2f00000074747423 */ /* 0x000fe2000001007f */
[----:B------:R-:W-:Y:S01]  /*8550*/  F2FP.BF16.F32.PACK_AB R118, R132, R133 ;  /* 0x000000858476723e */ /* 0x000fe200000010ff */
[----:B------:R-:W-:Y:S02]  /*8560*/  FMUL.FTZ R135, R135, UR17 ;  /* 0x0000001187877c20 */ /* 0x000fe40008410000 */
[----:B------:R-:W-:Y:S01]  /*8570*/  IMAD.U32 R117, R117, 0x10000, RZ ;  /* 0x0001000075757824 */ /* 0x000fe200078e00ff */
[----:B------:R-:W-:Y:S01]  /*8580*/  FSETP.GTU.FTZ.AND P6, PT, R116, UR4, PT ;  /* 0x0000000474007c0b */ /* 0x000fe2000bfdc000 */
[----:B------:R-:W-:-:S05]  /*8590*/  FMUL.FTZ R135, R135, UR5 ;  /* 0x0000000587877c20 */ /* 0x000fca0008410000 */
[----:B------:R-:W-:Y:S02]  /*85a0*/  FSEL R116, R135, RZ, !P6 ;  /* 0x000000ff87747208 */ /* 0x000fe40007000000 */
[----:B------:R-:W-:-:S03]  /*85b0*/  PLOP3.LUT P6, PT, P6, PT, PT, 0x8, 0x80 ;  /* 0x000000000080781c */ /* 0x000fc600037ce170 */
[----:B------:R-:W-:Y:S01]  /*85c0*/  FFMA.FTZ R135, R116, R39, R117 ;  /* 0x0000002774877223 */ /* 0x000fe20000010075 */
[----:B------:R-:W-:Y:S02]  /*85d0*/  F2FP.BF16.F32.PACK_AB R117, R130, R131 ;  /* 0x000000838275723e */ /* 0x000fe400000010ff */
[----:B------:R-:W-:Y:S02]  /*85e0*/  F2FP.BF16.F32.PACK_AB R116, R128, R129 ;  /* 0x000000818074723e */ /* 0x000fe400000010ff */
[----:B------:R-:W-:Y:S01]  /*85f0*/  F2FP.BF16.F32.PACK_AB R119, R135, R136 ;  /* 0x000000888777723e */ /* 0x000fe200000010ff */
[----:B------:R-:W-:Y:S06]  /*8600*/  BRA `(.L_x_7230) ;  /* 0x0000002400a07947 */ /* 0x000fec0003800000 */
.L_x_7205:
        /* <DEDUP_REMOVED lines=15> */
.L_x_7232:
        /* <DEDUP_REMOVED lines=12> */
.L_x_7233:
        /* <DEDUP_REMOVED lines=43> */
.L_x_7231:
        /* <DEDUP_REMOVED lines=23> */
.L_x_7235:
        /* <DEDUP_REMOVED lines=12> */
.L_x_7236:
        /* <DEDUP_REMOVED lines=42> */
.L_x_7234:
[----:B------:R-:W-:Y:S01]  /*8f40*/  I2FP.F32.U32 R128, R128 ;  /* 0x0000008000807245 */ /* 0x000fe20000201000 */
[----:B------:R-:W-:Y:S01]  /*8f50*/  IMAD.MOV.U32 R132, RZ, RZ, 0x2 ;  /* 0x00000002ff847424 */ /* 0x000fe200078e00ff */
[----:B------:R-:W-:Y:S02]  /*8f60*/  SHF.L.U32 R116, R116, 0x10, RZ ;  /* 0x0000001074747819 */ /* 0x000fe400000006ff */
        /* <DEDUP_REMOVED lines=18> */
.L_x_7238:
        /* <DEDUP_REMOVED lines=12> */
.L_x_7239:
        /* <DEDUP_REMOVED lines=43> */
.L_x_7237:
        /* <DEDUP_REMOVED lines=9> */
[----:B------:R-:W-:Y:S01]  /*9490*/  PRMT R130, R117, 0x7632, R130 ;  /* 0x0000763275827816 */ /* 0x000fe20000000082 */
[----:B------:R-:W-:Y:S01]  /*94a0*/  IMAD.MOV.U32 R117, RZ, RZ, R4 ;  /* 0x000000ffff757224 */ /* 0x000fe200078e0004 */
[----:B------:R-:W-:Y:S01]  /*94b0*/  PLOP3.LUT P1, PT, P1, PT, PT, 0x8, 0x80 ;  /* 0x000000000080781c */ /* 0x000fe20000f2e170 */
[----:B------:R-:W-:Y:S01]  /*94c0*/  FMUL.FTZ R131, R131, R42 ;  /* 0x0000002a83837220 */ /* 0x000fe20000410000 */
[----:B------:R-:W-:Y:S11]  /*94d0*/  @!P2 BRA `(.L_x_7240) ;  /* 0x0000000000f8a947 */ /* 0x000ff60003800000 */
        /* <DEDUP_REMOVED lines=8> */
.L_x_7241:
        /* <DEDUP_REMOVED lines=12> */
.L_x_7242:
        /* <DEDUP_REMOVED lines=42> */
.L_x_7240:
        /* <DEDUP_REMOVED lines=8> */
[----:B------:R-:W-:-:S04]  /*9940*/  FSETP.GTU.FTZ.AND P2, PT, R116, UR4, PT ;  /* 0x0000000474007c0b */ /* 0x000fc8000bf5c000 */
        /* <DEDUP_REMOVED lines=12> */
.L_x_7244:
        /* <DEDUP_REMOVED lines=12> */
.L_x_7245:
        /* <DEDUP_REMOVED lines=42> */
.L_x_7243:
        /* <DEDUP_REMOVED lines=22> */
.L_x_7247:
        /* <DEDUP_REMOVED lines=12> */
.L_x_7248:
        /* <DEDUP_REMOVED lines=42> */
.L_x_7246:
[----:B------:R-:W-:Y:S01]  /*a230*/  I2FP.F32.U32 R116, R117 ;  /* 0x0000007500747245 */ /* 0x000fe20000201000 */
[----:B------:R-:W-:Y:S01]  /*a240*/  IMAD.MOV.U32 R117, RZ, RZ, R4 ;  /* 0x000000ffff757224 */ /* 0x000fe200078e0004 */
        /* <DEDUP_REMOVED lines=19> */
.L_x_7250:
        /* <DEDUP_REMOVED lines=12> */
.L_x_7251:
        /* <DEDUP_REMOVED lines=42> */
.L_x_7249:
        /* <DEDUP_REMOVED lines=22> */
.L_x_7253:
        /* <DEDUP_REMOVED lines=14> */
.L_x_7254:
        /* <DEDUP_REMOVED lines=42> */
.L_x_7252:
[----:B------:R-:W-:Y:S01]  /*abc0*/  I2FP.F32.U32 R116, R117 ;  /* 0x0000007500747245 */ /* 0x000fe20000201000 */
[----:B------:R-:W-:Y:S01]  /*abd0*/  IMAD.U32 R135, R135, 0x10000, RZ ;  /* 0x0001000087877824 */ /* 0x000fe200078e00ff */
[----:B------:R-:W-:Y:S02]  /*abe0*/  F2FP.BF16.F32.PACK_AB R118, R132, R133 ;  /* 0x000000858476723e */ /* 0x000fe400000010ff */
[----:B------:R-:W-:Y:S01]  /*abf0*/  F2FP.BF16.F32.PACK_AB R117, R130, R131 ;  /* 0x000000838275723e */ /* 0x000fe200000010ff */
[----:B------:R-:W-:Y:S01]  /*ac00*/  FFMA.FTZ R116, R116, R127, 1.1641532182693481445e-10 ;  /* 0x2f00000074747423 */ /* 0x000fe2000001007f */
[----:B------:R-:W-:-:S04]  /*ac10*/  FMUL.FTZ R135, R135, UR17 ;  /* 0x0000001187877c20 */ /* 0x000fc80008410000 */
[----:B------:R-:W-:Y:S01]  /*ac20*/  FMUL.FTZ R135, R135, UR5 ;  /* 0x0000000587877c20 */ /* 0x000fe20008410000 */
[----:B------:R-:W-:-:S04]  /*ac30*/  FSETP.GTU.FTZ.AND P6, PT, R116, UR4, PT ;  /* 0x0000000474007c0b */ /* 0x000fc8000bfdc000 */
[----:B------:R-:W-:Y:S02]  /*ac40*/  FSEL R116, R135, RZ, !P6 ;  /* 0x000000ff87747208 */ /* 0x000fe40007000000 */
[----:B------:R-:W-:-:S03]  /*ac50*/  PLOP3.LUT P6, PT, P6, PT, PT, 0x8, 0x80 ;  /* 0x000000000080781c */ /* 0x000fc600037ce170 */
[----:B------:R-:W-:Y:S01]  /*ac60*/  FMUL.FTZ R135, R116, R39 ;  /* 0x0000002774877220 */ /* 0x000fe20000410000 */
[----:B------:R-:W-:-:S04]  /*ac70*/  F2FP.BF16.F32.PACK_AB R116, R128, R129 ;  /* 0x000000818074723e */ /* 0x000fc800000010ff */
[----:B------:R-:W-:-:S07]  /*ac80*/  F2FP.BF16.F32.PACK_AB R119, R135, R136 ;  /* 0x000000888777723e */ /* 0x000fce00000010ff */
.L_x_7230:
[----:B------:R-:W0:Y:S01]  /*ac90*/  @UP1 LDCU.64 UR38, c[0x0][0x3a0] ;  /* 0x00007400ff2617ac */ /* 0x000e220008000a00 */
[----:B------:R-:W-:Y:S02]  /*aca0*/  SEL R144, RZ, 0x1000000, !P6 ;  /* 0x01000000ff907807 */ /* 0x000fe40007000000 */
[----:B------:R-:W-:Y:S02]  /*acb0*/  ISETP.NE.AND P6, PT, R134, RZ, PT ;  /* 0x000000ff8600720c */ /* 0x000fe40003fc5270 */
[----:B------:R-:W-:Y:S02]  /*acc0*/  SEL R141, RZ, 0x100, !P0 ;  /* 0x00000100ff8d7807 */ /* 0x000fe40004000000 */
[----:B------:R-:W-:Y:S02]  /*acd0*/  SEL R143, RZ, 0x10000, !P5 ;  /* 0x00010000ff8f7807 */ /* 0x000fe40006800000 */
[----:B------:R-:W-:Y:S02]  /*ace0*/  SEL R146, RZ, 0x100, !P4 ;  /* 0x00000100ff927807 */ /* 0x000fe40006000000 */
[----:B------:R-:W-:-:S02]  /*acf0*/  SEL R142, RZ, 0x1000000, !P2 ;  /* 0x01000000ff8e7807 */ /* 0x000fc40005000000 */
[----:B------:R-:W-:Y:S02]  /*ad00*/  SEL R134, RZ, 0x10000, !P1 ;  /* 0x00010000ff867807 */ /* 0x000fe40004800000 */
[----:B------:R-:W-:Y:S02]  /*ad10*/  PLOP3.LUT P0, PT, PT, PT, UP1, 0x80, 0x8 ;  /* 0x000000000008781c */ /* 0x000fe40003f0f018 */
[----:B------:R-:W-:Y:S02]  /*ad20*/  LOP3.LUT R146, R146, R144, R143, 0xfe, !PT ;  /* 0x0000009092927212 */ /* 0x000fe400078efe8f */
[----:B------:R-:W-:Y:S01]  /*ad30*/  LOP3.LUT R141, R141, R142, R134, 0xfe, !PT ;  /* 0x0000008e8d8d7212 */ /* 0x000fe200078efe86 */
[----:B------:R-:W-:Y:S01]  /*ad40*/  IMAD.WIDE.U32 R142, R126, 0x10, R122 ;  /* 0x000000107e8e7825 */ /* 0x000fe200078e007a */
[----:B------:R-:W-:Y:S02]  /*ad50*/  PLOP3.LUT P1, PT, PT, PT, UP1, 0x80, 0x8 ;  /* 0x000000000008781c */ /* 0x000fe40003f2f018 */
[----:B------:R-:W-:Y:S01]  /*ad60*/  SEL R145, RZ, 0x1, !P3 ;  /* 0x00000001ff917807 */ /* 0x000fe20005800000 */
[----:B------:R-:W-:Y:S01]  /*ad70*/  VIADD R134, R0, 0x100 ;  /* 0x0000010000867836 */ /* 0x000fe20000000000 */
[----:B------:R-:W-:Y:S01]  /*ad80*/  SEL R144, RZ, 0x1, !P6 ;  /* 0x00000001ff907807 */ /* 0x000fe20007000000 */
[----:B------:R1:W-:Y:S01]  /*ad90*/  STG.E.128 desc[UR8][R142.64], R116 ;  /* 0x000000748e007986 */ /* 0x0003e2000c101d08 */
[----:B------:R-:W-:-:S02]  /*ada0*/  MOV R147, 0x10 ;  /* 0x0000001000937802 */ /* 0x000fc40000000f00 */
[----:B-1----:R-:W-:-:S03]  /*adb0*/  LOP3.LUT R117, R146, R145, RZ, 0xfc, !PT ;  /* 0x0000009192757212 */ /* 0x002fc600078efcff */
[----:B0-----:R-:W-:Y:S01]  /*adc0*/  @P0 IMAD.WIDE.U32 R118, R134, R147, UR38 ;  /* 0x0000002686760e25 */ /* 0x001fe2000f8e0093 */
[----:B------:R-:W-:-:S03]  /*add0*/  LOP3.LUT R116, R141, R144, RZ, 0xfc, !PT ;  /* 0x000000908d747212 */ /* 0x000fc600078efcff */
[----:B------:R-:W-:-:S04]  /*ade0*/  IMAD.WIDE.U32 R144, R126, 0x8, R124 ;  /* 0x000000087e907825 */ /* 0x000fc800078e007c */
        /* <DEDUP_REMOVED lines=20> */
.L_x_7257:
        /* <DEDUP_REMOVED lines=12> */
.L_x_7258:
        /* <DEDUP_REMOVED lines=42> */
.L_x_7256:
        /* <DEDUP_REMOVED lines=24> */
.L_x_7260:
        /* <DEDUP_REMOVED lines=12> */
.L_x_7261:
        /* <DEDUP_REMOVED lines=42> */
.L_x_7259:
        /* <DEDUP_REMOVED lines=23> */
.L_x_7263:
        /* <DEDUP_REMOVED lines=12> */
.L_x_7264:
        /* <DEDUP_REMOVED lines=42> */
.L_x_7262:
        /* <DEDUP_REMOVED lines=11> */
[----:B------:R-:W-:Y:S01]  /*bcf0*/  FFMA.FTZ R142, R141, R34, R142 ;  /* 0x000000228d8e7223 */ /* 0x000fe2000001008e */
        /* <DEDUP_REMOVED lines=11> */
.L_x_7266:
        /* <DEDUP_REMOVED lines=12> */
.L_x_7267:
        /* <DEDUP_REMOVED lines=42> */
.L_x_7265:
        /* <DEDUP_REMOVED lines=23> */
.L_x_7269:
        /* <DEDUP_REMOVED lines=12> */
.L_x_7270:
        /* <DEDUP_REMOVED lines=42> */
.L_x_7268:
        /* <DEDUP_REMOVED lines=23> */
.L_x_7272:
        /* <DEDUP_REMOVED lines=12> */
.L_x_7273:
[----:B------:R-:W-:Y:S01]  /*c810*/  LOP3.LUT R4, R3, UR11, R151, 0x96, !PT ;  /* 0x0000000b03047c12 */ /* 0x000fe2000f8e9697 */
[----:B------:R-:W-:-:S04]  /*c820*/  IMAD.WIDE.U32 R116, R9, -0x326172a9, RZ ;  /* 0xcd9e8d5709747825 */ /* 0x000fc800078e00ff */
[----:B------:R-:W-:Y:S01]  /*c830*/  IMAD.WIDE.U32 R4, R4, -0x326172a9, RZ ;  /* 0xcd9e8d5704047825 */ /* 0x000fe200078e00ff */
[----:B------:R-:W-:-:S03]  /*c840*/  LOP3.LUT R117, R7, UR10, R117, 0x96, !PT ;  /* 0x0000000a07757c12 */ /* 0x000fc6000f8e9675 */
[----:B------:R-:W-:Y:S01]  /*c850*/  IMAD.MOV.U32 R145, RZ, RZ, RZ ;  /* 0x000000ffff917224 */ /* 0x000fe200078e00ff */
[----:B------:R-:W-:Y:S01]  /*c860*/  LOP3.LUT R151, R116, UR31, R5, 0x96, !PT ;  /* 0x0000001f74977c12 */ /* 0x000fe2000f8e9605 */
[----:B------:R-:W-:-:S05]  /*c870*/  IMAD.WIDE.U32 R116, R117, -0x2daee0ad, RZ ;  /* 0xd2511f5375747825 */ /* 0x000fca00078e00ff */
        /* <DEDUP_REMOVED lines=33> */
[----:B------:R-:W-:Y:S01]  /*ca90*/  IMAD.MOV.U32 R117, RZ, RZ, R149 ;  /* 0x000000ffff757224 */ /* 0x000fe200078e0095 */
[----:B------:R-:W-:-:S07]  /*caa0*/  MOV R149, R116 ;  /* 0x0000007400957202 */ /* 0x000fce0000000f00 */
.L_x_7271:
[----:B------:R-:W-:Y:S01]  /*cab0*/  I2FP.F32.U32 R116, R117 ;  /* 0x0000007500747245 */ /* 0x000fe20000201000 */
[----:B------:R-:W-:Y:S01]  /*cac0*/  IMAD.U32 R118, R118, 0x10000, RZ ;  /* 0x0001000076767824 */ /* 0x000fe200078e00ff */
[----:B------:R-:W-:Y:S01]  /*cad0*/  ISETP.NE.AND P5, PT, R145, 0x1, PT ;  /* 0x000000019100780c */ /* 0x000fe20003fa5270 */
[----:B------:R-:W-:Y:S02]  /*cae0*/  IMAD.MOV.U32 R117, RZ, RZ, R4 ;  /* 0x000000ffff757224 */ /* 0x000fe400078e0004 */
[----:B------:R-:W-:Y:S01]  /*caf0*/  FFMA.FTZ R116, R116, R127, 1.1641532182693481445e-10 ;  /* 0x2f00000074747423 */ /* 0x000fe2000001007f */
[----:B------:R-:W-:-:S04]  /*cb00*/  FMUL.FTZ R118, R118, UR17 ;  /* 0x0000001176767c20 */ /* 0x000fc80008410000 */
[----:B------:R-:W-:Y:S01]  /*cb10*/  FSETP.GTU.FTZ.AND P4, PT, R116, UR4, PT ;  /* 0x0000000474007c0b */ /* 0x000fe2000bf9c000 */
[----:B------:R-:W-:Y:S01]  /*cb20*/  FMUL.FTZ R118, R118, UR5 ;  /* 0x0000000576767c20 */ /* 0x000fe20008410000 */
[----:B------:R-:W-:-:S04]  /*cb30*/  PRMT R116, R18, 0x7632, R116 ;  /* 0x0000763212747816 */ /* 0x000fc80000000074 */
[----:B------:R-:W-:Y:S02]  /*cb40*/  SHF.L.U32 R143, R116, 0x10, RZ ;  /* 0x00000010748f7819 */ /* 0x000fe400000006ff */
        /* <DEDUP_REMOVED lines=13> */
.L_x_7275:
        /* <DEDUP_REMOVED lines=12> */
.L_x_7276:
        /* <DEDUP_REMOVED lines=42> */
.L_x_7274:
        /* <DEDUP_REMOVED lines=23> */
.L_x_7278:
        /* <DEDUP_REMOVED lines=14> */
.L_x_7279:
        /* <DEDUP_REMOVED lines=42> */
.L_x_7277:
[----:B------:R-:W-:Y:S01]  /*d470*/  I2FP.F32.U32 R116, R117 ;  /* 0x0000007500747245 */ /* 0x000fe20000201000 */
[----:B------:R-:W-:Y:S01]  /*d480*/  IMAD.U32 R145, R145, 0x10000, RZ ;  /* 0x0001000091917824 */ /* 0x000fe200078e00ff */
[----:B------:R-:W-:Y:S02]  /*d490*/  PRMT R117, R19, 0x7632, R117 ;  /* 0x0000763213757816 */ /* 0x000fe40000000075 */
[----:B------:R-:W-:Y:S01]  /*d4a0*/  F2FP.BF16.F32.PACK_AB R118, R143, R144 ;  /* 0x000000908f76723e */ /* 0x000fe200000010ff */
        /* <DEDUP_REMOVED lines=10> */
[----:B------:R-:W-:Y:S01]  /*d550*/  F2FP.BF16.F32.PACK_AB R119, R145, R146 ;  /* 0x000000929177723e */ /* 0x000fe200000010ff */
[----:B------:R-:W-:Y:S06]  /*d560*/  BRA `(.L_x_7280) ;  /* 0x0000002400987947 */ /* 0x000fec0003800000 */
.L_x_7255:
        /* <DEDUP_REMOVED lines=15> */
.L_x_7282:
        /* <DEDUP_REMOVED lines=12> */
.L_x_7283:
        /* <DEDUP_REMOVED lines=42> */
.L_x_7281:
[----:B------:R-:W-:Y:S01]  /*d9c0*/  I2FP.F32.U32 R140, R141 ;  /* 0x0000008d008c7245 */ /* 0x000fe20000201000 */
[----:B-----5:R-:W-:Y:S01]  /*d9d0*/  IMAD.U32 R137, R116, 0x10000, RZ ;  /* 0x0001000074897824 */ /* 0x020fe200078e00ff */
        /* <DEDUP_REMOVED lines=21> */
.L_x_7285:
        /* <DEDUP_REMOVED lines=12> */
.L_x_7286:
        /* <DEDUP_REMOVED lines=42> */
.L_x_7284:
        /* <DEDUP_REMOVED lines=21> */
.L_x_7288:
        /* <DEDUP_REMOVED lines=12> */
.L_x_7289:
        /* <DEDUP_REMOVED lines=42> */
.L_x_7287:
        /* <DEDUP_REMOVED lines=22> */
.L_x_7291:
        /* <DEDUP_REMOVED lines=12> */
.L_x_7292:
        /* <DEDUP_REMOVED lines=42> */
.L_x_7290:
        /* <DEDUP_REMOVED lines=21> */
.L_x_7294:
        /* <DEDUP_REMOVED lines=12> */
.L_x_7295:
        /* <DEDUP_REMOVED lines=42> */
.L_x_7293:
        /* <DEDUP_REMOVED lines=22> */
.L_x_7297:
        /* <DEDUP_REMOVED lines=12> */
.L_x_7298:
        /* <DEDUP_REMOVED lines=39> */
[----:B------:R-:W-:Y:S02]  /*f140*/  LOP3.LUT R6, R150, UR37, R117, 0x96, !PT ;  /* 0x0000002596067c12 */ /* 0x000fe4000f8e9675 */
[----:B------:R-:W-:Y:S01]  /*f150*/  MOV R117, R149 ;  /* 0x0000009500757202 */ /* 0x000fe20000000f00 */
[----:B------:R-:W-:-:S07]  /*f160*/  IMAD.MOV.U32 R149, RZ, RZ, R116 ;  /* 0x000000ffff957224 */ /* 0x000fce00078e0074 */
.L_x_7296:
        /* <DEDUP_REMOVED lines=21> */
.L_x_7300:
        /* <DEDUP_REMOVED lines=12> */
.L_x_7301:
        /* <DEDUP_REMOVED lines=42> */
.L_x_7299:
        /* <DEDUP_REMOVED lines=22> */
.L_x_7303:
        /* <DEDUP_REMOVED lines=14> */
.L_x_7304:
[----:B------:R-:W-:Y:S01]  /*f860*/  LOP3.LUT R4, R3, UR11, R119, 0x96, !PT ;  /* 0x0000000b03047c12 */ /* 0x000fe2000f8e9677 */
[----:B------:R-:W-:-:S04]  /*f870*/  IMAD.WIDE.U32 R116, R9, -0x326172a9, RZ ;  /* 0xcd9e8d5709747825 */ /* 0x000fc800078e00ff */
[----:B------:R-:W-:Y:S02]  /*f880*/  HFMA2 R150, -RZ, RZ, 0, 0 ;  /* 0x00000000ff967431 */ /* 0x000fe400000001ff */
[----:B------:R-:W-:Y:S01]  /*f890*/  IMAD.WIDE.U32 R4, R4, -0x326172a9, RZ ;  /* 0xcd9e8d5704047825 */ /* 0x000fe200078e00ff */
[----:B------:R-:W-:-:S04]  /*f8a0*/  LOP3.LUT R117, R7, UR10, R117, 0x96, !PT ;  /* 0x0000000a07757c12 */ /* 0x000fc8000f8e9675 */
        /* <DEDUP_REMOVED lines=35> */
[----:B------:R-:W-:Y:S02]  /*fae0*/  IMAD.MOV.U32 R117, RZ, RZ, R149 ;  /* 0x000000ffff757224 */ /* 0x000fe400078e0095 */
[----:B------:R-:W-:-:S07]  /*faf0*/  IMAD.MOV.U32 R149, RZ, RZ, R116 ;  /* 0x000000ffff957224 */ /* 0x000fce00078e0074 */
.L_x_7302:
        /* <DEDUP_REMOVED lines=13> */
.L_x_7280:
[----:B------:R-:W0:Y:S01]  /*fbd0*/  @UP1 LDCU.64 UR38, c[0x0][0x3a0] ;  /* 0x00007400ff2617ac */ /* 0x000e220008000a00 */
[----:B------:R-:W-:Y:S01]  /*fbe0*/  SEL R156, RZ, 0x1000000, !P6 ;  /* 0x01000000ff9c7807 */ /* 0x000fe20007000000 */
[----:B------:R-:W-:Y:S01]  /*fbf0*/  IMAD.WIDE.U32 R152, R134, 0x10, R122 ;  /* 0x0000001086987825 */ /* 0x000fe200078e007a */
[----:B------:R-:W-:Y:S02]  /*fc00*/  ISETP.NE.AND P6, PT, R147, RZ, PT ;  /* 0x000000ff9300720c */ /* 0x000fe40003fc5270 */
[----:B------:R-:W-:Y:S02]  /*fc10*/  SEL R151, RZ, 0x1000000, !P2 ;  /* 0x01000000ff977807 */ /* 0x000fe40005000000 */
[----:B------:R-:W-:Y:S01]  /*fc20*/  SEL R148, RZ, 0x10000, !P1 ;  /* 0x00010000ff947807 */ /* 0x000fe20004800000 */
[----:B------:R1:W-:Y:S01]  /*fc30*/  STG.E.128 desc[UR8][R152.64], R116 ;  /* 0x0000007498007986 */ /* 0x0003e2000c101d08 */
[----:B------:R-:W-:Y:S02]  /*fc40*/  SEL R147, RZ, 0x100, !P0 ;  /* 0x00000100ff937807 */ /* 0x000fe40004000000 */
[----:B------:R-:W-:-:S02]  /*fc50*/  SEL R154, RZ, 0x10000, !P5 ;  /* 0x00010000ff9a7807 */ /* 0x000fc40006800000 */
[----:B------:R-:W-:Y:S02]  /*fc60*/  SEL R155, RZ, 0x100, !P4 ;  /* 0x00000100ff9b7807 */ /* 0x000fe40006000000 */
[----:B------:R-:W-:Y:S02]  /*fc70*/  PLOP3.LUT P0, PT, PT, PT, UP1, 0x80, 0x8 ;  /* 0x000000000008781c */ /* 0x000fe40003f0f018 */
[----:B------:R-:W-:Y:S02]  /*fc80*/  LOP3.LUT R147, R147, R151, R148, 0xfe, !PT ;  /* 0x0000009793937212 */ /* 0x000fe400078efe94 */
[----:B------:R-:W-:Y:S02]  /*fc90*/  LOP3.LUT R155, R155, R156, R154, 0xfe, !PT ;  /* 0x0000009c9b9b7212 */ /* 0x000fe400078efe9a */
[----:B------:R-:W-:Y:S02]  /*fca0*/  SEL R148, RZ, 0x1, !P3 ;  /* 0x00000001ff947807 */ /* 0x000fe40005800000 */
[----:B------:R-:W-:-:S02]  /*fcb0*/  PLOP3.LUT P1, PT, PT, PT, UP1, 0x80, 0x8 ;  /* 0x000000000008781c */ /* 0x000fc40003f2f018 */
[----:B-1----:R-:W-:Y:S01]  /*fcc0*/  SEL R116, RZ, 0x1, !P6 ;  /* 0x00000001ff747807 */ /* 0x002fe20007000000 */
[----:B------:R-:W-:Y:S01]  /*fcd0*/  IMAD.WIDE.U32 R118, R134, 0x8, R124 ;  /* 0x0000000886767825 */ /* 0x000fe200078e007c */
[----:B------:R-:W-:Y:S02]  /*fce0*/  LOP3.LUT R117, R155, R148, RZ, 0xfc, !PT ;  /* 0x000000949b757212 */ /* 0x000fe400078efcff */
[----:B------:R-:W-:Y:S01]  /*fcf0*/  LOP3.LUT R116, R147, R116, RZ, 0xfc, !PT ;  /* 0x0000007493747212 */ /* 0x000fe200078efcff */
[----:B------:R-:W-:Y:S01]  /*fd00*/  VIADD R148, R0, 0x180 ;  /* 0x0000018000947836 */ /* 0x000fe20000000000 */
[----:B------:R-:W-:-:S03]  /*fd10*/  MOV R147, 0x10 ;  /* 0x0000001000937802 */ /* 0x000fc60000000f00 */
[----:B------:R0:W-:Y:S02]  /*fd20*/  STG.E.64 desc[UR8][R118.64], R116 ;  /* 0x0000007476007986 */ /* 0x0001e4000c101b08 */
[----:B0-----:R-:W-:-:S04]  /*fd30*/  @P0 IMAD.WIDE.U32 R116, R148, R147, UR38 ;  /* 0x0000002694740e25 */ /* 0x001fc8000f8e0093 */
[----:B------:R-:W-:Y:S01]  /*fd40*/  IMAD.WIDE.U32 R118, R148, 0x10, R138 ;  /* 0x0000001094767825 */ /* 0x000fe200078e008a */
[----:B------:R0:W5:Y:S05]  /*fd50*/  @P1 LDG.E.128 R16, desc[UR8][R116.64] ;  /* 0x0000000874101981 */ /* 0x00016a000c1e1d00 */
[----:B------:R-:W5:Y:S01]  /*fd60*/  LDG.E.128 R116, desc[UR8][R118.64] ;  /* 0x0000000876747981 */ /* 0x000f62000c1e1d00 */
[----:B0-----:R-:W-:Y:S05]  /*fd70*/  BRA.U !UP1, `(.L_x_7305) ;  /* 0x0000002509d47547 */ /* 0x001fea000b800000 */
        /* <DEDUP_REMOVED lines=15> */
.L_x_7307:
        /* <DEDUP_REMOVED lines=12> */
.L_x_7308:
        /* <DEDUP_REMOVED lines=42> */
.L_x_7306:
[----:B------:R-:W-:Y:S01]  /*101d0*/  I2FP.F32.U32 R138, R138 ;  /* 0x0000008a008a7245 */ /* 0x000fe20000201000 */
[C---:B-----5:R-:W-:Y:S01]  /*101e0*/  IMAD.U32 R139, R116.reuse, 0x10000, RZ ;  /* 0x00010000748b7824 */ /* 0x060fe200078e00ff */
[----:B------:R-:W-:Y:S01]  /*101f0*/  ISETP.NE.AND P1, PT, R151, 0x1, PT ;  /* 0x000000019700780c */ /* 0x000fe20003f25270 */
[----:B------:R-:W-:Y:S01]  /*10200*/  IMAD.MOV.U32 R153, RZ, RZ, 0x2 ;  /* 0x00000002ff997424 */ /* 0x000fe200078e00ff */
[----:B------:R-:W-:Y:S01]  /*10210*/  PRMT R116, R116, 0x7632, R116 ;  /* 0x0000763274747816 */ /* 0x000fe20000000074 */
        /* <DEDUP_REMOVED lines=8> */
[----:B------:R-:W-:Y:S01]  /*102a0*/  FFMA.FTZ R139, R139, R24, R138 ;  /* 0x000000188b8b7223 */ /* 0x000fe2000001008a */
[----:B------:R-:W-:-:S04]  /*102b0*/  P2R R138, PR, RZ, 0x1 ;  /* 0x00000001ff8a7803 */ /* 0x000fc80000000000 */
[----:B------:R-:W-:Y:S01]  /*102c0*/  MOV R150, R139 ;  /* 0x0000008b00967202 */ /* 0x000fe20000000f00 */
        /* <DEDUP_REMOVED lines=9> */
.L_x_7310:
        /* <DEDUP_REMOVED lines=12> */
.L_x_7311:
[----:B------:R-:W-:Y:S01]  /*10420*/  LOP3.LUT R4, R3, UR11, R155, 0x96, !PT ;  /* 0x0000000b03047c12 */ /* 0x000fe2000f8e969b */
[----:B------:R-:W-:Y:S01]  /*10430*/  IMAD.WIDE.U32 R152, R9, -0x326172a9, RZ ;  /* 0xcd9e8d5709987825 */ /* 0x000fe200078e00ff */
[----:B------:R-:W-:-:S03]  /*10440*/  MOV R149, R147 ;  /* 0x0000009300957202 */ /* 0x000fc60000000f00 */
        /* <DEDUP_REMOVED lines=35> */
[----:B------:R-:W-:-:S04]  /*10680*/  IMAD.WIDE.U32 R152, R153, -0x2daee0ad, RZ ;  /* 0xd2511f5399987825 */ /* 0x000fc800078e00ff */
[----:B------:R-:W-:Y:S01]  /*10690*/  IMAD.MOV.U32 R147, RZ, RZ, R152 ;  /* 0x000000ffff937224 */ /* 0x000fe200078e0098 */
[----:B------:R-:W-:Y:S01]  /*106a0*/  LOP3.LUT R6, R154, UR37, R153, 0x96, !PT ;  /* 0x000000259a067c12 */ /* 0x000fe2000f8e9699 */
[----:B------:R-:W-:-:S07]  /*106b0*/  IMAD.MOV.U32 R153, RZ, RZ, RZ ;  /* 0x000000ffff997224 */ /* 0x000fce00078e00ff */
.L_x_7309:
        /* <DEDUP_REMOVED lines=23> */
.L_x_7313:
        /* <DEDUP_REMOVED lines=12> */
.L_x_7314:
        /* <DEDUP_REMOVED lines=42> */
.L_x_7312:
        /* <DEDUP_REMOVED lines=8> */
[----:B------:R-:W-:-:S05]  /*10c10*/  FMUL.FTZ R151, R151, UR5 ;  /* 0x0000000597977c20 */ /* 0x000fca0008410000 */
[----:B------:R-:W-:Y:S02]  /*10c20*/  FSEL R151, R151, RZ, !P1 ;  /* 0x000000ff97977208 */ /* 0x000fe40004800000 */
[----:B------:R-:W-:-:S03]  /*10c30*/  PLOP3.LUT P1, PT, P1, PT, PT, 0x8, 0x80 ;  /* 0x000000000080781c */ /* 0x000fc60000f2e170 */
[----:B------:R-:W-:Y:S01]  /*10c40*/  FFMA.FTZ R152, R151, R26, R152 ;  /* 0x0000001a97987223 */ /* 0x000fe20000010098 */
[----:B------:R-:W-:Y:S02]  /*10c50*/  PRMT R151, R117, 0x7632, R151 ;  /* 0x0000763275977816 */ /* 0x000fe40000000097 */
        /* <DEDUP_REMOVED lines=10> */
.L_x_7316:
        /* <DEDUP_REMOVED lines=12> */
.L_x_7317:
        /* <DEDUP_REMOVED lines=42> */
.L_x_7315:
        /* <DEDUP_REMOVED lines=8> */
[----:B------:R-:W-:-:S05]  /*110e0*/  PRMT R116, R17, 0x7632, R116 ;  /* 0x0000763211747816 */ /* 0x000fca0000000074 */
[----:B------:R-:W-:Y:S01]  /*110f0*/  IMAD.U32 R117, R116, 0x10000, RZ ;  /* 0x0001000074757824 */ /* 0x000fe200078e00ff */
        /* <DEDUP_REMOVED lines=13> */
.L_x_7319:
        /* <DEDUP_REMOVED lines=12> */
.L_x_7320:
[----:B------:R-:W-:Y:S01]  /*11290*/  LOP3.LUT R4, R3, UR11, R155, 0x96, !PT ;  /* 0x0000000b03047c12 */ /* 0x000fe2000f8e969b */
[----:B------:R-:W-:-:S04]  /*112a0*/  IMAD.WIDE.U32 R116, R9, -0x326172a9, RZ ;  /* 0xcd9e8d5709747825 */ /* 0x000fc800078e00ff */
        /* <DEDUP_REMOVED lines=32> */
[----:B------:R-:W-:Y:S01]  /*114b0*/  IMAD.MOV.U32 R155, RZ, RZ, RZ ;  /* 0x000000ffff9b7224 */ /* 0x000fe200078e00ff */
[----:B------:R-:W-:Y:S01]  /*114c0*/  LOP3.LUT R117, R4, UR32, R117, 0x96, !PT ;  /* 0x0000002004757c12 */ /* 0x000fe2000f8e9675 */
[----:B------:R-:W-:-:S05]  /*114d0*/  IMAD.WIDE.U32 R4, R5, -0x326172a9, RZ ;  /* 0xcd9e8d5705047825 */ /* 0x000fca00078e00ff */
[----:B------:R-:W-:Y:S01]  /*114e0*/  LOP3.LUT R5, R116, UR30, R5, 0x96, !PT ;  /* 0x0000001e74057c12 */ /* 0x000fe2000f8e9605 */
[----:B------:R-:W-:-:S05]  /*114f0*/  IMAD.WIDE.U32 R116, R117, -0x2daee0ad, RZ ;  /* 0xd2511f5375747825 */ /* 0x000fca00078e00ff */
[----:B------:R-:W-:Y:S02]  /*11500*/  LOP3.LUT R6, R154, UR37, R117, 0x96, !PT ;  /* 0x000000259a067c12 */ /* 0x000fe4000f8e9675 */
[----:B------:R-:W-:Y:S01]  /*11510*/  MOV R117, R147 ;  /* 0x0000009300757202 */ /* 0x000fe20000000f00 */
[----:B------:R-:W-:-:S07]  /*11520*/  IMAD.MOV.U32 R147, RZ, RZ, R116 ;  /* 0x000000ffff937224 */ /* 0x000fce00078e0074 */
.L_x_7318:
[----:B------:R-:W-:Y:S01]  /*11530*/  I2FP.F32.U32 R116, R117 ;  /* 0x0000007500747245 */ /* 0x000fe20000201000 */
[----:B------:R-:W-:Y:S01]  /*11540*/  IMAD.U32 R154, R18, 0x10000, RZ ;  /* 0x00010000129a7824 */ /* 0x000fe200078e00ff */
[----:B------:R-:W-:Y:S01]  /*11550*/  SHF.L.U32 R117, R118, 0x10, RZ ;  /* 0x0000001076757819 */ /* 0x000fe200000006ff */
        /* <DEDUP_REMOVED lines=20> */
.L_x_7322:
        /* <DEDUP_REMOVED lines=12> */
.L_x_7323:
        /* <DEDUP_REMOVED lines=40> */
[----:B------:R-:W-:Y:S01]  /*119e0*/  MOV R147, R116 ;  /* 0x0000007400937202 */ /* 0x000fe20000000f00 */
[----:B------:R-:W-:-:S07]  /*119f0*/  IMAD.MOV.U32 R156, RZ, RZ, RZ ;  /* 0x000000ffff9c7224 */ /* 0x000fce00078e00ff */
.L_x_7321:
        /* <DEDUP_REMOVED lines=8> */
[----:B------:R-:W-:-:S04]  /*11a80*/  PRMT R116, R18, 0x7632, R116 ;  /* 0x0000763212747816 */ /* 0x000fc80000000074 */
[----:B------:R-:W-:Y:S01]  /*11a90*/  FSEL R118, R118, RZ, !P4 ;  /* 0x000000ff76767208 */ /* 0x000fe20006000000 */
[----:B------:R-:W-:Y:S01]  /*11aa0*/  IMAD.U32 R117, R116, 0x10000, RZ ;  /* 0x0001000074757824 */ /* 0x000fe200078e00ff */
        /* <DEDUP_REMOVED lines=13> */
.L_x_7325:
        /* <DEDUP_REMOVED lines=12> */
.L_x_7326:
        /* <DEDUP_REMOVED lines=34> */
[----:B------:R-:W-:Y:S01]  /*11e60*/  HFMA2 R157, -RZ, RZ, 0, 0 ;  /* 0x00000000ff9d7431 */ /* 0x000fe200000001ff */
[----:B------:R-:W-:Y:S01]  /*11e70*/  LOP3.LUT R117, R4, UR32, R117, 0x96, !PT ;  /* 0x0000002004757c12 */ /* 0x000fe2000f8e9675 */
[----:B------:R-:W-:-:S05]  /*11e80*/  IMAD.WIDE.U32 R4, R5, -0x326172a9, RZ ;  /* 0xcd9e8d5705047825 */ /* 0x000fca00078e00ff */
[----:B------:R-:W-:Y:S01]  /*11e90*/  LOP3.LUT R5, R116, UR30, R5, 0x96, !PT ;  /* 0x0000001e74057c12 */ /* 0x000fe2000f8e9605 */
[----:B------:R-:W-:-:S05]  /*11ea0*/  IMAD.WIDE.U32 R116, R117, -0x2daee0ad, RZ ;  /* 0xd2511f5375747825 */ /* 0x000fca00078e00ff */
[----:B------:R-:W-:Y:S02]  /*11eb0*/  LOP3.LUT R6, R156, UR37, R117, 0x96, !PT ;  /* 0x000000259c067c12 */ /* 0x000fe4000f8e9675 */
[----:B------:R-:W-:Y:S01]  /*11ec0*/  MOV R117, R147 ;  /* 0x0000009300757202 */ /* 0x000fe20000000f00 */
[----:B------:R-:W-:-:S07]  /*11ed0*/  IMAD.MOV.U32 R147, RZ, RZ, R116 ;  /* 0x000000ffff937224 */ /* 0x000fce00078e0074 */
.L_x_7324:
        /* <DEDUP_REMOVED lines=23> */
.L_x_7328:
        /* <DEDUP_REMOVED lines=14> */
.L_x_7329:
        /* <DEDUP_REMOVED lines=10> */
[----:B------:R-:W-:-:S05]  /*121d0*/  LOP3.LUT R4, R4, UR35, R117, 0x96, !PT ;  /* 0x0000002304047c12 */ /* 0x000fca000f8e9675 */
        /* <DEDUP_REMOVED lines=23> */
[----:B------:R-:W-:Y:S02]  /*12350*/  LOP3.LUT R4, R4, UR32, R117, 0x96, !PT ;  /* 0x0000002004047c12 */ /* 0x000fe4000f8e9675 */
[----:B------:R-:W-:-:S03]  /*12360*/  MOV R117, R147 ;  /* 0x0000009300757202 */ /* 0x000fc60000000f00 */
[----:B------:R-:W-:-:S04]  /*12370*/  IMAD.WIDE.U32 R4, R4, -0x2daee0ad, RZ ;  /* 0xd2511f5304047825 */ /* 0x000fc800078e00ff */
[----:B------:R-:W-:Y:S01]  /*12380*/  IMAD.MOV.U32 R147, RZ, RZ, R4 ;  /* 0x000000ffff937224 */ /* 0x000fe200078e0004 */
[----:B------:R-:W-:Y:S01]  /*12390*/  LOP3.LUT R6, R156, UR37, R5, 0x96, !PT ;  /* 0x000000259c067c12 */ /* 0x000fe2000f8e9605 */
[----:B------:R-:W-:-:S04]  /*123a0*/  IMAD.WIDE.U32 R4, R157, -0x326172a9, RZ ;  /* 0xcd9e8d579d047825 */ /* 0x000fc800078e00ff */
[----:B------:R-:W-:Y:S01]  /*123b0*/  HFMA2 R156, -RZ, RZ, 0, 0 ;  /* 0x00000000ff9c7431 */ /* 0x000fe200000001ff */
[----:B------:R-:W-:-:S07]  /*123c0*/  LOP3.LUT R5, R116, UR30, R5, 0x96, !PT ;  /* 0x0000001e74057c12 */ /* 0x000fce000f8e9605 */
.L_x_7327:
        /* <DEDUP_REMOVED lines=16> */
.L_x_7305:
        /* <DEDUP_REMOVED lines=15> */
.L_x_7332:
        /* <DEDUP_REMOVED lines=12> */
.L_x_7333:
        /* <DEDUP_REMOVED lines=42> */
.L_x_7331:
[----:B------:R-:W-:Y:S01]  /*12920*/  I2FP.F32.U32 R138, R138 ;  /* 0x0000008a008a7245 */ /* 0x000fe20000201000 */
[----:B------:R-:W-:Y:S01]  /*12930*/  IMAD.MOV.U32 R153, RZ, RZ, 0x2 ;  /* 0x00000002ff997424 */ /* 0x000fe200078e00ff */
[----:B-----5:R-:W-:Y:S02]  /*12940*/  SHF.L.U32 R139, R116, 0x10, RZ ;  /* 0x00000010748b7819 */ /* 0x020fe400000006ff */
[----:B------:R-:W-:Y:S01]  /*12950*/  ISETP.NE.AND P1, PT, R151, 0x1, PT ;  /* 0x000000019700780c */ /* 0x000fe20003f25270 */
[----:B------:R-:W-:Y:S01]  /*12960*/  FFMA.FTZ R138, R138, R127, 1.1641532182693481445e-10 ;  /* 0x2f0000008a8a7423 */ /* 0x000fe2000001007f */
[----:B------:R-:W-:Y:S01]  /*12970*/  PRMT R116, R116, 0x7632, R116 ;  /* 0x0000763274747816 */ /* 0x000fe20000000074 */
[----:B------:R-:W-:Y:S01]  /*12980*/  FMUL.FTZ R139, R139, UR17 ;  /* 0x000000118b8b7c20 */ /* 0x000fe20008410000 */
[----:B------:R-:W-:Y:S02]  /*12990*/  MOV R149, R4 ;  /* 0x0000000400957202 */ /* 0x000fe40000000f00 */
[----:B------:R-:W-:Y:S01]  /*129a0*/  FSETP.GTU.FTZ.AND P0, PT, R138, UR4, PT ;  /* 0x000000048a007c0b */ /* 0x000fe2000bf1c000 */
[----:B------:R-:W-:-:S05]  /*129b0*/  FMUL.FTZ R139, R139, UR5 ;  /* 0x000000058b8b7c20 */ /* 0x000fca0008410000 */
[----:B------:R-:W-:Y:S02]  /*129c0*/  FSEL R139, R139, RZ, !P0 ;  /* 0x000000ff8b8b7208 */ /* 0x000fe40004000000 */
[----:B------:R-:W-:-:S03]  /*129d0*/  PLOP3.LUT P0, PT, P0, PT, PT, 0x8, 0x80 ;  /* 0x000000000080781c */ /* 0x000fc6000070e170 */
[----:B------:R-:W-:Y:S01]  /*129e0*/  FMUL.FTZ R139, R139, R24 ;  /* 0x000000188b8b7220 */ /* 0x000fe20000410000 */
[----:B------:R-:W-:-:S03]  /*129f0*/  P2R R138, PR, RZ, 0x1 ;  /* 0x00000001ff8a7803 */ /* 0x000fc60000000000 */
        /* <DEDUP_REMOVED lines=10> */
.L_x_7335:
        /* <DEDUP_REMOVED lines=12> */
.L_x_7336:
[----:B------:R-:W-:Y:S01]  /*12b60*/  LOP3.LUT R4, R3, UR11, R155, 0x96, !PT ;  /* 0x0000000b03047c12 */ /* 0x000fe2000f8e969b */
[----:B------:R-:W-:-:S04]  /*12b70*/  IMAD.WIDE.U32 R152, R9, -0x326172a9, RZ ;  /* 0xcd9e8d5709987825 */ /* 0x000fc800078e00ff */
[----:B------:R-:W-:Y:S01]  /*12b80*/  IMAD.WIDE.U32 R4, R4, -0x326172a9, RZ ;  /* 0xcd9e8d5704047825 */ /* 0x000fe200078e00ff */
[----:B------:R-:W-:-:S03]  /*12b90*/  LOP3.LUT R153, R7, UR10, R153, 0x96, !PT ;  /* 0x0000000a07997c12 */ /* 0x000fc6000f8e9699 */
[----:B------:R-:W-:Y:S01]  /*12ba0*/  IMAD.MOV.U32 R149, RZ, RZ, R147 ;  /* 0x000000ffff957224 */ /* 0x000fe200078e0093 */
        /* <DEDUP_REMOVED lines=35> */
[----:B------:R-:W-:Y:S01]  /*12de0*/  IMAD.MOV.U32 R153, RZ, RZ, RZ ;  /* 0x000000ffff997224 */ /* 0x000fe200078e00ff */
[----:B------:R-:W-:-:S07]  /*12df0*/  MOV R147, R152 ;  /* 0x0000009800937202 */ /* 0x000fce0000000f00 */
.L_x_7334:
        /* <DEDUP_REMOVED lines=21> */
.L_x_7338:
        /* <DEDUP_REMOVED lines=12> */
.L_x_7339:
        /* <DEDUP_REMOVED lines=41> */
[----:B------:R-:W-:-:S07]  /*132a0*/  HFMA2 R154, -RZ, RZ, 0, 0 ;  /* 0x00000000ff9a7431 */ /* 0x000fce00000001ff */
.L_x_7337:
        /* <DEDUP_REMOVED lines=22> */
.L_x_7341:
        /* <DEDUP_REMOVED lines=12> */
.L_x_7342:
        /* <DEDUP_REMOVED lines=39> */
[----:B------:R-:W-:Y:S01]  /*13740*/  LOP3.LUT R6, R154, UR37, R117, 0x96, !PT ;  /* 0x000000259a067c12 */ /* 0x000fe2000f8e9675 */
[----:B------:R-:W-:Y:S01]  /*13750*/  IMAD.MOV.U32 R117, RZ, RZ, R147 ;  /* 0x000000ffff757224 */ /* 0x000fe200078e0093 */
[----:B------:R-:W-:-:S07]  /*13760*/  MOV R147, R116 ;  /* 0x0000007400937202 */ /* 0x000fce0000000f00 */
.L_x_7340:
        /* <DEDUP_REMOVED lines=21> */
.L_x_7344:
        /* <DEDUP_REMOVED lines=12> */
.L_x_7345:
        /* <DEDUP_REMOVED lines=42> */
.L_x_7343:
        /* <DEDUP_REMOVED lines=22> */
.L_x_7347:
        /* <DEDUP_REMOVED lines=12> */
.L_x_7348:
        /* <DEDUP_REMOVED lines=42> */
.L_x_7346:
        /* <DEDUP_REMOVED lines=22> */
.L_x_7350:
        /* <DEDUP_REMOVED lines=12> */
.L_x_7351:
        /* <DEDUP_REMOVED lines=42> */
.L_x_7349:
        /* <DEDUP_REMOVED lines=22> */
.L_x_7353:
        /* <DEDUP_REMOVED lines=14> */
.L_x_7354:
        /* <DEDUP_REMOVED lines=42> */
.L_x_7352:
        /* <DEDUP_REMOVED lines=13> */
.L_x_7330:
        /* <DEDUP_REMOVED lines=9> */
[----:B------:R0:W-:Y:S01]  /*14be0*/  STG.E.128 desc[UR8][R122.64], R116 ;  /* 0x000000747a007986 */ /* 0x0001e2000c101d08 */
[----:B------:R-:W-:Y:S01]  /*14bf0*/  BSSY.RECONVERGENT B0, `(.L_x_7355) ;  /* 0x0000086000007945 */ /* 0x000fe20003800200 */
[----:B------:R-:W-:Y:S01]  /*14c00*/  LOP3.LUT R163, R162, R157, R163, 0xfe, !PT ;  /* 0x0000009da2a37212 */ /* 0x000fe200078efea3 */
[----:B------:R-:W-:Y:S01]  /*14c10*/  FADD.FTZ R139, R139, R12 ;  /* 0x0000000c8b8b7221 */ /* 0x000fe20000010000 */
[----:B------:R-:W-:-:S03]  /*14c20*/  SEL R157, RZ, 0x100, !P0 ;  /* 0x00000100ff9d7807 */ /* 0x000fc60004000000 */
[----:B------:R-:W-:-:S04]  /*14c30*/  FADD.FTZ R139, R139, R14 ;  /* 0x0000000e8b8b7221 */ /* 0x000fc80000010000 */
[----:B------:R-:W-:-:S04]  /*14c40*/  FADD.FTZ R138, R139, R120 ;  /* 0x000000788b8a7221 */ /* 0x000fc80000010000 */
[----:B------:R-:W-:Y:S01]  /*14c50*/  FADD.FTZ R138, R138, R15 ;  /* 0x0000000f8a8a7221 */ /* 0x000fe20000010000 */
[----:B0-----:R-:W-:-:S03]  /*14c60*/  SEL R116, RZ, 0x1, !P6 ;  /* 0x00000001ff747807 */ /* 0x001fc60007000000 */
[----:B------:R-:W-:Y:S01]  /*14c70*/  FADD.FTZ R138, R138, R121 ;  /* 0x000000798a8a7221 */ /* 0x000fe20000010000 */
[----:B------:R-:W-:-:S03]  /*14c80*/  LOP3.LUT P0, R118, R2, 0x1f, RZ, 0xc0, !PT ;  /* 0x0000001f02767812 */ /* 0x000fc6000780c0ff */
        /* <DEDUP_REMOVED lines=101> */
[----:B0-----:R-:W-:-:S05]  /*152e0*/  FADD.FTZ R158, R139, R158 ;  /* 0x0000009e8b9e7221 */ /* 0x001fca0000010000 */
[----:B------:R-:W0:Y:S02]  /*152f0*/  SHFL.BFLY PT, R159, R158, 0x2, 0x1f ;  /* 0x0c401f009e9f7f89 */ /* 0x000e2400000e0000 */
[----:B0-----:R-:W-:Y:S01]  /*15300*/  FADD.FTZ R159, R158, R159 ;  /* 0x0000009f9e9f7221 */ /* 0x001fe20000010000 */
[----:B------:R-:W-:-:S04]  /*15310*/  SEL R158, RZ, 0x10000, !P1 ;  /* 0x00010000ff9e7807 */ /* 0x000fc80004800000 */
[----:B------:R-:W0:Y:S01]  /*15320*/  SHFL.BFLY PT, R160, R159, 0x4, 0x1f ;  /* 0x0c801f009fa07f89 */ /* 0x000e2200000e0000 */
[----:B------:R-:W-:Y:S02]  /*15330*/  LOP3.LUT R157, R157, R161, R158, 0xfe, !PT ;  /* 0x000000a19d9d7212 */ /* 0x000fe400078efe9e */
[----:B------:R-:W-:Y:S02]  /*15340*/  SEL R158, RZ, 0x1, !P3 ;  /* 0x00000001ff9e7807 */ /* 0x000fe40005800000 */
[----:B------:R-:W-:Y:S02]  /*15350*/  LOP3.LUT R116, R157, R116, RZ, 0xfc, !PT ;  /* 0x000000749d747212 */ /* 0x000fe400078efcff */
[----:B------:R-:W-:-:S05]  /*15360*/  LOP3.LUT R117, R163, R158, RZ, 0xfc, !PT ;  /* 0x0000009ea3757212 */ /* 0x000fca00078efcff */
[----:B------:R-:W-:Y:S01]  /*15370*/  STG.E.64 desc[UR8][R124.64], R116 ;  /* 0x000000747c007986 */ /* 0x000fe2000c101b08 */
        /* <DEDUP_REMOVED lines=13> */
.L_x_7356:
[----:B------:R-:W-:Y:S05]  /*15450*/  BSYNC.RECONVERGENT B0 ;  /* 0x0000000000007941 */ /* 0x000fea0003800200 */
.L_x_7355:
[----:B------:R-:W-:Y:S01]  /*15460*/  BAR.SYNC.DEFER_BLOCKING 0x0 ;  /* 0x0000000000007b1d */ /* 0x000fe20000010000 */
[----:B------:R-:W-:Y:S02]  /*15470*/  ISETP.GT.U32.AND P0, PT, R118, 0x3, PT ;  /* 0x000000037600780c */ /* 0x000fe40003f04070 */
[----:B0-----:R-:W-:Y:S02]  /*15480*/  CS2R R116, SRZ ;  /* 0x0000000000747805 */ /* 0x001fe4000001ff00 */
[----:B------:R-:W-:Y:S01]  /*15490*/  MOV R123, RZ ;  /* 0x000000ff007b7202 */ /* 0x000fe20000000f00 */
[----:B------:R-:W-:Y:S08]  /*154a0*/  BSSY.RECONVERGENT B0, `(.L_x_7357) ;  /* 0x000000a000007945 */ /* 0x000ff00003800200 */
[----:B------:R-:W-:Y:S05]  /*154b0*/  @P0 BRA `(.L_x_7358) ;  /* 0x0000000000200947 */ /* 0x000fea0003800000 */
[----:B------:R-:W0:Y:S01]  /*154c0*/  S2UR UR5, SR_CgaCtaId ;  /* 0x00000000000579c3 */ /* 0x000e220000008800 */
[----:B------:R-:W-:Y:S01]  /*154d0*/  UMOV UR4, 0x400 ;  /* 0x0000040000047882 */ /* 0x000fe20000000000 */
[----:B------:R-:W-:Y:S02]  /*154e0*/  IMAD.SHL.U32 R116, R2, 0x8, RZ ;  /* 0x0000000802747824 */ /* 0x000fe400078e00ff */
[----:B------:R-:W-:-:S03]  /*154f0*/  HFMA2 R123, -RZ, RZ, 0, 6.103515625e-05 ;  /* 0x00000400ff7b7431 */ /* 0x000fc600000001ff */
[----:B------:R-:W-:Y:S01]  /*15500*/  LOP3.LUT R116, R116, 0xf8, RZ, 0xc0, !PT ;  /* 0x000000f874747812 */ /* 0x000fe200078ec0ff */
[----:B0-----:R-:W-:-:S04]  /*15510*/  ULEA UR4, UR5, UR4, 0x18 ;  /* 0x0000000405047291 */ /* 0x001fc8000f8ec0ff */
[----:B------:R-:W-:-:S09]  /*15520*/  @UP2 UIADD3 UR4, UPT, UPT, UR4, 0x20, URZ ;  /* 0x0000002004042890 */ /* 0x000fd2000fffe0ff */
[----:B------:R-:W0:Y:S03]  /*15530*/  LDS.64 R116, [R116+UR4] ;  /* 0x0000000474747984 */ /* 0x000e260008000a00 */
.L_x_7358:
[----:B------:R-:W-:Y:S05]  /*15540*/  BSYNC.RECONVERGENT B0 ;  /* 0x0000000000007941 */ /* 0x000fea0003800200 */
.L_x_7357:
[----:B------:R-:W1:Y:S01]  /*15550*/  SHFL.DOWN PT, R122, R123, 0x2, 0x1f ;  /* 0x08401f007b7a7f89 */ /* 0x000e6200000e0000 */
[----:B------:R-:W-:Y:S01]  /*15560*/  I2FP.F32.U32 R138, R123 ;  /* 0x0000007b008a7245 */ /* 0x000fe20000201000 */
[----:B------:R-:W-:Y:S01]  /*15570*/  UPLOP3.LUT UP2, UPT, UPT, UPT, UP2, 0x40, 0x4 ;  /* 0x000000000004789c */ /* 0x000fe20003f4e820 */
        /* <DEDUP_REMOVED lines=27> */
[C---:B------:R-:W-:Y:S02]  /*15730*/  FFMA.FTZ R125, R119.reuse, R116, R118 ;  /* 0x00000074777d7223 */ /* 0x040fe40000010076 */
[----:B------:R-:W0:Y:S01]  /*15740*/  LDC R118, c[0x0][0x448] ;  /* 0x00011200ff767b82 */ /* 0x000e220000000800 */
[----:B------:R-:W-:Y:S01]  /*15750*/  FMUL.FTZ R2, R119, R2 ;  /* 0x0000000277027220 */ /* 0x000fe20000410000 */
[----:B--2---:R-:W-:Y:S01]  /*15760*/  FMUL.FTZ R125, R124, R125 ;  /* 0x0000007d7c7d7220 */ /* 0x004fe20000410000 */
[----:B-1----:R-:W-:Y:S02]  /*15770*/  FADD.FTZ R119, R117, R122 ;  /* 0x0000007a75777221 */ /* 0x002fe40000010000 */
[----:B------:R-:W-:Y:S01]  /*15780*/  FMUL.FTZ R2, R2, R123 ;  /* 0x0000007b02027220 */ /* 0x000fe20000410000 */
[----:B------:R-:W-:Y:S02]  /*15790*/  IMAD.U32 R123, RZ, RZ, UR16 ;  /* 0x00000010ff7b7e24 */ /* 0x000fe4000f8e00ff */
[----:B------:R-:W1:Y:S01]  /*157a0*/  @!P0 LDC.64 R116, c[0x0][0x3c0] ;  /* 0x0000f000ff748b82 */ /* 0x000e620000000a00 */
[----:B------:R-:W-:Y:S01]  /*157b0*/  FFMA.FTZ R119, R124, R2, R119 ;  /* 0x000000027c777223 */ /* 0x000fe20000010077 */
[----:B------:R-:W2:Y:S05]  /*157c0*/  SHFL.IDX PT, R125, R125, RZ, 0x1f ;  /* 0x00001fff7d7d7589 */ /* 0x000eaa00000e0000 */
[----:B------:R-:W0:Y:S01]  /*157d0*/  SHFL.IDX PT, R119, R119, RZ, 0x1f ;  /* 0x00001fff77777589 */ /* 0x000e2200000e0000 */
[----:B-1----:R-:W-:-:S04]  /*157e0*/  @!P0 IMAD.WIDE R116, R123, 0x4, R116 ;  /* 0x000000047b748825 */ /* 0x002fc800078e0274 */
[----:B--2---:R-:W-:Y:S01]  /*157f0*/  FMUL.FTZ R2, R125, R125 ;  /* 0x0000007d7d027220 */ /* 0x004fe20000410000 */
[----:B------:R1:W-:Y:S04]  /*15800*/  @!P0 STG.E desc[UR8][R116.64], R125 ;  /* 0x0000007d74008986 */ /* 0x0003e8000c101908 */
[----:B------:R-:W-:Y:S01]  /*15810*/  FSEL R123, R2, RZ, P1 ;  /* 0x000000ff027b7208 */ /* 0x000fe20000800000 */
[----:B0-----:R-:W-:Y:S01]  /*15820*/  FFMA.FTZ R118, R119, UR19, R118 ;  /* 0x0000001377767c23 */ /* 0x001fe20008010076 */
[----:B------:R-:W-:-:S03]  /*15830*/  FSEL R2, R125, RZ, !P1 ;  /* 0x000000ff7d027208 */ /* 0x000fc60004800000 */
[----:B------:R-:W-:Y:S02]  /*15840*/  FADD.FTZ R118, R118, R123 ;  /* 0x0000007b76767221 */ /* 0x000fe40000010000 */
[C---:B------:R-:W-:Y:S01]  /*15850*/  FADD.FTZ R119, -R2.reuse, R120 ;  /* 0x0000007802777221 */ /* 0x040fe20000010100 */
[C---:B------:R-:W-:Y:S01]  /*15860*/  FADD.FTZ R14, -R2.reuse, R14 ;  /* 0x0000000e020e7221 */ /* 0x040fe20000010100 */
[----:B------:R-:W0:Y:S01]  /*15870*/  MUFU.RSQ R120, R118 ;  /* 0x0000007600787308 */ /* 0x000e220000001400 */
[----:B-1----:R-:W1:Y:S01]  /*15880*/  LDC.64 R116, c[0x0][0x428] ;  /* 0x00010a00ff747b82 */ /* 0x002e620000000a00 */
        /* <DEDUP_REMOVED lines=15> */
[C---:B0-----:R-:W-:Y:S01]  /*15980*/  FMUL.FTZ R15, R120.reuse, R15 ;  /* 0x0000000f780f7220 */ /* 0x041fe20000410000 */
[C---:B------:R-:W-:Y:S01]  /*15990*/  FMUL.FTZ R13, R120.reuse, R13 ;  /* 0x0000000d780d7220 */ /* 0x040fe20000410000 */
[C---:B------:R-:W-:Y:S01]  /*159a0*/  FMUL.FTZ R12, R120.reuse, R12 ;  /* 0x0000000c780c7220 */ /* 0x040fe20000410000 */
[----:B------:R-:W-:Y:S01]  /*159b0*/  FMUL.FTZ R11, R120, R11 ;  /* 0x0000000b780b7220 */ /* 0x000fe20000410000 */
[----:B------:R-:W-:Y:S01]  /*159c0*/  FFMA.FTZ R15, R15, R110, R78 ;  /* 0x0000006e0f0f7223 */ /* 0x000fe2000001004e */
[----:B------:R-:W-:Y:S01]  /*159d0*/  FFMA.FTZ R13, R13, R114, R82 ;  /* 0x000000720d0d7223 */ /* 0x000fe20000010052 */
[----:B------:R-:W-:Y:S01]  /*159e0*/  FFMA.FTZ R12, R12, R115, R83 ;  /* 0x000000730c0c7223 */ /* 0x000fe20000010053 */
[----:B------:R-:W-:Y:S01]  /*159f0*/  FMUL.FTZ R10, R120, R10 ;  /* 0x0000000a780a7220 */ /* 0x000fe20000410000 */
[----:B-1----:R-:W-:-:S04]  /*15a00*/  IMAD.WIDE.U32 R122, R0, 0x10, R116 ;  /* 0x00000010007a7825 */ /* 0x002fc800078e0074 */
[----:B------:R-:W-:Y:S01]  /*15a10*/  FMUL.FTZ R0, R120, R119 ;  /* 0x0000007778007220 */ /* 0x000fe20000410000 */
[----:B------:R-:W-:Y:S01]  /*15a20*/  FADD.FTZ R141, -R2, R141 ;  /* 0x0000008d028d7221 */ /* 0x000fe20000010100 */
[----:B------:R-:W-:Y:S01]  /*15a30*/  F2FP.BF16.F32.PACK_AB R13, R12, R13 ;  /* 0x0000000d0c0d723e */ /* 0x000fe200000010ff */
[----:B------:R-:W-:-:S04]  /*15a40*/  IMAD.WIDE.U32 R132, R126, 0x10, R116 ;  /* 0x000000107e847825 */ /* 0x000fc800078e0074 */
[----:B------:R-:W-:Y:S01]  /*15a50*/  FFMA.FTZ R119, R0, R109, R77 ;  /* 0x0000006d00777223 */ /* 0x000fe2000001004d */
[----:B------:R-:W-:Y:S01]  /*15a60*/  FFMA.FTZ R12, R11, R112, R80 ;  /* 0x000000700b0c7223 */ /* 0x000fe20000010050 */
[----:B------:R-:W-:Y:S01]  /*15a70*/  MOV R11, UR16 ;  /* 0x00000010000b7c02 */ /* 0x000fe20008000f00 */
[----:B------:R-:W-:-:S04]  /*15a80*/  IMAD.WIDE.U32 R138, R134, 0x10, R116 ;  /* 0x00000010868a7825 */ /* 0x000fc800078e0074 */
[C---:B------:R-:W-:Y:S01]  /*15a90*/  FADD.FTZ R131, -R2.reuse, R131 ;  /* 0x0000008302837221 */ /* 0x040fe20000010100 */
[C---:B------:R-:W-:Y:S01]  /*15aa0*/  FADD.FTZ R130, -R2.reuse, R130 ;  /* 0x0000008202827221 */ /* 0x040fe20000010100 */
[----:B------:R-:W-:Y:S01]  /*15ab0*/  FADD.FTZ R140, -R2, R140 ;  /* 0x0000008c028c7221 */ /* 0x000fe20000010100 */
[----:B------:R-:W-:-:S04]  /*15ac0*/  IMAD.WIDE.U32 R158, R148, 0x10, R116 ;  /* 0x00000010949e7825 */ /* 0x000fc800078e0074 */
[C---:B------:R-:W-:Y:S01]  /*15ad0*/  FMUL.FTZ R117, R120.reuse, R14 ;  /* 0x0000000e78757220 */ /* 0x040fe20000410000 */
[C---:B------:R-:W-:Y:S01]  /*15ae0*/  FMUL.FTZ R116, R120.reuse, R121 ;  /* 0x0000007978747220 */ /* 0x040fe20000410000 */
[C---:B------:R-:W-:Y:S01]  /*15af0*/  FMUL.FTZ R121, R120.reuse, R124 ;  /* 0x0000007c78797220 */ /* 0x040fe20000410000 */
[----:B------:R-:W-:Y:S01]  /*15b00*/  FMUL.FTZ R124, R120, R135 ;  /* 0x00000087787c7220 */ /* 0x000fe20000410000 */
[----:B------:R-:W-:Y:S01]  /*15b10*/  FFMA.FTZ R14, R117, R108, R76 ;  /* 0x0000006c750e7223 */ /* 0x000fe2000001004c */
[----:B------:R-:W-:Y:S01]  /*15b20*/  FFMA.FTZ R0, R116, R111, R79 ;  /* 0x0000006f74007223 */ /* 0x000fe2000001004f */
[----:B------:R-:W-:Y:S01]  /*15b30*/  FADD.FTZ R137, -R2, R137 ;  /* 0x0000008902897221 */ /* 0x000fe20000010100 */
[----:B------:R-:W0:Y:S01]  /*15b40*/  @!P0 LDC.64 R116, c[0x0][0x3c8] ;  /* 0x0000f200ff748b82 */ /* 0x000e220000000a00 */
[----:B------:R-:W-:Y:S01]  /*15b50*/  FFMA.FTZ R124, R124, R103, R71 ;  /* 0x000000677c7c7223 */ /* 0x000fe20000010047 */
[----:B------:R-:W-:Y:S01]  /*15b60*/  F2FP.BF16.F32.PACK_AB R14, R119, R14 ;  /* 0x0000000e770e723e */ /* 0x000fe200000010ff */
[----:B------:R-:W-:Y:S01]  /*15b70*/  FFMA.FTZ R119, R10, R113, R81 ;  /* 0x000000710a777223 */ /* 0x000fe20000010051 */
[----:B------:R-:W-:Y:S01]  /*15b80*/  F2FP.BF16.F32.PACK_AB R15, R0, R15 ;  /* 0x0000000f000f723e */ /* 0x000fe200000010ff */
[C---:B------:R-:W-:Y:S01]  /*15b90*/  FMUL.FTZ R0, R120.reuse, R125 ;  /* 0x0000007d78007220 */ /* 0x040fe20000410000 */
[----:B------:R-:W-:Y:S01]  /*15ba0*/  FMUL.FTZ R125, R120, R136 ;  /* 0x00000088787d7220 */ /* 0x000fe20000410000 */
[C---:B------:R-:W-:Y:S01]  /*15bb0*/  FADD.FTZ R146, -R2.reuse, R146 ;  /* 0x0000009202927221 */ /* 0x040fe20000010100 */
        /* <DEDUP_REMOVED lines=9> */
[----:B------:R-:W-:Y:S01]  /*15c50*/  FFMA.FTZ R118, R121, R100, R68 ;  /* 0x0000006479767223 */ /* 0x000fe20000010044 */
[----:B------:R-:W-:Y:S01]  /*15c60*/  F2FP.BF16.F32.PACK_AB R12, R119, R12 ;  /* 0x0000000c770c723e */ /* 0x000fe200000010ff */
[----:B------:R-:W-:Y:S01]  /*15c70*/  FADD.FTZ R2, -R2, R127 ;  /* 0x0000007f02027221 */ /* 0x000fe20000010100 */
[----:B------:R-:W-:Y:S01]  /*15c80*/  FFMA.FTZ R121, R0, R101, R69 ;  /* 0x0000006500797223 */ /* 0x000fe20000010045 */
[----:B------:R-:W-:Y:S01]  /*15c90*/  F2FP.BF16.F32.PACK_AB R119, R124, R125 ;  /* 0x0000007d7c77723e */ /* 0x000fe200000010ff */
[C---:B------:R-:W-:Y:S01]  /*15ca0*/  FMUL.FTZ R129, R120.reuse, R129 ;  /* 0x0000008178817220 */ /* 0x040fe20000410000 */
[C---:B------:R-:W-:Y:S01]  /*15cb0*/  FMUL.FTZ R127, R120.reuse, R144 ;  /* 0x00000090787f7220 */ /* 0x040fe20000410000 */
[C---:B------:R-:W-:Y:S01]  /*15cc0*/  FMUL.FTZ R124, R120.reuse, R143 ;  /* 0x0000008f787c7220 */ /* 0x040fe20000410000 */
[C---:B------:R-:W-:Y:S01]  /*15cd0*/  FMUL.FTZ R128, R120.reuse, R128 ;  /* 0x0000008078807220 */ /* 0x040fe20000410000 */
[C---:B------:R-:W-:Y:S01]  /*15ce0*/  FMUL.FTZ R125, R120.reuse, R142 ;  /* 0x0000008e787d7220 */ /* 0x040fe20000410000 */
[----:B------:R-:W-:Y:S01]  /*15cf0*/  FMUL.FTZ R0, R120, R141 ;  /* 0x0000008d78007220 */ /* 0x000fe20000410000 */
[----:B0-----:R-:W-:-:S04]  /*15d00*/  @!P0 IMAD.WIDE R10, R11, 0x4, R116 ;  /* 0x000000040b0a8825 */ /* 0x001fc800078e0274 */
[C---:B------:R-:W-:Y:S01]  /*15d10*/  FMUL.FTZ R131, R120.reuse, R131 ;  /* 0x0000008378837220 */ /* 0x040fe20000410000 */
[----:B------:R-:W-:Y:S01]  /*15d20*/  FMUL.FTZ R130, R120, R130 ;  /* 0x0000008278827220 */ /* 0x000fe20000410000 */
[----:B------:R-:W-:Y:S01]  /*15d30*/  FFMA.FTZ R116, R129, R104, R72 ;  /* 0x0000006881747223 */ /* 0x000fe20000010048 */
[----:B------:R-:W-:Y:S01]  /*15d40*/  F2FP.BF16.F32.PACK_AB R118, R121, R118 ;  /* 0x000000767976723e */ /* 0x000fe200000010ff */
[----:B------:R-:W-:Y:S01]  /*15d50*/  FFMA.FTZ R126, R127, R92, R60 ;  /* 0x0000005c7f7e7223 */ /* 0x000fe2000001003c */
[----:B------:R-:W-:Y:S01]  /*15d60*/  FFMA.FTZ R129, R124, R93, R61 ;  /* 0x0000005d7c817223 */ /* 0x000fe2000001003d */
        /* <DEDUP_REMOVED lines=35> */
[----:B------:R0:W-:Y:S01]  /*15fa0*/  @!P0 STG.E desc[UR8][R10.64], R120 ;  /* 0x000000780a008986 */ /* 0x0001e2000c101908 */
[----:B------:R-:W-:Y:S01]  /*15fb0*/  F2FP.BF16.F32.PACK_AB R131, R140, R131 ;  /* 0x000000838c83723e */ /* 0x000fe200000010ff */
[----:B------:R-:W-:Y:S01]  /*15fc0*/  UIADD3 UR16, UPT, UPT, UR16, UR14, URZ ;  /* 0x0000000e10107290 */ /* 0x000fe2000fffe0ff */
[----:B------:R-:W-:Y:S01]  /*15fd0*/  F2FP.BF16.F32.PACK_AB R130, R137, R134 ;  /* 0x000000868982723e */ /* 0x000fe200000010ff */
[----:B------:R0:W-:Y:S01]  /*15fe0*/  STG.E.128 desc[UR8][R122.64], R12 ;  /* 0x0000000c7a007986 */ /* 0x0001e2000c101d08 */
[----:B------:R-:W-:Y:S01]  /*15ff0*/  F2FP.BF16.F32.PACK_AB R129, R2, R129 ;  /* 0x000000810281723e */ /* 0x000fe200000010ff */
[----:B------:R-:W-:Y:S01]  /*16000*/  UISETP.GE.AND UP1, UPT, UR16, UR15, UPT ;  /* 0x0000000f1000728c */ /* 0x000fe2000bf26270 */
[----:B------:R-:W-:Y:S01]  /*16010*/  F2FP.BF16.F32.PACK_AB R128, R135, R128 ;  /* 0x000000808780723e */ /* 0x000fe200000010ff */
[----:B------:R0:W-:Y:S04]  /*16020*/  STG.E.128 desc[UR8][R132.64], R116 ;  /* 0x0000007484007986 */ /* 0x0001e8000c101d08 */
[----:B------:R0:W-:Y:S04]  /*16030*/  STG.E.128 desc[UR8][R138.64], R124 ;  /* 0x0000007c8a007986 */ /* 0x0001e8000c101d08 */
[----:B------:R0:W-:Y:S01]  /*16040*/  STG.E.128 desc[UR8][R158.64], R128 ;  /* 0x000000809e007986 */ /* 0x0001e2000c101d08 */
[----:B------:R-:W-:Y:S05]  /*16050*/  BRA.U !UP1, `(.L_x_7359) ;  /* 0xfffffea909d87547 */ /* 0x000fea000b83ffff */
[----:B------:R-:W-:Y:S05]  /*16060*/  EXIT ;  /* 0x000000000000794d */ /* 0x000fea0003800000 */
.L_x_7360:
        /* <DEDUP_REMOVED lines=9> */
.L_x_27243:


//--------------------- .text._ZN10layer_norm13ln_fwd_kernelINS_13Kernel_traitsIf13__nv_bfloat16S2_S2_fjLj4096ELj1ELj1ELj4ELj16ENS_18Kernel_traits_baseILj4096EfS2_S2_S2_fjLj128EEEEELb1ELb1ELb1ELb0EEEvNS_9FwdParamsE --------------------------
	.section	.text._ZN10layer_norm13ln_fwd_kernelINS_13Kernel_traitsIf13__nv_bfloat16S2_S2_fjLj4096ELj1ELj1ELj4ELj16ENS_18Kernel_traits_baseILj4096EfS2_S2_S2_fjLj128EEEEELb1ELb1ELb1ELb0EEEvNS_9FwdParamsE,"ax",@progbits
	.align	128
        .global         _ZN10layer_norm13ln_fwd_kernelINS_13Kernel_traitsIf13__nv_bfloat16S2_S2_fjLj4096ELj1ELj1ELj4ELj16ENS_18Kernel_traits_baseILj4096EfS2_S2_S2_fjLj128EEEEELb1ELb1ELb1ELb0EEEvNS_9FwdParamsE
        .type           _ZN10layer_norm13ln_fwd_kernelINS_13Kernel_traitsIf13__nv_bfloat16S2_S2_fjLj4096ELj1ELj1ELj4ELj16ENS_18Kernel_traits_baseILj4096EfS2_S2_S2_fjLj128EEEEELb1ELb1ELb1ELb0EEEvNS_9FwdParamsE,@function
        .size           _ZN10layer_norm13ln_fwd_kernelINS_13Kernel_traitsIf13__nv_bfloat16S2_S2_fjLj4096ELj1ELj1ELj4ELj16ENS_18Kernel_traits_baseILj4096EfS2_S2_S2_fjLj128EEEEELb1ELb1ELb1ELb0EEEvNS_9FwdParamsE,(.L_x_27244 - _ZN10layer_norm13ln_fwd_kernelINS_13Kernel_traitsIf13__nv_bfloat16S2_S2_fjLj4096ELj1ELj1ELj4ELj16ENS_18Kernel_traits_baseILj4096EfS2_S2_S2_fjLj128EEEEELb1ELb1ELb1ELb0EEEvNS_9FwdParamsE)
        .other          _ZN10layer_norm13ln_fwd_kernelINS_13Kernel_traitsIf13__nv_bfloat16S2_S2_fjLj4096ELj1ELj1ELj4ELj16ENS_18Kernel_traits_baseILj4096EfS2_S2_S2_fjLj128EEEEELb1ELb1ELb1ELb0EEEvNS_9FwdParamsE,@"STO_CUDA_ENTRY STV_DEFAULT"
_ZN10layer_norm13ln_fwd_kernelINS_13Kernel_traitsIf13__nv_bfloat16S2_S2_fjLj4096ELj1ELj1ELj4ELj16ENS_18Kernel_traits_baseILj4096EfS2_S2_S2_fjLj128EEEEELb1ELb1ELb1ELb0EEEvNS_9FwdParamsE:
.text._ZN10layer_norm13ln_fwd_kernelINS_13Kernel_traitsIf13__nv_bfloat16S2_S2_fjLj4096ELj1ELj1ELj4ELj16ENS_18Kernel_traits_baseILj4096EfS2_S2_S2_fjLj128EEEEELb1ELb1ELb1ELb0EEEvNS_9FwdParamsE:
[----:B------:R-:W-:Y:S01]  /*0000*/  LDC R1, c[0x0][0x37c] ;  /* 0x0000df00ff017b82 */ /* 0x000fe20000000800 */
[----:B------:R-:W0:Y:S01]  /*0010*/  LDCU.U8 UR4, c[0x0][0x464] ;  /* 0x00008c80ff0477ac */ /* 0x000e220008000000 */
[----:B------:R-:W1:Y:S01]  /*0020*/  LDCU.64 UR12, c[0x0][0x450] ;  /* 0x00008a00ff0c77ac */ /* 0x000e620008000a00 */
[----:B------:R-:W2:Y:S05]  /*0030*/  LDCU.64 UR14, c[0x0][0x358] ;  /* 0x00006b00ff0e77ac */ /* 0x000eaa0008000a00 */
[----:B------:R-:W3:Y:S01]  /*0040*/  LDC R116, c[0x0][0x458] ;  /* 0x00011600ff747b82 */ /* 0x000ee20000000800 */
[----:B------:R-:W4:Y:S01]  /*0050*/  LDCU.64 UR6, c[0x0][0x438] ;  /* 0x00008700ff0677ac */ /* 0x000f220008000a00 */
[----:B------:R-:W5:Y:S01]  /*0060*/  LDCU UR5, c[0x0][0x388] ;  /* 0x00007100ff0577ac */ /* 0x000f620008000800 */
[----:B0-----:R-:W-:-:S05]  /*0070*/  ISETP.NE.AND P0, PT, RZ, UR4, PT ;  /* 0x00000004ff007c0c */ /* 0x001fca000bf05270 */
[----:B------:R-:W3:Y:S01]  /*0080*/  LDC R117, c[0x0][0x45c] ;  /* 0x00011700ff757b82 */ /* 0x000ee20000000800 */
[----:B-1----:R-:W-:Y:S02]  /*0090*/  IMAD.U32 R2, RZ, RZ, UR12 ;  /* 0x0000000cff027e24 */ /* 0x002fe4000f8e00ff */
[----:B------:R-:W-:-:S06]  /*00a0*/  IMAD.U32 R3, RZ, RZ, UR13 ;  /* 0x0000000dff037e24 */ /* 0x000fcc000f8e00ff */
[----:B--2---:R-:W2:Y:S01]  /*00b0*/  @P0 LDG.E.64 R2, desc[UR14][R2.64] ;  /* 0x0000000e02020981 */ /* 0x004ea2000c1e1b00 */
[----:B------:R-:W0:Y:S03]  /*00c0*/  @P0 LDC R7, c[0x0][0x460] ;  /* 0x00011800ff070b82 */ /* 0x000e260000000800 */
[----:B---3--:R-:W0:Y:S01]  /*00d0*/  @P0 LDG.E.64 R4, desc[UR14][R116.64] ;  /* 0x0000000e74040981 */ /* 0x008e22000c1e1b00 */
[----:B----4-:R-:W-:Y:S01]  /*00e0*/  UISETP.NE.U32.AND UP0, UPT, UR6, URZ, UPT ;  /* 0x000000ff0600728c */ /* 0x010fe2000bf05070 */
[----:B------:R-:W-:Y:S01]  /*00f0*/  BSSY.RECONVERGENT B0, `(.L_x_7361) ;  /* 0x0000096000007945 */ /* 0x000fe20003800200 */
[----:B-----5:R-:W-:Y:S01]  /*0100*/  USHF.R.S32.HI UR4, URZ, 0x1f, UR5 ;  /* 0x0000001fff047899 */ /* 0x020fe20008011405 */
[----:B------:R-:W1:Y:S01]  /*0110*/  S2R R108, SR_TID.X ;  /* 0x00000000006c7919 */ /* 0x000e620000002100 */
[----:B------:R-:W-:Y:S01]  /*0120*/  UISETP.NE.AND.EX UP0, UPT, UR7, URZ, UPT, UP0 ;  /* 0x000000ff0700728c */ /* 0x000fe2000bf05300 */
[----:B------:R-:W3:Y:S01]  /*0130*/  S2UR UR7, SR_CTAID.X ;  /* 0x00000000000779c3 */ /* 0x000ee20000002500 */
[----:B------:R-:W-:-:S04]  /*0140*/  ULEA.HI UR4, UR4, UR5, URZ, 0x3 ;  /* 0x0000000504047291 */ /* 0x000fc8000f8f18ff */
[----:B------:R-:W-:Y:S01]  /*0150*/  USHF.R.S32.HI UR4, URZ, 0x3, UR4 ;  /* 0x00000003ff047899 */ /* 0x000fe20008011404 */
[----:B-1----:R-:W-:Y:S02]  /*0160*/  MOV R109, R108 ;  /* 0x0000006c006d7202 */ /* 0x002fe40000000f00 */
[----:B------:R-:W-:Y:S02]  /*0170*/  LOP3.LUT R0, R108, 0x60, RZ, 0xc0, !PT ;  /* 0x000000606c007812 */ /* 0x000fe400078ec0ff */
[----:B------:R-:W-:-:S05]  /*0180*/  LOP3.LUT R114, R109, 0x7f, RZ, 0x3c, !PT ;  /* 0x0000007f6d727812 */ /* 0x000fca00078e3cff */
[----:B------:R-:W-:Y:S01]  /*0190*/  VIADD R114, R114, UR4 ;  /* 0x0000000472727c36 */ /* 0x000fe20008000000 */
[----:B--2---:R-:W-:Y:S02]  /*01a0*/  @P0 R2UR UR12, R2 ;  /* 0x00000000020c02ca */ /* 0x004fe400000e0000 */
[----:B------:R-:W3:Y:S01]  /*01b0*/  LDC R2, c[0x0][0x360] ;  /* 0x0000d800ff027b82 */ /* 0x000ee20000000800 */
[----:B------:R-:W-:Y:S02]  /*01c0*/  @P0 R2UR UR13, R3 ;  /* 0x00000000030d02ca */ /* 0x000fe400000e0000 */
[----:B0-----:R-:W-:-:S08]  /*01d0*/  @P0 IADD3 R116, P1, PT, R4, R7, RZ ;  /* 0x0000000704740210 */ /* 0x001fd00007f3e0ff */
[----:B------:R-:W-:Y:S02]  /*01e0*/  UIADD3 UR26, UPT, UPT, UR12, -0x61c88647, URZ ;  /* 0x9e3779b90c1a7890 */ /* 0x000fe4000fffe0ff */
[----:B------:R-:W-:Y:S01]  /*01f0*/  UIADD3 UR28, UPT, UPT, UR12, 0x3c6ef372, URZ ;  /* 0x3c6ef3720c1c7890 */ /* 0x000fe2000fffe0ff */
[----:B------:R-:W-:Y:S01]  /*0200*/  @P0 IMAD.X R117, RZ, RZ, R5, P1 ;  /* 0x000000ffff750224 */ /* 0x000fe200008e0605 */
[----:B------:R-:W-:Y:S02]  /*0210*/  UIADD3 UR27, UPT, UPT, UR13, -0x4498517b, URZ ;  /* 0xbb67ae850d1b7890 */ /* 0x000fe4000fffe0ff */
[----:B------:R-:W-:Y:S02]  /*0220*/  UIADD3 UR29, UPT, UPT, UR13, 0x76cf5d0a, URZ ;  /* 0x76cf5d0a0d1d7890 */ /* 0x000fe4000fffe0ff */
[--C-:B------:R-:W-:Y:S01]  /*0230*/  SHF.R.U64 R148, R116, 0x2, R117.reuse ;  /* 0x0000000274947819 */ /* 0x100fe20000001275 */
[----:B------:R-:W-:Y:S01]  /*0240*/  UIADD3 UR30, UPT, UPT, UR12, -0x255992d5, URZ ;  /* 0xdaa66d2b0c1e7890 */ /* 0x000fe2000fffe0ff */
[----:B------:R-:W-:Y:S01]  /*0250*/  SHF.R.U32.HI R113, RZ, 0x2, R117 ;  /* 0x00000002ff717819 */ /* 0x000fe20000011675 */
[----:B------:R-:W-:Y:S01]  /*0260*/  UIADD3 UR31, UPT, UPT, UR13, 0x32370b8f, URZ ;  /* 0x32370b8f0d1f7890 */ /* 0x000fe2000fffe0ff */
[----:B---3--:R-:W-:Y:S01]  /*0270*/  IMAD R115, R2, UR7, R109 ;  /* 0x0000000702737c24 */ /* 0x008fe2000f8e026d */
        /* <DEDUP_REMOVED lines=39> */
[----:B------:R-:W-:Y:S01]  /*04f0*/  @P1 IADD3 R109, PT, PT, R109, 0x80, RZ ;  /* 0x000000806d6d1810 */ /* 0x000fe20007ffe0ff */
[----:B------:R3:W5:Y:S04]  /*0500*/  @P1 LDG.E.128 R76, desc[UR14][R8.64+0x10] ;  /* 0x0000100e084c1981 */ /* 0x000768000c1e1d00 */
[C---:B--2---:R-:W-:Y:S01]  /*0510*/  @P2 IMAD.WIDE.U32 R14, R109.reuse, 0x20, R14 ;  /* 0x000000206d0e2825 */ /* 0x044fe200078e000e */
[----:B------:R3:W5:Y:S03]  /*0520*/  @P1 LD.E.128 R72, desc[UR14][R10.64] ;  /* 0x0000000e0a481980 */ /* 0x000766000c101d00 */
[C---:B0-----:R-:W-:Y:S01]  /*0530*/  @P2 IMAD.WIDE.U32 R16, R109.reuse, 0x20, R16 ;  /* 0x000000206d102825 */ /* 0x041fe200078e0010 */
[----:B------:R3:W5:Y:S03]  /*0540*/  @P1 LD.E.128 R68, desc[UR14][R10.64+0x10] ;  /* 0x0000100e0a441980 */ /* 0x000766000c101d00 */
[C---:B------:R-:W-:Y:S01]  /*0550*/  @P2 IMAD.WIDE.U32 R18, R109.reuse, 0x20, R18 ;  /* 0x000000206d122825 */ /* 0x040fe200078e0012 */
[----:B------:R3:W5:Y:S04]  /*0560*/  @P1 LDG.E.128 R64, desc[UR14][R12.64] ;  /* 0x0000000e0c401981 */ /* 0x000768000c1e1d00 */
[----:B------:R3:W5:Y:S04]  /*0570*/  @P1 LDG.E.128 R60, desc[UR14][R12.64+0x10] ;  /* 0x0000100e0c3c1981 */ /* 0x000768000c1e1d00 */
[----:B------:R3:W5:Y:S04]  /*0580*/  @P2 LDG.E.128 R56, desc[UR14][R14.64] ;  /* 0x0000000e0e382981 */ /* 0x000768000c1e1d00 */
[----:B------:R3:W5:Y:S04]  /*0590*/  @P2 LDG.E.128 R52, desc[UR14][R14.64+0x10] ;  /* 0x0000100e0e342981 */ /* 0x000768000c1e1d00 */
[----:B------:R3:W5:Y:S04]  /*05a0*/  @P2 LD.E.128 R48, desc[UR14][R16.64] ;  /* 0x0000000e10302980 */ /* 0x000768000c101d00 */
[----:B------:R3:W5:Y:S04]  /*05b0*/  @P2 LD.E.128 R44, desc[UR14][R16.64+0x10] ;  /* 0x0000100e102c2980 */ /* 0x000768000c101d00 */
[----:B------:R3:W5:Y:S04]  /*05c0*/  @P2 LDG.E.128 R40, desc[UR14][R18.64] ;  /* 0x0000000e12282981 */ /* 0x000768000c1e1d00 */
[----:B------:R3:W5:Y:S01]  /*05d0*/  @P2 LDG.E.128 R36, desc[UR14][R18.64+0x10] ;  /* 0x0000100e12242981 */ /* 0x000762000c1e1d00 */
[----:B------:R-:W-:Y:S01]  /*05e0*/  ISETP.GE.U32.AND P0, PT, R114, 0x200, PT ;  /* 0x000002007200780c */ /* 0x000fe20003f06070 */
[----:B------:R-:W-:-:S12]  /*05f0*/  @P2 VIADD R109, R109, 0x80 ;  /* 0x000000806d6d2836 */ /* 0x000fd80000000000 */
        /* <DEDUP_REMOVED lines=14> */
.L_x_7362:
        /* <DEDUP_REMOVED lines=29> */
[C---:B-1----:R-:W-:Y:S01]  /*08b0*/  @P2 IMAD.WIDE.U32 R68, R109.reuse, 0x20, R50 ;  /* 0x000000206d442825 */ /* 0x042fe200078e0032 */
[----:B------:R-:W-:Y:S01]  /*08c0*/  @P2 IADD3 R109, PT, PT, R109, 0x80, RZ ;  /* 0x000000806d6d2810 */ /* 0x000fe20007ffe0ff */
[----:B------:R-:W5:Y:S01]  /*08d0*/  @P2 LDG.E.128 R56, desc[UR14][R48.64] ;  /* 0x0000000e30382981 */ /* 0x000f62000c1e1d00 */
[----:B------:R-:W-:-:S02]  /*08e0*/  CS2R R46, SRZ ;  /* 0x00000000002e7805 */ /* 0x000fc4000001ff00 */
[----:B------:R-:W-:Y:S02]  /*08f0*/  CS2R R50, SRZ ;  /* 0x0000000000327805 */ /* 0x000fe4000001ff00 */
[----:B0-----:R-:W-:Y:S01]  /*0900*/  CS2R R44, SRZ ;  /* 0x00000000002c7805 */ /* 0x001fe2000001ff00 */
[----:B------:R0:W5:Y:S01]  /*0910*/  @P2 LDG.E.128 R52, desc[UR14][R48.64+0x10] ;  /* 0x0000100e30342981 */ /* 0x000162000c1e1d00 */
[C---:B--2---:R-:W-:Y:S01]  /*0920*/  @P3 IMAD.WIDE.U32 R2, R109.reuse, 0x20, R70 ;  /* 0x000000206d023825 */ /* 0x044fe200078e0046 */
[----:B------:R-:W-:Y:S02]  /*0930*/  CS2R R92, SRZ ;  /* 0x00000000005c7805 */ /* 0x000fe4000001ff00 */
[----:B------:R-:W5:Y:S04]  /*0940*/  @P2 LDG.E.128 R40, desc[UR14][R68.64] ;  /* 0x0000000e44282981 */ /* 0x000f68000c1e1d00 */
[----:B------:R-:W5:Y:S01]  /*0950*/  @P3 LDG.E.128 R32, desc[UR14][R2.64] ;  /* 0x0000000e02203981 */ /* 0x000f62000c1e1d00 */
[----:B---3--:R-:W-:-:S03]  /*0960*/  @P3 IMAD.WIDE.U32 R4, R109, 0x20, R72 ;  /* 0x000000206d043825 */ /* 0x008fc600078e0048 */
[----:B------:R-:W5:Y:S04]  /*0970*/  @P3 LDG.E.128 R28, desc[UR14][R2.64+0x10] ;  /* 0x0000100e021c3981 */ /* 0x000f68000c1e1d00 */
[----:B------:R-:W5:Y:S04]  /*0980*/  @P3 LDG.E.128 R16, desc[UR14][R4.64] ;  /* 0x0000000e04103981 */ /* 0x000f68000c1e1d00 */
[----:B------:R-:W5:Y:S01]  /*0990*/  @P3 LDG.E.128 R12, desc[UR14][R4.64+0x10] ;  /* 0x0000100e040c3981 */ /* 0x000f62000c1e1d00 */
[----:B0-----:R-:W-:Y:S02]  /*09a0*/  CS2R R48, SRZ ;  /* 0x0000000000307805 */ /* 0x001fe4000001ff00 */
[----:B------:R-:W-:-:S02]  /*09b0*/  CS2R R70, SRZ ;  /* 0x0000000000467805 */ /* 0x000fc4000001ff00 */
[----:B------:R-:W-:Y:S01]  /*09c0*/  CS2R R72, SRZ ;  /* 0x0000000000487805 */ /* 0x000fe2000001ff00 */
[----:B------:R0:W5:Y:S01]  /*09d0*/  @P2 LDG.E.128 R36, desc[UR14][R68.64+0x10] ;  /* 0x0000100e44242981 */ /* 0x000162000c1e1d00 */
[----:B------:R-:W-:Y:S02]  /*09e0*/  CS2R R98, SRZ ;  /* 0x0000000000627805 */ /* 0x000fe4000001ff00 */
[----:B------:R-:W-:Y:S02]  /*09f0*/  CS2R R96, SRZ ;  /* 0x0000000000607805 */ /* 0x000fe4000001ff00 */
[----:B------:R-:W-:Y:S02]  /*0a00*/  @P3 CS2R R22, SRZ ;  /* 0x0000000000163805 */ /* 0x000fe4000001ff00 */
[----:B------:R-:W-:Y:S02]  /*0a10*/  @P3 CS2R R20, SRZ ;  /* 0x0000000000143805 */ /* 0x000fe4000001ff00 */
[----:B------:R-:W-:-:S02]  /*0a20*/  @P3 CS2R R26, SRZ ;  /* 0x00000000001a3805 */ /* 0x000fc4000001ff00 */
[----:B------:R-:W-:Y:S02]  /*0a30*/  @P3 CS2R R24, SRZ ;  /* 0x0000000000183805 */ /* 0x000fe4000001ff00 */
[----:B0-----:R-:W-:-:S07]  /*0a40*/  CS2R R68, SRZ ;  /* 0x0000000000447805 */ /* 0x001fce000001ff00 */
.L_x_7363:
[----:B------:R-:W-:Y:S05]  /*0a50*/  BSYNC.RECONVERGENT B0 ;  /* 0x0000000000007941 */ /* 0x000fea0003800200 */
.L_x_7361:
[----:B------:R-:W1:Y:S02]  /*0a60*/  LDCU UR5, c[0x0][0x384] ;  /* 0x00007080ff0577ac */ /* 0x000e640008000800 */
[----:B-1----:R-:W-:-:S06]  /*0a70*/  UISETP.GE.AND UP0, UPT, UR7, UR5, UPT ;  /* 0x000000050700728c */ /* 0x002fcc000bf06270 */
[----:B------:R-:W-:-:S13]  /*0a80*/  PLOP3.LUT P0, PT, PT, PT, UP0, 0x80, 0x8 ;  /* 0x000000000008781c */ /* 0x000fda0003f0f008 */
[----:B------:R-:W-:Y:S05]  /*0a90*/  @P0 EXIT ;  /* 0x000000000000094d */ /* 0x000fea0003800000 */
[----:B0-----:R-:W-:Y:S01]  /*0aa0*/  IMAD.HI.U32 R2, R115, -0x326172a9, RZ ;  /* 0xcd9e8d5773027827 */ /* 0x001fe200078e00ff */
[----:B------:R-:W-:Y:S01]  /*0ab0*/  ULOP3.LUT UR6, UR4, 0x7f, URZ, 0xc0, !UPT ;  /* 0x0000007f04067892 */ /* 0x000fe2000f8ec0ff */
[----:B------:R-:W-:Y:S01]  /*0ac0*/  LOP3.LUT R116, R116, 0x3, RZ, 0xc0, !PT ;  /* 0x0000000374747812 */ /* 0x000fe200078ec0ff */
[----:B------:R-:W-:Y:S01]  /*0ad0*/  USHF.L.U32 UR5, UR4, 0x1, URZ ;  /* 0x0000000104057899 */ /* 0x000fe200080006ff */
[C---:B------:R-:W-:Y:S01]  /*0ae0*/  IMAD.HI.U32 R3, R148.reuse, -0x2daee0ad, RZ ;  /* 0xd2511f5394037827 */ /* 0x040fe200078e00ff */
[----:B------:R-:W-:Y:S01]  /*0af0*/  LOP3.LUT R2, R113, UR12, R2, 0x96, !PT ;  /* 0x0000000c71027c12 */ /* 0x000fe2000f8e9602 */
[----:B------:R-:W0:Y:S02]  /*0b00*/  LDCU UR22, c[0x0][0x404] ;  /* 0x00008080ff1677ac */ /* 0x000e240008000800 */
[----:B------:R-:W-:Y:S01]  /*0b10*/  IMAD R7, R148, -0x2daee0ad, RZ ;  /* 0xd2511f5394077824 */ /* 0x000fe200078e02ff */
[----:B------:R-:W-:Y:S01]  /*0b20*/  LOP3.LUT R3, R3, UR13, RZ, 0x3c, !PT ;  /* 0x0000000d03037c12 */ /* 0x000fe2000f8e3cff */
        /* <DEDUP_REMOVED lines=37> */
[----:B------:R-:W2:Y:S02]  /*0d80*/  LDCU.128 UR8, c[0x0][0x3f0] ;  /* 0x00007e00ff0877ac */ /* 0x000ea40008000c00 */
        /* <DEDUP_REMOVED lines=9> */
[----:B------:R-:W3:Y:S01]  /*0e20*/  LDCU.64 UR16, c[0x0][0x408] ;  /* 0x00008100ff1077ac */ /* 0x000ee20008000a00 */
[----:B------:R-:W-:-:S04]  /*0e30*/  IMAD.HI.U32 R2, R5, -0x326172a9, RZ ;  /* 0xcd9e8d5705027827 */ /* 0x000fc800078e00ff */
[----:B------:R-:W-:Y:S01]  /*0e40*/  IMAD.HI.U32 R4, R3, -0x2daee0ad, RZ ;  /* 0xd2511f5303047827 */ /* 0x000fe200078e00ff */
[----:B------:R-:W-:Y:S01]  /*0e50*/  LOP3.LUT R7, R7, UR19, R2, 0x96, !PT ;  /* 0x0000001307077c12 */ /* 0x000fe2000f8e9602 */
[----:B------:R-:W4:Y:S02]  /*0e60*/  LDCU.64 UR18, c[0x0][0x3a0] ;  /* 0x00007400ff1277ac */ /* 0x000f240008000a00 */
[----:B------:R-:W-:Y:S01]  /*0e70*/  IMAD R3, R3, -0x2daee0ad, RZ ;  /* 0xd2511f5303037824 */ /* 0x000fe200078e02ff */
[----:B------:R-:W-:Y:S01]  /*0e80*/  LOP3.LUT R4, R9, UR21, R4, 0x96, !PT ;  /* 0x0000001509047c12 */ /* 0x000fe2000f8e9604 */
[----:B------:R-:W-:Y:S01]  /*0e90*/  IMAD.HI.U32 R112, R7, -0x2daee0ad, RZ ;  /* 0xd2511f5307707827 */ /* 0x000fe200078e00ff */
[----:B------:R-:W0:Y:S03]  /*0ea0*/  LDCU.64 UR20, c[0x0][0x380] ;  /* 0x00007000ff1477ac */ /* 0x000e260008000a00 */
[----:B------:R-:W-:Y:S01]  /*0eb0*/  IMAD R5, R5, -0x326172a9, RZ ;  /* 0xcd9e8d5705057824 */ /* 0x000fe200078e02ff */
[----:B------:R-:W-:Y:S01]  /*0ec0*/  LOP3.LUT R112, R3, UR24, R112, 0x96, !PT ;  /* 0x0000001803707c12 */ /* 0x000fe2000f8e9670 */
[----:B------:R-:W-:Y:S01]  /*0ed0*/  IMAD.HI.U32 R2, R4, -0x326172a9, RZ ;  /* 0xcd9e8d5704027827 */ /* 0x000fe200078e00ff */
[----:B------:R-:W0:Y:S03]  /*0ee0*/  LDCU.U8 UR24, c[0x0][0x410] ;  /* 0x00008200ff1877ac */ /* 0x000e260008000000 */
[----:B------:R-:W-:Y:S01]  /*0ef0*/  IMAD.MOV.U32 R117, RZ, RZ, RZ ;  /* 0x000000ffff757224 */ /* 0x000fe200078e00ff */
[----:B------:R-:W-:Y:S01]  /*0f00*/  LOP3.LUT R3, R5, UR23, R2, 0x96, !PT ;  /* 0x0000001705037c12 */ /* 0x000fe2000f8e9602 */
[----:B------:R-:W-:Y:S01]  /*0f10*/  IMAD.MOV R5, RZ, RZ, -R0 ;  /* 0x000000ffff057224 */ /* 0x000fe200078e0a00 */
[----:B------:R-:W0:Y:S01]  /*0f20*/  LDCU UR23, c[0x0][0x388] ;  /* 0x00007100ff1777ac */ /* 0x000e220008000800 */
[----:B------:R-:W-:-:S02]  /*0f30*/  IMAD.SHL.U32 R0, R108, 0x20, RZ ;  /* 0x000000206c007824 */ /* 0x000fc400078e00ff */
[----:B------:R-:W-:Y:S02]  /*0f40*/  IMAD R140, R7, -0x2daee0ad, RZ ;  /* 0xd2511f53078c7824 */ /* 0x000fe400078e02ff */
[----:B------:R-:W-:Y:S01]  /*0f50*/  IMAD R120, R4, -0x326172a9, RZ ;  /* 0xcd9e8d5704787824 */ /* 0x000fe200078e02ff */
[----:B------:R-:W-:Y:S02]  /*0f60*/  LOP3.LUT R2, R0, 0x3e0, RZ, 0xc0, !PT ;  /* 0x000003e000027812 */ /* 0x000fe400078ec0ff */
[----:B------:R-:W-:Y:S02]  /*0f70*/  VIADDMNMX R0, R5, UR6, RZ, !PT ;  /* 0x0000000605007c46 */ /* 0x000fe4000f8001ff */
[----:B------:R-:W-:Y:S02]  /*0f80*/  IADD3 R5, PT, PT, RZ, -R2, RZ ;  /* 0x80000002ff057210 */ /* 0x000fe40007ffe0ff */
[----:B------:R-:W-:Y:S02]  /*0f90*/  VIMNMX R0, PT, PT, R0, 0x20, PT ;  /* 0x0000002000007848 */ /* 0x000fe40003fe0100 */
[----:B------:R-:W-:-:S02]  /*0fa0*/  VIADDMNMX R5, R5, UR6, RZ, !PT ;  /* 0x0000000605057c46 */ /* 0x000fc4000f8001ff */
[----:B------:R-:W-:Y:S02]  /*0fb0*/  LEA R0, R0, UR5, 0x3 ;  /* 0x0000000500007c11 */ /* 0x000fe4000f8e18ff */
[----:B------:R-:W-:Y:S02]  /*0fc0*/  VIMNMX R5, PT, PT, R5, 0x20, PT ;  /* 0x0000002005057848 */ /* 0x000fe40003fe0100 */
[----:B------:R-:W-:Y:S02]  /*0fd0*/  I2FP.F32.U32 R0, R0 ;  /* 0x0000000000007245 */ /* 0x000fe40000201000 */
[----:B------:R-:W-:Y:S02]  /*0fe0*/  LEA R118, R5, UR5, 0x3 ;  /* 0x0000000505767c11 */ /* 0x000fe4000f8e18ff */
[----:B-1234-:R0:W0:Y:S05]  /*0ff0*/  MUFU.RCP R2, R0 ;  /* 0x0000000000027308 */ /* 0x01e02a0000001000 */
.L_x_7780:
[----:B------:R-:W-:-:S06]  /*1000*/  UIMAD.WIDE UR4, UR7, 0x4, UR8 ;  /* 0x00000004070478a5 */ /* 0x000fcc000f8e0208 */
[----:B01234-:R-:W-:Y:S01]  /*1010*/  IMAD.U32 R108, RZ, RZ, UR4 ;  /* 0x00000004ff6c7e24 */ /* 0x01ffe2000f8e00ff */
[----:B------:R-:W-:-:S05]  /*1020*/  MOV R109, UR5 ;  /* 0x00000005006d7c02 */ /* 0x000fca0008000f00 */
[----:B------:R1:W2:Y:S01]  /*1030*/  LDG.E R142, desc[UR14][R108.64] ;  /* 0x0000000e6c8e7981 */ /* 0x0002a2000c1e1900 */
[----:B------:R-:W-:-:S06]  /*1040*/  UIMAD.WIDE UR4, UR7, 0x4, UR10 ;  /* 0x00000004070478a5 */ /* 0x000fcc000f8e020a */
[----:B------:R-:W-:Y:S02]  /*1050*/  IMAD.U32 R110, RZ, RZ, UR4 ;  /* 0x00000004ff6e7e24 */ /* 0x000fe4000f8e00ff */
[----:B------:R-:W-:-:S05]  /*1060*/  IMAD.U32 R111, RZ, RZ, UR5 ;  /* 0x00000005ff6f7e24 */ /* 0x000fca000f8e00ff */
[----:B------:R-:W3:Y:S01]  /*1070*/  LDG.E R110, desc[UR14][R110.64] ;  /* 0x0000000e6e6e7981 */ /* 0x000ee2000c1e1900 */
[----:B0-----:R-:W-:Y:S01]  /*1080*/  UIMAD UR4, UR7, UR23, URZ ;  /* 0x00000017070472a4 */ /* 0x001fe2000f8e02ff */
[----:B------:R-:W-:Y:S01]  /*1090*/  ISETP.GE.U32.AND P1, PT, R114, 0x80, PT ;  /* 0x000000807200780c */ /* 0x000fe20003f26070 */
[----:B------:R-:W-:Y:S01]  /*10a0*/  BSSY.RECONVERGENT B0, `(.L_x_7364) ;  /* 0x00006e8000007945 */ /* 0x000fe20003800200 */
[----:B------:R-:W0:Y:S01]  /*10b0*/  S2R R136, SR_TID.X ;  /* 0x0000000000887919 */ /* 0x000e220000002100 */
[----:B------:R-:W-:-:S04]  /*10c0*/  USHF.R.S32.HI UR5, URZ, 0x1f, UR4 ;  /* 0x0000001fff057899 */ /* 0x000fc80008011404 */
[----:B------:R-:W-:-:S06]  /*10d0*/  ULEA.HI UR5, UR5, UR4, URZ, 0x3 ;  /* 0x0000000405057291 */ /* 0x000fcc000f8f18ff */
[----:B-1----:R-:W-:-:S05]  /*10e0*/  IMAD.U32 R109, RZ, RZ, UR5 ;  /* 0x00000005ff6d7e24 */ /* 0x002fca000f8e00ff */
[----:B0-----:R-:W-:Y:S02]  /*10f0*/  LEA.HI.SX32 R138, R109, R136, 0x1d ;  /* 0x000000886d8a7211 */ /* 0x001fe400078feaff */
[----:B--2---:R-:W-:-:S13]  /*1100*/  ISETP.GE.AND P0, PT, R142, 0x1, PT ;  /* 0x000000018e00780c */ /* 0x004fda0003f06270 */
[----:B------:R-:W-:Y:S02]  /*1110*/  @P0 IADD3 R0, PT, PT, R142, -0x1, RZ ;  /* 0xffffffff8e000810 */ /* 0x000fe40007ffe0ff */
[----:B---3--:R-:W-:-:S03]  /*1120*/  R2UR UR4, R110 ;  /* 0x000000006e0472ca */ /* 0x008fc600000e0000 */
[----:B------:R-:W-:-:S05]  /*1130*/  @P0 IMAD R0, R0, UR23, RZ ;  /* 0x0000001700000c24 */ /* 0x000fca000f8e02ff */
[----:B------:R-:W-:-:S04]  /*1140*/  @P0 SHF.R.S32.HI R185, RZ, 0x1f, R0 ;  /* 0x0000001fffb90819 */ /* 0x000fc80000011400 */
[----:B------:R-:W-:Y:S01]  /*1150*/  @P0 LEA.HI R185, R185, R0, RZ, 0x3 ;  /* 0x00000000b9b90211 */ /* 0x000fe200078f18ff */
[----:B------:R-:W-:-:S03]  /*1160*/  IMAD.MOV.U32 R0, RZ, RZ, RZ ;  /* 0x000000ffff007224 */ /* 0x000fc600078e00ff */
        /* <DEDUP_REMOVED lines=8> */
.L_x_7366:
[----:B------:R-:W-:Y:S05]  /*11f0*/  BRA.U !UP0, `(.L_x_7367) ;  /* 0x0000003508d07547 */ /* 0x000fea000b800000 */
[----:B------:R-:W0:Y:S02]  /*1200*/  LDC.64 R4, c[0x0][0x3a0] ;  /* 0x0000e800ff047b82 */ /* 0x000e240000000a00 */
        /* <DEDUP_REMOVED lines=23> */
.L_x_7371:
        /* <DEDUP_REMOVED lines=13> */
.L_x_7373:
[----:B------:R-:W-:Y:S05]  /*1450*/  BSYNC.RECONVERGENT B2 ;  /* 0x0000000000027941 */ /* 0x000fea0003800200 */
.L_x_7372:
        /* <DEDUP_REMOVED lines=60> */
.L_x_7370:
[----:B------:R-:W-:Y:S05]  /*1820*/  BSYNC.RECONVERGENT B1 ;  /* 0x0000000000017941 */ /* 0x000fea0003800200 */
.L_x_7369:
        /* <DEDUP_REMOVED lines=10> */
[----:B------:R-:W-:-:S07]  /*18d0*/  FFMA.FTZ R119, R119, R88, R108 ;  /* 0x0000005877777223 */ /* 0x000fce000001006c */
.L_x_7368:
        /* <DEDUP_REMOVED lines=22> */
.L_x_7377:
        /* <DEDUP_REMOVED lines=13> */
.L_x_7379:
[----:B------:R-:W-:Y:S05]  /*1b10*/  BSYNC.RECONVERGENT B2 ;  /* 0x0000000000027941 */ /* 0x000fea0003800200 */
.L_x_7378:
        /* <DEDUP_REMOVED lines=61> */
.L_x_7376:
[----:B------:R-:W-:Y:S05]  /*1ef0*/  BSYNC.RECONVERGENT B1 ;  /* 0x0000000000017941 */ /* 0x000fea0003800200 */
.L_x_7375:
        /* <DEDUP_REMOVED lines=12> */
[----:B------:R-:W-:-:S07]  /*1fc0*/  FFMA.FTZ R123, R140, R89, R111 ;  /* 0x000000598c7b7223 */ /* 0x000fce000001006f */
.L_x_7374:
        /* <DEDUP_REMOVED lines=21> */
.L_x_7383:
        /* <DEDUP_REMOVED lines=13> */
.L_x_7385:
[----:B------:R-:W-:Y:S05]  /*21f0*/  BSYNC.RECONVERGENT B2 ;  /* 0x0000000000027941 */ /* 0x000fea0003800200 */
.L_x_7384:
        /* <DEDUP_REMOVED lines=61> */
.L_x_7382:
[----:B------:R-:W-:Y:S05]  /*25d0*/  BSYNC.RECONVERGENT B1 ;  /* 0x0000000000017941 */ /* 0x000fea0003800200 */
.L_x_7381:
        /* <DEDUP_REMOVED lines=10> */
[----:B------:R-:W-:-:S07]  /*2680*/  FFMA.FTZ R125, R125, R90, R116 ;  /* 0x0000005a7d7d7223 */ /* 0x000fce0000010074 */
.L_x_7380:
        /* <DEDUP_REMOVED lines=22> */
.L_x_7389:
        /* <DEDUP_REMOVED lines=13> */
.L_x_7391:
[----:B------:R-:W-:Y:S05]  /*28c0*/  BSYNC.RECONVERGENT B2 ;  /* 0x0000000000027941 */ /* 0x000fea0003800200 */
.L_x_7390:
        /* <DEDUP_REMOVED lines=61> */
.L_x_7388:
[----:B------:R-:W-:Y:S05]  /*2ca0*/  BSYNC.RECONVERGENT B1 ;  /* 0x0000000000017941 */ /* 0x000fea0003800200 */
.L_x_7387:
[----:B-----5:R-:W-:Y:S01]  /*2cb0*/  PRMT R127, R9, 0x7632, R127 ;  /* 0x00007632097f7816 */ /* 0x020fe2000000007f */
[----:B------:R-:W-:Y:S01]  /*2cc0*/  IMAD.MOV.U32 R129, RZ, RZ, 0x2f800000 ;  /* 0x2f800000ff817424 */ /* 0x000fe200078e00ff */
[----:B------:R-:W-:-:S03]  /*2cd0*/  I2FP.F32.U32 R126, R126 ;  /* 0x0000007e007e7245 */ /* 0x000fc60000201000 */
[----:B------:R-:W-:Y:S02]  /*2ce0*/  IMAD.U32 R127, R127, 0x10000, RZ ;  /* 0x000100007f7f7824 */ /* 0x000fe400078e00ff */
        /* <DEDUP_REMOVED lines=9> */
.L_x_7386:
        /* <DEDUP_REMOVED lines=21> */
.L_x_7395:
        /* <DEDUP_REMOVED lines=13> */
.L_x_7397:
[----:B------:R-:W-:Y:S05]  /*2fa0*/  BSYNC.RECONVERGENT B2 ;  /* 0x0000000000027941 */ /* 0x000fea0003800200 */
.L_x_7396:
        /* <DEDUP_REMOVED lines=61> */
.L_x_7394:
[----:B------:R-:W-:Y:S05]  /*3380*/  BSYNC.RECONVERGENT B1 ;  /* 0x0000000000017941 */ /* 0x000fea0003800200 */
.L_x_7393:
[----:B------:R-:W-:Y:S01]  /*3390*/  HFMA2 R129, -RZ, RZ, 0.1171875, 0 ;  /* 0x2f800000ff817431 */ /* 0x000fe200000001ff */
[----:B------:R-:W-:Y:S01]  /*33a0*/  I2FP.F32.U32 R110, R128 ;  /* 0x00000080006e7245 */ /* 0x000fe20000201000 */
[----:B-----5:R-:W-:-:S04]  /*33b0*/  IMAD.U32 R116, R10, 0x10000, RZ ;  /* 0x000100000a747824 */ /* 0x020fc800078e00ff */
[----:B------:R-:W-:Y:S01]  /*33c0*/  FMUL.FTZ R116, R116, UR17 ;  /* 0x0000001174747c20 */ /* 0x000fe20008410000 */
[----:B------:R-:W-:-:S03]  /*33d0*/  FFMA.FTZ R110, R110, R129, 1.1641532182693481445e-10 ;  /* 0x2f0000006e6e7423 */ /* 0x000fc60000010081 */
[----:B------:R-:W-:Y:S02]  /*33e0*/  FMUL.FTZ R116, R116, UR16 ;  /* 0x0000001074747c20 */ /* 0x000fe40008410000 */
[----:B------:R-:W-:Y:S01]  /*33f0*/  FSETP.GTU.FTZ.AND P3, PT, R110, UR22, PT ;  /* 0x000000166e007c0b */ /* 0x000fe2000bf7c000 */
[----:B------:R-:W-:-:S03]  /*3400*/  IMAD.U32 R110, R6, 0x10000, RZ ;  /* 0x00010000066e7824 */ /* 0x000fc600078e00ff */
[----:B------:R-:W-:Y:S02]  /*3410*/  FSEL R129, R116, RZ, !P3 ;  /* 0x000000ff74817208 */ /* 0x000fe40005800000 */
[----:B------:R-:W-:-:S03]  /*3420*/  SEL R128, RZ, 0x1, P3 ;  /* 0x00000001ff807807 */ /* 0x000fc60001800000 */
[----:B------:R-:W-:-:S07]  /*3430*/  FFMA.FTZ R129, R129, R84, R110 ;  /* 0x0000005481817223 */ /* 0x000fce000001006e */
.L_x_7392:
        /* <DEDUP_REMOVED lines=22> */
.L_x_7401:
        /* <DEDUP_REMOVED lines=13> */
.L_x_7403:
[----:B------:R-:W-:Y:S05]  /*3670*/  BSYNC.RECONVERGENT B2 ;  /* 0x0000000000027941 */ /* 0x000fea0003800200 */
.L_x_7402:
        /* <DEDUP_REMOVED lines=61> */
.L_x_7400:
[----:B------:R-:W-:Y:S05]  /*3a50*/  BSYNC.RECONVERGENT B1 ;  /* 0x0000000000017941 */ /* 0x000fea0003800200 */
.L_x_7399:
[----:B-----5:R-:W-:Y:S01]  /*3a60*/  PRMT R131, R10, 0x7632, R131 ;  /* 0x000076320a837816 */ /* 0x020fe20000000083 */
[----:B------:R-:W-:Y:S01]  /*3a70*/  IMAD.MOV.U32 R133, RZ, RZ, 0x2f800000 ;  /* 0x2f800000ff857424 */ /* 0x000fe200078e00ff */
[----:B------:R-:W-:Y:S02]  /*3a80*/  I2FP.F32.U32 R130, R130 ;  /* 0x0000008200827245 */ /* 0x000fe40000201000 */
        /* <DEDUP_REMOVED lines=10> */
.L_x_7398:
        /* <DEDUP_REMOVED lines=21> */
.L_x_7407:
        /* <DEDUP_REMOVED lines=13> */
.L_x_7409:
[----:B------:R-:W-:Y:S05]  /*3d50*/  BSYNC.RECONVERGENT B2 ;  /* 0x0000000000027941 */ /* 0x000fea0003800200 */
.L_x_7408:
        /* <DEDUP_REMOVED lines=61> */
.L_x_7406:
[----:B------:R-:W-:Y:S05]  /*4130*/  BSYNC.RECONVERGENT B1 ;  /* 0x0000000000017941 */ /* 0x000fea0003800200 */
.L_x_7405:
[----:B------:R-:W-:Y:S01]  /*4140*/  I2FP.F32.U32 R116, R132 ;  /* 0x0000008400747245 */ /* 0x000fe20000201000 */
[----:B------:R-:W-:Y:S02]  /*4150*/  IMAD.MOV.U32 R133, RZ, RZ, 0x2f800000 ;  /* 0x2f800000ff857424 */ /* 0x000fe400078e00ff */
[----:B-----5:R-:W-:Y:S02]  /*4160*/  IMAD.U32 R132, R11, 0x10000, RZ ;  /* 0x000100000b847824 */ /* 0x020fe400078e00ff */
[----:B------:R-:W-:Y:S02]  /*4170*/  FFMA.FTZ R116, R116, R133, 1.1641532182693481445e-10 ;  /* 0x2f00000074747423 */ /* 0x000fe40000010085 */
[----:B------:R-:W-:-:S03]  /*4180*/  FMUL.FTZ R132, R132, UR17 ;  /* 0x0000001184847c20 */ /* 0x000fc60008410000 */
[----:B------:R-:W-:Y:S01]  /*4190*/  FSETP.GTU.FTZ.AND P3, PT, R116, UR22, PT ;  /* 0x0000001674007c0b */ /* 0x000fe2000bf7c000 */
[----:B------:R-:W-:Y:S01]  /*41a0*/  FMUL.FTZ R132, R132, UR16 ;  /* 0x0000001084847c20 */ /* 0x000fe20008410000 */
[----:B------:R-:W-:-:S04]  /*41b0*/  SHF.L.U32 R116, R7, 0x10, RZ ;  /* 0x0000001007747819 */ /* 0x000fc800000006ff */
[----:B------:R-:W-:Y:S02]  /*41c0*/  FSEL R133, R132, RZ, !P3 ;  /* 0x000000ff84857208 */ /* 0x000fe40005800000 */
[----:B------:R-:W-:-:S03]  /*41d0*/  SEL R132, RZ, 0x1, P3 ;  /* 0x00000001ff847807 */ /* 0x000fc60001800000 */
[----:B------:R-:W-:-:S07]  /*41e0*/  FFMA.FTZ R133, R133, R86, R116 ;  /* 0x0000005685857223 */ /* 0x000fce0000010074 */
.L_x_7404:
        /* <DEDUP_REMOVED lines=22> */
.L_x_7413:
        /* <DEDUP_REMOVED lines=13> */
.L_x_7415:
[----:B------:R-:W-:Y:S05]  /*4420*/  BSYNC.RECONVERGENT B2 ;  /* 0x0000000000027941 */ /* 0x000fea0003800200 */
.L_x_7414:
        /* <DEDUP_REMOVED lines=61> */
.L_x_7412:
[----:B------:R-:W-:Y:S05]  /*4800*/  BSYNC.RECONVERGENT B1 ;  /* 0x0000000000017941 */ /* 0x000fea0003800200 */
.L_x_7411:
        /* <DEDUP_REMOVED lines=12> */
[----:B------:R-:W-:-:S07]  /*48d0*/  FFMA.FTZ R135, R150, R87, R185 ;  /* 0x0000005796877223 */ /* 0x000fce00000100b9 */
.L_x_7410:
[----:B------:R-:W-:Y:S02]  /*48e0*/  F2FP.BF16.F32.PACK_AB R150, RZ, R135 ;  /* 0x00000087ff96723e */ /* 0x000fe400000010ff */
[----:B------:R-:W-:Y:S02]  /*48f0*/  PRMT R108, R108, 0x5410, R111 ;  /* 0x000054106c6c7816 */ /* 0x000fe4000000006f */
[----:B------:R-:W-:Y:S02]  /*4900*/  PRMT R110, R110, 0x5410, R146 ;  /* 0x000054106e6e7816 */ /* 0x000fe40000000092 */
[----:B------:R-:W-:Y:S02]  /*4910*/  PRMT R109, R109, 0x5410, R140 ;  /* 0x000054106d6d7816 */ /* 0x000fe4000000008c */
[----:B------:R-:W-:Y:S01]  /*4920*/  PRMT R111, R154, 0x5410, R150 ;  /* 0x000054109a6f7816 */ /* 0x000fe20000000096 */
[----:B------:R-:W-:Y:S06]  /*4930*/  BRA `(.L_x_7416) ;  /* 0x00000034000c7947 */ /* 0x000fec0003800000 */
.L_x_7367:
[----:B------:R-:W-:Y:S01]  /*4940*/  MOV R119, RZ ;  /* 0x000000ff00777202 */ /* 0x000fe20000000f00 */
[----:B------:R-:W-:Y:S02]  /*4950*/  IMAD.MOV.U32 R109, RZ, RZ, R116 ;  /* 0x000000ffff6d7224 */ /* 0x000fe400078e0074 */
[----:B------:R-:W-:Y:S01]  /*4960*/  IMAD.MOV.U32 R144, RZ, RZ, R140 ;  /* 0x000000ffff907224 */ /* 0x000fe200078e008c */
        /* <DEDUP_REMOVED lines=17> */
.L_x_7420:
        /* <DEDUP_REMOVED lines=13> */
.L_x_7422:
[----:B------:R-:W-:Y:S05]  /*4b50*/  BSYNC.RECONVERGENT B2 ;  /* 0x0000000000027941 */ /* 0x000fea0003800200 */
.L_x_7421:
        /* <DEDUP_REMOVED lines=60> */
.L_x_7419:
[----:B------:R-:W-:Y:S05]  /*4f20*/  BSYNC.RECONVERGENT B1 ;  /* 0x0000000000017941 */ /* 0x000fea0003800200 */
.L_x_7418:
        /* <DEDUP_REMOVED lines=8> */
[----:B------:R-:W-:-:S05]  /*4fb0*/  FSEL R119, R110, RZ, !P2 ;  /* 0x000000ff6e777208 */ /* 0x000fca0005000000 */
[----:B------:R-:W-:-:S07]  /*4fc0*/  FMUL.FTZ R119, R119, R88 ;  /* 0x0000005877777220 */ /* 0x000fce0000410000 */
.L_x_7417:
        /* <DEDUP_REMOVED lines=17> */
.L_x_7426:
        /* <DEDUP_REMOVED lines=13> */
.L_x_7428:
[----:B------:R-:W-:Y:S05]  /*51b0*/  BSYNC.RECONVERGENT B2 ;  /* 0x0000000000027941 */ /* 0x000fea0003800200 */
.L_x_7427:
        /* <DEDUP_REMOVED lines=61> */
.L_x_7425:
[----:B------:R-:W-:Y:S05]  /*5590*/  BSYNC.RECONVERGENT B1 ;  /* 0x0000000000017941 */ /* 0x000fea0003800200 */
.L_x_7424:
[----:B-----5:R-:W-:Y:S01]  /*55a0*/  PRMT R116, R8, 0x7632, R116 ;  /* 0x0000763208747816 */ /* 0x020fe20000000074 */
        /* <DEDUP_REMOVED lines=10> */
.L_x_7423:
        /* <DEDUP_REMOVED lines=17> */
.L_x_7432:
        /* <DEDUP_REMOVED lines=13> */
.L_x_7434:
[----:B------:R-:W-:Y:S05]  /*5830*/  BSYNC.RECONVERGENT B2 ;  /* 0x0000000000027941 */ /* 0x000fea0003800200 */
.L_x_7433:
        /* <DEDUP_REMOVED lines=61> */
.L_x_7431:
[----:B------:R-:W-:Y:S05]  /*5c10*/  BSYNC.RECONVERGENT B1 ;  /* 0x0000000000017941 */ /* 0x000fea0003800200 */
.L_x_7430:
[----:B------:R-:W-:Y:S01]  /*5c20*/  I2FP.F32.U32 R109, R109 ;  /* 0x0000006d006d7245 */ /* 0x000fe20000201000 */
[----:B------:R-:W-:Y:S02]  /*5c30*/  IMAD.MOV.U32 R110, RZ, RZ, 0x2f800000 ;  /* 0x2f800000ff6e7424 */ /* 0x000fe400078e00ff */
[----:B-----5:R-:W-:Y:S02]  /*5c40*/  IMAD.U32 R124, R9, 0x10000, RZ ;  /* 0x00010000097c7824 */ /* 0x020fe400078e00ff */
[----:B------:R-:W-:Y:S02]  /*5c50*/  FFMA.FTZ R109, R109, R110, 1.1641532182693481445e-10 ;  /* 0x2f0000006d6d7423 */ /* 0x000fe4000001006e */
[----:B------:R-:W-:-:S03]  /*5c60*/  FMUL.FTZ R124, R124, UR17 ;  /* 0x000000117c7c7c20 */ /* 0x000fc60008410000 */
[----:B------:R-:W-:Y:S01]  /*5c70*/  FSETP.GTU.FTZ.AND P2, PT, R109, UR22, PT ;  /* 0x000000166d007c0b */ /* 0x000fe2000bf5c000 */
[----:B------:R-:W-:-:S05]  /*5c80*/  FMUL.FTZ R124, R124, UR16 ;  /* 0x000000107c7c7c20 */ /* 0x000fca0008410000 */
[----:B------:R-:W-:Y:S02]  /*5c90*/  FSEL R125, R124, RZ, !P2 ;  /* 0x000000ff7c7d7208 */ /* 0x000fe40005000000 */
[----:B------:R-:W-:-:S03]  /*5ca0*/  SEL R124, RZ, 0x1, P2 ;  /* 0x00000001ff7c7807 */ /* 0x000fc60001000000 */
[----:B------:R-:W-:-:S07]  /*5cb0*/  FMUL.FTZ R125, R125, R90 ;  /* 0x0000005a7d7d7220 */ /* 0x000fce0000410000 */
.L_x_7429:
        /* <DEDUP_REMOVED lines=17> */
.L_x_7438:
        /* <DEDUP_REMOVED lines=13> */
.L_x_7440:
[----:B------:R-:W-:Y:S05]  /*5ea0*/  BSYNC.RECONVERGENT B2 ;  /* 0x0000000000027941 */ /* 0x000fea0003800200 */
.L_x_7439:
        /* <DEDUP_REMOVED lines=60> */
[----:B------:R-:W-:-:S07]  /*6270*/  IMAD.MOV.U32 R144, RZ, RZ, R186 ;  /* 0x000000ffff907224 */ /* 0x000fce00078e00ba */
.L_x_7437:
[----:B------:R-:W-:Y:S05]  /*6280*/  BSYNC.RECONVERGENT B1 ;  /* 0x0000000000017941 */ /* 0x000fea0003800200 */
.L_x_7436:
        /* <DEDUP_REMOVED lines=11> */
.L_x_7435:
        /* <DEDUP_REMOVED lines=17> */
.L_x_7444:
        /* <DEDUP_REMOVED lines=13> */
.L_x_7446:
[----:B------:R-:W-:Y:S05]  /*6520*/  BSYNC.RECONVERGENT B2 ;  /* 0x0000000000027941 */ /* 0x000fea0003800200 */
.L_x_7445:
        /* <DEDUP_REMOVED lines=61> */
.L_x_7443:
[----:B------:R-:W-:Y:S05]  /*6900*/  BSYNC.RECONVERGENT B1 ;  /* 0x0000000000017941 */ /* 0x000fea0003800200 */
.L_x_7442:
        /* <DEDUP_REMOVED lines=10> */
.L_x_7441:
        /* <DEDUP_REMOVED lines=17> */
.L_x_7450:
        /* <DEDUP_REMOVED lines=13> */
.L_x_7452:
[----:B------:R-:W-:Y:S05]  /*6b90*/  BSYNC.RECONVERGENT B2 ;  /* 0x0000000000027941 */ /* 0x000fea0003800200 */
.L_x_7451:
        /* <DEDUP_REMOVED lines=61> */
.L_x_7449:
[----:B------:R-:W-:Y:S05]  /*6f70*/  BSYNC.RECONVERGENT B1 ;  /* 0x0000000000017941 */ /* 0x000fea0003800200 */
.L_x_7448:
        /* <DEDUP_REMOVED lines=11> */
.L_x_7447:
        /* <DEDUP_REMOVED lines=17> */
.L_x_7456:
        /* <DEDUP_REMOVED lines=13> */
.L_x_7458:
[----:B------:R-:W-:Y:S05]  /*7210*/  BSYNC.RECONVERGENT B2 ;  /* 0x0000000000027941 */ /* 0x000fea0003800200 */
.L_x_7457:
        /* <DEDUP_REMOVED lines=61> */
.L_x_7455:
[----:B------:R-:W-:Y:S05]  /*75f0*/  BSYNC.RECONVERGENT B1 ;  /* 0x0000000000017941 */ /* 0x000fea0003800200 */
.L_x_7454:
        /* <DEDUP_REMOVED lines=10> */
.L_x_7453:
        /* <DEDUP_REMOVED lines=17> */
.L_x_7462:
        /* <DEDUP_REMOVED lines=13> */
.L_x_7464:
[----:B------:R-:W-:Y:S05]  /*7880*/  BSYNC.RECONVERGENT B2 ;  /* 0x0000000000027941 */ /* 0x000fea0003800200 */
.L_x_7463:
        /* <DEDUP_REMOVED lines=61> */
.L_x_7461:
[----:B------:R-:W-:Y:S05]  /*7c60*/  BSYNC.RECONVERGENT B1 ;  /* 0x0000000000017941 */ /* 0x000fea0003800200 */
.L_x_7460:
        /* <DEDUP_REMOVED lines=11> */
.L_x_7459:
[----:B------:R-:W-:Y:S02]  /*7d20*/  F2FP.BF16.F32.PACK_AB R150, RZ, R135 ;  /* 0x00000087ff96723e */ /* 0x000fe400000010ff */
[----:B------:R-:W-:Y:S02]  /*7d30*/  PRMT R108, R108, 0x5410, R111 ;  /* 0x000054106c6c7816 */ /* 0x000fe4000000006f */
[----:B------:R-:W-:Y:S02]  /*7d40*/  PRMT R110, R110, 0x5410, R146 ;  /* 0x000054106e6e7816 */ /* 0x000fe40000000092 */
[----:B------:R-:W-:Y:S02]  /*7d50*/  PRMT R109, R109, 0x5410, R140 ;  /* 0x000054106d6d7816 */ /* 0x000fe4000000008c */
[----:B------:R-:W-:-:S07]  /*7d60*/  PRMT R111, R152, 0x5410, R150 ;  /* 0x00005410986f7816 */ /* 0x000fce0000000096 */
.L_x_7416:
        /* <DEDUP_REMOVED lines=8> */
[----:B------:R-:W-:Y:S02]  /*7df0*/  LOP3.LUT R110, R124, 0xff, RZ, 0xc0, !PT ;  /* 0x000000ff7c6e7812 */ /* 0x000fe400078ec0ff */
[----:B------:R-:W-:Y:S02]  /*7e00*/  LOP3.LUT R111, R109, 0xff0000, RZ, 0xc0, !PT ;  /* 0x00ff00006d6f7812 */ /* 0x000fe400078ec0ff */
[----:B------:R-:W-:Y:S02]  /*7e10*/  PRMT R109, R130, 0x7104, RZ ;  /* 0x00007104826d7816 */ /* 0x000fe400000000ff */
[----:B------:R-:W-:Y:S01]  /*7e20*/  PRMT R144, R111, 0x4210, R108 ;  /* 0x000042106f907816 */ /* 0x000fe2000000006c */
[----:B------:R-:W-:Y:S01]  /*7e30*/  IMAD.WIDE.U32 R110, R110, 0x10000, RZ ;  /* 0x000100006e6e7825 */ /* 0x000fe200078e00ff */
[----:B------:R-:W-:-:S02]  /*7e40*/  LOP3.LUT R108, R126, 0xff, RZ, 0xc0, !PT ;  /* 0x000000ff7e6c7812 */ /* 0x000fc400078ec0ff */
[----:B------:R-:W-:Y:S02]  /*7e50*/  LOP3.LUT R184, R122, 0xff, RZ, 0xc0, !PT ;  /* 0x000000ff7ab87812 */ /* 0x000fe400078ec0ff */
[----:B------:R-:W-:Y:S01]  /*7e60*/  LOP3.LUT R189, R144, 0xff00, R109, 0xf8, !PT ;  /* 0x0000ff0090bd7812 */ /* 0x000fe200078ef86d */
[----:B------:R-:W-:-:S03]  /*7e70*/  IMAD.WIDE.U32 R108, R108, 0x1000000, RZ ;  /* 0x010000006c6c7825 */ /* 0x000fc600078e00ff */
[----:B------:R-:W-:Y:S01]  /*7e80*/  LOP3.LUT R189, R189, 0xff, R128, 0xf8, !PT ;  /* 0x000000ffbdbd7812 */ /* 0x000fe200078ef880 */
[----:B------:R-:W-:-:S03]  /*7e90*/  IMAD.WIDE.U32 R184, R184, 0x100, RZ ;  /* 0x00000100b8b87825 */ /* 0x000fc600078e00ff */
[----:B------:R-:W-:Y:S02]  /*7ea0*/  LOP3.LUT R109, R111, R189, R109, 0xfe, !PT ;  /* 0x000000bd6f6d7212 */ /* 0x000fe400078efe6d */
[----:B------:R-:W-:Y:S02]  /*7eb0*/  LOP3.LUT R110, R184, R108, R110, 0xfe, !PT ;  /* 0x0000006cb86e7212 */ /* 0x000fe400078efe6e */
[----:B------:R-:W-:Y:S01]  /*7ec0*/  LOP3.LUT R111, R109, R185, RZ, 0xfc, !PT ;  /* 0x000000b96d6f7212 */ /* 0x000fe200078efcff */
[----:B0-----:R-:W-:Y:S01]  /*7ed0*/  IMAD.WIDE.U32 R108, R0, 0x8, R186 ;  /* 0x00000008006c7825 */ /* 0x001fe200078e00ba */
[----:B------:R-:W-:-:S05]  /*7ee0*/  LOP3.LUT R110, R110, 0xff, R121, 0xf8, !PT ;  /* 0x000000ff6e6e7812 */ /* 0x000fca00078ef879 */
[----:B------:R1:W-:Y:S02]  /*7ef0*/  STG.E.64 desc[UR14][R108.64], R110 ;  /* 0x0000006e6c007986 */ /* 0x0003e4000c101b0e */
.L_x_7465:
[----:B------:R-:W-:Y:S01]  /*7f00*/  VIADD R138, R138, 0x80 ;  /* 0x000000808a8a7836 */ /* 0x000fe20000000000 */
[----:B------:R-:W-:-:S07]  /*7f10*/  IADD3 R0, PT, PT, R0, 0x80, RZ ;  /* 0x0000008000007810 */ /* 0x000fce0007ffe0ff */
.L_x_7365:
[----:B------:R-:W-:Y:S05]  /*7f20*/  BSYNC.RECONVERGENT B0 ;  /* 0x0000000000007941 */ /* 0x000fea0003800200 */
.L_x_7364:
        /* <DEDUP_REMOVED lines=34> */
.L_x_7472:
        /* <DEDUP_REMOVED lines=13> */
.L_x_7474:
[----:B------:R-:W-:Y:S05]  /*8220*/  BSYNC.RECONVERGENT B2 ;  /* 0x0000000000027941 */ /* 0x000fea0003800200 */
.L_x_7473:
        /* <DEDUP_REMOVED lines=60> */
.L_x_7471:
[----:B------:R-:W-:Y:S05]  /*85f0*/  BSYNC.RECONVERGENT B1 ;  /* 0x0000000000017941 */ /* 0x000fea0003800200 */
.L_x_7470:
        /* <DEDUP_REMOVED lines=11> */
.L_x_7469:
        /* <DEDUP_REMOVED lines=22> */
.L_x_7478:
        /* <DEDUP_REMOVED lines=13> */
.L_x_7480:
[----:B------:R-:W-:Y:S05]  /*88e0*/  BSYNC.RECONVERGENT B2 ;  /* 0x0000000000027941 */ /* 0x000fea0003800200 */
.L_x_7479:
        /* <DEDUP_REMOVED lines=61> */
.L_x_7477:
[----:B------:R-:W-:Y:S05]  /*8cc0*/  BSYNC.RECONVERGENT B1 ;  /* 0x0000000000017941 */ /* 0x000fea0003800200 */
.L_x_7476:
[----:B------:R-:W-:Y:S01]  /*8cd0*/  PRMT R122, R8, 0x7632, R122 ;  /* 0x00007632087a7816 */ /* 0x000fe2000000007a */
        /* <DEDUP_REMOVED lines=11> */
[----:B------:R-:W-:-:S07]  /*8d90*/  FFMA.FTZ R139, R140, R65, R111 ;  /* 0x000000418c8b7223 */ /* 0x000fce000001006f */
.L_x_7475:
        /* <DEDUP_REMOVED lines=21> */
.L_x_7484:
        /* <DEDUP_REMOVED lines=13> */
.L_x_7486:
[----:B------:R-:W-:Y:S05]  /*8fc0*/  BSYNC.RECONVERGENT B2 ;  /* 0x0000000000027941 */ /* 0x000fea0003800200 */
.L_x_7485:
        /* <DEDUP_REMOVED lines=61> */
.L_x_7483:
[----:B------:R-:W-:Y:S05]  /*93a0*/  BSYNC.RECONVERGENT B1 ;  /* 0x0000000000017941 */ /* 0x000fea0003800200 */
.L_x_7482:
        /* <DEDUP_REMOVED lines=11> */
.L_x_7481:
        /* <DEDUP_REMOVED lines=22> */
.L_x_7490:
        /* <DEDUP_REMOVED lines=13> */
.L_x_7492:
[----:B------:R-:W-:Y:S05]  /*9690*/  BSYNC.RECONVERGENT B2 ;  /* 0x0000000000027941 */ /* 0x000fea0003800200 */
.L_x_7491:
        /* <DEDUP_REMOVED lines=61> */
.L_x_7489:
[----:B------:R-:W-:Y:S05]  /*9a70*/  BSYNC.RECONVERGENT B1 ;  /* 0x0000000000017941 */ /* 0x000fea0003800200 */
.L_x_7488:
[----:B------:R-:W-:Y:S01]  /*9a80*/  PRMT R140, R9, 0x7632, R140 ;  /* 0x00007632098c7816 */ /* 0x000fe2000000008c */
        /* <DEDUP_REMOVED lines=12> */
.L_x_7487:
        /* <DEDUP_REMOVED lines=21> */
.L_x_7496:
        /* <DEDUP_REMOVED lines=13> */
.L_x_7498:
[----:B------:R-:W-:Y:S05]  /*9d70*/  BSYNC.RECONVERGENT B2 ;  /* 0x0000000000027941 */ /* 0x000fea0003800200 */
.L_x_7497:
        /* <DEDUP_REMOVED lines=61> */
.L_x_7495:
[----:B------:R-:W-:Y:S05]  /*a150*/  BSYNC.RECONVERGENT B1 ;  /* 0x0000000000017941 */ /* 0x000fea0003800200 */
.L_x_7494:
[----:B------:R-:W-:Y:S01]  /*a160*/  I2FP.F32.U32 R110, R128 ;  /* 0x00000080006e7245 */ /* 0x000fe20000201000 */
[----:B------:R-:W-:Y:S02]  /*a170*/  IMAD.MOV.U32 R145, RZ, RZ, 0x2f800000 ;  /* 0x2f800000ff917424 */ /* 0x000fe400078e00ff */
        /* <DEDUP_REMOVED lines=9> */
.L_x_7493:
        /* <DEDUP_REMOVED lines=22> */
.L_x_7502:
        /* <DEDUP_REMOVED lines=13> */
.L_x_7504:
[----:B------:R-:W-:Y:S05]  /*a440*/  BSYNC.RECONVERGENT B2 ;  /* 0x0000000000027941 */ /* 0x000fea0003800200 */
.L_x_7503:
        /* <DEDUP_REMOVED lines=61> */
.L_x_7501:
[----:B------:R-:W-:Y:S05]  /*a820*/  BSYNC.RECONVERGENT B1 ;  /* 0x0000000000017941 */ /* 0x000fea0003800200 */
.L_x_7500:
        /* <DEDUP_REMOVED lines=13> */
.L_x_7499:
        /* <DEDUP_REMOVED lines=21> */
.L_x_7508:
        /* <DEDUP_REMOVED lines=13> */
.L_x_7510:
[----:B------:R-:W-:Y:S05]  /*ab20*/  BSYNC.RECONVERGENT B2 ;  /* 0x0000000000027941 */ /* 0x000fea0003800200 */
.L_x_7509:
        /* <DEDUP_REMOVED lines=61> */
.L_x_7507:
[----:B------:R-:W-:Y:S05]  /*af00*/  BSYNC.RECONVERGENT B1 ;  /* 0x0000000000017941 */ /* 0x000fea0003800200 */
.L_x_7506:
[----:B------:R-:W-:Y:S01]  /*af10*/  I2FP.F32.U32 R116, R132 ;  /* 0x0000008400747245 */ /* 0x000fe20000201000 */
[----:B------:R-:W-:Y:S01]  /*af20*/  IMAD.MOV.U32 R149, RZ, RZ, 0x2f800000 ;  /* 0x2f800000ff957424 */ /* 0x000fe200078e00ff */
[----:B------:R-:W-:-:S03]  /*af30*/  SHF.L.U32 R132, R11, 0x10, RZ ;  /* 0x000000100b847819 */ /* 0x000fc600000006ff */
[----:B------:R-:W-:Y:S02]  /*af40*/  FFMA.FTZ R116, R116, R149, 1.1641532182693481445e-10 ;  /* 0x2f00000074747423 */ /* 0x000fe40000010095 */
[----:B------:R-:W-:-:S03]  /*af50*/  FMUL.FTZ R132, R132, UR17 ;  /* 0x0000001184847c20 */ /* 0x000fc60008410000 */
[----:B------:R-:W-:Y:S01]  /*af60*/  FSETP.GTU.FTZ.AND P3, PT, R116, UR22, PT ;  /* 0x0000001674007c0b */ /* 0x000fe2000bf7c000 */
[----:B------:R-:W-:Y:S01]  /*af70*/  FMUL.FTZ R132, R132, UR16 ;  /* 0x0000001084847c20 */ /* 0x000fe20008410000 */
[----:B------:R-:W-:-:S04]  /*af80*/  IMAD.U32 R116, R7, 0x10000, RZ ;  /* 0x0001000007747824 */ /* 0x000fc800078e00ff */
[----:B------:R-:W-:Y:S02]  /*af90*/  FSEL R149, R132, RZ, !P3 ;  /* 0x000000ff84957208 */ /* 0x000fe40005800000 */
[----:B------:R-:W-:-:S03]  /*afa0*/  SEL R132, RZ, 0x1, P3 ;  /* 0x00000001ff847807 */ /* 0x000fc60001800000 */
[----:B------:R-:W-:-:S07]  /*afb0*/  FFMA.FTZ R149, R149, R62, R116 ;  /* 0x0000003e95957223 */ /* 0x000fce0000010074 */
.L_x_7505:
        /* <DEDUP_REMOVED lines=22> */
.L_x_7514:
        /* <DEDUP_REMOVED lines=13> */
.L_x_7516:
[----:B------:R-:W-:Y:S05]  /*b1f0*/  BSYNC.RECONVERGENT B2 ;  /* 0x0000000000027941 */ /* 0x000fea0003800200 */
.L_x_7515:
        /* <DEDUP_REMOVED lines=61> */
.L_x_7513:
[----:B------:R-:W-:Y:S05]  /*b5d0*/  BSYNC.RECONVERGENT B1 ;  /* 0x0000000000017941 */ /* 0x000fea0003800200 */
.L_x_7512:
        /* <DEDUP_REMOVED lines=13> */
.L_x_7511:
[----:B------:R-:W-:Y:S02]  /*b6b0*/  F2FP.BF16.F32.PACK_AB R152, RZ, R151 ;  /* 0x00000097ff98723e */ /* 0x000fe400000010ff */
[----:B------:R-:W-:Y:S02]  /*b6c0*/  PRMT R108, R108, 0x5410, R111 ;  /* 0x000054106c6c7816 */ /* 0x000fe4000000006f */
[----:B------:R-:W-:Y:S02]  /*b6d0*/  PRMT R110, R110, 0x5410, R146 ;  /* 0x000054106e6e7816 */ /* 0x000fe40000000092 */
[----:B------:R-:W-:Y:S02]  /*b6e0*/  PRMT R109, R109, 0x5410, R140 ;  /* 0x000054106d6d7816 */ /* 0x000fe4000000008c */
[----:B------:R-:W-:Y:S01]  /*b6f0*/  PRMT R111, R156, 0x5410, R152 ;  /* 0x000054109c6f7816 */ /* 0x000fe20000000098 */
[----:B------:R-:W-:Y:S06]  /*b700*/  BRA `(.L_x_7517) ;  /* 0x0000003400087947 */ /* 0x000fec0003800000 */
.L_x_7468:
[----:B------:R-:W-:Y:S01]  /*b710*/  IMAD.MOV.U32 R137, RZ, RZ, RZ ;  /* 0x000000ffff897224 */ /* 0x000fe200078e00ff */
[----:B------:R-:W-:Y:S01]  /*b720*/  MOV R144, R140 ;  /* 0x0000008c00907202 */ /* 0x000fe20000000f00 */
[----:B0-----:R-:W-:Y:S01]  /*b730*/  IMAD.MOV.U32 R109, RZ, RZ, R116 ;  /* 0x000000ffff6d7224 */ /* 0x001fe200078e0074 */
        /* <DEDUP_REMOVED lines=17> */
.L_x_7521:
        /* <DEDUP_REMOVED lines=13> */
.L_x_7523:
[----:B------:R-:W-:Y:S05]  /*b920*/  BSYNC.RECONVERGENT B2 ;  /* 0x0000000000027941 */ /* 0x000fea0003800200 */
.L_x_7522:
        /* <DEDUP_REMOVED lines=57> */
[----:B------:R-:W-:Y:S01]  /*bcc0*/  LOP3.LUT R112, R108, UR6, R145, 0x96, !PT ;  /* 0x000000066c707c12 */ /* 0x000fe2000f8e9691 */
[----:B------:R-:W-:-:S07]  /*bcd0*/  IMAD.MOV.U32 R108, RZ, RZ, R140 ;  /* 0x000000ffff6c7224 */ /* 0x000fce00078e008c */
.L_x_7520:
[----:B------:R-:W-:Y:S05]  /*bce0*/  BSYNC.RECONVERGENT B1 ;  /* 0x0000000000017941 */ /* 0x000fea0003800200 */
.L_x_7519:
        /* <DEDUP_REMOVED lines=10> */
.L_x_7518:
        /* <DEDUP_REMOVED lines=17> */
.L_x_7527:
        /* <DEDUP_REMOVED lines=13> */
.L_x_7529:
[----:B------:R-:W-:Y:S05]  /*bf70*/  BSYNC.RECONVERGENT B2 ;  /* 0x0000000000027941 */ /* 0x000fea0003800200 */
.L_x_7528:
        /* <DEDUP_REMOVED lines=61> */
.L_x_7526:
[----:B------:R-:W-:Y:S05]  /*c350*/  BSYNC.RECONVERGENT B1 ;  /* 0x0000000000017941 */ /* 0x000fea0003800200 */
.L_x_7525:
        /* <DEDUP_REMOVED lines=11> */
.L_x_7524:
        /* <DEDUP_REMOVED lines=17> */
.L_x_7533:
        /* <DEDUP_REMOVED lines=13> */
.L_x_7535:
[----:B------:R-:W-:Y:S05]  /*c5f0*/  BSYNC.RECONVERGENT B2 ;  /* 0x0000000000027941 */ /* 0x000fea0003800200 */
.L_x_7534:
        /* <DEDUP_REMOVED lines=61> */
.L_x_7532:
[----:B------:R-:W-:Y:S05]  /*c9d0*/  BSYNC.RECONVERGENT B1 ;  /* 0x0000000000017941 */ /* 0x000fea0003800200 */
.L_x_7531:
        /* <DEDUP_REMOVED lines=10> */
.L_x_7530:
        /* <DEDUP_REMOVED lines=17> */
.L_x_7539:
        /* <DEDUP_REMOVED lines=13> */
.L_x_7541:
[----:B------:R-:W-:Y:S05]  /*cc60*/  BSYNC.RECONVERGENT B2 ;  /* 0x0000000000027941 */ /* 0x000fea0003800200 */
.L_x_7540:
        /* <DEDUP_REMOVED lines=61> */
.L_x_7538:
[----:B------:R-:W-:Y:S05]  /*d040*/  BSYNC.RECONVERGENT B1 ;  /* 0x0000000000017941 */ /* 0x000fea0003800200 */
.L_x_7537:
        /* <DEDUP_REMOVED lines=11> */
.L_x_7536:
        /* <DEDUP_REMOVED lines=17> */
.L_x_7545:
        /* <DEDUP_REMOVED lines=13> */
.L_x_7547:
[----:B------:R-:W-:Y:S05]  /*d2e0*/  BSYNC.RECONVERGENT B2 ;  /* 0x0000000000027941 */ /* 0x000fea0003800200 */
.L_x_7546:
        /* <DEDUP_REMOVED lines=61> */
.L_x_7544:
[----:B------:R-:W-:Y:S05]  /*d6c0*/  BSYNC.RECONVERGENT B1 ;  /* 0x0000000000017941 */ /* 0x000fea0003800200 */
.L_x_7543:
        /* <DEDUP_REMOVED lines=10> */
.L_x_7542:
        /* <DEDUP_REMOVED lines=17> */
.L_x_7551:
        /* <DEDUP_REMOVED lines=13> */
.L_x_7553:
[----:B------:R-:W-:Y:S05]  /*d950*/  BSYNC.RECONVERGENT B2 ;  /* 0x0000000000027941 */ /* 0x000fea0003800200 */
.L_x_7552:
        /* <DEDUP_REMOVED lines=61> */
.L_x_7550:
[----:B------:R-:W-:Y:S05]  /*dd30*/  BSYNC.RECONVERGENT B1 ;  /* 0x0000000000017941 */ /* 0x000fea0003800200 */
.L_x_7549:
        /* <DEDUP_REMOVED lines=11> */
.L_x_7548:
        /* <DEDUP_REMOVED lines=17> */
.L_x_7557:
        /* <DEDUP_REMOVED lines=13> */
.L_x_7559:
[----:B------:R-:W-:Y:S05]  /*dfd0*/  BSYNC.RECONVERGENT B2 ;  /* 0x0000000000027941 */ /* 0x000fea0003800200 */
.L_x_7558:
        /* <DEDUP_REMOVED lines=61> */
.L_x_7556:
[----:B------:R-:W-:Y:S05]  /*e3b0*/  BSYNC.RECONVERGENT B1 ;  /* 0x0000000000017941 */ /* 0x000fea0003800200 */
.L_x_7555:
        /* <DEDUP_REMOVED lines=10> */
.L_x_7554:
        /* <DEDUP_REMOVED lines=17> */
.L_x_7563:
        /* <DEDUP_REMOVED lines=13> */
.L_x_7565:
[----:B------:R-:W-:Y:S05]  /*e640*/  BSYNC.RECONVERGENT B2 ;  /* 0x0000000000027941 */ /* 0x000fea0003800200 */
.L_x_7564:
        /* <DEDUP_REMOVED lines=61> */
.L_x_7562:
[----:B------:R-:W-:Y:S05]  /*ea20*/  BSYNC.RECONVERGENT B1 ;  /* 0x0000000000017941 */ /* 0x000fea0003800200 */
.L_x_7561:
        /* <DEDUP_REMOVED lines=11> */
.L_x_7560:
[----:B------:R-:W-:Y:S02]  /*eae0*/  F2FP.BF16.F32.PACK_AB R152, RZ, R151 ;  /* 0x00000097ff98723e */ /* 0x000fe400000010ff */
[----:B------:R-:W-:Y:S02]  /*eaf0*/  PRMT R108, R108, 0x5410, R111 ;  /* 0x000054106c6c7816 */ /* 0x000fe4000000006f */
[----:B------:R-:W-:Y:S02]  /*eb00*/  PRMT R110, R110, 0x5410, R146 ;  /* 0x000054106e6e7816 */ /* 0x000fe40000000092 */
[----:B------:R-:W-:Y:S02]  /*eb10*/  PRMT R109, R109, 0x5410, R140 ;  /* 0x000054106d6d7816 */ /* 0x000fe4000000008c */
[----:B------:R-:W-:-:S07]  /*eb20*/  PRMT R111, R154, 0x5410, R152 ;  /* 0x000054109a6f7816 */ /* 0x000fce0000000098 */
.L_x_7517:
        /* <DEDUP_REMOVED lines=25> */
.L_x_7566:
[----:B------:R-:W-:Y:S01]  /*ecc0*/  VIADD R138, R138, 0x80 ;  /* 0x000000808a8a7836 */ /* 0x000fe20000000000 */
[----:B------:R-:W-:-:S07]  /*ecd0*/  IADD3 R0, PT, PT, R0, 0x80, RZ ;  /* 0x0000008000007810 */ /* 0x000fce0007ffe0ff */
.L_x_7467:
[----:B------:R-:W-:Y:S05]  /*ece0*/  BSYNC.RECONVERGENT B0 ;  /* 0x0000000000007941 */ /* 0x000fea0003800200 */
.L_x_7466:
        /* <DEDUP_REMOVED lines=33> */
.L_x_7573:
        /* <DEDUP_REMOVED lines=13> */
.L_x_7575:
[----:B------:R-:W-:Y:S05]  /*efd0*/  BSYNC.RECONVERGENT B2 ;  /* 0x0000000000027941 */ /* 0x000fea0003800200 */
.L_x_7574:
        /* <DEDUP_REMOVED lines=59> */
.L_x_7572:
[----:B------:R-:W-:Y:S05]  /*f390*/  BSYNC.RECONVERGENT B1 ;  /* 0x0000000000017941 */ /* 0x000fea0003800200 */
.L_x_7571:
        /* <DEDUP_REMOVED lines=11> */
.L_x_7570:
        /* <DEDUP_REMOVED lines=22> */
.L_x_7579:
        /* <DEDUP_REMOVED lines=13> */
.L_x_7581:
[----:B------:R-:W-:Y:S05]  /*f680*/  BSYNC.RECONVERGENT B2 ;  /* 0x0000000000027941 */ /* 0x000fea0003800200 */
.L_x_7580:
        /* <DEDUP_REMOVED lines=61> */
.L_x_7578:
[----:B------:R-:W-:Y:S05]  /*fa60*/  BSYNC.RECONVERGENT B1 ;  /* 0x0000000000017941 */ /* 0x000fea0003800200 */
.L_x_7577:
[----:B------:R-:W-:Y:S01]  /*fa70*/  HFMA2 R140, -RZ, RZ, 0.1171875, 0 ;  /* 0x2f800000ff8c7431 */ /* 0x000fe200000001ff */
[----:B------:R-:W-:Y:S02]  /*fa80*/  PRMT R122, R8, 0x7632, R122 ;  /* 0x00007632087a7816 */ /* 0x000fe4000000007a */
        /* <DEDUP_REMOVED lines=11> */
.L_x_7576:
        /* <DEDUP_REMOVED lines=21> */
.L_x_7585:
        /* <DEDUP_REMOVED lines=13> */
.L_x_7587:
[----:B------:R-:W-:Y:S05]  /*fd60*/  BSYNC.RECONVERGENT B2 ;  /* 0x0000000000027941 */ /* 0x000fea0003800200 */
.L_x_7586:
        /* <DEDUP_REMOVED lines=61> */
.L_x_7584:
[----:B------:R-:W-:Y:S05]  /*10140*/  BSYNC.RECONVERGENT B1 ;  /* 0x0000000000017941 */ /* 0x000fea0003800200 */
.L_x_7583:
        /* <DEDUP_REMOVED lines=11> */
.L_x_7582:
        /* <DEDUP_REMOVED lines=22> */
.L_x_7591:
        /* <DEDUP_REMOVED lines=13> */
.L_x_7593:
[----:B------:R-:W-:Y:S05]  /*10430*/  BSYNC.RECONVERGENT B2 ;  /* 0x0000000000027941 */ /* 0x000fea0003800200 */
.L_x_7592:
        /* <DEDUP_REMOVED lines=61> */
.L_x_7590:
[----:B------:R-:W-:Y:S05]  /*10810*/  BSYNC.RECONVERGENT B1 ;  /* 0x0000000000017941 */ /* 0x000fea0003800200 */
.L_x_7589:
        /* <DEDUP_REMOVED lines=13> */
.L_x_7588:
        /* <DEDUP_REMOVED lines=21> */
.L_x_7597:
        /* <DEDUP_REMOVED lines=13> */
.L_x_7599:
[----:B------:R-:W-:Y:S05]  /*10b10*/  BSYNC.RECONVERGENT B2 ;  /* 0x0000000000027941 */ /* 0x000fea0003800200 */
.L_x_7598:
        /* <DEDUP_REMOVED lines=61> */
.L_x_7596:
[----:B------:R-:W-:Y:S05]  /*10ef0*/  BSYNC.RECONVERGENT B1 ;  /* 0x0000000000017941 */ /* 0x000fea0003800200 */
.L_x_7595:
        /* <DEDUP_REMOVED lines=11> */
.L_x_7594:
        /* <DEDUP_REMOVED lines=22> */
.L_x_7603:
        /* <DEDUP_REMOVED lines=13> */
.L_x_7605:
[----:B------:R-:W-:Y:S05]  /*111e0*/  BSYNC.RECONVERGENT B2 ;  /* 0x0000000000027941 */ /* 0x000fea0003800200 */
.L_x_7604:
        /* <DEDUP_REMOVED lines=61> */
.L_x_7602:
[----:B------:R-:W-:Y:S05]  /*115c0*/  BSYNC.RECONVERGENT B1 ;  /* 0x0000000000017941 */ /* 0x000fea0003800200 */
.L_x_7601:
        /* <DEDUP_REMOVED lines=12> */
[----:B------:R-:W-:-:S07]  /*11690*/  FFMA.FTZ R163, R144, R37, R163 ;  /* 0x0000002590a37223 */ /* 0x000fce00000100a3 */
.L_x_7600:
        /* <DEDUP_REMOVED lines=21> */
.L_x_7609:
        /* <DEDUP_REMOVED lines=13> */
.L_x_7611:
[----:B------:R-:W-:Y:S05]  /*118c0*/  BSYNC.RECONVERGENT B2 ;  /* 0x0000000000027941 */ /* 0x000fea0003800200 */
.L_x_7610:
        /* <DEDUP_REMOVED lines=61> */
.L_x_7608:
[----:B------:R-:W-:Y:S05]  /*11ca0*/  BSYNC.RECONVERGENT B1 ;  /* 0x0000000000017941 */ /* 0x000fea0003800200 */
.L_x_7607:
[----:B------:R-:W-:Y:S01]  /*11cb0*/  I2FP.F32.U32 R116, R132 ;  /* 0x0000008400747245 */ /* 0x000fe20000201000 */
[----:B------:R-:W-:Y:S02]  /*11cc0*/  IMAD.MOV.U32 R165, RZ, RZ, 0x2f800000 ;  /* 0x2f800000ffa57424 */ /* 0x000fe400078e00ff */
[----:B------:R-:W-:Y:S02]  /*11cd0*/  IMAD.U32 R132, R11, 0x10000, RZ ;  /* 0x000100000b847824 */ /* 0x000fe400078e00ff */
        /* <DEDUP_REMOVED lines=8> */
.L_x_7606:
        /* <DEDUP_REMOVED lines=22> */
.L_x_7615:
        /* <DEDUP_REMOVED lines=13> */
.L_x_7617:
[----:B------:R-:W-:Y:S05]  /*11f90*/  BSYNC.RECONVERGENT B2 ;  /* 0x0000000000027941 */ /* 0x000fea0003800200 */
.L_x_7616:
        /* <DEDUP_REMOVED lines=61> */
.L_x_7614:
[----:B------:R-:W-:Y:S05]  /*12370*/  BSYNC.RECONVERGENT B1 ;  /* 0x0000000000017941 */ /* 0x000fea0003800200 */
.L_x_7613:
        /* <DEDUP_REMOVED lines=13> */
.L_x_7612:
[----:B------:R-:W-:Y:S02]  /*12450*/  F2FP.BF16.F32.PACK_AB R152, RZ, R167 ;  /* 0x000000a7ff98723e */ /* 0x000fe400000010ff */
[----:B------:R-:W-:Y:S02]  /*12460*/  PRMT R108, R108, 0x5410, R111 ;  /* 0x000054106c6c7816 */ /* 0x000fe4000000006f */
[----:B------:R-:W-:Y:S02]  /*12470*/  PRMT R110, R110, 0x5410, R146 ;  /* 0x000054106e6e7816 */ /* 0x000fe40000000092 */
[----:B------:R-:W-:Y:S02]  /*12480*/  PRMT R109, R109, 0x5410, R140 ;  /* 0x000054106d6d7816 */ /* 0x000fe4000000008c */
[----:B------:R-:W-:Y:S01]  /*12490*/  PRMT R111, R158, 0x5410, R152 ;  /* 0x000054109e6f7816 */ /* 0x000fe20000000098 */
[----:B------:R-:W-:Y:S06]  /*124a0*/  BRA `(.L_x_7618) ;  /* 0x00000034000c7947 */ /* 0x000fec0003800000 */
.L_x_7569:
[----:B------:R-:W-:Y:S01]  /*124b0*/  MOV R153, RZ ;  /* 0x000000ff00997202 */ /* 0x000fe20000000f00 */
[----:B0-----:R-:W-:Y:S02]  /*124c0*/  IMAD.MOV.U32 R109, RZ, RZ, R116 ;  /* 0x000000ffff6d7224 */ /* 0x001fe400078e0074 */
        /* <DEDUP_REMOVED lines=18> */
.L_x_7622:
        /* <DEDUP_REMOVED lines=13> */
.L_x_7624:
[----:B------:R-:W-:Y:S05]  /*126c0*/  BSYNC.RECONVERGENT B2 ;  /* 0x0000000000027941 */ /* 0x000fea0003800200 */
.L_x_7623:
        /* <DEDUP_REMOVED lines=60> */
.L_x_7621:
[----:B------:R-:W-:Y:S05]  /*12a90*/  BSYNC.RECONVERGENT B1 ;  /* 0x0000000000017941 */ /* 0x000fea0003800200 */
.L_x_7620:
        /* <DEDUP_REMOVED lines=10> */
.L_x_7619:
        /* <DEDUP_REMOVED lines=17> */
.L_x_7628:
        /* <DEDUP_REMOVED lines=13> */
.L_x_7630:
[----:B------:R-:W-:Y:S05]  /*12d20*/  BSYNC.RECONVERGENT B2 ;  /* 0x0000000000027941 */ /* 0x000fea0003800200 */
.L_x_7629:
        /* <DEDUP_REMOVED lines=61> */
.L_x_7627:
[----:B------:R-:W-:Y:S05]  /*13100*/  BSYNC.RECONVERGENT B1 ;  /* 0x0000000000017941 */ /* 0x000fea0003800200 */
.L_x_7626:
        /* <DEDUP_REMOVED lines=11> */
.L_x_7625:
        /* <DEDUP_REMOVED lines=17> */
.L_x_7634:
        /* <DEDUP_REMOVED lines=13> */
.L_x_7636:
[----:B------:R-:W-:Y:S05]  /*133a0*/  BSYNC.RECONVERGENT B2 ;  /* 0x0000000000027941 */ /* 0x000fea0003800200 */
.L_x_7635:
        /* <DEDUP_REMOVED lines=61> */
.L_x_7633:
[----:B------:R-:W-:Y:S05]  /*13780*/  BSYNC.RECONVERGENT B1 ;  /* 0x0000000000017941 */ /* 0x000fea0003800200 */
.L_x_7632:
        /* <DEDUP_REMOVED lines=10> */
.L_x_7631:
        /* <DEDUP_REMOVED lines=17> */
.L_x_7640:
        /* <DEDUP_REMOVED lines=13> */
.L_x_7642:
[----:B------:R-:W-:Y:S05]  /*13a10*/  BSYNC.RECONVERGENT B2 ;  /* 0x0000000000027941 */ /* 0x000fea0003800200 */
.L_x_7641:
        /* <DEDUP_REMOVED lines=61> */
.L_x_7639:
[----:B------:R-:W-:Y:S05]  /*13df0*/  BSYNC.RECONVERGENT B1 ;  /* 0x0000000000017941 */ /* 0x000fea0003800200 */
.L_x_7638:
        /* <DEDUP_REMOVED lines=11> */
.L_x_7637:
        /* <DEDUP_REMOVED lines=17> */
.L_x_7646:
        /* <DEDUP_REMOVED lines=13> */
.L_x_7648:
[----:B------:R-:W-:Y:S05]  /*14090*/  BSYNC.RECONVERGENT B2 ;  /* 0x0000000000027941 */ /* 0x000fea0003800200 */
.L_x_7647:
        /* <DEDUP_REMOVED lines=61> */
.L_x_7645:
[----:B------:R-:W-:Y:S05]  /*14470*/  BSYNC.RECONVERGENT B1 ;  /* 0x0000000000017941 */ /* 0x000fea0003800200 */
.L_x_7644:
        /* <DEDUP_REMOVED lines=10> */
.L_x_7643:
        /* <DEDUP_REMOVED lines=17> */
.L_x_7652:
        /* <DEDUP_REMOVED lines=13> */
.L_x_7654:
[----:B------:R-:W-:Y:S05]  /*14700*/  BSYNC.RECONVERGENT B2 ;  /* 0x0000000000027941 */ /* 0x000fea0003800200 */
.L_x_7653:
        /* <DEDUP_REMOVED lines=61> */
.L_x_7651:
[----:B------:R-:W-:Y:S05]  /*14ae0*/  BSYNC.RECONVERGENT B1 ;  /* 0x0000000000017941 */ /* 0x000fea0003800200 */
.L_x_7650:
        /* <DEDUP_REMOVED lines=11> */
.L_x_7649:
        /* <DEDUP_REMOVED lines=17> */
.L_x_7658:
        /* <DEDUP_REMOVED lines=13> */
.L_x_7660:
[----:B------:R-:W-:Y:S05]  /*14d80*/  BSYNC.RECONVERGENT B2 ;  /* 0x0000000000027941 */ /* 0x000fea0003800200 */
.L_x_7659:
        /* <DEDUP_REMOVED lines=61> */
.L_x_7657:
[----:B------:R-:W-:Y:S05]  /*15160*/  BSYNC.RECONVERGENT B1 ;  /* 0x0000000000017941 */ /* 0x000fea0003800200 */
.L_x_7656:
        /* <DEDUP_REMOVED lines=10> */
.L_x_7655:
        /* <DEDUP_REMOVED lines=17> */
.L_x_7664:
        /* <DEDUP_REMOVED lines=13> */
.L_x_7666:
[----:B------:R-:W-:Y:S05]  /*153f0*/  BSYNC.RECONVERGENT B2 ;  /* 0x0000000000027941 */ /* 0x000fea0003800200 */
.L_x_7665:
        /* <DEDUP_REMOVED lines=61> */
.L_x_7663:
[----:B------:R-:W-:Y:S05]  /*157d0*/  BSYNC.RECONVERGENT B1 ;  /* 0x0000000000017941 */ /* 0x000fea0003800200 */
.L_x_7662:
        /* <DEDUP_REMOVED lines=11> */
.L_x_7661:
[----:B------:R-:W-:Y:S02]  /*15890*/  F2FP.BF16.F32.PACK_AB R152, RZ, R167 ;  /* 0x000000a7ff98723e */ /* 0x000fe400000010ff */
[----:B------:R-:W-:Y:S02]  /*158a0*/  PRMT R108, R108, 0x5410, R111 ;  /* 0x000054106c6c7816 */ /* 0x000fe4000000006f */
[----:B------:R-:W-:Y:S02]  /*158b0*/  PRMT R110, R110, 0x5410, R146 ;  /* 0x000054106e6e7816 */ /* 0x000fe40000000092 */
[----:B------:R-:W-:Y:S02]  /*158c0*/  PRMT R109, R109, 0x5410, R140 ;  /* 0x000054106d6d7816 */ /* 0x000fe4000000008c */
[----:B------:R-:W-:-:S07]  /*158d0*/  PRMT R111, R156, 0x5410, R152 ;  /* 0x000054109c6f7816 */ /* 0x000fce0000000098 */
.L_x_7618:
        /* <DEDUP_REMOVED lines=25> */
.L_x_7667:
[----:B------:R-:W-:Y:S01]  /*15a70*/  VIADD R138, R138, 0x80 ;  /* 0x000000808a8a7836 */ /* 0x000fe20000000000 */
[----:B------:R-:W-:-:S07]  /*15a80*/  IADD3 R0, PT, PT, R0, 0x80, RZ ;  /* 0x0000008000007810 */ /* 0x000fce0007ffe0ff */
.L_x_7568:
[----:B------:R-:W-:Y:S05]  /*15a90*/  BSYNC.RECONVERGENT B0 ;  /* 0x0000000000007941 */ /* 0x000fea0003800200 */
.L_x_7567:
        /* <DEDUP_REMOVED lines=33> */
.L_x_7674:
        /* <DEDUP_REMOVED lines=13> */
.L_x_7676:
[----:B------:R-:W-:Y:S05]  /*15d80*/  BSYNC.RECONVERGENT B2 ;  /* 0x0000000000027941 */ /* 0x000fea0003800200 */
.L_x_7675:
        /* <DEDUP_REMOVED lines=59> */
.L_x_7673:
[----:B------:R-:W-:Y:S05]  /*16140*/  BSYNC.RECONVERGENT B1 ;  /* 0x0000000000017941 */ /* 0x000fea0003800200 */
.L_x_7672:
        /* <DEDUP_REMOVED lines=11> */
.L_x_7671:
        /* <DEDUP_REMOVED lines=22> */
.L_x_7680:
        /* <DEDUP_REMOVED lines=13> */
.L_x_7682:
[----:B------:R-:W-:Y:S05]  /*16430*/  BSYNC.RECONVERGENT B2 ;  /* 0x0000000000027941 */ /* 0x000fea0003800200 */
.L_x_7681:
        /* <DEDUP_REMOVED lines=60> */
[----:B------:R-:W-:-:S07]  /*16800*/  IMAD.MOV.U32 R110, RZ, RZ, RZ ;  /* 0x000000ffff6e7224 */ /* 0x000fce00078e00ff */
.L_x_7679:
[----:B------:R-:W-:Y:S05]  /*16810*/  BSYNC.RECONVERGENT B1 ;  /* 0x0000000000017941 */ /* 0x000fea0003800200 */
.L_x_7678:
        /* <DEDUP_REMOVED lines=12> */
[----:B------:R-:W-:-:S07]  /*168e0*/  FFMA.FTZ R171, R140, R17, R111 ;  /* 0x000000118cab7223 */ /* 0x000fce000001006f */
.L_x_7677:
        /* <DEDUP_REMOVED lines=21> */
.L_x_7686:
        /* <DEDUP_REMOVED lines=13> */
.L_x_7688:
[----:B------:R-:W-:Y:S05]  /*16b10*/  BSYNC.RECONVERGENT B2 ;  /* 0x0000000000027941 */ /* 0x000fea0003800200 */
.L_x_7687:
        /* <DEDUP_REMOVED lines=61> */
.L_x_7685:
[----:B------:R-:W-:Y:S05]  /*16ef0*/  BSYNC.RECONVERGENT B1 ;  /* 0x0000000000017941 */ /* 0x000fea0003800200 */
.L_x_7684:
[----:B------:R-:W-:Y:S01]  /*16f00*/  HFMA2 R110, -RZ, RZ, 0.1171875, 0 ;  /* 0x2f800000ff6e7431 */ /* 0x000fe200000001ff */
[----:B------:R-:W-:Y:S01]  /*16f10*/  I2FP.F32.U32 R109, R109 ;  /* 0x0000006d006d7245 */ /* 0x000fe20000201000 */
[----:B------:R-:W-:-:S04]  /*16f20*/  IMAD.U32 R116, R9, 0x10000, RZ ;  /* 0x0001000009747824 */ /* 0x000fc800078e00ff */
[----:B------:R-:W-:Y:S01]  /*16f30*/  FMUL.FTZ R116, R116, UR17 ;  /* 0x0000001174747c20 */ /* 0x000fe20008410000 */
[----:B------:R-:W-:-:S03]  /*16f40*/  FFMA.FTZ R109, R109, R110, 1.1641532182693481445e-10 ;  /* 0x2f0000006d6d7423 */ /* 0x000fc6000001006e */
[----:B------:R-:W-:Y:S01]  /*16f50*/  FMUL.FTZ R116, R116, UR16 ;  /* 0x0000001074747c20 */ /* 0x000fe20008410000 */
[----:B------:R-:W-:Y:S02]  /*16f60*/  SHF.L.U32 R110, R5, 0x10, RZ ;  /* 0x00000010056e7819 */ /* 0x000fe400000006ff */
[----:B------:R-:W-:-:S04]  /*16f70*/  FSETP.GTU.FTZ.AND P5, PT, R109, UR22, PT ;  /* 0x000000166d007c0b */ /* 0x000fc8000bfbc000 */
[----:B------:R-:W-:Y:S02]  /*16f80*/  FSEL R173, R116, RZ, !P5 ;  /* 0x000000ff74ad7208 */ /* 0x000fe40006800000 */
[----:B------:R-:W-:-:S03]  /*16f90*/  SEL R124, RZ, 0x1, P5 ;  /* 0x00000001ff7c7807 */ /* 0x000fc60002800000 */
[----:B------:R-:W-:-:S07]  /*16fa0*/  FFMA.FTZ R173, R173, R18, R110 ;  /* 0x00000012adad7223 */ /* 0x000fce000001006e */
.L_x_7683:
        /* <DEDUP_REMOVED lines=22> */
.L_x_7692:
        /* <DEDUP_REMOVED lines=13> */
.L_x_7694:
[----:B------:R-:W-:Y:S05]  /*171e0*/  BSYNC.RECONVERGENT B2 ;  /* 0x0000000000027941 */ /* 0x000fea0003800200 */
.L_x_7693:
        /* <DEDUP_REMOVED lines=61> */
.L_x_7691:
[----:B------:R-:W-:Y:S05]  /*175c0*/  BSYNC.RECONVERGENT B1 ;  /* 0x0000000000017941 */ /* 0x000fea0003800200 */
.L_x_7690:
[----:B------:R-:W-:Y:S01]  /*175d0*/  HFMA2 R175, -RZ, RZ, 0.1171875, 0 ;  /* 0x2f800000ffaf7431 */ /* 0x000fe200000001ff */
[----:B------:R-:W-:Y:S02]  /*175e0*/  PRMT R140, R9, 0x7632, R140 ;  /* 0x00007632098c7816 */ /* 0x000fe4000000008c */
[----:B------:R-:W-:Y:S02]  /*175f0*/  I2FP.F32.U32 R126, R126 ;  /* 0x0000007e007e7245 */ /* 0x000fe40000201000 */
[----:B------:R-:W-:Y:S01]  /*17600*/  PRMT R142, R5, 0x7632, R142 ;  /* 0x00007632058e7816 */ /* 0x000fe2000000008e */
[----:B------:R-:W-:Y:S02]  /*17610*/  IMAD.U32 R140, R140, 0x10000, RZ ;  /* 0x000100008c8c7824 */ /* 0x000fe400078e00ff */
[----:B------:R-:W-:Y:S02]  /*17620*/  FFMA.FTZ R126, R126, R175, 1.1641532182693481445e-10 ;  /* 0x2f0000007e7e7423 */ /* 0x000fe400000100af */
[----:B------:R-:W-:Y:S01]  /*17630*/  FMUL.FTZ R140, R140, UR17 ;  /* 0x000000118c8c7c20 */ /* 0x000fe20008410000 */
[----:B------:R-:W-:-:S03]  /*17640*/  SHF.L.U32 R175, R142, 0x10, RZ ;  /* 0x000000108eaf7819 */ /* 0x000fc600000006ff */
[----:B------:R-:W-:Y:S01]  /*17650*/  FMUL.FTZ R140, R140, UR16 ;  /* 0x000000108c8c7c20 */ /* 0x000fe20008410000 */
[----:B------:R-:W-:-:S04]  /*17660*/  FSETP.GTU.FTZ.AND P5, PT, R126, UR22, PT ;  /* 0x000000167e007c0b */ /* 0x000fc8000bfbc000 */
[----:B------:R-:W-:Y:S02]  /*17670*/  FSEL R140, R140, RZ, !P5 ;  /* 0x000000ff8c8c7208 */ /* 0x000fe40006800000 */
[----:B------:R-:W-:-:S03]  /*17680*/  SEL R126, RZ, 0x1, P5 ;  /* 0x00000001ff7e7807 */ /* 0x000fc60002800000 */
[----:B------:R-:W-:-:S07]  /*17690*/  FFMA.FTZ R175, R140, R19, R175 ;  /* 0x000000138caf7223 */ /* 0x000fce00000100af */
.L_x_7689:
        /* <DEDUP_REMOVED lines=21> */
.L_x_7698:
        /* <DEDUP_REMOVED lines=13> */
.L_x_7700:
[----:B------:R-:W-:Y:S05]  /*178c0*/  BSYNC.RECONVERGENT B2 ;  /* 0x0000000000027941 */ /* 0x000fea0003800200 */
.L_x_7699:
        /* <DEDUP_REMOVED lines=61> */
.L_x_7697:
[----:B------:R-:W-:Y:S05]  /*17ca0*/  BSYNC.RECONVERGENT B1 ;  /* 0x0000000000017941 */ /* 0x000fea0003800200 */
.L_x_7696:
[----:B------:R-:W-:Y:S01]  /*17cb0*/  HFMA2 R177, -RZ, RZ, 0.1171875, 0 ;  /* 0x2f800000ffb17431 */ /* 0x000fe200000001ff */
[----:B------:R-:W-:Y:S01]  /*17cc0*/  I2FP.F32.U32 R110, R128 ;  /* 0x00000080006e7245 */ /* 0x000fe20000201000 */
[----:B------:R-:W-:-:S04]  /*17cd0*/  IMAD.U32 R116, R10, 0x10000, RZ ;  /* 0x000100000a747824 */ /* 0x000fc800078e00ff */
[----:B------:R-:W-:Y:S01]  /*17ce0*/  FMUL.FTZ R116, R116, UR17 ;  /* 0x0000001174747c20 */ /* 0x000fe20008410000 */
[----:B------:R-:W-:-:S03]  /*17cf0*/  FFMA.FTZ R110, R110, R177, 1.1641532182693481445e-10 ;  /* 0x2f0000006e6e7423 */ /* 0x000fc600000100b1 */
[----:B------:R-:W-:Y:S02]  /*17d00*/  FMUL.FTZ R116, R116, UR16 ;  /* 0x0000001074747c20 */ /* 0x000fe40008410000 */
[----:B------:R-:W-:Y:S02]  /*17d10*/  FSETP.GTU.FTZ.AND P5, PT, R110, UR22, PT ;  /* 0x000000166e007c0b */ /* 0x000fe4000bfbc000 */
[----:B------:R-:W-:Y:S02]  /*17d20*/  SHF.L.U32 R110, R6, 0x10, RZ ;  /* 0x00000010066e7819 */ /* 0x000fe400000006ff */
[----:B------:R-:W-:Y:S02]  /*17d30*/  FSEL R177, R116, RZ, !P5 ;  /* 0x000000ff74b17208 */ /* 0x000fe40006800000 */
[----:B------:R-:W-:-:S03]  /*17d40*/  SEL R128, RZ, 0x1, P5 ;  /* 0x00000001ff807807 */ /* 0x000fc60002800000 */
[----:B------:R-:W-:-:S07]  /*17d50*/  FFMA.FTZ R177, R177, R12, R110 ;  /* 0x0000000cb1b17223 */ /* 0x000fce000001006e */
.L_x_7695:
        /* <DEDUP_REMOVED lines=22> */
.L_x_7704:
        /* <DEDUP_REMOVED lines=13> */
.L_x_7706:
[----:B------:R-:W-:Y:S05]  /*17f90*/  BSYNC.RECONVERGENT B2 ;  /* 0x0000000000027941 */ /* 0x000fea0003800200 */
.L_x_7705:
        /* <DEDUP_REMOVED lines=61> */
.L_x_7703:
[----:B------:R-:W-:Y:S05]  /*18370*/  BSYNC.RECONVERGENT B1 ;  /* 0x0000000000017941 */ /* 0x000fea0003800200 */
.L_x_7702:
        /* <DEDUP_REMOVED lines=13> */
.L_x_7701:
        /* <DEDUP_REMOVED lines=21> */
.L_x_7710:
        /* <DEDUP_REMOVED lines=13> */
.L_x_7712:
[----:B------:R-:W-:Y:S05]  /*18670*/  BSYNC.RECONVERGENT B2 ;  /* 0x0000000000027941 */ /* 0x000fea0003800200 */
.L_x_7711:
        /* <DEDUP_REMOVED lines=61> */
.L_x_7709:
[----:B------:R-:W-:Y:S05]  /*18a50*/  BSYNC.RECONVERGENT B1 ;  /* 0x0000000000017941 */ /* 0x000fea0003800200 */
.L_x_7708:
        /* <DEDUP_REMOVED lines=11> */
.L_x_7707:
        /* <DEDUP_REMOVED lines=22> */
.L_x_7716:
        /* <DEDUP_REMOVED lines=13> */
.L_x_7718:
[----:B------:R-:W-:Y:S05]  /*18d40*/  BSYNC.RECONVERGENT B2 ;  /* 0x0000000000027941 */ /* 0x000fea0003800200 */
.L_x_7717:
        /* <DEDUP_REMOVED lines=61> */
.L_x_7715:
[----:B------:R-:W-:Y:S05]  /*19120*/  BSYNC.RECONVERGENT B1 ;  /* 0x0000000000017941 */ /* 0x000fea0003800200 */
.L_x_7714:
        /* <DEDUP_REMOVED lines=13> */
.L_x_7713:
[----:B------:R-:W-:Y:S02]  /*19200*/  F2FP.BF16.F32.PACK_AB R146, RZ, R183 ;  /* 0x000000b7ff92723e */ /* 0x000fe400000010ff */
[----:B------:R-:W-:Y:S02]  /*19210*/  PRMT R108, R108, 0x5410, R111 ;  /* 0x000054106c6c7816 */ /* 0x000fe4000000006f */
[----:B------:R-:W-:Y:S02]  /*19220*/  PRMT R110, R110, 0x5410, R144 ;  /* 0x000054106e6e7816 */ /* 0x000fe40000000090 */
[----:B------:R-:W-:Y:S02]  /*19230*/  PRMT R109, R109, 0x5410, R142 ;  /* 0x000054106d6d7816 */ /* 0x000fe4000000008e */
[----:B------:R-:W-:Y:S01]  /*19240*/  PRMT R111, R156, 0x5410, R146 ;  /* 0x000054109c6f7816 */ /* 0x000fe20000000092 */
[----:B------:R-:W-:Y:S06]  /*19250*/  BRA `(.L_x_7719) ;  /* 0x0000003400107947 */ /* 0x000fec0003800000 */
.L_x_7670:
        /* <DEDUP_REMOVED lines=20> */
.L_x_7723:
        /* <DEDUP_REMOVED lines=13> */
.L_x_7725:
[----:B------:R-:W-:Y:S05]  /*19470*/  BSYNC.RECONVERGENT B2 ;  /* 0x0000000000027941 */ /* 0x000fea0003800200 */
.L_x_7724:
        /* <DEDUP_REMOVED lines=60> */
.L_x_7722:
[----:B------:R-:W-:Y:S05]  /*19840*/  BSYNC.RECONVERGENT B1 ;  /* 0x0000000000017941 */ /* 0x000fea0003800200 */
.L_x_7721:
        /* <DEDUP_REMOVED lines=8> */
[----:B------:R-:W-:-:S05]  /*198d0*/  FSEL R169, R116, RZ, !P4 ;  /* 0x000000ff74a97208 */ /* 0x000fca0006000000 */
[----:B------:R-:W-:-:S07]  /*198e0*/  FMUL.FTZ R169, R169, R16 ;  /* 0x00000010a9a97220 */ /* 0x000fce0000410000 */
.L_x_7720:
[----:B------:R-:W-:Y:S01]  /*198f0*/  F2FP.BF16.F32.PACK_AB R108, RZ, R169 ;  /* 0x000000a9ff6c723e */ /* 0x000fe200000010ff */
        /* <DEDUP_REMOVED lines=16> */
.L_x_7729:
        /* <DEDUP_REMOVED lines=13> */
.L_x_7731:
[----:B------:R-:W-:Y:S05]  /*19ad0*/  BSYNC.RECONVERGENT B2 ;  /* 0x0000000000027941 */ /* 0x000fea0003800200 */
.L_x_7730:
        /* <DEDUP_REMOVED lines=59> */
[----:B------:R-:W-:Y:S02]  /*19e90*/  LOP3.LUT R112, R170, UR6, R175, 0x96, !PT ;  /* 0x00000006aa707c12 */ /* 0x000fe4000f8e96af */
[----:B------:R-:W-:-:S07]  /*19ea0*/  MOV R110, R174 ;  /* 0x000000ae006e7202 */ /* 0x000fce0000000f00 */
.L_x_7728:
[----:B------:R-:W-:Y:S05]  /*19eb0*/  BSYNC.RECONVERGENT B1 ;  /* 0x0000000000017941 */ /* 0x000fea0003800200 */
.L_x_7727:
        /* <DEDUP_REMOVED lines=11> */
.L_x_7726:
[----:B------:R-:W-:Y:S01]  /*19f70*/  F2FP.BF16.F32.PACK_AB R111, RZ, R171 ;  /* 0x000000abff6f723e */ /* 0x000fe200000010ff */
[----:B------:R-:W-:Y:S01]  /*19f80*/  IMAD.MOV.U32 R140, RZ, RZ, R116 ;  /* 0x000000ffff8c7224 */ /* 0x000fe200078e0074 */
[----:B------:R-:W-:Y:S01]  /*19f90*/  MOV R173, RZ ;  /* 0x000000ff00ad7202 */ /* 0x000fe20000000f00 */
        /* <DEDUP_REMOVED lines=14> */
.L_x_7735:
        /* <DEDUP_REMOVED lines=13> */
.L_x_7737:
[----:B------:R-:W-:Y:S05]  /*1a150*/  BSYNC.RECONVERGENT B2 ;  /* 0x0000000000027941 */ /* 0x000fea0003800200 */
.L_x_7736:
        /* <DEDUP_REMOVED lines=61> */
.L_x_7734:
[----:B------:R-:W-:Y:S05]  /*1a530*/  BSYNC.RECONVERGENT B1 ;  /* 0x0000000000017941 */ /* 0x000fea0003800200 */
.L_x_7733:
[----:B------:R-:W-:Y:S01]  /*1a540*/  I2FP.F32.U32 R109, R109 ;  /* 0x0000006d006d7245 */ /* 0x000fe20000201000 */
[----:B------:R-:W-:Y:S01]  /*1a550*/  IMAD.MOV.U32 R116, RZ, RZ, 0x2f800000 ;  /* 0x2f800000ff747424 */ /* 0x000fe200078e00ff */
[----:B-----5:R-:W-:-:S03]  /*1a560*/  SHF.L.U32 R124, R9, 0x10, RZ ;  /* 0x00000010097c7819 */ /* 0x020fc600000006ff */
[----:B------:R-:W-:Y:S02]  /*1a570*/  FFMA.FTZ R109, R109, R116, 1.1641532182693481445e-10 ;  /* 0x2f0000006d6d7423 */ /* 0x000fe40000010074 */
[----:B------:R-:W-:-:S03]  /*1a580*/  FMUL.FTZ R124, R124, UR17 ;  /* 0x000000117c7c7c20 */ /* 0x000fc60008410000 */
[----:B------:R-:W-:Y:S01]  /*1a590*/  FSETP.GTU.FTZ.AND P4, PT, R109, UR22, PT ;  /* 0x000000166d007c0b */ /* 0x000fe2000bf9c000 */
[----:B------:R-:W-:-:S05]  /*1a5a0*/  FMUL.FTZ R124, R124, UR16 ;  /* 0x000000107c7c7c20 */ /* 0x000fca0008410000 */
[----:B------:R-:W-:Y:S02]  /*1a5b0*/  FSEL R173, R124, RZ, !P4 ;  /* 0x000000ff7cad7208 */ /* 0x000fe40006000000 */
[----:B------:R-:W-:-:S03]  /*1a5c0*/  SEL R124, RZ, 0x1, P4 ;  /* 0x00000001ff7c7807 */ /* 0x000fc60002000000 */
[----:B------:R-:W-:-:S07]  /*1a5d0*/  FMUL.FTZ R173, R173, R18 ;  /* 0x00000012adad7220 */ /* 0x000fce0000410000 */
.L_x_7732:
        /* <DEDUP_REMOVED lines=17> */
.L_x_7741:
        /* <DEDUP_REMOVED lines=13> */
.L_x_7743:
[----:B------:R-:W-:Y:S05]  /*1a7c0*/  BSYNC.RECONVERGENT B2 ;  /* 0x0000000000027941 */ /* 0x000fea0003800200 */
.L_x_7742:
        /* <DEDUP_REMOVED lines=61> */
.L_x_7740:
[----:B------:R-:W-:Y:S05]  /*1aba0*/  BSYNC.RECONVERGENT B1 ;  /* 0x0000000000017941 */ /* 0x000fea0003800200 */
.L_x_7739:
        /* <DEDUP_REMOVED lines=11> */
.L_x_7738:
        /* <DEDUP_REMOVED lines=17> */
.L_x_7747:
        /* <DEDUP_REMOVED lines=13> */
.L_x_7749:
[----:B------:R-:W-:Y:S05]  /*1ae40*/  BSYNC.RECONVERGENT B2 ;  /* 0x0000000000027941 */ /* 0x000fea0003800200 */
.L_x_7748:
        /* <DEDUP_REMOVED lines=61> */
.L_x_7746:
[----:B------:R-:W-:Y:S05]  /*1b220*/  BSYNC.RECONVERGENT B1 ;  /* 0x0000000000017941 */ /* 0x000fea0003800200 */
.L_x_7745:
        /* <DEDUP_REMOVED lines=10> */
.L_x_7744:
        /* <DEDUP_REMOVED lines=17> */
.L_x_7753:
        /* <DEDUP_REMOVED lines=13> */
.L_x_7755:
[----:B------:R-:W-:Y:S05]  /*1b4b0*/  BSYNC.RECONVERGENT B2 ;  /* 0x0000000000027941 */ /* 0x000fea0003800200 */
.L_x_7754:
        /* <DEDUP_REMOVED lines=61> */
.L_x_7752:
[----:B------:R-:W-:Y:S05]  /*1b890*/  BSYNC.RECONVERGENT B1 ;  /* 0x0000000000017941 */ /* 0x000fea0003800200 */
.L_x_7751:
        /* <DEDUP_REMOVED lines=11> */
.L_x_7750:
        /* <DEDUP_REMOVED lines=17> */
.L_x_7759:
        /* <DEDUP_REMOVED lines=13> */
.L_x_7761:
[----:B------:R-:W-:Y:S05]  /*1bb30*/  BSYNC.RECONVERGENT B2 ;  /* 0x0000000000027941 */ /* 0x000fea0003800200 */
.L_x_7760:
        /* <DEDUP_REMOVED lines=61> */
.L_x_7758:
[----:B------:R-:W-:Y:S05]  /*1bf10*/  BSYNC.RECONVERGENT B1 ;  /* 0x0000000000017941 */ /* 0x000fea0003800200 */
.L_x_7757:
        /* <DEDUP_REMOVED lines=10> */
.L_x_7756:
        /* <DEDUP_REMOVED lines=17> */
.L_x_7765:
        /* <DEDUP_REMOVED lines=13> */
.L_x_7767:
[----:B------:R-:W-:Y:S05]  /*1c1a0*/  BSYNC.RECONVERGENT B2 ;  /* 0x0000000000027941 */ /* 0x000fea0003800200 */
.L_x_7766:
        /* <DEDUP_REMOVED lines=61> */
.L_x_7764:
[----:B------:R-:W-:Y:S05]  /*1c580*/  BSYNC.RECONVERGENT B1 ;  /* 0x0000000000017941 */ /* 0x000fea0003800200 */
.L_x_7763:
        /* <DEDUP_REMOVED lines=11> */
.L_x_7762:
[----:B------:R-:W-:Y:S02]  /*1c640*/  F2FP.BF16.F32.PACK_AB R154, RZ, R183 ;  /* 0x000000b7ff9a723e */ /* 0x000fe400000010ff */
[----:B------:R-:W-:Y:S02]  /*1c650*/  MOV R140, R110 ;  /* 0x0000006e008c7202 */ /* 0x000fe40000000f00 */
[----:B------:R-:W-:Y:S02]  /*1c660*/  PRMT R108, R108, 0x5410, R111 ;  /* 0x000054106c6c7816 */ /* 0x000fe4000000006f */
[----:B------:R-:W-:Y:S02]  /*1c670*/  PRMT R110, R144, 0x5410, R146 ;  /* 0x00005410906e7816 */ /* 0x000fe40000000092 */
[----:B------:R-:W-:Y:S02]  /*1c680*/  PRMT R109, R109, 0x5410, R142 ;  /* 0x000054106d6d7816 */ /* 0x000fe4000000008e */
[----:B------:R-:W-:-:S07]  /*1c690*/  PRMT R111, R152, 0x5410, R154 ;  /* 0x00005410986f7816 */ /* 0x000fce000000009a */
.L_x_7719:
        /* <DEDUP_REMOVED lines=18> */
[----:B------:R-:W-:Y:S02]  /*1c7c0*/  LOP3.LUT R189, R111, R189, R109, 0xfe, !PT ;  /* 0x000000bd6fbd7212 */ /* 0x000fe400078efe6d */
[----:B------:R-:W-:Y:S01]  /*1c7d0*/  LOP3.LUT R110, R184, R108, R110, 0xfe, !PT ;  /* 0x0000006cb86e7212 */ /* 0x000fe200078efe6e */
[----:B0-----:R-:W-:Y:S01]  /*1c7e0*/  IMAD.WIDE.U32 R108, R0, 0x8, R186 ;  /* 0x00000008006c7825 */ /* 0x001fe200078e00ba */
[----:B------:R-:W-:Y:S02]  /*1c7f0*/  LOP3.LUT R111, R189, R185, RZ, 0xfc, !PT ;  /* 0x000000b9bd6f7212 */ /* 0x000fe400078efcff */
[----:B------:R-:W-:-:S05]  /*1c800*/  LOP3.LUT R110, R110, 0xff, R121, 0xf8, !PT ;  /* 0x000000ff6e6e7812 */ /* 0x000fca00078ef879 */
[----:B------:R3:W-:Y:S02]  /*1c810*/  STG.E.64 desc[UR14][R108.64], R110 ;  /* 0x0000006e6c007986 */ /* 0x0007e4000c101b0e */
.L_x_7669:
[----:B------:R-:W-:Y:S05]  /*1c820*/  BSYNC.RECONVERGENT B0 ;  /* 0x0000000000007941 */ /* 0x000fea0003800200 */
.L_x_7668:
[----:B------:R-:W-:Y:S01]  /*1c830*/  FADD.FTZ R0, RZ, R119 ;  /* 0x00000077ff007221 */ /* 0x000fe20000010000 */
[C---:B------:R-:W-:Y:S01]  /*1c840*/  ISETP.GT.U32.AND P5, PT, R114.reuse, 0xff, PT ;  /* 0x000000ff7200780c */ /* 0x040fe20003fa4070 */
[----:B------:R-:W-:Y:S01]  /*1c850*/  BSSY.RECONVERGENT B0, `(.L_x_7768) ;  /* 0x0000085000007945 */ /* 0x000fe20003800200 */
[C---:B------:R-:W-:Y:S01]  /*1c860*/  ISETP.GT.U32.AND P4, PT, R114.reuse, 0x17f, PT ;  /* 0x0000017f7200780c */ /* 0x040fe20003f84070 */
[----:B------:R-:W-:Y:S01]  /*1c870*/  FADD.FTZ R0, R123, R0 ;  /* 0x000000007b007221 */ /* 0x000fe20000010000 */
[----:B------:R-:W-:Y:S02]  /*1c880*/  ISETP.GT.U32.AND P0, PT, R114, 0x1ff, PT ;  /* 0x000001ff7200780c */ /* 0x000fe40003f04070 */
[----:B------:R-:W-:Y:S01]  /*1c890*/  LOP3.LUT R142, R136, 0x1f, RZ, 0xc0, !PT ;  /* 0x0000001f888e7812 */ /* 0x000fe200078ec0ff */
[----:B------:R-:W-:-:S04]  /*1c8a0*/  FADD.FTZ R0, R125, R0 ;  /* 0x000000007d007221 */ /* 0x000fc80000010000 */
[----:B------:R-:W-:-:S04]  /*1c8b0*/  FADD.FTZ R0, R127, R0 ;  /* 0x000000007f007221 */ /* 0x000fc80000010000 */
[----:B------:R-:W-:-:S04]  /*1c8c0*/  FADD.FTZ R0, R129, R0 ;  /* 0x0000000081007221 */ /* 0x000fc80000010000 */
[----:B------:R-:W-:-:S04]  /*1c8d0*/  FADD.FTZ R0, R131, R0 ;  /* 0x0000000083007221 */ /* 0x000fc80000010000 */
[----:B------:R-:W-:-:S04]  /*1c8e0*/  FADD.FTZ R0, R133, R0 ;  /* 0x0000000085007221 */ /* 0x000fc80000010000 */
[----:B------:R-:W-:-:S05]  /*1c8f0*/  FADD.FTZ R0, R135, R0 ;  /* 0x0000000087007221 */ /* 0x000fca0000010000 */
[----:B------:R-:W-:-:S05]  /*1c900*/  FSEL R0, R0, RZ, P1 ;  /* 0x000000ff00007208 */ /* 0x000fca0000800000 */
[----:B0123--:R-:W-:-:S04]  /*1c910*/  FADD.FTZ R108, R137, R0 ;  /* 0x00000000896c7221 */ /* 0x00ffc80000010000 */
        /* <DEDUP_REMOVED lines=87> */
[----:B------:R-:W-:Y:S01]  /*1ce90*/  FFMA.FTZ R109, R109, R109, R0 ;  /* 0x0000006d6d6d7223 */ /* 0x000fe20000010000 */
[----:B------:R-:W-:-:S03]  /*1cea0*/  MOV R142, RZ ;  /* 0x000000ff008e7202 */ /* 0x000fc60000000f00 */
        /* <DEDUP_REMOVED lines=31> */
.L_x_7769:
[----:B------:R-:W-:Y:S05]  /*1d0a0*/  BSYNC.RECONVERGENT B0 ;  /* 0x0000000000007941 */ /* 0x000fea0003800200 */
.L_x_7768:
        /* <DEDUP_REMOVED lines=11> */
[----:B------:R0:W1:Y:S03]  /*1d160*/  LDS.64 R108, [R0+UR5] ;  /* 0x00000005006c7984 */ /* 0x0000660008000a00 */
.L_x_7771:
[----:B------:R-:W-:Y:S05]  /*1d170*/  BSYNC.RECONVERGENT B0 ;  /* 0x0000000000007941 */ /* 0x000fea0003800200 */
.L_x_7770:
[----:B------:R-:W2:Y:S01]  /*1d180*/  SHFL.DOWN PT, R111, R142, 0x2, 0x1f ;  /* 0x08401f008e6f7f89 */ /* 0x000ea200000e0000 */
[----:B------:R-:W-:Y:S01]  /*1d190*/  ISETP.NE.AND P0, PT, R136, RZ, PT ;  /* 0x000000ff8800720c */ /* 0x000fe20003f05270 */
[----:B------:R-:W-:Y:S01]  /*1d1a0*/  UISETP.GE.AND UP0, UPT, UR4, 0x1, UPT ;  /* 0x000000010400788c */ /* 0x000fe2000bf06270 */
[----:B------:R-:W-:Y:S01]  /*1d1b0*/  ISETP.NE.AND P4, PT, RZ, UR24, PT ;  /* 0x00000018ff007c0c */ /* 0x000fe2000bf85270 */
[----:B-1----:R-:W1:Y:S04]  /*1d1c0*/  SHFL.DOWN PT, R185, R108, 0x2, 0x1f ;  /* 0x08401f006cb97f89 */ /* 0x002e6800000e0000 */
[----:B0-----:R-:W0:Y:S01]  /*1d1d0*/  SHFL.DOWN PT, R0, R109, 0x2, 0x1f ;  /* 0x08401f006d007f89 */ /* 0x001e2200000e0000 */
[----:B--2---:R-:W-:Y:S01]  /*1d1e0*/  IMAD.IADD R110, R111, 0x1, R142 ;  /* 0x000000016f6e7824 */ /* 0x004fe200078e028e */
[----:B------:R-:W-:-:S02]  /*1d1f0*/  I2FP.F32.S32 R146, R111 ;  /* 0x0000006f00927245 */ /* 0x000fc40000201400 */
[----:B------:R-:W-:Y:S02]  /*1d200*/  I2FP.F32.S32 R111, R142 ;  /* 0x0000008e006f7245 */ /* 0x000fe40000201400 */
[----:B------:R-:W-:Y:S01]  /*1d210*/  I2FP.F32.S32 R138, R110 ;  /* 0x0000006e008a7245 */ /* 0x000fe20000201400 */
[----:B------:R-:W2:Y:S01]  /*1d220*/  SHFL.DOWN PT, R189, R110, 0x1, 0x1f ;  /* 0x08201f006ebd7f89 */ /* 0x000ea200000e0000 */
[C---:B-1----:R-:W-:Y:S01]  /*1d230*/  FMUL.FTZ R152, R185.reuse, R146 ;  /* 0x00000092b9987220 */ /* 0x042fe20000410000 */
[----:B------:R-:W-:Y:S01]  /*1d240*/  FADD.FTZ R185, -R185, R108 ;  /* 0x0000006cb9b97221 */ /* 0x000fe20000010100 */
[----:B------:R-:W1:Y:S01]  /*1d250*/  MUFU.RCP R144, R138 ;  /* 0x0000008a00907308 */ /* 0x000e620000001000 */
[----:B0-----:R-:W-:Y:S01]  /*1d260*/  FADD.FTZ R109, R0, R109 ;  /* 0x0000006d006d7221 */ /* 0x001fe20000010000 */
[----:B------:R-:W-:Y:S01]  /*1d270*/  FFMA.FTZ R187, R111, R108, R152 ;  /* 0x0000006c6fbb7223 */ /* 0x000fe20000010098 */
[----:B------:R-:W-:Y:S01]  /*1d280*/  FMUL.FTZ R185, R185, R185 ;  /* 0x000000b9b9b97220 */ /* 0x000fe20000410000 */
[----:B------:R-:W0:Y:S03]  /*1d290*/  LDC R142, c[0x0][0x448] ;  /* 0x00011200ff8e7b82 */ /* 0x000e260000000800 */
[----:B------:R-:W-:-:S04]  /*1d2a0*/  FMUL.FTZ R185, R185, R111 ;  /* 0x0000006fb9b97220 */ /* 0x000fc80000410000 */
[----:B------:R-:W-:Y:S01]  /*1d2b0*/  FMUL.FTZ R185, R185, R146 ;  /* 0x00000092b9b97220 */ /* 0x000fe20000410000 */
[----:B-1----:R-:W-:-:S03]  /*1d2c0*/  FMUL.FTZ R187, R144, R187 ;  /* 0x000000bb90bb7220 */ /* 0x002fc60000410000 */
[----:B------:R-:W-:Y:S01]  /*1d2d0*/  FFMA.FTZ R109, R144, R185, R109 ;  /* 0x000000b9906d7223 */ /* 0x000fe2000001006d */
[-C--:B--2---:R-:W-:Y:S01]  /*1d2e0*/  IADD3 R110, PT, PT, R110, R189.reuse, RZ ;  /* 0x000000bd6e6e7210 */ /* 0x084fe20007ffe0ff */
[----:B------:R-:W1:Y:S01]  /*1d2f0*/  SHFL.DOWN PT, R108, R187, 0x1, 0x1f ;  /* 0x08201f00bb6c7f89 */ /* 0x000e6200000e0000 */
[----:B------:R-:W-:Y:S02]  /*1d300*/  I2FP.F32.S32 R189, R189 ;  /* 0x000000bd00bd7245 */ /* 0x000fe40000201400 */
[----:B------:R-:W-:Y:S01]  /*1d310*/  I2FP.F32.S32 R110, R110 ;  /* 0x0000006e006e7245 */ /* 0x000fe20000201400 */
[----:B------:R-:W2:Y:S05]  /*1d320*/  SHFL.DOWN PT, R0, R109, 0x1, 0x1f ;  /* 0x08201f006d007f89 */ /* 0x000eaa00000e0000 */
[----:B------:R-:W3:Y:S01]  /*1d330*/  MUFU.RCP R110, R110 ;  /* 0x0000006e006e7308 */ /* 0x000ee20000001000 */
[----:B-1----:R-:W-:Y:S01]  /*1d340*/  FADD.FTZ R111, R187, -R108 ;  /* 0x8000006cbb6f7221 */ /* 0x002fe20000010000 */
[----:B------:R-:W-:-:S03]  /*1d350*/  FMUL.FTZ R185, R108, R189 ;  /* 0x000000bd6cb97220 */ /* 0x000fc60000410000 */
[----:B------:R-:W-:Y:S01]  /*1d360*/  FMUL.FTZ R111, R111, R111 ;  /* 0x0000006f6f6f7220 */ /* 0x000fe20000410000 */
[----:B------:R-:W-:-:S03]  /*1d370*/  FFMA.FTZ R185, R138, R187, R185 ;  /* 0x000000bb8ab97223 */ /* 0x000fc600000100b9 */
[----:B------:R-:W-:Y:S01]  /*1d380*/  FMUL.FTZ R138, R138, R111 ;  /* 0x0000006f8a8a7220 */ /* 0x000fe20000410000 */
[----:B---3--:R-:W-:Y:S01]  /*1d390*/  FMUL.FTZ R185, R110, R185 ;  /* 0x000000b96eb97220 */ /* 0x008fe20000410000 */
        /* <DEDUP_REMOVED lines=28> */
[----:B-1----:R-:W0:Y:S01]  /*1d560*/  LDC.64 R184, c[0x0][0x428] ;  /* 0x00010a00ffb87b82 */ /* 0x002e220000000a00 */
        /* <DEDUP_REMOVED lines=31> */
.L_x_7774:
[----:B------:R-:W-:Y:S05]  /*1d760*/  BSYNC.RECONVERGENT B0 ;  /* 0x0000000000007941 */ /* 0x000fea0003800200 */
.L_x_7773:
[----:B------:R-:W-:Y:S01]  /*1d770*/  ISETP.NE.AND P0, PT, R150, RZ, PT ;  /* 0x000000ff9600720c */ /* 0x000fe20003f05270 */
        /* <DEDUP_REMOVED lines=34> */
.L_x_7776:
[----:B------:R-:W-:Y:S05]  /*1d9a0*/  BSYNC.RECONVERGENT B0 ;  /* 0x0000000000007941 */ /* 0x000fea0003800200 */
.L_x_7775:
        /* <DEDUP_REMOVED lines=34> */
.L_x_7778:
[----:B------:R-:W-:Y:S05]  /*1dbd0*/  BSYNC.RECONVERGENT B0 ;  /* 0x0000000000007941 */ /* 0x000fea0003800200 */
.L_x_7777:
        /* <DEDUP_REMOVED lines=33> */
.L_x_7779:
[----:B------:R-:W-:Y:S05]  /*1ddf0*/  BSYNC.RECONVERGENT B0 ;  /* 0x0000000000007941 */ /* 0x000fea0003800200 */
.L_x_7772:
[----:B------:R-:W-:Y:S02]  /*1de00*/  UIADD3 UR7, UPT, UPT, UR7, UR20, URZ ;  /* 0x0000001407077290 */ /* 0x000fe4000fffe0ff */
[----:B------:R-:W-:Y:S02]  /*1de10*/  UPLOP3.LUT UP1, UPT, UPT, UPT, UP1, 0x40, 0x4 ;  /* 0x000000000004789c */ /* 0x000fe40003f2e810 */
[----:B------:R-:W-:-:S09]  /*1de20*/  UISETP.GE.AND UP0, UPT, UR7, UR21, UPT ;  /* 0x000000150700728c */ /* 0x000fd2000bf06270 */
[----:B------:R-:W-:Y:S05]  /*1de30*/  BRA.U !UP0, `(.L_x_7780) ;  /* 0xfffffe3108707547 */ /* 0x000fea000b83ffff */
[----:B------:R-:W-:Y:S05]  /*1de40*/  EXIT ;  /* 0x000000000000794d */ /* 0x000fea0003800000 */
.L_x_7781:
        /* <DEDUP_REMOVED lines=11> */
.L_x_27244:


//--------------------- .text._ZN10layer_norm13ln_fwd_kernelINS_13Kernel_traitsIf13__nv_bfloat16S2_S2_fjLj4096ELj1ELj1ELj4ELj16ENS_18Kernel_traits_baseILj4096EfS2_S2_S2_fjLj128EEEEELb1ELb1ELb1ELb1EEEvNS_9FwdParamsE --------------------------
	.section	.text._ZN10layer_norm13ln_fwd_kernelINS_13Kernel_traitsIf13__nv_bfloat16S2_S2_fjLj4096ELj1ELj1ELj4ELj16ENS_18Kernel_traits_baseILj4096EfS2_S2_S2_fjLj128EEEEELb1ELb1ELb1ELb1EEEvNS_9FwdParamsE,"ax",@progbits
	.align	128
        .global         _ZN10layer_norm13ln_fwd_kernelINS_13Kernel_traitsIf13__nv_bfloat16S2_S2_fjLj4096ELj1ELj1ELj4ELj16ENS_18Kernel_traits_baseILj4096EfS2_S2_S2_fjLj128EEEEELb1ELb1ELb1ELb1EEEvNS_9FwdParamsE
        .type           _ZN10layer_norm13ln_fwd_kernelINS_13Kernel_traitsIf13__nv_bfloat16S2_S2_fjLj4096ELj1ELj1ELj4ELj16ENS_18Kernel_traits_baseILj4096EfS2_S2_S2_fjLj128EEEEELb1ELb1ELb1ELb1EEEvNS_9FwdParamsE,@function
        .size           _ZN10layer_norm13ln_fwd_kernelINS_13Kernel_traitsIf13__nv_bfloat16S2_S2_fjLj4096ELj1ELj1ELj4ELj16ENS_18Kernel_traits_baseILj4096EfS2_S2_S2_fjLj128EEEEELb1ELb1ELb1ELb1EEEvNS_9FwdParamsE,(.L_x_27245 - _ZN10layer_norm13ln_fwd_kernelINS_13Kernel_traitsIf13__nv_bfloat16S2_S2_fjLj4096ELj1ELj1ELj4ELj16ENS_18Kernel_traits_baseILj4096EfS2_S2_S2_fjLj128EEEEELb1ELb1ELb1ELb1EEEvNS_9FwdParamsE)
        .other          _ZN10layer_norm13ln_fwd_kernelINS_13Kernel_traitsIf13__nv_bfloat16S2_S2_fjLj4096ELj1ELj1ELj4ELj16ENS_18Kernel_traits_baseILj4096EfS2_S2_S2_fjLj128EEEEELb1ELb1ELb1ELb1EEEvNS_9FwdParamsE,@"STO_CUDA_ENTRY STV_DEFAULT"
_ZN10layer_norm13ln_fwd_kernelINS_13Kernel_traitsIf13__nv_bfloat16S2_S2_fjLj4096ELj1ELj1ELj4ELj16ENS_18Kernel_traits_baseILj4096EfS2_S2_S2_fjLj128EEEEELb1ELb1ELb1ELb1EEEvNS_9FwdParamsE:
.text._ZN10layer_norm13ln_fwd_kernelINS_13Kernel_traitsIf13__nv_bfloat16S2_S2_fjLj4096ELj1ELj1ELj4ELj16ENS_18Kernel_traits_baseILj4096EfS2_S2_S2_fjLj128EEEEELb1ELb1ELb1ELb1EEEvNS_9FwdParamsE:
        /* <DEDUP_REMOVED lines=19> */
[----:B------:R-:W0:Y:S02]  /*0130*/  LDC R135, c[0x0][0x360] ;  /* 0x0000d800ff877b82 */ /* 0x000e240000000800 */
[----:B0-----:R-:W-:Y:S01]  /*0140*/  IMAD R135, R135, UR7, R138 ;  /* 0x0000000787877c24 */ /* 0x001fe2000f8e028a */
[----:B--2---:R-:W-:Y:S02]  /*0150*/  @P0 R2UR UR14, R2 ;  /* 0x00000000020e02ca */ /* 0x004fe400000e0000 */
        /* <DEDUP_REMOVED lines=55> */
.L_x_7782:
        /* <DEDUP_REMOVED lines=36> */
.L_x_7783:
[----:B------:R-:W1:Y:S02]  /*0710*/  LDCU UR4, c[0x0][0x384] ;  /* 0x00007080ff0477ac */ /* 0x000e640008000800 */
[----:B-1----:R-:W-:-:S06]  /*0720*/  UISETP.GE.AND UP0, UPT, UR7, UR4, UPT ;  /* 0x000000040700728c */ /* 0x002fcc000bf06270 */
[----:B------:R-:W-:-:S13]  /*0730*/  PLOP3.LUT P0, PT, PT, PT, UP0, 0x80, 0x8 ;  /* 0x000000000008781c */ /* 0x000fda0003f0f008 */
[----:B------:R-:W-:Y:S05]  /*0740*/  @P0 EXIT ;  /* 0x000000000000094d */ /* 0x000fea0003800000 */
[----:B0-----:R-:W-:Y:S01]  /*0750*/  IMAD.HI.U32 R2, R135, -0x326172a9, RZ ;  /* 0xcd9e8d5787027827 */ /* 0x001fe200078e00ff */
[----:B------:R-:W-:Y:S01]  /*0760*/  LOP3.LUT R137, R0, 0x3, RZ, 0xc0, !PT ;  /* 0x0000000300897812 */ /* 0x000fe200078ec0ff */
[----:B------:R-:W0:Y:S02]  /*0770*/  LDCU UR23, c[0x0][0x404] ;  /* 0x00008080ff1777ac */ /* 0x000e240008000800 */
[C---:B------:R-:W-:Y:S01]  /*0780*/  IMAD.HI.U32 R3, R134.reuse, -0x2daee0ad, RZ ;  /* 0xd2511f5386037827 */ /* 0x040fe200078e00ff */
[----:B------:R-:W-:Y:S01]  /*0790*/  LOP3.LUT R2, R133, UR14, R2, 0x96, !PT ;  /* 0x0000000e85027c12 */ /* 0x000fe2000f8e9602 */
[----:B------:R-:W1:Y:S02]  /*07a0*/  LDCU UR22, c[0x0][0x388] ;  /* 0x00007100ff1677ac */ /* 0x000e640008000800 */
[----:B------:R-:W-:Y:S01]  /*07b0*/  IMAD R5, R135, -0x326172a9, RZ ;  /* 0xcd9e8d5787057824 */ /* 0x000fe200078e02ff */
[----:B------:R-:W-:Y:S01]  /*07c0*/  LOP3.LUT R3, R3, UR15, RZ, 0x3c, !PT ;  /* 0x0000000f03037c12 */ /* 0x000fe2000f8e3cff */
[----:B------:R-:W-:Y:S01]  /*07d0*/  IMAD R7, R134, -0x2daee0ad, RZ ;  /* 0xd2511f5386077824 */ /* 0x000fe200078e02ff */
[----:B------:R-:W2:Y:S01]  /*07e0*/  LDCU.U8 UR24, c[0x0][0x410] ;  /* 0x00008200ff1877ac */ /* 0x000ea20008000000 */
[----:B------:R-:W-:Y:S01]  /*07f0*/  IMAD.HI.U32 R6, R2, -0x2daee0ad, RZ ;  /* 0xd2511f5302067827 */ /* 0x000fe200078e00ff */
[----:B------:R-:W-:-:S03]  /*0800*/  UPLOP3.LUT UP0, UPT, UPT, UPT, UPT, 0x40, 0x4 ;  /* 0x000000000004789c */ /* 0x000fc60003f0e870 */
        /* <DEDUP_REMOVED lines=17> */
[----:B------:R-:W3:Y:S01]  /*0920*/  LDCU.128 UR8, c[0x0][0x3f0] ;  /* 0x00007e00ff0877ac */ /* 0x000ee20008000c00 */
[----:B------:R-:W-:-:S04]  /*0930*/  IMAD.HI.U32 R2, R4, -0x326172a9, RZ ;  /* 0xcd9e8d5704027827 */ /* 0x000fc800078e00ff */
[----:B------:R-:W-:Y:S01]  /*0940*/  IMAD.HI.U32 R6, R3, -0x2daee0ad, RZ ;  /* 0xd2511f5303067827 */ /* 0x000fe200078e00ff */
[----:B------:R-:W-:Y:S01]  /*0950*/  LOP3.LUT R2, R5, UR17, R2, 0x96, !PT ;  /* 0x0000001105027c12 */ /* 0x000fe2000f8e9602 */
[----:B------:R-:W4:Y:S02]  /*0960*/  LDCU.64 UR16, c[0x0][0x408] ;  /* 0x00008100ff1077ac */ /* 0x000f240008000a00 */
        /* <DEDUP_REMOVED lines=12> */
[----:B------:R-:W-:Y:S01]  /*0a30*/  LOP3.LUT R2, R7, UR21, R2, 0x96, !PT ;  /* 0x0000001507027c12 */ /* 0x000fe2000f8e9602 */
[----:B------:R-:W0:Y:S02]  /*0a40*/  LDCU.64 UR20, c[0x0][0x380] ;  /* 0x00007000ff1477ac */ /* 0x000e240008000a00 */
[----:B------:R-:W-:Y:S01]  /*0a50*/  IMAD R6, R5, -0x326172a9, RZ ;  /* 0xcd9e8d5705067824 */ /* 0x000fe200078e02ff */
[----:B------:R-:W-:Y:S01]  /*0a60*/  LOP3.LUT R4, R9, UR25, R4, 0x96, !PT ;  /* 0x0000001909047c12 */ /* 0x000fe2000f8e9604 */
[----:B------:R-:W-:Y:S01]  /*0a70*/  IMAD R8, R3, -0x2daee0ad, RZ ;  /* 0xd2511f5303087824 */ /* 0x000fe200078e02ff */
[----:B------:R-:W0:Y:S01]  /*0a80*/  LDCU UR25, c[0x0][0x400] ;  /* 0x00008000ff1977ac */ /* 0x000e220008000800 */
        /* <DEDUP_REMOVED lines=12> */
[----:B------:R-:W-:Y:S02]  /*0b50*/  HFMA2 R9, -RZ, RZ, 0, 0 ;  /* 0x00000000ff097431 */ /* 0x000fe400000001ff */
[----:B------:R-:W-:-:S04]  /*0b60*/  IMAD.HI.U32 R132, R2, -0x2daee0ad, RZ ;  /* 0xd2511f5302847827 */ /* 0x000fc800078e00ff */
[----:B------:R-:W-:Y:S01]  /*0b70*/  IMAD.HI.U32 R11, R4, -0x326172a9, RZ ;  /* 0xcd9e8d57040b7827 */ /* 0x000fe200078e00ff */
[----:B------:R-:W-:-:S03]  /*0b80*/  LOP3.LUT R132, R3, UR31, R132, 0x96, !PT ;  /* 0x0000001f03847c12 */ /* 0x000fc6000f8e9684 */
[----:B------:R-:W-:Y:S01]  /*0b90*/  IMAD R136, R2, -0x2daee0ad, RZ ;  /* 0xd2511f5302887824 */ /* 0x000fe200078e02ff */
[----:B------:R-:W-:Y:S01]  /*0ba0*/  LOP3.LUT R11, R6, UR30, R11, 0x96, !PT ;  /* 0x0000001e060b7c12 */ /* 0x000fe2000f8e960b */
[----:B01234-:R-:W-:-:S07]  /*0bb0*/  IMAD R10, R4, -0x326172a9, RZ ;  /* 0xcd9e8d57040a7824 */ /* 0x01ffce00078e02ff */
.L_x_8057:
[----:B------:R-:W-:-:S06]  /*0bc0*/  UIMAD.WIDE UR4, UR7, 0x4, UR8 ;  /* 0x00000004070478a5 */ /* 0x000fcc000f8e0208 */
[----:B0-2---:R-:W-:Y:S02]  /*0bd0*/  IMAD.U32 R118, RZ, RZ, UR4 ;  /* 0x00000004ff767e24 */ /* 0x005fe4000f8e00ff */
        /* <DEDUP_REMOVED lines=20> */
[----:B------:R-:W-:-:S04]  /*0d20*/  UIADD3 UR26, UPT, UPT, UR14, -0x700cb87f, URZ ;  /* 0x8ff347810e1a7890 */ /* 0x000fc8000fffe0ff */
[----:B-----5:R0:W5:Y:S01]  /*0d30*/  @P1 LDG.E.128 R108, desc[UR12][R116.64] ;  /* 0x0000000c746c1981 */ /* 0x020162000c1e1d00 */
[----:B------:R-:W-:Y:S02]  /*0d40*/  UIADD3 UR27, UPT, UPT, UR15, 0x646e171e, URZ ;  /* 0x646e171e0f1b7890 */ /* 0x000fe4000fffe0ff */
[----:B------:R-:W-:Y:S02]  /*0d50*/  UIADD3 UR28, UPT, UPT, UR14, 0x5384540f, URZ ;  /* 0x5384540f0e1c7890 */ /* 0x000fe4000fffe0ff */
[----:B------:R-:W-:Y:S02]  /*0d60*/  UIADD3 UR29, UPT, UPT, UR14, -0x61c88647, URZ ;  /* 0x9e3779b90e1d7890 */ /* 0x000fe4000fffe0ff */
[----:B------:R-:W-:Y:S02]  /*0d70*/  UIADD3 UR30, UPT, UPT, UR15, -0x24c28bd8, URZ ;  /* 0xdb3d74280f1e7890 */ /* 0x000fe4000fffe0ff */
[----:B------:R-:W-:Y:S01]  /*0d80*/  UIADD3 UR31, UPT, UPT, UR15, 0x76cf5d0a, URZ ;  /* 0x76cf5d0a0f1f7890 */ /* 0x000fe2000fffe0ff */
[----:B0-----:R-:W-:Y:S01]  /*0d90*/  IMAD.U32 R117, RZ, RZ, UR5 ;  /* 0x00000005ff757e24 */ /* 0x001fe2000f8e00ff */
[----:B------:R-:W-:-:S02]  /*0da0*/  UIADD3 UR32, UPT, UPT, UR15, -0x695add53, URZ ;  /* 0x96a522ad0f207890 */ /* 0x000fc4000fffe0ff */
[----:B------:R-:W-:Y:S02]  /*0db0*/  UIADD3 UR33, UPT, UPT, UR14, 0x3c6ef372, URZ ;  /* 0x3c6ef3720e217890 */ /* 0x000fe4000fffe0ff */
[----:B------:R-:W-:Y:S01]  /*0dc0*/  UIADD3 UR34, UPT, UPT, UR14, -0x255992d5, URZ ;  /* 0xdaa66d2b0e227890 */ /* 0x000fe2000fffe0ff */
[----:B------:R-:W-:Y:S01]  /*0dd0*/  LEA.HI.SX32 R138, R117, R138, 0x1d ;  /* 0x0000008a758a7211 */ /* 0x000fe200078feaff */
[----:B------:R-:W-:Y:S02]  /*0de0*/  UIADD3 UR35, UPT, UPT, UR14, 0x78dde6e4, URZ ;  /* 0x78dde6e40e237890 */ /* 0x000fe4000fffe0ff */
[----:B------:R-:W-:Y:S02]  /*0df0*/  UIADD3 UR36, UPT, UPT, UR15, -0x56f99767, URZ ;  /* 0xa90668990f247890 */ /* 0x000fe4000fffe0ff */
[----:B------:R-:W-:Y:S02]  /*0e00*/  UIADD3 UR37, UPT, UPT, UR14, -0x4ab325aa, URZ ;  /* 0xb54cda560e257890 */ /* 0x000fe4000fffe0ff */
[----:B------:R-:W-:-:S02]  /*0e10*/  UIADD3 UR38, UPT, UPT, UR15, -0x126145ec, URZ ;  /* 0xed9eba140f267890 */ /* 0x000fc4000fffe0ff */
[----:B------:R-:W-:Y:S02]  /*0e20*/  UIADD3 UR39, UPT, UPT, UR15, -0x4498517b, URZ ;  /* 0xbb67ae850f277890 */ /* 0x000fe4000fffe0ff */
[----:B------:R-:W-:Y:S02]  /*0e30*/  UIADD3 UR40, UPT, UPT, UR15, 0x1fd5c5a3, URZ ;  /* 0x1fd5c5a30f287890 */ /* 0x000fe4000fffe0ff */
[----:B------:R-:W-:Y:S02]  /*0e40*/  UIADD3 UR4, UPT, UPT, UR14, 0x1715609d, URZ ;  /* 0x1715609d0e047890 */ /* 0x000fe4000fffe0ff */
[----:B------:R-:W-:Y:S02]  /*0e50*/  UIADD3 UR41, UPT, UPT, UR15, 0x32370b8f, URZ ;  /* 0x32370b8f0f297890 */ /* 0x000fe4000fffe0ff */
        /* <DEDUP_REMOVED lines=26> */
.L_x_7787:
        /* <DEDUP_REMOVED lines=12> */
.L_x_7788:
        /* <DEDUP_REMOVED lines=43> */
.L_x_7786:
        /* <DEDUP_REMOVED lines=10> */
[----:B------:R-:W-:-:S07]  /*1410*/  FFMA.FTZ R127, R127, R40, R120 ;  /* 0x000000287f7f7223 */ /* 0x000fce0000010078 */
.L_x_7785:
        /* <DEDUP_REMOVED lines=21> */
.L_x_7791:
        /* <DEDUP_REMOVED lines=12> */
.L_x_7792:
        /* <DEDUP_REMOVED lines=43> */
.L_x_7790:
        /* <DEDUP_REMOVED lines=13> */
.L_x_7789:
        /* <DEDUP_REMOVED lines=20> */
.L_x_7795:
        /* <DEDUP_REMOVED lines=12> */
.L_x_7796:
        /* <DEDUP_REMOVED lines=43> */
.L_x_7794:
        /* <DEDUP_REMOVED lines=10> */
[----:B------:R-:W-:-:S07]  /*1f00*/  FFMA.FTZ R125, R117, R42, R118 ;  /* 0x0000002a757d7223 */ /* 0x000fce0000010076 */
.L_x_7793:
        /* <DEDUP_REMOVED lines=21> */
.L_x_7799:
        /* <DEDUP_REMOVED lines=12> */
.L_x_7800:
        /* <DEDUP_REMOVED lines=42> */
.L_x_7798:
        /* <DEDUP_REMOVED lines=13> */
.L_x_7797:
        /* <DEDUP_REMOVED lines=20> */
.L_x_7803:
        /* <DEDUP_REMOVED lines=12> */
.L_x_7804:
        /* <DEDUP_REMOVED lines=41> */
.L_x_7802:
        /* <DEDUP_REMOVED lines=10> */
[----:B------:R-:W-:-:S07]  /*29c0*/  FFMA.FTZ R123, R123, R36, R122 ;  /* 0x000000247b7b7223 */ /* 0x000fce000001007a */
.L_x_7801:
        /* <DEDUP_REMOVED lines=21> */
.L_x_7807:
        /* <DEDUP_REMOVED lines=12> */
.L_x_7808:
        /* <DEDUP_REMOVED lines=43> */
.L_x_7806:
        /* <DEDUP_REMOVED lines=13> */
.L_x_7805:
        /* <DEDUP_REMOVED lines=20> */
.L_x_7811:
        /* <DEDUP_REMOVED lines=12> */
.L_x_7812:
        /* <DEDUP_REMOVED lines=42> */
.L_x_7810:
        /* <DEDUP_REMOVED lines=11> */
.L_x_7809:
        /* <DEDUP_REMOVED lines=21> */
.L_x_7815:
        /* <DEDUP_REMOVED lines=12> */
.L_x_7816:
        /* <DEDUP_REMOVED lines=42> */
.L_x_7814:
        /* <DEDUP_REMOVED lines=13> */
.L_x_7813:
[----:B------:R-:W-:Y:S02]  /*3a30*/  F2FP.BF16.F32.PACK_AB R130, RZ, R120 ;  /* 0x00000078ff82723e */ /* 0x000fe400000010ff */
[----:B------:R-:W-:Y:S02]  /*3a40*/  PRMT R118, R118, 0x5410, R142 ;  /* 0x0000541076767816 */ /* 0x000fe4000000008e */
[----:B------:R-:W-:Y:S02]  /*3a50*/  PRMT R117, R117, 0x5410, R129 ;  /* 0x0000541075757816 */ /* 0x000fe40000000081 */
[----:B------:R-:W-:Y:S02]  /*3a60*/  PRMT R116, R128, 0x5410, R116 ;  /* 0x0000541080747816 */ /* 0x000fe40000000074 */
[----:B------:R-:W-:Y:S01]  /*3a70*/  PRMT R119, R119, 0x5410, R130 ;  /* 0x0000541077777816 */ /* 0x000fe20000000082 */
[----:B------:R-:W-:Y:S06]  /*3a80*/  BRA `(.L_x_7817) ;  /* 0x0000002800407947 */ /* 0x000fec0003800000 */
.L_x_7784:
        /* <DEDUP_REMOVED lines=19> */
.L_x_7820:
        /* <DEDUP_REMOVED lines=12> */
.L_x_7821:
        /* <DEDUP_REMOVED lines=43> */
.L_x_7819:
[----:B------:R-:W-:Y:S01]  /*3f30*/  HFMA2 R117, -RZ, RZ, 0.1171875, 0 ;  /* 0x2f800000ff757431 */ /* 0x000fe200000001ff */
[----:B------:R-:W-:Y:S01]  /*3f40*/  I2FP.F32.U32 R8, R8 ;  /* 0x0000000800087245 */ /* 0x000fe20000201000 */
[----:B-----5:R-:W-:-:S04]  /*3f50*/  IMAD.U32 R118, R108, 0x10000, RZ ;  /* 0x000100006c767824 */ /* 0x020fc800078e00ff */
[----:B------:R-:W-:Y:S01]  /*3f60*/  FMUL.FTZ R118, R118, UR17 ;  /* 0x0000001176767c20 */ /* 0x000fe20008410000 */
[----:B------:R-:W-:-:S03]  /*3f70*/  FFMA.FTZ R8, R8, R117, 1.1641532182693481445e-10 ;  /* 0x2f00000008087423 */ /* 0x000fc60000010075 */
[----:B------:R-:W-:Y:S02]  /*3f80*/  FMUL.FTZ R118, R118, UR16 ;  /* 0x0000001076767c20 */ /* 0x000fe40008410000 */
[----:B------:R-:W-:-:S04]  /*3f90*/  FSETP.GTU.FTZ.AND P2, PT, R8, UR23, PT ;  /* 0x0000001708007c0b */ /* 0x000fc8000bf5c000 */
[----:B------:R-:W-:Y:S02]  /*3fa0*/  FSEL R127, R118, RZ, !P2 ;  /* 0x000000ff767f7208 */ /* 0x000fe40005000000 */
[----:B------:R-:W-:-:S03]  /*3fb0*/  SEL R8, RZ, 0x1, P2 ;  /* 0x00000001ff087807 */ /* 0x000fc60001000000 */
[----:B------:R-:W-:-:S07]  /*3fc0*/  FMUL.FTZ R127, R127, R40 ;  /* 0x000000287f7f7220 */ /* 0x000fce0000410000 */
.L_x_7818:
        /* <DEDUP_REMOVED lines=16> */
.L_x_7824:
        /* <DEDUP_REMOVED lines=12> */
.L_x_7825:
        /* <DEDUP_REMOVED lines=43> */
.L_x_7823:
        /* <DEDUP_REMOVED lines=11> */
.L_x_7822:
        /* <DEDUP_REMOVED lines=16> */
.L_x_7828:
        /* <DEDUP_REMOVED lines=12> */
.L_x_7829:
        /* <DEDUP_REMOVED lines=43> */
.L_x_7827:
        /* <DEDUP_REMOVED lines=10> */
.L_x_7826:
        /* <DEDUP_REMOVED lines=16> */
.L_x_7832:
        /* <DEDUP_REMOVED lines=12> */
.L_x_7833:
        /* <DEDUP_REMOVED lines=42> */
.L_x_7831:
        /* <DEDUP_REMOVED lines=11> */
.L_x_7830:
        /* <DEDUP_REMOVED lines=16> */
.L_x_7836:
        /* <DEDUP_REMOVED lines=12> */
.L_x_7837:
        /* <DEDUP_REMOVED lines=42> */
.L_x_7835:
        /* <DEDUP_REMOVED lines=10> */
.L_x_7834:
        /* <DEDUP_REMOVED lines=16> */
.L_x_7840:
        /* <DEDUP_REMOVED lines=12> */
.L_x_7841:
        /* <DEDUP_REMOVED lines=43> */
.L_x_7839:
        /* <DEDUP_REMOVED lines=11> */
.L_x_7838:
        /* <DEDUP_REMOVED lines=16> */
.L_x_7844:
        /* <DEDUP_REMOVED lines=12> */
.L_x_7845:
        /* <DEDUP_REMOVED lines=42> */
.L_x_7843:
        /* <DEDUP_REMOVED lines=10> */
.L_x_7842:
        /* <DEDUP_REMOVED lines=16> */
.L_x_7848:
        /* <DEDUP_REMOVED lines=12> */
.L_x_7849:
        /* <DEDUP_REMOVED lines=42> */
.L_x_7847:
        /* <DEDUP_REMOVED lines=11> */
.L_x_7846:
[----:B------:R-:W-:Y:S02]  /*6340*/  F2FP.BF16.F32.PACK_AB R130, RZ, R120 ;  /* 0x00000078ff82723e */ /* 0x000fe400000010ff */
[----:B------:R-:W-:Y:S02]  /*6350*/  PRMT R118, R118, 0x5410, R142 ;  /* 0x0000541076767816 */ /* 0x000fe4000000008e */
[----:B------:R-:W-:Y:S02]  /*6360*/  PRMT R117, R117, 0x5410, R129 ;  /* 0x0000541075757816 */ /* 0x000fe40000000081 */
[----:B------:R-:W-:Y:S02]  /*6370*/  PRMT R116, R128, 0x5410, R116 ;  /* 0x0000541080747816 */ /* 0x000fe40000000074 */
[----:B------:R-:W-:-:S07]  /*6380*/  PRMT R119, R119, 0x5410, R130 ;  /* 0x0000541077777816 */ /* 0x000fce0000000082 */
.L_x_7817:
        /* <DEDUP_REMOVED lines=30> */
.L_x_7850:
[----:B-----5:R2:W5:Y:S04]  /*6570*/  @P1 LDG.E.128 R108, desc[UR12][R130.64] ;  /* 0x0000000c826c1981 */ /* 0x020568000c1e1d00 */
[----:B------:R2:W5:Y:S01]  /*6580*/  @P0 LDG.E.128 R112, desc[UR12][R128.64] ;  /* 0x0000000c80700981 */ /* 0x000562000c1e1d00 */
[----:B------:R-:W-:Y:S05]  /*6590*/  @!P0 BRA `(.L_x_7851) ;  /* 0x0000002800d48947 */ /* 0x000fea0003800000 */
[----:B------:R-:W-:-:S13]  /*65a0*/  ISETP.GT.AND P2, PT, R151, RZ, PT ;  /* 0x000000ff9700720c */ /* 0x000fda0003f44270 */
[----:B-----5:R-:W-:Y:S01]  /*65b0*/  @!P2 IMAD.U32 R142, R112, 0x10000, RZ ;  /* 0x00010000708ea824 */ /* 0x020fe200078e00ff */
[----:B0-----:R-:W-:Y:S01]  /*65c0*/  @!P2 MOV R136, R139 ;  /* 0x0000008b0088a202 */ /* 0x001fe20000000f00 */
[----:B-1----:R-:W-:Y:S01]  /*65d0*/  @!P2 IMAD.MOV.U32 R116, RZ, RZ, R144 ;  /* 0x000000ffff74a224 */ /* 0x002fe200078e0090 */
        /* <DEDUP_REMOVED lines=16> */
.L_x_7854:
        /* <DEDUP_REMOVED lines=12> */
.L_x_7855:
[----:B--2---:R-:W-:Y:S01]  /*67a0*/  IMAD.WIDE.U32 R128, R135, -0x326172a9, RZ ;  /* 0xcd9e8d5787807825 */ /* 0x004fe200078e00ff */
        /* <DEDUP_REMOVED lines=40> */
.L_x_7853:
        /* <DEDUP_REMOVED lines=11> */
.L_x_7852:
[----:B------:R-:W-:Y:S01]  /*6ae0*/  @!P2 PRMT R141, R112, 0x7632, R141 ;  /* 0x00007632708da816 */ /* 0x000fe2000000008d */
[----:B------:R-:W-:Y:S01]  /*6af0*/  @!P2 IMAD.MOV.U32 R117, RZ, RZ, R116 ;  /* 0x000000ffff75a224 */ /* 0x000fe200078e0074 */
[----:B------:R-:W-:Y:S01]  /*6b00*/  F2FP.BF16.F32.PACK_AB R146, RZ, R142 ;  /* 0x0000008eff92723e */ /* 0x000fe200000010ff */
[----:B--2---:R-:W-:Y:S01]  /*6b10*/  @!P2 IMAD.MOV.U32 R130, RZ, RZ, R136 ;  /* 0x000000ffff82a224 */ /* 0x004fe200078e0088 */
        /* <DEDUP_REMOVED lines=17> */
.L_x_7858:
        /* <DEDUP_REMOVED lines=12> */
.L_x_7859:
        /* <DEDUP_REMOVED lines=41> */
.L_x_7857:
[----:B------:R-:W-:Y:S01]  /*6f80*/  PRMT R116, R108, 0x7632, R116 ;  /* 0x000076326c747816 */ /* 0x000fe20000000074 */
        /* <DEDUP_REMOVED lines=12> */
.L_x_7856:
        /* <DEDUP_REMOVED lines=20> */
.L_x_7862:
        /* <DEDUP_REMOVED lines=12> */
.L_x_7863:
        /* <DEDUP_REMOVED lines=41> */
.L_x_7861:
        /* <DEDUP_REMOVED lines=11> */
.L_x_7860:
        /* <DEDUP_REMOVED lines=21> */
.L_x_7866:
        /* <DEDUP_REMOVED lines=12> */
.L_x_7867:
        /* <DEDUP_REMOVED lines=41> */
.L_x_7865:
        /* <DEDUP_REMOVED lines=13> */
.L_x_7864:
        /* <DEDUP_REMOVED lines=20> */
.L_x_7870:
        /* <DEDUP_REMOVED lines=12> */
.L_x_7871:
        /* <DEDUP_REMOVED lines=42> */
.L_x_7869:
        /* <DEDUP_REMOVED lines=11> */
.L_x_7868:
        /* <DEDUP_REMOVED lines=21> */
.L_x_7874:
        /* <DEDUP_REMOVED lines=12> */
.L_x_7875:
        /* <DEDUP_REMOVED lines=40> */
[----:B------:R-:W-:-:S07]  /*84e0*/  LOP3.LUT R132, R116, UR32, R137, 0x96, !PT ;  /* 0x0000002074847c12 */ /* 0x000fce000f8e9689 */
.L_x_7873:
        /* <DEDUP_REMOVED lines=13> */
.L_x_7872:
        /* <DEDUP_REMOVED lines=20> */
.L_x_7878:
        /* <DEDUP_REMOVED lines=12> */
.L_x_7879:
        /* <DEDUP_REMOVED lines=42> */
.L_x_7877:
        /* <DEDUP_REMOVED lines=11> */
.L_x_7876:
        /* <DEDUP_REMOVED lines=21> */
.L_x_7882:
        /* <DEDUP_REMOVED lines=12> */
.L_x_7883:
        /* <DEDUP_REMOVED lines=42> */
.L_x_7881:
        /* <DEDUP_REMOVED lines=13> */
.L_x_7880:
[----:B------:R-:W-:Y:S02]  /*9090*/  F2FP.BF16.F32.PACK_AB R119, RZ, R128 ;  /* 0x00000080ff77723e */ /* 0x000fe400000010ff */
[----:B------:R-:W-:Y:S02]  /*90a0*/  PRMT R118, R149, 0x5410, R150 ;  /* 0x0000541095767816 */ /* 0x000fe40000000096 */
[----:B------:R-:W-:Y:S02]  /*90b0*/  PRMT R117, R147, 0x5410, R148 ;  /* 0x0000541093757816 */ /* 0x000fe40000000094 */
[----:B------:R-:W-:Y:S02]  /*90c0*/  PRMT R116, R146, 0x5410, R145 ;  /* 0x0000541092747816 */ /* 0x000fe40000000091 */
[----:B------:R-:W-:Y:S01]  /*90d0*/  PRMT R119, R144, 0x5410, R119 ;  /* 0x0000541090777816 */ /* 0x000fe20000000077 */
[----:B------:R-:W-:Y:S06]  /*90e0*/  BRA `(.L_x_7884) ;  /* 0x0000002800307947 */ /* 0x000fec0003800000 */
.L_x_7851:
        /* <DEDUP_REMOVED lines=19> */
.L_x_7887:
        /* <DEDUP_REMOVED lines=12> */
.L_x_7888:
[----:B--2---:R-:W-:Y:S01]  /*92e0*/  IMAD.WIDE.U32 R128, R135, -0x326172a9, RZ ;  /* 0xcd9e8d5787807825 */ /* 0x004fe200078e00ff */
        /* <DEDUP_REMOVED lines=41> */
.L_x_7886:
        /* <DEDUP_REMOVED lines=10> */
.L_x_7885:
        /* <DEDUP_REMOVED lines=16> */
.L_x_7891:
        /* <DEDUP_REMOVED lines=12> */
.L_x_7892:
        /* <DEDUP_REMOVED lines=42> */
.L_x_7890:
        /* <DEDUP_REMOVED lines=11> */
.L_x_7889:
        /* <DEDUP_REMOVED lines=16> */
.L_x_7895:
        /* <DEDUP_REMOVED lines=12> */
.L_x_7896:
        /* <DEDUP_REMOVED lines=42> */
.L_x_7894:
        /* <DEDUP_REMOVED lines=10> */
.L_x_7893:
        /* <DEDUP_REMOVED lines=16> */
.L_x_7899:
        /* <DEDUP_REMOVED lines=12> */
.L_x_7900:
        /* <DEDUP_REMOVED lines=42> */
.L_x_7898:
        /* <DEDUP_REMOVED lines=11> */
.L_x_7897:
[----:B------:R-:W-:Y:S01]  /*a540*/  F2FP.BF16.F32.PACK_AB R147, RZ, R139 ;  /* 0x0000008bff93723e */ /* 0x000fe200000010ff */
[----:B--2---:R-:W-:Y:S02]  /*a550*/  IMAD.MOV.U32 R131, RZ, RZ, RZ ;  /* 0x000000ffff837224 */ /* 0x004fe400078e00ff */
        /* <DEDUP_REMOVED lines=14> */
.L_x_7903:
        /* <DEDUP_REMOVED lines=12> */
.L_x_7904:
        /* <DEDUP_REMOVED lines=42> */
.L_x_7902:
        /* <DEDUP_REMOVED lines=10> */
.L_x_7901:
        /* <DEDUP_REMOVED lines=16> */
.L_x_7907:
        /* <DEDUP_REMOVED lines=12> */
.L_x_7908:
        /* <DEDUP_REMOVED lines=42> */
.L_x_7906:
        /* <DEDUP_REMOVED lines=11> */
.L_x_7905:
        /* <DEDUP_REMOVED lines=16> */
.L_x_7911:
        /* <DEDUP_REMOVED lines=12> */
.L_x_7912:
        /* <DEDUP_REMOVED lines=42> */
.L_x_7910:
        /* <DEDUP_REMOVED lines=10> */
.L_x_7909:
        /* <DEDUP_REMOVED lines=16> */
.L_x_7915:
        /* <DEDUP_REMOVED lines=12> */
.L_x_7916:
        /* <DEDUP_REMOVED lines=42> */
.L_x_7914:
        /* <DEDUP_REMOVED lines=11> */
.L_x_7913:
[----:B------:R-:W-:Y:S02]  /*b960*/  F2FP.BF16.F32.PACK_AB R119, RZ, R128 ;  /* 0x00000080ff77723e */ /* 0x000fe400000010ff */
[----:B------:R-:W-:Y:S02]  /*b970*/  PRMT R118, R149, 0x5410, R150 ;  /* 0x0000541095767816 */ /* 0x000fe40000000096 */
[----:B------:R-:W-:Y:S02]  /*b980*/  PRMT R117, R148, 0x5410, R147 ;  /* 0x0000541094757816 */ /* 0x000fe40000000093 */
[----:B------:R-:W-:Y:S02]  /*b990*/  PRMT R116, R146, 0x5410, R145 ;  /* 0x0000541092747816 */ /* 0x000fe40000000091 */
[----:B------:R-:W-:-:S07]  /*b9a0*/  PRMT R119, R144, 0x5410, R119 ;  /* 0x0000541090777816 */ /* 0x000fce0000000077 */
.L_x_7884:
[C---:B------:R-:W-:Y:S01]  /*b9b0*/  IADD3 R137, PT, PT, R138.reuse, 0x80, RZ ;  /* 0x000000808a897810 */ /* 0x040fe20007ffe0ff */
[----:B------:R-:W0:Y:S01]  /*b9c0*/  @P1 LDC.64 R148, c[0x0][0x390] ;  /* 0x0000e400ff941b82 */ /* 0x000e220000000a00 */
[----:B------:R-:W-:Y:S02]  /*b9d0*/  @P1 VIADD R145, R159, 0x100 ;  /* 0x000001009f911836 */ /* 0x000fe40000000000 */
[----:B------:R-:W-:Y:S02]  /*b9e0*/  @P0 VIADD R153, R138, 0x100 ;  /* 0x000001008a990836 */ /* 0x000fe40000000000 */
[----:B------:R-:W-:-:S03]  /*b9f0*/  IMAD.WIDE.U32 R136, R137, 0x10, R166 ;  /* 0x0000001089887825 */ /* 0x000fc600078e00a6 */
[----:B------:R-:W1:Y:S02]  /*ba00*/  @P0 LDC.64 R146, c[0x0][0x3a0] ;  /* 0x0000e800ff920b82 */ /* 0x000e640000000a00 */
[----:B------:R2:W-:Y:S01]  /*ba10*/  STG.E.128 desc[UR12][R136.64], R116 ;  /* 0x0000007488007986 */ /* 0x0005e2000c101d0c */
[----:B0-----:R-:W-:-:S04]  /*ba20*/  @P1 IMAD.WIDE.U32 R148, R145, 0x10, R148 ;  /* 0x0000001091941825 */ /* 0x001fc800078e0094 */
[----:B-1----:R-:W-:Y:S01]  /*ba30*/  @P0 IMAD.WIDE.U32 R146, R153, 0x10, R146 ;  /* 0x0000001099920825 */ /* 0x002fe200078e0092 */
[----:B--2---:R-:W-:Y:S06]  /*ba40*/  @!P1 BRA `(.L_x_7917) ;  /* 0x0000000000549947 */ /* 0x004fec0003800000 */
[----:B------:R-:W-:Y:S02]  /*ba50*/  SHF.L.U32 R117, R2, 0x10, RZ ;  /* 0x0000001002757819 */ /* 0x000fe400000006ff */
[----:B------:R-:W-:Y:S02]  /*ba60*/  LOP3.LUT R116, R0, 0xffff, RZ, 0xc0, !PT ;  /* 0x0000ffff00747812 */ /* 0x000fe400078ec0ff */
[----:B------:R-:W-:Y:S02]  /*ba70*/  LOP3.LUT R117, R117, 0xff0000, RZ, 0xc0, !PT ;  /* 0x00ff000075757812 */ /* 0x000fe400078ec0ff */
[----:B------:R-:W-:Y:S02]  /*ba80*/  PRMT R119, R3, 0x7104, RZ ;  /* 0x0000710403777816 */ /* 0x000fe400000000ff */
[----:B------:R-:W-:Y:S02]  /*ba90*/  PRMT R118, R117, 0x4210, R116 ;  /* 0x0000421075767816 */ /* 0x000fe40000000074 */
[----:B------:R-:W0:Y:S01]  /*baa0*/  LDC.64 R116, c[0x0][0x3b0] ;  /* 0x0000ec00ff747b82 */ /* 0x000e220000000a00 */
        /* <DEDUP_REMOVED lines=11> */
[----:B------:R-:W-:Y:S02]  /*bb60*/  LOP3.LUT R119, R153, R119, RZ, 0xfc, !PT ;  /* 0x0000007799777212 */ /* 0x000fe400078efcff */
[----:B------:R-:W-:Y:S01]  /*bb70*/  LOP3.LUT R118, R145, 0xff, R8, 0xf8, !PT ;  /* 0x000000ff91767812 */ /* 0x000fe200078ef808 */
[----:B0-----:R-:W-:-:S05]  /*bb80*/  IMAD.WIDE.U32 R116, R137, 0x8, R116 ;  /* 0x0000000889747825 */ /* 0x001fca00078e0074 */
[----:B------:R0:W-:Y:S02]  /*bb90*/  STG.E.64 desc[UR12][R116.64], R118 ;  /* 0x0000007674007986 */ /* 0x0001e4000c101b0c */
.L_x_7917:
        /* <DEDUP_REMOVED lines=23> */
.L_x_7921:
        /* <DEDUP_REMOVED lines=12> */
.L_x_7922:
        /* <DEDUP_REMOVED lines=41> */
.L_x_7920:
        /* <DEDUP_REMOVED lines=11> */
.L_x_7919:
[----:B-1----:R-:W-:Y:S01]  /*c110*/  @!P2 PRMT R149, R112, 0x7632, R149 ;  /* 0x000076327095a816 */ /* 0x002fe20000000095 */
        /* <DEDUP_REMOVED lines=20> */
.L_x_7925:
        /* <DEDUP_REMOVED lines=12> */
.L_x_7926:
        /* <DEDUP_REMOVED lines=41> */
.L_x_7924:
        /* <DEDUP_REMOVED lines=13> */
.L_x_7923:
        /* <DEDUP_REMOVED lines=20> */
.L_x_7929:
        /* <DEDUP_REMOVED lines=12> */
.L_x_7930:
        /* <DEDUP_REMOVED lines=42> */
.L_x_7928:
        /* <DEDUP_REMOVED lines=11> */
.L_x_7927:
        /* <DEDUP_REMOVED lines=21> */
.L_x_7933:
        /* <DEDUP_REMOVED lines=12> */
.L_x_7934:
        /* <DEDUP_REMOVED lines=42> */
.L_x_7932:
        /* <DEDUP_REMOVED lines=13> */
.L_x_7931:
        /* <DEDUP_REMOVED lines=20> */
.L_x_7937:
        /* <DEDUP_REMOVED lines=12> */
.L_x_7938:
        /* <DEDUP_REMOVED lines=42> */
.L_x_7936:
        /* <DEDUP_REMOVED lines=11> */
.L_x_7935:
        /* <DEDUP_REMOVED lines=17> */
[----:B------:R-:W-:Y:S01]  /*d7b0*/  @P3 IADD3 R116, PT, PT, R117, 0x1, RZ ;  /* 0x0000000175743810 */ /* 0x000fe20007ffe0ff */
[----:B------:R-:W-:Y:S02]  /*d7c0*/  @P3 IMAD.MOV.U32 R136, RZ, RZ, R143 ;  /* 0x000000ffff883224 */ /* 0x000fe400078e008f */
[----:B------:R-:W-:Y:S01]  /*d7d0*/  @P3 IMAD.MOV.U32 R3, RZ, RZ, R11 ;  /* 0x000000ffff033224 */ /* 0x000fe200078e000b */
[----:B------:R-:W-:Y:S06]  /*d7e0*/  BRA `(.L_x_7940) ;  /* 0x0000000000d87947 */ /* 0x000fec0003800000 */
.L_x_7941:
        /* <DEDUP_REMOVED lines=12> */
.L_x_7942:
        /* <DEDUP_REMOVED lines=38> */
[----:B------:R-:W-:-:S03]  /*db10*/  IMAD.WIDE.U32 R116, R117, -0x2daee0ad, RZ ;  /* 0xd2511f5375747825 */ /* 0x000fc600078e00ff */
[----:B------:R-:W-:Y:S01]  /*db20*/  MOV R136, R116 ;  /* 0x0000007400887202 */ /* 0x000fe20000000f00 */
[----:B------:R-:W-:Y:S01]  /*db30*/  IMAD.MOV.U32 R116, RZ, RZ, RZ ;  /* 0x000000ffff747224 */ /* 0x000fe200078e00ff */
[----:B------:R-:W-:-:S07]  /*db40*/  LOP3.LUT R132, R118, UR32, R117, 0x96, !PT ;  /* 0x0000002076847c12 */ /* 0x000fce000f8e9675 */
.L_x_7940:
[----:B------:R-:W-:Y:S01]  /*db50*/  HFMA2 R118, -RZ, RZ, 0.1171875, 0 ;  /* 0x2f800000ff767431 */ /* 0x000fe200000001ff */
[----:B------:R-:W-:Y:S02]  /*db60*/  PRMT R117, R110, 0x7632, R117 ;  /* 0x000076326e757816 */ /* 0x000fe40000000075 */
[----:B------:R-:W-:-:S03]  /*db70*/  I2FP.F32.U32 R3, R3 ;  /* 0x0000000300037245 */ /* 0x000fc60000201000 */
[----:B------:R-:W-:Y:S02]  /*db80*/  IMAD.U32 R117, R117, 0x10000, RZ ;  /* 0x0001000075757824 */ /* 0x000fe400078e00ff */
[----:B------:R-:W-:Y:S02]  /*db90*/  FFMA.FTZ R3, R3, R118, 1.1641532182693481445e-10 ;  /* 0x2f00000003037423 */ /* 0x000fe40000010076 */
[----:B------:R-:W-:-:S03]  /*dba0*/  FMUL.FTZ R117, R117, UR17 ;  /* 0x0000001175757c20 */ /* 0x000fc60008410000 */
[----:B------:R-:W-:Y:S01]  /*dbb0*/  FSETP.GTU.FTZ.AND P3, PT, R3, UR23, PT ;  /* 0x0000001703007c0b */ /* 0x000fe2000bf7c000 */
[----:B------:R-:W-:Y:S01]  /*dbc0*/  FMUL.FTZ R117, R117, UR16 ;  /* 0x0000001075757c20 */ /* 0x000fe20008410000 */
[----:B------:R-:W-:-:S04]  /*dbd0*/  PRMT R3, R114, 0x7632, R3 ;  /* 0x0000763272037816 */ /* 0x000fc80000000003 */
[----:B------:R-:W-:Y:S01]  /*dbe0*/  FSEL R118, R117, RZ, !P3 ;  /* 0x000000ff75767208 */ /* 0x000fe20005800000 */
[----:B------:R-:W-:-:S04]  /*dbf0*/  IMAD.U32 R3, R3, 0x10000, RZ ;  /* 0x0001000003037824 */ /* 0x000fc800078e00ff */
[----:B------:R-:W-:Y:S01]  /*dc00*/  FFMA.FTZ R145, R118, R21, R3 ;  /* 0x0000001576917223 */ /* 0x000fe20000010003 */
[----:B------:R-:W-:-:S07]  /*dc10*/  SEL R3, RZ, 0x1, P3 ;  /* 0x00000001ff037807 */ /* 0x000fce0001800000 */
.L_x_7939:
        /* <DEDUP_REMOVED lines=16> */
[----:B------:R-:W-:Y:S02]  /*dd20*/  @!P3 IMAD.MOV.U32 R2, RZ, RZ, R132 ;  /* 0x000000ffff02b224 */ /* 0x000fe400078e0084 */
[----:B------:R-:W-:Y:S02]  /*dd30*/  @P3 VIADD R117, R116, 0x1 ;  /* 0x0000000174753836 */ /* 0x000fe40000000000 */
[----:B------:R-:W-:Y:S01]  /*dd40*/  @P3 IMAD.MOV.U32 R2, RZ, RZ, R11 ;  /* 0x000000ffff023224 */ /* 0x000fe200078e000b */
[----:B------:R-:W-:Y:S06]  /*dd50*/  BRA `(.L_x_7944) ;  /* 0x0000000000d47947 */ /* 0x000fec0003800000 */
.L_x_7945:
        /* <DEDUP_REMOVED lines=12> */
.L_x_7946:
        /* <DEDUP_REMOVED lines=37> */
[----:B------:R-:W-:-:S04]  /*e070*/  IMAD.WIDE.U32 R10, R11, -0x326172a9, RZ ;  /* 0xcd9e8d570b0a7825 */ /* 0x000fc800078e00ff */
[----:B------:R-:W-:Y:S01]  /*e080*/  IMAD.WIDE.U32 R160, R160, -0x2daee0ad, RZ ;  /* 0xd2511f53a0a07825 */ /* 0x000fe200078e00ff */
[----:B------:R-:W-:-:S04]  /*e090*/  LOP3.LUT R11, R118, UR26, R11, 0x96, !PT ;  /* 0x0000001a760b7c12 */ /* 0x000fc8000f8e960b */
[----:B------:R-:W-:-:S07]  /*e0a0*/  LOP3.LUT R132, R116, UR32, R161, 0x96, !PT ;  /* 0x0000002074847c12 */ /* 0x000fce000f8e96a1 */
.L_x_7944:
        /* <DEDUP_REMOVED lines=11> */
.L_x_7943:
[----:B------:R-:W-:Y:S01]  /*e160*/  @!P2 PRMT R143, R115, 0x7632, R143 ;  /* 0x00007632738fa816 */ /* 0x000fe2000000008f */
[----:B------:R-:W-:Y:S01]  /*e170*/  @!P2 IMAD.MOV.U32 R152, RZ, RZ, R117 ;  /* 0x000000ffff98a224 */ /* 0x000fe200078e0075 */
[----:B------:R-:W-:Y:S01]  /*e180*/  F2FP.BF16.F32.PACK_AB R136, RZ, R144 ;  /* 0x00000090ff88723e */ /* 0x000fe200000010ff */
[----:B------:R-:W-:Y:S01]  /*e190*/  @!P2 IMAD.MOV.U32 R153, RZ, RZ, R160 ;  /* 0x000000ffff99a224 */ /* 0x000fe200078e00a0 */
[----:B------:R-:W-:Y:S01]  /*e1a0*/  @!P2 SHF.L.U32 R143, R143, 0x10, RZ ;  /* 0x000000108f8fa819 */ /* 0x000fe200000006ff */
        /* <DEDUP_REMOVED lines=16> */
.L_x_7949:
        /* <DEDUP_REMOVED lines=12> */
.L_x_7950:
[----:B------:R-:W-:Y:S01]  /*e370*/  LOP3.LUT R10, R9, UR15, R119, 0x96, !PT ;  /* 0x0000000f090a7c12 */ /* 0x000fe2000f8e9677 */
[----:B------:R-:W-:-:S04]  /*e380*/  IMAD.WIDE.U32 R116, R135, -0x326172a9, RZ ;  /* 0xcd9e8d5787747825 */ /* 0x000fc800078e00ff */
[----:B------:R-:W-:Y:S02]  /*e390*/  HFMA2 R152, -RZ, RZ, 0, 0 ;  /* 0x00000000ff987431 */ /* 0x000fe400000001ff */
        /* <DEDUP_REMOVED lines=38> */
[----:B------:R-:W-:-:S07]  /*e600*/  LOP3.LUT R132, R118, UR32, R117, 0x96, !PT ;  /* 0x0000002076847c12 */ /* 0x000fce000f8e9675 */
.L_x_7948:
[----:B------:R-:W-:Y:S01]  /*e610*/  PRMT R116, R111, 0x7632, R116 ;  /* 0x000076326f747816 */ /* 0x000fe20000000074 */
[----:B------:R-:W-:Y:S01]  /*e620*/  IMAD.MOV.U32 R117, RZ, RZ, 0x2f800000 ;  /* 0x2f800000ff757424 */ /* 0x000fe200078e00ff */
[----:B------:R-:W-:-:S03]  /*e630*/  I2FP.F32.U32 R0, R0 ;  /* 0x0000000000007245 */ /* 0x000fc60000201000 */
[----:B------:R-:W-:Y:S02]  /*e640*/  IMAD.U32 R116, R116, 0x10000, RZ ;  /* 0x0001000074747824 */ /* 0x000fe400078e00ff */
[----:B------:R-:W-:Y:S02]  /*e650*/  FFMA.FTZ R0, R0, R117, 1.1641532182693481445e-10 ;  /* 0x2f00000000007423 */ /* 0x000fe40000010075 */
[----:B------:R-:W-:-:S03]  /*e660*/  FMUL.FTZ R116, R116, UR17 ;  /* 0x0000001174747c20 */ /* 0x000fc60008410000 */
[----:B------:R-:W-:Y:S01]  /*e670*/  FSETP.GTU.FTZ.AND P2, PT, R0, UR23, PT ;  /* 0x0000001700007c0b */ /* 0x000fe2000bf5c000 */
[----:B------:R-:W-:Y:S01]  /*e680*/  FMUL.FTZ R116, R116, UR16 ;  /* 0x0000001074747c20 */ /* 0x000fe20008410000 */
[----:B------:R-:W-:-:S04]  /*e690*/  PRMT R0, R115, 0x7632, R0 ;  /* 0x0000763273007816 */ /* 0x000fc80000000000 */
[----:B------:R-:W-:Y:S02]  /*e6a0*/  SHF.L.U32 R143, R0, 0x10, RZ ;  /* 0x00000010008f7819 */ /* 0x000fe400000006ff */
[----:B------:R-:W-:Y:S02]  /*e6b0*/  FSEL R116, R116, RZ, !P2 ;  /* 0x000000ff74747208 */ /* 0x000fe40005000000 */
[----:B------:R-:W-:-:S03]  /*e6c0*/  SEL R0, RZ, 0x1, P2 ;  /* 0x00000001ff007807 */ /* 0x000fc60001000000 */
[----:B------:R-:W-:-:S07]  /*e6d0*/  FFMA.FTZ R143, R116, R23, R143 ;  /* 0x00000017748f7223 */ /* 0x000fce000001008f */
.L_x_7947:
[----:B------:R-:W-:Y:S02]  /*e6e0*/  F2FP.BF16.F32.PACK_AB R119, RZ, R143 ;  /* 0x0000008fff77723e */ /* 0x000fe400000010ff */
[----:B------:R-:W-:Y:S02]  /*e6f0*/  PRMT R118, R157, 0x5410, R158 ;  /* 0x000054109d767816 */ /* 0x000fe4000000009e */
[----:B------:R-:W-:Y:S02]  /*e700*/  PRMT R117, R155, 0x5410, R156 ;  /* 0x000054109b757816 */ /* 0x000fe4000000009c */
[----:B------:R-:W-:Y:S02]  /*e710*/  PRMT R116, R154, 0x5410, R137 ;  /* 0x000054109a747816 */ /* 0x000fe40000000089 */
[----:B------:R-:W-:Y:S01]  /*e720*/  PRMT R119, R136, 0x5410, R119 ;  /* 0x0000541088777816 */ /* 0x000fe20000000077 */
[----:B------:R-:W-:Y:S06]  /*e730*/  BRA `(.L_x_7951) ;  /* 0x0000002800307947 */ /* 0x000fec0003800000 */
.L_x_7918:
[----:B------:R-:W-:Y:S01]  /*e740*/  IMAD.MOV.U32 R150, RZ, RZ, RZ ;  /* 0x000000ffff967224 */ /* 0x000fe200078e00ff */
[----:B------:R-:W-:Y:S01]  /*e750*/  MOV R153, R143 ;  /* 0x0000008f00997202 */ /* 0x000fe20000000f00 */
[----:B0-----:R-:W-:Y:S01]  /*e760*/  IMAD.MOV.U32 R116, RZ, RZ, R152 ;  /* 0x000000ffff747224 */ /* 0x001fe200078e0098 */
        /* <DEDUP_REMOVED lines=16> */
.L_x_7954:
        /* <DEDUP_REMOVED lines=12> */
.L_x_7955:
        /* <DEDUP_REMOVED lines=42> */
.L_x_7953:
        /* <DEDUP_REMOVED lines=10> */
.L_x_7952:
[----:B------:R-:W-:Y:S01]  /*ec70*/  F2FP.BF16.F32.PACK_AB R154, RZ, R150 ;  /* 0x00000096ff9a723e */ /* 0x000fe200000010ff */
[----:B-1----:R-:W-:Y:S02]  /*ec80*/  IMAD.MOV.U32 R149, RZ, RZ, RZ ;  /* 0x000000ffff957224 */ /* 0x002fe400078e00ff */
        /* <DEDUP_REMOVED lines=14> */
.L_x_7958:
        /* <DEDUP_REMOVED lines=12> */
.L_x_7959:
        /* <DEDUP_REMOVED lines=42> */
.L_x_7957:
        /* <DEDUP_REMOVED lines=11> */
.L_x_7956:
        /* <DEDUP_REMOVED lines=16> */
.L_x_7962:
        /* <DEDUP_REMOVED lines=12> */
.L_x_7963:
        /* <DEDUP_REMOVED lines=42> */
.L_x_7961:
        /* <DEDUP_REMOVED lines=10> */
.L_x_7960:
        /* <DEDUP_REMOVED lines=16> */
.L_x_7966:
        /* <DEDUP_REMOVED lines=12> */
.L_x_7967:
        /* <DEDUP_REMOVED lines=42> */
.L_x_7965:
        /* <DEDUP_REMOVED lines=11> */
.L_x_7964:
        /* <DEDUP_REMOVED lines=16> */
.L_x_7970:
        /* <DEDUP_REMOVED lines=12> */
.L_x_7971:
        /* <DEDUP_REMOVED lines=42> */
.L_x_7969:
        /* <DEDUP_REMOVED lines=10> */
.L_x_7968:
        /* <DEDUP_REMOVED lines=16> */
.L_x_7974:
        /* <DEDUP_REMOVED lines=12> */
.L_x_7975:
        /* <DEDUP_REMOVED lines=42> */
.L_x_7973:
        /* <DEDUP_REMOVED lines=11> */
.L_x_7972:
        /* <DEDUP_REMOVED lines=16> */
.L_x_7978:
        /* <DEDUP_REMOVED lines=12> */
.L_x_7979:
        /* <DEDUP_REMOVED lines=42> */
.L_x_7977:
        /* <DEDUP_REMOVED lines=10> */
.L_x_7976:
        /* <DEDUP_REMOVED lines=16> */
.L_x_7982:
        /* <DEDUP_REMOVED lines=12> */
.L_x_7983:
        /* <DEDUP_REMOVED lines=42> */
.L_x_7981:
        /* <DEDUP_REMOVED lines=11> */
.L_x_7980:
[----:B------:R-:W-:Y:S02]  /*10fb0*/  F2FP.BF16.F32.PACK_AB R119, RZ, R143 ;  /* 0x0000008fff77723e */ /* 0x000fe400000010ff */
[----:B------:R-:W-:Y:S02]  /*10fc0*/  PRMT R118, R157, 0x5410, R158 ;  /* 0x000054109d767816 */ /* 0x000fe4000000009e */
[----:B------:R-:W-:Y:S02]  /*10fd0*/  PRMT R117, R156, 0x5410, R155 ;  /* 0x000054109c757816 */ /* 0x000fe4000000009b */
[----:B------:R-:W-:Y:S02]  /*10fe0*/  PRMT R116, R154, 0x5410, R137 ;  /* 0x000054109a747816 */ /* 0x000fe40000000089 */
[----:B------:R-:W-:-:S07]  /*10ff0*/  PRMT R119, R136, 0x5410, R119 ;  /* 0x0000541088777816 */ /* 0x000fce0000000077 */
.L_x_7951:
[----:B------:R-:W-:-:S05]  /*11000*/  IADD3 R137, PT, PT, R138, 0x100, RZ ;  /* 0x000001008a897810 */ /* 0x000fca0007ffe0ff */
[----:B------:R-:W-:-:S05]  /*11010*/  IMAD.WIDE.U32 R136, R137, 0x10, R166 ;  /* 0x0000001089887825 */ /* 0x000fca00078e00a6 */
[----:B------:R0:W-:Y:S01]  /*11020*/  STG.E.128 desc[UR12][R136.64], R116 ;  /* 0x0000007488007986 */ /* 0x0001e2000c101d0c */
[----:B------:R-:W-:Y:S05]  /*11030*/  @!P1 BRA `(.L_x_7984) ;  /* 0x0000000000549947 */ /* 0x000fea0003800000 */
[----:B0-----:R-:W-:Y:S01]  /*11040*/  IMAD.U32 R116, R2, 0x10000, RZ ;  /* 0x0001000002747824 */ /* 0x001fe200078e00ff */
[----:B------:R-:W-:Y:S02]  /*11050*/  LOP3.LUT R154, R5, 0xff, RZ, 0xc0, !PT ;  /* 0x000000ff059a7812 */ /* 0x000fe400078ec0ff */
[----:B------:R-:W-:Y:S02]  /*11060*/  LOP3.LUT R136, R6, 0xff, RZ, 0xc0, !PT ;  /* 0x000000ff06887812 */ /* 0x000fe400078ec0ff */
[----:B------:R-:W-:Y:S01]  /*11070*/  LOP3.LUT R117, R116, 0xff0000, RZ, 0xc0, !PT ;  /* 0x00ff000074757812 */ /* 0x000fe200078ec0ff */
[----:B------:R-:W-:Y:S01]  /*11080*/  IMAD.WIDE.U32 R154, R154, 0x1000000, RZ ;  /* 0x010000009a9a7825 */ /* 0x000fe200078e00ff */
[----:B------:R-:W-:Y:S02]  /*11090*/  LOP3.LUT R116, R0, 0xffff, RZ, 0xc0, !PT ;  /* 0x0000ffff00747812 */ /* 0x000fe400078ec0ff */
[----:B------:R-:W-:Y:S01]  /*110a0*/  LOP3.LUT R118, R7, 0xff, RZ, 0xc0, !PT ;  /* 0x000000ff07767812 */ /* 0x000fe200078ec0ff */
[----:B------:R-:W-:Y:S01]  /*110b0*/  IMAD.WIDE.U32 R136, R136, 0x10000, RZ ;  /* 0x0001000088887825 */ /* 0x000fe200078e00ff */
[----:B------:R-:W-:-:S02]  /*110c0*/  PRMT R116, R117, 0x4210, R116 ;  /* 0x0000421075747816 */ /* 0x000fc40000000074 */
[----:B------:R-:W-:-:S04]  /*110d0*/  PRMT R117, R3, 0x7104, RZ ;  /* 0x0000710403757816 */ /* 0x000fc800000000ff */
[----:B------:R-:W-:Y:S02]  /*110e0*/  LOP3.LUT R119, R116, 0xff00, R117, 0xf8, !PT ;  /* 0x0000ff0074777812 */ /* 0x000fe400078ef875 */
[----:B------:R-:W0:Y:S02]  /*110f0*/  LDC.64 R116, c[0x0][0x3b0] ;  /* 0x0000ec00ff747b82 */ /* 0x000e240000000a00 */
[----:B------:R-:W-:Y:S01]  /*11100*/  LOP3.LUT R157, R119, 0xff, R4, 0xf8, !PT ;  /* 0x000000ff779d7812 */ /* 0x000fe200078ef804 */
[----:B------:R-:W-:-:S03]  /*11110*/  IMAD.WIDE.U32 R118, R118, 0x100, RZ ;  /* 0x0000010076767825 */ /* 0x000fc600078e00ff */
[----:B------:R-:W-:Y:S01]  /*11120*/  LOP3.LUT R157, R137, R157, R155, 0xfe, !PT ;  /* 0x0000009d899d7212 */ /* 0x000fe200078efe9b */
[----:B------:R-:W-:Y:S01]  /*11130*/  VIADD R137, R159, 0x100 ;  /* 0x000001009f897836 */ /* 0x000fe20000000000 */
[----:B------:R-:W-:Y:S02]  /*11140*/  LOP3.LUT R155, R118, R154, R136, 0xfe, !PT ;  /* 0x0000009a769b7212 */ /* 0x000fe400078efe88 */
[----:B------:R-:W-:Y:S02]  /*11150*/  LOP3.LUT R119, R157, R119, RZ, 0xfc, !PT ;  /* 0x000000779d777212 */ /* 0x000fe400078efcff */
[----:B------:R-:W-:Y:S01]  /*11160*/  LOP3.LUT R118, R155, 0xff, R8, 0xf8, !PT ;  /* 0x000000ff9b767812 */ /* 0x000fe200078ef808 */
[----:B0-----:R-:W-:-:S05]  /*11170*/  IMAD.WIDE.U32 R116, R137, 0x8, R116 ;  /* 0x0000000889747825 */ /* 0x001fca00078e0074 */
[----:B------:R1:W-:Y:S02]  /*11180*/  STG.E.64 desc[UR12][R116.64], R118 ;  /* 0x0000007674007986 */ /* 0x0003e4000c101b0c */
.L_x_7984:
[----:B01----:R-:W0:Y:S01]  /*11190*/  @P1 LDC.64 R118, c[0x0][0x390] ;  /* 0x0000e400ff761b82 */ /* 0x003e220000000a00 */
[----:B------:R-:W-:-:S07]  /*111a0*/  IADD3 R159, PT, PT, R159, 0x180, RZ ;  /* 0x000001809f9f7810 */ /* 0x000fce0007ffe0ff */
[----:B------:R-:W1:Y:S01]  /*111b0*/  @P0 LDC.64 R116, c[0x0][0x3a0] ;  /* 0x0000e800ff740b82 */ /* 0x000e620000000a00 */
[----:B------:R-:W-:Y:S02]  /*111c0*/  VIADD R138, R138, 0x180 ;  /* 0x000001808a8a7836 */ /* 0x000fe40000000000 */
[----:B0-----:R-:W-:-:S05]  /*111d0*/  @P1 IMAD.WIDE.U32 R118, R159, 0x10, R118 ;  /* 0x000000109f761825 */ /* 0x001fca00078e0076 */
[----:B-----5:R0:W5:Y:S01]  /*111e0*/  @P1 LDG.E.128 R108, desc[UR12][R118.64] ;  /* 0x0000000c766c1981 */ /* 0x020162000c1e1d00 */
[----:B-1----:R-:W-:-:S05]  /*111f0*/  @P0 IMAD.WIDE.U32 R116, R138, 0x10, R116 ;  /* 0x000000108a740825 */ /* 0x002fca00078e0074 */
        /* <DEDUP_REMOVED lines=19> */
[----:B------:R-:W-:Y:S02]  /*11330*/  @!P2 IMAD.MOV.U32 R8, RZ, RZ, R132 ;  /* 0x000000ffff08a224 */ /* 0x000fe400078e0084 */
[----:B------:R-:W-:Y:S01]  /*11340*/  @P2 IMAD.MOV.U32 R8, RZ, RZ, R11 ;  /* 0x000000ffff082224 */ /* 0x000fe200078e000b */
[----:B------:R-:W-:Y:S06]  /*11350*/  BRA `(.L_x_7987) ;  /* 0x0000000000d47947 */ /* 0x000fec0003800000 */
.L_x_7988:
        /* <DEDUP_REMOVED lines=12> */
.L_x_7989:
        /* <DEDUP_REMOVED lines=37> */
[----:B------:R-:W-:Y:S01]  /*11670*/  IMAD.WIDE.U32 R136, R136, -0x2daee0ad, RZ ;  /* 0xd2511f5388887825 */ /* 0x000fe200078e00ff */
[----:B------:R-:W-:-:S04]  /*11680*/  LOP3.LUT R11, R118, UR26, R11, 0x96, !PT ;  /* 0x0000001a760b7c12 */ /* 0x000fc8000f8e960b */
[----:B------:R-:W-:Y:S01]  /*11690*/  LOP3.LUT R132, R116, UR32, R137, 0x96, !PT ;  /* 0x0000002074847c12 */ /* 0x000fe2000f8e9689 */
[----:B------:R-:W-:-:S07]  /*116a0*/  IMAD.MOV.U32 R116, RZ, RZ, RZ ;  /* 0x000000ffff747224 */ /* 0x000fce00078e00ff */
.L_x_7987:
[----:B------:R-:W-:Y:S01]  /*116b0*/  HFMA2 R117, -RZ, RZ, 0.1171875, 0 ;  /* 0x2f800000ff757431 */ /* 0x000fe200000001ff */
[----:B------:R-:W-:Y:S01]  /*116c0*/  I2FP.F32.U32 R8, R8 ;  /* 0x0000000800087245 */ /* 0x000fe20000201000 */
[----:B------:R-:W-:-:S04]  /*116d0*/  IMAD.U32 R118, R108, 0x10000, RZ ;  /* 0x000100006c767824 */ /* 0x000fc800078e00ff */
[----:B------:R-:W-:Y:S01]  /*116e0*/  FMUL.FTZ R118, R118, UR17 ;  /* 0x0000001176767c20 */ /* 0x000fe20008410000 */
[----:B------:R-:W-:-:S03]  /*116f0*/  FFMA.FTZ R8, R8, R117, 1.1641532182693481445e-10 ;  /* 0x2f00000008087423 */ /* 0x000fc60000010075 */
[----:B------:R-:W-:Y:S02]  /*11700*/  FMUL.FTZ R118, R118, UR16 ;  /* 0x0000001076767c20 */ /* 0x000fe40008410000 */
[----:B------:R-:W-:-:S04]  /*11710*/  FSETP.GTU.FTZ.AND P2, PT, R8, UR23, PT ;  /* 0x0000001708007c0b */ /* 0x000fc8000bf5c000 */
[----:B------:R-:W-:Y:S02]  /*11720*/  FSEL R155, R118, RZ, !P2 ;  /* 0x000000ff769b7208 */ /* 0x000fe40005000000 */
[----:B------:R-:W-:Y:S02]  /*11730*/  SHF.L.U32 R118, R112, 0x10, RZ ;  /* 0x0000001070767819 */ /* 0x000fe400000006ff */
[----:B------:R-:W-:-:S03]  /*11740*/  SEL R8, RZ, 0x1, P2 ;  /* 0x00000001ff087807 */ /* 0x000fc60001000000 */
[----:B------:R-:W-:-:S07]  /*11750*/  FFMA.FTZ R155, R155, R16, R118 ;  /* 0x000000109b9b7223 */ /* 0x000fce0000010076 */
.L_x_7986:
        /* <DEDUP_REMOVED lines=21> */
.L_x_7992:
        /* <DEDUP_REMOVED lines=12> */
.L_x_7993:
        /* <DEDUP_REMOVED lines=40> */
[----:B------:R-:W-:Y:S01]  /*11bf0*/  HFMA2 R118, -RZ, RZ, 0, 0 ;  /* 0x00000000ff767431 */ /* 0x000fe200000001ff */
[----:B------:R-:W-:-:S07]  /*11c00*/  MOV R151, R116 ;  /* 0x0000007400977202 */ /* 0x000fce0000000f00 */
.L_x_7991:
[----:B------:R-:W-:Y:S01]  /*11c10*/  PRMT R116, R108, 0x7632, R116 ;  /* 0x000076326c747816 */ /* 0x000fe20000000074 */
[----:B------:R-:W-:Y:S01]  /*11c20*/  IMAD.MOV.U32 R136, RZ, RZ, 0x2f800000 ;  /* 0x2f800000ff887424 */ /* 0x000fe200078e00ff */
[----:B------:R-:W-:Y:S02]  /*11c30*/  I2FP.F32.U32 R7, R7 ;  /* 0x0000000700077245 */ /* 0x000fe40000201000 */
[----:B------:R-:W-:-:S03]  /*11c40*/  SHF.L.U32 R116, R116, 0x10, RZ ;  /* 0x0000001074747819 */ /* 0x000fc600000006ff */
        /* <DEDUP_REMOVED lines=9> */
.L_x_7990:
[----:B------:R-:W-:Y:S01]  /*11ce0*/  F2FP.BF16.F32.PACK_AB R116, RZ, R158 ;  /* 0x0000009eff74723e */ /* 0x000fe200000010ff */
[----:B------:R-:W-:Y:S01]  /*11cf0*/  @!P0 IMAD.MOV.U32 R119, RZ, RZ, R118 ;  /* 0x000000ffff778224 */ /* 0x000fe200078e0076 */
[----:B------:R-:W-:Y:S02]  /*11d00*/  @!P0 SHF.L.U32 R154, R113, 0x10, RZ ;  /* 0x00000010719a8819 */ /* 0x000fe400000006ff */
[----:B------:R-:W-:Y:S01]  /*11d10*/  @!P0 MOV R117, R151 ;  /* 0x0000009700758202 */ /* 0x000fe20000000f00 */
        /* <DEDUP_REMOVED lines=16> */
.L_x_7996:
        /* <DEDUP_REMOVED lines=12> */
.L_x_7997:
        /* <DEDUP_REMOVED lines=42> */
.L_x_7995:
[----:B------:R-:W-:Y:S01]  /*12180*/  HFMA2 R137, -RZ, RZ, 0.1171875, 0 ;  /* 0x2f800000ff897431 */ /* 0x000fe200000001ff */
[----:B------:R-:W-:Y:S01]  /*12190*/  I2FP.F32.U32 R6, R6 ;  /* 0x0000000600067245 */ /* 0x000fe20000201000 */
[----:B------:R-:W-:Y:S01]  /*121a0*/  IMAD.U32 R118, R109, 0x10000, RZ ;  /* 0x000100006d767824 */ /* 0x000fe200078e00ff */
[----:B------:R-:W-:-:S03]  /*121b0*/  SHF.L.U32 R154, R113, 0x10, RZ ;  /* 0x00000010719a7819 */ /* 0x000fc600000006ff */
[----:B------:R-:W-:Y:S01]  /*121c0*/  FMUL.FTZ R118, R118, UR17 ;  /* 0x0000001176767c20 */ /* 0x000fe20008410000 */
[----:B------:R-:W-:-:S03]  /*121d0*/  FFMA.FTZ R6, R6, R137, 1.1641532182693481445e-10 ;  /* 0x2f00000006067423 */ /* 0x000fc60000010089 */
[----:B------:R-:W-:Y:S02]  /*121e0*/  FMUL.FTZ R118, R118, UR16 ;  /* 0x0000001076767c20 */ /* 0x000fe40008410000 */
[----:B------:R-:W-:-:S04]  /*121f0*/  FSETP.GTU.FTZ.AND P2, PT, R6, UR23, PT ;  /* 0x0000001706007c0b */ /* 0x000fc8000bf5c000 */
[----:B------:R-:W-:Y:S02]  /*12200*/  FSEL R137, R118, RZ, !P2 ;  /* 0x000000ff76897208 */ /* 0x000fe40005000000 */
[----:B------:R-:W-:-:S03]  /*12210*/  SEL R6, RZ, 0x1, P2 ;  /* 0x00000001ff067807 */ /* 0x000fc60001000000 */
[----:B------:R-:W-:-:S07]  /*12220*/  FFMA.FTZ R154, R137, R18, R154 ;  /* 0x00000012899a7223 */ /* 0x000fce000001009a */
.L_x_7994:
        /* <DEDUP_REMOVED lines=21> */
.L_x_8000:
        /* <DEDUP_REMOVED lines=12> */
.L_x_8001:
        /* <DEDUP_REMOVED lines=40> */
[----:B------:R-:W-:Y:S01]  /*126c0*/  HFMA2 R118, -RZ, RZ, 0, 0 ;  /* 0x00000000ff767431 */ /* 0x000fe200000001ff */
[----:B------:R-:W-:-:S07]  /*126d0*/  LOP3.LUT R132, R136, UR32, R119, 0x96, !PT ;  /* 0x0000002088847c12 */ /* 0x000fce000f8e9677 */
.L_x_7999:
        /* <DEDUP_REMOVED lines=13> */
.L_x_7998:
        /* <DEDUP_REMOVED lines=20> */
.L_x_8004:
        /* <DEDUP_REMOVED lines=12> */
.L_x_8005:
        /* <DEDUP_REMOVED lines=39> */
[----:B------:R-:W-:-:S04]  /*12c20*/  IMAD.WIDE.U32 R118, R119, -0x2daee0ad, RZ ;  /* 0xd2511f5377767825 */ /* 0x000fc800078e00ff */
[----:B------:R-:W-:Y:S01]  /*12c30*/  IMAD.MOV.U32 R151, RZ, RZ, R118 ;  /* 0x000000ffff977224 */ /* 0x000fe200078e0076 */
[----:B------:R-:W-:-:S07]  /*12c40*/  LOP3.LUT R132, R136, UR32, R119, 0x96, !PT ;  /* 0x0000002088847c12 */ /* 0x000fce000f8e9677 */
.L_x_8003:
        /* <DEDUP_REMOVED lines=8> */
[----:B------:R-:W-:-:S05]  /*12cd0*/  FSEL R157, R118, RZ, !P2 ;  /* 0x000000ff769d7208 */ /* 0x000fca0005000000 */
[----:B------:R-:W-:Y:S01]  /*12ce0*/  FFMA.FTZ R157, R157, R12, R4 ;  /* 0x0000000c9d9d7223 */ /* 0x000fe20000010004 */
[----:B------:R-:W-:-:S07]  /*12cf0*/  SEL R4, RZ, 0x1, P2 ;  /* 0x00000001ff047807 */ /* 0x000fce0001000000 */
.L_x_8002:
        /* <DEDUP_REMOVED lines=21> */
.L_x_8008:
        /* <DEDUP_REMOVED lines=12> */
.L_x_8009:
        /* <DEDUP_REMOVED lines=42> */
.L_x_8007:
        /* <DEDUP_REMOVED lines=13> */
.L_x_8006:
        /* <DEDUP_REMOVED lines=20> */
.L_x_8012:
        /* <DEDUP_REMOVED lines=12> */
.L_x_8013:
        /* <DEDUP_REMOVED lines=40> */
[----:B------:R-:W-:-:S07]  /*13700*/  LOP3.LUT R11, R136, UR26, R11, 0x96, !PT ;  /* 0x0000001a880b7c12 */ /* 0x000fce000f8e960b */
.L_x_8011:
[----:B------:R-:W-:Y:S01]  /*13710*/  I2FP.F32.U32 R2, R2 ;  /* 0x0000000200027245 */ /* 0x000fe20000201000 */
[----:B------:R-:W-:Y:S02]  /*13720*/  IMAD.MOV.U32 R119, RZ, RZ, 0x2f800000 ;  /* 0x2f800000ff777424 */ /* 0x000fe400078e00ff */
[----:B------:R-:W-:Y:S02]  /*13730*/  IMAD.U32 R156, R115, 0x10000, RZ ;  /* 0x00010000739c7824 */ /* 0x000fe400078e00ff */
[----:B------:R-:W-:Y:S01]  /*13740*/  FFMA.FTZ R2, R2, R119, 1.1641532182693481445e-10 ;  /* 0x2f00000002027423 */ /* 0x000fe20000010077 */
[----:B------:R-:W-:-:S04]  /*13750*/  SHF.L.U32 R119, R111, 0x10, RZ ;  /* 0x000000106f777819 */ /* 0x000fc800000006ff */
[----:B------:R-:W-:Y:S01]  /*13760*/  FSETP.GTU.FTZ.AND P2, PT, R2, UR23, PT ;  /* 0x0000001702007c0b */ /* 0x000fe2000bf5c000 */
[----:B------:R-:W-:-:S03]  /*13770*/  FMUL.FTZ R119, R119, UR17 ;  /* 0x0000001177777c20 */ /* 0x000fc60008410000 */
[----:B------:R-:W-:Y:S01]  /*13780*/  SEL R2, RZ, 0x1, P2 ;  /* 0x00000001ff027807 */ /* 0x000fe20001000000 */
[----:B------:R-:W-:-:S05]  /*13790*/  FMUL.FTZ R119, R119, UR16 ;  /* 0x0000001077777c20 */ /* 0x000fca0008410000 */
[----:B------:R-:W-:-:S05]  /*137a0*/  FSEL R119, R119, RZ, !P2 ;  /* 0x000000ff77777208 */ /* 0x000fca0005000000 */
[----:B------:R-:W-:-:S07]  /*137b0*/  FFMA.FTZ R156, R119, R14, R156 ;  /* 0x0000000e779c7223 */ /* 0x000fce000001009c */
.L_x_8010:
[----:B------:R-:W-:Y:S01]  /*137c0*/  @!P0 PRMT R151, R115, 0x7632, R151 ;  /* 0x0000763273978816 */ /* 0x000fe20000000097 */
[----:B------:R-:W-:Y:S01]  /*137d0*/  @!P0 IMAD.MOV.U32 R137, RZ, RZ, R160 ;  /* 0x000000ffff898224 */ /* 0x000fe200078e00a0 */
[----:B------:R-:W-:Y:S02]  /*137e0*/  F2FP.BF16.F32.PACK_AB R119, RZ, R156 ;  /* 0x0000009cff77723e */ /* 0x000fe400000010ff */
        /* <DEDUP_REMOVED lines=18> */
.L_x_8016:
        /* <DEDUP_REMOVED lines=12> */
.L_x_8017:
        /* <DEDUP_REMOVED lines=41> */
.L_x_8015:
[----:B------:R-:W-:Y:S01]  /*13c60*/  I2FP.F32.U32 R0, R0 ;  /* 0x0000000000007245 */ /* 0x000fe20000201000 */
[----:B------:R-:W-:-:S04]  /*13c70*/  IMAD.MOV.U32 R151, RZ, RZ, 0x2f800000 ;  /* 0x2f800000ff977424 */ /* 0x000fc800078e00ff */
[----:B------:R-:W-:Y:S01]  /*13c80*/  FFMA.FTZ R0, R0, R151, 1.1641532182693481445e-10 ;  /* 0x2f00000000007423 */ /* 0x000fe20000010097 */
[----:B------:R-:W-:-:S04]  /*13c90*/  PRMT R151, R115, 0x7632, R151 ;  /* 0x0000763273977816 */ /* 0x000fc80000000097 */
[----:B------:R-:W-:Y:S01]  /*13ca0*/  FSETP.GTU.FTZ.AND P0, PT, R0, UR23, PT ;  /* 0x0000001700007c0b */ /* 0x000fe2000bf1c000 */
[----:B------:R-:W-:Y:S01]  /*13cb0*/  IMAD.U32 R151, R151, 0x10000, RZ ;  /* 0x0001000097977824 */ /* 0x000fe200078e00ff */
[----:B------:R-:W-:-:S04]  /*13cc0*/  PRMT R0, R111, 0x7632, R0 ;  /* 0x000076326f007816 */ /* 0x000fc80000000000 */
[----:B------:R-:W-:-:S05]  /*13cd0*/  SHF.L.U32 R0, R0, 0x10, RZ ;  /* 0x0000001000007819 */ /* 0x000fca00000006ff */
[----:B------:R-:W-:-:S04]  /*13ce0*/  FMUL.FTZ R0, R0, UR17 ;  /* 0x0000001100007c20 */ /* 0x000fc80008410000 */
[----:B------:R-:W-:-:S05]  /*13cf0*/  FMUL.FTZ R0, R0, UR16 ;  /* 0x0000001000007c20 */ /* 0x000fca0008410000 */
[----:B------:R-:W-:-:S05]  /*13d00*/  FSEL R0, R0, RZ, !P0 ;  /* 0x000000ff00007208 */ /* 0x000fca0004000000 */
[----:B------:R-:W-:Y:S01]  /*13d10*/  FFMA.FTZ R151, R0, R15, R151 ;  /* 0x0000000f00977223 */ /* 0x000fe20000010097 */
[----:B------:R-:W-:-:S07]  /*13d20*/  SEL R0, RZ, 0x1, P0 ;  /* 0x00000001ff007807 */ /* 0x000fce0000000000 */
.L_x_8014:
[----:B------:R-:W-:Y:S02]  /*13d30*/  F2FP.BF16.F32.PACK_AB R160, RZ, R151 ;  /* 0x00000097ffa0723e */ /* 0x000fe400000010ff */
[----:B------:R-:W-:Y:S02]  /*13d40*/  PRMT R118, R118, 0x5410, R163 ;  /* 0x0000541076767816 */ /* 0x000fe400000000a3 */
[----:B------:R-:W-:Y:S02]  /*13d50*/  PRMT R117, R162, 0x5410, R117 ;  /* 0x00005410a2757816 */ /* 0x000fe40000000075 */
[----:B------:R-:W-:Y:S02]  /*13d60*/  PRMT R116, R161, 0x5410, R116 ;  /* 0x00005410a1747816 */ /* 0x000fe40000000074 */
[----:B------:R-:W-:Y:S01]  /*13d70*/  PRMT R119, R119, 0x5410, R160 ;  /* 0x0000541077777816 */ /* 0x000fe200000000a0 */
[----:B------:R-:W-:Y:S06]  /*13d80*/  BRA `(.L_x_8018) ;  /* 0x00000028002c7947 */ /* 0x000fec0003800000 */
.L_x_7985:
        /* <DEDUP_REMOVED lines=19> */
.L_x_8021:
        /* <DEDUP_REMOVED lines=12> */
.L_x_8022:
        /* <DEDUP_REMOVED lines=40> */
[----:B------:R-:W-:-:S07]  /*14200*/  HFMA2 R116, -RZ, RZ, 0, 0 ;  /* 0x00000000ff747431 */ /* 0x000fce00000001ff */
.L_x_8020:
        /* <DEDUP_REMOVED lines=10> */
.L_x_8019:
        /* <DEDUP_REMOVED lines=16> */
.L_x_8025:
        /* <DEDUP_REMOVED lines=12> */
.L_x_8026:
        /* <DEDUP_REMOVED lines=42> */
.L_x_8024:
        /* <DEDUP_REMOVED lines=11> */
.L_x_8023:
        /* <DEDUP_REMOVED lines=16> */
.L_x_8029:
        /* <DEDUP_REMOVED lines=12> */
.L_x_8030:
        /* <DEDUP_REMOVED lines=42> */
.L_x_8028:
[----:B------:R-:W-:Y:S01]  /*14c20*/  I2FP.F32.U32 R6, R6 ;  /* 0x0000000600067245 */ /* 0x000fe20000201000 */
[----:B------:R-:W-:-:S04]  /*14c30*/  IMAD.MOV.U32 R117, RZ, RZ, 0x2f800000 ;  /* 0x2f800000ff757424 */ /* 0x000fc800078e00ff */
[----:B------:R-:W-:Y:S01]  /*14c40*/  FFMA.FTZ R6, R6, R117, 1.1641532182693481445e-10 ;  /* 0x2f00000006067423 */ /* 0x000fe20000010075 */
[----:B-----5:R-:W-:-:S04]  /*14c50*/  SHF.L.U32 R117, R109, 0x10, RZ ;  /* 0x000000106d757819 */ /* 0x020fc800000006ff */
[----:B------:R-:W-:Y:S01]  /*14c60*/  FSETP.GTU.FTZ.AND P0, PT, R6, UR23, PT ;  /* 0x0000001706007c0b */ /* 0x000fe2000bf1c000 */
[----:B------:R-:W-:-:S03]  /*14c70*/  FMUL.FTZ R117, R117, UR17 ;  /* 0x0000001175757c20 */ /* 0x000fc60008410000 */
[----:B------:R-:W-:Y:S01]  /*14c80*/  SEL R6, RZ, 0x1, P0 ;  /* 0x00000001ff067807 */ /* 0x000fe20000000000 */
[----:B------:R-:W-:-:S05]  /*14c90*/  FMUL.FTZ R117, R117, UR16 ;  /* 0x0000001075757c20 */ /* 0x000fca0008410000 */
[----:B------:R-:W-:-:S05]  /*14ca0*/  FSEL R117, R117, RZ, !P0 ;  /* 0x000000ff75757208 */ /* 0x000fca0004000000 */
[----:B------:R-:W-:-:S07]  /*14cb0*/  FMUL.FTZ R154, R117, R18 ;  /* 0x00000012759a7220 */ /* 0x000fce0000410000 */
.L_x_8027:
        /* <DEDUP_REMOVED lines=16> */
.L_x_8033:
        /* <DEDUP_REMOVED lines=12> */
.L_x_8034:
        /* <DEDUP_REMOVED lines=39> */
[----:B------:R-:W-:Y:S02]  /*150f0*/  IMAD.MOV.U32 R136, RZ, RZ, R118 ;  /* 0x000000ffff887224 */ /* 0x000fe400078e0076 */
[----:B------:R-:W-:Y:S01]  /*15100*/  HFMA2 R118, -RZ, RZ, 0, 0 ;  /* 0x00000000ff767431 */ /* 0x000fe200000001ff */
[----:B------:R-:W-:-:S07]  /*15110*/  LOP3.LUT R132, R152, UR32, R119, 0x96, !PT ;  /* 0x0000002098847c12 */ /* 0x000fce000f8e9677 */
.L_x_8032:
        /* <DEDUP_REMOVED lines=11> */
.L_x_8031:
        /* <DEDUP_REMOVED lines=16> */
.L_x_8037:
        /* <DEDUP_REMOVED lines=12> */
.L_x_8038:
        /* <DEDUP_REMOVED lines=42> */
.L_x_8036:
        /* <DEDUP_REMOVED lines=10> */
.L_x_8035:
        /* <DEDUP_REMOVED lines=16> */
.L_x_8041:
        /* <DEDUP_REMOVED lines=12> */
.L_x_8042:
[----:B------:R-:W-:Y:S01]  /*15890*/  LOP3.LUT R10, R9, UR15, R165, 0x96, !PT ;  /* 0x0000000f090a7c12 */ /* 0x000fe2000f8e96a5 */
[----:B------:R-:W-:-:S04]  /*158a0*/  IMAD.WIDE.U32 R118, R135, -0x326172a9, RZ ;  /* 0xcd9e8d5787767825 */ /* 0x000fc800078e00ff */
[----:B------:R-:W-:Y:S01]  /*158b0*/  HFMA2 R137, -RZ, RZ, 0, 0 ;  /* 0x00000000ff897431 */ /* 0x000fe200000001ff */
[----:B------:R-:W-:Y:S01]  /*158c0*/  MOV R3, R136 ;  /* 0x0000008800037202 */ /* 0x000fe20000000f00 */
        /* <DEDUP_REMOVED lines=38> */
.L_x_8040:
        /* <DEDUP_REMOVED lines=11> */
.L_x_8039:
        /* <DEDUP_REMOVED lines=16> */
.L_x_8045:
        /* <DEDUP_REMOVED lines=12> */
.L_x_8046:
        /* <DEDUP_REMOVED lines=37> */
[----:B------:R-:W-:-:S04]  /*15ff0*/  IMAD.WIDE.U32 R164, R164, -0x2daee0ad, RZ ;  /* 0xd2511f53a4a47825 */ /* 0x000fc800078e00ff */
[----:B------:R-:W-:Y:S01]  /*16000*/  IMAD.MOV.U32 R136, RZ, RZ, R164 ;  /* 0x000000ffff887224 */ /* 0x000fe200078e00a4 */
[----:B------:R-:W-:Y:S01]  /*16010*/  LOP3.LUT R132, R10, UR32, R165, 0x96, !PT ;  /* 0x000000200a847c12 */ /* 0x000fe2000f8e96a5 */
[----:B------:R-:W-:-:S05]  /*16020*/  IMAD.WIDE.U32 R10, R11, -0x326172a9, RZ ;  /* 0xcd9e8d570b0a7825 */ /* 0x000fca00078e00ff */
[----:B------:R-:W-:-:S07]  /*16030*/  LOP3.LUT R11, R168, UR26, R11, 0x96, !PT ;  /* 0x0000001aa80b7c12 */ /* 0x000fce000f8e960b */
.L_x_8044:
        /* <DEDUP_REMOVED lines=10> */
.L_x_8043:
        /* <DEDUP_REMOVED lines=16> */
.L_x_8049:
        /* <DEDUP_REMOVED lines=12> */
.L_x_8050:
        /* <DEDUP_REMOVED lines=35> */
[----:B------:R-:W-:-:S05]  /*164d0*/  LOP3.LUT R10, R10, UR42, R165, 0x96, !PT ;  /* 0x0000002a0a0a7c12 */ /* 0x000fca000f8e96a5 */
[----:B------:R-:W-:-:S04]  /*164e0*/  IMAD.WIDE.U32 R10, R10, -0x2daee0ad, RZ ;  /* 0xd2511f530a0a7825 */ /* 0x000fc800078e00ff */
[----:B------:R-:W-:Y:S01]  /*164f0*/  IMAD.MOV.U32 R136, RZ, RZ, R10 ;  /* 0x000000ffff887224 */ /* 0x000fe200078e000a */
[----:B------:R-:W-:Y:S01]  /*16500*/  LOP3.LUT R132, R168, UR32, R11, 0x96, !PT ;  /* 0x00000020a8847c12 */ /* 0x000fe2000f8e960b */
[----:B------:R-:W-:-:S04]  /*16510*/  IMAD.WIDE.U32 R10, R137, -0x326172a9, RZ ;  /* 0xcd9e8d57890a7825 */ /* 0x000fc800078e00ff */
[----:B------:R-:W-:Y:S01]  /*16520*/  HFMA2 R137, -RZ, RZ, 0, 0 ;  /* 0x00000000ff897431 */ /* 0x000fe200000001ff */
[----:B------:R-:W-:-:S07]  /*16530*/  LOP3.LUT R11, R164, UR26, R11, 0x96, !PT ;  /* 0x0000001aa40b7c12 */ /* 0x000fce000f8e960b */
.L_x_8048:
[----:B------:R-:W-:Y:S01]  /*16540*/  I2FP.F32.U32 R0, R0 ;  /* 0x0000000000007245 */ /* 0x000fe20000201000 */
[----:B------:R-:W-:-:S04]  /*16550*/  IMAD.MOV.U32 R151, RZ, RZ, 0x2f800000 ;  /* 0x2f800000ff977424 */ /* 0x000fc800078e00ff */
[----:B------:R-:W-:-:S05]  /*16560*/  FFMA.FTZ R0, R0, R151, 1.1641532182693481445e-10 ;  /* 0x2f00000000007423 */ /* 0x000fca0000010097 */
[----:B------:R-:W-:Y:S02]  /*16570*/  FSETP.GTU.FTZ.AND P0, PT, R0, UR23, PT ;  /* 0x0000001700007c0b */ /* 0x000fe4000bf1c000 */
[----:B-----5:R-:W-:-:S04]  /*16580*/  PRMT R0, R111, 0x7632, R0 ;  /* 0x000076326f007816 */ /* 0x020fc80000000000 */
[----:B------:R-:W-:-:S05]  /*16590*/  SHF.L.U32 R0, R0, 0x10, RZ ;  /* 0x0000001000007819 */ /* 0x000fca00000006ff */
[----:B------:R-:W-:-:S04]  /*165a0*/  FMUL.FTZ R0, R0, UR17 ;  /* 0x0000001100007c20 */ /* 0x000fc80008410000 */
[----:B------:R-:W-:-:S05]  /*165b0*/  FMUL.FTZ R0, R0, UR16 ;  /* 0x0000001000007c20 */ /* 0x000fca0008410000 */
[----:B------:R-:W-:Y:S02]  /*165c0*/  FSEL R160, R0, RZ, !P0 ;  /* 0x000000ff00a07208 */ /* 0x000fe40004000000 */
[----:B------:R-:W-:-:S03]  /*165d0*/  SEL R0, RZ, 0x1, P0 ;  /* 0x00000001ff007807 */ /* 0x000fc60000000000 */
[----:B------:R-:W-:-:S07]  /*165e0*/  FMUL.FTZ R151, R160, R15 ;  /* 0x0000000fa0977220 */ /* 0x000fce0000410000 */
.L_x_8047:
[----:B------:R-:W-:Y:S02]  /*165f0*/  F2FP.BF16.F32.PACK_AB R160, RZ, R151 ;  /* 0x00000097ffa0723e */ /* 0x000fe400000010ff */
[----:B------:R-:W-:Y:S02]  /*16600*/  PRMT R118, R163, 0x5410, R118 ;  /* 0x00005410a3767816 */ /* 0x000fe40000000076 */
[----:B------:R-:W-:Y:S02]  /*16610*/  PRMT R117, R162, 0x5410, R117 ;  /* 0x00005410a2757816 */ /* 0x000fe40000000075 */
[----:B------:R-:W-:Y:S02]  /*16620*/  PRMT R116, R161, 0x5410, R116 ;  /* 0x00005410a1747816 */ /* 0x000fe40000000074 */
[----:B------:R-:W-:-:S07]  /*16630*/  PRMT R119, R119, 0x5410, R160 ;  /* 0x0000541077777816 */ /* 0x000fce00000000a0 */
.L_x_8018:
        /* <DEDUP_REMOVED lines=8> */
[----:B------:R-:W-:-:S03]  /*166c0*/  LOP3.LUT R116, R0, 0xffff, RZ, 0xc0, !PT ;  /* 0x0000ffff00747812 */ /* 0x000fc600078ec0ff */
[----:B------:R-:W-:Y:S01]  /*166d0*/  IMAD.WIDE.U32 R118, R118, 0x10000, RZ ;  /* 0x0001000076767825 */ /* 0x000fe200078e00ff */
[----:B------:R-:W-:Y:S02]  /*166e0*/  PRMT R116, R117, 0x4210, R116 ;  /* 0x0000421075747816 */ /* 0x000fe40000000074 */
[----:B------:R-:W-:-:S04]  /*166f0*/  PRMT R117, R3, 0x7104, RZ ;  /* 0x0000710403757816 */ /* 0x000fc800000000ff */
[----:B------:R-:W-:Y:S02]  /*16700*/  LOP3.LUT R117, R116, 0xff00, R117, 0xf8, !PT ;  /* 0x0000ff0074757812 */ /* 0x000fe400078ef875 */
[----:B------:R-:W-:Y:S02]  /*16710*/  LOP3.LUT R116, R7, 0xff, RZ, 0xc0, !PT ;  /* 0x000000ff07747812 */ /* 0x000fe400078ec0ff */
[----:B------:R-:W-:-:S03]  /*16720*/  LOP3.LUT R163, R117, 0xff, R4, 0xf8, !PT ;  /* 0x000000ff75a37812 */ /* 0x000fc600078ef804 */
[----:B------:R-:W-:Y:S01]  /*16730*/  IMAD.WIDE.U32 R116, R116, 0x100, RZ ;  /* 0x0000010074747825 */ /* 0x000fe200078e00ff */
[----:B------:R-:W-:Y:S02]  /*16740*/  LOP3.LUT R163, R119, R163, R161, 0xfe, !PT ;  /* 0x000000a377a37212 */ /* 0x000fe400078efea1 */
[----:B------:R-:W-:Y:S02]  /*16750*/  LOP3.LUT R161, R116, R160, R118, 0xfe, !PT ;  /* 0x000000a074a17212 */ /* 0x000fe400078efe76 */
[----:B------:R-:W0:Y:S01]  /*16760*/  LDC.64 R118, c[0x0][0x3b0] ;  /* 0x0000ec00ff767b82 */ /* 0x000e220000000a00 */
[----:B------:R-:W-:Y:S02]  /*16770*/  LOP3.LUT R117, R163, R117, RZ, 0xfc, !PT ;  /* 0x00000075a3757212 */ /* 0x000fe400078efcff */
[----:B------:R-:W-:Y:S01]  /*16780*/  LOP3.LUT R116, R161, 0xff, R8, 0xf8, !PT ;  /* 0x000000ffa1747812 */ /* 0x000fe200078ef808 */
[----:B0-----:R-:W-:-:S05]  /*16790*/  IMAD.WIDE.U32 R118, R159, 0x8, R118 ;  /* 0x000000089f767825 */ /* 0x001fca00078e0076 */
[----:B------:R1:W-:Y:S02]  /*167a0*/  STG.E.64 desc[UR12][R118.64], R116 ;  /* 0x0000007476007986 */ /* 0x0003e4000c101b0c */
.L_x_8051:
[----:B01----:R-:W-:Y:S01]  /*167b0*/  FADD.FTZ R117, RZ, R127 ;  /* 0x0000007fff757221 */ /* 0x003fe20000010000 */
[----:B------:R-:W-:Y:S03]  /*167c0*/  BSSY.RECONVERGENT B0, `(.L_x_8052) ;  /* 0x0000080000007945 */ /* 0x000fe60003800200 */
        /* <DEDUP_REMOVED lines=127> */
.L_x_8053:
[----:B------:R-:W-:Y:S05]  /*16fc0*/  BSYNC.RECONVERGENT B0 ;  /* 0x0000000000007941 */ /* 0x000fea0003800200 */
.L_x_8052:
[----:B------:R-:W-:Y:S01]  /*16fd0*/  BAR.SYNC.DEFER_BLOCKING 0x0 ;  /* 0x0000000000007b1d */ /* 0x000fe20000010000 */
[----:B------:R-:W-:Y:S02]  /*16fe0*/  MOV R160, RZ ;  /* 0x000000ff00a07202 */ /* 0x000fe40000000f00 */
[----:B0-----:R-:W-:-:S03]  /*16ff0*/  CS2R R116, SRZ ;  /* 0x0000000000747805 */ /* 0x001fc6000001ff00 */
[----:B------:R-:W-:Y:S04]  /*17000*/  BSSY.RECONVERGENT B0, `(.L_x_8054) ;  /* 0x000000a000007945 */ /* 0x000fe80003800200 */
        /* <DEDUP_REMOVED lines=9> */
.L_x_8055:
[----:B------:R-:W-:Y:S05]  /*170a0*/  BSYNC.RECONVERGENT B0 ;  /* 0x0000000000007941 */ /* 0x000fea0003800200 */
.L_x_8054:
[----:B0-----:R-:W0:Y:S01]  /*170b0*/  SHFL.DOWN PT, R119, R116, 0x2, 0x1f ;  /* 0x08401f0074777f89 */ /* 0x001e2200000e0000 */
[----:B------:R-:W-:Y:S01]  /*170c0*/  I2FP.F32.U32 R161, R160 ;  /* 0x000000a000a17245 */ /* 0x000fe20000201000 */
[----:B------:R-:W-:Y:S01]  /*170d0*/  UISETP.GE.AND UP1, UPT, UR6, 0x1, UPT ;  /* 0x000000010600788c */ /* 0x000fe2000bf26270 */
[----:B------:R-:W-:Y:S01]  /*170e0*/  ISETP.NE.AND P0, PT, R138, RZ, PT ;  /* 0x000000ff8a00720c */ /* 0x000fe20003f05270 */
[----:B------:R-:W1:Y:S01]  /*170f0*/  SHFL.DOWN PT, R159, R160, 0x2, 0x1f ;  /* 0x08401f00a09f7f89 */ /* 0x000e6200000e0000 */
[----:B------:R-:W-:Y:S01]  /*17100*/  ISETP.NE.AND P1, PT, RZ, UR24, PT ;  /* 0x00000018ff007c0c */ /* 0x000fe2000bf25270 */
[----:B0-----:R-:W-:-:S04]  /*17110*/  FADD.FTZ R118, -R119, R116 ;  /* 0x0000007477767221 */ /* 0x001fc80000010100 */
[----:B------:R-:W-:Y:S01]  /*17120*/  FMUL.FTZ R162, R118, R118 ;  /* 0x0000007676a27220 */ /* 0x000fe20000410000 */
[----:B-1----:R-:W-:Y:S01]  /*17130*/  IMAD.IADD R118, R159, 0x1, R160 ;  /* 0x000000019f767824 */ /* 0x002fe200078e02a0 */
[----:B------:R-:W-:Y:S02]  /*17140*/  I2FP.F32.S32 R164, R159 ;  /* 0x0000009f00a47245 */ /* 0x000fe40000201400 */
[----:B------:R-:W-:Y:S02]  /*17150*/  FMUL.FTZ R159, R162, R161 ;  /* 0x000000a1a29f7220 */ /* 0x000fe40000410000 */
[----:B------:R-:W-:Y:S02]  /*17160*/  SHFL.DOWN PT, R163, R118, 0x1, 0x1f ;  /* 0x08201f0076a37f89 */ /* 0x000fe400000e0000 */
[-C--:B------:R-:W-:Y:S01]  /*17170*/  FMUL.FTZ R159, R159, R164.reuse ;  /* 0x000000a49f9f7220 */ /* 0x080fe20000410000 */
[----:B------:R-:W-:-:S04]  /*17180*/  FMUL.FTZ R164, R119, R164 ;  /* 0x000000a477a47220 */ /* 0x000fc80000410000 */
[----:B------:R-:W-:Y:S02]  /*17190*/  FFMA.FTZ R119, R161, R116, R164 ;  /* 0x00000074a1777223 */ /* 0x000fe400000100a4 */
[----:B------:R-:W0:Y:S02]  /*171a0*/  SHFL.DOWN PT, R116, R117, 0x2, 0x1f ;  /* 0x08401f0075747f89 */ /* 0x000e2400000e0000 */
[----:B0-----:R-:W-:Y:S01]  /*171b0*/  FADD.FTZ R161, R116, R117 ;  /* 0x0000007574a17221 */ /* 0x001fe20000010000 */
[----:B------:R-:W-:-:S04]  /*171c0*/  I2FP.F32.S32 R116, R118 ;  /* 0x0000007600747245 */ /* 0x000fc80000201400 */
[----:B------:R-:W0:Y:S02]  /*171d0*/  MUFU.RCP R160, R116 ;  /* 0x0000007400a07308 */ /* 0x000e240000001000 */
[C---:B0-----:R-:W-:Y:S01]  /*171e0*/  FMUL.FTZ R119, R160.reuse, R119 ;  /* 0x00000077a0777220 */ /* 0x041fe20000410000 */
[----:B------:R-:W-:-:S04]  /*171f0*/  FFMA.FTZ R159, R160, R159, R161 ;  /* 0x0000009fa09f7223 */ /* 0x000fc800000100a1 */
[----:B------:R-:W0:Y:S02]  /*17200*/  SHFL.DOWN PT, R160, R119, 0x1, 0x1f ;  /* 0x08201f0077a07f89 */ /* 0x000e2400000e0000 */
[----:B0-----:R-:W-:-:S04]  /*17210*/  FADD.FTZ R161, R119, -R160 ;  /* 0x800000a077a17221 */ /* 0x001fc80000010000 */
[----:B------:R-:W-:Y:S01]  /*17220*/  FMUL.FTZ R165, R161, R161 ;  /* 0x000000a1a1a57220 */ /* 0x000fe20000410000 */
[-C--:B------:R-:W-:Y:S02]  /*17230*/  IADD3 R161, PT, PT, R118, R163.reuse, RZ ;  /* 0x000000a376a17210 */ /* 0x080fe40007ffe0ff */
[----:B------:R-:W-:Y:S01]  /*17240*/  I2FP.F32.S32 R163, R163 ;  /* 0x000000a300a37245 */ /* 0x000fe20000201400 */
[----:B------:R-:W-:-:S04]  /*17250*/  FMUL.FTZ R117, R116, R165 ;  /* 0x000000a574757220 */ /* 0x000fc80000410000 */
[-C--:B------:R-:W-:Y:S01]  /*17260*/  FMUL.FTZ R117, R117, R163.reuse ;  /* 0x000000a375757220 */ /* 0x080fe20000410000 */
[----:B------:R-:W-:-:S04]  /*17270*/  FMUL.FTZ R163, R160, R163 ;  /* 0x000000a3a0a37220 */ /* 0x000fc80000410000 */
[----:B------:R-:W-:Y:S01]  /*17280*/  FFMA.FTZ R163, R116, R119, R163 ;  /* 0x0000007774a37223 */ /* 0x000fe200000100a3 */
[----:B------:R-:W-:Y:S01]  /*17290*/  I2FP.F32.S32 R119, R161 ;  /* 0x000000a100777245 */ /* 0x000fe20000201400 */
[----:B------:R-:W0:Y:S03]  /*172a0*/  SHFL.DOWN PT, R116, R159, 0x1, 0x1f ;  /* 0x08201f009f747f89 */ /* 0x000e2600000e0000 */
[----:B------:R1:W2:Y:S02]  /*172b0*/  MUFU.RCP R118, R119 ;  /* 0x0000007700767308 */ /* 0x0002a40000001000 */
[----:B-1----:R-:W-:Y:S02]  /*172c0*/  IMAD.U32 R119, RZ, RZ, UR7 ;  /* 0x00000007ff777e24 */ /* 0x002fe4000f8e00ff */
[----:B--2---:R-:W-:Y:S01]  /*172d0*/  FMUL.FTZ R163, R118, R163 ;  /* 0x000000a376a37220 */ /* 0x004fe20000410000 */
[----:B0-----:R-:W-:-:S04]  /*172e0*/  FADD.FTZ R161, R159, R116 ;  /* 0x000000749fa17221 */ /* 0x001fc80000010000 */
[----:B------:R-:W-:Y:S02]  /*172f0*/  FFMA.FTZ R116, R118, R117, R161 ;  /* 0x0000007576747223 */ /* 0x000fe400000100a1 */
[----:B------:R0:W1:Y:S01]  /*17300*/  SHFL.IDX PT, R117, R163, RZ, 0x1f ;  /* 0x00001fffa3757589 */ /* 0x00006200000e0000 */
[----:B------:R-:W2:Y:S03]  /*17310*/  LDC R118, c[0x0][0x448] ;  /* 0x00011200ff767b82 */ /* 0x000ea60000000800 */
[----:B------:R-:W2:Y:S01]  /*17320*/  SHFL.IDX PT, R165, R116, RZ, 0x1f ;  /* 0x00001fff74a57589 */ /* 0x000ea200000e0000 */
[----:B0-----:R-:W-:-:S04]  /*17330*/  MOV R163, UR7 ;  /* 0x0000000700a37c02 */ /* 0x001fc80008000f00 */
[----:B------:R-:W0:Y:S01]  /*17340*/  @!P0 LDC.64 R160, c[0x0][0x3c0] ;  /* 0x0000f000ffa08b82 */ /* 0x000e220000000a00 */
[----:B-1----:R-:W-:Y:S01]  /*17350*/  FMUL.FTZ R159, R117, R117 ;  /* 0x00000075759f7220 */ /* 0x002fe20000410000 */
[----:B--2---:R-:W-:-:S04]  /*17360*/  FFMA.FTZ R118, R165, UR25, R118 ;  /* 0x00000019a5767c23 */ /* 0x004fc80008010076 */
[----:B------:R-:W-:Y:S01]  /*17370*/  FSEL R159, R159, RZ, P1 ;  /* 0x000000ff9f9f7208 */ /* 0x000fe20000800000 */
[----:B0-----:R-:W-:-:S04]  /*17380*/  @!P0 IMAD.WIDE R160, R119, 0x4, R160 ;  /* 0x0000000477a08825 */ /* 0x001fc800078e02a0 */
[----:B------:R-:W-:Y:S02]  /*17390*/  FADD.FTZ R159, R118, R159 ;  /* 0x0000009f769f7221 */ /* 0x000fe40000010000 */
[----:B------:R-:W0:Y:S02]  /*173a0*/  @!P0 LDC.64 R118, c[0x0][0x3c8] ;  /* 0x0000f200ff768b82 */ /* 0x000e240000000a00 */
[----:B------:R-:W1:Y:S01]  /*173b0*/  MUFU.RSQ R116, R159 ;  /* 0x0000009f00747308 */ /* 0x000e620000001400 */
[----:B------:R2:W-:Y:S01]  /*173c0*/  @!P0 STG.E desc[UR12][R160.64], R117 ;  /* 0x00000075a0008986 */ /* 0x0005e2000c10190c */
[----:B0-----:R-:W-:-:S05]  /*173d0*/  @!P0 IMAD.WIDE R118, R163, 0x4, R118 ;  /* 0x00000004a3768825 */ /* 0x001fca00078e0276 */
[----:B-1----:R2:W-:Y:S01]  /*173e0*/  @!P0 STG.E desc[UR12][R118.64], R116 ;  /* 0x0000007476008986 */ /* 0x0025e2000c10190c */
[----:B------:R-:W-:Y:S05]  /*173f0*/  BRA.U !UP1, `(.L_x_8056) ;  /* 0x00000009090c7547 */ /* 0x000fea000b800000 */
[----:B------:R-:W-:Y:S01]  /*17400*/  UIADD3 UR4, UPT, UPT, UR6, -0x1, URZ ;  /* 0xffffffff06047890 */ /* 0x000fe2000fffe0ff */
[----:B--2---:R-:W-:Y:S01]  /*17410*/  FSEL R117, R117, RZ, !P1 ;  /* 0x000000ff75757208 */ /* 0x004fe20004800000 */
[----:B------:R-:W0:Y:S02]  /*17420*/  LDC.64 R160, c[0x0][0x428] ;  /* 0x00010a00ffa07b82 */ /* 0x000e240000000a00 */
[----:B------:R-:W-:Y:S02]  /*17430*/  UIMAD UR4, UR4, UR22, URZ ;  /* 0x00000016040472a4 */ /* 0x000fe4000f8e02ff */
[C---:B------:R-:W-:Y:S01]  /*17440*/  FADD.FTZ R121, -R117.reuse, R121 ;  /* 0x0000007975797221 */ /* 0x040fe20000010100 */
[C---:B------:R-:W-:Y:S01]  /*17450*/  FADD.FTZ R123, -R117.reuse, R123 ;  /* 0x0000007b757b7221 */ /* 0x040fe20000010100 */
[----:B------:R-:W-:Y:S01]  /*17460*/  USHF.R.S32.HI UR5, URZ, 0x1f, UR4 ;  /* 0x0000001fff057899 */ /* 0x000fe20008011404 */
[----:B------:R-:W-:Y:S01]  /*17470*/  FADD.FTZ R122, -R117, R122 ;  /* 0x0000007a757a7221 */ /* 0x000fe20000010100 */
[C---:B------:R-:W-:Y:S01]  /*17480*/  FMUL.FTZ R121, R116.reuse, R121 ;  /* 0x0000007974797220 */ /* 0x040fe20000410000 */
[C---:B------:R-:W-:Y:S01]  /*17490*/  FMUL.FTZ R123, R116.reuse, R123 ;  /* 0x0000007b747b7220 */ /* 0x040fe20000410000 */
[----:B------:R-:W-:Y:S01]  /*174a0*/  ULEA.HI UR5, UR5, UR4, URZ, 0x3 ;  /* 0x0000000405057291 */ /* 0x000fe2000f8f18ff */
[----:B------:R-:W-:Y:S01]  /*174b0*/  FMUL.FTZ R122, R116, R122 ;  /* 0x0000007a747a7220 */ /* 0x000fe20000410000 */
[----:B------:R-:W-:Y:S01]  /*174c0*/  FFMA.FTZ R119, R121, R102, R70 ;  /* 0x0000006679777223 */ /* 0x000fe20000010046 */
[----:B------:R-:W-:Y:S01]  /*174d0*/  FFMA.FTZ R118, R123, R100, R68 ;  /* 0x000000647b767223 */ /* 0x000fe20000010044 */
[----:B------:R-:W-:Y:S01]  /*174e0*/  FADD.FTZ R127, -R117, R127 ;  /* 0x0000007f757f7221 */ /* 0x000fe20000010100 */
[----:B------:R-:W-:Y:S01]  /*174f0*/  FFMA.FTZ R121, R122, R101, R69 ;  /* 0x000000657a797223 */ /* 0x000fe20000010045 */
[----:B------:R-:W-:-:S02]  /*17500*/  IMAD.U32 R167, RZ, RZ, UR5 ;  /* 0x00000005ffa77e24 */ /* 0x000fc4000f8e00ff */
[C---:B------:R-:W-:Y:S01]  /*17510*/  FADD.FTZ R126, -R117.reuse, R126 ;  /* 0x0000007e757e7221 */ /* 0x040fe20000010100 */
[C---:B------:R-:W-:Y:S01]  /*17520*/  FADD.FTZ R125, -R117.reuse, R125 ;  /* 0x0000007d757d7221 */ /* 0x040fe20000010100 */
[C---:B------:R-:W-:Y:S01]  /*17530*/  FADD.FTZ R124, -R117.reuse, R124 ;  /* 0x0000007c757c7221 */ /* 0x040fe20000010100 */
[----:B------:R-:W-:Y:S01]  /*17540*/  FADD.FTZ R131, -R117, R131 ;  /* 0x0000008375837221 */ /* 0x000fe20000010100 */
[----:B------:R-:W-:Y:S01]  /*17550*/  LEA.HI.SX32 R167, R167, R138, 0x1d ;  /* 0x0000008aa7a77211 */ /* 0x000fe200078feaff */
[C---:B------:R-:W-:Y:S01]  /*17560*/  FADD.FTZ R130, -R117.reuse, R130 ;  /* 0x0000008275827221 */ /* 0x040fe20000010100 */
[C---:B------:R-:W-:Y:S01]  /*17570*/  FADD.FTZ R129, -R117.reuse, R129 ;  /* 0x0000008175817221 */ /* 0x040fe20000010100 */
[----:B------:R-:W-:Y:S01]  /*17580*/  FADD.FTZ R128, -R117, R128 ;  /* 0x0000008075807221 */ /* 0x000fe20000010100 */
[----:B------:R-:W-:Y:S01]  /*17590*/  F2FP.BF16.F32.PACK_AB R118, R121, R118 ;  /* 0x000000767976723e */ /* 0x000fe200000010ff */
[----:B------:R-:W-:Y:S01]  /*175a0*/  FADD.FTZ R120, -R117, R120 ;  /* 0x0000007875787221 */ /* 0x000fe20000010100 */
        /* <DEDUP_REMOVED lines=20> */
[C---:B------:R-:W-:Y:S01]  /*176f0*/  VIADD R163, R167.reuse, 0x100 ;  /* 0x00000100a7a37836 */ /* 0x040fe20000000000 */
[----:B------:R-:W-:Y:S01]  /*17700*/  IADD3 R121, PT, PT, R167, 0x180, RZ ;  /* 0x00000180a7797810 */ /* 0x000fe20007ffe0ff */
        /* <DEDUP_REMOVED lines=11> */
[C---:B------:R-:W-:Y:S01]  /*177c0*/  FMUL.FTZ R142, R116.reuse, R142 ;  /* 0x0000008e748e7220 */ /* 0x040fe20000410000 */
[----:B------:R-:W-:Y:S01]  /*177d0*/  FMUL.FTZ R141, R116, R141 ;  /* 0x0000008d748d7220 */ /* 0x000fe20000410000 */
[----:B------:R-:W-:-:S04]  /*177e0*/  IMAD.WIDE.U32 R164, R165, 0x10, R160 ;  /* 0x00000010a5a47825 */ /* 0x000fc800078e00a0 */
[C---:B------:R-:W-:Y:S01]  /*177f0*/  FMUL.FTZ R140, R116.reuse, R140 ;  /* 0x0000008c748c7220 */ /* 0x040fe20000410000 */
[C---:B------:R-:W-:Y:S01]  /*17800*/  FMUL.FTZ R139, R116.reuse, R139 ;  /* 0x0000008b748b7220 */ /* 0x040fe20000410000 */
[----:B------:R-:W-:Y:S01]  /*17810*/  FMUL.FTZ R150, R116, R150 ;  /* 0x0000009674967220 */ /* 0x000fe20000410000 */
[----:B------:R-:W-:-:S04]  /*17820*/  IMAD.WIDE.U32 R162, R163, 0x10, R160 ;  /* 0x00000010a3a27825 */ /* 0x000fc800078e00a0 */
        /* <DEDUP_REMOVED lines=54> */
[----:B------:R0:W-:Y:S01]  /*17b90*/  STG.E.128 desc[UR12][R166.64], R116 ;  /* 0x00000074a6007986 */ /* 0x0001e2000c101d0c */
[----:B------:R-:W-:-:S02]  /*17ba0*/  F2FP.BF16.F32.PACK_AB R126, R145, R126 ;  /* 0x0000007e917e723e */ /* 0x000fc400000010ff */
[----:B------:R-:W-:Y:S01]  /*17bb0*/  F2FP.BF16.F32.PACK_AB R124, R149, R124 ;  /* 0x0000007c957c723e */ /* 0x000fe200000010ff */
[----:B------:R0:W-:Y:S01]  /*17bc0*/  STG.E.128 desc[UR12][R164.64], R120 ;  /* 0x00000078a4007986 */ /* 0x0001e2000c101d0c */
[----:B------:R-:W-:Y:S02]  /*17bd0*/  F2FP.BF16.F32.PACK_AB R131, R140, R131 ;  /* 0x000000838c83723e */ /* 0x000fe400000010ff */
[----:B------:R-:W-:Y:S01]  /*17be0*/  F2FP.BF16.F32.PACK_AB R130, R153, R130 ;  /* 0x000000829982723e */ /* 0x000fe200000010ff */
[----:B------:R0:W-:Y:S01]  /*17bf0*/  STG.E.128 desc[UR12][R162.64], R124 ;  /* 0x0000007ca2007986 */ /* 0x0001e2000c101d0c */
[----:B------:R-:W-:Y:S02]  /*17c00*/  F2FP.BF16.F32.PACK_AB R129, R152, R129 ;  /* 0x000000819881723e */ /* 0x000fe400000010ff */
[----:B------:R-:W-:-:S05]  /*17c10*/  F2FP.BF16.F32.PACK_AB R128, R139, R128 ;  /* 0x000000808b80723e */ /* 0x000fca00000010ff */
[----:B------:R0:W-:Y:S02]  /*17c20*/  STG.E.128 desc[UR12][R160.64], R128 ;  /* 0x00000080a0007986 */ /* 0x0001e4000c101d0c */
.L_x_8056:
[----:B------:R-:W-:Y:S02]  /*17c30*/  UIADD3 UR7, UPT, UPT, UR7, UR20, URZ ;  /* 0x0000001407077290 */ /* 0x000fe4000fffe0ff */
[----:B------:R-:W-:Y:S02]  /*17c40*/  UPLOP3.LUT UP0, UPT, UPT, UPT, UP0, 0x40, 0x4 ;  /* 0x000000000004789c */ /* 0x000fe40003f0e800 */
[----:B------:R-:W-:-:S09]  /*17c50*/  UISETP.GE.AND UP1, UPT, UR7, UR21, UPT ;  /* 0x000000150700728c */ /* 0x000fd2000bf26270 */
[----:B------:R-:W-:Y:S05]  /*17c60*/  BRA.U !UP1, `(.L_x_8057) ;  /* 0xfffffe8d09d47547 */ /* 0x000fea000b83ffff */
[----:B------:R-:W-:Y:S05]  /*17c70*/  EXIT ;  /* 0x000000000000794d */ /* 0x000fea0003800000 */
.L_x_8058:
        /* <DEDUP_REMOVED lines=16> */
.L_x_27245:


//--------------------- .text._ZN10layer_norm13ln_fwd_kernelINS_13Kernel_traitsI13__nv_bfloat16S2_fS2_fjLj4096ELj1ELj1ELj4ELj16ENS_18Kernel_traits_baseILj4096ES2_S2_fS2_fjLj128EEEEELb0ELb0ELb0ELb0EEEvNS_9FwdParamsE --------------------------
	.section	.text._ZN10layer_norm13ln_fwd_kernelINS_13Kernel_traitsI13__nv_bfloat16S2_fS2_fjLj4096ELj1ELj1ELj4ELj16ENS_18Kernel_traits_baseILj4096ES2_S2_fS2_fjLj128EEEEELb0ELb0ELb0ELb0EEEvNS_9FwdParamsE,"ax",@progbits
	.align	128
        .global         _ZN10layer_norm13ln_fwd_kernelINS_13Kernel_traitsI13__nv_bfloat16S2_fS2_fjLj4096ELj1ELj1ELj4ELj16ENS_18Kernel_traits_baseILj4096ES2_S2_fS2_fjLj128EEEEELb0ELb0ELb0ELb0EEEvNS_9FwdParamsE
        .type           _ZN10layer_norm13ln_fwd_kernelINS_13Kernel_traitsI13__nv_bfloat16S2_fS2_fjLj4096ELj1ELj1ELj4ELj16ENS_18Kernel_traits_baseILj4096ES2_S2_fS2_fjLj128EEEEELb0ELb0ELb0ELb0EEEvNS_9FwdParamsE,@function
        .size           _ZN10layer_norm13ln_fwd_kernelINS_13Kernel_traitsI13__nv_bfloat16S2_fS2_fjLj4096ELj1ELj1ELj4ELj16ENS_18Kernel_traits_baseILj4096ES2_S2_fS2_fjLj128EEEEELb0ELb0ELb0ELb0EEEvNS_9FwdParamsE,(.L_x_27246 - _ZN10layer_norm13ln_fwd_kernelINS_13Kernel_traitsI13__nv_bfloat16S2_fS2_fjLj4096ELj1ELj1ELj4ELj16ENS_18Kernel_traits_baseILj4096ES2_S2_fS2_fjLj128EEEEELb0ELb0ELb0ELb0EEEvNS_9FwdParamsE)
        .other          _ZN10layer_norm13ln_fwd_kernelINS_13Kernel_traitsI13__nv_bfloat16S2_fS2_fjLj4096ELj1ELj1ELj4ELj16ENS_18Kernel_traits_baseILj4096ES2_S2_fS2_fjLj128EEEEELb0ELb0ELb0ELb0EEEvNS_9FwdParamsE,@"STO_CUDA_ENTRY STV_DEFAULT"
_ZN10layer_norm13ln_fwd_kernelINS_13Kernel_traitsI13__nv_bfloat16S2_fS2_fjLj4096ELj1ELj1ELj4ELj16ENS_18Kernel_traits_baseILj4096ES2_S2_fS2_fjLj128EEEEELb0ELb0ELb0ELb0EEEvNS_9FwdParamsE:
.text._ZN10layer_norm13ln_fwd_kernelINS_13Kernel_traitsI13__nv_bfloat16S2_fS2_fjLj4096ELj1ELj1ELj4ELj16ENS_18Kernel_traits_baseILj4096ES2_S2_fS2_fjLj128EEEEELb0ELb0ELb0ELb0EEEvNS_9FwdParamsE:
        /* <DEDUP_REMOVED lines=51> */
.L_x_8060:
        /* <DEDUP_REMOVED lines=31> */
.L_x_8061:
[----:B------:R-:W-:Y:S05]  /*0520*/  BSYNC.RECONVERGENT B0 ;  /* 0x0000000000007941 */ /* 0x000fea0003800200 */
.L_x_8059:
        /* <DEDUP_REMOVED lines=58> */
[----:B-1234-:R-:W-:-:S07]  /*08d0*/  PRMT R13, R44, 0x7632, R13 ;  /* 0x000076322c0d7816 */ /* 0x01efce000000000d */
.L_x_8086:
        /* <DEDUP_REMOVED lines=27> */
[----:B------:R-:W2:Y:S04]  /*0a90*/  LDG.E.128 R80, desc[UR8][R108.64] ;  /* 0x000000086c507981 */ /* 0x000ea8000c1e1d00 */
[----:B------:R-:W3:Y:S01]  /*0aa0*/  LDG.E.128 R72, desc[UR8][R108.64+0x10] ;  /* 0x000010086c487981 */ /* 0x000ee2000c1e1d00 */
[C---:B-----5:R-:W-:Y:S02]  /*0ab0*/  PRMT R110, R76.reuse, 0x7632, R110 ;  /* 0x000076324c6e7816 */ /* 0x060fe4000000006e */
[----:B------:R-:W-:Y:S02]  /*0ac0*/  SHF.L.U32 R111, R76, 0x10, RZ ;  /* 0x000000104c6f7819 */ /* 0x000fe400000006ff */
[C---:B------:R-:W-:Y:S02]  /*0ad0*/  PRMT R112, R78.reuse, 0x7632, R112 ;  /* 0x000076324e707816 */ /* 0x040fe40000000070 */
[----:B------:R-:W-:-:S02]  /*0ae0*/  SHF.L.U32 R113, R78, 0x10, RZ ;  /* 0x000000104e717819 */ /* 0x000fc400000006ff */
[----:B------:R-:W-:Y:S02]  /*0af0*/  PRMT R76, R77, 0x7632, R76 ;  /* 0x000076324d4c7816 */ /* 0x000fe4000000004c */
[----:B------:R-:W-:Y:S02]  /*0b00*/  PRMT R78, R79, 0x7632, R78 ;  /* 0x000076324f4e7816 */ /* 0x000fe4000000004e */
[----:B------:R-:W-:Y:S02]  /*0b10*/  SHF.L.U32 R77, R77, 0x10, RZ ;  /* 0x000000104d4d7819 */ /* 0x000fe400000006ff */
[----:B------:R-:W-:Y:S02]  /*0b20*/  SHF.L.U32 R110, R110, 0x10, RZ ;  /* 0x000000106e6e7819 */ /* 0x000fe400000006ff */
[----:B------:R-:W-:Y:S02]  /*0b30*/  SHF.L.U32 R79, R79, 0x10, RZ ;  /* 0x000000104f4f7819 */ /* 0x000fe400000006ff */
[----:B------:R-:W-:-:S02]  /*0b40*/  SHF.L.U32 R76, R76, 0x10, RZ ;  /* 0x000000104c4c7819 */ /* 0x000fc400000006ff */
[----:B------:R-:W-:Y:S02]  /*0b50*/  SHF.L.U32 R112, R112, 0x10, RZ ;  /* 0x0000001070707819 */ /* 0x000fe400000006ff */
[----:B------:R-:W-:Y:S01]  /*0b60*/  SHF.L.U32 R78, R78, 0x10, RZ ;  /* 0x000000104e4e7819 */ /* 0x000fe200000006ff */
[----:B--2---:R-:W-:Y:S01]  /*0b70*/  FFMA.FTZ R80, R111, UR4, R80 ;  /* 0x000000046f507c23 */ /* 0x004fe20008010050 */
[----:B------:R-:W-:Y:S01]  /*0b80*/  FFMA.FTZ R81, R110, UR4, R81 ;  /* 0x000000046e517c23 */ /* 0x000fe20008010051 */
[----:B------:R-:W-:Y:S01]  /*0b90*/  FFMA.FTZ R82, R77, UR4, R82 ;  /* 0x000000044d527c23 */ /* 0x000fe20008010052 */
[----:B------:R-:W-:Y:S01]  /*0ba0*/  FFMA.FTZ R83, R76, UR4, R83 ;  /* 0x000000044c537c23 */ /* 0x000fe20008010053 */
[----:B---3--:R-:W-:Y:S01]  /*0bb0*/  FFMA.FTZ R72, R113, UR4, R72 ;  /* 0x0000000471487c23 */ /* 0x008fe20008010048 */
[----:B------:R-:W-:Y:S01]  /*0bc0*/  FFMA.FTZ R73, R112, UR4, R73 ;  /* 0x0000000470497c23 */ /* 0x000fe20008010049 */
[----:B------:R-:W-:Y:S01]  /*0bd0*/  FFMA.FTZ R74, R79, UR4, R74 ;  /* 0x000000044f4a7c23 */ /* 0x000fe2000801004a */
[----:B------:R-:W-:Y:S01]  /*0be0*/  FFMA.FTZ R75, R78, UR4, R75 ;  /* 0x000000044e4b7c23 */ /* 0x000fe2000801004b */
[----:B------:R-:W-:Y:S06]  /*0bf0*/  BRA `(.L_x_8065) ;  /* 0x0000000000507947 */ /* 0x000fec0003800000 */
.L_x_8064:
[----:B-----5:R-:W-:Y:S02]  /*0c00*/  PRMT R73, R77, 0x7632, R73 ;  /* 0x000076324d497816 */ /* 0x020fe40000000049 */
        /* <DEDUP_REMOVED lines=17> */
[----:B------:R-:W-:-:S02]  /*0d20*/  FMUL.FTZ R81, R81, UR4 ;  /* 0x0000000451517c20 */ /* 0x000fc40008410000 */
[----:B------:R-:W-:-:S07]  /*0d30*/  FMUL.FTZ R75, R108, UR4 ;  /* 0x000000046c4b7c20 */ /* 0x000fce0008410000 */
.L_x_8065:
[----:B------:R-:W0:Y:S01]  /*0d40*/  LDC.64 R76, c[0x0][0x3a8] ;  /* 0x0000ea00ff4c7b82 */ /* 0x000e220000000a00 */
[C---:B------:R-:W-:Y:S01]  /*0d50*/  IADD3 R108, PT, PT, R107.reuse, 0x80, RZ ;  /* 0x000000806b6c7810 */ /* 0x040fe20007ffe0ff */
[----:B0-----:R-:W-:-:S05]  /*0d60*/  IMAD.WIDE.U32 R76, R107, 0x20, R76 ;  /* 0x000000206b4c7825 */ /* 0x001fca00078e004c */
[----:B------:R0:W-:Y:S04]  /*0d70*/  STG.E.128 desc[UR8][R76.64], R80 ;  /* 0x000000504c007986 */ /* 0x0001e8000c101d08 */
[----:B------:R0:W-:Y:S02]  /*0d80*/  STG.E.128 desc[UR8][R76.64+0x10], R72 ;  /* 0x000010484c007986 */ /* 0x0001e4000c101d08 */
.L_x_8063:
[----:B------:R-:W-:Y:S05]  /*0d90*/  BSYNC.RECONVERGENT B0 ;  /* 0x0000000000007941 */ /* 0x000fea0003800200 */
.L_x_8062:
[----:B------:R-:W-:Y:S01]  /*0da0*/  ISETP.GE.U32.AND P0, PT, R104, 0x100, PT ;  /* 0x000001006800780c */ /* 0x000fe20003f06070 */
[----:B------:R-:W-:-:S12]  /*0db0*/  BSSY.RECONVERGENT B0, `(.L_x_8066) ;  /* 0x000003a000007945 */ /* 0x000fd80003800200 */
        /* <DEDUP_REMOVED lines=8> */
[----:B-1----:R-:W-:-:S05]  /*0e40*/  IMAD.WIDE.U32 R110, R108, 0x20, R110 ;  /* 0x000000206c6e7825 */ /* 0x002fca00078e006e */
[----:B0-----:R-:W2:Y:S04]  /*0e50*/  LDG.E.128 R76, desc[UR8][R110.64] ;  /* 0x000000086e4c7981 */ /* 0x001ea8000c1e1d00 */
[----:B------:R-:W3:Y:S01]  /*0e60*/  LDG.E.128 R52, desc[UR8][R110.64+0x10] ;  /* 0x000010086e347981 */ /* 0x000ee2000c1e1d00 */
[C---:B-----5:R-:W-:Y:S02]  /*0e70*/  PRMT R109, R48.reuse, 0x7632, R109 ;  /* 0x00007632306d7816 */ /* 0x060fe4000000006d */
[----:B------:R-:W-:Y:S02]  /*0e80*/  SHF.L.U32 R113, R48, 0x10, RZ ;  /* 0x0000001030717819 */ /* 0x000fe400000006ff */
[C---:B------:R-:W-:Y:S02]  /*0e90*/  PRMT R114, R50.reuse, 0x7632, R114 ;  /* 0x0000763232727816 */ /* 0x040fe40000000072 */
[----:B------:R-:W-:-:S02]  /*0ea0*/  SHF.L.U32 R117, R50, 0x10, RZ ;  /* 0x0000001032757819 */ /* 0x000fc400000006ff */
[----:B------:R-:W-:Y:S02]  /*0eb0*/  SHF.L.U32 R50, R109, 0x10, RZ ;  /* 0x000000106d327819 */ /* 0x000fe400000006ff */
[----:B------:R-:W-:Y:S02]  /*0ec0*/  PRMT R112, R49, 0x7632, R112 ;  /* 0x0000763231707816 */ /* 0x000fe40000000070 */
[----:B------:R-:W-:Y:S02]  /*0ed0*/  PRMT R109, R51, 0x7632, R109 ;  /* 0x00007632336d7816 */ /* 0x000fe4000000006d */
[----:B------:R-:W-:Y:S02]  /*0ee0*/  SHF.L.U32 R115, R49, 0x10, RZ ;  /* 0x0000001031737819 */ /* 0x000fe400000006ff */
[----:B------:R-:W-:Y:S02]  /*0ef0*/  SHF.L.U32 R119, R51, 0x10, RZ ;  /* 0x0000001033777819 */ /* 0x000fe400000006ff */
[----:B------:R-:W-:-:S02]  /*0f00*/  SHF.L.U32 R112, R112, 0x10, RZ ;  /* 0x0000001070707819 */ /* 0x000fc400000006ff */
[----:B------:R-:W-:Y:S01]  /*0f10*/  SHF.L.U32 R114, R114, 0x10, RZ ;  /* 0x0000001072727819 */ /* 0x000fe200000006ff */
[----:B--2---:R-:W-:Y:S01]  /*0f20*/  FFMA.FTZ R48, R113, UR4, R76 ;  /* 0x0000000471307c23 */ /* 0x004fe2000801004c */
[----:B------:R-:W-:Y:S01]  /*0f30*/  SHF.L.U32 R76, R109, 0x10, RZ ;  /* 0x000000106d4c7819 */ /* 0x000fe200000006ff */
        /* <DEDUP_REMOVED lines=8> */
.L_x_8068:
[C---:B-----5:R-:W-:Y:S02]  /*0fc0*/  PRMT R53, R49.reuse, 0x7632, R53 ;  /* 0x0000763231357816 */ /* 0x060fe40000000035 */
[C---:B------:R-:W-:Y:S02]  /*0fd0*/  PRMT R55, R50.reuse, 0x7632, R55 ;  /* 0x0000763232377816 */ /* 0x040fe40000000037 */
[----:B0-----:R-:W-:Y:S02]  /*0fe0*/  SHF.L.U32 R76, R50, 0x10, RZ ;  /* 0x00000010324c7819 */ /* 0x001fe400000006ff */
[----:B------:R-:W-:Y:S02]  /*0ff0*/  PRMT R52, R48, 0x7632, R52 ;  /* 0x0000763230347816 */ /* 0x000fe40000000034 */
[----:B------:R-:W-:Y:S02]  /*1000*/  SHF.L.U32 R54, R49, 0x10, RZ ;  /* 0x0000001031367819 */ /* 0x000fe400000006ff */
[----:B------:R-:W-:-:S02]  /*1010*/  PRMT R50, R51, 0x7632, R50 ;  /* 0x0000763233327816 */ /* 0x000fc40000000032 */
[----:B------:R-:W-:Y:S02]  /*1020*/  SHF.L.U32 R51, R51, 0x10, RZ ;  /* 0x0000001033337819 */ /* 0x000fe400000006ff */
[----:B------:R-:W-:Y:S02]  /*1030*/  SHF.L.U32 R53, R53, 0x10, RZ ;  /* 0x0000001035357819 */ /* 0x000fe400000006ff */
[----:B------:R-:W-:Y:S02]  /*1040*/  SHF.L.U32 R55, R55, 0x10, RZ ;  /* 0x0000001037377819 */ /* 0x000fe400000006ff */
[----:B------:R-:W-:Y:S02]  /*1050*/  SHF.L.U32 R48, R48, 0x10, RZ ;  /* 0x0000001030307819 */ /* 0x000fe400000006ff */
[----:B------:R-:W-:Y:S01]  /*1060*/  SHF.L.U32 R49, R52, 0x10, RZ ;  /* 0x0000001034317819 */ /* 0x000fe200000006ff */
[----:B------:R-:W-:Y:S01]  /*1070*/  FMUL.FTZ R52, R76, UR4 ;  /* 0x000000044c347c20 */ /* 0x000fe20008410000 */
[----:B------:R-:W-:Y:S01]  /*1080*/  SHF.L.U32 R77, R50, 0x10, RZ ;  /* 0x00000010324d7819 */ /* 0x000fe200000006ff */
[----:B------:R-:W-:Y:S01]  /*1090*/  FMUL.FTZ R50, R54, UR4 ;  /* 0x0000000436327c20 */ /* 0x000fe20008410000 */
[----:B------:R-:W-:Y:S01]  /*10a0*/  FMUL.FTZ R54, R51, UR4 ;  /* 0x0000000433367c20 */ /* 0x000fe20008410000 */
[----:B------:R-:W-:Y:S01]  /*10b0*/  FMUL.FTZ R51, R53, UR4 ;  /* 0x0000000435337c20 */ /* 0x000fe20008410000 */
[----:B------:R-:W-:Y:S01]  /*10c0*/  FMUL.FTZ R53, R55, UR4 ;  /* 0x0000000437357c20 */ /* 0x000fe20008410000 */
[----:B------:R-:W-:Y:S01]  /*10d0*/  FMUL.FTZ R48, R48, UR4 ;  /* 0x0000000430307c20 */ /* 0x000fe20008410000 */
[----:B------:R-:W-:Y:S01]  /*10e0*/  FMUL.FTZ R49, R49, UR4 ;  /* 0x0000000431317c20 */ /* 0x000fe20008410000 */
[----:B------:R-:W-:-:S07]  /*10f0*/  FMUL.FTZ R55, R77, UR4 ;  /* 0x000000044d377c20 */ /* 0x000fce0008410000 */
.L_x_8069:
[----:B------:R-:W0:Y:S02]  /*1100*/  LDC.64 R76, c[0x0][0x3a8] ;  /* 0x0000ea00ff4c7b82 */ /* 0x000e240000000a00 */
[C---:B0-----:R-:W-:Y:S01]  /*1110*/  IMAD.WIDE.U32 R76, R108.reuse, 0x20, R76 ;  /* 0x000000206c4c7825 */ /* 0x041fe200078e004c */
[----:B------:R-:W-:-:S04]  /*1120*/  IADD3 R108, PT, PT, R108, 0x80, RZ ;  /* 0x000000806c6c7810 */ /* 0x000fc80007ffe0ff */
[----:B------:R1:W-:Y:S04]  /*1130*/  STG.E.128 desc[UR8][R76.64], R48 ;  /* 0x000000304c007986 */ /* 0x0003e8000c101d08 */
[----:B------:R1:W-:Y:S02]  /*1140*/  STG.E.128 desc[UR8][R76.64+0x10], R52 ;  /* 0x000010344c007986 */ /* 0x0003e4000c101d08 */
.L_x_8067:
[----:B------:R-:W-:Y:S05]  /*1150*/  BSYNC.RECONVERGENT B0 ;  /* 0x0000000000007941 */ /* 0x000fea0003800200 */
.L_x_8066:
[----:B------:R-:W-:Y:S01]  /*1160*/  ISETP.GE.U32.AND P1, PT, R104, 0x180, PT ;  /* 0x000001806800780c */ /* 0x000fe20003f26070 */
[----:B------:R-:W-:-:S12]  /*1170*/  BSSY.RECONVERGENT B0, `(.L_x_8070) ;  /* 0x000003a000007945 */ /* 0x000fd80003800200 */
[----:B------:R-:W-:Y:S05]  /*1180*/  @!P1 BRA `(.L_x_8071) ;  /* 0x0000000000e09947 */ /* 0x000fea0003800000 */
[----:B------:R-:W2:Y:S02]  /*1190*/  LDC.64 R56, c[0x0][0x390] ;  /* 0x0000e400ff387b82 */ /* 0x000ea40000000a00 */
[----:B--2---:R-:W-:-:S06]  /*11a0*/  IMAD.WIDE.U32 R56, R108, 0x10, R56 ;  /* 0x000000106c387825 */ /* 0x004fcc00078e0038 */
[----:B------:R-:W5:Y:S01]  /*11b0*/  LDG.E.128 R56, desc[UR8][R56.64] ;  /* 0x0000000838387981 */ /* 0x000f62000c1e1d00 */
[----:B------:R-:W-:-:S04]  /*11c0*/  UISETP.NE.U32.AND UP1, UPT, UR10, URZ, UPT ;  /* 0x000000ff0a00728c */ /* 0x000fc8000bf25070 */
[----:B------:R-:W-:-:S09]  /*11d0*/  UISETP.NE.AND.EX UP1, UPT, UR11, URZ, UPT, UP1 ;  /* 0x000000ff0b00728c */ /* 0x000fd2000bf25310 */
[----:B------:R-:W-:Y:S05]  /*11e0*/  BRA.U !UP1, `(.L_x_8072) ;  /* 0x0000000109647547 */ /* 0x000fea000b800000 */
[----:B------:R-:W2:Y:S02]  /*11f0*/  LDC.64 R110, c[0x0][0x3a0] ;  /* 0x0000e800ff6e7b82 */ /* 0x000ea40000000a00 */
[----:B--2---:R-:W-:-:S05]  /*1200*/  IMAD.WIDE.U32 R110, R108, 0x20, R110 ;  /* 0x000000206c6e7825 */ /* 0x004fca00078e006e */
[----:B01----:R-:W2:Y:S04]  /*1210*/  LDG.E.128 R76, desc[UR8][R110.64] ;  /* 0x000000086e4c7981 */ /* 0x003ea8000c1e1d00 */
        /* <DEDUP_REMOVED lines=22> */
.L_x_8072:
[C---:B-----5:R-:W-:Y:S02]  /*1380*/  PRMT R61, R57.reuse, 0x7632, R61 ;  /* 0x00007632393d7816 */ /* 0x060fe4000000003d */
[C---:B------:R-:W-:Y:S02]  /*1390*/  PRMT R63, R58.reuse, 0x7632, R63 ;  /* 0x000076323a3f7816 */ /* 0x040fe4000000003f */
[----:B01----:R-:W-:Y:S02]  /*13a0*/  SHF.L.U32 R76, R58, 0x10, RZ ;  /* 0x000000103a4c7819 */ /* 0x003fe400000006ff */
        /* <DEDUP_REMOVED lines=17> */
.L_x_8073:
[----:B------:R-:W0:Y:S02]  /*14c0*/  LDC.64 R76, c[0x0][0x3a8] ;  /* 0x0000ea00ff4c7b82 */ /* 0x000e240000000a00 */
[C---:B0-----:R-:W-:Y:S01]  /*14d0*/  IMAD.WIDE.U32 R76, R108.reuse, 0x20, R76 ;  /* 0x000000206c4c7825 */ /* 0x041fe200078e004c */
[----:B------:R-:W-:-:S04]  /*14e0*/  IADD3 R108, PT, PT, R108, 0x80, RZ ;  /* 0x000000806c6c7810 */ /* 0x000fc80007ffe0ff */
[----:B------:R2:W-:Y:S04]  /*14f0*/  STG.E.128 desc[UR8][R76.64], R56 ;  /* 0x000000384c007986 */ /* 0x0005e8000c101d08 */
[----:B------:R2:W-:Y:S02]  /*1500*/  STG.E.128 desc[UR8][R76.64+0x10], R60 ;  /* 0x0000103c4c007986 */ /* 0x0005e4000c101d08 */
.L_x_8071:
[----:B------:R-:W-:Y:S05]  /*1510*/  BSYNC.RECONVERGENT B0 ;  /* 0x0000000000007941 */ /* 0x000fea0003800200 */
.L_x_8070:
[----:B------:R-:W-:Y:S01]  /*1520*/  ISETP.GE.U32.AND P2, PT, R104, 0x200, PT ;  /* 0x000002006800780c */ /* 0x000fe20003f46070 */
[----:B------:R-:W-:-:S12]  /*1530*/  BSSY.RECONVERGENT B0, `(.L_x_8074) ;  /* 0x0000039000007945 */ /* 0x000fd80003800200 */
[----:B------:R-:W-:Y:S05]  /*1540*/  @!P2 BRA `(.L_x_8075) ;  /* 0x0000000000dca947 */ /* 0x000fea0003800000 */
[----:B------:R-:W3:Y:S02]  /*1550*/  LDC.64 R64, c[0x0][0x390] ;  /* 0x0000e400ff407b82 */ /* 0x000ee40000000a00 */
[----:B---3--:R-:W-:-:S06]  /*1560*/  IMAD.WIDE.U32 R64, R108, 0x10, R64 ;  /* 0x000000106c407825 */ /* 0x008fcc00078e0040 */
[----:B------:R-:W5:Y:S01]  /*1570*/  LDG.E.128 R64, desc[UR8][R64.64] ;  /* 0x0000000840407981 */ /* 0x000f62000c1e1d00 */
[----:B------:R-:W-:-:S04]  /*1580*/  UISETP.NE.U32.AND UP1, UPT, UR10, URZ, UPT ;  /* 0x000000ff0a00728c */ /* 0x000fc8000bf25070 */
[----:B------:R-:W-:-:S09]  /*1590*/  UISETP.NE.AND.EX UP1, UPT, UR11, URZ, UPT, UP1 ;  /* 0x000000ff0b00728c */ /* 0x000fd2000bf25310 */
[----:B------:R-:W-:Y:S05]  /*15a0*/  BRA.U !UP1, `(.L_x_8076) ;  /* 0x0000000109647547 */ /* 0x000fea000b800000 */
[----:B------:R-:W3:Y:S02]  /*15b0*/  LDC.64 R110, c[0x0][0x3a0] ;  /* 0x0000e800ff6e7b82 */ /* 0x000ee40000000a00 */
[----:B---3--:R-:W-:-:S05]  /*15c0*/  IMAD.WIDE.U32 R110, R108, 0x20, R110 ;  /* 0x000000206c6e7825 */ /* 0x008fca00078e006e */
[----:B012---:R-:W2:Y:S04]  /*15d0*/  LDG.E.128 R76, desc[UR8][R110.64] ;  /* 0x000000086e4c7981 */ /* 0x007ea8000c1e1d00 */
        /* <DEDUP_REMOVED lines=22> */
.L_x_8076:
[C---:B-----5:R-:W-:Y:S02]  /*1740*/  PRMT R69, R65.reuse, 0x7632, R69 ;  /* 0x0000763241457816 */ /* 0x060fe40000000045 */
[C---:B------:R-:W-:Y:S02]  /*1750*/  PRMT R71, R66.reuse, 0x7632, R71 ;  /* 0x0000763242477816 */ /* 0x040fe40000000047 */
[----:B012---:R-:W-:Y:S02]  /*1760*/  SHF.L.U32 R76, R66, 0x10, RZ ;  /* 0x00000010424c7819 */ /* 0x007fe400000006ff */
        /* <DEDUP_REMOVED lines=17> */
.L_x_8077:
[----:B------:R-:W0:Y:S02]  /*1880*/  LDC.64 R76, c[0x0][0x3a8] ;  /* 0x0000ea00ff4c7b82 */ /* 0x000e240000000a00 */
[----:B0-----:R-:W-:-:S05]  /*1890*/  IMAD.WIDE.U32 R76, R108, 0x20, R76 ;  /* 0x000000206c4c7825 */ /* 0x001fca00078e004c */
[----:B------:R3:W-:Y:S04]  /*18a0*/  STG.E.128 desc[UR8][R76.64], R64 ;  /* 0x000000404c007986 */ /* 0x0007e8000c101d08 */
[----:B------:R3:W-:Y:S02]  /*18b0*/  STG.E.128 desc[UR8][R76.64+0x10], R68 ;  /* 0x000010444c007986 */ /* 0x0007e4000c101d08 */
.L_x_8075:
[----:B------:R-:W-:Y:S05]  /*18c0*/  BSYNC.RECONVERGENT B0 ;  /* 0x0000000000007941 */ /* 0x000fea0003800200 */
.L_x_8074:
[----:B0123--:R-:W-:Y:S01]  /*18d0*/  FADD.FTZ R76, RZ, R80 ;  /* 0x00000050ff4c7221 */ /* 0x00ffe20000010000 */
[C---:B------:R-:W-:Y:S01]  /*18e0*/  ISETP.GT.U32.AND P6, PT, R104.reuse, 0xff, PT ;  /* 0x000000ff6800780c */ /* 0x040fe20003fc4070 */
[----:B------:R-:W0:Y:S01]  /*18f0*/  S2UR UR5, SR_CgaCtaId ;  /* 0x00000000000579c3 */ /* 0x000e220000008800 */
[C---:B------:R-:W-:Y:S01]  /*1900*/  ISETP.GT.U32.AND P5, PT, R104.reuse, 0x17f, PT ;  /* 0x0000017f6800780c */ /* 0x040fe20003fa4070 */
[----:B------:R-:W-:Y:S01]  /*1910*/  FADD.FTZ R77, R81, R76 ;  /* 0x0000004c514d7221 */ /* 0x000fe20000010000 */
[----:B------:R-:W-:Y:S01]  /*1920*/  ISETP.GT.U32.AND P4, PT, R104, 0x1ff, PT ;  /* 0x000001ff6800780c */ /* 0x000fe20003f84070 */
[----:B------:R-:W-:Y:S01]  /*1930*/  UMOV UR4, 0x400 ;  /* 0x0000040000047882 */ /* 0x000fe20000000000 */
[----:B------:R-:W-:Y:S01]  /*1940*/  BSSY.RECONVERGENT B0, `(.L_x_8078) ;  /* 0x00000ec000007945 */ /* 0x000fe20003800200 */
        /* <DEDUP_REMOVED lines=102> */
[----:B------:R-:W-:Y:S01]  /*1fb0*/  @!P5 LEA R111, R106, UR4, 0x3 ;  /* 0x000000046a6fdc11 */ /* 0x000fe2000f8e18ff */
        /* <DEDUP_REMOVED lines=17> */
[----:B0-----:R-:W-:-:S05]  /*20d0*/  FADD.FTZ R109, R108, R109 ;  /* 0x0000006d6c6d7221 */ /* 0x001fca0000010000 */
[----:B------:R-:W0:Y:S02]  /*20e0*/  SHFL.BFLY PT, R110, R109, 0x10, 0x1f ;  /* 0x0e001f006d6e7f89 */ /* 0x000e2400000e0000 */
[----:B0-----:R-:W-:Y:S01]  /*20f0*/  FADD.FTZ R77, R109, R110 ;  /* 0x0000006e6d4d7221 */ /* 0x001fe20000010000 */
[----:B------:R-:W-:Y:S02]  /*2100*/  @!P4 LOP3.LUT R110, R78, 0x18, RZ, 0xc0, !PT ;  /* 0x000000184e6ec812 */ /* 0x000fe400078ec0ff */
[----:B------:R-:W-:Y:S01]  /*2110*/  CS2R R78, SRZ ;  /* 0x00000000004e7805 */ /* 0x000fe2000001ff00 */
[----:B------:R-:W-:Y:S02]  /*2120*/  HFMA2 R109, -RZ, RZ, 0, 0 ;  /* 0x00000000ff6d7431 */ /* 0x000fe400000001ff */
[----:B------:R0:W-:Y:S01]  /*2130*/  @!P4 STS.64 [R110+UR4], R76 ;  /* 0x0000004c6e00c988 */ /* 0x0001e20008000a04 */
[----:B------:R-:W-:Y:S01]  /*2140*/  BAR.SYNC.DEFER_BLOCKING 0x0 ;  /* 0x0000000000007b1d */ /* 0x000fe20000010000 */
[----:B------:R-:W-:-:S02]  /*2150*/  @!P5 MOV R109, R2 ;  /* 0x00000002006dd202 */ /* 0x000fc40000000f00 */
[----:B------:R-:W-:-:S03]  /*2160*/  ISETP.NE.AND P4, PT, R0, RZ, PT ;  /* 0x000000ff0000720c */ /* 0x000fc60003f85270 */
[----:B------:R-:W1:Y:S01]  /*2170*/  SHFL.DOWN PT, R112, R109, 0x2, 0x1f ;  /* 0x08401f006d707f89 */ /* 0x000e6200000e0000 */
[----:B0-----:R-:W-:-:S03]  /*2180*/  I2FP.F32.S32 R110, R109 ;  /* 0x0000006d006e7245 */ /* 0x001fc60000201400 */
[----:B------:R-:W-:Y:S01]  /*2190*/  @!P5 LDS.64 R78, [R111] ;  /* 0x000000006f4ed984 */ /* 0x000fe20000000a00 */
[----:B------:R-:W-:Y:S02]  /*21a0*/  PLOP3.LUT P5, PT, PT, PT, UP3, 0x40, 0x4 ;  /* 0x000000000004781c */ /* 0x000fe40003fae838 */
[----:B-1----:R-:W-:Y:S02]  /*21b0*/  IADD3 R115, PT, PT, R112, R109, RZ ;  /* 0x0000006d70737210 */ /* 0x002fe40007ffe0ff */
[----:B------:R-:W-:Y:S02]  /*21c0*/  I2FP.F32.S32 R112, R112 ;  /* 0x0000007000707245 */ /* 0x000fe40000201400 */
[----:B------:R-:W-:Y:S01]  /*21d0*/  I2FP.F32.S32 R108, R115 ;  /* 0x00000073006c7245 */ /* 0x000fe20000201400 */
[----:B------:R-:W0:Y:S03]  /*21e0*/  SHFL.DOWN PT, R76, R115, 0x1, 0x1f ;  /* 0x08201f00734c7f89 */ /* 0x000e2600000e0000 */
[----:B------:R-:W1:Y:S01]  /*21f0*/  MUFU.RCP R116, R108 ;  /* 0x0000006c00747308 */ /* 0x000e620000001000 */
[----:B0-----:R-:W-:-:S02]  /*2200*/  IADD3 R115, PT, PT, R115, R76, RZ ;  /* 0x0000004c73737210 */ /* 0x001fc40007ffe0ff */
[----:B------:R-:W-:Y:S01]  /*2210*/  I2FP.F32.S32 R111, R76 ;  /* 0x0000004c006f7245 */ /* 0x000fe20000201400 */
[----:B------:R-:W0:Y:S01]  /*2220*/  SHFL.DOWN PT, R113, R78, 0x2, 0x1f ;  /* 0x08401f004e717f89 */ /* 0x000e2200000e0000 */
[----:B------:R-:W-:-:S03]  /*2230*/  I2FP.F32.S32 R115, R115 ;  /* 0x0000007300737245 */ /* 0x000fc60000201400 */
[----:B------:R-:W2:Y:S03]  /*2240*/  SHFL.DOWN PT, R114, R79, 0x2, 0x1f ;  /* 0x08401f004f727f89 */ /* 0x000ea600000e0000 */
        /* <DEDUP_REMOVED lines=15> */
[C---:B------:R-:W-:Y:S01]  /*2340*/  FFMA.FTZ R76, R108.reuse, R77, R113 ;  /* 0x0000004d6c4c7223 */ /* 0x040fe20000010071 */
[----:B------:R-:W-:Y:S02]  /*2350*/  MOV R113, UR6 ;  /* 0x0000000600717c02 */ /* 0x000fe40008000f00 */
[----:B------:R-:W-:Y:S01]  /*2360*/  FMUL.FTZ R109, R108, R109 ;  /* 0x0000006d6c6d7220 */ /* 0x000fe20000410000 */
[----:B---3--:R-:W-:Y:S01]  /*2370*/  FMUL.FTZ R76, R115, R76 ;  /* 0x0000004c734c7220 */ /* 0x008fe20000410000 */
[----:B-1----:R-:W-:Y:S02]  /*2380*/  FADD.FTZ R110, R79, R110 ;  /* 0x0000006e4f6e7221 */ /* 0x002fe40000010000 */
[----:B------:R-:W-:Y:S01]  /*2390*/  FMUL.FTZ R111, R109, R111 ;  /* 0x0000006f6d6f7220 */ /* 0x000fe20000410000 */
[----:B------:R-:W0:Y:S01]  /*23a0*/  LDC R79, c[0x0][0x448] ;  /* 0x00011200ff4f7b82 */ /* 0x000e220000000800 */
[----:B------:R-:W1:Y:S02]  /*23b0*/  SHFL.IDX PT, R109, R76, RZ, 0x1f ;  /* 0x00001fff4c6d7589 */ /* 0x000e6400000e0000 */
[----:B------:R-:W-:Y:S01]  /*23c0*/  FFMA.FTZ R110, R115, R111, R110 ;  /* 0x0000006f736e7223 */ /* 0x000fe2000001006e */
[----:B------:R-:W-:-:S05]  /*23d0*/  MOV R111, UR6 ;  /* 0x00000006006f7c02 */ /* 0x000fca0008000f00 */
[----:B------:R-:W0:Y:S01]  /*23e0*/  SHFL.IDX PT, R110, R110, RZ, 0x1f ;  /* 0x00001fff6e6e7589 */ /* 0x000e2200000e0000 */
[----:B-1----:R-:W-:-:S05]  /*23f0*/  FMUL.FTZ R77, R109, R109 ;  /* 0x0000006d6d4d7220 */ /* 0x002fca0000410000 */
[----:B------:R-:W-:Y:S02]  /*2400*/  FSEL R78, R77, RZ, !P5 ;  /* 0x000000ff4d4e7208 */ /* 0x000fe40006800000 */
[----:B------:R-:W-:Y:S01]  /*2410*/  PLOP3.LUT P5, PT, PT, PT, UP3, 0x40, 0x4 ;  /* 0x000000000004781c */ /* 0x000fe20003fae838 */
[----:B0-----:R-:W-:-:S03]  /*2420*/  FFMA.FTZ R77, R110, UR12, R79 ;  /* 0x0000000c6e4d7c23 */ /* 0x001fc6000801004f */
[----:B------:R-:W-:Y:S01]  /*2430*/  FSEL R110, R109, RZ, P5 ;  /* 0x000000ff6d6e7208 */ /* 0x000fe20002800000 */
[----:B------:R-:W-:Y:S02]  /*2440*/  FADD.FTZ R108, R77, R78 ;  /* 0x0000004e4d6c7221 */ /* 0x000fe40000010000 */
[----:B------:R-:W0:Y:S01]  /*2450*/  @!P4 LDC.64 R78, c[0x0][0x3c0] ;  /* 0x0000f000ff4ecb82 */ /* 0x000e220000000a00 */
[----:B------:R-:W-:-:S03]  /*2460*/  R2UR UR5, R110 ;  /* 0x000000006e0572ca */ /* 0x000fc600000e0000 */
[----:B------:R-:W1:Y:S04]  /*2470*/  MUFU.RSQ R108, R108 ;  /* 0x0000006c006c7308 */ /* 0x000e680000001400 */
[----:B------:R-:W2:Y:S01]  /*2480*/  @!P4 LDC.64 R76, c[0x0][0x3c8] ;  /* 0x0000f200ff4ccb82 */ /* 0x000ea20000000a00 */
[----:B-1----:R-:W-:Y:S01]  /*2490*/  R2UR UR4, R108 ;  /* 0x000000006c0472ca */ /* 0x002fe200000e0000 */
[----:B0-----:R-:W-:-:S05]  /*24a0*/  @!P4 IMAD.WIDE R78, R111, 0x4, R78 ;  /* 0x000000046f4ec825 */ /* 0x001fca00078e024e */
[----:B------:R0:W-:Y:S01]  /*24b0*/  @!P4 STG.E desc[UR8][R78.64], R109 ;  /* 0x0000006d4e00c986 */ /* 0x0001e2000c101908 */
[----:B--2---:R-:W-:-:S06]  /*24c0*/  @!P4 IMAD.WIDE R76, R113, 0x4, R76 ;  /* 0x00000004714cc825 */ /* 0x004fcc00078e024c */
[----:B------:R-:W-:-:S05]  /*24d0*/  MOV R111, UR4 ;  /* 0x00000004006f7c02 */ /* 0x000fca0008000f00 */
[----:B------:R0:W-:Y:S01]  /*24e0*/  @!P4 STG.E desc[UR8][R76.64], R111 ;  /* 0x0000006f4c00c986 */ /* 0x0001e2000c101908 */
[----:B------:R-:W-:Y:S05]  /*24f0*/  @!P3 BRA `(.L_x_8079) ;  /* 0x0000000000c0b947 */ /* 0x000fea0003800000 */
[----:B0-----:R-:W-:Y:S01]  /*2500*/  FADD.FTZ R76, R80, -UR5 ;  /* 0x80000005504c7e21 */ /* 0x001fe20008010000 */
[----:B------:R-:W-:Y:S01]  /*2510*/  SHF.L.U32 R77, R44, 0x10, RZ ;  /* 0x000000102c4d7819 */ /* 0x000fe200000006ff */
[----:B------:R-:W-:Y:S01]  /*2520*/  FADD.FTZ R78, R82, -UR5 ;  /* 0x80000005524e7e21 */ /* 0x000fe20008010000 */
[----:B------:R-:W-:Y:S01]  /*2530*/  SHF.L.U32 R79, R40, 0x10, RZ ;  /* 0x00000010284f7819 */ /* 0x000fe200000006ff */
[----:B------:R-:W-:Y:S01]  /*2540*/  FMUL.FTZ R76, R76, UR4 ;  /* 0x000000044c4c7c20 */ /* 0x000fe20008410000 */
[----:B------:R-:W-:Y:S01]  /*2550*/  SHF.L.U32 R109, R45, 0x10, RZ ;  /* 0x000000102d6d7819 */ /* 0x000fe200000006ff */
[----:B------:R-:W-:Y:S01]  /*2560*/  FMUL.FTZ R78, R78, UR4 ;  /* 0x000000044e4e7c20 */ /* 0x000fe20008410000 */
[----:B------:R-:W-:Y:S01]  /*2570*/  SHF.L.U32 R111, R41, 0x10, RZ ;  /* 0x00000010296f7819 */ /* 0x000fe200000006ff */
[----:B------:R-:W-:Y:S01]  /*2580*/  FFMA.FTZ R76, R76, R77, R79 ;  /* 0x0000004d4c4c7223 */ /* 0x000fe2000001004f */
[----:B------:R-:W-:Y:S01]  /*2590*/  FADD.FTZ R79, R83, -UR5 ;  /* 0x80000005534f7e21 */ /* 0x000fe20008010000 */
[----:B------:R-:W-:Y:S01]  /*25a0*/  FADD.FTZ R108, R72, -UR5 ;  /* 0x80000005486c7e21 */ /* 0x000fe20008010000 */
[----:B------:R-:W-:Y:S01]  /*25b0*/  SHF.L.U32 R110, R11, 0x10, RZ ;  /* 0x000000100b6e7819 */ /* 0x000fe200000006ff */
[----:B------:R-:W-:Y:S01]  /*25c0*/  FFMA.FTZ R77, R78, R109, R111 ;  /* 0x0000006d4e4d7223 */ /* 0x000fe2000001006f */
[----:B------:R-:W-:Y:S01]  /*25d0*/  SHF.L.U32 R78, R10, 0x10, RZ ;  /* 0x000000100a4e7819 */ /* 0x000fe200000006ff */
[----:B------:R-:W-:Y:S01]  /*25e0*/  FADD.FTZ R112, R73, -UR5 ;  /* 0x8000000549707e21 */ /* 0x000fe20008010000 */
        /* <DEDUP_REMOVED lines=8> */
[----:B------:R-:W-:Y:S01]  /*2670*/  FFMA.FTZ R78, R108, R109, R111 ;  /* 0x0000006d6c4e7223 */ /* 0x000fe2000001006f */
[----:B------:R-:W-:Y:S01]  /*2680*/  FADD.FTZ R79, R74, -UR5 ;  /* 0x800000054a4f7e21 */ /* 0x000fe20008010000 */
[----:B------:R-:W0:Y:S01]  /*2690*/  LDC.64 R108, c[0x0][0x428] ;  /* 0x00010a00ff6c7b82 */ /* 0x000e220000000a00 */
[----:B------:R-:W-:Y:S01]  /*26a0*/  FFMA.FTZ R111, R112, R113, R115 ;  /* 0x00000071706f7223 */ /* 0x000fe20000010073 */
[----:B------:R-:W-:Y:S01]  /*26b0*/  SHF.L.U32 R112, R47, 0x10, RZ ;  /* 0x000000102f707819 */ /* 0x000fe200000006ff */
[----:B------:R-:W-:Y:S01]  /*26c0*/  FMUL.FTZ R79, R79, UR4 ;  /* 0x000000044f4f7c20 */ /* 0x000fe20008410000 */
[----:B------:R-:W-:Y:S01]  /*26d0*/  SHF.L.U32 R114, R43, 0x10, RZ ;  /* 0x000000102b727819 */ /* 0x000fe200000006ff */
[----:B------:R-:W-:Y:S01]  /*26e0*/  FADD.FTZ R113, R75, -UR5 ;  /* 0x800000054b717e21 */ /* 0x000fe20008010000 */
[----:B------:R-:W-:-:S02]  /*26f0*/  F2FP.BF16.F32.PACK_AB R78, R111, R78 ;  /* 0x0000004e6f4e723e */ /* 0x000fc400000010ff */
[----:B------:R-:W-:Y:S01]  /*2700*/  F2FP.BF16.F32.PACK_AB R77, R110, R77 ;  /* 0x0000004d6e4d723e */ /* 0x000fe200000010ff */
[----:B------:R-:W-:Y:S01]  /*2710*/  FFMA.FTZ R115, R79, R112, R114 ;  /* 0x000000704f737223 */ /* 0x000fe20000010072 */
[----:B------:R-:W-:Y:S01]  /*2720*/  SHF.L.U32 R112, R7, 0x10, RZ ;  /* 0x0000001007707819 */ /* 0x000fe200000006ff */
[----:B------:R-:W-:Y:S01]  /*2730*/  FMUL.FTZ R113, R113, UR4 ;  /* 0x0000000471717c20 */ /* 0x000fe20008410000 */
[----:B------:R-:W-:Y:S01]  /*2740*/  SHF.L.U32 R114, R6, 0x10, RZ ;  /* 0x0000001006727819 */ /* 0x000fe200000006ff */
[----:B------:R-:W-:-:S04]  /*2750*/  FADD.FTZ R79, R81, -UR5 ;  /* 0x80000005514f7e21 */ /* 0x000fc80008010000 */
[----:B------:R-:W-:Y:S01]  /*2760*/  FFMA.FTZ R116, R113, R112, R114 ;  /* 0x0000007071747223 */ /* 0x000fe20000010072 */
[----:B------:R-:W-:Y:S01]  /*2770*/  SHF.L.U32 R112, R13, 0x10, RZ ;  /* 0x000000100d707819 */ /* 0x000fe200000006ff */
[----:B------:R-:W-:Y:S01]  /*2780*/  FMUL.FTZ R79, R79, UR4 ;  /* 0x000000044f4f7c20 */ /* 0x000fe20008410000 */
[----:B------:R-:W-:Y:S01]  /*2790*/  SHF.L.U32 R114, R12, 0x10, RZ ;  /* 0x000000100c727819 */ /* 0x000fe200000006ff */
[----:B0-----:R-:W-:-:S04]  /*27a0*/  IMAD.WIDE.U32 R108, R107, 0x10, R108 ;  /* 0x000000106b6c7825 */ /* 0x001fc800078e006c */
[----:B------:R-:W-:Y:S01]  /*27b0*/  FFMA.FTZ R113, R79, R112, R114 ;  /* 0x000000704f717223 */ /* 0x000fe20000010072 */
[----:B------:R-:W-:Y:S02]  /*27c0*/  F2FP.BF16.F32.PACK_AB R79, R116, R115 ;  /* 0x00000073744f723e */ /* 0x000fe400000010ff */
[----:B------:R-:W-:Y:S02]  /*27d0*/  IADD3 R107, PT, PT, R107, 0x80, RZ ;  /* 0x000000806b6b7810 */ /* 0x000fe40007ffe0ff */
[----:B------:R-:W-:-:S05]  /*27e0*/  F2FP.BF16.F32.PACK_AB R76, R113, R76 ;  /* 0x0000004c714c723e */ /* 0x000fca00000010ff */
[----:B------:R1:W-:Y:S02]  /*27f0*/  STG.E.128 desc[UR8][R108.64], R76 ;  /* 0x0000004c6c007986 */ /* 0x0003e4000c101d08 */
.L_x_8079:
[----:B------:R-:W-:Y:S05]  /*2800*/  BSYNC.RECONVERGENT B0 ;  /* 0x0000000000007941 */ /* 0x000fea0003800200 */
.L_x_8078:
[----:B------:R-:W-:Y:S04]  /*2810*/  BSSY.RECONVERGENT B0, `(.L_x_8080) ;  /* 0x0000032000007945 */ /* 0x000fe80003800200 */
[----:B------:R-:W-:Y:S05]  /*2820*/  @!P0 BRA `(.L_x_8081) ;  /* 0x0000000000c08947 */ /* 0x000fea0003800000 */
[----:B01----:R-:W-:Y:S01]  /*2830*/  FADD.FTZ R76, R48, -UR5 ;  /* 0x80000005304c7e21 */ /* 0x003fe20008010000 */
        /* <DEDUP_REMOVED lines=47> */
.L_x_8081:
[----:B------:R-:W-:Y:S05]  /*2b30*/  BSYNC.RECONVERGENT B0 ;  /* 0x0000000000007941 */ /* 0x000fea0003800200 */
.L_x_8080:
[----:B------:R-:W-:Y:S04]  /*2b40*/  BSSY.RECONVERGENT B0, `(.L_x_8082) ;  /* 0x0000032000007945 */ /* 0x000fe80003800200 */
[----:B------:R-:W-:Y:S05]  /*2b50*/  @!P1 BRA `(.L_x_8083) ;  /* 0x0000000000c09947 */ /* 0x000fea0003800000 */
[----:B012---:R-:W-:Y:S01]  /*2b60*/  FADD.FTZ R76, R56, -UR5 ;  /* 0x80000005384c7e21 */ /* 0x007fe20008010000 */
        /* <DEDUP_REMOVED lines=47> */
.L_x_8083:
[----:B------:R-:W-:Y:S05]  /*2e60*/  BSYNC.RECONVERGENT B0 ;  /* 0x0000000000007941 */ /* 0x000fea0003800200 */
.L_x_8082:
[----:B------:R-:W-:Y:S04]  /*2e70*/  BSSY.RECONVERGENT B0, `(.L_x_8084) ;  /* 0x0000031000007945 */ /* 0x000fe80003800200 */
[----:B------:R-:W-:Y:S05]  /*2e80*/  @!P2 BRA `(.L_x_8085) ;  /* 0x0000000000bca947 */ /* 0x000fea0003800000 */
[----:B0123--:R-:W-:Y:S01]  /*2e90*/  FADD.FTZ R76, R64, -UR5 ;  /* 0x80000005404c7e21 */ /* 0x00ffe20008010000 */
[----:B------:R-:W-:Y:S01]  /*2ea0*/  FADD.FTZ R78, R66, -UR5 ;  /* 0x80000005424e7e21 */ /* 0x000fe20008010000 */
        /* <DEDUP_REMOVED lines=12> */
[----:B------:R-:W-:Y:S01]  /*2f70*/  FADD.FTZ R78, R68, -UR5 ;  /* 0x80000005444e7e21 */ /* 0x000fe20008010000 */
[----:B------:R-:W-:-:S02]  /*2f80*/  SHF.L.U32 R79, R22, 0x10, RZ ;  /* 0x00000010164f7819 */ /* 0x000fc400000006ff */
[----:B------:R-:W-:Y:S01]  /*2f90*/  FFMA.FTZ R110, R108, R113, R115 ;  /* 0x000000716c6e7223 */ /* 0x000fe20000010073 */
[----:B------:R-:W-:Y:S01]  /*2fa0*/  SHF.L.U32 R109, R18, 0x10, RZ ;  /* 0x00000010126d7819 */ /* 0x000fe200000006ff */
[----:B------:R-:W-:Y:S01]  /*2fb0*/  FADD.FTZ R108, R69, -UR5 ;  /* 0x80000005456c7e21 */ /* 0x000fe20008010000 */
[----:B------:R-:W-:Y:S01]  /*2fc0*/  FMUL.FTZ R78, R78, UR4 ;  /* 0x000000044e4e7c20 */ /* 0x000fe20008410000 */
[----:B------:R-:W-:Y:S01]  /*2fd0*/  SHF.L.U32 R112, R100, 0x10, RZ ;  /* 0x0000001064707819 */ /* 0x000fe200000006ff */
[----:B------:R-:W-:Y:S01]  /*2fe0*/  FADD.FTZ R113, R71, -UR5 ;  /* 0x8000000547717e21 */ /* 0x000fe20008010000 */
[----:B------:R-:W-:Y:S01]  /*2ff0*/  SHF.L.U32 R114, R101, 0x10, RZ ;  /* 0x0000001065727819 */ /* 0x000fe200000006ff */
[----:B------:R-:W-:Y:S01]  /*3000*/  FMUL.FTZ R111, R108, UR4 ;  /* 0x000000046c6f7c20 */ /* 0x000fe20008410000 */
[----:B------:R-:W-:Y:S01]  /*3010*/  FFMA.FTZ R78, R78, R79, R109 ;  /* 0x0000004f4e4e7223 */ /* 0x000fe2000001006d */
[----:B------:R-:W-:Y:S01]  /*3020*/  FADD.FTZ R79, R70, -UR5 ;  /* 0x80000005464f7e21 */ /* 0x000fe20008010000 */
[----:B------:R-:W0:Y:S01]  /*3030*/  LDC.64 R108, c[0x0][0x428] ;  /* 0x00010a00ff6c7b82 */ /* 0x000e220000000a00 */
[----:B------:R-:W-:Y:S01]  /*3040*/  FFMA.FTZ R111, R111, R112, R114 ;  /* 0x000000706f6f7223 */ /* 0x000fe20000010072 */
[----:B------:R-:W-:Y:S01]  /*3050*/  SHF.L.U32 R112, R23, 0x10, RZ ;  /* 0x0000001017707819 */ /* 0x000fe200000006ff */
[----:B------:R-:W-:Y:S01]  /*3060*/  FMUL.FTZ R79, R79, UR4 ;  /* 0x000000044f4f7c20 */ /* 0x000fe20008410000 */
[----:B------:R-:W-:Y:S01]  /*3070*/  SHF.L.U32 R114, R19, 0x10, RZ ;  /* 0x0000001013727819 */ /* 0x000fe200000006ff */
[----:B------:R-:W-:Y:S01]  /*3080*/  FMUL.FTZ R113, R113, UR4 ;  /* 0x0000000471717c20 */ /* 0x000fe20008410000 */
[----:B------:R-:W-:-:S02]  /*3090*/  F2FP.BF16.F32.PACK_AB R78, R111, R78 ;  /* 0x0000004e6f4e723e */ /* 0x000fc400000010ff */
[----:B------:R-:W-:Y:S01]  /*30a0*/  F2FP.BF16.F32.PACK_AB R77, R110, R77 ;  /* 0x0000004d6e4d723e */ /* 0x000fe200000010ff */
[----:B------:R-:W-:Y:S01]  /*30b0*/  FFMA.FTZ R115, R79, R112, R114 ;  /* 0x000000704f737223 */ /* 0x000fe20000010072 */
[----:B------:R-:W-:Y:S01]  /*30c0*/  SHF.L.U32 R112, R102, 0x10, RZ ;  /* 0x0000001066707819 */ /* 0x000fe200000006ff */
[----:B------:R-:W-:Y:S01]  /*30d0*/  FADD.FTZ R79, R65, -UR5 ;  /* 0x80000005414f7e21 */ /* 0x000fe20008010000 */
[----:B------:R-:W-:-:S03]  /*30e0*/  SHF.L.U32 R114, R103, 0x10, RZ ;  /* 0x0000001067727819 */ /* 0x000fc600000006ff */
[----:B------:R-:W-:Y:S02]  /*30f0*/  FMUL.FTZ R79, R79, UR4 ;  /* 0x000000044f4f7c20 */ /* 0x000fe40008410000 */
[----:B------:R-:W-:Y:S01]  /*3100*/  FFMA.FTZ R116, R113, R112, R114 ;  /* 0x0000007071747223 */ /* 0x000fe20000010072 */
[----:B------:R-:W-:Y:S02]  /*3110*/  SHF.L.U32 R112, R96, 0x10, RZ ;  /* 0x0000001060707819 */ /* 0x000fe400000006ff */
[----:B------:R-:W-:Y:S01]  /*3120*/  SHF.L.U32 R114, R97, 0x10, RZ ;  /* 0x0000001061727819 */ /* 0x000fe200000006ff */
[----:B0-----:R-:W-:-:S04]  /*3130*/  IMAD.WIDE.U32 R108, R107, 0x10, R108 ;  /* 0x000000106b6c7825 */ /* 0x001fc800078e006c */
[----:B------:R-:W-:Y:S01]  /*3140*/  FFMA.FTZ R113, R79, R112, R114 ;  /* 0x000000704f717223 */ /* 0x000fe20000010072 */
[----:B------:R-:W-:-:S04]  /*3150*/  F2FP.BF16.F32.PACK_AB R79, R116, R115 ;  /* 0x00000073744f723e */ /* 0x000fc800000010ff */
[----:B------:R-:W-:-:S05]  /*3160*/  F2FP.BF16.F32.PACK_AB R76, R113, R76 ;  /* 0x0000004c714c723e */ /* 0x000fca00000010ff */
[----:B------:R4:W-:Y:S02]  /*3170*/  STG.E.128 desc[UR8][R108.64], R76 ;  /* 0x0000004c6c007986 */ /* 0x0009e4000c101d08 */
.L_x_8085:
[----:B------:R-:W-:Y:S05]  /*3180*/  BSYNC.RECONVERGENT B0 ;  /* 0x0000000000007941 */ /* 0x000fea0003800200 */
.L_x_8084:
[----:B------:R-:W-:Y:S02]  /*3190*/  UIADD3 UR6, UPT, UPT, UR6, UR14, URZ ;  /* 0x0000000e06067290 */ /* 0x000fe4000fffe0ff */
[----:B------:R-:W-:Y:S02]  /*31a0*/  UPLOP3.LUT UP2, UPT, UPT, UPT, UP2, 0x40, 0x4 ;  /* 0x000000000004789c */ /* 0x000fe40003f4e820 */
[----:B------:R-:W-:-:S09]  /*31b0*/  UISETP.GE.AND UP1, UPT, UR6, UR15, UPT ;  /* 0x0000000f0600728c */ /* 0x000fd2000bf26270 */
[----:B------:R-:W-:Y:S05]  /*31c0*/  BRA.U !UP1, `(.L_x_8086) ;  /* 0xffffffd509c47547 */ /* 0x000fea000b83ffff */
[----:B------:R-:W-:Y:S05]  /*31d0*/  EXIT ;  /* 0x000000000000794d */ /* 0x000fea0003800000 */
.L_x_8087:
        /* <DEDUP_REMOVED lines=10> */
.L_x_27246:


//--------------------- .text._ZN10layer_norm13ln_fwd_kernelINS_13Kernel_traitsI13__nv_bfloat16S2_fS2_fjLj4096ELj1ELj1ELj4ELj16ENS_18Kernel_traits_baseILj4096ES2_S2_fS2_fjLj128EEEEELb0ELb0ELb0ELb1EEEvNS_9FwdParamsE --------------------------
	.section	.text._ZN10layer_norm13ln_fwd_kernelINS_13Kernel_traitsI13__nv_bfloat16S2_fS2_fjLj4096ELj1ELj1ELj4ELj16ENS_18Kernel_traits_baseILj4096ES2_S2_fS2_fjLj128EEEEELb0ELb0ELb0ELb1EEEvNS_9FwdParamsE,"ax",@progbits
	.align	128
        .global         _ZN10layer_norm13ln_fwd_kernelINS_13Kernel_traitsI13__nv_bfloat16S2_fS2_fjLj4096ELj1ELj1ELj4ELj16ENS_18Kernel_traits_baseILj4096ES2_S2_fS2_fjLj128EEEEELb0ELb0ELb0ELb1EEEvNS_9FwdParamsE
        .type           _ZN10layer_norm13ln_fwd_kernelINS_13Kernel_traitsI13__nv_bfloat16S2_fS2_fjLj4096ELj1ELj1ELj4ELj16ENS_18Kernel_traits_baseILj4096ES2_S2_fS2_fjLj128EEEEELb0ELb0ELb0ELb1EEEvNS_9FwdParamsE,@function
        .size           _ZN10layer_norm13ln_fwd_kernelINS_13Kernel_traitsI13__nv_bfloat16S2_fS2_fjLj4096ELj1ELj1ELj4ELj16ENS_18Kernel_traits_baseILj4096ES2_S2_fS2_fjLj128EEEEELb0ELb0ELb0ELb1EEEvNS_9FwdParamsE,(.L_x_27247 - _ZN10layer_norm13ln_fwd_kernelINS_13Kernel_traitsI13__nv_bfloat16S2_fS2_fjLj4096ELj1ELj1ELj4ELj16ENS_18Kernel_traits_baseILj4096ES2_S2_fS2_fjLj128EEEEELb0ELb0ELb0ELb1EEEvNS_9FwdParamsE)
        .other          _ZN10layer_norm13ln_fwd_kernelINS_13Kernel_traitsI13__nv_bfloat16S2_fS2_fjLj4096ELj1ELj1ELj4ELj16ENS_18Kernel_traits_baseILj4096ES2_S2_fS2_fjLj128EEEEELb0ELb0ELb0ELb1EEEvNS_9FwdParamsE,@"STO_CUDA_ENTRY STV_DEFAULT"
_ZN10layer_norm13ln_fwd_kernelINS_13Kernel_traitsI13__nv_bfloat16S2_fS2_fjLj4096ELj1ELj1ELj4ELj16ENS_18Kernel_traits_baseILj4096ES2_S2_fS2_fjLj128EEEEELb0ELb0ELb0ELb1EEEvNS_9FwdParamsE:
.text._ZN10layer_norm13ln_fwd_kernelINS_13Kernel_traitsI13__nv_bfloat16S2_fS2_fjLj4096ELj1ELj1ELj4ELj16ENS_18Kernel_traits_baseILj4096ES2_S2_fS2_fjLj128EEEEELb0ELb0ELb0ELb1EEEvNS_9FwdParamsE:
        /* <DEDUP_REMOVED lines=13> */
[----:B------:R0:W5:Y:S04]  /*00d0*/  LDG.E.128 R12, desc[UR6][R2.64+0x1000] ;  /* 0x00100006020c7981 */ /* 0x000168000c1e1d00 */
[----:B------:R0:W5:Y:S01]  /*00e0*/  LDG.E.128 R84, desc[UR6][R2.64+0x1800] ;  /* 0x0018000602547981 */ /* 0x000162000c1e1d00 */
[----:B---3--:R-:W-:-:S05]  /*00f0*/  @P1 IMAD.WIDE.U32 R4, R0, 0x10, R4 ;  /* 0x0000001000041825 */ /* 0x008fca00078e0004 */
[----:B------:R3:W5:Y:S04]  /*0100*/  @P1 LDG.E.128 R20, desc[UR6][R4.64] ;  /* 0x0000000604141981 */ /* 0x000768000c1e1d00 */
[----:B------:R3:W5:Y:S04]  /*0110*/  @P1 LDG.E.128 R24, desc[UR6][R4.64+0x800] ;  /* 0x0008000604181981 */ /* 0x000768000c1e1d00 */
[----:B------:R3:W5:Y:S04]  /*0120*/  @P1 LDG.E.128 R28, desc[UR6][R4.64+0x1000] ;  /* 0x00100006041c1981 */ /* 0x000768000c1e1d00 */
[----:B------:R3:W5:Y:S01]  /*0130*/  @P1 LDG.E.128 R32, desc[UR6][R4.64+0x1800] ;  /* 0x0018000604201981 */ /* 0x000762000c1e1d00 */
[----:B0-----:R-:W-:-:S04]  /*0140*/  MOV R103, UR4 ;  /* 0x0000000400677c02 */ /* 0x001fc80008000f00 */
[----:B-1----:R-:W-:Y:S02]  /*0150*/  ISETP.GE.AND P0, PT, R103, UR5, PT ;  /* 0x0000000567007c0c */ /* 0x002fe4000bf06270 */
[-C--:B--2---:R-:W-:Y:S02]  /*0160*/  @P1 MOV R101, R97.reuse ;  /* 0x0000006100651202 */ /* 0x084fe40000000f00 */
[----:B------:R-:W-:Y:S02]  /*0170*/  @P1 MOV R100, R98 ;  /* 0x0000006200641202 */ /* 0x000fe40000000f00 */
[----:B------:R-:W-:Y:S02]  /*0180*/  @P1 MOV R102, R96 ;  /* 0x0000006000661202 */ /* 0x000fe40000000f00 */
[----:B------:R-:W-:Y:S02]  /*0190*/  @!P1 MOV R101, R97 ;  /* 0x0000006100659202 */ /* 0x000fe40000000f00 */
[----:B------:R-:W-:-:S02]  /*01a0*/  @!P1 MOV R100, R98 ;  /* 0x0000006200649202 */ /* 0x000fc40000000f00 */
[----:B------:R-:W-:Y:S02]  /*01b0*/  @!P1 MOV R102, R96 ;  /* 0x0000006000669202 */ /* 0x000fe40000000f00 */
[----:B----4-:R-:W-:Y:S02]  /*01c0*/  @P1 MOV R98, R8 ;  /* 0x0000000800621202 */ /* 0x010fe40000000f00 */
[----:B------:R-:W-:Y:S01]  /*01d0*/  @P1 MOV R97, R9 ;  /* 0x0000000900611202 */ /* 0x000fe20000000f00 */
[----:B---3--:R-:W-:Y:S06]  /*01e0*/  @P0 EXIT ;  /* 0x000000000000094d */ /* 0x008fec0003800000 */
[----:B------:R-:W0:Y:S01]  /*01f0*/  LDC.64 R2, c[0x0][0x3e0] ;  /* 0x0000f800ff027b82 */ /* 0x000e220000000a00 */
[----:B------:R-:W1:Y:S01]  /*0200*/  LDCU.U8 UR4, c[0x0][0x410] ;  /* 0x00008200ff0477ac */ /* 0x000e620008000000 */
[----:B-----5:R-:W-:Y:S02]  /*0210*/  @P1 MOV R93, R13 ;  /* 0x0000000d005d1202 */ /* 0x020fe40000000f00 */
[----:B------:R-:W-:Y:S02]  /*0220*/  @!P1 CS2R R22, SRZ ;  /* 0x0000000000169805 */ /* 0x000fe4000001ff00 */
[----:B------:R-:W-:Y:S02]  /*0230*/  @!P1 CS2R R20, SRZ ;  /* 0x0000000000149805 */ /* 0x000fe4000001ff00 */
[----:B------:R-:W-:Y:S02]  /*0240*/  @!P1 CS2R R26, SRZ ;  /* 0x00000000001a9805 */ /* 0x000fe4000001ff00 */
[----:B------:R-:W-:-:S02]  /*0250*/  @!P1 CS2R R24, SRZ ;  /* 0x0000000000189805 */ /* 0x000fc4000001ff00 */
[----:B------:R-:W-:Y:S02]  /*0260*/  @!P1 CS2R R30, SRZ ;  /* 0x00000000001e9805 */ /* 0x000fe4000001ff00 */
[----:B------:R-:W-:Y:S02]  /*0270*/  @!P1 CS2R R28, SRZ ;  /* 0x00000000001c9805 */ /* 0x000fe4000001ff00 */
[----:B------:R-:W-:Y:S02]  /*0280*/  @!P1 CS2R R34, SRZ ;  /* 0x0000000000229805 */ /* 0x000fe4000001ff00 */
[----:B------:R-:W-:Y:S02]  /*0290*/  @!P1 CS2R R32, SRZ ;  /* 0x0000000000209805 */ /* 0x000fe4000001ff00 */
[----:B------:R-:W-:Y:S01]  /*02a0*/  @P1 MOV R96, R10 ;  /* 0x0000000a00601202 */ /* 0x000fe20000000f00 */
[----:B------:R-:W-:Y:S01]  /*02b0*/  UPLOP3.LUT UP1, UPT, UPT, UPT, UPT, 0x40, 0x4 ;  /* 0x000000000004789c */ /* 0x000fe20003f2e870 */
[----:B------:R-:W-:Y:S01]  /*02c0*/  @P1 MOV R95, R11 ;  /* 0x0000000b005f1202 */ /* 0x000fe20000000f00 */
[----:B------:R-:W2:Y:S01]  /*02d0*/  LDCU UR10, c[0x0][0x388] ;  /* 0x00007100ff0a77ac */ /* 0x000ea20008000800 */
[----:B------:R-:W-:-:S02]  /*02e0*/  @P1 MOV R94, R12 ;  /* 0x0000000c005e1202 */ /* 0x000fc40000000f00 */
[----:B------:R-:W-:Y:S01]  /*02f0*/  @P1 MOV R92, R14 ;  /* 0x0000000e005c1202 */ /* 0x000fe20000000f00 */
[----:B------:R-:W3:Y:S01]  /*0300*/  LDCU UR11, c[0x0][0x400] ;  /* 0x00008000ff0b77ac */ /* 0x000ee20008000800 */
[----:B------:R-:W-:Y:S02]  /*0310*/  @!P1 MOV R93, R13 ;  /* 0x0000000d005d9202 */ /* 0x000fe40000000f00 */
[----:B------:R-:W-:Y:S01]  /*0320*/  @P1 MOV R91, R15 ;  /* 0x0000000f005b1202 */ /* 0x000fe20000000f00 */
[----:B------:R-:W4:Y:S01]  /*0330*/  LDCU.64 UR8, c[0x0][0x3a0] ;  /* 0x00007400ff0877ac */ /* 0x000f220008000a00 */
[----:B------:R-:W-:Y:S02]  /*0340*/  @P1 MOV R90, R84 ;  /* 0x00000054005a1202 */ /* 0x000fe40000000f00 */
[----:B------:R-:W-:Y:S02]  /*0350*/  @P1 MOV R89, R85 ;  /* 0x0000005500591202 */ /* 0x000fe40000000f00 */
[----:B------:R-:W-:-:S02]  /*0360*/  @P1 MOV R88, R86 ;  /* 0x0000005600581202 */ /* 0x000fc40000000f00 */
[----:B0-----:R-:W-:Y:S02]  /*0370*/  ISETP.NE.U32.AND P0, PT, R2, RZ, PT ;  /* 0x000000ff0200720c */ /* 0x001fe40003f05070 */
        /* <DEDUP_REMOVED lines=10> */
[----:B------:R-:W-:-:S02]  /*0420*/  LOP3.LUT R13, R0, 0x60, RZ, 0xc0, !PT ;  /* 0x00000060000d7812 */ /* 0x000fc400078ec0ff */
[----:B------:R-:W-:Y:S02]  /*0430*/  ISETP.NE.AND.EX P0, PT, R3, RZ, PT, P0 ;  /* 0x000000ff0300720c */ /* 0x000fe40003f05300 */
[----:B------:R-:W-:Y:S02]  /*0440*/  LOP3.LUT R104, R0, 0x1f, RZ, 0xc0, !PT ;  /* 0x0000001f00687812 */ /* 0x000fe400078ec0ff */
        /* <DEDUP_REMOVED lines=16> */
[----:B-1----:R-:W-:Y:S02]  /*0550*/  ISETP.NE.AND P1, PT, RZ, UR4, PT ;  /* 0x00000004ff007c0c */ /* 0x002fe4000bf25270 */
[----:B------:R-:W-:Y:S02]  /*0560*/  LOP3.LUT R13, R13, 0x1f, R0, 0xf8, !PT ;  /* 0x0000001f0d0d7812 */ /* 0x000fe400078ef800 */
        /* <DEDUP_REMOVED lines=15> */
[----:B--234-:R-:W-:-:S07]  /*0660*/  PRMT R80, R32, 0x7632, R80 ;  /* 0x0000763220507816 */ /* 0x01cfce0000000050 */
.L_x_8098:
[----:B0-----:R-:W0:Y:S01]  /*0670*/  @P0 LDC.64 R40, c[0x0][0x3e0] ;  /* 0x0000f800ff280b82 */ /* 0x001e220000000a00 */
[----:B------:R-:W-:-:S05]  /*0680*/  IMAD R36, R103, UR10, RZ ;  /* 0x0000000a67247c24 */ /* 0x000fca000f8e02ff */
[----:B------:R-:W-:Y:S02]  /*0690*/  SHF.R.S32.HI R37, RZ, 0x1f, R36 ;  /* 0x0000001fff257819 */ /* 0x000fe40000011424 */
[----:B------:R-:W1:Y:S02]  /*06a0*/  LDC.64 R64, c[0x0][0x390] ;  /* 0x0000e400ff407b82 */ /* 0x000e640000000a00 */
        /* <DEDUP_REMOVED lines=9> */
[----:B--2---:R-:W-:-:S08]  /*0740*/  @P0 SHF.L.U32 R106, R40, 0x10, RZ ;  /* 0x00000010286a0819 */ /* 0x004fd000000006ff */
[----:B------:R-:W-:Y:S05]  /*0750*/  BRA.U !UP0, `(.L_x_8088) ;  /* 0x0000000108647547 */ /* 0x000fea000b800000 */
[----:B------:R-:W0:Y:S02]  /*0760*/  LDC.64 R40, c[0x0][0x3a0] ;  /* 0x0000e800ff287b82 */ /* 0x000e240000000a00 */
[----:B0-----:R-:W-:-:S05]  /*0770*/  IMAD.WIDE.U32 R40, R105, 0x20, R40 ;  /* 0x0000002069287825 */ /* 0x001fca00078e0028 */
[----:B------:R-:W2:Y:S04]  /*0780*/  LDG.E.128 R44, desc[UR6][R40.64] ;  /* 0x00000006282c7981 */ /* 0x000ea8000c1e1d00 */
[----:B------:R-:W3:Y:S01]  /*0790*/  LDG.E.128 R40, desc[UR6][R40.64+0x10] ;  /* 0x0000100628287981 */ /* 0x000ee2000c1e1d00 */
[----:B-----5:R-:W-:Y:S02]  /*07a0*/  PRMT R48, R36, 0x7632, R48 ;  /* 0x0000763224307816 */ /* 0x020fe40000000030 */
[----:B------:R-:W-:Y:S02]  /*07b0*/  PRMT R50, R37, 0x7632, R50 ;  /* 0x0000763225327816 */ /* 0x000fe40000000032 */
[----:B------:R-:W-:Y:S02]  /*07c0*/  PRMT R52, R38, 0x7632, R52 ;  /* 0x0000763226347816 */ /* 0x000fe40000000034 */
[----:B------:R-:W-:-:S02]  /*07d0*/  PRMT R54, R39, 0x7632, R54 ;  /* 0x0000763227367816 */ /* 0x000fc40000000036 */
[----:B------:R-:W-:Y:S02]  /*07e0*/  SHF.L.U32 R49, R36, 0x10, RZ ;  /* 0x0000001024317819 */ /* 0x000fe400000006ff */
[----:B------:R-:W-:Y:S02]  /*07f0*/  SHF.L.U32 R51, R37, 0x10, RZ ;  /* 0x0000001025337819 */ /* 0x000fe400000006ff */
[----:B------:R-:W-:Y:S02]  /*0800*/  SHF.L.U32 R53, R38, 0x10, RZ ;  /* 0x0000001026357819 */ /* 0x000fe400000006ff */
[----:B------:R-:W-:Y:S02]  /*0810*/  SHF.L.U32 R48, R48, 0x10, RZ ;  /* 0x0000001030307819 */ /* 0x000fe400000006ff */
[----:B------:R-:W-:Y:S02]  /*0820*/  SHF.L.U32 R55, R39, 0x10, RZ ;  /* 0x0000001027377819 */ /* 0x000fe400000006ff */
[----:B------:R-:W-:-:S02]  /*0830*/  SHF.L.U32 R50, R50, 0x10, RZ ;  /* 0x0000001032327819 */ /* 0x000fc400000006ff */
[----:B------:R-:W-:Y:S02]  /*0840*/  SHF.L.U32 R52, R52, 0x10, RZ ;  /* 0x0000001034347819 */ /* 0x000fe400000006ff */
[----:B------:R-:W-:Y:S01]  /*0850*/  SHF.L.U32 R54, R54, 0x10, RZ ;  /* 0x0000001036367819 */ /* 0x000fe200000006ff */
[-C--:B--2---:R-:W-:Y:S01]  /*0860*/  FFMA.FTZ R36, R49, R106.reuse, R44 ;  /* 0x0000006a31247223 */ /* 0x084fe2000001002c */
[-C--:B------:R-:W-:Y:S01]  /*0870*/  FFMA.FTZ R37, R48, R106.reuse, R45 ;  /* 0x0000006a30257223 */ /* 0x080fe2000001002d */
[-C--:B------:R-:W-:Y:S01]  /*0880*/  FFMA.FTZ R38, R51, R106.reuse, R46 ;  /* 0x0000006a33267223 */ /* 0x080fe2000001002e */
[-C--:B------:R-:W-:Y:S01]  /*0890*/  FFMA.FTZ R39, R50, R106.reuse, R47 ;  /* 0x0000006a32277223 */ /* 0x080fe2000001002f */
[-C--:B---3--:R-:W-:Y:S01]  /*08a0*/  FFMA.FTZ R40, R53, R106.reuse, R40 ;  /* 0x0000006a35287223 */ /* 0x088fe20000010028 */
[-C--:B------:R-:W-:Y:S01]  /*08b0*/  FFMA.FTZ R41, R52, R106.reuse, R41 ;  /* 0x0000006a34297223 */ /* 0x080fe20000010029 */
[-C--:B------:R-:W-:Y:S01]  /*08c0*/  FFMA.FTZ R42, R55, R106.reuse, R42 ;  /* 0x0000006a372a7223 */ /* 0x080fe2000001002a */
[----:B------:R-:W-:Y:S01]  /*08d0*/  FFMA.FTZ R43, R54, R106, R43 ;  /* 0x0000006a362b7223 */ /* 0x000fe2000001002b */
[----:B------:R-:W-:Y:S06]  /*08e0*/  BRA `(.L_x_8089) ;  /* 0x0000000000507947 */ /* 0x000fec0003800000 */
.L_x_8088:
        /* <DEDUP_REMOVED lines=17> */
[-C--:B------:R-:W-:Y:S01]  /*0a00*/  FMUL.FTZ R39, R39, R106.reuse ;  /* 0x0000006a27277220 */ /* 0x080fe20000410000 */
[-C--:B------:R-:W-:Y:S01]  /*0a10*/  FMUL.FTZ R41, R47, R106.reuse ;  /* 0x0000006a2f297220 */ /* 0x080fe20000410000 */
[----:B------:R-:W-:-:S07]  /*0a20*/  FMUL.FTZ R43, R51, R106 ;  /* 0x0000006a332b7220 */ /* 0x000fce0000410000 */
.L_x_8089:
[----:B------:R-:W0:Y:S01]  /*0a30*/  LDC.64 R110, c[0x0][0x3a8] ;  /* 0x0000ea00ff6e7b82 */ /* 0x000e220000000a00 */
[----:B------:R-:W-:-:S05]  /*0a40*/  IADD3 R107, PT, PT, R105, 0x80, RZ ;  /* 0x00000080696b7810 */ /* 0x000fca0007ffe0ff */
[----:B------:R-:W-:-:S04]  /*0a50*/  IMAD.WIDE.U32 R44, R107, 0x10, R64 ;  /* 0x000000106b2c7825 */ /* 0x000fc800078e0040 */
[----:B0-----:R-:W-:-:S05]  /*0a60*/  IMAD.WIDE.U32 R46, R105, 0x20, R110 ;  /* 0x00000020692e7825 */ /* 0x001fca00078e006e */
[----:B------:R-:W-:Y:S04]  /*0a70*/  STG.E.128 desc[UR6][R46.64], R36 ;  /* 0x000000242e007986 */ /* 0x000fe8000c101d06 */
[----:B------:R0:W-:Y:S04]  /*0a80*/  STG.E.128 desc[UR6][R46.64+0x10], R40 ;  /* 0x000010282e007986 */ /* 0x0001e8000c101d06 */
[----:B0-----:R-:W5:Y:S01]  /*0a90*/  LDG.E.128 R44, desc[UR6][R44.64] ;  /* 0x000000062c2c7981 */ /* 0x001f62000c1e1d00 */
        /* <DEDUP_REMOVED lines=26> */
.L_x_8090:
        /* <DEDUP_REMOVED lines=20> */
.L_x_8091:
[----:B------:R-:W-:Y:S01]  /*0d80*/  IADD3 R108, PT, PT, R105, 0x100, RZ ;  /* 0x00000100696c7810 */ /* 0x000fe20007ffe0ff */
[----:B------:R-:W-:-:S04]  /*0d90*/  IMAD.WIDE.U32 R54, R107, 0x20, R110 ;  /* 0x000000206b367825 */ /* 0x000fc800078e006e */
[----:B------:R-:W-:Y:S01]  /*0da0*/  IMAD.WIDE.U32 R52, R108, 0x10, R64 ;  /* 0x000000106c347825 */ /* 0x000fe200078e0040 */
        /* <DEDUP_REMOVED lines=8> */
[C---:B-----5:R-:W-:Y:S02]  /*0e30*/  SHF.L.U32 R67, R52.reuse, 0x10, RZ ;  /* 0x0000001034437819 */ /* 0x060fe400000006ff */
[----:B------:R-:W-:Y:S02]  /*0e40*/  PRMT R66, R52, 0x7632, R66 ;  /* 0x0000763234427816 */ /* 0x000fe40000000042 */
[----:B------:R-:W-:Y:S02]  /*0e50*/  PRMT R68, R53, 0x7632, R68 ;  /* 0x0000763235447816 */ /* 0x000fe40000000044 */
[----:B------:R-:W-:-:S02]  /*0e60*/  PRMT R70, R54, 0x7632, R70 ;  /* 0x0000763236467816 */ /* 0x000fc40000000046 */
[----:B------:R-:W-:Y:S02]  /*0e70*/  PRMT R109, R55, 0x7632, R109 ;  /* 0x00007632376d7816 */ /* 0x000fe4000000006d */
[----:B------:R-:W-:Y:S02]  /*0e80*/  SHF.L.U32 R69, R53, 0x10, RZ ;  /* 0x0000001035457819 */ /* 0x000fe400000006ff */
[----:B------:R-:W-:Y:S02]  /*0e90*/  SHF.L.U32 R71, R54, 0x10, RZ ;  /* 0x0000001036477819 */ /* 0x000fe400000006ff */
[----:B------:R-:W-:Y:S02]  /*0ea0*/  SHF.L.U32 R66, R66, 0x10, RZ ;  /* 0x0000001042427819 */ /* 0x000fe400000006ff */
[----:B------:R-:W-:Y:S02]  /*0eb0*/  SHF.L.U32 R113, R55, 0x10, RZ ;  /* 0x0000001037717819 */ /* 0x000fe400000006ff */
[----:B------:R-:W-:-:S02]  /*0ec0*/  SHF.L.U32 R68, R68, 0x10, RZ ;  /* 0x0000001044447819 */ /* 0x000fc400000006ff */
[----:B------:R-:W-:Y:S01]  /*0ed0*/  SHF.L.U32 R70, R70, 0x10, RZ ;  /* 0x0000001046467819 */ /* 0x000fe200000006ff */
[-C--:B--2---:R-:W-:Y:S01]  /*0ee0*/  FFMA.FTZ R52, R67, R106.reuse, R60 ;  /* 0x0000006a43347223 */ /* 0x084fe2000001003c */
[----:B------:R-:W-:Y:S01]  /*0ef0*/  SHF.L.U32 R60, R109, 0x10, RZ ;  /* 0x000000106d3c7819 */ /* 0x000fe200000006ff */
        /* <DEDUP_REMOVED lines=8> */
.L_x_8092:
        /* <DEDUP_REMOVED lines=20> */
.L_x_8093:
        /* <DEDUP_REMOVED lines=11> */
[C---:B-----5:R-:W-:Y:S02]  /*1170*/  PRMT R112, R60.reuse, 0x7632, R112 ;  /* 0x000076323c707816 */ /* 0x060fe40000000070 */
[----:B------:R-:W-:Y:S02]  /*1180*/  SHF.L.U32 R113, R60, 0x10, RZ ;  /* 0x000000103c717819 */ /* 0x000fe400000006ff */
[----:B------:R-:W-:Y:S02]  /*1190*/  SHF.L.U32 R112, R112, 0x10, RZ ;  /* 0x0000001070707819 */ /* 0x000fe400000006ff */
[----:B------:R-:W-:-:S02]  /*11a0*/  PRMT R60, R61, 0x7632, R60 ;  /* 0x000076323d3c7816 */ /* 0x000fc4000000003c */
[----:B------:R-:W-:Y:S02]  /*11b0*/  SHF.L.U32 R61, R61, 0x10, RZ ;  /* 0x000000103d3d7819 */ /* 0x000fe400000006ff */
[----:B------:R-:W-:Y:S01]  /*11c0*/  SHF.L.U32 R60, R60, 0x10, RZ ;  /* 0x000000103c3c7819 */ /* 0x000fe200000006ff */
[-C--:B--2---:R-:W-:Y:S01]  /*11d0*/  FFMA.FTZ R68, R113, R106.reuse, R68 ;  /* 0x0000006a71447223 */ /* 0x084fe20000010044 */
[-C--:B------:R-:W-:Y:S01]  /*11e0*/  FFMA.FTZ R69, R112, R106.reuse, R69 ;  /* 0x0000006a70457223 */ /* 0x080fe20000010045 */
[C---:B------:R-:W-:Y:S01]  /*11f0*/  PRMT R112, R62.reuse, 0x7632, R112 ;  /* 0x000076323e707816 */ /* 0x040fe20000000070 */
[-C--:B------:R-:W-:Y:S01]  /*1200*/  FFMA.FTZ R70, R61, R106.reuse, R70 ;  /* 0x0000006a3d467223 */ /* 0x080fe20000010046 */
[----:B------:R-:W-:Y:S01]  /*1210*/  SHF.L.U32 R113, R62, 0x10, RZ ;  /* 0x000000103e717819 */ /* 0x000fe200000006ff */
[----:B------:R-:W-:Y:S01]  /*1220*/  FFMA.FTZ R71, R60, R106, R71 ;  /* 0x0000006a3c477223 */ /* 0x000fe20000010047 */
[C---:B------:R-:W-:Y:S02]  /*1230*/  PRMT R62, R63.reuse, 0x7632, R62 ;  /* 0x000076323f3e7816 */ /* 0x040fe4000000003e */
[----:B------:R-:W-:-:S02]  /*1240*/  SHF.L.U32 R63, R63, 0x10, RZ ;  /* 0x000000103f3f7819 */ /* 0x000fc400000006ff */
[----:B------:R-:W-:Y:S01]  /*1250*/  SHF.L.U32 R112, R112, 0x10, RZ ;  /* 0x0000001070707819 */ /* 0x000fe200000006ff */
[-C--:B---3--:R-:W-:Y:S01]  /*1260*/  FFMA.FTZ R64, R113, R106.reuse, R64 ;  /* 0x0000006a71407223 */ /* 0x088fe20000010040 */
[----:B------:R-:W-:Y:S01]  /*1270*/  SHF.L.U32 R62, R62, 0x10, RZ ;  /* 0x000000103e3e7819 */ /* 0x000fe200000006ff */
[-C--:B------:R-:W-:Y:S02]  /*1280*/  FFMA.FTZ R66, R63, R106.reuse, R66 ;  /* 0x0000006a3f427223 */ /* 0x080fe40000010042 */
[-C--:B------:R-:W-:Y:S02]  /*1290*/  FFMA.FTZ R65, R112, R106.reuse, R65 ;  /* 0x0000006a70417223 */ /* 0x080fe40000010041 */
[----:B------:R-:W-:Y:S01]  /*12a0*/  FFMA.FTZ R67, R62, R106, R67 ;  /* 0x0000006a3e437223 */ /* 0x000fe20000010043 */
[----:B------:R-:W-:Y:S06]  /*12b0*/  BRA `(.L_x_8095) ;  /* 0x0000000000507947 */ /* 0x000fec0003800000 */
.L_x_8094:
        /* <DEDUP_REMOVED lines=19> */
[----:B------:R-:W-:-:S07]  /*13f0*/  FMUL.FTZ R67, R115, R106 ;  /* 0x0000006a73437220 */ /* 0x000fce0000410000 */
.L_x_8095:
[----:B------:R-:W-:Y:S01]  /*1400*/  FADD.FTZ R60, RZ, R36 ;  /* 0x00000024ff3c7221 */ /* 0x000fe20000010000 */
[----:B------:R-:W-:Y:S01]  /*1410*/  IMAD.WIDE.U32 R110, R109, 0x20, R110 ;  /* 0x000000206d6e7825 */ /* 0x000fe200078e006e */
[----:B------:R-:W-:Y:S01]  /*1420*/  ISETP.NE.AND P2, PT, R104, RZ, PT ;  /* 0x000000ff6800720c */ /* 0x000fe20003f45270 */
[----:B------:R-:W-:Y:S02]  /*1430*/  BSSY.RECONVERGENT B0, `(.L_x_8096) ;  /* 0x000007f000007945 */ /* 0x000fe40003800200 */
[----:B------:R-:W-:Y:S01]  /*1440*/  FADD.FTZ R61, R60, R37 ;  /* 0x000000253c3d7221 */ /* 0x000fe20000010000 */
[----:B------:R-:W-:Y:S03]  /*1450*/  STG.E.128 desc[UR6][R110.64], R68 ;  /* 0x000000446e007986 */ /* 0x000fe6000c101d06 */
        /* <DEDUP_REMOVED lines=124> */
.L_x_8097:
[----:B------:R-:W-:Y:S05]  /*1c20*/  BSYNC.RECONVERGENT B0 ;  /* 0x0000000000007941 */ /* 0x000fea0003800200 */
.L_x_8096:
[----:B------:R-:W-:Y:S01]  /*1c30*/  BAR.SYNC.DEFER_BLOCKING 0x0 ;  /* 0x0000000000007b1d */ /* 0x000fe20000010000 */
[----:B------:R-:W-:Y:S01]  /*1c40*/  ISETP.GT.U32.AND P2, PT, R104, 0x3, PT ;  /* 0x000000036800780c */ /* 0x000fe20003f44070 */
[----:B------:R-:W-:Y:S01]  /*1c50*/  HFMA2 R111, -RZ, RZ, 0, 0 ;  /* 0x00000000ff6f7431 */ /* 0x000fe200000001ff */
[----:B------:R-:W-:Y:S01]  /*1c60*/  PLOP3.LUT P4, PT, PT, PT, UP1, 0x80, 0x8 ;  /* 0x000000000008781c */ /* 0x000fe20003f8f018 */
[----:B------:R-:W-:Y:S01]  /*1c70*/  UPLOP3.LUT UP1, UPT, UPT, UPT, UP1, 0x40, 0x4 ;  /* 0x000000000004789c */ /* 0x000fe20003f2e810 */
[----:B------:R-:W-:Y:S02]  /*1c80*/  PLOP3.LUT P3, PT, PT, PT, PT, 0x8, 0x80 ;  /* 0x000000000080781c */ /* 0x000fe40003f6e170 */
[----:B------:R-:W-:Y:S02]  /*1c90*/  SHF.L.U32 R118, R83, 0x10, RZ ;  /* 0x0000001053767819 */ /* 0x000fe400000006ff */
[----:B------:R-:W-:-:S05]  /*1ca0*/  SHF.L.U32 R120, R84, 0x10, RZ ;  /* 0x0000001054787819 */ /* 0x000fca00000006ff */
        /* <DEDUP_REMOVED lines=13> */
[----:B------:R-:W0:Y:S01]  /*1d80*/  MUFU.RCP R63, R62 ;  /* 0x0000003e003f7308 */ /* 0x000e220000001000 */
[----:B------:R-:W-:Y:S02]  /*1d90*/  I2FP.F32.S32 R110, R110 ;  /* 0x0000006e006e7245 */ /* 0x000fe40000201400 */
[----:B------:R-:W1:Y:S01]  /*1da0*/  @!P2 LDS.64 R60, [R112] ;  /* 0x00000000703ca984 */ /* 0x000e620000000a00 */
[----:B------:R-:W-:-:S03]  /*1db0*/  ISETP.NE.AND P2, PT, R0, RZ, PT ;  /* 0x000000ff0000720c */ /* 0x000fc60003f45270 */
[----:B-1----:R-:W1:Y:S04]  /*1dc0*/  SHFL.DOWN PT, R113, R60, 0x2, 0x1f ;  /* 0x08401f003c717f89 */ /* 0x002e6800000e0000 */
[----:B------:R-:W2:Y:S01]  /*1dd0*/  SHFL.DOWN PT, R114, R61, 0x2, 0x1f ;  /* 0x08401f003d727f89 */ /* 0x000ea200000e0000 */
[C---:B-1----:R-:W-:Y:S01]  /*1de0*/  FMUL.FTZ R117, R113.reuse, R110 ;  /* 0x0000006e71757220 */ /* 0x042fe20000410000 */
[----:B------:R-:W-:-:S03]  /*1df0*/  FADD.FTZ R113, -R113, R60 ;  /* 0x0000003c71717221 */ /* 0x000fc60000010100 */
[----:B------:R-:W-:Y:S01]  /*1e00*/  FFMA.FTZ R112, R116, R60, R117 ;  /* 0x0000003c74707223 */ /* 0x000fe20000010075 */
[----:B------:R-:W-:Y:S01]  /*1e10*/  FMUL.FTZ R113, R113, R113 ;  /* 0x0000007171717220 */ /* 0x000fe20000410000 */
[----:B--2---:R-:W-:Y:S01]  /*1e20*/  FADD.FTZ R114, R114, R61 ;  /* 0x0000003d72727221 */ /* 0x004fe20000010000 */
[----:B------:R-:W-:Y:S01]  /*1e30*/  SHF.L.U32 R117, R33, 0x10, RZ ;  /* 0x0000001021757819 */ /* 0x000fe200000006ff */
[----:B0-----:R-:W-:Y:S01]  /*1e40*/  FMUL.FTZ R111, R63, R112 ;  /* 0x000000703f6f7220 */ /* 0x001fe20000410000 */
[----:B------:R-:W-:Y:S01]  /*1e50*/  FMUL.FTZ R113, R113, R116 ;  /* 0x0000007471717220 */ /* 0x000fe20000410000 */
[-C--:B------:R-:W-:Y:S02]  /*1e60*/  IADD3 R112, PT, PT, R115, R106.reuse, RZ ;  /* 0x0000006a73707210 */ /* 0x080fe40007ffe0ff */
[----:B------:R-:W-:Y:S01]  /*1e70*/  I2FP.F32.S32 R115, R106 ;  /* 0x0000006a00737245 */ /* 0x000fe20000201400 */
[----:B------:R-:W0:Y:S01]  /*1e80*/  SHFL.DOWN PT, R60, R111, 0x1, 0x1f ;  /* 0x08201f006f3c7f89 */ /* 0x000e2200000e0000 */
[----:B------:R-:W-:Y:S01]  /*1e90*/  FMUL.FTZ R113, R113, R110 ;  /* 0x0000006e71717220 */ /* 0x000fe20000410000 */
[----:B------:R-:W-:-:S02]  /*1ea0*/  I2FP.F32.S32 R112, R112 ;  /* 0x0000007000707245 */ /* 0x000fc40000201400 */
[----:B------:R-:W-:Y:S01]  /*1eb0*/  SHF.L.U32 R116, R23, 0x10, RZ ;  /* 0x0000001017747819 */ /* 0x000fe200000006ff */
[----:B------:R-:W-:Y:S01]  /*1ec0*/  FFMA.FTZ R113, R63, R113, R114 ;  /* 0x000000713f717223 */ /* 0x000fe20000010072 */
[----:B------:R-:W-:Y:S02]  /*1ed0*/  SHF.L.U32 R114, R21, 0x10, RZ ;  /* 0x0000001015727819 */ /* 0x000fe400000006ff */
[----:B------:R-:W1:Y:S02]  /*1ee0*/  MUFU.RCP R112, R112 ;  /* 0x0000007000707308 */ /* 0x000e640000001000 */
[----:B------:R-:W2:Y:S01]  /*1ef0*/  SHFL.DOWN PT, R106, R113, 0x1, 0x1f ;  /* 0x08201f00716a7f89 */ /* 0x000ea200000e0000 */
[----:B0-----:R-:W-:Y:S01]  /*1f00*/  FMUL.FTZ R61, R60, R115 ;  /* 0x000000733c3d7220 */ /* 0x001fe20000410000 */
[----:B------:R-:W-:-:S03]  /*1f10*/  FADD.FTZ R60, R111, -R60 ;  /* 0x8000003c6f3c7221 */ /* 0x000fc60000010000 */
[----:B------:R-:W-:Y:S01]  /*1f20*/  FFMA.FTZ R61, R62, R111, R61 ;  /* 0x0000006f3e3d7223 */ /* 0x000fe2000001003d */
[----:B------:R-:W-:-:S03]  /*1f30*/  FMUL.FTZ R63, R60, R60 ;  /* 0x0000003c3c3f7220 */ /* 0x000fc60000410000 */
[----:B-1----:R-:W-:Y:S01]  /*1f40*/  FMUL.FTZ R61, R112, R61 ;  /* 0x0000003d703d7220 */ /* 0x002fe20000410000 */
[----:B------:R-:W-:Y:S01]  /*1f50*/  FMUL.FTZ R62, R62, R63 ;  /* 0x0000003f3e3e7220 */ /* 0x000fe20000410000 */
[----:B--2---:R-:W-:Y:S01]  /*1f60*/  FADD.FTZ R63, R113, R106 ;  /* 0x0000006a713f7221 */ /* 0x004fe20000010000 */
[----:B------:R-:W-:Y:S02]  /*1f70*/  SHF.L.U32 R113, R20, 0x10, RZ ;  /* 0x0000001014717819 */ /* 0x000fe400000006ff */
[----:B------:R-:W-:Y:S01]  /*1f80*/  FMUL.FTZ R62, R62, R115 ;  /* 0x000000733e3e7220 */ /* 0x000fe20000410000 */
[----:B------:R-:W0:Y:S01]  /*1f90*/  SHFL.IDX PT, R61, R61, RZ, 0x1f ;  /* 0x00001fff3d3d7589 */ /* 0x000e2200000e0000 */
[----:B------:R-:W-:Y:S02]  /*1fa0*/  SHF.L.U32 R115, R5, 0x10, RZ ;  /* 0x0000001005737819 */ /* 0x000fe400000006ff */
[----:B------:R-:W-:Y:S01]  /*1fb0*/  FFMA.FTZ R62, R112, R62, R63 ;  /* 0x0000003e703e7223 */ /* 0x000fe2000001003f */
[----:B------:R-:W-:Y:S01]  /*1fc0*/  SHF.L.U32 R112, R101, 0x10, RZ ;  /* 0x0000001065707819 */ /* 0x000fe200000006ff */
[----:B------:R-:W1:Y:S04]  /*1fd0*/  LDC R63, c[0x0][0x448] ;  /* 0x00011200ff3f7b82 */ /* 0x000e680000000800 */
[----:B------:R-:W1:Y:S01]  /*1fe0*/  SHFL.IDX PT, R62, R62, RZ, 0x1f ;  /* 0x00001fff3e3e7589 */ /* 0x000e6200000e0000 */
[C---:B0-----:R-:W-:Y:S01]  /*1ff0*/  FSEL R60, R61.reuse, RZ, !P1 ;  /* 0x000000ff3d3c7208 */ /* 0x041fe20004800000 */
[----:B------:R-:W-:-:S04]  /*2000*/  FMUL.FTZ R111, R61, R61 ;  /* 0x0000003d3d6f7220 */ /* 0x000fc80000410000 */
[C---:B------:R-:W-:Y:S01]  /*2010*/  FADD.FTZ R106, -R60.reuse, R36 ;  /* 0x000000243c6a7221 */ /* 0x040fe20000010100 */
[----:B------:R-:W-:Y:S01]  /*2020*/  FADD.FTZ R110, -R60, R37 ;  /* 0x000000253c6e7221 */ /* 0x000fe20000010100 */
[----:B------:R-:W-:Y:S01]  /*2030*/  FSEL R111, R111, RZ, P1 ;  /* 0x000000ff6f6f7208 */ /* 0x000fe20000800000 */
[----:B------:R-:W0:Y:S01]  /*2040*/  @!P2 LDC.64 R36, c[0x0][0x3c0] ;  /* 0x0000f000ff24ab82 */ /* 0x000e220000000a00 */
[----:B-1----:R-:W-:Y:S01]  /*2050*/  FFMA.FTZ R62, R62, UR11, R63 ;  /* 0x0000000b3e3e7c23 */ /* 0x002fe2000801003f */
[----:B------:R-:W-:Y:S01]  /*2060*/  FADD.FTZ R38, -R60, R38 ;  /* 0x000000263c267221 */ /* 0x000fe20000010100 */
[----:B------:R-:W-:Y:S01]  /*2070*/  SHF.L.U32 R63, R102, 0x10, RZ ;  /* 0x00000010663f7819 */ /* 0x000fe200000006ff */
[----:B------:R-:W-:Y:S01]  /*2080*/  FADD.FTZ R39, -R60, R39 ;  /* 0x000000273c277221 */ /* 0x000fe20000010100 */
[----:B------:R-:W-:Y:S01]  /*2090*/  FADD.FTZ R111, R62, R111 ;  /* 0x0000006f3e6f7221 */ /* 0x000fe20000010000 */
[C---:B------:R-:W-:Y:S01]  /*20a0*/  FADD.FTZ R62, -R60.reuse, R58 ;  /* 0x0000003a3c3e7221 */ /* 0x040fe20000010100 */
[C---:B------:R-:W-:Y:S01]  /*20b0*/  FADD.FTZ R40, -R60.reuse, R40 ;  /* 0x000000283c287221 */ /* 0x040fe20000010100 */
[C---:B------:R-:W-:Y:S01]  /*20c0*/  FADD.FTZ R41, -R60.reuse, R41 ;  /* 0x000000293c297221 */ /* 0x040fe20000010100 */
[----:B------:R1:W2:Y:S01]  /*20d0*/  MUFU.RSQ R58, R111 ;  /* 0x0000006f003a7308 */ /* 0x0002a20000001400 */
        /* <DEDUP_REMOVED lines=8> */
[----:B-1----:R-:W-:Y:S01]  /*2160*/  SHF.L.U32 R111, R17, 0x10, RZ ;  /* 0x00000010116f7819 */ /* 0x002fe200000006ff */
[C---:B------:R-:W-:Y:S01]  /*2170*/  FADD.FTZ R50, -R60.reuse, R50 ;  /* 0x000000323c327221 */ /* 0x040fe20000010100 */
[C---:B------:R-:W-:Y:S01]  /*2180*/  FADD.FTZ R51, -R60.reuse, R51 ;  /* 0x000000333c337221 */ /* 0x040fe20000010100 */
[C---:B------:R-:W-:Y:S01]  /*2190*/  FADD.FTZ R52, -R60.reuse, R52 ;  /* 0x000000343c347221 */ /* 0x040fe20000010100 */
[C---:B------:R-:W-:Y:S01]  /*21a0*/  FADD.FTZ R53, -R60.reuse, R53 ;  /* 0x000000353c357221 */ /* 0x040fe20000010100 */
[----:B------:R-:W-:Y:S01]  /*21b0*/  FADD.FTZ R54, -R60, R54 ;  /* 0x000000363c367221 */ /* 0x000fe20000010100 */
[----:B0-----:R-:W-:-:S04]  /*21c0*/  @!P2 IMAD.WIDE R36, R103, 0x4, R36 ;  /* 0x000000046724a825 */ /* 0x001fc800078e0224 */
[----:B------:R-:W-:Y:S01]  /*21d0*/  FADD.FTZ R55, -R60, R55 ;  /* 0x000000373c377221 */ /* 0x000fe20000010100 */
[----:B--2---:R-:W-:Y:S01]  /*21e0*/  FMUL.FTZ R106, R58, R106 ;  /* 0x0000006a3a6a7220 */ /* 0x004fe20000410000 */
[C---:B------:R-:W-:Y:S01]  /*21f0*/  FADD.FTZ R56, -R60.reuse, R56 ;  /* 0x000000383c387221 */ /* 0x040fe20000010100 */
[C---:B------:R-:W-:Y:S01]  /*2200*/  FADD.FTZ R57, -R60.reuse, R57 ;  /* 0x000000393c397221 */ /* 0x040fe20000010100 */
[----:B------:R0:W-:Y:S01]  /*2210*/  @!P2 STG.E desc[UR6][R36.64], R61 ;  /* 0x0000003d2400a986 */ /* 0x0001e2000c101906 */
        /* <DEDUP_REMOVED lines=11> */
[C---:B0-----:R-:W-:Y:S01]  /*22d0*/  FMUL.FTZ R37, R58.reuse, R38 ;  /* 0x000000263a257220 */ /* 0x041fe20000410000 */
[----:B------:R-:W-:Y:S01]  /*22e0*/  FMUL.FTZ R36, R58, R110 ;  /* 0x0000006e3a247220 */ /* 0x000fe20000410000 */
[----:B------:R-:W-:Y:S01]  /*22f0*/  SHF.L.U32 R38, R4, 0x10, RZ ;  /* 0x0000001004267819 */ /* 0x000fe200000006ff */
[----:B------:R-:W-:Y:S01]  /*2300*/  FMUL.FTZ R39, R58, R39 ;  /* 0x000000273a277220 */ /* 0x000fe20000410000 */
        /* <DEDUP_REMOVED lines=8> */
[----:B------:R-:W-:Y:S01]  /*2390*/  FMUL.FTZ R111, R58, R42 ;  /* 0x0000002a3a6f7220 */ /* 0x000fe20000410000 */
[----:B------:R-:W-:Y:S01]  /*23a0*/  SHF.L.U32 R114, R99, 0x10, RZ ;  /* 0x0000001063727819 */ /* 0x000fe200000006ff */
[----:B------:R-:W-:Y:S01]  /*23b0*/  FFMA.FTZ R42, R39, R38, R106 ;  /* 0x00000026272a7223 */ /* 0x000fe2000001006a */
[----:B------:R-:W-:Y:S01]  /*23c0*/  FFMA.FTZ R61, R40, R61, R63 ;  /* 0x0000003d283d7223 */ /* 0x000fe2000001003f */
[----:B------:R-:W-:Y:S01]  /*23d0*/  FFMA.FTZ R38, R41, R110, R112 ;  /* 0x0000006e29267223 */ /* 0x000fe20000010070 */
[----:B------:R-:W-:Y:S01]  /*23e0*/  SHF.L.U32 R40, R2, 0x10, RZ ;  /* 0x0000001002287819 */ /* 0x000fe200000006ff */
[----:B------:R-:W-:Y:S01]  /*23f0*/  FFMA.FTZ R39, R111, R114, R116 ;  /* 0x000000726f277223 */ /* 0x000fe20000010074 */
[----:B------:R-:W-:Y:S01]  /*2400*/  SHF.L.U32 R106, R14, 0x10, RZ ;  /* 0x000000100e6a7819 */ /* 0x000fe200000006ff */
[----:B------:R-:W-:Y:S01]  /*2410*/  FMUL.FTZ R43, R58, R43 ;  /* 0x0000002b3a2b7220 */ /* 0x000fe20000410000 */
[----:B------:R-:W-:Y:S01]  /*2420*/  SHF.L.U32 R41, R98, 0x10, RZ ;  /* 0x0000001062297819 */ /* 0x000fe200000006ff */
[----:B------:R-:W-:Y:S01]  /*2430*/  FMUL.FTZ R44, R58, R44 ;  /* 0x0000002c3a2c7220 */ /* 0x000fe20000410000 */
[----:B------:R-:W-:Y:S01]  /*2440*/  SHF.L.U32 R63, R24, 0x10, RZ ;  /* 0x00000010183f7819 */ /* 0x000fe200000006ff */
[C---:B------:R-:W-:Y:S01]  /*2450*/  FMUL.FTZ R45, R58.reuse, R45 ;  /* 0x0000002d3a2d7220 */ /* 0x040fe20000410000 */
[----:B------:R-:W-:Y:S01]  /*2460*/  SHF.L.U32 R110, R9, 0x10, RZ ;  /* 0x00000010096e7819 */ /* 0x000fe200000006ff */
[----:B------:R-:W-:Y:S01]  /*2470*/  FMUL.FTZ R46, R58, R46 ;  /* 0x0000002e3a2e7220 */ /* 0x000fe20000410000 */
        /* <DEDUP_REMOVED lines=8> */
[----:B------:R-:W-:Y:S01]  /*2500*/  SHF.L.U32 R110, R7, 0x10, RZ ;  /* 0x00000010076e7819 */ /* 0x000fe200000006ff */
[----:B------:R-:W-:Y:S01]  /*2510*/  FFMA.FTZ R41, R46, R111, R113 ;  /* 0x0000006f2e297223 */ /* 0x000fe20000010071 */
[----:B------:R-:W-:Y:S01]  /*2520*/  SHF.L.U32 R46, R8, 0x10, RZ ;  /* 0x00000010082e7819 */ /* 0x000fe200000006ff */
[C---:B------:R-:W-:Y:S01]  /*2530*/  FMUL.FTZ R47, R58.reuse, R49 ;  /* 0x000000313a2f7220 */ /* 0x040fe20000410000 */
        /* <DEDUP_REMOVED lines=59> */
[C---:B------:R-:W-:Y:S01]  /*28f0*/  FMUL.FTZ R71, R58.reuse, R71 ;  /* 0x000000473a477220 */ /* 0x040fe20000410000 */
[C---:B------:R-:W-:Y:S01]  /*2900*/  FMUL.FTZ R62, R58.reuse, R69 ;  /* 0x000000453a3e7220 */ /* 0x040fe20000410000 */
[----:B------:R-:W-:Y:S01]  /*2910*/  SHF.L.U32 R55, R79, 0x10, RZ ;  /* 0x000000104f377819 */ /* 0x000fe200000006ff */
[----:B------:R-:W-:Y:S01]  /*2920*/  FMUL.FTZ R69, R58, R65 ;  /* 0x000000413a457220 */ /* 0x000fe20000410000 */
[----:B------:R-:W-:Y:S01]  /*2930*/  SHF.L.U32 R57, R80, 0x10, RZ ;  /* 0x0000001050397819 */ /* 0x000fe200000006ff */
[----:B------:R-:W-:Y:S01]  /*2940*/  FFMA.FTZ R64, R71, R48, R54 ;  /* 0x0000003047407223 */ /* 0x000fe20000010036 */
[----:B------:R-:W-:Y:S01]  /*2950*/  FFMA.FTZ R65, R49, R56, R114 ;  /* 0x0000003831417223 */ /* 0x000fe20000010072 */
[----:B------:R-:W0:Y:S01]  /*2960*/  LDC.64 R116, c[0x0][0x428] ;  /* 0x00010a00ff747b82 */ /* 0x000e220000000a00 */
[----:B------:R-:W-:Y:S01]  /*2970*/  SHF.L.U32 R53, R87, 0x10, RZ ;  /* 0x0000001057357819 */ /* 0x000fe200000006ff */
[----:B------:R-:W-:Y:S01]  /*2980*/  FFMA.FTZ R62, R62, R55, R57 ;  /* 0x000000373e3e7223 */ /* 0x000fe20000010039 */
[----:B------:R-:W-:Y:S01]  /*2990*/  SHF.L.U32 R55, R35, 0x10, RZ ;  /* 0x0000001023377819 */ /* 0x000fe200000006ff */
[C---:B------:R-:W-:Y:S01]  /*29a0*/  FMUL.FTZ R66, R58.reuse, R66 ;  /* 0x000000423a427220 */ /* 0x040fe20000410000 */
[----:B------:R-:W-:Y:S01]  /*29b0*/  FMUL.FTZ R54, R58, R67 ;  /* 0x000000433a367220 */ /* 0x000fe20000410000 */
[----:B------:R-:W-:Y:S01]  /*29c0*/  F2FP.BF16.F32.PACK_AB R39, R43, R39 ;  /* 0x000000272b27723e */ /* 0x000fe200000010ff */
[----:B------:R-:W-:Y:S01]  /*29d0*/  FFMA.FTZ R69, R69, R118, R120 ;  /* 0x0000007645457223 */ /* 0x000fe20000010078 */
[----:B------:R-:W1:Y:S01]  /*29e0*/  @!P2 LDC.64 R48, c[0x0][0x3c8] ;  /* 0x0000f200ff30ab82 */ /* 0x000e620000000a00 */
[----:B------:R-:W-:Y:S01]  /*29f0*/  FFMA.FTZ R67, R66, R53, R55 ;  /* 0x0000003542437223 */ /* 0x000fe20000010037 */
[----:B------:R-:W-:-:S02]  /*2a00*/  F2FP.BF16.F32.PACK_AB R43, R52, R110 ;  /* 0x0000006e342b723e */ /* 0x000fc400000010ff */
[----:B------:R-:W-:Y:S02]  /*2a10*/  SHF.L.U32 R57, R85, 0x10, RZ ;  /* 0x0000001055397819 */ /* 0x000fe400000006ff */
[----:B------:R-:W-:Y:S02]  /*2a20*/  SHF.L.U32 R71, R86, 0x10, RZ ;  /* 0x0000001056477819 */ /* 0x000fe400000006ff */
[----:B------:R-:W2:Y:S01]  /*2a30*/  LDC.64 R52, c[0x0][0x380] ;  /* 0x0000e000ff347b82 */ /* 0x000ea20000000a00 */
[----:B------:R-:W-:Y:S02]  /*2a40*/  F2FP.BF16.F32.PACK_AB R38, R38, R61 ;  /* 0x0000003d2626723e */ /* 0x000fe400000010ff */
[----:B------:R-:W-:Y:S01]  /*2a50*/  FFMA.FTZ R66, R54, R57, R71 ;  /* 0x0000003936427223 */ /* 0x000fe20000010047 */
[----:B------:R-:W-:Y:S02]  /*2a60*/  F2FP.BF16.F32.PACK_AB R36, R36, R60 ;  /* 0x0000003c2424723e */ /* 0x000fe400000010ff */
[----:B------:R-:W-:Y:S01]  /*2a70*/  F2FP.BF16.F32.PACK_AB R37, R42, R37 ;  /* 0x000000252a25723e */ /* 0x000fe200000010ff */
[----:B0-----:R-:W-:Y:S01]  /*2a80*/  IMAD.WIDE.U32 R54, R105, 0x10, R116 ;  /* 0x0000001069367825 */ /* 0x001fe200078e0074 */
[----:B------:R-:W-:-:S02]  /*2a90*/  F2FP.BF16.F32.PACK_AB R42, R47, R46 ;  /* 0x0000002e2f2a723e */ /* 0x000fc400000010ff */
[----:B------:R-:W-:Y:S01]  /*2aa0*/  F2FP.BF16.F32.PACK_AB R41, R45, R41 ;  /* 0x000000292d29723e */ /* 0x000fe200000010ff */
[----:B------:R-:W-:Y:S01]  /*2ab0*/  IMAD.WIDE.U32 R56, R107, 0x10, R116 ;  /* 0x000000106b387825 */ /* 0x000fe200078e0074 */
[----:B------:R-:W-:Y:S02]  /*2ac0*/  F2FP.BF16.F32.PACK_AB R40, R40, R44 ;  /* 0x0000002c2828723e */ /* 0x000fe400000010ff */
[----:B------:R-:W-:Y:S01]  /*2ad0*/  F2FP.BF16.F32.PACK_AB R47, R70, R113 ;  /* 0x00000071462f723e */ /* 0x000fe200000010ff */
[----:B-1----:R-:W-:Y:S01]  /*2ae0*/  @!P2 IMAD.WIDE R60, R103, 0x4, R48 ;  /* 0x00000004673ca825 */ /* 0x002fe200078e0230 */
[----:B------:R-:W-:Y:S02]  /*2af0*/  F2FP.BF16.F32.PACK_AB R46, R112, R111 ;  /* 0x0000006f702e723e */ /* 0x000fe400000010ff */
[----:B------:R-:W-:Y:S01]  /*2b00*/  F2FP.BF16.F32.PACK_AB R45, R106, R63 ;  /* 0x0000003f6a2d723e */ /* 0x000fe200000010ff */
[--C-:B------:R-:W-:Y:S01]  /*2b10*/  IMAD.WIDE.U32 R114, R108, 0x10, R116.reuse ;  /* 0x000000106c727825 */ /* 0x100fe200078e0074 */
[----:B------:R-:W-:Y:S01]  /*2b20*/  F2FP.BF16.F32.PACK_AB R44, R50, R51 ;  /* 0x00000033322c723e */ /* 0x000fe200000010ff */
[----:B------:R0:W-:Y:S01]  /*2b30*/  @!P2 STG.E desc[UR6][R60.64], R58 ;  /* 0x0000003a3c00a986 */ /* 0x0001e2000c101906 */
[----:B------:R-:W-:Y:S01]  /*2b40*/  F2FP.BF16.F32.PACK_AB R51, R66, R67 ;  /* 0x000000434233723e */ /* 0x000fe200000010ff */
[----:B------:R-:W-:Y:S01]  /*2b50*/  IMAD.WIDE.U32 R116, R109, 0x10, R116 ;  /* 0x000000106d747825 */ /* 0x000fe200078e0074 */
[----:B------:R-:W-:Y:S01]  /*2b60*/  F2FP.BF16.F32.PACK_AB R50, R69, R65 ;  /* 0x000000414532723e */ /* 0x000fe200000010ff */
[----:B------:R0:W-:Y:S01]  /*2b70*/  STG.E.128 desc[UR6][R54.64], R36 ;  /* 0x0000002436007986 */ /* 0x0001e2000c101d06 */
[----:B------:R-:W-:-:S02]  /*2b80*/  F2FP.BF16.F32.PACK_AB R49, R64, R68 ;  /* 0x000000444031723e */ /* 0x000fc400000010ff */
[----:B------:R-:W-:Y:S01]  /*2b90*/  F2FP.BF16.F32.PACK_AB R48, R62, R59 ;  /* 0x0000003b3e30723e */ /* 0x000fe200000010ff */
[----:B------:R0:W-:Y:S01]  /*2ba0*/  STG.E.128 desc[UR6][R56.64], R40 ;  /* 0x0000002838007986 */ /* 0x0001e2000c101d06 */
[----:B--2---:R-:W-:-:S03]  /*2bb0*/  IADD3 R103, PT, PT, R103, R52, RZ ;  /* 0x0000003467677210 */ /* 0x004fc60007ffe0ff */
[----:B------:R0:W-:Y:S01]  /*2bc0*/  STG.E.128 desc[UR6][R114.64], R44 ;  /* 0x0000002c72007986 */ /* 0x0001e2000c101d06 */
[----:B------:R-:W-:-:S03]  /*2bd0*/  ISETP.GE.AND P2, PT, R103, R53, PT ;  /* 0x000000356700720c */ /* 0x000fc60003f46270 */
[----:B------:R0:W-:Y:S10]  /*2be0*/  STG.E.128 desc[UR6][R116.64], R48 ;  /* 0x0000003074007986 */ /* 0x0001f4000c101d06 */
[----:B------:R-:W-:Y:S05]  /*2bf0*/  @!P2 BRA `(.L_x_8098) ;  /* 0xffffffd8009ca947 */ /* 0x000fea000383ffff */
[----:B------:R-:W-:Y:S05]  /*2c00*/  EXIT ;  /* 0x000000000000794d */ /* 0x000fea0003800000 */
.L_x_8099:
        /* <DEDUP_REMOVED lines=15> */
.L_x_27247:


//--------------------- .text._ZN10layer_norm13ln_fwd_kernelINS_13Kernel_traitsI13__nv_bfloat16S2_fS2_fjLj4096ELj1ELj1ELj4ELj16ENS_18Kernel_traits_baseILj4096ES2_S2_fS2_fjLj128EEEEELb0ELb0ELb1ELb0EEEvNS_9FwdParamsE --------------------------
	.section	.text._ZN10layer_norm13ln_fwd_kernelINS_13Kernel_traitsI13__nv_bfloat16S2_fS2_fjLj4096ELj1ELj1ELj4ELj16ENS_18Kernel_traits_baseILj4096ES2_S2_fS2_fjLj128EEEEELb0ELb0ELb1ELb0EEEvNS_9FwdParamsE,"ax",@progbits
	.align	128
        .global         _ZN10layer_norm13ln_fwd_kernelINS_13Kernel_traitsI13__nv_bfloat16S2_fS2_fjLj4096ELj1ELj1ELj4ELj16ENS_18Kernel_traits_baseILj4096ES2_S2_fS2_fjLj128EEEEELb0ELb0ELb1ELb0EEEvNS_9FwdParamsE
        .type           _ZN10layer_norm13ln_fwd_kernelINS_13Kernel_traitsI13__nv_bfloat16S2_fS2_fjLj4096ELj1ELj1ELj4ELj16ENS_18Kernel_traits_baseILj4096ES2_S2_fS2_fjLj128EEEEELb0ELb0ELb1ELb0EEEvNS_9FwdParamsE,@function
        .size           _ZN10layer_norm13ln_fwd_kernelINS_13Kernel_traitsI13__nv_bfloat16S2_fS2_fjLj4096ELj1ELj1ELj4ELj16ENS_18Kernel_traits_baseILj4096ES2_S2_fS2_fjLj128EEEEELb0ELb0ELb1ELb0EEEvNS_9FwdParamsE,(.L_x_27248 - _ZN10layer_norm13ln_fwd_kernelINS_13Kernel_traitsI13__nv_bfloat16S2_fS2_fjLj4096ELj1ELj1ELj4ELj16ENS_18Kernel_traits_baseILj4096ES2_S2_fS2_fjLj128EEEEELb0ELb0ELb1ELb0EEEvNS_9FwdParamsE)
        .other          _ZN10layer_norm13ln_fwd_kernelINS_13Kernel_traitsI13__nv_bfloat16S2_fS2_fjLj4096ELj1ELj1ELj4ELj16ENS_18Kernel_traits_baseILj4096ES2_S2_fS2_fjLj128EEEEELb0ELb0ELb1ELb0EEEvNS_9FwdParamsE,@"STO_CUDA_ENTRY STV_DEFAULT"
_ZN10layer_norm13ln_fwd_kernelINS_13Kernel_traitsI13__nv_bfloat16S2_fS2_fjLj4096ELj1ELj1ELj4ELj16ENS_18Kernel_traits_baseILj4096ES2_S2_fS2_fjLj128EEEEELb0ELb0ELb1ELb0EEEvNS_9FwdParamsE:
.text._ZN10layer_norm13ln_fwd_kernelINS_13Kernel_traitsI13__nv_bfloat16S2_fS2_fjLj4096ELj1ELj1ELj4ELj16ENS_18Kernel_traits_baseILj4096ES2_S2_fS2_fjLj128EEEEELb0ELb0ELb1ELb0EEEvNS_9FwdParamsE:
        /* <DEDUP_REMOVED lines=50> */
.L_x_8101:
        /* <DEDUP_REMOVED lines=30> */
.L_x_8102:
[----:B------:R-:W-:Y:S05]  /*0500*/  BSYNC.RECONVERGENT B0 ;  /* 0x0000000000007941 */ /* 0x000fea0003800200 */
.L_x_8100:
        /* <DEDUP_REMOVED lines=22> */
[-C--:B------:R-:W-:Y:S01]  /*0670*/  LEA R3, R3, R0.reuse, 0x3 ;  /* 0x0000000003037211 */ /* 0x080fe200078e18ff */
[----:B------:R-:W0:Y:S01]  /*0680*/  LDCU.64 UR16, c[0x0][0x380] ;  /* 0x00007000ff1077ac */ /* 0x000e220008000a00 */
[----:B------:R-:W-:-:S02]  /*0690*/  LEA R0, R5, R0, 0x3 ;  /* 0x0000000005007211 */ /* 0x000fc400078e18ff */
        /* <DEDUP_REMOVED lines=31> */
.L_x_8135:
[----:B------:R-:W-:-:S06]  /*0890*/  UIMAD.WIDE UR4, UR18, 0x4, UR8 ;  /* 0x00000004120478a5 */ /* 0x000fcc000f8e0208 */
[----:B0123--:R-:W-:Y:S02]  /*08a0*/  MOV R108, UR4 ;  /* 0x00000004006c7c02 */ /* 0x00ffe40008000f00 */
[----:B------:R-:W-:-:S05]  /*08b0*/  MOV R109, UR5 ;  /* 0x00000005006d7c02 */ /* 0x000fca0008000f00 */
        /* <DEDUP_REMOVED lines=9> */
[----:B0-----:R-:W-:Y:S01]  /*0950*/  HFMA2 R85, -RZ, RZ, 0, 0 ;  /* 0x00000000ff557431 */ /* 0x001fe200000001ff */
        /* <DEDUP_REMOVED lines=11> */
[----:B------:R-:W-:Y:S02]  /*0a10*/  MOV R109, UR7 ;  /* 0x00000007006d7c02 */ /* 0x000fe40008000f00 */
[-C--:B-1----:R-:W-:Y:S02]  /*0a20*/  LEA.HI.SX32 R84, R87, R86.reuse, 0x1d ;  /* 0x0000005657547211 */ /* 0x082fe400078feaff */
        /* <DEDUP_REMOVED lines=8> */
.L_x_8105:
[----:B------:R-:W-:Y:S05]  /*0ab0*/  BRA.U !UP0, `(.L_x_8106) ;  /* 0x0000000108887547 */ /* 0x000fea000b800000 */
[----:B------:R-:W0:Y:S02]  /*0ac0*/  LDC.64 R108, c[0x0][0x3a0] ;  /* 0x0000e800ff6c7b82 */ /* 0x000e240000000a00 */
[----:B0-----:R-:W-:-:S05]  /*0ad0*/  IMAD.WIDE.U32 R108, R84, 0x20, R108 ;  /* 0x00000020546c7825 */ /* 0x001fca00078e006c */
[----:B------:R-:W2:Y:S04]  /*0ae0*/  LDG.E.128 R52, desc[UR12][R108.64] ;  /* 0x0000000c6c347981 */ /* 0x000ea8000c1e1d00 */
[----:B------:R0:W3:Y:S01]  /*0af0*/  LDG.E.128 R56, desc[UR12][R108.64+0x10] ;  /* 0x0000100c6c387981 */ /* 0x0000e2000c1e1d00 */
[----:B------:R-:W-:-:S13]  /*0b00*/  ISETP.LT.AND P1, PT, RZ, UR21, PT ;  /* 0x00000015ff007c0c */ /* 0x000fda000bf21270 */
[----:B------:R-:W2:Y:S01]  /*0b10*/  @P1 LDC R112, c[0x0][0x40c] ;  /* 0x00010300ff701b82 */ /* 0x000ea20000000800 */
[C---:B-----5:R-:W-:Y:S02]  /*0b20*/  @P1 PRMT R110, R48.reuse, 0x7632, R110 ;  /* 0x00007632306e1816 */ /* 0x060fe4000000006e */
[----:B------:R-:W-:Y:S02]  /*0b30*/  @P1 SHF.L.U32 R87, R48, 0x10, RZ ;  /* 0x0000001030571819 */ /* 0x000fe400000006ff */
[----:B------:R-:W-:Y:S02]  /*0b40*/  @P1 SHF.L.U32 R110, R110, 0x10, RZ ;  /* 0x000000106e6e1819 */ /* 0x000fe400000006ff */
[----:B0-----:R-:W-:Y:S01]  /*0b50*/  @P1 PRMT R108, R49, 0x7632, R108 ;  /* 0x00007632316c1816 */ /* 0x001fe2000000006c */
[----:B------:R-:W0:Y:S03]  /*0b60*/  @P1 LDC R111, c[0x0][0x40c] ;  /* 0x00010300ff6f1b82 */ /* 0x000e260000000800 */
[----:B------:R-:W-:-:S05]  /*0b70*/  @P1 SHF.L.U32 R108, R108, 0x10, RZ ;  /* 0x000000106c6c1819 */ /* 0x000fca00000006ff */
[----:B------:R-:W1:Y:S08]  /*0b80*/  @P1 LDC R113, c[0x0][0x40c] ;  /* 0x00010300ff711b82 */ /* 0x000e700000000800 */
[----:B------:R-:W4:Y:S08]  /*0b90*/  @P1 LDC R114, c[0x0][0x40c] ;  /* 0x00010300ff721b82 */ /* 0x000f300000000800 */
[----:B------:R-:W3:Y:S01]  /*0ba0*/  @P1 LDC R109, c[0x0][0x40c] ;  /* 0x00010300ff6d1b82 */ /* 0x000ee20000000800 */
[----:B--2---:R-:W-:Y:S01]  /*0bb0*/  @P1 FFMA.FTZ R53, R110, R112, R53 ;  /* 0x000000706e351223 */ /* 0x004fe20000010035 */
[----:B0-----:R-:W-:-:S06]  /*0bc0*/  @P1 FFMA.FTZ R52, R87, R111, R52 ;  /* 0x0000006f57341223 */ /* 0x001fcc0000010034 */
[----:B------:R-:W0:Y:S01]  /*0bd0*/  @P1 LDC R110, c[0x0][0x40c] ;  /* 0x00010300ff6e1b82 */ /* 0x000e220000000800 */
[----:B------:R-:W-:Y:S01]  /*0be0*/  @P1 SHF.L.U32 R87, R49, 0x10, RZ ;  /* 0x0000001031571819 */ /* 0x000fe200000006ff */
[----:B----4-:R-:W-:Y:S01]  /*0bf0*/  @P1 FFMA.FTZ R55, R108, R114, R55 ;  /* 0x000000726c371223 */ /* 0x010fe20000010037 */
[----:B------:R-:W-:-:S03]  /*0c00*/  @P1 PRMT R108, R50, 0x7632, R108 ;  /* 0x00007632326c1816 */ /* 0x000fc6000000006c */
[----:B-1----:R-:W-:Y:S01]  /*0c10*/  @P1 FFMA.FTZ R54, R87, R113, R54 ;  /* 0x0000007157361223 */ /* 0x002fe20000010036 */
[----:B------:R-:W-:Y:S01]  /*0c20*/  @P1 SHF.L.U32 R87, R50, 0x10, RZ ;  /* 0x0000001032571819 */ /* 0x000fe200000006ff */
[----:B------:R-:W1:Y:S01]  /*0c30*/  @P1 LDC R111, c[0x0][0x40c] ;  /* 0x00010300ff6f1b82 */ /* 0x000e620000000800 */
[----:B------:R-:W-:-:S03]  /*0c40*/  @P1 SHF.L.U32 R108, R108, 0x10, RZ ;  /* 0x000000106c6c1819 */ /* 0x000fc600000006ff */
[----:B---3--:R-:W-:Y:S01]  /*0c50*/  @P1 FFMA.FTZ R56, R87, R109, R56 ;  /* 0x0000006d57381223 */ /* 0x008fe20000010038 */
[C---:B------:R-:W-:Y:S02]  /*0c60*/  @P1 PRMT R109, R51.reuse, 0x7632, R109 ;  /* 0x00007632336d1816 */ /* 0x040fe4000000006d */
[----:B------:R-:W-:Y:S01]  /*0c70*/  @P1 SHF.L.U32 R87, R51, 0x10, RZ ;  /* 0x0000001033571819 */ /* 0x000fe200000006ff */
[----:B------:R-:W2:Y:S01]  /*0c80*/  @P1 LDC R112, c[0x0][0x40c] ;  /* 0x00010300ff701b82 */ /* 0x000ea20000000800 */
[----:B0-----:R-:W-:Y:S01]  /*0c90*/  @P1 FFMA.FTZ R57, R108, R110, R57 ;  /* 0x0000006e6c391223 */ /* 0x001fe20000010039 */
[----:B------:R-:W-:Y:S02]  /*0ca0*/  @P1 SHF.L.U32 R108, R109, 0x10, RZ ;  /* 0x000000106d6c1819 */ /* 0x000fe400000006ff */
[----:B-1----:R-:W-:-:S03]  /*0cb0*/  @P1 FFMA.FTZ R58, R87, R111, R58 ;  /* 0x0000006f573a1223 */ /* 0x002fc6000001003a */
[----:B--2---:R-:W-:Y:S01]  /*0cc0*/  @P1 FFMA.FTZ R59, R108, R112, R59 ;  /* 0x000000706c3b1223 */ /* 0x004fe2000001003b */
[----:B------:R-:W-:Y:S06]  /*0cd0*/  BRA `(.L_x_8107) ;  /* 0x00000000008c7947 */ /* 0x000fec0003800000 */
.L_x_8106:
[----:B------:R-:W0:Y:S01]  /*0ce0*/  @UP2 LDCU UR4, c[0x0][0x40c] ;  /* 0x00008180ff0427ac */ /* 0x000e220008000800 */
[C---:B-----5:R-:W-:Y:S01]  /*0cf0*/  @P4 SHF.L.U32 R53, R48.reuse, 0x10, RZ ;  /* 0x0000001030354819 */ /* 0x060fe200000006ff */
[----:B------:R-:W-:Y:S01]  /*0d00*/  IMAD.MOV.U32 R52, RZ, RZ, RZ ;  /* 0x000000ffff347224 */ /* 0x000fe200078e00ff */
[C---:B------:R-:W-:Y:S01]  /*0d10*/  @P4 SHF.L.U32 R55, R49.reuse, 0x10, RZ ;  /* 0x0000001031374819 */ /* 0x040fe200000006ff */
[----:B------:R-:W1:Y:S01]  /*0d20*/  @UP2 LDCU UR7, c[0x0][0x40c] ;  /* 0x00008180ff0727ac */ /* 0x000e620008000800 */
[----:B------:R-:W-:Y:S01]  /*0d30*/  @P4 PRMT R87, R48, 0x7632, R87 ;  /* 0x0000763230574816 */ /* 0x000fe20000000057 */
[----:B------:R-:W-:Y:S01]  /*0d40*/  HFMA2 R56, -RZ, RZ, 0, 0 ;  /* 0x00000000ff387431 */ /* 0x000fe200000001ff */
[----:B------:R-:W-:Y:S01]  /*0d50*/  @P4 PRMT R108, R49, 0x7632, R108 ;  /* 0x00007632316c4816 */ /* 0x000fe2000000006c */
[----:B------:R-:W2:Y:S01]  /*0d60*/  @UP2 LDCU UR24, c[0x0][0x40c] ;  /* 0x00008180ff1827ac */ /* 0x000ea20008000800 */
[----:B------:R-:W-:Y:S02]  /*0d70*/  @P4 PRMT R109, R50, 0x7632, R109 ;  /* 0x00007632326d4816 */ /* 0x000fe4000000006d */
[----:B------:R-:W-:-:S02]  /*0d80*/  CS2R R58, SRZ ;  /* 0x00000000003a7805 */ /* 0x000fc4000001ff00 */
[C---:B------:R-:W-:Y:S01]  /*0d90*/  @P4 PRMT R110, R51.reuse, 0x7632, R110 ;  /* 0x00007632336e4816 */ /* 0x040fe2000000006e */
[----:B------:R-:W3:Y:S01]  /*0da0*/  @UP2 LDCU UR5, c[0x0][0x40c] ;  /* 0x00008180ff0527ac */ /* 0x000ee20008000800 */
[----:B------:R-:W-:Y:S02]  /*0db0*/  MOV R54, RZ ;  /* 0x000000ff00367202 */ /* 0x000fe40000000f00 */
[----:B------:R-:W-:Y:S01]  /*0dc0*/  @P4 SHF.L.U32 R57, R50, 0x10, RZ ;  /* 0x0000001032394819 */ /* 0x000fe200000006ff */
[----:B------:R-:W4:Y:S01]  /*0dd0*/  @UP2 LDCU UR23, c[0x0][0x40c] ;  /* 0x00008180ff1727ac */ /* 0x000f220008000800 */
[----:B------:R-:W-:Y:S01]  /*0de0*/  @P4 SHF.L.U32 R111, R51, 0x10, RZ ;  /* 0x00000010336f4819 */ /* 0x000fe200000006ff */
[----:B0-----:R-:W-:Y:S01]  /*0df0*/  @P4 FMUL.FTZ R52, R53, UR4 ;  /* 0x0000000435344c20 */ /* 0x001fe20008410000 */
[----:B------:R-:W-:Y:S01]  /*0e00*/  @P4 SHF.L.U32 R87, R87, 0x10, RZ ;  /* 0x0000001057574819 */ /* 0x000fe200000006ff */
[----:B------:R-:W0:Y:S01]  /*0e10*/  @UP2 LDCU UR25, c[0x0][0x40c] ;  /* 0x00008180ff1927ac */ /* 0x000e220008000800 */
[----:B------:R-:W-:Y:S01]  /*0e20*/  @P4 SHF.L.U32 R108, R108, 0x10, RZ ;  /* 0x000000106c6c4819 */ /* 0x000fe200000006ff */
[----:B-1----:R-:W-:Y:S01]  /*0e30*/  @P4 FMUL.FTZ R54, R55, UR7 ;  /* 0x0000000737364c20 */ /* 0x002fe20008410000 */
[----:B------:R-:W-:Y:S01]  /*0e40*/  HFMA2 R55, -RZ, RZ, 0, 0 ;  /* 0x00000000ff377431 */ /* 0x000fe200000001ff */
[----:B------:R-:W1:Y:S01]  /*0e50*/  @UP2 LDCU UR26, c[0x0][0x40c] ;  /* 0x00008180ff1a27ac */ /* 0x000e620008000800 */
[----:B------:R-:W-:Y:S01]  /*0e60*/  @P4 SHF.L.U32 R109, R109, 0x10, RZ ;  /* 0x000000106d6d4819 */ /* 0x000fe200000006ff */
[----:B--2---:R-:W-:Y:S01]  /*0e70*/  @P4 FMUL.FTZ R56, R57, UR24 ;  /* 0x0000001839384c20 */ /* 0x004fe20008410000 */
[----:B------:R-:W-:Y:S01]  /*0e80*/  @P4 SHF.L.U32 R110, R110, 0x10, RZ ;  /* 0x000000106e6e4819 */ /* 0x000fe200000006ff */
[----:B------:R-:W2:Y:S01]  /*0e90*/  @UP2 LDCU UR4, c[0x0][0x40c] ;  /* 0x00008180ff0427ac */ /* 0x000ea20008000800 */
[----:B------:R-:W-:Y:S01]  /*0ea0*/  MOV R53, RZ ;  /* 0x000000ff00357202 */ /* 0x000fe20000000f00 */
[----:B---3--:R-:W-:Y:S01]  /*0eb0*/  @P4 FMUL.FTZ R53, R87, UR5 ;  /* 0x0000000557354c20 */ /* 0x008fe20008410000 */
[----:B------:R-:W-:Y:S01]  /*0ec0*/  MOV R57, RZ ;  /* 0x000000ff00397202 */ /* 0x000fe20000000f00 */
[----:B----4-:R-:W-:Y:S01]  /*0ed0*/  @P4 FMUL.FTZ R55, R108, UR23 ;  /* 0x000000176c374c20 */ /* 0x010fe20008410000 */
[----:B0-----:R-:W-:Y:S01]  /*0ee0*/  @P4 FMUL.FTZ R57, R109, UR25 ;  /* 0x000000196d394c20 */ /* 0x001fe20008410000 */
[----:B-1----:R-:W-:Y:S01]  /*0ef0*/  @P4 FMUL.FTZ R58, R111, UR26 ;  /* 0x0000001a6f3a4c20 */ /* 0x002fe20008410000 */
[----:B--2---:R-:W-:-:S07]  /*0f00*/  @P4 FMUL.FTZ R59, R110, UR4 ;  /* 0x000000046e3b4c20 */ /* 0x004fce0008410000 */
.L_x_8107:
[----:B------:R-:W0:Y:S01]  /*0f10*/  LDC.64 R108, c[0x0][0x3a8] ;  /* 0x0000ea00ff6c7b82 */ /* 0x000e220000000a00 */
[----:B------:R-:W-:Y:S01]  /*0f20*/  IADD3 R85, PT, PT, R85, 0x80, RZ ;  /* 0x0000008055557810 */ /* 0x000fe20007ffe0ff */
[C---:B0-----:R-:W-:Y:S01]  /*0f30*/  IMAD.WIDE.U32 R108, R84.reuse, 0x20, R108 ;  /* 0x00000020546c7825 */ /* 0x041fe200078e006c */
[----:B------:R-:W-:-:S04]  /*0f40*/  IADD3 R84, PT, PT, R84, 0x80, RZ ;  /* 0x0000008054547810 */ /* 0x000fc80007ffe0ff */
[----:B------:R0:W-:Y:S04]  /*0f50*/  STG.E.128 desc[UR12][R108.64], R52 ;  /* 0x000000346c007986 */ /* 0x0001e8000c101d0c */
[----:B------:R0:W-:Y:S02]  /*0f60*/  STG.E.128 desc[UR12][R108.64+0x10], R56 ;  /* 0x000010386c007986 */ /* 0x0001e4000c101d0c */
.L_x_8104:
[----:B------:R-:W-:Y:S05]  /*0f70*/  BSYNC.RECONVERGENT B0 ;  /* 0x0000000000007941 */ /* 0x000fea0003800200 */
.L_x_8103:
        /* <DEDUP_REMOVED lines=9> */
.L_x_8110:
[----:B------:R-:W-:Y:S05]  /*1010*/  BRA.U !UP0, `(.L_x_8111) ;  /* 0x0000000108887547 */ /* 0x000fea000b800000 */
[----:B0-----:R-:W0:Y:S02]  /*1020*/  LDC.64 R108, c[0x0][0x3a0] ;  /* 0x0000e800ff6c7b82 */ /* 0x001e240000000a00 */
[----:B0-----:R-:W-:-:S05]  /*1030*/  IMAD.WIDE.U32 R108, R84, 0x20, R108 ;  /* 0x00000020546c7825 */ /* 0x001fca00078e006c */
[----:B------:R-:W2:Y:S04]  /*1040*/  LDG.E.128 R60, desc[UR12][R108.64] ;  /* 0x0000000c6c3c7981 */ /* 0x000ea8000c1e1d00 */
[----:B------:R0:W3:Y:S01]  /*1050*/  LDG.E.128 R64, desc[UR12][R108.64+0x10] ;  /* 0x0000100c6c407981 */ /* 0x0000e2000c1e1d00 */
[----:B------:R-:W-:-:S13]  /*1060*/  ISETP.LT.AND P2, PT, RZ, UR21, PT ;  /* 0x00000015ff007c0c */ /* 0x000fda000bf41270 */
[----:B------:R-:W2:Y:S01]  /*1070*/  @P2 LDC R112, c[0x0][0x40c] ;  /* 0x00010300ff702b82 */ /* 0x000ea20000000800 */
[C---:B-----5:R-:W-:Y:S01]  /*1080*/  @P2 PRMT R87, R48.reuse, 0x7632, R87 ;  /* 0x0000763230572816 */ /* 0x060fe20000000057 */
[----:B0-----:R-:W-:Y:S01]  /*1090*/  @P2 IMAD.U32 R109, R49, 0x10000, RZ ;  /* 0x00010000316d2824 */ /* 0x001fe200078e00ff */
[----:B------:R-:W-:Y:S02]  /*10a0*/  @P2 SHF.L.U32 R111, R48, 0x10, RZ ;  /* 0x00000010306f2819 */ /* 0x000fe400000006ff */
[----:B------:R-:W-:Y:S02]  /*10b0*/  @P2 SHF.L.U32 R110, R87, 0x10, RZ ;  /* 0x00000010576e2819 */ /* 0x000fe400000006ff */
[----:B------:R-:W-:Y:S01]  /*10c0*/  @P2 PRMT R87, R49, 0x7632, R87 ;  /* 0x0000763231572816 */ /* 0x000fe20000000057 */
[----:B------:R-:W0:Y:S03]  /*10d0*/  @P2 LDC R113, c[0x0][0x40c] ;  /* 0x00010300ff712b82 */ /* 0x000e260000000800 */
[----:B------:R-:W-:-:S02]  /*10e0*/  @P2 SHF.L.U32 R108, R87, 0x10, RZ ;  /* 0x00000010576c2819 */ /* 0x000fc400000006ff */
[----:B------:R-:W-:-:S03]  /*10f0*/  @P2 PRMT R87, R50, 0x7632, R87 ;  /* 0x0000763232572816 */ /* 0x000fc60000000057 */
[----:B------:R-:W1:Y:S08]  /*1100*/  @P2 LDC R114, c[0x0][0x40c] ;  /* 0x00010300ff722b82 */ /* 0x000e700000000800 */
[----:B------:R-:W4:Y:S01]  /*1110*/  @P2 LDC R115, c[0x0][0x40c] ;  /* 0x00010300ff732b82 */ /* 0x000f220000000800 */
[----:B--2---:R-:W-:Y:S01]  /*1120*/  @P2 FFMA.FTZ R60, R111, R112, R60 ;  /* 0x000000706f3c2223 */ /* 0x004fe2000001003c */
[----:B0-----:R-:W-:-:S06]  /*1130*/  @P2 FFMA.FTZ R61, R110, R113, R61 ;  /* 0x000000716e3d2223 */ /* 0x001fcc000001003d */
[----:B------:R-:W3:Y:S01]  /*1140*/  @P2 LDC R111, c[0x0][0x40c] ;  /* 0x00010300ff6f2b82 */ /* 0x000ee20000000800 */
[----:B-1----:R-:W-:Y:S01]  /*1150*/  @P2 FFMA.FTZ R62, R109, R114, R62 ;  /* 0x000000726d3e2223 */ /* 0x002fe2000001003e */
[----:B----4-:R-:W-:Y:S01]  /*1160*/  @P2 FFMA.FTZ R63, R108, R115, R63 ;  /* 0x000000736c3f2223 */ /* 0x010fe2000001003f */
[----:B------:R-:W-:Y:S02]  /*1170*/  @P2 SHF.L.U32 R109, R50, 0x10, RZ ;  /* 0x00000010326d2819 */ /* 0x000fe400000006ff */
[----:B------:R-:W-:Y:S02]  /*1180*/  @P2 SHF.L.U32 R108, R87, 0x10, RZ ;  /* 0x00000010576c2819 */ /* 0x000fe400000006ff */
[----:B------:R-:W-:Y:S01]  /*1190*/  @P2 PRMT R87, R51, 0x7632, R87 ;  /* 0x0000763233572816 */ /* 0x000fe20000000057 */
[----:B------:R-:W0:Y:S08]  /*11a0*/  @P2 LDC R110, c[0x0][0x40c] ;  /* 0x00010300ff6e2b82 */ /* 0x000e300000000800 */
[----:B------:R-:W1:Y:S08]  /*11b0*/  @P2 LDC R112, c[0x0][0x40c] ;  /* 0x00010300ff702b82 */ /* 0x000e700000000800 */
[----:B------:R-:W2:Y:S01]  /*11c0*/  @P2 LDC R113, c[0x0][0x40c] ;  /* 0x00010300ff712b82 */ /* 0x000ea20000000800 */
[----:B---3--:R-:W-:Y:S01]  /*11d0*/  @P2 FFMA.FTZ R65, R108, R111, R65 ;  /* 0x0000006f6c412223 */ /* 0x008fe20000010041 */
[----:B------:R-:W-:Y:S01]  /*11e0*/  @P2 SHF.L.U32 R108, R87, 0x10, RZ ;  /* 0x00000010576c2819 */ /* 0x000fe200000006ff */
[----:B0-----:R-:W-:Y:S01]  /*11f0*/  @P2 FFMA.FTZ R64, R109, R110, R64 ;  /* 0x0000006e6d402223 */ /* 0x001fe20000010040 */
[----:B------:R-:W-:-:S05]  /*1200*/  @P2 SHF.L.U32 R109, R51, 0x10, RZ ;  /* 0x00000010336d2819 */ /* 0x000fca00000006ff */
[----:B-1----:R-:W-:Y:S01]  /*1210*/  @P2 FFMA.FTZ R66, R109, R112, R66 ;  /* 0x000000706d422223 */ /* 0x002fe20000010042 */
[----:B--2---:R-:W-:Y:S01]  /*1220*/  @P2 FFMA.FTZ R67, R108, R113, R67 ;  /* 0x000000716c432223 */ /* 0x004fe20000010043 */
[----:B------:R-:W-:Y:S06]  /*1230*/  BRA `(.L_x_8112) ;  /* 0x00000000008c7947 */ /* 0x000fec0003800000 */
.L_x_8111:
[----:B------:R-:W1:Y:S01]  /*1240*/  @UP2 LDCU UR4, c[0x0][0x40c] ;  /* 0x00008180ff0427ac */ /* 0x000e620008000800 */
[----:B------:R-:W-:Y:S01]  /*1250*/  HFMA2 R60, -RZ, RZ, 0, 0 ;  /* 0x00000000ff3c7431 */ /* 0x000fe200000001ff */
[C---:B-----5:R-:W-:Y:S01]  /*1260*/  @P4 SHF.L.U32 R61, R48.reuse, 0x10, RZ ;  /* 0x00000010303d4819 */ /* 0x060fe200000006ff */
[----:B------:R-:W-:Y:S01]  /*1270*/  HFMA2 R64, -RZ, RZ, 0, 0 ;  /* 0x00000000ff407431 */ /* 0x000fe200000001ff */
[----:B------:R-:W2:Y:S01]  /*1280*/  @UP2 LDCU UR7, c[0x0][0x40c] ;  /* 0x00008180ff0727ac */ /* 0x000ea20008000800 */
[C---:B------:R-:W-:Y:S02]  /*1290*/  @P4 SHF.L.U32 R63, R49.reuse, 0x10, RZ ;  /* 0x00000010313f4819 */ /* 0x040fe400000006ff */
[----:B------:R-:W-:Y:S02]  /*12a0*/  CS2R R66, SRZ ;  /* 0x0000000000427805 */ /* 0x000fe4000001ff00 */
[----:B------:R-:W-:Y:S01]  /*12b0*/  @P4 PRMT R87, R48, 0x7632, R87 ;  /* 0x0000763230574816 */ /* 0x000fe20000000057 */
[----:B------:R-:W3:Y:S01]  /*12c0*/  @UP2 LDCU UR24, c[0x0][0x40c] ;  /* 0x00008180ff1827ac */ /* 0x000ee20008000800 */
[----:B0-----:R-:W-:-:S02]  /*12d0*/  @P4 PRMT R108, R49, 0x7632, R108 ;  /* 0x00007632316c4816 */ /* 0x001fc4000000006c */
[C---:B------:R-:W-:Y:S01]  /*12e0*/  @P4 PRMT R109, R50.reuse, 0x7632, R109 ;  /* 0x00007632326d4816 */ /* 0x040fe2000000006d */
[----:B------:R-:W0:Y:S01]  /*12f0*/  @UP2 LDCU UR5, c[0x0][0x40c] ;  /* 0x00008180ff0527ac */ /* 0x000e220008000800 */
[----:B------:R-:W-:Y:S01]  /*1300*/  @P4 PRMT R110, R51, 0x7632, R110 ;  /* 0x00007632336e4816 */ /* 0x000fe2000000006e */
[----:B------:R-:W-:Y:S01]  /*1310*/  @P4 IMAD.U32 R87, R87, 0x10000, RZ ;  /* 0x0001000057574824 */ /* 0x000fe200078e00ff */
[----:B------:R-:W-:Y:S01]  /*1320*/  MOV R62, RZ ;  /* 0x000000ff003e7202 */ /* 0x000fe20000000f00 */
[----:B------:R-:W4:Y:S01]  /*1330*/  @UP2 LDCU UR23, c[0x0][0x40c] ;  /* 0x00008180ff1727ac */ /* 0x000f220008000800 */
[----:B------:R-:W-:Y:S01]  /*1340*/  @P4 SHF.L.U32 R65, R50, 0x10, RZ ;  /* 0x0000001032414819 */ /* 0x000fe200000006ff */
[----:B-1----:R-:W-:Y:S01]  /*1350*/  @P4 FMUL.FTZ R60, R61, UR4 ;  /* 0x000000043d3c4c20 */ /* 0x002fe20008410000 */
[----:B------:R-:W-:Y:S01]  /*1360*/  @P4 SHF.L.U32 R111, R51, 0x10, RZ ;  /* 0x00000010336f4819 */ /* 0x000fe200000006ff */
[----:B------:R-:W1:Y:S01]  /*1370*/  @UP2 LDCU UR25, c[0x0][0x40c] ;  /* 0x00008180ff1927ac */ /* 0x000e620008000800 */
[----:B------:R-:W-:Y:S01]  /*1380*/  @P4 SHF.L.U32 R108, R108, 0x10, RZ ;  /* 0x000000106c6c4819 */ /* 0x000fe200000006ff */
[----:B--2---:R-:W-:Y:S01]  /*1390*/  @P4 FMUL.FTZ R62, R63, UR7 ;  /* 0x000000073f3e4c20 */ /* 0x004fe20008410000 */
[----:B------:R-:W-:Y:S01]  /*13a0*/  HFMA2 R63, -RZ, RZ, 0, 0 ;  /* 0x00000000ff3f7431 */ /* 0x000fe200000001ff */
[----:B------:R-:W2:Y:S01]  /*13b0*/  @UP2 LDCU UR26, c[0x0][0x40c] ;  /* 0x00008180ff1a27ac */ /* 0x000ea20008000800 */
[----:B------:R-:W-:Y:S01]  /*13c0*/  @P4 SHF.L.U32 R109, R109, 0x10, RZ ;  /* 0x000000106d6d4819 */ /* 0x000fe200000006ff */
[----:B---3--:R-:W-:Y:S01]  /*13d0*/  @P4 FMUL.FTZ R64, R65, UR24 ;  /* 0x0000001841404c20 */ /* 0x008fe20008410000 */
[----:B------:R-:W-:Y:S01]  /*13e0*/  @P4 SHF.L.U32 R110, R110, 0x10, RZ ;  /* 0x000000106e6e4819 */ /* 0x000fe200000006ff */
[----:B------:R-:W3:Y:S01]  /*13f0*/  @UP2 LDCU UR4, c[0x0][0x40c] ;  /* 0x00008180ff0427ac */ /* 0x000ee20008000800 */
[----:B------:R-:W-:Y:S01]  /*1400*/  MOV R61, RZ ;  /* 0x000000ff003d7202 */ /* 0x000fe20000000f00 */
[----:B0-----:R-:W-:Y:S01]  /*1410*/  @P4 FMUL.FTZ R61, R87, UR5 ;  /* 0x00000005573d4c20 */ /* 0x001fe20008410000 */
[----:B------:R-:W-:Y:S01]  /*1420*/  MOV R65, RZ ;  /* 0x000000ff00417202 */ /* 0x000fe20000000f00 */
[----:B----4-:R-:W-:Y:S01]  /*1430*/  @P4 FMUL.FTZ R63, R108, UR23 ;  /* 0x000000176c3f4c20 */ /* 0x010fe20008410000 */
[----:B-1----:R-:W-:Y:S01]  /*1440*/  @P4 FMUL.FTZ R65, R109, UR25 ;  /* 0x000000196d414c20 */ /* 0x002fe20008410000 */
[----:B--2---:R-:W-:Y:S01]  /*1450*/  @P4 FMUL.FTZ R66, R111, UR26 ;  /* 0x0000001a6f424c20 */ /* 0x004fe20008410000 */
[----:B---3--:R-:W-:-:S07]  /*1460*/  @P4 FMUL.FTZ R67, R110, UR4 ;  /* 0x000000046e434c20 */ /* 0x008fce0008410000 */
.L_x_8112:
[----:B------:R-:W0:Y:S01]  /*1470*/  LDC.64 R108, c[0x0][0x3a8] ;  /* 0x0000ea00ff6c7b82 */ /* 0x000e220000000a00 */
[----:B------:R-:W-:Y:S01]  /*1480*/  IADD3 R85, PT, PT, R85, 0x80, RZ ;  /* 0x0000008055557810 */ /* 0x000fe20007ffe0ff */
[C---:B0-----:R-:W-:Y:S01]  /*1490*/  IMAD.WIDE.U32 R108, R84.reuse, 0x20, R108 ;  /* 0x00000020546c7825 */ /* 0x041fe200078e006c */
[----:B------:R-:W-:-:S04]  /*14a0*/  IADD3 R84, PT, PT, R84, 0x80, RZ ;  /* 0x0000008054547810 */ /* 0x000fc80007ffe0ff */
[----:B------:R1:W-:Y:S04]  /*14b0*/  STG.E.128 desc[UR12][R108.64], R60 ;  /* 0x0000003c6c007986 */ /* 0x0003e8000c101d0c */
[----:B------:R1:W-:Y:S02]  /*14c0*/  STG.E.128 desc[UR12][R108.64+0x10], R64 ;  /* 0x000010406c007986 */ /* 0x0003e4000c101d0c */
.L_x_8109:
[----:B------:R-:W-:Y:S05]  /*14d0*/  BSYNC.RECONVERGENT B0 ;  /* 0x0000000000007941 */ /* 0x000fea0003800200 */
.L_x_8108:
        /* <DEDUP_REMOVED lines=9> */
.L_x_8115:
[----:B------:R-:W-:Y:S05]  /*1570*/  BRA.U !UP0, `(.L_x_8116) ;  /* 0x0000000108887547 */ /* 0x000fea000b800000 */
[----:B01----:R-:W0:Y:S02]  /*1580*/  LDC.64 R108, c[0x0][0x3a0] ;  /* 0x0000e800ff6c7b82 */ /* 0x003e240000000a00 */
        /* <DEDUP_REMOVED lines=8> */
[C---:B------:R-:W-:Y:S01]  /*1610*/  @P3 PRMT R87, R49.reuse, 0x7632, R87 ;  /* 0x0000763231573816 */ /* 0x040fe20000000057 */
[----:B------:R-:W1:Y:S01]  /*1620*/  @P3 LDC R113, c[0x0][0x40c] ;  /* 0x00010300ff713b82 */ /* 0x000e620000000800 */
[----:B0-----:R-:W-:Y:S02]  /*1630*/  @P3 SHF.L.U32 R109, R49, 0x10, RZ ;  /* 0x00000010316d3819 */ /* 0x001fe400000006ff */
[----:B------:R-:W-:-:S02]  /*1640*/  @P3 SHF.L.U32 R108, R87, 0x10, RZ ;  /* 0x00000010576c3819 */ /* 0x000fc400000006ff */
[----:B------:R-:W-:-:S03]  /*1650*/  @P3 PRMT R87, R50, 0x7632, R87 ;  /* 0x0000763232573816 */ /* 0x000fc60000000057 */
[----:B------:R-:W0:Y:S08]  /*1660*/  @P3 LDC R114, c[0x0][0x40c] ;  /* 0x00010300ff723b82 */ /* 0x000e300000000800 */
[----:B------:R-:W4:Y:S01]  /*1670*/  @P3 LDC R115, c[0x0][0x40c] ;  /* 0x00010300ff733b82 */ /* 0x000f220000000800 */
[----:B--2---:R-:W-:Y:S01]  /*1680*/  @P3 FFMA.FTZ R68, R111, R112, R68 ;  /* 0x000000706f443223 */ /* 0x004fe20000010044 */
[----:B-1----:R-:W-:-:S06]  /*1690*/  @P3 FFMA.FTZ R69, R110, R113, R69 ;  /* 0x000000716e453223 */ /* 0x002fcc0000010045 */
[----:B------:R-:W3:Y:S01]  /*16a0*/  @P3 LDC R111, c[0x0][0x40c] ;  /* 0x00010300ff6f3b82 */ /* 0x000ee20000000800 */
[----:B0-----:R-:W-:Y:S01]  /*16b0*/  @P3 FFMA.FTZ R70, R109, R114, R70 ;  /* 0x000000726d463223 */ /* 0x001fe20000010046 */
        /* <DEDUP_REMOVED lines=14> */
.L_x_8116:
[----:B------:R-:W2:Y:S01]  /*17a0*/  @UP2 LDCU UR4, c[0x0][0x40c] ;  /* 0x00008180ff0427ac */ /* 0x000ea20008000800 */
[----:B------:R-:W-:Y:S01]  /*17b0*/  HFMA2 R68, -RZ, RZ, 0, 0 ;  /* 0x00000000ff447431 */ /* 0x000fe200000001ff */
[----:B-----5:R-:W-:Y:S01]  /*17c0*/  @P4 SHF.L.U32 R69, R48, 0x10, RZ ;  /* 0x0000001030454819 */ /* 0x020fe200000006ff */
[----:B------:R-:W-:Y:S01]  /*17d0*/  HFMA2 R72, -RZ, RZ, 0, 0 ;  /* 0x00000000ff487431 */ /* 0x000fe200000001ff */
[----:B------:R-:W3:Y:S01]  /*17e0*/  @UP2 LDCU UR7, c[0x0][0x40c] ;  /* 0x00008180ff0727ac */ /* 0x000ee20008000800 */
[C---:B------:R-:W-:Y:S01]  /*17f0*/  @P4 SHF.L.U32 R71, R49.reuse, 0x10, RZ ;  /* 0x0000001031474819 */ /* 0x040fe200000006ff */
[----:B------:R-:W-:Y:S01]  /*1800*/  @P4 IMAD.U32 R73, R50, 0x10000, RZ ;  /* 0x0001000032494824 */ /* 0x000fe200078e00ff */
[----:B------:R-:W-:Y:S01]  /*1810*/  @P4 PRMT R87, R48, 0x7632, R87 ;  /* 0x0000763230574816 */ /* 0x000fe20000000057 */
[----:B------:R-:W4:Y:S01]  /*1820*/  @UP2 LDCU UR24, c[0x0][0x40c] ;  /* 0x00008180ff1827ac */ /* 0x000f220008000800 */
[----:B01----:R-:W-:Y:S02]  /*1830*/  @P4 PRMT R108, R49, 0x7632, R108 ;  /* 0x00007632316c4816 */ /* 0x003fe4000000006c */
[----:B------:R-:W-:-:S02]  /*1840*/  CS2R R74, SRZ ;  /* 0x00000000004a7805 */ /* 0x000fc4000001ff00 */
[----:B------:R-:W-:Y:S01]  /*1850*/  @P4 PRMT R109, R50, 0x7632, R109 ;  /* 0x00007632326d4816 */ /* 0x000fe2000000006d */
[----:B------:R-:W0:Y:S01]  /*1860*/  @UP2 LDCU UR5, c[0x0][0x40c] ;  /* 0x00008180ff0527ac */ /* 0x000e220008000800 */
[C---:B------:R-:W-:Y:S02]  /*1870*/  @P4 PRMT R110, R51.reuse, 0x7632, R110 ;  /* 0x00007632336e4816 */ /* 0x040fe4000000006e */
        /* <DEDUP_REMOVED lines=8> */
[----:B------:R-:W-:Y:S01]  /*1900*/  HFMA2 R71, -RZ, RZ, 0, 0 ;  /* 0x00000000ff477431 */ /* 0x000fe200000001ff */
[----:B------:R-:W3:Y:S01]  /*1910*/  @UP2 LDCU UR26, c[0x0][0x40c] ;  /* 0x00008180ff1a27ac */ /* 0x000ee20008000800 */
[----:B------:R-:W-:Y:S01]  /*1920*/  @P4 SHF.L.U32 R109, R109, 0x10, RZ ;  /* 0x000000106d6d4819 */ /* 0x000fe200000006ff */
[----:B----4-:R-:W-:Y:S01]  /*1930*/  @P4 FMUL.FTZ R72, R73, UR24 ;  /* 0x0000001849484c20 */ /* 0x010fe20008410000 */
[----:B------:R-:W-:Y:S01]  /*1940*/  @P4 SHF.L.U32 R110, R110, 0x10, RZ ;  /* 0x000000106e6e4819 */ /* 0x000fe200000006ff */
[----:B------:R-:W4:Y:S01]  /*1950*/  @UP2 LDCU UR4, c[0x0][0x40c] ;  /* 0x00008180ff0427ac */ /* 0x000f220008000800 */
[----:B------:R-:W-:Y:S01]  /*1960*/  MOV R69, RZ ;  /* 0x000000ff00457202 */ /* 0x000fe20000000f00 */
[----:B0-----:R-:W-:Y:S01]  /*1970*/  @P4 FMUL.FTZ R69, R87, UR5 ;  /* 0x0000000557454c20 */ /* 0x001fe20008410000 */
[----:B------:R-:W-:Y:S01]  /*1980*/  MOV R73, RZ ;  /* 0x000000ff00497202 */ /* 0x000fe20000000f00 */
[----:B-1----:R-:W-:Y:S01]  /*1990*/  @P4 FMUL.FTZ R71, R108, UR23 ;  /* 0x000000176c474c20 */ /* 0x002fe20008410000 */
[----:B--2---:R-:W-:Y:S01]  /*19a0*/  @P4 FMUL.FTZ R73, R109, UR25 ;  /* 0x000000196d494c20 */ /* 0x004fe20008410000 */
[----:B---3--:R-:W-:Y:S01]  /*19b0*/  @P4 FMUL.FTZ R74, R111, UR26 ;  /* 0x0000001a6f4a4c20 */ /* 0x008fe20008410000 */
[----:B----4-:R-:W-:-:S07]  /*19c0*/  @P4 FMUL.FTZ R75, R110, UR4 ;  /* 0x000000046e4b4c20 */ /* 0x010fce0008410000 */
.L_x_8117:
[----:B------:R-:W0:Y:S01]  /*19d0*/  LDC.64 R108, c[0x0][0x3a8] ;  /* 0x0000ea00ff6c7b82 */ /* 0x000e220000000a00 */
[----:B------:R-:W-:Y:S01]  /*19e0*/  IADD3 R85, PT, PT, R85, 0x80, RZ ;  /* 0x0000008055557810 */ /* 0x000fe20007ffe0ff */
[C---:B0-----:R-:W-:Y:S01]  /*19f0*/  IMAD.WIDE.U32 R108, R84.reuse, 0x20, R108 ;  /* 0x00000020546c7825 */ /* 0x041fe200078e006c */
[----:B------:R-:W-:-:S04]  /*1a00*/  IADD3 R84, PT, PT, R84, 0x80, RZ ;  /* 0x0000008054547810 */ /* 0x000fc80007ffe0ff */
[----:B------:R2:W-:Y:S04]  /*1a10*/  STG.E.128 desc[UR12][R108.64], R68 ;  /* 0x000000446c007986 */ /* 0x0005e8000c101d0c */
[----:B------:R2:W-:Y:S02]  /*1a20*/  STG.E.128 desc[UR12][R108.64+0x10], R72 ;  /* 0x000010486c007986 */ /* 0x0005e4000c101d0c */
.L_x_8114:
[----:B------:R-:W-:Y:S05]  /*1a30*/  BSYNC.RECONVERGENT B0 ;  /* 0x0000000000007941 */ /* 0x000fea0003800200 */
.L_x_8113:
        /* <DEDUP_REMOVED lines=9> */
.L_x_8120:
[----:B------:R-:W-:Y:S05]  /*1ad0*/  BRA.U !UP0, `(.L_x_8121) ;  /* 0x0000000108887547 */ /* 0x000fea000b800000 */
[----:B012---:R-:W0:Y:S02]  /*1ae0*/  LDC.64 R108, c[0x0][0x3a0] ;  /* 0x0000e800ff6c7b82 */ /* 0x007e240000000a00 */
        /* <DEDUP_REMOVED lines=9> */
[----:B------:R-:W0:Y:S08]  /*1b80*/  @P4 LDC R112, c[0x0][0x40c] ;  /* 0x00010300ff704b82 */ /* 0x000e300000000800 */
[----:B------:R-:W1:Y:S08]  /*1b90*/  @P4 LDC R114, c[0x0][0x40c] ;  /* 0x00010300ff724b82 */ /* 0x000e700000000800 */
[----:B------:R-:W4:Y:S08]  /*1ba0*/  @P4 LDC R115, c[0x0][0x40c] ;  /* 0x00010300ff734b82 */ /* 0x000f300000000800 */
[----:B------:R-:W3:Y:S08]  /*1bb0*/  @P4 LDC R85, c[0x0][0x40c] ;  /* 0x00010300ff554b82 */ /* 0x000ef00000000800 */
[----:B------:R-:W3:Y:S08]  /*1bc0*/  @P4 LDC R108, c[0x0][0x40c] ;  /* 0x00010300ff6c4b82 */ /* 0x000ef00000000800 */
[----:B------:R-:W3:Y:S01]  /*1bd0*/  @P4 LDC R87, c[0x0][0x40c] ;  /* 0x00010300ff574b82 */ /* 0x000ee20000000800 */
[----:B--2---:R-:W-:Y:S01]  /*1be0*/  @P4 FFMA.FTZ R77, R110, R113, R77 ;  /* 0x000000716e4d4223 */ /* 0x004fe2000001004d */
[----:B0-----:R-:W-:-:S06]  /*1bf0*/  @P4 FFMA.FTZ R76, R111, R112, R76 ;  /* 0x000000706f4c4223 */ /* 0x001fcc000001004c */
[----:B------:R-:W0:Y:S01]  /*1c00*/  @P4 LDC R110, c[0x0][0x40c] ;  /* 0x00010300ff6e4b82 */ /* 0x000e220000000800 */
[----:B------:R-:W-:Y:S01]  /*1c10*/  @P4 IMAD.U32 R111, R49, 0x10000, RZ ;  /* 0x00010000316f4824 */ /* 0x000fe200078e00ff */
[----:B------:R-:W-:Y:S02]  /*1c20*/  @P4 SHF.L.U32 R112, R109, 0x10, RZ ;  /* 0x000000106d704819 */ /* 0x000fe400000006ff */
[C---:B------:R-:W-:Y:S01]  /*1c30*/  @P4 SHF.L.U32 R113, R50.reuse, 0x10, RZ ;  /* 0x0000001032714819 */ /* 0x040fe200000006ff */
[----:B-1----:R-:W-:Y:S01]  /*1c40*/  @P4 FFMA.FTZ R78, R111, R114, R78 ;  /* 0x000000726f4e4223 */ /* 0x002fe2000001004e */
[----:B------:R-:W-:Y:S01]  /*1c50*/  @P4 PRMT R109, R50, 0x7632, R109 ;  /* 0x00007632326d4816 */ /* 0x000fe2000000006d */
[----:B----4-:R-:W-:Y:S01]  /*1c60*/  @P4 FFMA.FTZ R79, R112, R115, R79 ;  /* 0x00000073704f4223 */ /* 0x010fe2000001004f */
[----:B------:R-:W-:Y:S01]  /*1c70*/  @P4 PRMT R111, R51, 0x7632, R111 ;  /* 0x00007632336f4816 */ /* 0x000fe2000000006f */
[----:B---3--:R-:W-:Y:S01]  /*1c80*/  @P4 FFMA.FTZ R80, R113, R85, R80 ;  /* 0x0000005571504223 */ /* 0x008fe20000010050 */
[----:B------:R-:W-:-:S02]  /*1c90*/  @P4 SHF.L.U32 R85, R51, 0x10, RZ ;  /* 0x0000001033554819 */ /* 0x000fc400000006ff */
[----:B------:R-:W-:Y:S02]  /*1ca0*/  @P4 SHF.L.U32 R112, R109, 0x10, RZ ;  /* 0x000000106d704819 */ /* 0x000fe400000006ff */
[----:B------:R-:W-:Y:S01]  /*1cb0*/  @P4 SHF.L.U32 R114, R111, 0x10, RZ ;  /* 0x000000106f724819 */ /* 0x000fe200000006ff */
[----:B------:R-:W-:Y:S02]  /*1cc0*/  @P4 FFMA.FTZ R82, R85, R87, R82 ;  /* 0x0000005755524223 */ /* 0x000fe40000010052 */
[----:B------:R-:W-:Y:S02]  /*1cd0*/  @P4 FFMA.FTZ R81, R112, R108, R81 ;  /* 0x0000006c70514223 */ /* 0x000fe40000010051 */
[----:B0-----:R-:W-:Y:S01]  /*1ce0*/  @P4 FFMA.FTZ R83, R114, R110, R83 ;  /* 0x0000006e72534223 */ /* 0x001fe20000010053 */
[----:B------:R-:W-:Y:S06]  /*1cf0*/  BRA `(.L_x_8122) ;  /* 0x00000000008c7947 */ /* 0x000fec0003800000 */
.L_x_8121:
[----:B------:R-:W3:Y:S01]  /*1d00*/  @UP2 LDCU UR4, c[0x0][0x40c] ;  /* 0x00008180ff0427ac */ /* 0x000ee20008000800 */
[----:B------:R-:W-:Y:S01]  /*1d10*/  HFMA2 R76, -RZ, RZ, 0, 0 ;  /* 0x00000000ff4c7431 */ /* 0x000fe200000001ff */
[C---:B-----5:R-:W-:Y:S01]  /*1d20*/  @P4 SHF.L.U32 R77, R48.reuse, 0x10, RZ ;  /* 0x00000010304d4819 */ /* 0x060fe200000006ff */
[----:B------:R-:W-:Y:S01]  /*1d30*/  HFMA2 R80, -RZ, RZ, 0, 0 ;  /* 0x00000000ff507431 */ /* 0x000fe200000001ff */
[----:B------:R-:W4:Y:S01]  /*1d40*/  @UP2 LDCU UR7, c[0x0][0x40c] ;  /* 0x00008180ff0727ac */ /* 0x000f220008000800 */
[C---:B------:R-:W-:Y:S02]  /*1d50*/  @P4 SHF.L.U32 R79, R49.reuse, 0x10, RZ ;  /* 0x00000010314f4819 */ /* 0x040fe400000006ff */
[----:B------:R-:W-:Y:S02]  /*1d60*/  CS2R R82, SRZ ;  /* 0x0000000000527805 */ /* 0x000fe4000001ff00 */
[----:B------:R-:W-:Y:S01]  /*1d70*/  @P4 PRMT R85, R48, 0x7632, R85 ;  /* 0x0000763230554816 */ /* 0x000fe20000000055 */
[----:B------:R-:W4:Y:S01]  /*1d80*/  @UP2 LDCU UR24, c[0x0][0x40c] ;  /* 0x00008180ff1827ac */ /* 0x000f220008000800 */
[----:B------:R-:W-:-:S02]  /*1d90*/  @P4 PRMT R87, R49, 0x7632, R87 ;  /* 0x0000763231574816 */ /* 0x000fc40000000057 */
[C---:B012---:R-:W-:Y:S01]  /*1da0*/  @P4 PRMT R108, R50.reuse, 0x7632, R108 ;  /* 0x00007632326c4816 */ /* 0x047fe2000000006c */
[----:B------:R-:W0:Y:S01]  /*1db0*/  @UP2 LDCU UR5, c[0x0][0x40c] ;  /* 0x00008180ff0527ac */ /* 0x000e220008000800 */
[----:B------:R-:W-:Y:S01]  /*1dc0*/  @P4 PRMT R109, R51, 0x7632, R109 ;  /* 0x00007632336d4816 */ /* 0x000fe2000000006d */
[----:B------:R-:W-:Y:S01]  /*1dd0*/  @P4 IMAD.U32 R85, R85, 0x10000, RZ ;  /* 0x0001000055554824 */ /* 0x000fe200078e00ff */
[----:B------:R-:W-:Y:S01]  /*1de0*/  MOV R78, RZ ;  /* 0x000000ff004e7202 */ /* 0x000fe20000000f00 */
[----:B------:R-:W1:Y:S01]  /*1df0*/  @UP2 LDCU UR23, c[0x0][0x40c] ;  /* 0x00008180ff1727ac */ /* 0x000e620008000800 */
[----:B------:R-:W-:Y:S01]  /*1e00*/  @P4 SHF.L.U32 R81, R50, 0x10, RZ ;  /* 0x0000001032514819 */ /* 0x000fe200000006ff */
[----:B---3--:R-:W-:Y:S01]  /*1e10*/  @P4 FMUL.FTZ R76, R77, UR4 ;  /* 0x000000044d4c4c20 */ /* 0x008fe20008410000 */
        /* <DEDUP_REMOVED lines=17> */
.L_x_8122:
[----:B------:R-:W0:Y:S02]  /*1f30*/  LDC.64 R108, c[0x0][0x3a8] ;  /* 0x0000ea00ff6c7b82 */ /* 0x000e240000000a00 */
[----:B0-----:R-:W-:-:S05]  /*1f40*/  IMAD.WIDE.U32 R108, R84, 0x20, R108 ;  /* 0x00000020546c7825 */ /* 0x001fca00078e006c */
[----:B------:R3:W-:Y:S04]  /*1f50*/  STG.E.128 desc[UR12][R108.64], R76 ;  /* 0x0000004c6c007986 */ /* 0x0007e8000c101d0c */
[----:B------:R3:W-:Y:S02]  /*1f60*/  STG.E.128 desc[UR12][R108.64+0x10], R80 ;  /* 0x000010506c007986 */ /* 0x0007e4000c101d0c */
.L_x_8119:
[----:B------:R-:W-:Y:S05]  /*1f70*/  BSYNC.RECONVERGENT B0 ;  /* 0x0000000000007941 */ /* 0x000fea0003800200 */
.L_x_8118:
[----:B------:R-:W-:Y:S01]  /*1f80*/  FADD.FTZ R84, RZ, R52 ;  /* 0x00000034ff547221 */ /* 0x000fe20000010000 */
        /* <DEDUP_REMOVED lines=37> */
[----:B------:R-:W4:Y:S02]  /*21e0*/  SHFL.BFLY PT, R84, R85, 0x1, 0x1f ;  /* 0x0c201f0055547f89 */ /* 0x000f2400000e0000 */
[----:B----4-:R-:W-:-:S05]  /*21f0*/  FADD.FTZ R87, R85, R84 ;  /* 0x0000005455577221 */ /* 0x010fca0000010000 */
[----:B------:R-:W0:Y:S02]  /*2200*/  SHFL.BFLY PT, R84, R87, 0x2, 0x1f ;  /* 0x0c401f0057547f89 */ /* 0x000e2400000e0000 */
[----:B0123--:R-:W-:-:S05]  /*2210*/  FADD.FTZ R108, R87, R84 ;  /* 0x00000054576c7221 */ /* 0x00ffca0000010000 */
        /* <DEDUP_REMOVED lines=13> */
[--C-:B------:R-:W-:Y:S01]  /*22f0*/  FADD.FTZ R87, R61, -R84.reuse ;  /* 0x800000543d577221 */ /* 0x100fe20000010000 */
[--C-:B------:R-:W-:Y:S01]  /*2300*/  FADD.FTZ R109, R62, -R84.reuse ;  /* 0x800000543e6d7221 */ /* 0x100fe20000010000 */
[----:B------:R-:W-:Y:S01]  /*2310*/  FFMA.FTZ R85, R112, R112, R85 ;  /* 0x0000007070557223 */ /* 0x000fe20000010055 */
[----:B------:R-:W-:-:S03]  /*2320*/  FADD.FTZ R112, R56, -R84 ;  /* 0x8000005438707221 */ /* 0x000fc60000010000 */
[----:B------:R-:W-:-:S04]  /*2330*/  FFMA.FTZ R85, R114, R114, R85 ;  /* 0x0000007272557223 */ /* 0x000fc80000010055 */
        /* <DEDUP_REMOVED lines=74> */
.L_x_8124:
[----:B------:R-:W-:Y:S05]  /*27e0*/  BSYNC.RECONVERGENT B0 ;  /* 0x0000000000007941 */ /* 0x000fea0003800200 */
.L_x_8123:
        /* <DEDUP_REMOVED lines=12> */
.L_x_8126:
[----:B------:R-:W-:Y:S05]  /*28b0*/  BSYNC.RECONVERGENT B0 ;  /* 0x0000000000007941 */ /* 0x000fea0003800200 */
.L_x_8125:
[----:B------:R-:W1:Y:S01]  /*28c0*/  SHFL.DOWN PT, R110, R113, 0x2, 0x1f ;  /* 0x08401f00716e7f89 */ /* 0x000e6200000e0000 */
[----:B------:R-:W-:Y:S01]  /*28d0*/  ISETP.NE.AND P5, PT, RZ, UR19, PT ;  /* 0x00000013ff007c0c */ /* 0x000fe2000bfa5270 */
[----:B------:R-:W-:Y:S01]  /*28e0*/  UISETP.GE.AND UP0, UPT, UR6, 0x1, UPT ;  /* 0x000000010600788c */ /* 0x000fe2000bf06270 */
[----:B------:R-:W-:Y:S01]  /*28f0*/  ISETP.NE.AND P4, PT, R86, RZ, PT ;  /* 0x000000ff5600720c */ /* 0x000fe20003f85270 */
        /* <DEDUP_REMOVED lines=24> */
[----:B------:R-:W-:Y:S01]  /*2a80*/  FMUL.FTZ R114, R113, R111 ;  /* 0x0000006f71727220 */ /* 0x000fe20000410000 */
[----:B------:R-:W-:-:S02]  /*2a90*/  MOV R113, UR18 ;  /* 0x0000001200717c02 */ /* 0x000fc40008000f00 */
[----:B------:R-:W-:Y:S01]  /*2aa0*/  FMUL.FTZ R112, R109, R109 ;  /* 0x0000006d6d707220 */ /* 0x000fe20000410000 */
[----:B------:R-:W-:-:S03]  /*2ab0*/  FFMA.FTZ R109, R87, R84, R114 ;  /* 0x00000054576d7223 */ /* 0x000fc60000010072 */
[----:B------:R-:W-:Y:S01]  /*2ac0*/  FMUL.FTZ R112, R87, R112 ;  /* 0x0000007057707220 */ /* 0x000fe20000410000 */
[----:B--2---:R-:W-:Y:S01]  /*2ad0*/  FMUL.FTZ R87, R110, R109 ;  /* 0x0000006d6e577220 */ /* 0x004fe20000410000 */
[----:B-1----:R-:W-:Y:S02]  /*2ae0*/  FADD.FTZ R109, R85, R108 ;  /* 0x0000006c556d7221 */ /* 0x002fe40000010000 */
[----:B------:R-:W-:Y:S01]  /*2af0*/  FMUL.FTZ R112, R112, R111 ;  /* 0x0000006f70707220 */ /* 0x000fe20000410000 */
[----:B------:R-:W0:Y:S01]  /*2b00*/  LDC R108, c[0x0][0x448] ;  /* 0x00011200ff6c7b82 */ /* 0x000e220000000800 */
[----:B------:R-:W-:Y:S01]  /*2b10*/  MOV R111, UR18 ;  /* 0x00000012006f7c02 */ /* 0x000fe20008000f00 */
[----:B------:R-:W1:Y:S01]  /*2b20*/  SHFL.IDX PT, R87, R87, RZ, 0x1f ;  /* 0x00001fff57577589 */ /* 0x000e6200000e0000 */
[----:B------:R-:W-:-:S05]  /*2b30*/  FFMA.FTZ R112, R110, R112, R109 ;  /* 0x000000706e707223 */ /* 0x000fca000001006d */
[----:B------:R-:W0:Y:S01]  /*2b40*/  SHFL.IDX PT, R109, R112, RZ, 0x1f ;  /* 0x00001fff706d7589 */ /* 0x000e2200000e0000 */
[----:B-1----:R-:W-:-:S05]  /*2b50*/  FMUL.FTZ R84, R87, R87 ;  /* 0x0000005757547220 */ /* 0x002fca0000410000 */
[----:B------:R-:W-:Y:S01]  /*2b60*/  FSEL R85, R84, RZ, P5 ;  /* 0x000000ff54557208 */ /* 0x000fe20002800000 */
[----:B0-----:R-:W-:Y:S02]  /*2b70*/  FFMA.FTZ R84, R109, UR20, R108 ;  /* 0x000000146d547c23 */ /* 0x001fe4000801006c */
        /* <DEDUP_REMOVED lines=23> */
[----:B------:R-:W-:Y:S01]  /*2cf0*/  FADD.FTZ R86, R54, -UR4 ;  /* 0x8000000436567e21 */ /* 0x000fe20008010000 */
[----:B------:R-:W-:Y:S01]  /*2d00*/  SHF.L.U32 R87, R20, 0x10, RZ ;  /* 0x0000001014577819 */ /* 0x000fe200000006ff */
[----:B------:R-:W-:Y:S01]  /*2d10*/  FMUL.FTZ R84, R84, UR7 ;  /* 0x0000000754547c20 */ /* 0x000fe20008410000 */
[----:B------:R-:W-:Y:S01]  /*2d20*/  SHF.L.U32 R108, R17, 0x10, RZ ;  /* 0x00000010116c7819 */ /* 0x000fe200000006ff */
[----:B------:R-:W-:Y:S01]  /*2d30*/  IMAD.U32 R110, R21, 0x10000, RZ ;  /* 0x00010000156e7824 */ /* 0x000fe200078e00ff */
[----:B------:R-:W-:Y:S01]  /*2d40*/  SHF.L.U32 R112, R11, 0x10, RZ ;  /* 0x000000100b707819 */ /* 0x000fe200000006ff */
[----:B------:R-:W-:Y:S01]  /*2d50*/  FFMA.FTZ R84, R84, R85, R87 ;  /* 0x0000005554547223 */ /* 0x000fe20000010057 */
[----:B------:R-:W-:Y:S01]  /*2d60*/  FADD.FTZ R87, R55, -UR4 ;  /* 0x8000000437577e21 */ /* 0x000fe20008010000 */
[----:B------:R-:W-:Y:S01]  /*2d70*/  SHF.L.U32 R114, R10, 0x10, RZ ;  /* 0x000000100a727819 */ /* 0x000fe200000006ff */
[----:B------:R-:W-:Y:S01]  /*2d80*/  FADD.FTZ R109, R56, -UR4 ;  /* 0x80000004386d7e21 */ /* 0x000fe20008010000 */
[----:B------:R-:W-:Y:S01]  /*2d90*/  FMUL.FTZ R85, R86, UR7 ;  /* 0x0000000756557c20 */ /* 0x000fe20008410000 */
[----:B------:R-:W-:Y:S01]  /*2da0*/  FMUL.FTZ R87, R87, UR7 ;  /* 0x0000000757577c20 */ /* 0x000fe20008410000 */
[----:B------:R-:W-:Y:S01]  /*2db0*/  SHF.L.U32 R113, R18, 0x10, RZ ;  /* 0x0000001012717819 */ /* 0x000fe200000006ff */
[----:B------:R-:W-:Y:S01]  /*2dc0*/  FMUL.FTZ R86, R109, UR7 ;  /* 0x000000076d567c20 */ /* 0x000fe20008410000 */
[----:B------:R-:W-:Y:S01]  /*2dd0*/  FFMA.FTZ R85, R85, R108, R110 ;  /* 0x0000006c55557223 */ /* 0x000fe2000001006e */
[----:B------:R-:W-:Y:S01]  /*2de0*/  FFMA.FTZ R110, R87, R112, R114 ;  /* 0x00000070576e7223 */ /* 0x000fe20000010072 */
[----:B------:R-:W-:Y:S01]  /*2df0*/  FADD.FTZ R109, R58, -UR4 ;  /* 0x800000043a6d7e21 */ /* 0x000fe20008010000 */
[----:B------:R-:W-:Y:S01]  /*2e00*/  FADD.FTZ R87, R57, -UR4 ;  /* 0x8000000439577e21 */ /* 0x000fe20008010000 */
[----:B------:R-:W-:-:S02]  /*2e10*/  SHF.L.U32 R115, R22, 0x10, RZ ;  /* 0x0000001016737819 */ /* 0x000fc400000006ff */
        /* <DEDUP_REMOVED lines=9> */
[----:B------:R-:W-:Y:S02]  /*2eb0*/  SHF.L.U32 R112, R7, 0x10, RZ ;  /* 0x0000001007707819 */ /* 0x000fe400000006ff */
[----:B------:R-:W-:Y:S01]  /*2ec0*/  FFMA.FTZ R116, R109, R114, R116 ;  /* 0x000000726d747223 */ /* 0x000fe20000010074 */
[----:B------:R-:W-:Y:S01]  /*2ed0*/  SHF.L.U32 R114, R6, 0x10, RZ ;  /* 0x0000001006727819 */ /* 0x000fe200000006ff */
[----:B------:R-:W0:Y:S01]  /*2ee0*/  LDC.64 R108, c[0x0][0x428] ;  /* 0x00010a00ff6c7b82 */ /* 0x000e220000000a00 */
[----:B------:R-:W-:Y:S01]  /*2ef0*/  FMUL.FTZ R87, R87, UR7 ;  /* 0x0000000757577c20 */ /* 0x000fe20008410000 */
[----:B------:R-:W-:-:S02]  /*2f00*/  F2FP.BF16.F32.PACK_AB R86, R113, R86 ;  /* 0x000000567156723e */ /* 0x000fc400000010ff */
[----:B------:R-:W-:Y:S01]  /*2f10*/  F2FP.BF16.F32.PACK_AB R85, R110, R85 ;  /* 0x000000556e55723e */ /* 0x000fe200000010ff */
[----:B------:R-:W-:Y:S01]  /*2f20*/  FFMA.FTZ R117, R87, R112, R114 ;  /* 0x0000007057757223 */ /* 0x000fe20000010072 */
[----:B------:R-:W-:Y:S01]  /*2f30*/  FADD.FTZ R87, R53, -UR4 ;  /* 0x8000000435577e21 */ /* 0x000fe20008010000 */
[----:B------:R-:W-:Y:S02]  /*2f40*/  SHF.L.U32 R112, R13, 0x10, RZ ;  /* 0x000000100d707819 */ /* 0x000fe400000006ff */
[----:B------:R-:W-:Y:S01]  /*2f50*/  SHF.L.U32 R114, R12, 0x10, RZ ;  /* 0x000000100c727819 */ /* 0x000fe200000006ff */
[----:B------:R-:W-:-:S04]  /*2f60*/  FMUL.FTZ R87, R87, UR7 ;  /* 0x0000000757577c20 */ /* 0x000fc80008410000 */
[----:B------:R-:W-:Y:S01]  /*2f70*/  FFMA.FTZ R115, R87, R112, R114 ;  /* 0x0000007057737223 */ /* 0x000fe20000010072 */
[----:B------:R-:W-:-:S04]  /*2f80*/  F2FP.BF16.F32.PACK_AB R87, R117, R116 ;  /* 0x000000747557723e */ /* 0x000fc800000010ff */
[----:B------:R-:W-:Y:S01]  /*2f90*/  F2FP.BF16.F32.PACK_AB R84, R115, R84 ;  /* 0x000000547354723e */ /* 0x000fe200000010ff */
[C---:B0-----:R-:W-:Y:S01]  /*2fa0*/  IMAD.WIDE.U32 R108, R111.reuse, 0x10, R108 ;  /* 0x000000106f6c7825 */ /* 0x041fe200078e006c */
[----:B------:R-:W-:-:S04]  /*2fb0*/  IADD3 R111, PT, PT, R111, 0x80, RZ ;  /* 0x000000806f6f7810 */ /* 0x000fc80007ffe0ff */
[----:B------:R0:W-:Y:S03]  /*2fc0*/  STG.E.128 desc[UR12][R108.64], R84 ;  /* 0x000000546c007986 */ /* 0x0001e6000c101d0c */
.L_x_8129:
[----:B------:R-:W-:Y:S05]  /*2fd0*/  BSYNC.RECONVERGENT B0 ;  /* 0x0000000000007941 */ /* 0x000fea0003800200 */
.L_x_8128:
[----:B------:R-:W-:Y:S04]  /*2fe0*/  BSSY.RECONVERGENT B0, `(.L_x_8130) ;  /* 0x0000032000007945 */ /* 0x000fe80003800200 */
[----:B------:R-:W-:Y:S05]  /*2ff0*/  @!P1 BRA `(.L_x_8131) ;  /* 0x0000000000c09947 */ /* 0x000fea0003800000 */
[----:B0-----:R-:W-:Y:S01]  /*3000*/  FADD.FTZ R84, R60, -UR4 ;  /* 0x800000043c547e21 */ /* 0x001fe20008010000 */
        /* <DEDUP_REMOVED lines=47> */
.L_x_8131:
[----:B------:R-:W-:Y:S05]  /*3300*/  BSYNC.RECONVERGENT B0 ;  /* 0x0000000000007941 */ /* 0x000fea0003800200 */
.L_x_8130:
[----:B------:R-:W-:Y:S04]  /*3310*/  BSSY.RECONVERGENT B0, `(.L_x_8132) ;  /* 0x0000032000007945 */ /* 0x000fe80003800200 */
[----:B------:R-:W-:Y:S05]  /*3320*/  @!P2 BRA `(.L_x_8133) ;  /* 0x0000000000c0a947 */ /* 0x000fea0003800000 */
[----:B01----:R-:W-:Y:S01]  /*3330*/  FADD.FTZ R84, R68, -UR4 ;  /* 0x8000000444547e21 */ /* 0x003fe20008010000 */
[----:B------:R-:W-:Y:S01]  /*3340*/  SHF.L.U32 R85, R32, 0x10, RZ ;  /* 0x0000001020557819 */ /* 0x000fe200000006ff */
[----:B------:R-:W-:Y:S02]  /*3350*/  IMAD.U32 R87, R36, 0x10000, RZ ;  /* 0x0001000024577824 */ /* 0x000fe400078e00ff */
[----:B------:R-:W-:Y:S01]  /*3360*/  FADD.FTZ R86, R70, -UR4 ;  /* 0x8000000446567e21 */ /* 0x000fe20008010000 */
[----:B------:R-:W-:Y:S01]  /*3370*/  FMUL.FTZ R84, R84, UR7 ;  /* 0x0000000754547c20 */ /* 0x000fe20008410000 */
[----:B------:R-:W-:Y:S01]  /*3380*/  SHF.L.U32 R108, R33, 0x10, RZ ;  /* 0x00000010216c7819 */ /* 0x000fe200000006ff */
[----:B------:R-:W-:Y:S01]  /*3390*/  FADD.FTZ R109, R72, -UR4 ;  /* 0x80000004486d7e21 */ /* 0x000fe20008010000 */
[----:B------:R-:W-:Y:S01]  /*33a0*/  SHF.L.U32 R110, R37, 0x10, RZ ;  /* 0x00000010256e7819 */ /* 0x000fe200000006ff */
[----:B------:R-:W-:Y:S01]  /*33b0*/  FFMA.FTZ R84, R84, R85, R87 ;  /* 0x0000005554547223 */ /* 0x000fe20000010057 */
[----:B------:R-:W-:Y:S01]  /*33c0*/  FADD.FTZ R87, R71, -UR4 ;  /* 0x8000000447577e21 */ /* 0x000fe20008010000 */
[----:B------:R-:W-:Y:S01]  /*33d0*/  SHF.L.U32 R112, R93, 0x10, RZ ;  /* 0x000000105d707819 */ /* 0x000fe200000006ff */
[----:B------:R-:W-:Y:S01]  /*33e0*/  FMUL.FTZ R85, R86, UR7 ;  /* 0x0000000756557c20 */ /* 0x000fe20008410000 */
[----:B------:R-:W-:Y:S01]  /*33f0*/  SHF.L.U32 R114, R94, 0x10, RZ ;  /* 0x000000105e727819 */ /* 0x000fe200000006ff */
[----:B------:R-:W-:Y:S01]  /*3400*/  FMUL.FTZ R87, R87, UR7 ;  /* 0x0000000757577c20 */ /* 0x000fe20008410000 */
[----:B------:R-:W-:Y:S01]  /*3410*/  FMUL.FTZ R86, R109, UR7 ;  /* 0x000000076d567c20 */ /* 0x000fe20008410000 */
[----:B------:R-:W-:Y:S01]  /*3420*/  FFMA.FTZ R85, R85, R108, R110 ;  /* 0x0000006c55557223 */ /* 0x000fe2000001006e */
[----:B------:R-:W-:Y:S01]  /*3430*/  FADD.FTZ R109, R74, -UR4 ;  /* 0x800000044a6d7e21 */ /* 0x000fe20008010000 */
[----:B------:R-:W-:Y:S01]  /*3440*/  FFMA.FTZ R110, R87, R112, R114 ;  /* 0x00000070576e7223 */ /* 0x000fe20000010072 */
[----:B------:R-:W-:Y:S01]  /*3450*/  FADD.FTZ R87, R73, -UR4 ;  /* 0x8000000449577e21 */ /* 0x000fe20008010000 */
[----:B------:R-:W-:Y:S01]  /*3460*/  SHF.L.U32 R113, R34, 0x10, RZ ;  /* 0x0000001022717819 */ /* 0x000fe200000006ff */
[----:B------:R-:W-:Y:S01]  /*3470*/  FMUL.FTZ R109, R109, UR7 ;  /* 0x000000076d6d7c20 */ /* 0x000fe20008410000 */
[----:B------:R-:W-:Y:S01]  /*3480*/  SHF.L.U32 R115, R38, 0x10, RZ ;  /* 0x0000001026737819 */ /* 0x000fe200000006ff */
[----:B------:R-:W-:Y:S01]  /*3490*/  FMUL.FTZ R87, R87, UR7 ;  /* 0x0000000757577c20 */ /* 0x000fe20008410000 */
[----:B------:R-:W-:-:S02]  /*34a0*/  SHF.L.U32 R108, R95, 0x10, RZ ;  /* 0x000000105f6c7819 */ /* 0x000fc400000006ff */
[----:B------:R-:W-:Y:S01]  /*34b0*/  SHF.L.U32 R112, R96, 0x10, RZ ;  /* 0x0000001060707819 */ /* 0x000fe200000006ff */
[----:B------:R-:W-:Y:S01]  /*34c0*/  FFMA.FTZ R86, R86, R113, R115 ;  /* 0x0000007156567223 */ /* 0x000fe20000010073 */
[----:B------:R-:W-:Y:S02]  /*34d0*/  SHF.L.U32 R114, R35, 0x10, RZ ;  /* 0x0000001023727819 */ /* 0x000fe400000006ff */
        /* <DEDUP_REMOVED lines=21> */
.L_x_8133:
[----:B------:R-:W-:Y:S05]  /*3630*/  BSYNC.RECONVERGENT B0 ;  /* 0x0000000000007941 */ /* 0x000fea0003800200 */
.L_x_8132:
[----:B------:R-:W-:Y:S04]  /*3640*/  BSSY.RECONVERGENT B0, `(.L_x_8127) ;  /* 0x0000031000007945 */ /* 0x000fe80003800200 */
[----:B------:R-:W-:Y:S05]  /*3650*/  @!P3 BRA `(.L_x_8134) ;  /* 0x0000000000bcb947 */ /* 0x000fea0003800000 */
[----:B012---:R-:W-:Y:S01]  /*3660*/  FADD.FTZ R84, R76, -UR4 ;  /* 0x800000044c547e21 */ /* 0x007fe20008010000 */
[----:B------:R-:W-:Y:S01]  /*3670*/  FADD.FTZ R86, R78, -UR4 ;  /* 0x800000044e567e21 */ /* 0x000fe20008010000 */
[----:B------:R-:W-:Y:S01]  /*3680*/  FADD.FTZ R108, R79, -UR4 ;  /* 0x800000044f6c7e21 */ /* 0x000fe20008010000 */
        /* <DEDUP_REMOVED lines=22> */
[----:B------:R-:W-:-:S02]  /*37f0*/  SHF.L.U32 R112, R43, 0x10, RZ ;  /* 0x000000102b707819 */ /* 0x000fc400000006ff */
[----:B------:R-:W-:Y:S01]  /*3800*/  FFMA.FTZ R113, R108, R113, R115 ;  /* 0x000000716c717223 */ /* 0x000fe20000010073 */
[----:B------:R-:W-:Y:S01]  /*3810*/  SHF.L.U32 R114, R47, 0x10, RZ ;  /* 0x000000102f727819 */ /* 0x000fe200000006ff */
[----:B------:R-:W0:Y:S01]  /*3820*/  LDC.64 R108, c[0x0][0x428] ;  /* 0x00010a00ff6c7b82 */ /* 0x000e220000000a00 */
[----:B------:R-:W-:Y:S01]  /*3830*/  FMUL.FTZ R87, R87, UR7 ;  /* 0x0000000757577c20 */ /* 0x000fe20008410000 */
[----:B------:R-:W-:Y:S01]  /*3840*/  FADD.FTZ R115, R83, -UR4 ;  /* 0x8000000453737e21 */ /* 0x000fe20008010000 */
[----:B------:R-:W-:Y:S02]  /*3850*/  F2FP.BF16.F32.PACK_AB R86, R113, R86 ;  /* 0x000000567156723e */ /* 0x000fe400000010ff */
[----:B------:R-:W-:Y:S01]  /*3860*/  FFMA.FTZ R116, R87, R112, R114 ;  /* 0x0000007057747223 */ /* 0x000fe20000010072 */
[----:B------:R-:W-:Y:S01]  /*3870*/  SHF.L.U32 R112, R105, 0x10, RZ ;  /* 0x0000001069707819 */ /* 0x000fe200000006ff */
[----:B------:R-:W-:Y:S01]  /*3880*/  FMUL.FTZ R115, R115, UR7 ;  /* 0x0000000773737c20 */ /* 0x000fe20008410000 */
[----:B------:R-:W-:Y:S01]  /*3890*/  SHF.L.U32 R114, R106, 0x10, RZ ;  /* 0x000000106a727819 */ /* 0x000fe200000006ff */
[----:B------:R-:W-:Y:S01]  /*38a0*/  FADD.FTZ R87, R77, -UR4 ;  /* 0x800000044d577e21 */ /* 0x000fe20008010000 */
[----:B------:R-:W-:-:S03]  /*38b0*/  F2FP.BF16.F32.PACK_AB R85, R110, R85 ;  /* 0x000000556e55723e */ /* 0x000fc600000010ff */
[----:B------:R-:W-:Y:S01]  /*38c0*/  FFMA.FTZ R117, R115, R112, R114 ;  /* 0x0000007073757223 */ /* 0x000fe20000010072 */
[----:B------:R-:W-:Y:S01]  /*38d0*/  SHF.L.U32 R112, R99, 0x10, RZ ;  /* 0x0000001063707819 */ /* 0x000fe200000006ff */
[----:B------:R-:W-:Y:S01]  /*38e0*/  FMUL.FTZ R87, R87, UR7 ;  /* 0x0000000757577c20 */ /* 0x000fe20008410000 */
[----:B------:R-:W-:-:S05]  /*38f0*/  SHF.L.U32 R114, R100, 0x10, RZ ;  /* 0x0000001064727819 */ /* 0x000fca00000006ff */
[----:B------:R-:W-:Y:S01]  /*3900*/  FFMA.FTZ R115, R87, R112, R114 ;  /* 0x0000007057737223 */ /* 0x000fe20000010072 */
[----:B------:R-:W-:Y:S01]  /*3910*/  F2FP.BF16.F32.PACK_AB R87, R117, R116 ;  /* 0x000000747557723e */ /* 0x000fe200000010ff */
[----:B0-----:R-:W-:-:S03]  /*3920*/  IMAD.WIDE.U32 R108, R111, 0x10, R108 ;  /* 0x000000106f6c7825 */ /* 0x001fc600078e006c */
[----:B------:R-:W-:-:S05]  /*3930*/  F2FP.BF16.F32.PACK_AB R84, R115, R84 ;  /* 0x000000547354723e */ /* 0x000fca00000010ff */
[----:B------:R3:W-:Y:S02]  /*3940*/  STG.E.128 desc[UR12][R108.64], R84 ;  /* 0x000000546c007986 */ /* 0x0007e4000c101d0c */
.L_x_8134:
[----:B------:R-:W-:Y:S05]  /*3950*/  BSYNC.RECONVERGENT B0 ;  /* 0x0000000000007941 */ /* 0x000fea0003800200 */
.L_x_8127:
[----:B------:R-:W-:Y:S02]  /*3960*/  UIADD3 UR18, UPT, UPT, UR18, UR16, URZ ;  /* 0x0000001012127290 */ /* 0x000fe4000fffe0ff */
[----:B------:R-:W-:Y:S02]  /*3970*/  UPLOP3.LUT UP1, UPT, UPT, UPT, UP1, 0x40, 0x4 ;  /* 0x000000000004789c */ /* 0x000fe40003f2e810 */
[----:B------:R-:W-:-:S09]  /*3980*/  UISETP.GE.AND UP0, UPT, UR18, UR17, UPT ;  /* 0x000000111200728c */ /* 0x000fd2000bf06270 */
[----:B------:R-:W-:Y:S05]  /*3990*/  BRA.U !UP0, `(.L_x_8135) ;  /* 0xffffffcd08bc7547 */ /* 0x000fea000b83ffff */
[----:B------:R-:W-:Y:S05]  /*39a0*/  EXIT ;  /* 0x000000000000794d */ /* 0x000fea0003800000 */
.L_x_8136:
        /* <DEDUP_REMOVED lines=13> */
.L_x_27248:


//--------------------- .text._ZN10layer_norm13ln_fwd_kernelINS_13Kernel_traitsI13__nv_bfloat16S2_fS2_fjLj4096ELj1ELj1ELj4ELj16ENS_18Kernel_traits_baseILj4096ES2_S2_fS2_fjLj128EEEEELb0ELb0ELb1ELb1EEEvNS_9FwdParamsE --------------------------
	.section	.text._ZN10layer_norm13ln_fwd_kernelINS_13Kernel_traitsI13__nv_bfloat16S2_fS2_fjLj4096ELj1ELj1ELj4ELj16ENS_18Kernel_traits_baseILj4096ES2_S2_fS2_fjLj128EEEEELb0ELb0ELb1ELb1EEEvNS_9FwdParamsE,"ax",@progbits
	.align	128
        .global         _ZN10layer_norm13ln_fwd_kernelINS_13Kernel_traitsI13__nv_bfloat16S2_fS2_fjLj4096ELj1ELj1ELj4ELj16ENS_18Kernel_traits_baseILj4096ES2_S2_fS2_fjLj128EEEEELb0ELb0ELb1ELb1EEEvNS_9FwdParamsE
        .type           _ZN10layer_norm13ln_fwd_kernelINS_13Kernel_traitsI13__nv_bfloat16S2_fS2_fjLj4096ELj1ELj1ELj4ELj16ENS_18Kernel_traits_baseILj4096ES2_S2_fS2_fjLj128EEEEELb0ELb0ELb1ELb1EEEvNS_9FwdParamsE,@function
        .size           _ZN10layer_norm13ln_fwd_kernelINS_13Kernel_traitsI13__nv_bfloat16S2_fS2_fjLj4096ELj1ELj1ELj4ELj16ENS_18Kernel_traits_baseILj4096ES2_S2_fS2_fjLj128EEEEELb0ELb0ELb1ELb1EEEvNS_9FwdParamsE,(.L_x_27249 - _ZN10layer_norm13ln_fwd_kernelINS_13Kernel_traitsI13__nv_bfloat16S2_fS2_fjLj4096ELj1ELj1ELj4ELj16ENS_18Kernel_traits_baseILj4096ES2_S2_fS2_fjLj128EEEEELb0ELb0ELb1ELb1EEEvNS_9FwdParamsE)
        .other          _ZN10layer_norm13ln_fwd_kernelINS_13Kernel_traitsI13__nv_bfloat16S2_fS2_fjLj4096ELj1ELj1ELj4ELj16ENS_18Kernel_traits_baseILj4096ES2_S2_fS2_fjLj128EEEEELb0ELb0ELb1ELb1EEEvNS_9FwdParamsE,@"STO_CUDA_ENTRY STV_DEFAULT"
_ZN10layer_norm13ln_fwd_kernelINS_13Kernel_traitsI13__nv_bfloat16S2_fS2_fjLj4096ELj1ELj1ELj4ELj16ENS_18Kernel_traits_baseILj4096ES2_S2_fS2_fjLj128EEEEELb0ELb0ELb1ELb1EEEvNS_9FwdParamsE:
.text._ZN10layer_norm13ln_fwd_kernelINS_13Kernel_traitsI13__nv_bfloat16S2_fS2_fjLj4096ELj1ELj1ELj4ELj16ENS_18Kernel_traits_baseILj4096ES2_S2_fS2_fjLj128EEEEELb0ELb0ELb1ELb1EEEvNS_9FwdParamsE:
        /* <DEDUP_REMOVED lines=13> */
[----:B------:R-:W2:Y:S10]  /*00d0*/  LDG.E.128 R20, desc[UR12][R2.64+0x1800] ;  /* 0x0018000c02147981 */ /* 0x000eb4000c1e1d00 */
        /* <DEDUP_REMOVED lines=16> */
[----:B--2---:R-:W-:Y:S02]  /*01e0*/  @P0 MOV R97, R16 ;  /* 0x0000001000610202 */ /* 0x004fe40000000f00 */
        /* <DEDUP_REMOVED lines=15> */
[----:B------:R-:W-:Y:S01]  /*02e0*/  @P0 MOV R93, R20 ;  /* 0x00000014005d0202 */ /* 0x000fe20000000f00 */
[----:B0-----:R-:W-:Y:S06]  /*02f0*/  @P1 EXIT ;  /* 0x000000000000194d */ /* 0x001fec0003800000 */
[----:B------:R-:W0:Y:S01]  /*0300*/  LDCU.U8 UR4, c[0x0][0x410] ;  /* 0x00008200ff0477ac */ /* 0x000e220008000000 */
[----:B-----5:R-:W-:Y:S02]  /*0310*/  @!P0 CS2R R66, SRZ ;  /* 0x0000000000428805 */ /* 0x020fe4000001ff00 */
[----:B------:R-:W-:Y:S02]  /*0320*/  @!P0 CS2R R64, SRZ ;  /* 0x0000000000408805 */ /* 0x000fe4000001ff00 */
[----:B------:R-:W-:Y:S02]  /*0330*/  @!P0 CS2R R62, SRZ ;  /* 0x00000000003e8805 */ /* 0x000fe4000001ff00 */
[----:B------:R-:W-:Y:S02]  /*0340*/  @!P0 CS2R R60, SRZ ;  /* 0x00000000003c8805 */ /* 0x000fe4000001ff00 */
[----:B------:R-:W-:Y:S02]  /*0350*/  @!P0 CS2R R58, SRZ ;  /* 0x00000000003a8805 */ /* 0x000fe4000001ff00 */
[----:B------:R-:W-:-:S02]  /*0360*/  @!P0 CS2R R56, SRZ ;  /* 0x0000000000388805 */ /* 0x000fc4000001ff00 */
[----:B------:R-:W-:Y:S02]  /*0370*/  @!P0 CS2R R54, SRZ ;  /* 0x0000000000368805 */ /* 0x000fe4000001ff00 */
[----:B------:R-:W-:Y:S02]  /*0380*/  @!P0 CS2R R52, SRZ ;  /* 0x0000000000348805 */ /* 0x000fe4000001ff00 */
[----:B------:R-:W-:Y:S01]  /*0390*/  @P0 MOV R92, R21 ;  /* 0x00000015005c0202 */ /* 0x000fe20000000f00 */
[----:B------:R-:W-:Y:S01]  /*03a0*/  UPLOP3.LUT UP1, UPT, UPT, UPT, UPT, 0x40, 0x4 ;  /* 0x000000000004789c */ /* 0x000fe20003f2e870 */
[----:B------:R-:W-:Y:S01]  /*03b0*/  @P0 MOV R87, R22 ;  /* 0x0000001600570202 */ /* 0x000fe20000000f00 */
[----:B------:R-:W1:Y:S01]  /*03c0*/  LDCU UR20, c[0x0][0x388] ;  /* 0x00007100ff1477ac */ /* 0x000e620008000800 */
[----:B------:R-:W-:Y:S02]  /*03d0*/  @P0 MOV R86, R23 ;  /* 0x0000001700560202 */ /* 0x000fe40000000f00 */
[----:B------:R-:W-:Y:S01]  /*03e0*/  @!P0 MOV R93, R20 ;  /* 0x00000014005d8202 */ /* 0x000fe20000000f00 */
[----:B------:R-:W2:Y:S01]  /*03f0*/  LDCU UR21, c[0x0][0x400] ;  /* 0x00008000ff1577ac */ /* 0x000ea20008000800 */
[----:B------:R-:W-:-:S02]  /*0400*/  @!P0 MOV R92, R21 ;  /* 0x00000015005c8202 */ /* 0x000fc40000000f00 */
[----:B------:R-:W-:Y:S01]  /*0410*/  @!P0 MOV R87, R22 ;  /* 0x0000001600578202 */ /* 0x000fe20000000f00 */
[----:B------:R-:W3:Y:S01]  /*0420*/  LDCU.128 UR8, c[0x0][0x3f0] ;  /* 0x00007e00ff0877ac */ /* 0x000ee20008000c00 */
[----:B------:R-:W-:Y:S02]  /*0430*/  @!P0 MOV R86, R23 ;  /* 0x0000001700568202 */ /* 0x000fe40000000f00 */
[----:B------:R-:W-:Y:S01]  /*0440*/  LOP3.LUT R106, R0, 0x1f, RZ, 0xc0, !PT ;  /* 0x0000001f006a7812 */ /* 0x000fe200078ec0ff */
[----:B------:R-:W4:Y:S01]  /*0450*/  LDCU.64 UR14, c[0x0][0x3a0] ;  /* 0x00007400ff0e77ac */ /* 0x000f220008000a00 */
[----:B------:R-:W-:Y:S02]  /*0460*/  PRMT R2, R102, 0x7632, R2 ;  /* 0x0000763266027816 */ /* 0x000fe40000000002 */
[----:B------:R-:W-:Y:S01]  /*0470*/  PRMT R3, R103, 0x7632, R3 ;  /* 0x0000763267037816 */ /* 0x000fe20000000003 */
[----:B------:R-:W0:Y:S01]  /*0480*/  LDCU.64 UR16, c[0x0][0x380] ;  /* 0x00007000ff1077ac */ /* 0x000e220008000a00 */
        /* <DEDUP_REMOVED lines=14> */
[----:B0-----:R-:W-:Y:S02]  /*0570*/  ISETP.NE.AND P0, PT, RZ, UR4, PT ;  /* 0x00000004ff007c0c */ /* 0x001fe4000bf05270 */
        /* <DEDUP_REMOVED lines=15> */
[----:B-1234-:R-:W-:-:S07]  /*0670*/  PRMT R79, R52, 0x7632, R79 ;  /* 0x00007632344f7816 */ /* 0x01efce000000004f */
.L_x_8149:
[----:B------:R-:W-:-:S06]  /*0680*/  UIMAD.WIDE UR4, UR7, 0x4, UR8 ;  /* 0x00000004070478a5 */ /* 0x000fcc000f8e0208 */
[----:B-1----:R-:W-:Y:S02]  /*0690*/  MOV R20, UR4 ;  /* 0x0000000400147c02 */ /* 0x002fe40008000f00 */
[----:B------:R-:W-:-:S05]  /*06a0*/  MOV R21, UR5 ;  /* 0x0000000500157c02 */ /* 0x000fca0008000f00 */
[----:B------:R-:W2:Y:S01]  /*06b0*/  LDG.E R20, desc[UR12][R20.64] ;  /* 0x0000000c14147981 */ /* 0x000ea2000c1e1900 */
[----:B------:R-:W-:Y:S01]  /*06c0*/  HFMA2 R22, -RZ, RZ, 0, 0 ;  /* 0x00000000ff167431 */ /* 0x000fe200000001ff */
[----:B------:R-:W-:-:S06]  /*06d0*/  UIMAD.WIDE UR18, UR7, 0x4, UR10 ;  /* 0x00000004071278a5 */ /* 0x000fcc000f8e020a */
[----:B------:R-:W-:Y:S02]  /*06e0*/  MOV R24, UR18 ;  /* 0x0000001200187c02 */ /* 0x000fe40008000f00 */
[----:B------:R-:W-:-:S05]  /*06f0*/  MOV R25, UR19 ;  /* 0x0000001300197c02 */ /* 0x000fca0008000f00 */
[----:B------:R-:W3:Y:S01]  /*0700*/  LDG.E R24, desc[UR12][R24.64] ;  /* 0x0000000c18187981 */ /* 0x000ee2000c1e1900 */
[----:B--2---:R-:W-:-:S13]  /*0710*/  R2UR UR24, R20 ;  /* 0x00000000141872ca */ /* 0x004fda00000e0000 */
[----:B------:R-:W-:-:S06]  /*0720*/  UISETP.GE.AND UP2, UPT, UR24, 0x1, UPT ;  /* 0x000000011800788c */ /* 0x000fcc000bf46270 */
[----:B------:R-:W-:-:S05]  /*0730*/  PLOP3.LUT P1, PT, PT, PT, UP2, 0x80, 0x8 ;  /* 0x000000000008781c */ /* 0x000fca0003f2f028 */
[----:B------:R-:W-:Y:S01]  /*0740*/  @UP2 UIADD3 UR4, UPT, UPT, UR24, -0x1, URZ ;  /* 0xffffffff18042890 */ /* 0x000fe2000fffe0ff */
[----:B0-----:R-:W0:Y:S03]  /*0750*/  @UP2 LDCU.64 UR22, c[0x0][0x390] ;  /* 0x00007200ff1627ac */ /* 0x001e260008000a00 */
[----:B------:R-:W-:-:S04]  /*0760*/  @UP2 UIMAD UR4, UR4, UR20, URZ ;  /* 0x00000014040422a4 */ /* 0x000fc8000f8e02ff */
[----:B------:R-:W-:-:S04]  /*0770*/  @UP2 USHF.R.S32.HI UR5, URZ, 0x1f, UR4 ;  /* 0x0000001fff052899 */ /* 0x000fc80008011404 */
[----:B------:R-:W-:-:S06]  /*0780*/  @UP2 ULEA.HI UR5, UR5, UR4, URZ, 0x3 ;  /* 0x0000000405052291 */ /* 0x000fcc000f8f18ff */
[----:B------:R-:W-:Y:S02]  /*0790*/  MOV R23, UR5 ;  /* 0x0000000500177c02 */ /* 0x000fe40008000f00 */
[----:B0-----:R-:W-:Y:S02]  /*07a0*/  MOV R20, UR22 ;  /* 0x0000001600147c02 */ /* 0x001fe40008000f00 */
[----:B------:R-:W-:Y:S02]  /*07b0*/  MOV R21, UR23 ;  /* 0x0000001700157c02 */ /* 0x000fe40008000f00 */
[----:B------:R-:W-:-:S05]  /*07c0*/  @P1 LEA.HI.SX32 R22, R23, R0, 0x1d ;  /* 0x0000000017161211 */ /* 0x000fca00078feaff */
[----:B------:R-:W-:-:S05]  /*07d0*/  @P1 IMAD.WIDE.U32 R20, R22, 0x10, R20 ;  /* 0x0000001016141825 */ /* 0x000fca00078e0014 */
[----:B------:R-:W2:Y:S01]  /*07e0*/  @P1 LDG.E.128 R48, desc[UR12][R20.64] ;  /* 0x0000000c14301981 */ /* 0x000ea2000c1e1d00 */
[----:B------:R-:W-:Y:S02]  /*07f0*/  UIMAD UR4, UR7, UR20, URZ ;  /* 0x00000014070472a4 */ /* 0x000fe4000f8e02ff */
[----:B------:R-:W-:Y:S02]  /*0800*/  UISETP.NE.U32.AND UP0, UPT, UR14, URZ, UPT ;  /* 0x000000ff0e00728c */ /* 0x000fe4000bf05070 */
[----:B------:R-:W-:Y:S02]  /*0810*/  USHF.R.S32.HI UR5, URZ, 0x1f, UR4 ;  /* 0x0000001fff057899 */ /* 0x000fe40008011404 */
[----:B------:R-:W-:Y:S02]  /*0820*/  UISETP.NE.AND.EX UP0, UPT, UR15, URZ, UPT, UP0 ;  /* 0x000000ff0f00728c */ /* 0x000fe4000bf05300 */
[----:B------:R-:W-:Y:S01]  /*0830*/  ULEA.HI UR5, UR5, UR4, URZ, 0x3 ;  /* 0x0000000405057291 */ /* 0x000fe2000f8f18ff */
[----:B---3--:R-:W-:-:S05]  /*0840*/  R2UR UR6, R24 ;  /* 0x00000000180672ca */ /* 0x008fca00000e0000 */
[----:B------:R-:W-:-:S04]  /*0850*/  MOV R23, UR5 ;  /* 0x0000000500177c02 */ /* 0x000fc80008000f00 */
[----:B------:R-:W-:Y:S02]  /*0860*/  LEA.HI.SX32 R23, R23, R0, 0x1d ;  /* 0x0000000017177211 */ /* 0x000fe400078feaff */
[----:B--2---:R-:W-:Y:S02]  /*0870*/  PRMT R24, R51, 0x7632, R24 ;  /* 0x0000763233187816 */ /* 0x004fe40000000018 */
[----:B------:R-:W-:Y:S02]  /*0880*/  PRMT R25, R50, 0x7632, R25 ;  /* 0x0000763232197816 */ /* 0x000fe40000000019 */
[----:B------:R-:W-:Y:S02]  /*0890*/  PRMT R26, R49, 0x7632, R26 ;  /* 0x00007632311a7816 */ /* 0x000fe4000000001a */
[----:B------:R-:W-:Y:S01]  /*08a0*/  PRMT R27, R48, 0x7632, R27 ;  /* 0x00007632301b7816 */ /* 0x000fe2000000001b */
[----:B------:R-:W-:Y:S06]  /*08b0*/  BRA.U !UP0, `(.L_x_8137) ;  /* 0x0000000108787547 */ /* 0x000fec000b800000 */
[----:B------:R-:W0:Y:S02]  /*08c0*/  LDC.64 R20, c[0x0][0x3a0] ;  /* 0x0000e800ff147b82 */ /* 0x000e240000000a00 */
[----:B0-----:R-:W-:-:S05]  /*08d0*/  IMAD.WIDE.U32 R20, R23, 0x20, R20 ;  /* 0x0000002017147825 */ /* 0x001fca00078e0014 */
[----:B------:R-:W2:Y:S04]  /*08e0*/  LDG.E.128 R44, desc[UR12][R20.64] ;  /* 0x0000000c142c7981 */ /* 0x000ea8000c1e1d00 */
[----:B------:R0:W3:Y:S01]  /*08f0*/  LDG.E.128 R40, desc[UR12][R20.64+0x10] ;  /* 0x0000100c14287981 */ /* 0x0000e2000c1e1d00 */
[----:B------:R-:W-:-:S13]  /*0900*/  ISETP.LT.AND P2, PT, RZ, UR24, PT ;  /* 0x00000018ff007c0c */ /* 0x000fda000bf41270 */
[----:B------:R-:W2:Y:S01]  /*0910*/  @P2 LDC R31, c[0x0][0x40c] ;  /* 0x00010300ff1f2b82 */ /* 0x000ea20000000800 */
[----:B0-----:R-:W-:Y:S02]  /*0920*/  @P2 SHF.L.U32 R21, R49, 0x10, RZ ;  /* 0x0000001031152819 */ /* 0x001fe400000006ff */
[----:B------:R-:W-:Y:S02]  /*0930*/  @P2 SHF.L.U32 R28, R27, 0x10, RZ ;  /* 0x000000101b1c2819 */ /* 0x000fe400000006ff */
[----:B------:R-:W-:Y:S02]  /*0940*/  @P2 SHF.L.U32 R20, R25, 0x10, RZ ;  /* 0x0000001019142819 */ /* 0x000fe400000006ff */
[----:B------:R-:W-:Y:S01]  /*0950*/  @P2 SHF.L.U32 R27, R48, 0x10, RZ ;  /* 0x00000010301b2819 */ /* 0x000fe200000006ff */
[----:B------:R-:W0:Y:S01]  /*0960*/  @P2 LDC R29, c[0x0][0x40c] ;  /* 0x00010300ff1d2b82 */ /* 0x000e220000000800 */
[----:B------:R-:W-:Y:S02]  /*0970*/  @P2 SHF.L.U32 R26, R26, 0x10, RZ ;  /* 0x000000101a1a2819 */ /* 0x000fe400000006ff */
[----:B------:R-:W-:-:S02]  /*0980*/  @P2 SHF.L.U32 R24, R24, 0x10, RZ ;  /* 0x0000001018182819 */ /* 0x000fc400000006ff */
[----:B------:R-:W-:-:S03]  /*0990*/  @P2 SHF.L.U32 R25, R51, 0x10, RZ ;  /* 0x0000001033192819 */ /* 0x000fc600000006ff */
[----:B------:R-:W1:Y:S08]  /*09a0*/  @P2 LDC R30, c[0x0][0x40c] ;  /* 0x00010300ff1e2b82 */ /* 0x000e700000000800 */
[----:B------:R-:W4:Y:S08]  /*09b0*/  @P2 LDC R32, c[0x0][0x40c] ;  /* 0x00010300ff202b82 */ /* 0x000f300000000800 */
[----:B------:R-:W3:Y:S08]  /*09c0*/  @P2 LDC R33, c[0x0][0x40c] ;  /* 0x00010300ff212b82 */ /* 0x000ef00000000800 */
[----:B------:R-:W5:Y:S08]  /*09d0*/  @P2 LDC R34, c[0x0][0x40c] ;  /* 0x00010300ff222b82 */ /* 0x000f700000000800 */
[----:B------:R-:W5:Y:S08]  /*09e0*/  @P2 LDC R35, c[0x0][0x40c] ;  /* 0x00010300ff232b82 */ /* 0x000f700000000800 */
[----:B------:R-:W5:Y:S01]  /*09f0*/  @P2 LDC R36, c[0x0][0x40c] ;  /* 0x00010300ff242b82 */ /* 0x000f620000000800 */
[----:B--2---:R-:W-:Y:S01]  /*0a00*/  @P2 FFMA.FTZ R46, R21, R31, R46 ;  /* 0x0000001f152e2223 */ /* 0x004fe2000001002e */
[----:B------:R-:W-:-:S02]  /*0a10*/  @P2 IMAD.U32 R21, R50, 0x10000, RZ ;  /* 0x0001000032152824 */ /* 0x000fc400078e00ff */
[----:B0-----:R-:W-:Y:S01]  /*0a20*/  @P2 FFMA.FTZ R44, R27, R29, R44 ;  /* 0x0000001d1b2c2223 */ /* 0x001fe2000001002c */
[----:B-1----:R-:W-:Y:S01]  /*0a30*/  @P2 FFMA.FTZ R45, R28, R30, R45 ;  /* 0x0000001e1c2d2223 */ /* 0x002fe2000001002d */
[----:B----4-:R-:W-:Y:S01]  /*0a40*/  @P2 FFMA.FTZ R47, R26, R32, R47 ;  /* 0x000000201a2f2223 */ /* 0x010fe2000001002f */
[----:B---3--:R-:W-:Y:S01]  /*0a50*/  @P2 FFMA.FTZ R40, R21, R33, R40 ;  /* 0x0000002115282223 */ /* 0x008fe20000010028 */
[----:B-----5:R-:W-:Y:S01]  /*0a60*/  @P2 FFMA.FTZ R41, R20, R34, R41 ;  /* 0x0000002214292223 */ /* 0x020fe20000010029 */
[----:B------:R-:W-:Y:S01]  /*0a70*/  @P2 FFMA.FTZ R42, R25, R35, R42 ;  /* 0x00000023192a2223 */ /* 0x000fe2000001002a */
[----:B------:R-:W-:Y:S01]  /*0a80*/  @P2 FFMA.FTZ R43, R24, R36, R43 ;  /* 0x00000024182b2223 */ /* 0x000fe2000001002b */
[----:B------:R-:W-:Y:S06]  /*0a90*/  BRA `(.L_x_8138) ;  /* 0x0000000000707947 */ /* 0x000fec0003800000 */
.L_x_8137:
[----:B------:R-:W0:Y:S01]  /*0aa0*/  @UP2 LDCU UR4, c[0x0][0x40c] ;  /* 0x00008180ff0427ac */ /* 0x000e220008000800 */
[----:B------:R-:W-:Y:S02]  /*0ab0*/  @P1 SHF.L.U32 R20, R48, 0x10, RZ ;  /* 0x0000001030141819 */ /* 0x000fe400000006ff */
[----:B------:R-:W-:Y:S02]  /*0ac0*/  CS2R R44, SRZ ;  /* 0x00000000002c7805 */ /* 0x000fe4000001ff00 */
[----:B------:R-:W-:Y:S01]  /*0ad0*/  @P1 SHF.L.U32 R21, R49, 0x10, RZ ;  /* 0x0000001031151819 */ /* 0x000fe200000006ff */
[----:B------:R-:W1:Y:S01]  /*0ae0*/  @UP2 LDCU UR18, c[0x0][0x40c] ;  /* 0x00008180ff1227ac */ /* 0x000e620008000800 */
[----:B------:R-:W-:Y:S02]  /*0af0*/  CS2R R46, SRZ ;  /* 0x00000000002e7805 */ /* 0x000fe4000001ff00 */
[----:B------:R-:W-:Y:S02]  /*0b00*/  @P1 SHF.L.U32 R27, R27, 0x10, RZ ;  /* 0x000000101b1b1819 */ /* 0x000fe400000006ff */
[----:B------:R-:W-:Y:S01]  /*0b10*/  CS2R R40, SRZ ;  /* 0x0000000000287805 */ /* 0x000fe2000001ff00 */
[----:B------:R-:W2:Y:S01]  /*0b20*/  @UP2 LDCU UR5, c[0x0][0x40c] ;  /* 0x00008180ff0527ac */ /* 0x000ea20008000800 */
[----:B------:R-:W-:-:S02]  /*0b30*/  @P1 SHF.L.U32 R26, R26, 0x10, RZ ;  /* 0x000000101a1a1819 */ /* 0x000fc400000006ff */
[----:B------:R-:W-:Y:S02]  /*0b40*/  CS2R R42, SRZ ;  /* 0x00000000002a7805 */ /* 0x000fe4000001ff00 */
[----:B------:R-:W-:Y:S01]  /*0b50*/  @P1 SHF.L.U32 R25, R25, 0x10, RZ ;  /* 0x0000001019191819 */ /* 0x000fe200000006ff */
[----:B------:R-:W3:Y:S01]  /*0b60*/  @UP2 LDCU UR19, c[0x0][0x40c] ;  /* 0x00008180ff1327ac */ /* 0x000ee20008000800 */
[----:B------:R-:W-:Y:S01]  /*0b70*/  @P1 SHF.L.U32 R24, R24, 0x10, RZ ;  /* 0x0000001018181819 */ /* 0x000fe200000006ff */
[----:B------:R-:W4:Y:S01]  /*0b80*/  @UP2 LDCU UR22, c[0x0][0x40c] ;  /* 0x00008180ff1627ac */ /* 0x000f220008000800 */
[----:B0-----:R-:W-:Y:S01]  /*0b90*/  @P1 FMUL.FTZ R44, R20, UR4 ;  /* 0x00000004142c1c20 */ /* 0x001fe20008410000 */
[----:B------:R-:W-:Y:S01]  /*0ba0*/  @P1 SHF.L.U32 R20, R50, 0x10, RZ ;  /* 0x0000001032141819 */ /* 0x000fe200000006ff */
[----:B------:R-:W0:Y:S01]  /*0bb0*/  @UP2 LDCU UR23, c[0x0][0x40c] ;  /* 0x00008180ff1727ac */ /* 0x000e220008000800 */
[----:B-1----:R-:W-:Y:S01]  /*0bc0*/  @P1 FMUL.FTZ R46, R21, UR18 ;  /* 0x00000012152e1c20 */ /* 0x002fe20008410000 */
[----:B------:R-:W-:Y:S01]  /*0bd0*/  @P1 SHF.L.U32 R21, R51, 0x10, RZ ;  /* 0x0000001033151819 */ /* 0x000fe200000006ff */
[----:B------:R-:W1:Y:S01]  /*0be0*/  @UP2 LDCU UR25, c[0x0][0x40c] ;  /* 0x00008180ff1927ac */ /* 0x000e620008000800 */
[----:B--2---:R-:W-:Y:S01]  /*0bf0*/  @P1 FMUL.FTZ R45, R27, UR5 ;  /* 0x000000051b2d1c20 */ /* 0x004fe20008410000 */
[----:B------:R-:W2:Y:S01]  /*0c00*/  @UP2 LDCU UR26, c[0x0][0x40c] ;  /* 0x00008180ff1a27ac */ /* 0x000ea20008000800 */
[----:B---3--:R-:W-:Y:S01]  /*0c10*/  @P1 FMUL.FTZ R47, R26, UR19 ;  /* 0x000000131a2f1c20 */ /* 0x008fe20008410000 */
[----:B----4-:R-:W-:Y:S01]  /*0c20*/  @P1 FMUL.FTZ R40, R20, UR22 ;  /* 0x0000001614281c20 */ /* 0x010fe20008410000 */
[----:B0-----:R-:W-:Y:S01]  /*0c30*/  @P1 FMUL.FTZ R41, R25, UR23 ;  /* 0x0000001719291c20 */ /* 0x001fe20008410000 */
[----:B-1----:R-:W-:Y:S01]  /*0c40*/  @P1 FMUL.FTZ R42, R21, UR25 ;  /* 0x00000019152a1c20 */ /* 0x002fe20008410000 */
[----:B--2---:R-:W-:-:S07]  /*0c50*/  @P1 FMUL.FTZ R43, R24, UR26 ;  /* 0x0000001a182b1c20 */ /* 0x004fce0008410000 */
.L_x_8138:
[----:B------:R-:W0:Y:S01]  /*0c60*/  LDC.64 R90, c[0x0][0x3a8] ;  /* 0x0000ea00ff5a7b82 */ /* 0x000e220000000a00 */
[C---:B------:R-:W-:Y:S01]  /*0c70*/  IADD3 R25, PT, PT, R23.reuse, 0x80, RZ ;  /* 0x0000008017197810 */ /* 0x040fe20007ffe0ff */
[----:B0-----:R-:W-:-:S05]  /*0c80*/  IMAD.WIDE.U32 R20, R23, 0x20, R90 ;  /* 0x0000002017147825 */ /* 0x001fca00078e005a */
[----:B------:R0:W-:Y:S04]  /*0c90*/  STG.E.128 desc[UR12][R20.64], R44 ;  /* 0x0000002c14007986 */ /* 0x0001e8000c101d0c */
[----:B------:R0:W-:Y:S01]  /*0ca0*/  STG.E.128 desc[UR12][R20.64+0x10], R40 ;  /* 0x0000102814007986 */ /* 0x0001e2000c101d0c */
[----:B------:R-:W-:Y:S05]  /*0cb0*/  BRA.U !UP2, `(.L_x_8139) ;  /* 0x000000010a107547 */ /* 0x000fea000b800000 */
[----:B0-----:R-:W0:Y:S01]  /*0cc0*/  LDC.64 R20, c[0x0][0x390] ;  /* 0x0000e400ff147b82 */ /* 0x001e220000000a00 */
[----:B------:R-:W-:-:S05]  /*0cd0*/  IADD3 R27, PT, PT, R22, 0x80, RZ ;  /* 0x00000080161b7810 */ /* 0x000fca0007ffe0ff */
[----:B0-----:R-:W-:-:S05]  /*0ce0*/  IMAD.WIDE.U32 R20, R27, 0x10, R20 ;  /* 0x000000101b147825 */ /* 0x001fca00078e0014 */
[----:B------:R1:W5:Y:S02]  /*0cf0*/  LDG.E.128 R48, desc[UR12][R20.64] ;  /* 0x0000000c14307981 */ /* 0x000364000c1e1d00 */
.L_x_8139:
[----:B-----5:R-:W-:Y:S02]  /*0d00*/  PRMT R24, R51, 0x7632, R24 ;  /* 0x0000763233187816 */ /* 0x020fe40000000018 */
[----:B------:R-:W-:Y:S02]  /*0d10*/  PRMT R26, R50, 0x7632, R26 ;  /* 0x00007632321a7816 */ /* 0x000fe4000000001a */
[----:B------:R-:W-:Y:S02]  /*0d20*/  PRMT R27, R49, 0x7632, R27 ;  /* 0x00007632311b7816 */ /* 0x000fe4000000001b */
[----:B------:R-:W-:Y:S01]  /*0d30*/  PRMT R28, R48, 0x7632, R28 ;  /* 0x00007632301c7816 */ /* 0x000fe2000000001c */
[----:B------:R-:W-:Y:S06]  /*0d40*/  BRA.U !UP0, `(.L_x_8140) ;  /* 0x0000000108787547 */ /* 0x000fec000b800000 */
[----:B01----:R-:W0:Y:S02]  /*0d50*/  LDC.64 R20, c[0x0][0x3a0] ;  /* 0x0000e800ff147b82 */ /* 0x003e240000000a00 */
        /* <DEDUP_REMOVED lines=15> */
[----:B------:R-:W5:Y:S08]  /*0e50*/  @P2 LDC R70, c[0x0][0x40c] ;  /* 0x00010300ff462b82 */ /* 0x000f700000000800 */
[----:B------:R-:W3:Y:S08]  /*0e60*/  @P2 LDC R71, c[0x0][0x40c] ;  /* 0x00010300ff472b82 */ /* 0x000ef00000000800 */
[----:B------:R-:W5:Y:S08]  /*0e70*/  @P2 LDC R88, c[0x0][0x40c] ;  /* 0x00010300ff582b82 */ /* 0x000f700000000800 */
[----:B------:R-:W5:Y:S01]  /*0e80*/  @P2 LDC R89, c[0x0][0x40c] ;  /* 0x00010300ff592b82 */ /* 0x000f620000000800 */
[----:B--2---:R-:W-:Y:S01]  /*0e90*/  @P2 FFMA.FTZ R38, R21, R68, R38 ;  /* 0x0000004415262223 */ /* 0x004fe20000010026 */
[----:B------:R-:W-:Y:S01]  /*0ea0*/  @P2 SHF.L.U32 R21, R50, 0x10, RZ ;  /* 0x0000001032152819 */ /* 0x000fe200000006ff */
        /* <DEDUP_REMOVED lines=8> */
.L_x_8140:
[----:B------:R-:W2:Y:S01]  /*0f30*/  @UP2 LDCU UR4, c[0x0][0x40c] ;  /* 0x00008180ff0427ac */ /* 0x000ea20008000800 */
[----:B01----:R-:W-:Y:S02]  /*0f40*/  @P1 SHF.L.U32 R20, R48, 0x10, RZ ;  /* 0x0000001030141819 */ /* 0x003fe400000006ff */
[----:B------:R-:W-:Y:S02]  /*0f50*/  CS2R R36, SRZ ;  /* 0x0000000000247805 */ /* 0x000fe4000001ff00 */
[----:B------:R-:W-:Y:S01]  /*0f60*/  @P1 SHF.L.U32 R21, R49, 0x10, RZ ;  /* 0x0000001031151819 */ /* 0x000fe200000006ff */
[----:B------:R-:W0:Y:S01]  /*0f70*/  @UP2 LDCU UR18, c[0x0][0x40c] ;  /* 0x00008180ff1227ac */ /* 0x000e220008000800 */
[----:B------:R-:W-:Y:S02]  /*0f80*/  CS2R R38, SRZ ;  /* 0x0000000000267805 */ /* 0x000fe4000001ff00 */
[----:B------:R-:W-:Y:S02]  /*0f90*/  @P1 SHF.L.U32 R28, R28, 0x10, RZ ;  /* 0x000000101c1c1819 */ /* 0x000fe400000006ff */
[----:B------:R-:W-:Y:S01]  /*0fa0*/  CS2R R32, SRZ ;  /* 0x0000000000207805 */ /* 0x000fe2000001ff00 */
[----:B------:R-:W1:Y:S01]  /*0fb0*/  @UP2 LDCU UR5, c[0x0][0x40c] ;  /* 0x00008180ff0527ac */ /* 0x000e620008000800 */
[----:B------:R-:W-:-:S02]  /*0fc0*/  @P1 SHF.L.U32 R27, R27, 0x10, RZ ;  /* 0x000000101b1b1819 */ /* 0x000fc400000006ff */
[----:B------:R-:W-:Y:S02]  /*0fd0*/  CS2R R34, SRZ ;  /* 0x0000000000227805 */ /* 0x000fe4000001ff00 */
[----:B------:R-:W-:Y:S01]  /*0fe0*/  @P1 SHF.L.U32 R26, R26, 0x10, RZ ;  /* 0x000000101a1a1819 */ /* 0x000fe200000006ff */
[----:B------:R-:W3:Y:S01]  /*0ff0*/  @UP2 LDCU UR19, c[0x0][0x40c] ;  /* 0x00008180ff1327ac */ /* 0x000ee20008000800 */
[----:B------:R-:W-:Y:S01]  /*1000*/  @P1 SHF.L.U32 R24, R24, 0x10, RZ ;  /* 0x0000001018181819 */ /* 0x000fe200000006ff */
[----:B------:R-:W4:Y:S01]  /*1010*/  @UP2 LDCU UR22, c[0x0][0x40c] ;  /* 0x00008180ff1627ac */ /* 0x000f220008000800 */
[----:B--2---:R-:W-:Y:S01]  /*1020*/  @P1 FMUL.FTZ R36, R20, UR4 ;  /* 0x0000000414241c20 */ /* 0x004fe20008410000 */
[----:B------:R-:W-:Y:S01]  /*1030*/  @P1 SHF.L.U32 R20, R50, 0x10, RZ ;  /* 0x0000001032141819 */ /* 0x000fe200000006ff */
[----:B------:R-:W2:Y:S01]  /*1040*/  @UP2 LDCU UR23, c[0x0][0x40c] ;  /* 0x00008180ff1727ac */ /* 0x000ea20008000800 */
[----:B0-----:R-:W-:Y:S01]  /*1050*/  @P1 FMUL.FTZ R38, R21, UR18 ;  /* 0x0000001215261c20 */ /* 0x001fe20008410000 */
[----:B------:R-:W-:Y:S01]  /*1060*/  @P1 SHF.L.U32 R21, R51, 0x10, RZ ;  /* 0x0000001033151819 */ /* 0x000fe200000006ff */
[----:B------:R-:W0:Y:S01]  /*1070*/  @UP2 LDCU UR25, c[0x0][0x40c] ;  /* 0x00008180ff1927ac */ /* 0x000e220008000800 */
[----:B-1----:R-:W-:Y:S01]  /*1080*/  @P1 FMUL.FTZ R37, R28, UR5 ;  /* 0x000000051c251c20 */ /* 0x002fe20008410000 */
[----:B------:R-:W1:Y:S01]  /*1090*/  @UP2 LDCU UR26, c[0x0][0x40c] ;  /* 0x00008180ff1a27ac */ /* 0x000e620008000800 */
[----:B---3--:R-:W-:Y:S01]  /*10a0*/  @P1 FMUL.FTZ R39, R27, UR19 ;  /* 0x000000131b271c20 */ /* 0x008fe20008410000 */
[----:B----4-:R-:W-:Y:S01]  /*10b0*/  @P1 FMUL.FTZ R32, R20, UR22 ;  /* 0x0000001614201c20 */ /* 0x010fe20008410000 */
[----:B--2---:R-:W-:Y:S01]  /*10c0*/  @P1 FMUL.FTZ R33, R26, UR23 ;  /* 0x000000171a211c20 */ /* 0x004fe20008410000 */
[----:B0-----:R-:W-:Y:S01]  /*10d0*/  @P1 FMUL.FTZ R34, R21, UR25 ;  /* 0x0000001915221c20 */ /* 0x001fe20008410000 */
[----:B-1----:R-:W-:-:S07]  /*10e0*/  @P1 FMUL.FTZ R35, R24, UR26 ;  /* 0x0000001a18231c20 */ /* 0x002fce0008410000 */
.L_x_8141:
[----:B------:R-:W-:-:S05]  /*10f0*/  IMAD.WIDE.U32 R20, R25, 0x20, R90 ;  /* 0x0000002019147825 */ /* 0x000fca00078e005a */
[----:B------:R0:W-:Y:S04]  /*1100*/  STG.E.128 desc[UR12][R20.64], R36 ;  /* 0x0000002414007986 */ /* 0x0001e8000c101d0c */
[----:B------:R0:W-:Y:S01]  /*1110*/  STG.E.128 desc[UR12][R20.64+0x10], R32 ;  /* 0x0000102014007986 */ /* 0x0001e2000c101d0c */
[----:B------:R-:W-:Y:S05]  /*1120*/  BRA.U !UP2, `(.L_x_8142) ;  /* 0x000000010a107547 */ /* 0x000fea000b800000 */
[----:B0-----:R-:W0:Y:S01]  /*1130*/  LDC.64 R20, c[0x0][0x390] ;  /* 0x0000e400ff147b82 */ /* 0x001e220000000a00 */
[----:B------:R-:W-:-:S05]  /*1140*/  IADD3 R25, PT, PT, R22, 0x100, RZ ;  /* 0x0000010016197810 */ /* 0x000fca0007ffe0ff */
[----:B0-----:R-:W-:-:S05]  /*1150*/  IMAD.WIDE.U32 R20, R25, 0x10, R20 ;  /* 0x0000001019147825 */ /* 0x001fca00078e0014 */
[----:B------:R1:W5:Y:S02]  /*1160*/  LDG.E.128 R48, desc[UR12][R20.64] ;  /* 0x0000000c14307981 */ /* 0x000364000c1e1d00 */
.L_x_8142:
[----:B01---5:R-:W-:Y:S02]  /*1170*/  PRMT R20, R51, 0x7632, R20 ;  /* 0x0000763233147816 */ /* 0x023fe40000000014 */
[----:B------:R-:W-:Y:S02]  /*1180*/  PRMT R21, R50, 0x7632, R21 ;  /* 0x0000763232157816 */ /* 0x000fe40000000015 */
[----:B------:R-:W-:Y:S02]  /*1190*/  PRMT R24, R49, 0x7632, R24 ;  /* 0x0000763231187816 */ /* 0x000fe40000000018 */
[----:B------:R-:W-:Y:S01]  /*11a0*/  PRMT R25, R48, 0x7632, R25 ;  /* 0x0000763230197816 */ /* 0x000fe20000000019 */
[----:B------:R-:W-:Y:S06]  /*11b0*/  BRA.U !UP0, `(.L_x_8143) ;  /* 0x00000001088c7547 */ /* 0x000fec000b800000 */
[----:B------:R-:W0:Y:S01]  /*11c0*/  LDC.64 R20, c[0x0][0x3a0] ;  /* 0x0000e800ff147b82 */ /* 0x000e220000000a00 */
[----:B------:R-:W-:-:S05]  /*11d0*/  IADD3 R25, PT, PT, R23, 0x100, RZ ;  /* 0x0000010017197810 */ /* 0x000fca0007ffe0ff */
[----:B0-----:R-:W-:-:S05]  /*11e0*/  IMAD.WIDE.U32 R20, R25, 0x20, R20 ;  /* 0x0000002019147825 */ /* 0x001fca00078e0014 */
[----:B------:R-:W2:Y:S04]  /*11f0*/  LDG.E.128 R28, desc[UR12][R20.64] ;  /* 0x0000000c141c7981 */ /* 0x000ea8000c1e1d00 */
[----:B------:R0:W3:Y:S01]  /*1200*/  LDG.E.128 R24, desc[UR12][R20.64+0x10] ;  /* 0x0000100c14187981 */ /* 0x0000e2000c1e1d00 */
[----:B------:R-:W-:-:S13]  /*1210*/  ISETP.LT.AND P2, PT, RZ, UR24, PT ;  /* 0x00000018ff007c0c */ /* 0x000fda000bf41270 */
[----:B------:R-:W2:Y:S01]  /*1220*/  @P2 LDC R107, c[0x0][0x40c] ;  /* 0x00010300ff6b2b82 */ /* 0x000ea20000000800 */
[C---:B------:R-:W-:Y:S02]  /*1230*/  @P2 SHF.L.U32 R89, R48.reuse, 0x10, RZ ;  /* 0x0000001030592819 */ /* 0x040fe400000006ff */
[----:B------:R-:W-:Y:S02]  /*1240*/  @P2 PRMT R71, R48, 0x7632, R71 ;  /* 0x0000763230472816 */ /* 0x000fe40000000047 */
[----:B------:R-:W-:Y:S02]  /*1250*/  @P2 SHF.L.U32 R109, R49, 0x10, RZ ;  /* 0x00000010316d2819 */ /* 0x000fe400000006ff */
[----:B------:R-:W-:Y:S01]  /*1260*/  @P2 SHF.L.U32 R88, R71, 0x10, RZ ;  /* 0x0000001047582819 */ /* 0x000fe200000006ff */
[----:B------:R-:W1:Y:S01]  /*1270*/  @P2 LDC R108, c[0x0][0x40c] ;  /* 0x00010300ff6c2b82 */ /* 0x000e620000000800 */
[----:B------:R-:W-:Y:S02]  /*1280*/  @P2 PRMT R71, R49, 0x7632, R71 ;  /* 0x0000763231472816 */ /* 0x000fe40000000047 */
[----:B------:R-:W-:-:S05]  /*1290*/  @P2 SHF.L.U32 R111, R51, 0x10, RZ ;  /* 0x00000010336f2819 */ /* 0x000fca00000006ff */
[----:B------:R-:W4:Y:S08]  /*12a0*/  @P2 LDC R110, c[0x0][0x40c] ;  /* 0x00010300ff6e2b82 */ /* 0x000f300000000800 */
[----:B------:R-:W5:Y:S08]  /*12b0*/  @P2 LDC R68, c[0x0][0x40c] ;  /* 0x00010300ff442b82 */ /* 0x000f700000000800 */
[----:B------:R-:W5:Y:S08]  /*12c0*/  @P2 LDC R69, c[0x0][0x40c] ;  /* 0x00010300ff452b82 */ /* 0x000f700000000800 */
[----:B------:R-:W5:Y:S08]  /*12d0*/  @P2 LDC R70, c[0x0][0x40c] ;  /* 0x00010300ff462b82 */ /* 0x000f700000000800 */
[----:B0-----:R-:W3:Y:S08]  /*12e0*/  @P2 LDC R21, c[0x0][0x40c] ;  /* 0x00010300ff152b82 */ /* 0x001ef00000000800 */
[----:B------:R-:W0:Y:S01]  /*12f0*/  @P2 LDC R20, c[0x0][0x40c] ;  /* 0x00010300ff142b82 */ /* 0x000e220000000800 */
[----:B--2---:R-:W-:Y:S01]  /*1300*/  @P2 FFMA.FTZ R28, R89, R107, R28 ;  /* 0x0000006b591c2223 */ /* 0x004fe2000001001c */
[----:B------:R-:W-:Y:S01]  /*1310*/  @P2 PRMT R89, R50, 0x7632, R89 ;  /* 0x0000763232592816 */ /* 0x000fe20000000059 */
[----:B-1----:R-:W-:Y:S01]  /*1320*/  @P2 FFMA.FTZ R29, R88, R108, R29 ;  /* 0x0000006c581d2223 */ /* 0x002fe2000001001d */
[----:B------:R-:W-:Y:S01]  /*1330*/  @P2 PRMT R107, R51, 0x7632, R107 ;  /* 0x00007632336b2816 */ /* 0x000fe2000000006b */
[----:B----4-:R-:W-:Y:S01]  /*1340*/  @P2 FFMA.FTZ R30, R109, R110, R30 ;  /* 0x0000006e6d1e2223 */ /* 0x010fe2000001001e */
[----:B------:R-:W-:Y:S01]  /*1350*/  @P2 SHF.L.U32 R109, R50, 0x10, RZ ;  /* 0x00000010326d2819 */ /* 0x000fe200000006ff */
[----:B------:R-:W-:Y:S01]  /*1360*/  @P2 IMAD.U32 R108, R89, 0x10000, RZ ;  /* 0x00010000596c2824 */ /* 0x000fe200078e00ff */
[----:B------:R-:W-:Y:S01]  /*1370*/  @P2 SHF.L.U32 R88, R71, 0x10, RZ ;  /* 0x0000001047582819 */ /* 0x000fe200000006ff */
[----:B---3--:R-:W-:Y:S01]  /*1380*/  @P2 FFMA.FTZ R26, R111, R21, R26 ;  /* 0x000000156f1a2223 */ /* 0x008fe2000001001a */
[----:B------:R-:W-:Y:S01]  /*1390*/  @P2 SHF.L.U32 R110, R107, 0x10, RZ ;  /* 0x000000106b6e2819 */ /* 0x000fe200000006ff */
[----:B-----5:R-:W-:Y:S01]  /*13a0*/  @P2 FFMA.FTZ R24, R109, R69, R24 ;  /* 0x000000456d182223 */ /* 0x020fe20000010018 */
[----:B------:R-:W-:Y:S01]  /*13b0*/  @P2 FFMA.FTZ R25, R108, R70, R25 ;  /* 0x000000466c192223 */ /* 0x000fe20000010019 */
[----:B------:R-:W-:-:S02]  /*13c0*/  @P2 FFMA.FTZ R31, R88, R68, R31 ;  /* 0x00000044581f2223 */ /* 0x000fc4000001001f */
[----:B0-----:R-:W-:Y:S01]  /*13d0*/  @P2 FFMA.FTZ R27, R110, R20, R27 ;  /* 0x000000146e1b2223 */ /* 0x001fe2000001001b */
[----:B------:R-:W-:Y:S06]  /*13e0*/  BRA `(.L_x_8144) ;  /* 0x0000000000707947 */ /* 0x000fec0003800000 */
.L_x_8143:
[----:B------:R-:W0:Y:S01]  /*13f0*/  @UP2 LDCU UR4, c[0x0][0x40c] ;  /* 0x00008180ff0427ac */ /* 0x000e220008000800 */
[----:B------:R-:W-:Y:S02]  /*1400*/  @P1 SHF.L.U32 R25, R25, 0x10, RZ ;  /* 0x0000001019191819 */ /* 0x000fe400000006ff */
[----:B------:R-:W-:Y:S02]  /*1410*/  CS2R R28, SRZ ;  /* 0x00000000001c7805 */ /* 0x000fe4000001ff00 */
[----:B------:R-:W-:Y:S01]  /*1420*/  @P1 SHF.L.U32 R26, R48, 0x10, RZ ;  /* 0x00000010301a1819 */ /* 0x000fe200000006ff */
[----:B------:R-:W1:Y:S01]  /*1430*/  @UP2 LDCU UR5, c[0x0][0x40c] ;  /* 0x00008180ff0527ac */ /* 0x000e620008000800 */
[----:B------:R-:W-:Y:S02]  /*1440*/  @P1 SHF.L.U32 R27, R49, 0x10, RZ ;  /* 0x00000010311b1819 */ /* 0x000fe400000006ff */
[----:B------:R-:W-:Y:S02]  /*1450*/  CS2R R30, SRZ ;  /* 0x00000000001e7805 */ /* 0x000fe4000001ff00 */
[----:B------:R-:W-:Y:S01]  /*1460*/  @P1 SHF.L.U32 R68, R24, 0x10, RZ ;  /* 0x0000001018441819 */ /* 0x000fe200000006ff */
[----:B------:R-:W2:Y:S01]  /*1470*/  @UP2 LDCU UR18, c[0x0][0x40c] ;  /* 0x00008180ff1227ac */ /* 0x000ea20008000800 */
[----:B------:R-:W-:-:S02]  /*1480*/  @P1 SHF.L.U32 R21, R21, 0x10, RZ ;  /* 0x0000001015151819 */ /* 0x000fc400000006ff */
[----:B------:R-:W-:Y:S01]  /*1490*/  @P1 SHF.L.U32 R20, R20, 0x10, RZ ;  /* 0x0000001014141819 */ /* 0x000fe200000006ff */
[----:B------:R-:W3:Y:S01]  /*14a0*/  @UP2 LDCU UR19, c[0x0][0x40c] ;  /* 0x00008180ff1327ac */ /* 0x000ee20008000800 */
[----:B------:R-:W-:Y:S02]  /*14b0*/  @P1 SHF.L.U32 R69, R50, 0x10, RZ ;  /* 0x0000001032451819 */ /* 0x000fe400000006ff */
[----:B------:R-:W-:Y:S01]  /*14c0*/  @P1 SHF.L.U32 R70, R51, 0x10, RZ ;  /* 0x0000001033461819 */ /* 0x000fe200000006ff */
[----:B------:R-:W4:Y:S01]  /*14d0*/  @UP2 LDCU UR22, c[0x0][0x40c] ;  /* 0x00008180ff1627ac */ /* 0x000f220008000800 */
[----:B0-----:R-:W-:Y:S01]  /*14e0*/  @P1 FMUL.FTZ R28, R26, UR4 ;  /* 0x000000041a1c1c20 */ /* 0x001fe20008410000 */
[----:B------:R-:W0:Y:S01]  /*14f0*/  @UP2 LDCU UR23, c[0x0][0x40c] ;  /* 0x00008180ff1727ac */ /* 0x000e220008000800 */
[----:B-1----:R-:W-:Y:S01]  /*1500*/  @P1 FMUL.FTZ R29, R25, UR5 ;  /* 0x00000005191d1c20 */ /* 0x002fe20008410000 */
[----:B------:R-:W-:Y:S01]  /*1510*/  CS2R R24, SRZ ;  /* 0x0000000000187805 */ /* 0x000fe2000001ff00 */
[----:B------:R-:W1:Y:S01]  /*1520*/  @UP2 LDCU UR25, c[0x0][0x40c] ;  /* 0x00008180ff1927ac */ /* 0x000e620008000800 */
[----:B--2---:R-:W-:Y:S01]  /*1530*/  @P1 FMUL.FTZ R30, R27, UR18 ;  /* 0x000000121b1e1c20 */ /* 0x004fe20008410000 */
[----:B------:R-:W-:Y:S01]  /*1540*/  CS2R R26, SRZ ;  /* 0x00000000001a7805 */ /* 0x000fe2000001ff00 */
[----:B------:R-:W2:Y:S01]  /*1550*/  @UP2 LDCU UR26, c[0x0][0x40c] ;  /* 0x00008180ff1a27ac */ /* 0x000ea20008000800 */
[----:B---3--:R-:W-:Y:S01]  /*1560*/  @P1 FMUL.FTZ R31, R68, UR19 ;  /* 0x00000013441f1c20 */ /* 0x008fe20008410000 */
[----:B----4-:R-:W-:Y:S01]  /*1570*/  @P1 FMUL.FTZ R24, R69, UR22 ;  /* 0x0000001645181c20 */ /* 0x010fe20008410000 */
[----:B0-----:R-:W-:Y:S01]  /*1580*/  @P1 FMUL.FTZ R25, R21, UR23 ;  /* 0x0000001715191c20 */ /* 0x001fe20008410000 */
[----:B-1----:R-:W-:Y:S01]  /*1590*/  @P1 FMUL.FTZ R26, R70, UR25 ;  /* 0x00000019461a1c20 */ /* 0x002fe20008410000 */
[----:B--2---:R-:W-:-:S07]  /*15a0*/  @P1 FMUL.FTZ R27, R20, UR26 ;  /* 0x0000001a141b1c20 */ /* 0x004fce0008410000 */
.L_x_8144:
[----:B------:R-:W-:-:S05]  /*15b0*/  IADD3 R21, PT, PT, R23, 0x100, RZ ;  /* 0x0000010017157810 */ /* 0x000fca0007ffe0ff */
        /* <DEDUP_REMOVED lines=8> */
.L_x_8145:
[----:B------:R-:W-:Y:S01]  /*1640*/  IADD3 R109, PT, PT, R23, 0x180, RZ ;  /* 0x00000180176d7810 */ /* 0x000fe20007ffe0ff */
[----:B------:R-:W-:Y:S06]  /*1650*/  BRA.U !UP0, `(.L_x_8146) ;  /* 0x0000000108887547 */ /* 0x000fec000b800000 */
[----:B------:R-:W2:Y:S02]  /*1660*/  LDC.64 R88, c[0x0][0x3a0] ;  /* 0x0000e800ff587b82 */ /* 0x000ea40000000a00 */
[----:B--2---:R-:W-:-:S05]  /*1670*/  IMAD.WIDE.U32 R88, R109, 0x20, R88 ;  /* 0x000000206d587825 */ /* 0x004fca00078e0058 */
[----:B01----:R-:W2:Y:S04]  /*1680*/  LDG.E.128 R20, desc[UR12][R88.64] ;  /* 0x0000000c58147981 */ /* 0x003ea8000c1e1d00 */
[----:B------:R0:W3:Y:S01]  /*1690*/  LDG.E.128 R68, desc[UR12][R88.64+0x10] ;  /* 0x0000100c58447981 */ /* 0x0000e2000c1e1d00 */
[----:B------:R-:W-:-:S13]  /*16a0*/  ISETP.LT.AND P1, PT, RZ, UR24, PT ;  /* 0x00000018ff007c0c */ /* 0x000fda000bf21270 */
[----:B------:R-:W2:Y:S01]  /*16b0*/  @P1 LDC R112, c[0x0][0x40c] ;  /* 0x00010300ff701b82 */ /* 0x000ea20000000800 */
[C---:B-----5:R-:W-:Y:S02]  /*16c0*/  @P1 PRMT R108, R48.reuse, 0x7632, R108 ;  /* 0x00007632306c1816 */ /* 0x060fe4000000006c */
[----:B------:R-:W-:Y:S02]  /*16d0*/  @P1 SHF.L.U32 R111, R48, 0x10, RZ ;  /* 0x00000010306f1819 */ /* 0x000fe400000006ff */
[----:B------:R-:W-:-:S03]  /*16e0*/  @P1 SHF.L.U32 R108, R108, 0x10, RZ ;  /* 0x000000106c6c1819 */ /* 0x000fc600000006ff */
[----:B------:R-:W1:Y:S08]  /*16f0*/  @P1 LDC R110, c[0x0][0x40c] ;  /* 0x00010300ff6e1b82 */ /* 0x000e700000000800 */
[----:B------:R-:W4:Y:S08]  /*1700*/  @P1 LDC R113, c[0x0][0x40c] ;  /* 0x00010300ff711b82 */ /* 0x000f300000000800 */
[----:B------:R-:W4:Y:S08]  /*1710*/  @P1 LDC R114, c[0x0][0x40c] ;  /* 0x00010300ff721b82 */ /* 0x000f300000000800 */
[----:B------:R-:W3:Y:S08]  /*1720*/  @P1 LDC R107, c[0x0][0x40c] ;  /* 0x00010300ff6b1b82 */ /* 0x000ef00000000800 */
[----:B0-----:R-:W0:Y:S08]  /*1730*/  @P1 LDC R88, c[0x0][0x40c] ;  /* 0x00010300ff581b82 */ /* 0x001e300000000800 */
[----:B------:R-:W0:Y:S01]  /*1740*/  @P1 LDC R89, c[0x0][0x40c] ;  /* 0x00010300ff591b82 */ /* 0x000e220000000800 */
[----:B--2---:R-:W-:Y:S01]  /*1750*/  @P1 FFMA.FTZ R21, R108, R112, R21 ;  /* 0x000000706c151223 */ /* 0x004fe20000010015 */
[----:B-1----:R-:W-:-:S06]  /*1760*/  @P1 FFMA.FTZ R20, R111, R110, R20 ;  /* 0x0000006e6f141223 */ /* 0x002fcc0000010014 */
[----:B------:R-:W1:Y:S01]  /*1770*/  @P1 LDC R108, c[0x0][0x40c] ;  /* 0x00010300ff6c1b82 */ /* 0x000e620000000800 */
[C---:B------:R-:W-:Y:S02]  /*1780*/  @P1 PRMT R110, R49.reuse, 0x7632, R110 ;  /* 0x00007632316e1816 */ /* 0x040fe4000000006e */
[----:B------:R-:W-:Y:S02]  /*1790*/  @P1 SHF.L.U32 R111, R49, 0x10, RZ ;  /* 0x00000010316f1819 */ /* 0x000fe400000006ff */
[----:B------:R-:W-:-:S03]  /*17a0*/  @P1 SHF.L.U32 R110, R110, 0x10, RZ ;  /* 0x000000106e6e1819 */ /* 0x000fc600000006ff */
[----:B----4-:R-:W-:Y:S01]  /*17b0*/  @P1 FFMA.FTZ R22, R111, R113, R22 ;  /* 0x000000716f161223 */ /* 0x010fe20000010016 */
[----:B------:R-:W-:Y:S01]  /*17c0*/  @P1 SHF.L.U32 R113, R50, 0x10, RZ ;  /* 0x0000001032711819 */ /* 0x000fe200000006ff */
[----:B------:R-:W-:Y:S01]  /*17d0*/  @P1 FFMA.FTZ R23, R110, R114, R23 ;  /* 0x000000726e171223 */ /* 0x000fe20000010017 */
[----:B------:R-:W-:Y:S02]  /*17e0*/  @P1 PRMT R110, R50, 0x7632, R110 ;  /* 0x00007632326e1816 */ /* 0x000fe4000000006e */
[----:B------:R-:W-:Y:S01]  /*17f0*/  @P1 PRMT R111, R51, 0x7632, R111 ;  /* 0x00007632336f1816 */ /* 0x000fe2000000006f */
[----:B---3--:R-:W-:Y:S01]  /*1800*/  @P1 FFMA.FTZ R68, R113, R107, R68 ;  /* 0x0000006b71441223 */ /* 0x008fe20000010044 */
[----:B------:R-:W-:Y:S02]  /*1810*/  @P1 SHF.L.U32 R107, R51, 0x10, RZ ;  /* 0x00000010336b1819 */ /* 0x000fe400000006ff */
[----:B------:R-:W-:Y:S02]  /*1820*/  @P1 SHF.L.U32 R110, R110, 0x10, RZ ;  /* 0x000000106e6e1819 */ /* 0x000fe400000006ff */
[----:B------:R-:W-:Y:S01]  /*1830*/  @P1 SHF.L.U32 R112, R111, 0x10, RZ ;  /* 0x000000106f701819 */ /* 0x000fe200000006ff */
[----:B0-----:R-:W-:-:S02]  /*1840*/  @P1 FFMA.FTZ R70, R107, R89, R70 ;  /* 0x000000596b461223 */ /* 0x001fc40000010046 */
[----:B------:R-:W-:Y:S02]  /*1850*/  @P1 FFMA.FTZ R69, R110, R88, R69 ;  /* 0x000000586e451223 */ /* 0x000fe40000010045 */
[----:B-1----:R-:W-:Y:S01]  /*1860*/  @P1 FFMA.FTZ R71, R112, R108, R71 ;  /* 0x0000006c70471223 */ /* 0x002fe20000010047 */
[----:B------:R-:W-:Y:S06]  /*1870*/  BRA `(.L_x_8147) ;  /* 0x00000000008c7947 */ /* 0x000fec0003800000 */
.L_x_8146:
[----:B------:R-:W2:Y:S01]  /*1880*/  @UP2 LDCU UR4, c[0x0][0x40c] ;  /* 0x00008180ff0427ac */ /* 0x000ea20008000800 */
[----:B01---5:R-:W-:Y:S01]  /*1890*/  @P1 SHF.L.U32 R21, R48, 0x10, RZ ;  /* 0x0000001030151819 */ /* 0x023fe200000006ff */
[----:B------:R-:W-:Y:S01]  /*18a0*/  HFMA2 R22, -RZ, RZ, 0, 0 ;  /* 0x00000000ff167431 */ /* 0x000fe200000001ff */
[----:B------:R-:W-:Y:S01]  /*18b0*/  MOV R20, RZ ;  /* 0x000000ff00147202 */ /* 0x000fe20000000f00 */
[----:B------:R-:W0:Y:S01]  /*18c0*/  @UP2 LDCU UR22, c[0x0][0x40c] ;  /* 0x00008180ff1627ac */ /* 0x000e220008000800 */
[----:B------:R-:W-:Y:S02]  /*18d0*/  @P1 SHF.L.U32 R69, R50, 0x10, RZ ;  /* 0x0000001032451819 */ /* 0x000fe400000006ff */
[----:B------:R-:W-:Y:S02]  /*18e0*/  CS2R R70, SRZ ;  /* 0x0000000000467805 */ /* 0x000fe4000001ff00 */
[----:B------:R-:W-:Y:S01]  /*18f0*/  @P1 PRMT R88, R48, 0x7632, R88 ;  /* 0x0000763230581816 */ /* 0x000fe20000000058 */
[----:B------:R-:W1:Y:S01]  /*1900*/  @UP2 LDCU UR18, c[0x0][0x40c] ;  /* 0x00008180ff1227ac */ /* 0x000e620008000800 */
[----:B------:R-:W-:-:S02]  /*1910*/  @P1 PRMT R89, R49, 0x7632, R89 ;  /* 0x0000763231591816 */ /* 0x000fc40000000059 */
[----:B------:R-:W-:Y:S01]  /*1920*/  @P1 PRMT R107, R50, 0x7632, R107 ;  /* 0x00007632326b1816 */ /* 0x000fe2000000006b */
[----:B------:R-:W3:Y:S01]  /*1930*/  @UP2 LDCU UR5, c[0x0][0x40c] ;  /* 0x00008180ff0527ac */ /* 0x000ee20008000800 */
[----:B------:R-:W-:Y:S02]  /*1940*/  @P1 PRMT R108, R51, 0x7632, R108 ;  /* 0x00007632336c1816 */ /* 0x000fe4000000006c */
[----:B------:R-:W-:Y:S01]  /*1950*/  MOV R68, RZ ;  /* 0x000000ff00447202 */ /* 0x000fe20000000f00 */
[----:B------:R-:W4:Y:S01]  /*1960*/  @UP2 LDCU UR19, c[0x0][0x40c] ;  /* 0x00008180ff1327ac */ /* 0x000f220008000800 */
[----:B------:R-:W-:Y:S01]  /*1970*/  @P1 SHF.L.U32 R23, R49, 0x10, RZ ;  /* 0x0000001031171819 */ /* 0x000fe200000006ff */
[----:B--2---:R-:W-:Y:S01]  /*1980*/  @P1 FMUL.FTZ R20, R21, UR4 ;  /* 0x0000000415141c20 */ /* 0x004fe20008410000 */
[----:B------:R-:W-:Y:S01]  /*1990*/  HFMA2 R21, -RZ, RZ, 0, 0 ;  /* 0x00000000ff157431 */ /* 0x000fe200000001ff */
[----:B------:R-:W2:Y:S01]  /*19a0*/  @UP2 LDCU UR23, c[0x0][0x40c] ;  /* 0x00008180ff1727ac */ /* 0x000ea20008000800 */
[----:B------:R-:W-:Y:S01]  /*19b0*/  @P1 SHF.L.U32 R110, R51, 0x10, RZ ;  /* 0x00000010336e1819 */ /* 0x000fe200000006ff */
[----:B0-----:R-:W-:Y:S01]  /*19c0*/  @P1 FMUL.FTZ R68, R69, UR22 ;  /* 0x0000001645441c20 */ /* 0x001fe20008410000 */
[----:B------:R-:W-:Y:S01]  /*19d0*/  HFMA2 R69, -RZ, RZ, 0, 0 ;  /* 0x00000000ff457431 */ /* 0x000fe200000001ff */
[----:B------:R-:W0:Y:S01]  /*19e0*/  @UP2 LDCU UR24, c[0x0][0x40c] ;  /* 0x00008180ff1827ac */ /* 0x000e220008000800 */
[----:B------:R-:W-:Y:S01]  /*19f0*/  @P1 SHF.L.U32 R88, R88, 0x10, RZ ;  /* 0x0000001058581819 */ /* 0x000fe200000006ff */
[----:B-1----:R-:W-:Y:S01]  /*1a00*/  @P1 FMUL.FTZ R22, R23, UR18 ;  /* 0x0000001217161c20 */ /* 0x002fe20008410000 */
[----:B------:R-:W-:Y:S01]  /*1a10*/  @P1 SHF.L.U32 R89, R89, 0x10, RZ ;  /* 0x0000001059591819 */ /* 0x000fe200000006ff */
[----:B------:R-:W1:Y:S01]  /*1a20*/  @UP2 LDCU UR4, c[0x0][0x40c] ;  /* 0x00008180ff0427ac */ /* 0x000e620008000800 */
[----:B------:R-:W-:Y:S01]  /*1a30*/  @P1 SHF.L.U32 R107, R107, 0x10, RZ ;  /* 0x000000106b6b1819 */ /* 0x000fe200000006ff */
[----:B---3--:R-:W-:Y:S01]  /*1a40*/  @P1 FMUL.FTZ R21, R88, UR5 ;  /* 0x0000000558151c20 */ /* 0x008fe20008410000 */
[----:B------:R-:W-:-:S02]  /*1a50*/  @P1 SHF.L.U32 R108, R108, 0x10, RZ ;  /* 0x000000106c6c1819 */ /* 0x000fc400000006ff */
[----:B------:R-:W-:Y:S01]  /*1a60*/  MOV R23, RZ ;  /* 0x000000ff00177202 */ /* 0x000fe20000000f00 */
[----:B----4-:R-:W-:Y:S01]  /*1a70*/  @P1 FMUL.FTZ R23, R89, UR19 ;  /* 0x0000001359171c20 */ /* 0x010fe20008410000 */
[----:B--2---:R-:W-:Y:S01]  /*1a80*/  @P1 FMUL.FTZ R69, R107, UR23 ;  /* 0x000000176b451c20 */ /* 0x004fe20008410000 */
[----:B0-----:R-:W-:Y:S01]  /*1a90*/  @P1 FMUL.FTZ R70, R110, UR24 ;  /* 0x000000186e461c20 */ /* 0x001fe20008410000 */
[----:B-1----:R-:W-:-:S07]  /*1aa0*/  @P1 FMUL.FTZ R71, R108, UR4 ;  /* 0x000000046c471c20 */ /* 0x002fce0008410000 */
.L_x_8147:
        /* <DEDUP_REMOVED lines=49> */
[----:B------:R-:W-:-:S03]  /*1dc0*/  @!P1 SHF.R.U32.HI R113, RZ, 0x2, R0 ;  /* 0x00000002ff719819 */ /* 0x000fc60000011600 */
[----:B------:R-:W-:Y:S01]  /*1dd0*/  FMUL.FTZ R88, R88, 0.0009765625 ;  /* 0x3a80000058587820 */ /* 0x000fe20000410000 */
[----:B------:R-:W-:-:S03]  /*1de0*/  @!P1 LOP3.LUT R113, R113, 0x18, RZ, 0xc0, !PT ;  /* 0x0000001871719812 */ /* 0x000fc600078ec0ff */
        /* <DEDUP_REMOVED lines=67> */
[----:B0-----:R-:W-:Y:S01]  /*2220*/  FADD.FTZ R107, R108, R107 ;  /* 0x0000006b6c6b7221 */ /* 0x001fe20000010000 */
[----:B------:R-:W-:Y:S01]  /*2230*/  IMAD.WIDE.U32 R108, R109, 0x20, R90 ;  /* 0x000000206d6c7825 */ /* 0x000fe200078e005a */
[----:B------:R-:W-:-:S03]  /*2240*/  CS2R R90, SRZ ;  /* 0x00000000005a7805 */ /* 0x000fc6000001ff00 */
[----:B------:R-:W0:Y:S04]  /*2250*/  SHFL.BFLY PT, R110, R107, 0x4, 0x1f ;  /* 0x0c801f006b6e7f89 */ /* 0x000e2800000e0000 */
[----:B------:R-:W-:Y:S04]  /*2260*/  STG.E.128 desc[UR12][R108.64], R20 ;  /* 0x000000146c007986 */ /* 0x000fe8000c101d0c */
[----:B------:R-:W-:Y:S01]  /*2270*/  STG.E.128 desc[UR12][R108.64+0x10], R68 ;  /* 0x000010446c007986 */ /* 0x000fe2000c101d0c */
[----:B0-----:R-:W-:-:S05]  /*2280*/  FADD.FTZ R110, R107, R110 ;  /* 0x0000006e6b6e7221 */ /* 0x001fca0000010000 */
[----:B------:R-:W0:Y:S02]  /*2290*/  SHFL.BFLY PT, R111, R110, 0x8, 0x1f ;  /* 0x0d001f006e6f7f89 */ /* 0x000e2400000e0000 */
[----:B0-----:R-:W-:Y:S01]  /*22a0*/  FADD.FTZ R111, R110, R111 ;  /* 0x0000006f6e6f7221 */ /* 0x001fe20000010000 */
[----:B------:R-:W-:Y:S01]  /*22b0*/  MOV R110, RZ ;  /* 0x000000ff006e7202 */ /* 0x000fe20000000f00 */
[----:B------:R-:W-:-:S03]  /*22c0*/  @!P2 IMAD.MOV.U32 R110, RZ, RZ, 0x400 ;  /* 0x00000400ff6ea424 */ /* 0x000fc600078e00ff */
[----:B------:R-:W0:Y:S04]  /*22d0*/  SHFL.BFLY PT, R112, R111, 0x10, 0x1f ;  /* 0x0e001f006f707f89 */ /* 0x000e2800000e0000 */
[----:B------:R-:W1:Y:S01]  /*22e0*/  SHFL.DOWN PT, R115, R110, 0x2, 0x1f ;  /* 0x08401f006e737f89 */ /* 0x000e6200000e0000 */
[----:B0-----:R-:W-:Y:S01]  /*22f0*/  FADD.FTZ R89, R111, R112 ;  /* 0x000000706f597221 */ /* 0x001fe20000010000 */
[----:B------:R-:W-:Y:S02]  /*2300*/  @!P2 LEA R111, R106, UR4, 0x3 ;  /* 0x000000046a6fac11 */ /* 0x000fe4000f8e18ff */
[----:B-1----:R-:W-:Y:S02]  /*2310*/  IADD3 R119, PT, PT, R115, R110, RZ ;  /* 0x0000006e73777210 */ /* 0x002fe40007ffe0ff */
[----:B------:R0:W-:Y:S01]  /*2320*/  @!P1 STS.64 [R113+UR4], R88 ;  /* 0x0000005871009988 */ /* 0x0001e20008000a04 */
[----:B------:R-:W-:-:S02]  /*2330*/  I2FP.F32.S32 R114, R115 ;  /* 0x0000007300727245 */ /* 0x000fc40000201400 */
[----:B------:R-:W-:Y:S01]  /*2340*/  I2FP.F32.S32 R107, R119 ;  /* 0x00000077006b7245 */ /* 0x000fe20000201400 */
[----:B------:R-:W-:Y:S01]  /*2350*/  BAR.SYNC.DEFER_BLOCKING 0x0 ;  /* 0x0000000000007b1d */ /* 0x000fe20000010000 */
[----:B------:R-:W-:-:S05]  /*2360*/  ISETP.NE.AND P1, PT, R0, RZ, PT ;  /* 0x000000ff0000720c */ /* 0x000fca0003f25270 */
[----:B------:R-:W1:Y:S01]  /*2370*/  MUFU.RCP R108, R107 ;  /* 0x0000006b006c7308 */ /* 0x000e620000001000 */
[----:B------:R-:W2:Y:S01]  /*2380*/  SHFL.DOWN PT, R88, R119, 0x1, 0x1f ;  /* 0x08201f0077587f89 */ /* 0x000ea200000e0000 */
[----:B0-----:R-:W-:Y:S02]  /*2390*/  I2FP.F32.U32 R89, R110 ;  /* 0x0000006e00597245 */ /* 0x001fe40000201000 */
[----:B------:R-:W-:Y:S01]  /*23a0*/  MOV R113, UR7 ;  /* 0x0000000700717c02 */ /* 0x000fe20008000f00 */
[----:B------:R0:W3:Y:S01]  /*23b0*/  @!P2 LDS.64 R90, [R111] ;  /* 0x000000006f5aa984 */ /* 0x0000e20000000a00 */
[----:B--2---:R-:W-:Y:S02]  /*23c0*/  IADD3 R119, PT, PT, R119, R88, RZ ;  /* 0x0000005877777210 */ /* 0x004fe40007ffe0ff */
[----:B0-----:R-:W-:Y:S02]  /*23d0*/  MOV R111, UR7 ;  /* 0x00000007006f7c02 */ /* 0x001fe40008000f00 */
[----:B------:R-:W-:-:S06]  /*23e0*/  I2FP.F32.S32 R119, R119 ;  /* 0x0000007700777245 */ /* 0x000fcc0000201400 */
[----:B------:R-:W0:Y:S01]  /*23f0*/  MUFU.RCP R119, R119 ;  /* 0x0000007700777308 */ /* 0x000e220000001000 */
[----:B---3--:R-:W2:Y:S04]  /*2400*/  SHFL.DOWN PT, R117, R90, 0x2, 0x1f ;  /* 0x08401f005a757f89 */ /* 0x008ea800000e0000 */
[----:B------:R-:W3:Y:S01]  /*2410*/  SHFL.DOWN PT, R112, R91, 0x2, 0x1f ;  /* 0x08401f005b707f89 */ /* 0x000ee200000e0000 */
[C---:B--2---:R-:W-:Y:S01]  /*2420*/  FMUL.FTZ R116, R117.reuse, R114 ;  /* 0x0000007275747220 */ /* 0x044fe20000410000 */
[----:B------:R-:W-:-:S03]  /*2430*/  FADD.FTZ R117, -R117, R90 ;  /* 0x0000005a75757221 */ /* 0x000fc60000010100 */
[----:B------:R-:W-:Y:S01]  /*2440*/  FFMA.FTZ R109, R89, R90, R116 ;  /* 0x0000005a596d7223 */ /* 0x000fe20000010074 */
[----:B------:R-:W-:Y:S01]  /*2450*/  FMUL.FTZ R117, R117, R117 ;  /* 0x0000007575757220 */ /* 0x000fe20000410000 */
[----:B---3--:R-:W-:Y:S02]  /*2460*/  FADD.FTZ R91, R112, R91 ;  /* 0x0000005b705b7221 */ /* 0x008fe40000010000 */
[----:B-1----:R-:W-:Y:S01]  /*2470*/  FMUL.FTZ R90, R108, R109 ;  /* 0x0000006d6c5a7220 */ /* 0x002fe20000410000 */
[----:B------:R-:W-:Y:S01]  /*2480*/  FMUL.FTZ R117, R117, R89 ;  /* 0x0000005975757220 */ /* 0x000fe20000410000 */
[----:B------:R-:W-:-:S03]  /*2490*/  I2FP.F32.S32 R109, R88 ;  /* 0x00000058006d7245 */ /* 0x000fc60000201400 */
        /* <DEDUP_REMOVED lines=8> */
[----:B------:R-:W1:Y:S01]  /*2520*/  LDC R90, c[0x0][0x448] ;  /* 0x00011200ff5a7b82 */ /* 0x000e620000000800 */
[----:B------:R-:W-:Y:S01]  /*2530*/  FMUL.FTZ R88, R107, R88 ;  /* 0x000000586b587220 */ /* 0x000fe20000410000 */
[----:B0-----:R-:W-:Y:S01]  /*2540*/  FMUL.FTZ R110, R119, R110 ;  /* 0x0000006e776e7220 */ /* 0x001fe20000410000 */
[----:B--2---:R-:W-:Y:S02]  /*2550*/  FADD.FTZ R108, R91, R108 ;  /* 0x0000006c5b6c7221 */ /* 0x004fe40000010000 */
[----:B------:R-:W-:Y:S02]  /*2560*/  FMUL.FTZ R88, R88, R109 ;  /* 0x0000006d58587220 */ /* 0x000fe40000410000 */
[----:B------:R-:W0:Y:S02]  /*2570*/  SHFL.IDX PT, R109, R110, RZ, 0x1f ;  /* 0x00001fff6e6d7589 */ /* 0x000e2400000e0000 */
        /* <DEDUP_REMOVED lines=16> */
[----:B0-----:R-:W-:Y:S02]  /*2680*/  FSEL R109, R109, RZ, !P0 ;  /* 0x000000ff6d6d7208 */ /* 0x001fe40004000000 */
[----:B------:R-:W-:Y:S02]  /*2690*/  SHF.L.U32 R111, R66, 0x10, RZ ;  /* 0x00000010426f7819 */ /* 0x000fe400000006ff */
[----:B------:R-:W-:Y:S02]  /*26a0*/  R2UR UR4, R109 ;  /* 0x000000006d0472ca */ /* 0x000fe400000e0000 */
[----:B------:R-:W-:Y:S02]  /*26b0*/  SHF.L.U32 R109, R103, 0x10, RZ ;  /* 0x00000010676d7819 */ /* 0x000fe400000006ff */
[----:B------:R-:W-:Y:S02]  /*26c0*/  SHF.L.U32 R110, R104, 0x10, RZ ;  /* 0x00000010686e7819 */ /* 0x000fe400000006ff */
[----:B------:R-:W-:-:S02]  /*26d0*/  SHF.L.U32 R112, R65, 0x10, RZ ;  /* 0x0000001041707819 */ /* 0x000fc400000006ff */
[----:B------:R-:W-:Y:S02]  /*26e0*/  SHF.L.U32 R107, R16, 0x10, RZ ;  /* 0x00000010106b7819 */ /* 0x000fe400000006ff */
[----:B------:R-:W-:Y:S02]  /*26f0*/  SHF.L.U32 R114, R14, 0x10, RZ ;  /* 0x000000100e727819 */ /* 0x000fe400000006ff */
[----:B------:R-:W-:Y:S01]  /*2700*/  SHF.L.U32 R116, R62, 0x10, RZ ;  /* 0x000000103e747819 */ /* 0x000fe200000006ff */
[----:B------:R-:W-:Y:S01]  /*2710*/  FADD.FTZ R44, R44, -UR4 ;  /* 0x800000042c2c7e21 */ /* 0x000fe20008010000 */
[----:B------:R-:W-:Y:S01]  /*2720*/  FADD.FTZ R88, R27, -UR4 ;  /* 0x800000041b587e21 */ /* 0x000fe20008010000 */
[----:B------:R-:W-:Y:S01]  /*2730*/  FADD.FTZ R89, R21, -UR4 ;  /* 0x8000000415597e21 */ /* 0x000fe20008010000 */
[----:B------:R-:W-:Y:S01]  /*2740*/  FADD.FTZ R90, R20, -UR4 ;  /* 0x80000004145a7e21 */ /* 0x000fe20008010000 */
[----:B------:R-:W-:Y:S01]  /*2750*/  SHF.L.U32 R21, R105, 0x10, RZ ;  /* 0x0000001069157819 */ /* 0x000fe200000006ff */
[----:B------:R-:W-:Y:S01]  /*2760*/  FMUL.FTZ R20, R44, UR18 ;  /* 0x000000122c147c20 */ /* 0x000fe20008410000 */
[----:B------:R-:W-:Y:S01]  /*2770*/  SHF.L.U32 R27, R64, 0x10, RZ ;  /* 0x00000010401b7819 */ /* 0x000fe200000006ff */
[----:B------:R-:W-:Y:S01]  /*2780*/  FADD.FTZ R45, R45, -UR4 ;  /* 0x800000042d2d7e21 */ /* 0x000fe20008010000 */
[----:B------:R-:W-:Y:S01]  /*2790*/  FADD.FTZ R46, R46, -UR4 ;  /* 0x800000042e2e7e21 */ /* 0x000fe20008010000 */
[----:B------:R-:W-:Y:S01]  /*27a0*/  FADD.FTZ R40, R40, -UR4 ;  /* 0x8000000428287e21 */ /* 0x000fe20008010000 */
[----:B------:R-:W-:Y:S01]  /*27b0*/  FADD.FTZ R47, R47, -UR4 ;  /* 0x800000042f2f7e21 */ /* 0x000fe20008010000 */
[----:B------:R-:W-:Y:S01]  /*27c0*/  FADD.FTZ R91, R22, -UR4 ;  /* 0x80000004165b7e21 */ /* 0x000fe20008010000 */
[----:B------:R-:W-:Y:S01]  /*27d0*/  FFMA.FTZ R20, R20, R21, R27 ;  /* 0x0000001514147223 */ /* 0x000fe2000001001b */
[----:B------:R-:W-:Y:S01]  /*27e0*/  SHF.L.U32 R22, R5, 0x10, RZ ;  /* 0x0000001005167819 */ /* 0x000fe200000006ff */
[----:B------:R-:W-:Y:S01]  /*27f0*/  FADD.FTZ R108, R71, -UR4 ;  /* 0x80000004476c7e21 */ /* 0x000fe20008010000 */
[----:B------:R-:W-:Y:S01]  /*2800*/  SHF.L.U32 R44, R17, 0x10, RZ ;  /* 0x00000010112c7819 */ /* 0x000fe200000006ff */
[----:B------:R-:W-:Y:S01]  /*2810*/  FMUL.FTZ R27, R45, UR18 ;  /* 0x000000122d1b7c20 */ /* 0x000fe20008410000 */
[----:B------:R-:W-:Y:S01]  /*2820*/  SHF.L.U32 R71, R4, 0x10, RZ ;  /* 0x0000001004477819 */ /* 0x000fe200000006ff */
[----:B------:R-:W-:Y:S01]  /*2830*/  FMUL.FTZ R21, R46, UR18 ;  /* 0x000000122e157c20 */ /* 0x000fe20008410000 */
[----:B------:R-:W-:Y:S01]  /*2840*/  FMUL.FTZ R40, R40, UR18 ;  /* 0x0000001228287c20 */ /* 0x000fe20008410000 */
[----:B------:R-:W-:Y:S01]  /*2850*/  FMUL.FTZ R46, R47, UR18 ;  /* 0x000000122f2e7c20 */ /* 0x000fe20008410000 */
[----:B------:R-:W-:Y:S01]  /*2860*/  FADD.FTZ R41, R41, -UR4 ;  /* 0x8000000429297e21 */ /* 0x000fe20008010000 */
        /* <DEDUP_REMOVED lines=16> */
[----:B------:R-:W-:Y:S01]  /*2970*/  FADD.FTZ R37, R37, -UR4 ;  /* 0x8000000425257e21 */ /* 0x000fe20008010000 */
[----:B------:R-:W-:Y:S01]  /*2980*/  SHF.L.U32 R107, R101, 0x10, RZ ;  /* 0x00000010656b7819 */ /* 0x000fe200000006ff */
[----:B------:R-:W-:Y:S01]  /*2990*/  FADD.FTZ R39, R39, -UR4 ;  /* 0x8000000427277e21 */ /* 0x000fe20008010000 */
[----:B------:R-:W-:Y:S01]  /*29a0*/  SHF.L.U32 R111, R60, 0x10, RZ ;  /* 0x000000103c6f7819 */ /* 0x000fe200000006ff */
[----:B------:R-:W-:Y:S01]  /*29b0*/  FADD.FTZ R38, R38, -UR4 ;  /* 0x8000000426267e21 */ /* 0x000fe20008010000 */
[----:B------:R-:W-:Y:S01]  /*29c0*/  FFMA.FTZ R71, R41, R40, R44 ;  /* 0x0000002829477223 */ /* 0x000fe2000001002c */
[----:B------:R-:W-:Y:S01]  /*29d0*/  FFMA.FTZ R110, R42, R45, R47 ;  /* 0x0000002d2a6e7223 */ /* 0x000fe2000001002f */
[----:B------:R-:W-:Y:S01]  /*29e0*/  FFMA.FTZ R109, R43, R112, R114 ;  /* 0x000000702b6d7223 */ /* 0x000fe20000010072 */
[----:B------:R-:W-:Y:S01]  /*29f0*/  FFMA.FTZ R44, R36, R107, R111 ;  /* 0x0000006b242c7223 */ /* 0x000fe2000001006f */
        /* <DEDUP_REMOVED lines=13> */
[----:B------:R-:W-:Y:S01]  /*2ad0*/  FMUL.FTZ R107, R32, UR18 ;  /* 0x00000012206b7c20 */ /* 0x000fe20008410000 */
[----:B------:R-:W-:Y:S01]  /*2ae0*/  FADD.FTZ R28, R28, -UR4 ;  /* 0x800000041c1c7e21 */ /* 0x000fe20008010000 */
[----:B------:R-:W-:Y:S01]  /*2af0*/  SHF.L.U32 R114, R99, 0x10, RZ ;  /* 0x0000001063727819 */ /* 0x000fe200000006ff */
        /* <DEDUP_REMOVED lines=8> */
[----:B------:R-:W-:Y:S01]  /*2b80*/  IMAD.U32 R40, R18, 0x10000, RZ ;  /* 0x0001000012287824 */ /* 0x000fe200078e00ff */
[----:B------:R-:W-:Y:S01]  /*2b90*/  SHF.L.U32 R39, R63, 0x10, RZ ;  /* 0x000000103f277819 */ /* 0x000fe200000006ff */
[----:B------:R-:W-:Y:S01]  /*2ba0*/  FMUL.FTZ R35, R35, UR18 ;  /* 0x0000001223237c20 */ /* 0x000fe20008410000 */
[----:B------:R-:W-:Y:S01]  /*2bb0*/  SHF.L.U32 R38, R6, 0x10, RZ ;  /* 0x0000001006267819 */ /* 0x000fe200000006ff */
[----:B------:R-:W-:Y:S01]  /*2bc0*/  FADD.FTZ R29, R29, -UR4 ;  /* 0x800000041d1d7e21 */ /* 0x000fe20008010000 */
[----:B------:R-:W-:Y:S01]  /*2bd0*/  SHF.L.U32 R41, R97, 0x10, RZ ;  /* 0x0000001061297819 */ /* 0x000fe200000006ff */
[----:B------:R-:W-:Y:S01]  /*2be0*/  FMUL.FTZ R28, R28, UR18 ;  /* 0x000000121c1c7c20 */ /* 0x000fe20008410000 */
[----:B------:R-:W-:Y:S01]  /*2bf0*/  SHF.L.U32 R43, R56, 0x10, RZ ;  /* 0x00000010382b7819 */ /* 0x000fe200000006ff */
[----:B------:R-:W-:Y:S01]  /*2c00*/  FADD.FTZ R30, R30, -UR4 ;  /* 0x800000041e1e7e21 */ /* 0x000fe20008010000 */
[----:B------:R-:W-:Y:S01]  /*2c10*/  FADD.FTZ R31, R31, -UR4 ;  /* 0x800000041f1f7e21 */ /* 0x000fe20008010000 */
[----:B------:R-:W-:Y:S01]  /*2c20*/  FFMA.FTZ R107, R107, R114, R116 ;  /* 0x000000726b6b7223 */ /* 0x000fe20000010074 */
[----:B------:R-:W-:Y:S01]  /*2c30*/  FADD.FTZ R24, R24, -UR4 ;  /* 0x8000000418187e21 */ /* 0x000fe20008010000 */
[----:B------:R-:W-:Y:S01]  /*2c40*/  FFMA.FTZ R112, R33, R112, R36 ;  /* 0x0000007021707223 */ /* 0x000fe20000010024 */
[----:B------:R-:W-:Y:S01]  /*2c50*/  FFMA.FTZ R114, R34, R37, R39 ;  /* 0x0000002522727223 */ /* 0x000fe20000010027 */
[----:B------:R-:W-:Y:S01]  /*2c60*/  FFMA.FTZ R35, R35, R38, R40 ;  /* 0x0000002623237223 */ /* 0x000fe20000010028 */
[----:B------:R-:W-:Y:S01]  /*2c70*/  SHF.L.U32 R34, R13, 0x10, RZ ;  /* 0x000000100d227819 */ /* 0x000fe200000006ff */
        /* <DEDUP_REMOVED lines=33> */
[----:B------:R-:W-:Y:S01]  /*2e90*/  FADD.FTZ R70, R70, -UR4 ;  /* 0x8000000446467e21 */ /* 0x000fe20008010000 */
[----:B------:R-:W-:Y:S01]  /*2ea0*/  FFMA.FTZ R116, R26, R31, R37 ;  /* 0x0000001f1a747223 */ /* 0x000fe20000010025 */
[----:B------:R-:W-:Y:S01]  /*2eb0*/  FFMA.FTZ R111, R25, R24, R36 ;  /* 0x00000018196f7223 */ /* 0x000fe20000010024 */
[----:B------:R-:W-:Y:S01]  /*2ec0*/  FFMA.FTZ R31, R88, R39, R41 ;  /* 0x00000027581f7223 */ /* 0x000fe20000010029 */
[----:B------:R-:W-:Y:S01]  /*2ed0*/  UIADD3 UR4, UPT, UPT, UR6, -0x1, URZ ;  /* 0xffffffff06047890 */ /* 0x000fe2000fffe0ff */
[----:B------:R-:W-:Y:S01]  /*2ee0*/  FFMA.FTZ R88, R90, R43, R113 ;  /* 0x0000002b5a587223 */ /* 0x000fe20000010071 */
[----:B------:R-:W-:Y:S01]  /*2ef0*/  SHF.L.U32 R25, R92, 0x10, RZ ;  /* 0x000000105c197819 */ /* 0x000fe200000006ff */
[----:B------:R-:W-:Y:S01]  /*2f00*/  FMUL.FTZ R90, R91, UR18 ;  /* 0x000000125b5a7c20 */ /* 0x000fe20008410000 */
[----:B------:R-:W-:Y:S01]  /*2f10*/  SHF.L.U32 R37, R53, 0x10, RZ ;  /* 0x0000001035257819 */ /* 0x000fe200000006ff */
[----:B------:R-:W-:Y:S01]  /*2f20*/  FMUL.FTZ R23, R23, UR18 ;  /* 0x0000001217177c20 */ /* 0x000fe20008410000 */
[----:B------:R-:W-:Y:S01]  /*2f30*/  SHF.L.U32 R36, R80, 0x10, RZ ;  /* 0x0000001050247819 */ /* 0x000fe200000006ff */
[----:B------:R-:W-:Y:S01]  /*2f40*/  UIMAD UR4, UR4, UR20, URZ ;  /* 0x00000014040472a4 */ /* 0x000fe2000f8e02ff */
[----:B------:R-:W-:Y:S01]  /*2f50*/  SHF.L.U32 R38, R81, 0x10, RZ ;  /* 0x0000001051267819 */ /* 0x000fe200000006ff */
[----:B------:R-:W-:Y:S01]  /*2f60*/  FFMA.FTZ R90, R90, R25, R37 ;  /* 0x000000195a5a7223 */ /* 0x000fe20000010025 */
[----:B------:R-:W-:Y:S01]  /*2f70*/  SHF.L.U32 R24, R78, 0x10, RZ ;  /* 0x000000104e187819 */ /* 0x000fe200000006ff */
[----:B------:R-:W-:Y:S01]  /*2f80*/  USHF.R.S32.HI UR5, URZ, 0x1f, UR4 ;  /* 0x0000001fff057899 */ /* 0x000fe20008011404 */
[----:B------:R-:W-:Y:S01]  /*2f90*/  SHF.L.U32 R26, R79, 0x10, RZ ;  /* 0x000000104f1a7819 */ /* 0x000fe200000006ff */
[----:B------:R-:W-:Y:S01]  /*2fa0*/  FFMA.FTZ R91, R23, R36, R38 ;  /* 0x00000024175b7223 */ /* 0x000fe20000010026 */
[----:B------:R-:W-:Y:S01]  /*2fb0*/  FMUL.FTZ R89, R89, UR18 ;  /* 0x0000001259597c20 */ /* 0x000fe20008410000 */
[----:B------:R-:W0:Y:S01]  /*2fc0*/  LDC.64 R36, c[0x0][0x428] ;  /* 0x00010a00ff247b82 */ /* 0x000e220000000a00 */
[----:B------:R-:W-:Y:S01]  /*2fd0*/  ULEA.HI UR5, UR5, UR4, URZ, 0x3 ;  /* 0x0000000405057291 */ /* 0x000fe2000f8f18ff */
[----:B------:R-:W-:Y:S01]  /*2fe0*/  SHF.L.U32 R43, R86, 0x10, RZ ;  /* 0x00000010562b7819 */ /* 0x000fe200000006ff */
[----:B------:R-:W-:Y:S01]  /*2ff0*/  FMUL.FTZ R70, R70, UR18 ;  /* 0x0000001246467c20 */ /* 0x000fe20008410000 */
[----:B------:R-:W-:Y:S01]  /*3000*/  SHF.L.U32 R113, R55, 0x10, RZ ;  /* 0x0000001037717819 */ /* 0x000fe200000006ff */
[----:B------:R-:W-:Y:S01]  /*3010*/  FFMA.FTZ R89, R89, R24, R26 ;  /* 0x0000001859597223 */ /* 0x000fe2000001001a */
[----:B------:R-:W-:Y:S01]  /*3020*/  SHF.L.U32 R23, R87, 0x10, RZ ;  /* 0x0000001057177819 */ /* 0x000fe200000006ff */
[----:B------:R-:W-:Y:S01]  /*3030*/  FMUL.FTZ R68, R68, UR18 ;  /* 0x0000001244447c20 */ /* 0x000fe20008410000 */
[----:B------:R-:W-:Y:S01]  /*3040*/  MOV R115, UR5 ;  /* 0x0000000500737c02 */ /* 0x000fe20008000f00 */
[----:B------:R-:W-:Y:S01]  /*3050*/  FMUL.FTZ R24, R69, UR18 ;  /* 0x0000001245187c20 */ /* 0x000fe20008410000 */
[----:B------:R-:W-:Y:S01]  /*3060*/  SHF.L.U32 R25, R54, 0x10, RZ ;  /* 0x0000001036197819 */ /* 0x000fe200000006ff */
[----:B------:R-:W-:Y:S01]  /*3070*/  FFMA.FTZ R70, R70, R43, R113 ;  /* 0x0000002b46467223 */ /* 0x000fe20000010071 */
[----:B------:R-:W-:Y:S01]  /*3080*/  SHF.L.U32 R39, R82, 0x10, RZ ;  /* 0x0000001052277819 */ /* 0x000fe200000006ff */
[----:B------:R-:W-:Y:S01]  /*3090*/  FMUL.FTZ R108, R108, UR18 ;  /* 0x000000126c6c7c20 */ /* 0x000fe20008410000 */
[----:B------:R-:W-:Y:S01]  /*30a0*/  SHF.L.U32 R41, R83, 0x10, RZ ;  /* 0x0000001053297819 */ /* 0x000fe200000006ff */
[----:B------:R-:W-:Y:S01]  /*30b0*/  FFMA.FTZ R69, R68, R23, R25 ;  /* 0x0000001744457223 */ /* 0x000fe20000010019 */
[----:B------:R-:W-:-:S02]  /*30c0*/  LEA.HI.SX32 R43, R115, R0, 0x1d ;  /* 0x00000000732b7211 */ /* 0x000fc400078feaff */
[----:B------:R-:W-:Y:S01]  /*30d0*/  SHF.L.U32 R113, R84, 0x10, RZ ;  /* 0x0000001054717819 */ /* 0x000fe200000006ff */
[----:B------:R-:W-:Y:S01]  /*30e0*/  FFMA.FTZ R68, R24, R39, R41 ;  /* 0x0000002718447223 */ /* 0x000fe20000010029 */
[----:B------:R-:W-:Y:S02]  /*30f0*/  SHF.L.U32 R25, R85, 0x10, RZ ;  /* 0x0000001055197819 */ /* 0x000fe400000006ff */
[C---:B------:R-:W-:Y:S02]  /*3100*/  IADD3 R41, PT, PT, R43.reuse, 0x80, RZ ;  /* 0x000000802b297810 */ /* 0x040fe40007ffe0ff */
[C---:B------:R-:W-:Y:S01]  /*3110*/  IADD3 R39, PT, PT, R43.reuse, 0x100, RZ ;  /* 0x000001002b277810 */ /* 0x040fe20007ffe0ff */
[----:B------:R-:W-:Y:S01]  /*3120*/  FFMA.FTZ R113, R108, R113, R25 ;  /* 0x000000716c717223 */ /* 0x000fe20000010019 */
[C---:B------:R-:W-:Y:S01]  /*3130*/  IADD3 R23, PT, PT, R43.reuse, 0x180, RZ ;  /* 0x000001802b177810 */ /* 0x040fe20007ffe0ff */
        /* <DEDUP_REMOVED lines=18> */
[----:B------:R-:W-:-:S02]  /*3260*/  F2FP.BF16.F32.PACK_AB R35, R113, R70 ;  /* 0x000000467123723e */ /* 0x000fc400000010ff */
[----:B------:R-:W-:Y:S01]  /*3270*/  F2FP.BF16.F32.PACK_AB R34, R68, R69 ;  /* 0x000000454422723e */ /* 0x000fe200000010ff */
[----:B------:R1:W-:Y:S01]  /*3280*/  STG.E.128 desc[UR12][R38.64], R28 ;  /* 0x0000001c26007986 */ /* 0x0003e2000c101d0c */
[----:B------:R-:W-:Y:S02]  /*3290*/  F2FP.BF16.F32.PACK_AB R33, R91, R90 ;  /* 0x0000005a5b21723e */ /* 0x000fe400000010ff */
[----:B------:R-:W-:-:S05]  /*32a0*/  F2FP.BF16.F32.PACK_AB R32, R89, R88 ;  /* 0x000000585920723e */ /* 0x000fca00000010ff */
[----:B------:R1:W-:Y:S02]  /*32b0*/  STG.E.128 desc[UR12][R36.64], R32 ;  /* 0x0000002024007986 */ /* 0x0003e4000c101d0c */
.L_x_8148:
[----:B------:R-:W-:Y:S02]  /*32c0*/  UIADD3 UR7, UPT, UPT, UR7, UR16, URZ ;  /* 0x0000001007077290 */ /* 0x000fe4000fffe0ff */
[----:B------:R-:W-:Y:S02]  /*32d0*/  UPLOP3.LUT UP1, UPT, UPT, UPT, UP1, 0x40, 0x4 ;  /* 0x000000000004789c */ /* 0x000fe40003f2e810 */
[----:B------:R-:W-:-:S09]  /*32e0*/  UISETP.GE.AND UP0, UPT, UR7, UR17, UPT ;  /* 0x000000110700728c */ /* 0x000fd2000bf06270 */
[----:B------:R-:W-:Y:S05]  /*32f0*/  BRA.U !UP0, `(.L_x_8149) ;  /* 0xffffffd108e07547 */ /* 0x000fea000b83ffff */
[----:B------:R-:W-:Y:S05]  /*3300*/  EXIT ;  /* 0x000000000000794d */ /* 0x000fea0003800000 */
.L_x_8150:
        /* <DEDUP_REMOVED lines=15> */
.L_x_27249:


//--------------------- .text._ZN10layer_norm13ln_fwd_kernelINS_13Kernel_traitsI13__nv_bfloat16S2_fS2_fjLj4096ELj1ELj1ELj4ELj16ENS_18Kernel_traits_baseILj4096ES2_S2_fS2_fjLj128EEEEELb0ELb1ELb0ELb0EEEvNS_9FwdParamsE --------------------------
	.section	.text._ZN10layer_norm13ln_fwd_kernelINS_13Kernel_traitsI13__nv_bfloat16S2_fS2_fjLj4096ELj1ELj1ELj4ELj16ENS_18Kernel_traits_baseILj4096ES2_S2_fS2_fjLj128EEEEELb0ELb1ELb0ELb0EEEvNS_9FwdParamsE,"ax",@progbits
	.align	128
        .global         _ZN10layer_norm13ln_fwd_kernelINS_13Kernel_traitsI13__nv_bfloat16S2_fS2_fjLj4096ELj1ELj1ELj4ELj16ENS_18Kernel_traits_baseILj4096ES2_S2_fS2_fjLj128EEEEELb0ELb1ELb0ELb0EEEvNS_9FwdParamsE
        .type           _ZN10layer_norm13ln_fwd_kernelINS_13Kernel_traitsI13__nv_bfloat16S2_fS2_fjLj4096ELj1ELj1ELj4ELj16ENS_18Kernel_traits_baseILj4096ES2_S2_fS2_fjLj128EEEEELb0ELb1ELb0ELb0EEEvNS_9FwdParamsE,@function
        .size           _ZN10layer_norm13ln_fwd_kernelINS_13Kernel_traitsI13__nv_bfloat16S2_fS2_fjLj4096ELj1ELj1ELj4ELj16ENS_18Kernel_traits_baseILj4096ES2_S2_fS2_fjLj128EEEEELb0ELb1ELb0ELb0EEEvNS_9FwdParamsE,(.L_x_27250 - _ZN10layer_norm13ln_fwd_kernelINS_13Kernel_traitsI13__nv_bfloat16S2_fS2_fjLj4096ELj1ELj1ELj4ELj16ENS_18Kernel_traits_baseILj4096ES2_S2_fS2_fjLj128EEEEELb0ELb1ELb0ELb0EEEvNS_9FwdParamsE)
        .other          _ZN10layer_norm13ln_fwd_kernelINS_13Kernel_traitsI13__nv_bfloat16S2_fS2_fjLj4096ELj1ELj1ELj4ELj16ENS_18Kernel_traits_baseILj4096ES2_S2_fS2_fjLj128EEEEELb0ELb1ELb0ELb0EEEvNS_9FwdParamsE,@"STO_CUDA_ENTRY STV_DEFAULT"
_ZN10layer_norm13ln_fwd_kernelINS_13Kernel_traitsI13__nv_bfloat16S2_fS2_fjLj4096ELj1ELj1ELj4ELj16ENS_18Kernel_traits_baseILj4096ES2_S2_fS2_fjLj128EEEEELb0ELb1ELb0ELb0EEEvNS_9FwdParamsE:
.text._ZN10layer_norm13ln_fwd_kernelINS_13Kernel_traitsI13__nv_bfloat16S2_fS2_fjLj4096ELj1ELj1ELj4ELj16ENS_18Kernel_traits_baseILj4096ES2_S2_fS2_fjLj128EEEEELb0ELb1ELb0ELb0EEEvNS_9FwdParamsE:
        /* <DEDUP_REMOVED lines=56> */
[----:B0-----:R-:W-:-:S04]  /*0380*/  IMAD.WIDE.U32 R56, R59, 0x10, R56 ;  /* 0x000000103b387825 */ /* 0x001fc800078e0038 */
[----:B-1----:R-:W-:-:S06]  /*0390*/  IMAD.WIDE.U32 R60, R59, 0x10, R60 ;  /* 0x000000103b3c7825 */ /* 0x002fcc00078e003c */
[----:B------:R-:W5:Y:S01]  /*03a0*/  LD.E.128 R60, desc[UR8][R60.64] ;  /* 0x000000083c3c7980 */ /* 0x000f62000c101d00 */
[----:B--2---:R-:W-:-:S03]  /*03b0*/  IMAD.WIDE.U32 R64, R59, 0x10, R64 ;  /* 0x000000103b407825 */ /* 0x004fc600078e0040 */
[----:B------:R-:W5:Y:S04]  /*03c0*/  LDG.E.128 R56, desc[UR8][R56.64] ;  /* 0x0000000838387981 */ /* 0x000f68000c1e1d00 */
[----:B------:R-:W5:Y:S01]  /*03d0*/  LDG.E.128 R64, desc[UR8][R64.64] ;  /* 0x0000000840407981 */ /* 0x000f62000c1e1d00 */
[----:B------:R-:W-:Y:S05]  /*03e0*/  BRA `(.L_x_8153) ;  /* 0x0000000000ac7947 */ /* 0x000fea0003800000 */
.L_x_8152:
        /* <DEDUP_REMOVED lines=43> */
.L_x_8153:
[----:B------:R-:W-:Y:S05]  /*06a0*/  BSYNC.RECONVERGENT B0 ;  /* 0x0000000000007941 */ /* 0x000fea0003800200 */
.L_x_8151:
        /* <DEDUP_REMOVED lines=29> */
[----:B------:R0:W1:Y:S01]  /*0880*/  MUFU.RCP R124, R68 ;  /* 0x00000044007c7308 */ /* 0x0000620000001000 */
[----:B------:R-:W-:Y:S02]  /*0890*/  PRMT R139, R61, 0x7632, R139 ;  /* 0x000076323d8b7816 */ /* 0x000fe4000000008b */
        /* <DEDUP_REMOVED lines=44> */
.L_x_8178:
        /* <DEDUP_REMOVED lines=26> */
[----:B0-----:R-:W-:-:S05]  /*0d00*/  IMAD.WIDE.U32 R80, R147, 0x20, R80 ;  /* 0x0000002093507825 */ /* 0x001fca00078e0050 */
[----:B------:R-:W2:Y:S04]  /*0d10*/  LDG.E.128 R68, desc[UR8][R80.64] ;  /* 0x0000000850447981 */ /* 0x000ea8000c1e1d00 */
[----:B------:R0:W3:Y:S01]  /*0d20*/  LDG.E.128 R72, desc[UR8][R80.64+0x10] ;  /* 0x0000100850487981 */ /* 0x0000e2000c1e1d00 */
[C---:B-----5:R-:W-:Y:S02]  /*0d30*/  PRMT R82, R76.reuse, 0x7632, R82 ;  /* 0x000076324c527816 */ /* 0x060fe40000000052 */
[----:B------:R-:W-:Y:S02]  /*0d40*/  SHF.L.U32 R76, R76, 0x10, RZ ;  /* 0x000000104c4c7819 */ /* 0x000fe400000006ff */
[C---:B------:R-:W-:Y:S02]  /*0d50*/  PRMT R83, R77.reuse, 0x7632, R83 ;  /* 0x000076324d537816 */ /* 0x040fe40000000053 */
[----:B------:R-:W-:Y:S01]  /*0d60*/  SHF.L.U32 R108, R77, 0x10, RZ ;  /* 0x000000104d6c7819 */ /* 0x000fe200000006ff */
[----:B------:R-:W-:Y:S01]  /*0d70*/  FMUL.FTZ R77, R76, UR4 ;  /* 0x000000044c4d7c20 */ /* 0x000fe20008410000 */
[----:B------:R-:W-:-:S02]  /*0d80*/  SHF.L.U32 R82, R82, 0x10, RZ ;  /* 0x0000001052527819 */ /* 0x000fc400000006ff */
[----:B------:R-:W-:Y:S01]  /*0d90*/  PRMT R110, R78, 0x7632, R110 ;  /* 0x000076324e6e7816 */ /* 0x000fe2000000006e */
[----:B0-----:R-:W-:Y:S01]  /*0da0*/  FMUL.FTZ R81, R108, UR4 ;  /* 0x000000046c517c20 */ /* 0x001fe20008410000 */
[----:B------:R-:W-:Y:S01]  /*0db0*/  SHF.L.U32 R111, R78, 0x10, RZ ;  /* 0x000000104e6f7819 */ /* 0x000fe200000006ff */
[----:B------:R-:W-:Y:S01]  /*0dc0*/  FMUL.FTZ R82, R82, UR4 ;  /* 0x0000000452527c20 */ /* 0x000fe20008410000 */
[C---:B------:R-:W-:Y:S02]  /*0dd0*/  PRMT R148, R79.reuse, 0x7632, R148 ;  /* 0x000076324f947816 */ /* 0x040fe40000000094 */
[----:B------:R-:W-:Y:S01]  /*0de0*/  SHF.L.U32 R149, R79, 0x10, RZ ;  /* 0x000000104f957819 */ /* 0x000fe200000006ff */
[----:B------:R-:W-:Y:S01]  /*0df0*/  FMUL.FTZ R111, R111, UR4 ;  /* 0x000000046f6f7c20 */ /* 0x000fe20008410000 */
[----:B------:R-:W-:Y:S02]  /*0e00*/  SHF.L.U32 R78, R28, 0x10, RZ ;  /* 0x000000101c4e7819 */ /* 0x000fe400000006ff */
[----:B------:R-:W-:Y:S01]  /*0e10*/  SHF.L.U32 R79, R133, 0x10, RZ ;  /* 0x00000010854f7819 */ /* 0x000fe200000006ff */
[----:B------:R-:W-:Y:S01]  /*0e20*/  FMUL.FTZ R149, R149, UR4 ;  /* 0x0000000495957c20 */ /* 0x000fe20008410000 */
[----:B------:R-:W-:-:S02]  /*0e30*/  SHF.L.U32 R80, R29, 0x10, RZ ;  /* 0x000000101d507819 */ /* 0x000fc400000006ff */
        /* <DEDUP_REMOVED lines=8> */
[----:B--2---:R-:W-:Y:S01]  /*0ec0*/  FFMA.FTZ R76, R77, R78, R68 ;  /* 0x0000004e4d4c7223 */ /* 0x004fe20000010044 */
[----:B------:R-:W-:Y:S01]  /*0ed0*/  FFMA.FTZ R77, R82, R79, R69 ;  /* 0x0000004f524d7223 */ /* 0x000fe20000010045 */
[----:B------:R-:W-:Y:S01]  /*0ee0*/  FFMA.FTZ R78, R81, R80, R70 ;  /* 0x00000050514e7223 */ /* 0x000fe20000010046 */
[----:B------:R-:W-:Y:S01]  /*0ef0*/  SHF.L.U32 R80, R30, 0x10, RZ ;  /* 0x000000101e507819 */ /* 0x000fe200000006ff */
[----:B------:R-:W-:Y:S01]  /*0f00*/  FFMA.FTZ R79, R108, R109, R71 ;  /* 0x0000006d6c4f7223 */ /* 0x000fe20000010047 */
[----:B------:R-:W-:Y:S01]  /*0f10*/  SHF.L.U32 R81, R131, 0x10, RZ ;  /* 0x0000001083517819 */ /* 0x000fe200000006ff */
[----:B---3--:R-:W-:Y:S01]  /*0f20*/  FFMA.FTZ R83, R148, R83, R75 ;  /* 0x0000005394537223 */ /* 0x008fe2000001004b */
[----:B------:R-:W-:Y:S01]  /*0f30*/  SHF.L.U32 R82, R31, 0x10, RZ ;  /* 0x000000101f527819 */ /* 0x000fe200000006ff */
[----:B------:R-:W-:-:S02]  /*0f40*/  FFMA.FTZ R80, R111, R80, R72 ;  /* 0x000000506f507223 */ /* 0x000fc40000010048 */
[----:B------:R-:W-:Y:S02]  /*0f50*/  FFMA.FTZ R81, R110, R81, R73 ;  /* 0x000000516e517223 */ /* 0x000fe40000010049 */
[----:B------:R-:W-:Y:S01]  /*0f60*/  FFMA.FTZ R82, R149, R82, R74 ;  /* 0x0000005295527223 */ /* 0x000fe2000001004a */
[----:B------:R-:W-:Y:S06]  /*0f70*/  BRA `(.L_x_8157) ;  /* 0x0000000000907947 */ /* 0x000fec0003800000 */
.L_x_8156:
[----:B-----5:R-:W-:Y:S02]  /*0f80*/  SHF.L.U32 R80, R77, 0x10, RZ ;  /* 0x000000104d507819 */ /* 0x020fe400000006ff */
[C---:B------:R-:W-:Y:S02]  /*0f90*/  PRMT R109, R78.reuse, 0x7632, R109 ;  /* 0x000076324e6d7816 */ /* 0x040fe4000000006d */
[----:B------:R-:W-:Y:S01]  /*0fa0*/  SHF.L.U32 R78, R78, 0x10, RZ ;  /* 0x000000104e4e7819 */ /* 0x000fe200000006ff */
[----:B------:R-:W-:Y:S01]  /*0fb0*/  FMUL.FTZ R80, R80, UR4 ;  /* 0x0000000450507c20 */ /* 0x000fe20008410000 */
[C---:B------:R-:W-:Y:S02]  /*0fc0*/  SHF.L.U32 R108, R79.reuse, 0x10, RZ ;  /* 0x000000104f6c7819 */ /* 0x040fe400000006ff */
[----:B------:R-:W-:Y:S01]  /*0fd0*/  PRMT R149, R79, 0x7632, R149 ;  /* 0x000076324f957816 */ /* 0x000fe20000000095 */
[----:B------:R-:W-:Y:S01]  /*0fe0*/  FMUL.FTZ R82, R78, UR4 ;  /* 0x000000044e527c20 */ /* 0x000fe20008410000 */
[----:B------:R-:W-:Y:S01]  /*0ff0*/  PRMT R81, R76, 0x7632, R81 ;  /* 0x000076324c517816 */ /* 0x000fe20000000051 */
[----:B------:R-:W-:Y:S01]  /*1000*/  FMUL.FTZ R108, R108, UR4 ;  /* 0x000000046c6c7c20 */ /* 0x000fe20008410000 */
[----:B------:R-:W-:-:S02]  /*1010*/  PRMT R83, R77, 0x7632, R83 ;  /* 0x000076324d537816 */ /* 0x000fc40000000053 */
[----:B------:R-:W-:Y:S02]  /*1020*/  SHF.L.U32 R79, R29, 0x10, RZ ;  /* 0x000000101d4f7819 */ /* 0x000fe400000006ff */
[----:B------:R-:W-:Y:S02]  /*1030*/  SHF.L.U32 R111, R30, 0x10, RZ ;  /* 0x000000101e6f7819 */ /* 0x000fe400000006ff */
[----:B------:R-:W-:Y:S01]  /*1040*/  SHF.L.U32 R151, R31, 0x10, RZ ;  /* 0x000000101f977819 */ /* 0x000fe200000006ff */
[----:B------:R-:W-:Y:S01]  /*1050*/  FMUL.FTZ R78, R80, R79 ;  /* 0x0000004f504e7220 */ /* 0x000fe20000410000 */
        /* <DEDUP_REMOVED lines=19> */
[----:B------:R-:W-:-:S02]  /*1190*/  FMUL.FTZ R79, R83, R110 ;  /* 0x0000006e534f7220 */ /* 0x000fc40000410000 */
[----:B------:R-:W-:Y:S02]  /*11a0*/  FMUL.FTZ R81, R109, R148 ;  /* 0x000000946d517220 */ /* 0x000fe40000410000 */
[----:B------:R-:W-:-:S07]  /*11b0*/  FMUL.FTZ R83, R149, R150 ;  /* 0x0000009695537220 */ /* 0x000fce0000410000 */
.L_x_8157:
[----:B------:R-:W0:Y:S01]  /*11c0*/  LDC.64 R108, c[0x0][0x3a8] ;  /* 0x0000ea00ff6c7b82 */ /* 0x000e220000000a00 */
[C---:B------:R-:W-:Y:S01]  /*11d0*/  IADD3 R111, PT, PT, R147.reuse, 0x80, RZ ;  /* 0x00000080936f7810 */ /* 0x040fe20007ffe0ff */
[----:B0-----:R-:W-:-:S05]  /*11e0*/  IMAD.WIDE.U32 R108, R147, 0x20, R108 ;  /* 0x00000020936c7825 */ /* 0x001fca00078e006c */
[----:B------:R0:W-:Y:S04]  /*11f0*/  STG.E.128 desc[UR8][R108.64], R76 ;  /* 0x0000004c6c007986 */ /* 0x0001e8000c101d08 */
[----:B------:R0:W-:Y:S02]  /*1200*/  STG.E.128 desc[UR8][R108.64+0x10], R80 ;  /* 0x000010506c007986 */ /* 0x0001e4000c101d08 */
.L_x_8155:
[----:B------:R-:W-:Y:S05]  /*1210*/  BSYNC.RECONVERGENT B0 ;  /* 0x0000000000007941 */ /* 0x000fea0003800200 */
.L_x_8154:
[----:B------:R-:W-:Y:S01]  /*1220*/  ISETP.GE.U32.AND P2, PT, R144, 0x100, PT ;  /* 0x000001009000780c */ /* 0x000fe20003f46070 */
[----:B------:R-:W-:-:S12]  /*1230*/  BSSY.RECONVERGENT B0, `(.L_x_8158) ;  /* 0x000005a000007945 */ /* 0x000fd80003800200 */
[----:B------:R-:W-:Y:S05]  /*1240*/  @!P2 BRA `(.L_x_8159) ;  /* 0x000000040060a947 */ /* 0x000fea0003800000 */
[----:B------:R-:W-:Y:S01]  /*1250*/  ISETP.NE.U32.AND P0, PT, RZ, UR10, PT ;  /* 0x0000000aff007c0c */ /* 0x000fe2000bf05070 */
[----:B------:R-:W1:Y:S03]  /*1260*/  LDC.64 R84, c[0x0][0x390] ;  /* 0x0000e400ff547b82 */ /* 0x000e660000000a00 */
[----:B------:R-:W-:-:S13]  /*1270*/  ISETP.NE.AND.EX P0, PT, RZ, UR11, PT, P0 ;  /* 0x0000000bff007c0c */ /* 0x000fda000bf05300 */
[----:B------:R-:W2:Y:S01]  /*1280*/  @P0 LDC.64 R88, c[0x0][0x3a0] ;  /* 0x0000e800ff580b82 */ /* 0x000ea20000000a00 */
[----:B-1----:R-:W-:-:S06]  /*1290*/  IMAD.WIDE.U32 R84, R111, 0x10, R84 ;  /* 0x000000106f547825 */ /* 0x002fcc00078e0054 */
[----:B------:R-:W5:Y:S01]  /*12a0*/  LDG.E.128 R84, desc[UR8][R84.64] ;  /* 0x0000000854547981 */ /* 0x000f62000c1e1d00 */
[----:B--2---:R-:W-:-:S05]  /*12b0*/  @P0 IMAD.WIDE.U32 R88, R111, 0x20, R88 ;  /* 0x000000206f580825 */ /* 0x004fca00078e0058 */
[----:B------:R1:W5:Y:S04]  /*12c0*/  @P0 LDG.E.128 R68, desc[UR8][R88.64] ;  /* 0x0000000858440981 */ /* 0x000368000c1e1d00 */
[----:B------:R1:W5:Y:S01]  /*12d0*/  @P0 LDG.E.128 R72, desc[UR8][R88.64+0x10] ;  /* 0x0000100858480981 */ /* 0x000362000c1e1d00 */
[----:B------:R-:W-:Y:S05]  /*12e0*/  @!P0 BRA `(.L_x_8160) ;  /* 0x0000000000948947 */ /* 0x000fea0003800000 */
[C---:B-1---5:R-:W-:Y:S02]  /*12f0*/  PRMT R89, R84.reuse, 0x7632, R89 ;  /* 0x0000763254597816 */ /* 0x062fe40000000059 */
[----:B------:R-:W-:Y:S02]  /*1300*/  SHF.L.U32 R84, R84, 0x10, RZ ;  /* 0x0000001054547819 */ /* 0x000fe400000006ff */
[----:B------:R-:W-:Y:S02]  /*1310*/  SHF.L.U32 R88, R85, 0x10, RZ ;  /* 0x0000001055587819 */ /* 0x000fe400000006ff */
[C---:B0-----:R-:W-:Y:S02]  /*1320*/  SHF.L.U32 R109, R86.reuse, 0x10, RZ ;  /* 0x00000010566d7819 */ /* 0x041fe400000006ff */
[----:B------:R-:W-:Y:S02]  /*1330*/  SHF.L.U32 R149, R87, 0x10, RZ ;  /* 0x0000001057957819 */ /* 0x000fe400000006ff */
[----:B------:R-:W-:Y:S01]  /*1340*/  PRMT R108, R86, 0x7632, R108 ;  /* 0x00007632566c7816 */ /* 0x000fe2000000006c */
[----:B------:R-:W-:Y:S01]  /*1350*/  FMUL.FTZ R109, R109, UR4 ;  /* 0x000000046d6d7c20 */ /* 0x000fe20008410000 */
[----:B------:R-:W-:Y:S01]  /*1360*/  PRMT R91, R85, 0x7632, R91 ;  /* 0x00007632555b7816 */ /* 0x000fe2000000005b */
[----:B------:R-:W-:Y:S01]  /*1370*/  FMUL.FTZ R85, R84, UR4 ;  /* 0x0000000454557c20 */ /* 0x000fe20008410000 */
[----:B------:R-:W-:Y:S01]  /*1380*/  SHF.L.U32 R86, R40, 0x10, RZ ;  /* 0x0000001028567819 */ /* 0x000fe200000006ff */
[----:B------:R-:W-:Y:S01]  /*1390*/  FMUL.FTZ R149, R149, UR4 ;  /* 0x0000000495957c20 */ /* 0x000fe20008410000 */
[----:B------:R-:W-:Y:S01]  /*13a0*/  PRMT R148, R87, 0x7632, R148 ;  /* 0x0000763257947816 */ /* 0x000fe20000000094 */
[----:B------:R-:W-:Y:S01]  /*13b0*/  FMUL.FTZ R87, R88, UR4 ;  /* 0x0000000458577c20 */ /* 0x000fe20008410000 */
[----:B------:R-:W-:Y:S01]  /*13c0*/  SHF.L.U32 R90, R41, 0x10, RZ ;  /* 0x00000010295a7819 */ /* 0x000fe200000006ff */
[----:B------:R-:W-:Y:S01]  /*13d0*/  FFMA.FTZ R84, R85, R86, R68 ;  /* 0x0000005655547223 */ /* 0x000fe20000010044 */
[----:B------:R-:W-:-:S02]  /*13e0*/  SHF.L.U32 R110, R42, 0x10, RZ ;  /* 0x000000102a6e7819 */ /* 0x000fc400000006ff */
[----:B------:R-:W-:Y:S01]  /*13f0*/  SHF.L.U32 R150, R43, 0x10, RZ ;  /* 0x000000102b967819 */ /* 0x000fe200000006ff */
[----:B------:R-:W-:Y:S01]  /*1400*/  FFMA.FTZ R86, R87, R90, R70 ;  /* 0x0000005a57567223 */ /* 0x000fe20000010046 */
[----:B------:R-:W-:Y:S01]  /*1410*/  SHF.L.U32 R89, R89, 0x10, RZ ;  /* 0x0000001059597819 */ /* 0x000fe200000006ff */
        /* <DEDUP_REMOVED lines=15> */
[----:B------:R-:W-:Y:S02]  /*1510*/  FFMA.FTZ R89, R148, R149, R73 ;  /* 0x0000009594597223 */ /* 0x000fe40000010049 */
[----:B------:R-:W-:Y:S01]  /*1520*/  FFMA.FTZ R91, R150, R151, R75 ;  /* 0x00000097965b7223 */ /* 0x000fe2000001004b */
[----:B------:R-:W-:Y:S06]  /*1530*/  BRA `(.L_x_8161) ;  /* 0x0000000000907947 */ /* 0x000fec0003800000 */
.L_x_8160:
[----:B-1---5:R-:W-:Y:S02]  /*1540*/  SHF.L.U32 R88, R85, 0x10, RZ ;  /* 0x0000001055587819 */ /* 0x022fe400000006ff */
[C---:B0-----:R-:W-:Y:S02]  /*1550*/  PRMT R109, R86.reuse, 0x7632, R109 ;  /* 0x00007632566d7816 */ /* 0x041fe4000000006d */
        /* <DEDUP_REMOVED lines=34> */
.L_x_8161:
[----:B------:R-:W0:Y:S02]  /*1780*/  LDC.64 R108, c[0x0][0x3a8] ;  /* 0x0000ea00ff6c7b82 */ /* 0x000e240000000a00 */
[C---:B0-----:R-:W-:Y:S01]  /*1790*/  IMAD.WIDE.U32 R108, R111.reuse, 0x20, R108 ;  /* 0x000000206f6c7825 */ /* 0x041fe200078e006c */
[----:B------:R-:W-:-:S04]  /*17a0*/  IADD3 R111, PT, PT, R111, 0x80, RZ ;  /* 0x000000806f6f7810 */ /* 0x000fc80007ffe0ff */
[----:B------:R1:W-:Y:S04]  /*17b0*/  STG.E.128 desc[UR8][R108.64], R84 ;  /* 0x000000546c007986 */ /* 0x0003e8000c101d08 */
[----:B------:R1:W-:Y:S02]  /*17c0*/  STG.E.128 desc[UR8][R108.64+0x10], R88 ;  /* 0x000010586c007986 */ /* 0x0003e4000c101d08 */
.L_x_8159:
[----:B------:R-:W-:Y:S05]  /*17d0*/  BSYNC.RECONVERGENT B0 ;  /* 0x0000000000007941 */ /* 0x000fea0003800200 */
.L_x_8158:
[----:B------:R-:W-:Y:S01]  /*17e0*/  ISETP.GE.U32.AND P3, PT, R144, 0x180, PT ;  /* 0x000001809000780c */ /* 0x000fe20003f66070 */
[----:B------:R-:W-:-:S12]  /*17f0*/  BSSY.RECONVERGENT B0, `(.L_x_8162) ;  /* 0x000005a000007945 */ /* 0x000fd80003800200 */
[----:B------:R-:W-:Y:S05]  /*1800*/  @!P3 BRA `(.L_x_8163) ;  /* 0x000000040060b947 */ /* 0x000fea0003800000 */
[----:B------:R-:W-:Y:S01]  /*1810*/  ISETP.NE.U32.AND P0, PT, RZ, UR10, PT ;  /* 0x0000000aff007c0c */ /* 0x000fe2000bf05070 */
[----:B------:R-:W2:Y:S03]  /*1820*/  LDC.64 R92, c[0x0][0x390] ;  /* 0x0000e400ff5c7b82 */ /* 0x000ea60000000a00 */
[----:B------:R-:W-:-:S13]  /*1830*/  ISETP.NE.AND.EX P0, PT, RZ, UR11, PT, P0 ;  /* 0x0000000bff007c0c */ /* 0x000fda000bf05300 */
[----:B------:R-:W3:Y:S01]  /*1840*/  @P0 LDC.64 R96, c[0x0][0x3a0] ;  /* 0x0000e800ff600b82 */ /* 0x000ee20000000a00 */
[----:B--2---:R-:W-:-:S06]  /*1850*/  IMAD.WIDE.U32 R92, R111, 0x10, R92 ;  /* 0x000000106f5c7825 */ /* 0x004fcc00078e005c */
[----:B------:R-:W5:Y:S01]  /*1860*/  LDG.E.128 R92, desc[UR8][R92.64] ;  /* 0x000000085c5c7981 */ /* 0x000f62000c1e1d00 */
[----:B---3--:R-:W-:-:S05]  /*1870*/  @P0 IMAD.WIDE.U32 R96, R111, 0x20, R96 ;  /* 0x000000206f600825 */ /* 0x008fca00078e0060 */
[----:B------:R2:W5:Y:S04]  /*1880*/  @P0 LDG.E.128 R68, desc[UR8][R96.64] ;  /* 0x0000000860440981 */ /* 0x000568000c1e1d00 */
[----:B------:R2:W5:Y:S01]  /*1890*/  @P0 LDG.E.128 R72, desc[UR8][R96.64+0x10] ;  /* 0x0000100860480981 */ /* 0x000562000c1e1d00 */
[----:B------:R-:W-:Y:S05]  /*18a0*/  @!P0 BRA `(.L_x_8164) ;  /* 0x0000000000948947 */ /* 0x000fea0003800000 */
[C---:B--2--5:R-:W-:Y:S02]  /*18b0*/  PRMT R97, R92.reuse, 0x7632, R97 ;  /* 0x000076325c617816 */ /* 0x064fe40000000061 */
[----:B------:R-:W-:Y:S02]  /*18c0*/  SHF.L.U32 R92, R92, 0x10, RZ ;  /* 0x000000105c5c7819 */ /* 0x000fe400000006ff */
[----:B------:R-:W-:Y:S02]  /*18d0*/  SHF.L.U32 R96, R93, 0x10, RZ ;  /* 0x000000105d607819 */ /* 0x000fe400000006ff */
[C---:B01----:R-:W-:Y:S02]  /*18e0*/  SHF.L.U32 R109, R94.reuse, 0x10, RZ ;  /* 0x000000105e6d7819 */ /* 0x043fe400000006ff */
        /* <DEDUP_REMOVED lines=33> */
.L_x_8164:
[----:B--2--5:R-:W-:Y:S02]  /*1b00*/  SHF.L.U32 R96, R93, 0x10, RZ ;  /* 0x000000105d607819 */ /* 0x024fe400000006ff */
[C---:B01----:R-:W-:Y:S02]  /*1b10*/  PRMT R109, R94.reuse, 0x7632, R109 ;  /* 0x000076325e6d7816 */ /* 0x043fe4000000006d */
        /* <DEDUP_REMOVED lines=34> */
.L_x_8165:
[----:B------:R-:W0:Y:S02]  /*1d40*/  LDC.64 R108, c[0x0][0x3a8] ;  /* 0x0000ea00ff6c7b82 */ /* 0x000e240000000a00 */
[C---:B0-----:R-:W-:Y:S01]  /*1d50*/  IMAD.WIDE.U32 R108, R111.reuse, 0x20, R108 ;  /* 0x000000206f6c7825 */ /* 0x041fe200078e006c */
[----:B------:R-:W-:-:S04]  /*1d60*/  IADD3 R111, PT, PT, R111, 0x80, RZ ;  /* 0x000000806f6f7810 */ /* 0x000fc80007ffe0ff */
[----:B------:R2:W-:Y:S04]  /*1d70*/  STG.E.128 desc[UR8][R108.64], R92 ;  /* 0x0000005c6c007986 */ /* 0x0005e8000c101d08 */
[----:B------:R2:W-:Y:S02]  /*1d80*/  STG.E.128 desc[UR8][R108.64+0x10], R96 ;  /* 0x000010606c007986 */ /* 0x0005e4000c101d08 */
.L_x_8163:
[----:B------:R-:W-:Y:S05]  /*1d90*/  BSYNC.RECONVERGENT B0 ;  /* 0x0000000000007941 */ /* 0x000fea0003800200 */
.L_x_8162:
[----:B------:R-:W-:Y:S01]  /*1da0*/  ISETP.GE.U32.AND P4, PT, R144, 0x200, PT ;  /* 0x000002009000780c */ /* 0x000fe20003f86070 */
[----:B------:R-:W-:-:S12]  /*1db0*/  BSSY.RECONVERGENT B0, `(.L_x_8166) ;  /* 0x0000059000007945 */ /* 0x000fd80003800200 */
[----:B------:R-:W-:Y:S05]  /*1dc0*/  @!P4 BRA `(.L_x_8167) ;  /* 0x00000004005cc947 */ /* 0x000fea0003800000 */
[----:B------:R-:W-:Y:S01]  /*1dd0*/  ISETP.NE.U32.AND P0, PT, RZ, UR10, PT ;  /* 0x0000000aff007c0c */ /* 0x000fe2000bf05070 */
[----:B------:R-:W3:Y:S03]  /*1de0*/  LDC.64 R100, c[0x0][0x390] ;  /* 0x0000e400ff647b82 */ /* 0x000ee60000000a00 */
[----:B------:R-:W-:-:S13]  /*1df0*/  ISETP.NE.AND.EX P0, PT, RZ, UR11, PT, P0 ;  /* 0x0000000bff007c0c */ /* 0x000fda000bf05300 */
[----:B------:R-:W4:Y:S01]  /*1e00*/  @P0 LDC.64 R104, c[0x0][0x3a0] ;  /* 0x0000e800ff680b82 */ /* 0x000f220000000a00 */
[----:B---3--:R-:W-:-:S06]  /*1e10*/  IMAD.WIDE.U32 R100, R111, 0x10, R100 ;  /* 0x000000106f647825 */ /* 0x008fcc00078e0064 */
[----:B------:R-:W5:Y:S01]  /*1e20*/  LDG.E.128 R100, desc[UR8][R100.64] ;  /* 0x0000000864647981 */ /* 0x000f62000c1e1d00 */
[----:B----4-:R-:W-:-:S05]  /*1e30*/  @P0 IMAD.WIDE.U32 R104, R111, 0x20, R104 ;  /* 0x000000206f680825 */ /* 0x010fca00078e0068 */
[----:B------:R3:W5:Y:S04]  /*1e40*/  @P0 LDG.E.128 R68, desc[UR8][R104.64] ;  /* 0x0000000868440981 */ /* 0x000768000c1e1d00 */
[----:B------:R3:W5:Y:S01]  /*1e50*/  @P0 LDG.E.128 R72, desc[UR8][R104.64+0x10] ;  /* 0x0000100868480981 */ /* 0x000762000c1e1d00 */
[----:B------:R-:W-:Y:S05]  /*1e60*/  @!P0 BRA `(.L_x_8168) ;  /* 0x0000000000948947 */ /* 0x000fea0003800000 */
[C---:B---3-5:R-:W-:Y:S02]  /*1e70*/  PRMT R105, R100.reuse, 0x7632, R105 ;  /* 0x0000763264697816 */ /* 0x068fe40000000069 */
[----:B------:R-:W-:Y:S02]  /*1e80*/  SHF.L.U32 R100, R100, 0x10, RZ ;  /* 0x0000001064647819 */ /* 0x000fe400000006ff */
[----:B------:R-:W-:Y:S02]  /*1e90*/  SHF.L.U32 R104, R101, 0x10, RZ ;  /* 0x0000001065687819 */ /* 0x000fe400000006ff */
[C---:B012---:R-:W-:Y:S02]  /*1ea0*/  SHF.L.U32 R109, R102.reuse, 0x10, RZ ;  /* 0x00000010666d7819 */ /* 0x047fe400000006ff */
        /* <DEDUP_REMOVED lines=33> */
.L_x_8168:
[----:B---3-5:R-:W-:Y:S02]  /*20c0*/  SHF.L.U32 R104, R101, 0x10, RZ ;  /* 0x0000001065687819 */ /* 0x028fe400000006ff */
[C---:B012---:R-:W-:Y:S02]  /*20d0*/  PRMT R109, R102.reuse, 0x7632, R109 ;  /* 0x00007632666d7816 */ /* 0x047fe4000000006d */
        /* <DEDUP_REMOVED lines=34> */
.L_x_8169:
[----:B------:R-:W0:Y:S02]  /*2300*/  LDC.64 R108, c[0x0][0x3a8] ;  /* 0x0000ea00ff6c7b82 */ /* 0x000e240000000a00 */
[----:B0-----:R-:W-:-:S05]  /*2310*/  IMAD.WIDE.U32 R108, R111, 0x20, R108 ;  /* 0x000000206f6c7825 */ /* 0x001fca00078e006c */
[----:B------:R3:W-:Y:S04]  /*2320*/  STG.E.128 desc[UR8][R108.64], R100 ;  /* 0x000000646c007986 */ /* 0x0007e8000c101d08 */
[----:B------:R3:W-:Y:S02]  /*2330*/  STG.E.128 desc[UR8][R108.64+0x10], R104 ;  /* 0x000010686c007986 */ /* 0x0007e4000c101d08 */
.L_x_8167:
[----:B------:R-:W-:Y:S05]  /*2340*/  BSYNC.RECONVERGENT B0 ;  /* 0x0000000000007941 */ /* 0x000fea0003800200 */
.L_x_8166:
        /* <DEDUP_REMOVED lines=140> */
[----:B------:R-:W0:Y:S01]  /*2c10*/  @!P5 LDS.64 R110, [R151] ;  /* 0x00000000976ed984 */ /* 0x000e220000000a00 */
[----:B------:R-:W-:Y:S02]  /*2c20*/  PLOP3.LUT P5, PT, PT, PT, UP3, 0x40, 0x4 ;  /* 0x000000000004781c */ /* 0x000fe40003fae838 */
[----:B-1----:R-:W-:Y:S02]  /*2c30*/  IADD3 R154, PT, PT, R148, R149, RZ ;  /* 0x00000095949a7210 */ /* 0x002fe40007ffe0ff */
[----:B------:R-:W-:Y:S02]  /*2c40*/  I2FP.F32.S32 R156, R148 ;  /* 0x00000094009c7245 */ /* 0x000fe40000201400 */
[----:B------:R-:W-:Y:S01]  /*2c50*/  I2FP.F32.S32 R148, R154 ;  /* 0x0000009a00947245 */ /* 0x000fe20000201400 */
[----:B------:R-:W-:Y:S03]  /*2c60*/  SHFL.DOWN PT, R149, R154, 0x1, 0x1f ;  /* 0x08201f009a957f89 */ /* 0x000fe600000e0000 */
[----:B------:R-:W1:Y:S01]  /*2c70*/  MUFU.RCP R108, R148 ;  /* 0x00000094006c7308 */ /* 0x000e620000001000 */
[----:B0-----:R-:W0:Y:S04]  /*2c80*/  SHFL.DOWN PT, R153, R110, 0x2, 0x1f ;  /* 0x08401f006e997f89 */ /* 0x001e2800000e0000 */
[----:B------:R-:W2:Y:S01]  /*2c90*/  SHFL.DOWN PT, R152, R111, 0x2, 0x1f ;  /* 0x08401f006f987f89 */ /* 0x000ea200000e0000 */
[C---:B0-----:R-:W-:Y:S01]  /*2ca0*/  FMUL.FTZ R150, R153.reuse, R156 ;  /* 0x0000009c99967220 */ /* 0x041fe20000410000 */
[----:B------:R-:W-:-:S03]  /*2cb0*/  FADD.FTZ R153, -R153, R110 ;  /* 0x0000006e99997221 */ /* 0x000fc60000010100 */
[----:B------:R-:W-:Y:S01]  /*2cc0*/  FFMA.FTZ R151, R109, R110, R150 ;  /* 0x0000006e6d977223 */ /* 0x000fe20000010096 */
[----:B------:R-:W-:Y:S01]  /*2cd0*/  FMUL.FTZ R153, R153, R153 ;  /* 0x0000009999997220 */ /* 0x000fe20000410000 */
[----:B--2---:R-:W-:Y:S01]  /*2ce0*/  FADD.FTZ R111, R152, R111 ;  /* 0x0000006f986f7221 */ /* 0x004fe20000010000 */
[----:B------:R-:W-:Y:S01]  /*2cf0*/  I2FP.F32.S32 R150, R149 ;  /* 0x0000009500967245 */ /* 0x000fe20000201400 */
[----:B-1----:R-:W-:Y:S01]  /*2d00*/  FMUL.FTZ R151, R108, R151 ;  /* 0x000000976c977220 */ /* 0x002fe20000410000 */
[----:B------:R-:W-:Y:S01]  /*2d10*/  FMUL.FTZ R153, R153, R109 ;  /* 0x0000006d99997220 */ /* 0x000fe20000410000 */
[----:B------:R-:W-:-:S03]  /*2d20*/  IADD3 R109, PT, PT, R154, R149, RZ ;  /* 0x000000959a6d7210 */ /* 0x000fc60007ffe0ff */
[----:B------:R-:W0:Y:S01]  /*2d30*/  SHFL.DOWN PT, R110, R151, 0x1, 0x1f ;  /* 0x08201f00976e7f89 */ /* 0x000e2200000e0000 */
[----:B------:R-:W-:Y:S01]  /*2d40*/  FMUL.FTZ R153, R153, R156 ;  /* 0x0000009c99997220 */ /* 0x000fe20000410000 */
[----:B------:R-:W-:-:S03]  /*2d50*/  I2FP.F32.S32 R109, R109 ;  /* 0x0000006d006d7245 */ /* 0x000fc60000201400 */
[----:B------:R-:W-:Y:S01]  /*2d60*/  FFMA.FTZ R111, R108, R153, R111 ;  /* 0x000000996c6f7223 */ /* 0x000fe2000001006f */
[----:B------:R-:W-:Y:S02]  /*2d70*/  MOV R153, UR6 ;  /* 0x0000000600997c02 */ /* 0x000fe40008000f00 */
[----:B------:R-:W1:Y:S02]  /*2d80*/  MUFU.RCP R109, R109 ;  /* 0x0000006d006d7308 */ /* 0x000e640000001000 */
[----:B------:R-:W2:Y:S01]  /*2d90*/  SHFL.DOWN PT, R108, R111, 0x1, 0x1f ;  /* 0x08201f006f6c7f89 */ /* 0x000ea200000e0000 */
[----:B0-----:R-:W-:Y:S01]  /*2da0*/  FMUL.FTZ R149, R110, R150 ;  /* 0x000000966e957220 */ /* 0x001fe20000410000 */
[----:B------:R-:W-:-:S03]  /*2db0*/  FADD.FTZ R110, R151, -R110 ;  /* 0x8000006e976e7221 */ /* 0x000fc60000010000 */
[----:B------:R-:W-:Y:S01]  /*2dc0*/  FFMA.FTZ R152, R148, R151, R149 ;  /* 0x0000009794987223 */ /* 0x000fe20000010095 */
[----:B------:R-:W-:Y:S01]  /*2dd0*/  FMUL.FTZ R149, R110, R110 ;  /* 0x0000006e6e957220 */ /* 0x000fe20000410000 */
[----:B------:R-:W-:Y:S01]  /*2de0*/  MOV R151, UR6 ;  /* 0x0000000600977c02 */ /* 0x000fe20008000f00 */
[----:B------:R-:W0:Y:S01]  /*2df0*/  LDC R110, c[0x0][0x448] ;  /* 0x00011200ff6e7b82 */ /* 0x000e220000000800 */
[----:B-1----:R-:W-:Y:S01]  /*2e00*/  FMUL.FTZ R152, R109, R152 ;  /* 0x000000986d987220 */ /* 0x002fe20000410000 */
[----:B------:R-:W-:Y:S01]  /*2e10*/  FMUL.FTZ R149, R148, R149 ;  /* 0x0000009594957220 */ /* 0x000fe20000410000 */
[----:B--2---:R-:W-:-:S03]  /*2e20*/  FADD.FTZ R108, R111, R108 ;  /* 0x0000006c6f6c7221 */ /* 0x004fc60000010000 */
[----:B------:R-:W-:Y:S02]  /*2e30*/  FMUL.FTZ R150, R149, R150 ;  /* 0x0000009695967220 */ /* 0x000fe40000410000 */
[----:B------:R-:W1:Y:S02]  /*2e40*/  SHFL.IDX PT, R149, R152, RZ, 0x1f ;  /* 0x00001fff98957589 */ /* 0x000e6400000e0000 */
[----:B------:R-:W-:-:S05]  /*2e50*/  FFMA.FTZ R150, R109, R150, R108 ;  /* 0x000000966d967223 */ /* 0x000fca000001006c */
[----:B------:R-:W0:Y:S01]  /*2e60*/  SHFL.IDX PT, R111, R150, RZ, 0x1f ;  /* 0x00001fff966f7589 */ /* 0x000e2200000e0000 */
[----:B-1----:R-:W-:-:S05]  /*2e70*/  FMUL.FTZ R108, R149, R149 ;  /* 0x00000095956c7220 */ /* 0x002fca0000410000 */
[----:B------:R-:W-:Y:S01]  /*2e80*/  FSEL R109, R108, RZ, !P5 ;  /* 0x000000ff6c6d7208 */ /* 0x000fe20006800000 */
[----:B0-----:R-:W-:Y:S01]  /*2e90*/  FFMA.FTZ R108, R111, UR12, R110 ;  /* 0x0000000c6f6c7c23 */ /* 0x001fe2000801006e */
[----:B------:R-:W-:Y:S01]  /*2ea0*/  PLOP3.LUT P5, PT, PT, PT, UP3, 0x40, 0x4 ;  /* 0x000000000004781c */ /* 0x000fe20003fae838 */
[----:B------:R-:W0:Y:S02]  /*2eb0*/  @!P0 LDC.64 R110, c[0x0][0x3c0] ;  /* 0x0000f000ff6e8b82 */ /* 0x000e240000000a00 */
[----:B------:R-:W-:Y:S01]  /*2ec0*/  FADD.FTZ R148, R108, R109 ;  /* 0x0000006d6c947221 */ /* 0x000fe20000010000 */
[----:B------:R-:W-:-:S04]  /*2ed0*/  FSEL R150, R149, RZ, P5 ;  /* 0x000000ff95967208 */ /* 0x000fc80002800000 */
[----:B------:R-:W-:Y:S01]  /*2ee0*/  R2UR UR5, R150 ;  /* 0x00000000960572ca */ /* 0x000fe200000e0000 */
        /* <DEDUP_REMOVED lines=14> */
[----:B------:R-:W-:Y:S02]  /*2fd0*/  SHF.L.U32 R148, R21, 0x10, RZ ;  /* 0x0000001015947819 */ /* 0x000fe400000006ff */
[----:B------:R-:W-:Y:S01]  /*2fe0*/  SHF.L.U32 R150, R25, 0x10, RZ ;  /* 0x0000001019967819 */ /* 0x000fe200000006ff */
[----:B------:R-:W-:Y:S01]  /*2ff0*/  FFMA.FTZ R108, R108, R109, R111 ;  /* 0x0000006d6c6c7223 */ /* 0x000fe2000001006f */
[----:B------:R-:W-:Y:S01]  /*3000*/  FADD.FTZ R111, R79, -UR5 ;  /* 0x800000054f6f7e21 */ /* 0x000fe20008010000 */
[----:B------:R-:W-:Y:S01]  /*3010*/  FMUL.FTZ R109, R110, UR4 ;  /* 0x000000046e6d7c20 */ /* 0x000fe20008410000 */
[----:B------:R-:W-:-:S02]  /*3020*/  SHF.L.U32 R152, R114, 0x10, RZ ;  /* 0x0000001072987819 */ /* 0x000fc400000006ff */
[----:B------:R-:W-:Y:S01]  /*3030*/  SHF.L.U32 R110, R113, 0x10, RZ ;  /* 0x00000010716e7819 */ /* 0x000fe200000006ff */
[----:B------:R-:W-:Y:S01]  /*3040*/  FMUL.FTZ R111, R111, UR4 ;  /* 0x000000046f6f7c20 */ /* 0x000fe20008410000 */
[----:B------:R-:W-:Y:S01]  /*3050*/  FFMA.FTZ R109, R109, R148, R150 ;  /* 0x000000946d6d7223 */ /* 0x000fe20000010096 */
[----:B------:R-:W-:Y:S01]  /*3060*/  FADD.FTZ R148, R80, -UR5 ;  /* 0x8000000550947e21 */ /* 0x000fe20008010000 */
[----:B------:R-:W-:Y:S01]  /*3070*/  SHF.L.U32 R149, R26, 0x10, RZ ;  /* 0x000000101a957819 */ /* 0x000fe200000006ff */
[----:B------:R-:W-:Y:S01]  /*3080*/  FFMA.FTZ R150, R111, R152, R110 ;  /* 0x000000986f967223 */ /* 0x000fe2000001006e */
[----:B------:R-:W-:Y:S01]  /*3090*/  SHF.L.U32 R111, R22, 0x10, RZ ;  /* 0x00000010166f7819 */ /* 0x000fe200000006ff */
[----:B------:R-:W-:Y:S01]  /*30a0*/  FMUL.FTZ R110, R148, UR4 ;  /* 0x00000004946e7c20 */ /* 0x000fe20008410000 */
[----:B------:R-:W-:Y:S01]  /*30b0*/  FADD.FTZ R148, R81, -UR5 ;  /* 0x8000000551947e21 */ /* 0x000fe20008010000 */
[----:B------:R-:W-:Y:S02]  /*30c0*/  SHF.L.U32 R151, R112, 0x10, RZ ;  /* 0x0000001070977819 */ /* 0x000fe400000006ff */
[----:B------:R-:W-:Y:S01]  /*30d0*/  FFMA.FTZ R110, R110, R111, R149 ;  /* 0x0000006f6e6e7223 */ /* 0x000fe20000010095 */
[----:B------:R-:W-:Y:S01]  /*30e0*/  SHF.L.U32 R111, R19, 0x10, RZ ;  /* 0x00000010136f7819 */ /* 0x000fe200000006ff */
[----:B------:R-:W-:Y:S01]  /*30f0*/  FMUL.FTZ R148, R148, UR4 ;  /* 0x0000000494947c20 */ /* 0x000fe20008410000 */
[----:B------:R-:W-:Y:S01]  /*3100*/  FADD.FTZ R149, R82, -UR5 ;  /* 0x8000000552957e21 */ /* 0x000fe20008010000 */
[----:B------:R-:W-:-:S02]  /*3110*/  SHF.L.U32 R152, R27, 0x10, RZ ;  /* 0x000000101b987819 */ /* 0x000fc400000006ff */
        /* <DEDUP_REMOVED lines=8> */
[----:B------:R-:W-:Y:S02]  /*31a0*/  SHF.L.U32 R152, R17, 0x10, RZ ;  /* 0x0000001011987819 */ /* 0x000fe400000006ff */
[----:B------:R-:W-:-:S02]  /*31b0*/  F2FP.BF16.F32.PACK_AB R110, R151, R110 ;  /* 0x0000006e976e723e */ /* 0x000fc400000010ff */
[----:B------:R-:W-:Y:S01]  /*31c0*/  F2FP.BF16.F32.PACK_AB R109, R150, R109 ;  /* 0x0000006d966d723e */ /* 0x000fe200000010ff */
[----:B------:R-:W-:Y:S01]  /*31d0*/  FFMA.FTZ R156, R111, R148, R152 ;  /* 0x000000946f9c7223 */ /* 0x000fe20000010098 */
[----:B------:R-:W-:Y:S01]  /*31e0*/  FADD.FTZ R111, R77, -UR5 ;  /* 0x800000054d6f7e21 */ /* 0x000fe20008010000 */
[----:B------:R-:W0:Y:S01]  /*31f0*/  LDC.64 R148, c[0x0][0x428] ;  /* 0x00010a00ff947b82 */ /* 0x000e220000000a00 */
[----:B------:R-:W-:Y:S02]  /*3200*/  SHF.L.U32 R152, R116, 0x10, RZ ;  /* 0x0000001074987819 */ /* 0x000fe400000006ff */
[----:B------:R-:W-:-:S04]  /*3210*/  FMUL.FTZ R111, R111, UR4 ;  /* 0x000000046f6f7c20 */ /* 0x000fc80008410000 */
[----:B------:R-:W-:Y:S01]  /*3220*/  FFMA.FTZ R153, R111, R152, R154 ;  /* 0x000000986f997223 */ /* 0x000fe2000001009a */
[----:B------:R-:W-:-:S04]  /*3230*/  F2FP.BF16.F32.PACK_AB R111, R156, R155 ;  /* 0x0000009b9c6f723e */ /* 0x000fc800000010ff */
[----:B------:R-:W-:Y:S01]  /*3240*/  F2FP.BF16.F32.PACK_AB R108, R153, R108 ;  /* 0x0000006c996c723e */ /* 0x000fe200000010ff */
[C---:B0-----:R-:W-:Y:S01]  /*3250*/  IMAD.WIDE.U32 R148, R147.reuse, 0x10, R148 ;  /* 0x0000001093947825 */ /* 0x041fe200078e0094 */
[----:B------:R-:W-:-:S04]  /*3260*/  IADD3 R147, PT, PT, R147, 0x80, RZ ;  /* 0x0000008093937810 */ /* 0x000fc80007ffe0ff */
[----:B------:R1:W-:Y:S03]  /*3270*/  STG.E.128 desc[UR8][R148.64], R108 ;  /* 0x0000006c94007986 */ /* 0x0003e6000c101d08 */
.L_x_8171:
[----:B------:R-:W-:Y:S05]  /*3280*/  BSYNC.RECONVERGENT B0 ;  /* 0x0000000000007941 */ /* 0x000fea0003800200 */
.L_x_8170:
[----:B------:R-:W-:Y:S04]  /*3290*/  BSSY.RECONVERGENT B0, `(.L_x_8172) ;  /* 0x0000032000007945 */ /* 0x000fe80003800200 */
[----:B------:R-:W-:Y:S05]  /*32a0*/  @!P2 BRA `(.L_x_8173) ;  /* 0x0000000000c0a947 */ /* 0x000fea0003800000 */
[----:B01----:R-:W-:Y:S01]  /*32b0*/  FADD.FTZ R108, R84, -UR5 ;  /* 0x80000005546c7e21 */ /* 0x003fe20008010000 */
        /* <DEDUP_REMOVED lines=47> */
.L_x_8173:
[----:B------:R-:W-:Y:S05]  /*35b0*/  BSYNC.RECONVERGENT B0 ;  /* 0x0000000000007941 */ /* 0x000fea0003800200 */
.L_x_8172:
[----:B------:R-:W-:Y:S04]  /*35c0*/  BSSY.RECONVERGENT B0, `(.L_x_8174) ;  /* 0x0000032000007945 */ /* 0x000fe80003800200 */
[----:B------:R-:W-:Y:S05]  /*35d0*/  @!P3 BRA `(.L_x_8175) ;  /* 0x0000000000c0b947 */ /* 0x000fea0003800000 */
[----:B012---:R-:W-:Y:S01]  /*35e0*/  FADD.FTZ R108, R92, -UR5 ;  /* 0x800000055c6c7e21 */ /* 0x007fe20008010000 */
        /* <DEDUP_REMOVED lines=47> */
.L_x_8175:
[----:B------:R-:W-:Y:S05]  /*38e0*/  BSYNC.RECONVERGENT B0 ;  /* 0x0000000000007941 */ /* 0x000fea0003800200 */
.L_x_8174:
[----:B------:R-:W-:Y:S04]  /*38f0*/  BSSY.RECONVERGENT B0, `(.L_x_8176) ;  /* 0x0000031000007945 */ /* 0x000fe80003800200 */
[----:B------:R-:W-:Y:S05]  /*3900*/  @!P4 BRA `(.L_x_8177) ;  /* 0x0000000000bcc947 */ /* 0x000fea0003800000 */
[----:B0123--:R-:W-:Y:S01]  /*3910*/  FADD.FTZ R108, R100, -UR5 ;  /* 0x80000005646c7e21 */ /* 0x00ffe20008010000 */
        /* <DEDUP_REMOVED lines=26> */
[----:B------:R-:W-:Y:S01]  /*3ac0*/  FMUL.FTZ R149, R149, UR4 ;  /* 0x0000000495957c20 */ /* 0x000fe20008410000 */
[----:B------:R-:W-:Y:S01]  /*3ad0*/  SHF.L.U32 R148, R59, 0x10, RZ ;  /* 0x000000103b947819 */ /* 0x000fe200000006ff */
[----:B------:R-:W-:Y:S01]  /*3ae0*/  FADD.FTZ R111, R107, -UR5 ;  /* 0x800000056b6f7e21 */ /* 0x000fe20008010000 */
[----:B------:R-:W-:Y:S02]  /*3af0*/  SHF.L.U32 R154, R143, 0x10, RZ ;  /* 0x000000108f9a7819 */ /* 0x000fe400000006ff */
[----:B------:R-:W-:Y:S01]  /*3b00*/  F2FP.BF16.F32.PACK_AB R110, R151, R110 ;  /* 0x0000006e976e723e */ /* 0x000fe200000010ff */
[----:B------:R-:W-:Y:S01]  /*3b10*/  FFMA.FTZ R155, R149, R148, R152 ;  /* 0x00000094959b7223 */ /* 0x000fe20000010098 */
[----:B------:R-:W-:Y:S01]  /*3b20*/  SHF.L.U32 R152, R142, 0x10, RZ ;  /* 0x000000108e987819 */ /* 0x000fe200000006ff */
[----:B------:R-:W0:Y:S01]  /*3b30*/  LDC.64 R148, c[0x0][0x428] ;  /* 0x00010a00ff947b82 */ /* 0x000e220000000a00 */
[----:B------:R-:W-:Y:S01]  /*3b40*/  FMUL.FTZ R111, R111, UR4 ;  /* 0x000000046f6f7c20 */ /* 0x000fe20008410000 */
[----:B------:R-:W-:-:S03]  /*3b50*/  F2FP.BF16.F32.PACK_AB R109, R150, R109 ;  /* 0x0000006d966d723e */ /* 0x000fc600000010ff */
        /* <DEDUP_REMOVED lines=8> */
[----:B0-----:R-:W-:-:S05]  /*3be0*/  IMAD.WIDE.U32 R148, R147, 0x10, R148 ;  /* 0x0000001093947825 */ /* 0x001fca00078e0094 */
[----:B------:R4:W-:Y:S02]  /*3bf0*/  STG.E.128 desc[UR8][R148.64], R108 ;  /* 0x0000006c94007986 */ /* 0x0009e4000c101d08 */
.L_x_8177:
[----:B------:R-:W-:Y:S05]  /*3c00*/  BSYNC.RECONVERGENT B0 ;  /* 0x0000000000007941 */ /* 0x000fea0003800200 */
.L_x_8176:
[----:B------:R-:W-:Y:S02]  /*3c10*/  UIADD3 UR6, UPT, UPT, UR6, UR14, URZ ;  /* 0x0000000e06067290 */ /* 0x000fe4000fffe0ff */
[----:B------:R-:W-:Y:S02]  /*3c20*/  UPLOP3.LUT UP2, UPT, UPT, UPT, UP2, 0x40, 0x4 ;  /* 0x000000000004789c */ /* 0x000fe40003f4e820 */
[----:B------:R-:W-:-:S09]  /*3c30*/  UISETP.GE.AND UP1, UPT, UR6, UR15, UPT ;  /* 0x0000000f0600728c */ /* 0x000fd2000bf26270 */
[----:B------:R-:W-:Y:S05]  /*3c40*/  BRA.U !UP1, `(.L_x_8178) ;  /* 0xffffffcd09c47547 */ /* 0x000fea000b83ffff */
[----:B------:R-:W-:Y:S05]  /*3c50*/  EXIT ;  /* 0x000000000000794d */ /* 0x000fea0003800000 */
.L_x_8179:
        /* <DEDUP_REMOVED lines=10> */
.L_x_27250:


//--------------------- .text._ZN10layer_norm13ln_fwd_kernelINS_13Kernel_traitsI13__nv_bfloat16S2_fS2_fjLj4096ELj1ELj1ELj4ELj16ENS_18Kernel_traits_baseILj4096ES2_S2_fS2_fjLj128EEEEELb0ELb1ELb0ELb1EEEvNS_9FwdParamsE --------------------------
	.section	.text._ZN10layer_norm13ln_fwd_kernelINS_13Kernel_traitsI13__nv_bfloat16S2_fS2_fjLj4096ELj1ELj1ELj4ELj16ENS_18Kernel_traits_baseILj4096ES2_S2_fS2_fjLj128EEEEELb0ELb1ELb0ELb1EEEvNS_9FwdParamsE,"ax",@progbits
	.align	128
        .global         _ZN10layer_norm13ln_fwd_kernelINS_13Kernel_traitsI13__nv_bfloat16S2_fS2_fjLj4096ELj1ELj1ELj4ELj16ENS_18Kernel_traits_baseILj4096ES2_S2_fS2_fjLj128EEEEELb0ELb1ELb0ELb1EEEvNS_9FwdParamsE
        .type           _ZN10layer_norm13ln_fwd_kernelINS_13Kernel_traitsI13__nv_bfloat16S2_fS2_fjLj4096ELj1ELj1ELj4ELj16ENS_18Kernel_traits_baseILj4096ES2_S2_fS2_fjLj128EEEEELb0ELb1ELb0ELb1EEEvNS_9FwdParamsE,@function
        .size           _ZN10layer_norm13ln_fwd_kernelINS_13Kernel_traitsI13__nv_bfloat16S2_fS2_fjLj4096ELj1ELj1ELj4ELj16ENS_18Kernel_traits_baseILj4096ES2_S2_fS2_fjLj128EEEEELb0ELb1ELb0ELb1EEEvNS_9FwdParamsE,(.L_x_27251 - _ZN10layer_norm13ln_fwd_kernelINS_13Kernel_traitsI13__nv_bfloat16S2_fS2_fjLj4096ELj1ELj1ELj4ELj16ENS_18Kernel_traits_baseILj4096ES2_S2_fS2_fjLj128EEEEELb0ELb1ELb0ELb1EEEvNS_9FwdParamsE)
        .other          _ZN10layer_norm13ln_fwd_kernelINS_13Kernel_traitsI13__nv_bfloat16S2_fS2_fjLj4096ELj1ELj1ELj4ELj16ENS_18Kernel_traits_baseILj4096ES2_S2_fS2_fjLj128EEEEELb0ELb1ELb0ELb1EEEvNS_9FwdParamsE,@"STO_CUDA_ENTRY STV_DEFAULT"
_ZN10layer_norm13ln_fwd_kernelINS_13Kernel_traitsI13__nv_bfloat16S2_fS2_fjLj4096ELj1ELj1ELj4ELj16ENS_18Kernel_traits_baseILj4096ES2_S2_fS2_fjLj128EEEEELb0ELb1ELb0ELb1EEEvNS_9FwdParamsE:
.text._ZN10layer_norm13ln_fwd_kernelINS_13Kernel_traitsI13__nv_bfloat16S2_fS2_fjLj4096ELj1ELj1ELj4ELj16ENS_18Kernel_traits_baseILj4096ES2_S2_fS2_fjLj128EEEEELb0ELb1ELb0ELb1EEEvNS_9FwdParamsE:
[----:B------:R-:W-:Y:S01]  /*0000*/  LDC R1, c[0x0][0x37c] ;  /* 0x0000df00ff017b82 */ /* 0x000fe20000000800 */
[----:B------:R-:W0:Y:S07]  /*0010*/  S2R R0, SR_TID.X ;  /* 0x0000000000007919 */ /* 0x000e2e0000002100 */
[----:B------:R-:W0:Y:S01]  /*0020*/  LDC.64 R2, c[0x0][0x3d0] ;  /* 0x0000f400ff027b82 */ /* 0x000e220000000a00 */
[----:B------:R-:W1:Y:S01]  /*0030*/  LDCU.64 UR6, c[0x0][0x358] ;  /* 0x00006b00ff0677ac */ /* 0x000e620008000a00 */
[----:B------:R-:W2:Y:S06]  /*0040*/  LDCU.64 UR4, c[0x0][0x438] ;  /* 0x00008700ff0477ac */ /* 0x000eac0008000a00 */
[----:B------:R-:W3:Y:S01]  /*0050*/  LDC.64 R6, c[0x0][0x3e8] ;  /* 0x0000fa00ff067b82 */ /* 0x000ee20000000a00 */
[----:B0-----:R-:W-:-:S05]  /*0060*/  IMAD.WIDE.U32 R2, R0, 0x10, R2 ;  /* 0x0000001000027825 */ /* 0x001fca00078e0002 */
[----:B-1----:R-:W4:Y:S01]  /*0070*/  LDG.E.128 R140, desc[UR6][R2.64] ;  /* 0x00000006028c7981 */ /* 0x002f22000c1e1d00 */
[----:B---3--:R-:W-:-:S03]  /*0080*/  IMAD.WIDE.U32 R6, R0, 0x10, R6 ;  /* 0x0000001000067825 */ /* 0x008fc600078e0006 */
[----:B------:R-:W3:Y:S04]  /*0090*/  LDG.E.128 R12, desc[UR6][R2.64+0x800] ;  /* 0x00080006020c7981 */ /* 0x000ee8000c1e1d00 */
[----:B------:R-:W3:Y:S04]  /*00a0*/  LDG.E.128 R8, desc[UR6][R6.64] ;  /* 0x0000000606087981 */ /* 0x000ee8000c1e1d00 */
[----:B------:R-:W3:Y:S04]  /*00b0*/  LDG.E.128 R44, desc[UR6][R6.64+0x800] ;  /* 0x00080006062c7981 */ /* 0x000ee8000c1e1d00 */
[----:B------:R-:W3:Y:S04]  /*00c0*/  LDG.E.128 R48, desc[UR6][R2.64+0x1000] ;  /* 0x0010000602307981 */ /* 0x000ee8000c1e1d00 */
[----:B------:R-:W3:Y:S01]  /*00d0*/  LDG.E.128 R16, desc[UR6][R6.64+0x1000] ;  /* 0x0010000606107981 */ /* 0x000ee2000c1e1d00 */
[----:B--2---:R-:W-:Y:S01]  /*00e0*/  ISETP.NE.U32.AND P1, PT, RZ, UR4, PT ;  /* 0x00000004ff007c0c */ /* 0x004fe2000bf25070 */
[----:B------:R-:W0:Y:S02]  /*00f0*/  S2UR UR4, SR_CTAID.X ;  /* 0x00000000000479c3 */ /* 0x000e240000002500 */
[----:B------:R1:W5:Y:S01]  /*0100*/  LDG.E.128 R20, desc[UR6][R2.64+0x1800] ;  /* 0x0018000602147981 */ /* 0x000362000c1e1d00 */
[----:B------:R-:W-:Y:S01]  /*0110*/  ISETP.NE.AND.EX P1, PT, RZ, UR5, PT, P1 ;  /* 0x00000005ff007c0c */ /* 0x000fe2000bf25310 */
[----:B------:R-:W2:Y:S02]  /*0120*/  LDCU UR5, c[0x0][0x384] ;  /* 0x00007080ff0577ac */ /* 0x000ea40008000800 */
[----:B------:R-:W5:Y:S10]  /*0130*/  LDG.E.128 R24, desc[UR6][R6.64+0x1800] ;  /* 0x0018000606187981 */ /* 0x000f74000c1e1d00 */
[----:B------:R-:W1:Y:S02]  /*0140*/  @P1 LDC.64 R4, c[0x0][0x438] ;  /* 0x00010e00ff041b82 */ /* 0x000e640000000a00 */
[----:B-1----:R-:W-:-:S05]  /*0150*/  @P1 IMAD.WIDE.U32 R4, R0, 0x10, R4 ;  /* 0x0000001000041825 */ /* 0x002fca00078e0004 */
[----:B------:R-:W5:Y:S04]  /*0160*/  @P1 LDG.E.128 R40, desc[UR6][R4.64] ;  /* 0x0000000604281981 */ /* 0x000f68000c1e1d00 */
[----:B------:R-:W5:Y:S04]  /*0170*/  @P1 LDG.E.128 R36, desc[UR6][R4.64+0x800] ;  /* 0x0008000604241981 */ /* 0x000f68000c1e1d00 */
[----:B------:R-:W5:Y:S04]  /*0180*/  @P1 LDG.E.128 R32, desc[UR6][R4.64+0x1000] ;  /* 0x0010000604201981 */ /* 0x000f68000c1e1d00 */
[----:B------:R1:W5:Y:S01]  /*0190*/  @P1 LDG.E.128 R28, desc[UR6][R4.64+0x1800] ;  /* 0x00180006041c1981 */ /* 0x000362000c1e1d00 */
[----:B----4-:R-:W-:-:S02]  /*01a0*/  @P1 MOV R139, R141 ;  /* 0x0000008d008b1202 */ /* 0x010fc40000000f00 */
[----:B------:R-:W-:Y:S02]  /*01b0*/  @!P1 MOV R139, R141 ;  /* 0x0000008d008b9202 */ /* 0x000fe40000000f00 */
[----:B0-----:R-:W-:-:S04]  /*01c0*/  MOV R141, UR4 ;  /* 0x00000004008d7c02 */ /* 0x001fc80008000f00 */
[----:B--2---:R-:W-:Y:S02]  /*01d0*/  ISETP.GE.AND P0, PT, R141, UR5, PT ;  /* 0x000000058d007c0c */ /* 0x004fe4000bf06270 */
[-C--:B---3--:R-:W-:Y:S02]  /*01e0*/  @P1 MOV R136, R8.reuse ;  /* 0x0000000800881202 */ /* 0x088fe40000000f00 */
[----:B------:R-:W-:Y:S02]  /*01f0*/  @P1 MOV R135, R9 ;  /* 0x0000000900871202 */ /* 0x000fe40000000f00 */
[----:B------:R-:W-:Y:S02]  /*0200*/  @!P1 MOV R136, R8 ;  /* 0x0000000800889202 */ /* 0x000fe40000000f00 */
[----:B------:R-:W-:Y:S02]  /*0210*/  @P1 MOV R134, R10 ;  /* 0x0000000a00861202 */ /* 0x000fe40000000f00 */
[----:B------:R-:W-:-:S02]  /*0220*/  @P1 MOV R133, R11 ;  /* 0x0000000b00851202 */ /* 0x000fc40000000f00 */
[----:B------:R-:W-:Y:S02]  /*0230*/  @!P1 MOV R135, R9 ;  /* 0x0000000900879202 */ /* 0x000fe40000000f00 */
[----:B------:R-:W-:Y:S01]  /*0240*/  @P1 MOV R132, R12 ;  /* 0x0000000c00841202 */ /* 0x000fe20000000f00 */
[----:B------:R-:W-:Y:S01]  /*0250*/  @!P1 IMAD.MOV.U32 R132, RZ, RZ, R12 ;  /* 0x000000ffff849224 */ /* 0x000fe200078e000c */
[----:B------:R-:W-:Y:S02]  /*0260*/  @P1 MOV R138, R142 ;  /* 0x0000008e008a1202 */ /* 0x000fe40000000f00 */
[----:B------:R-:W-:Y:S02]  /*0270*/  @P1 MOV R137, R143 ;  /* 0x0000008f00891202 */ /* 0x000fe40000000f00 */
[----:B------:R-:W-:Y:S02]  /*0280*/  @!P1 MOV R134, R10 ;  /* 0x0000000a00869202 */ /* 0x000fe40000000f00 */
[----:B------:R-:W-:-:S02]  /*0290*/  @!P1 MOV R133, R11 ;  /* 0x0000000b00859202 */ /* 0x000fc40000000f00 */
[----:B------:R-:W-:Y:S02]  /*02a0*/  @P1 MOV R131, R13 ;  /* 0x0000000d00831202 */ /* 0x000fe40000000f00 */
[----:B------:R-:W-:Y:S02]  /*02b0*/  @P1 MOV R130, R14 ;  /* 0x0000000e00821202 */ /* 0x000fe40000000f00 */
[----:B------:R-:W-:Y:S02]  /*02c0*/  @P1 MOV R2, R15 ;  /* 0x0000000f00021202 */ /* 0x000fe40000000f00 */
[----:B------:R-:W-:Y:S02]  /*02d0*/  @P1 MOV R3, R44 ;  /* 0x0000002c00031202 */ /* 0x000fe40000000f00 */
[----:B-1----:R-:W-:Y:S02]  /*02e0*/  @P1 MOV R4, R45 ;  /* 0x0000002d00041202 */ /* 0x002fe40000000f00 */
[----:B------:R-:W-:-:S02]  /*02f0*/  @P1 MOV R5, R46 ;  /* 0x0000002e00051202 */ /* 0x000fc40000000f00 */
[----:B------:R-:W-:Y:S02]  /*0300*/  @P1 MOV R6, R47 ;  /* 0x0000002f00061202 */ /* 0x000fe40000000f00 */
[----:B------:R-:W-:Y:S02]  /*0310*/  @P1 MOV R7, R48 ;  /* 0x0000003000071202 */ /* 0x000fe40000000f00 */
[----:B------:R-:W-:Y:S01]  /*0320*/  @P1 MOV R8, R49 ;  /* 0x0000003100081202 */ /* 0x000fe20000000f00 */
[----:B------:R-:W-:Y:S01]  /*0330*/  @!P1 IMAD.MOV.U32 R8, RZ, RZ, R49 ;  /* 0x000000ffff089224 */ /* 0x000fe200078e0031 */
[----:B------:R-:W-:Y:S02]  /*0340*/  @P1 MOV R9, R50 ;  /* 0x0000003200091202 */ /* 0x000fe40000000f00 */
        /* <DEDUP_REMOVED lines=11> */
[----:B------:R-:W-:Y:S02]  /*0400*/  @P1 MOV R10, R51 ;  /* 0x00000033000a1202 */ /* 0x000fe40000000f00 */
[----:B------:R-:W-:Y:S02]  /*0410*/  @P1 MOV R11, R16 ;  /* 0x00000010000b1202 */ /* 0x000fe40000000f00 */
[----:B------:R-:W-:Y:S01]  /*0420*/  @P1 MOV R12, R17 ;  /* 0x00000011000c1202 */ /* 0x000fe20000000f00 */
[----:B------:R-:W-:Y:S06]  /*0430*/  @P0 EXIT ;  /* 0x000000000000094d */ /* 0x000fec0003800000 */
[----:B------:R-:W0:Y:S01]  /*0440*/  LDC.64 R44, c[0x0][0x3e0] ;  /* 0x0000f800ff2c7b82 */ /* 0x000e220000000a00 */
[----:B------:R-:W1:Y:S01]  /*0450*/  LDCU.U8 UR4, c[0x0][0x410] ;  /* 0x00008200ff0477ac */ /* 0x000e620008000000 */
[----:B------:R-:W-:Y:S02]  /*0460*/  @!P1 MOV R11, R16 ;  /* 0x00000010000b9202 */ /* 0x000fe40000000f00 */
[----:B-----5:R-:W-:Y:S02]  /*0470*/  @!P1 CS2R R42, SRZ ;  /* 0x00000000002a9805 */ /* 0x020fe4000001ff00 */
[----:B------:R-:W-:Y:S02]  /*0480*/  @!P1 MOV R12, R17 ;  /* 0x00000011000c9202 */ /* 0x000fe40000000f00 */
        /* <DEDUP_REMOVED lines=11> */
[----:B------:R-:W-:Y:S02]  /*0540*/  @!P1 MOV R13, R18 ;  /* 0x00000012000d9202 */ /* 0x000fe40000000f00 */
[----:B------:R-:W-:Y:S02]  /*0550*/  @!P1 CS2R R28, SRZ ;  /* 0x00000000001c9805 */ /* 0x000fe4000001ff00 */
[----:B------:R-:W-:Y:S01]  /*0560*/  @!P1 MOV R14, R19 ;  /* 0x00000013000e9202 */ /* 0x000fe20000000f00 */
[----:B------:R-:W-:Y:S01]  /*0570*/  @P1 IMAD.MOV.U32 R18, RZ, RZ, R23 ;  /* 0x000000ffff121224 */ /* 0x000fe200078e0017 */
[----:B------:R-:W-:Y:S01]  /*0580*/  @!P1 MOV R15, R20 ;  /* 0x00000014000f9202 */ /* 0x000fe20000000f00 */
[----:B------:R-:W-:Y:S01]  /*0590*/  UPLOP3.LUT UP0, UPT, UPT, UPT, UPT, 0x40, 0x4 ;  /* 0x000000000004789c */ /* 0x000fe20003f0e870 */
[----:B------:R-:W-:Y:S01]  /*05a0*/  @!P1 MOV R16, R21 ;  /* 0x0000001500109202 */ /* 0x000fe20000000f00 */
[----:B------:R-:W2:Y:S01]  /*05b0*/  LDCU UR10, c[0x0][0x388] ;  /* 0x00007100ff0a77ac */ /* 0x000ea20008000800 */
[----:B------:R-:W-:-:S02]  /*05c0*/  @!P1 MOV R17, R22 ;  /* 0x0000001600119202 */ /* 0x000fc40000000f00 */
[----:B------:R-:W-:Y:S01]  /*05d0*/  @P1 MOV R19, R24 ;  /* 0x0000001800131202 */ /* 0x000fe20000000f00 */
[----:B------:R-:W3:Y:S01]  /*05e0*/  LDCU UR11, c[0x0][0x400] ;  /* 0x00008000ff0b77ac */ /* 0x000ee20008000800 */
[----:B------:R-:W-:Y:S02]  /*05f0*/  @P1 MOV R20, R25 ;  /* 0x0000001900141202 */ /* 0x000fe40000000f00 */
[----:B------:R-:W-:Y:S01]  /*0600*/  @P1 MOV R21, R26 ;  /* 0x0000001a00151202 */ /* 0x000fe20000000f00 */
[----:B------:R-:W4:Y:S01]  /*0610*/  LDCU.64 UR8, c[0x0][0x3a0] ;  /* 0x00007400ff0877ac */ /* 0x000f220008000a00 */
[----:B------:R-:W-:Y:S02]  /*0620*/  @P1 MOV R22, R27 ;  /* 0x0000001b00161202 */ /* 0x000fe40000000f00 */
[----:B------:R-:W-:Y:S02]  /*0630*/  @!P1 MOV R10, R51 ;  /* 0x00000033000a9202 */ /* 0x000fe40000000f00 */
[----:B------:R-:W-:-:S02]  /*0640*/  @!P1 MOV R18, R23 ;  /* 0x0000001700129202 */ /* 0x000fc40000000f00 */
[----:B------:R-:W-:Y:S02]  /*0650*/  @!P1 MOV R19, R24 ;  /* 0x0000001800139202 */ /* 0x000fe40000000f00 */
[----:B------:R-:W-:Y:S02]  /*0660*/  @!P1 MOV R20, R25 ;  /* 0x0000001900149202 */ /* 0x000fe40000000f00 */
[----:B0-----:R-:W-:Y:S02]  /*0670*/  ISETP.NE.U32.AND P0, PT, R44, RZ, PT ;  /* 0x000000ff2c00720c */ /* 0x001fe40003f05070 */
        /* <DEDUP_REMOVED lines=37> */
[----:B-1----:R-:W-:Y:S02]  /*08d0*/  ISETP.NE.AND P2, PT, RZ, UR4, PT ;  /* 0x00000004ff007c0c */ /* 0x002fe4000bf45270 */
[----:B------:R-:W-:-:S02]  /*08e0*/  LOP3.LUT R113, R113, 0x1f, R0, 0xf8, !PT ;  /* 0x0000001f71717812 */ /* 0x000fc400078ef800 */
        /* <DEDUP_REMOVED lines=15> */
[----:B--234-:R-:W-:-:S07]  /*09e0*/  PRMT R129, R28, 0x7632, R129 ;  /* 0x000076321c817816 */ /* 0x01cfce0000000081 */
.L_x_8190:
[----:B-1----:R-:W0:Y:S01]  /*09f0*/  @P0 LDC.64 R56, c[0x0][0x3e0] ;  /* 0x0000f800ff380b82 */ /* 0x002e220000000a00 */
        /* <DEDUP_REMOVED lines=15> */
[----:B0-----:R-:W-:-:S05]  /*0af0*/  IMAD.WIDE.U32 R56, R143, 0x20, R56 ;  /* 0x000000208f387825 */ /* 0x001fca00078e0038 */
[----:B------:R-:W2:Y:S04]  /*0b00*/  LDG.E.128 R44, desc[UR6][R56.64] ;  /* 0x00000006382c7981 */ /* 0x000ea8000c1e1d00 */
[----:B------:R0:W3:Y:S01]  /*0b10*/  LDG.E.128 R48, desc[UR6][R56.64+0x10] ;  /* 0x0000100638307981 */ /* 0x0000e2000c1e1d00 */
[----:B-----5:R-:W-:Y:S02]  /*0b20*/  PRMT R58, R52, 0x7632, R58 ;  /* 0x00007632343a7816 */ /* 0x020fe4000000003a */
[C---:B------:R-:W-:Y:S02]  /*0b30*/  PRMT R60, R53.reuse, 0x7632, R60 ;  /* 0x00007632353c7816 */ /* 0x040fe4000000003c */
[----:B------:R-:W-:Y:S02]  /*0b40*/  SHF.L.U32 R61, R53, 0x10, RZ ;  /* 0x00000010353d7819 */ /* 0x000fe400000006ff */
[----:B------:R-:W-:-:S02]  /*0b50*/  SHF.L.U32 R53, R58, 0x10, RZ ;  /* 0x000000103a357819 */ /* 0x000fc400000006ff */
[----:B------:R-:W-:Y:S01]  /*0b60*/  PRMT R64, R55, 0x7632, R64 ;  /* 0x0000763237407816 */ /* 0x000fe20000000040 */
[-C--:B------:R-:W-:Y:S01]  /*0b70*/  FMUL.FTZ R61, R61, R110.reuse ;  /* 0x0000006e3d3d7220 */ /* 0x080fe20000410000 */
[----:B------:R-:W-:Y:S02]  /*0b80*/  SHF.L.U32 R65, R55, 0x10, RZ ;  /* 0x0000001037417819 */ /* 0x000fe400000006ff */
[----:B------:R-:W-:Y:S01]  /*0b90*/  SHF.L.U32 R59, R52, 0x10, RZ ;  /* 0x00000010343b7819 */ /* 0x000fe200000006ff */
[----:B------:R-:W-:Y:S01]  /*0ba0*/  IMAD.U32 R52, R136, 0x10000, RZ ;  /* 0x0001000088347824 */ /* 0x000fe200078e00ff */
[C---:B------:R-:W-:Y:S01]  /*0bb0*/  PRMT R62, R54.reuse, 0x7632, R62 ;  /* 0x00007632363e7816 */ /* 0x040fe2000000003e */
[-C--:B------:R-:W-:Y:S01]  /*0bc0*/  FMUL.FTZ R65, R65, R110.reuse ;  /* 0x0000006e41417220 */ /* 0x080fe20000410000 */
[----:B------:R-:W-:Y:S01]  /*0bd0*/  SHF.L.U32 R63, R54, 0x10, RZ ;  /* 0x00000010363f7819 */ /* 0x000fe200000006ff */
[-C--:B------:R-:W-:Y:S01]  /*0be0*/  FMUL.FTZ R54, R53, R110.reuse ;  /* 0x0000006e35367220 */ /* 0x080fe20000410000 */
[----:B------:R-:W-:Y:S01]  /*0bf0*/  SHF.L.U32 R55, R86, 0x10, RZ ;  /* 0x0000001056377819 */ /* 0x000fe200000006ff */
[-C--:B------:R-:W-:Y:S01]  /*0c00*/  FMUL.FTZ R59, R59, R110.reuse ;  /* 0x0000006e3b3b7220 */ /* 0x080fe20000410000 */
[----:B0-----:R-:W-:Y:S01]  /*0c10*/  SHF.L.U32 R57, R60, 0x10, RZ ;  /* 0x000000103c397819 */ /* 0x001fe200000006ff */
[----:B------:R-:W-:Y:S01]  /*0c20*/  FMUL.FTZ R63, R63, R110 ;  /* 0x0000006e3f3f7220 */ /* 0x000fe20000410000 */
[----:B------:R-:W-:-:S02]  /*0c30*/  SHF.L.U32 R56, R135, 0x10, RZ ;  /* 0x0000001087387819 */ /* 0x000fc400000006ff */
[----:B------:R-:W-:Y:S01]  /*0c40*/  SHF.L.U32 R60, R85, 0x10, RZ ;  /* 0x00000010553c7819 */ /* 0x000fe200000006ff */
[----:B------:R-:W-:Y:S01]  /*0c50*/  FMUL.FTZ R58, R57, R110 ;  /* 0x0000006e393a7220 */ /* 0x000fe20000410000 */
[----:B------:R-:W-:Y:S01]  /*0c60*/  SHF.L.U32 R57, R62, 0x10, RZ ;  /* 0x000000103e397819 */ /* 0x000fe200000006ff */
[----:B--2---:R-:W-:Y:S01]  /*0c70*/  FFMA.FTZ R53, R54, R55, R45 ;  /* 0x0000003736357223 */ /* 0x004fe2000001002d */
[----:B------:R-:W-:Y:S01]  /*0c80*/  FFMA.FTZ R54, R61, R56, R46 ;  /* 0x000000383d367223 */ /* 0x000fe2000001002e */
[----:B------:R-:W-:Y:S01]  /*0c90*/  SHF.L.U32 R61, R64, 0x10, RZ ;  /* 0x00000010403d7819 */ /* 0x000fe200000006ff */
[----:B------:R-:W-:Y:S01]  /*0ca0*/  FFMA.FTZ R52, R59, R52, R44 ;  /* 0x000000343b347223 */ /* 0x000fe2000001002c */
[----:B------:R-:W-:Y:S01]  /*0cb0*/  FFMA.FTZ R55, R58, R60, R47 ;  /* 0x0000003c3a377223 */ /* 0x000fe2000001002f */
[----:B------:R-:W-:Y:S01]  /*0cc0*/  SHF.L.U32 R59, R84, 0x10, RZ ;  /* 0x00000010543b7819 */ /* 0x000fe200000006ff */
[-C--:B------:R-:W-:Y:S01]  /*0cd0*/  FMUL.FTZ R58, R57, R110.reuse ;  /* 0x0000006e393a7220 */ /* 0x080fe20000410000 */
[----:B------:R-:W-:Y:S01]  /*0ce0*/  SHF.L.U32 R56, R134, 0x10, RZ ;  /* 0x0000001086387819 */ /* 0x000fe200000006ff */
[----:B------:R-:W-:Y:S01]  /*0cf0*/  FMUL.FTZ R62, R61, R110 ;  /* 0x0000006e3d3e7220 */ /* 0x000fe20000410000 */
[----:B------:R-:W-:Y:S01]  /*0d00*/  SHF.L.U32 R60, R133, 0x10, RZ ;  /* 0x00000010853c7819 */ /* 0x000fe200000006ff */
[----:B---3--:R-:W-:Y:S01]  /*0d10*/  FFMA.FTZ R57, R58, R59, R49 ;  /* 0x0000003b3a397223 */ /* 0x008fe20000010031 */
[----:B------:R-:W-:Y:S01]  /*0d20*/  SHF.L.U32 R64, R27, 0x10, RZ ;  /* 0x000000101b407819 */ /* 0x000fe200000006ff */
[----:B------:R-:W-:-:S02]  /*0d30*/  FFMA.FTZ R56, R63, R56, R48 ;  /* 0x000000383f387223 */ /* 0x000fc40000010030 */
[----:B------:R-:W-:Y:S02]  /*0d40*/  FFMA.FTZ R58, R65, R60, R50 ;  /* 0x0000003c413a7223 */ /* 0x000fe40000010032 */
[----:B------:R-:W-:Y:S01]  /*0d50*/  FFMA.FTZ R59, R62, R64, R51 ;  /* 0x000000403e3b7223 */ /* 0x000fe20000010033 */
[----:B------:R-:W-:Y:S06]  /*0d60*/  BRA `(.L_x_8181) ;  /* 0x0000000000907947 */ /* 0x000fec0003800000 */
.L_x_8180:
[C---:B-----5:R-:W-:Y:S01]  /*0d70*/  PRMT R61, R53.reuse, 0x7632, R61 ;  /* 0x00007632353d7816 */ /* 0x060fe2000000003d */
[----:B------:R-:W-:Y:S01]  /*0d80*/  IMAD.U32 R56, R134, 0x10000, RZ ;  /* 0x0001000086387824 */ /* 0x000fe200078e00ff */
[----:B------:R-:W-:Y:S02]  /*0d90*/  SHF.L.U32 R53, R53, 0x10, RZ ;  /* 0x0000001035357819 */ /* 0x000fe400000006ff */
[C---:B------:R-:W-:Y:S02]  /*0da0*/  PRMT R63, R54.reuse, 0x7632, R63 ;  /* 0x00007632363f7816 */ /* 0x040fe4000000003f */
[----:B------:R-:W-:Y:S01]  /*0db0*/  SHF.L.U32 R65, R54, 0x10, RZ ;  /* 0x0000001036417819 */ /* 0x000fe200000006ff */
[-C--:B------:R-:W-:Y:S01]  /*0dc0*/  FMUL.FTZ R53, R53, R110.reuse ;  /* 0x0000006e35357220 */ /* 0x080fe20000410000 */
[----:B------:R-:W-:Y:S02]  /*0dd0*/  SHF.L.U32 R54, R135, 0x10, RZ ;  /* 0x0000001087367819 */ /* 0x000fe400000006ff */
[C---:B------:R-:W-:Y:S01]  /*0de0*/  PRMT R57, R52.reuse, 0x7632, R57 ;  /* 0x0000763234397816 */ /* 0x040fe20000000039 */
[----:B------:R-:W-:Y:S01]  /*0df0*/  FMUL.FTZ R65, R65, R110 ;  /* 0x0000006e41417220 */ /* 0x000fe20000410000 */
[----:B------:R-:W-:Y:S01]  /*0e00*/  SHF.L.U32 R59, R52, 0x10, RZ ;  /* 0x00000010343b7819 */ /* 0x000fe200000006ff */
[----:B------:R-:W-:Y:S01]  /*0e10*/  FMUL.FTZ R54, R53, R54 ;  /* 0x0000003635367220 */ /* 0x000fe20000410000 */
[----:B------:R-:W-:Y:S01]  /*0e20*/  PRMT R66, R55, 0x7632, R66 ;  /* 0x0000763237427816 */ /* 0x000fe20000000042 */
[----:B------:R-:W-:Y:S01]  /*0e30*/  FMUL.FTZ R56, R65, R56 ;  /* 0x0000003841387220 */ /* 0x000fe20000410000 */
[----:B------:R-:W-:Y:S01]  /*0e40*/  SHF.L.U32 R55, R55, 0x10, RZ ;  /* 0x0000001037377819 */ /* 0x000fe200000006ff */
[----:B------:R-:W-:Y:S01]  /*0e50*/  FMUL.FTZ R59, R59, R110 ;  /* 0x0000006e3b3b7220 */ /* 0x000fe20000410000 */
[----:B------:R-:W-:-:S02]  /*0e60*/  SHF.L.U32 R52, R136, 0x10, RZ ;  /* 0x0000001088347819 */ /* 0x000fc400000006ff */
        /* <DEDUP_REMOVED lines=20> */
.L_x_8181:
[----:B------:R-:W0:Y:S01]  /*0fb0*/  LDC.64 R148, c[0x0][0x3a8] ;  /* 0x0000ea00ff947b82 */ /* 0x000e220000000a00 */
[----:B------:R-:W-:-:S05]  /*0fc0*/  IADD3 R144, PT, PT, R143, 0x80, RZ ;  /* 0x000000808f907810 */ /* 0x000fca0007ffe0ff */
[----:B------:R-:W-:Y:S02]  /*0fd0*/  IMAD.WIDE.U32 R60, R144, 0x10, R76 ;  /* 0x00000010903c7825 */ /* 0x000fe400078e004c */
[----:B------:R-:W1:Y:S02]  /*0fe0*/  @P1 LDC.64 R64, c[0x0][0x3a0] ;  /* 0x0000e800ff401b82 */ /* 0x000e640000000a00 */
[----:B0-----:R-:W-:-:S05]  /*0ff0*/  IMAD.WIDE.U32 R66, R143, 0x20, R148 ;  /* 0x000000208f427825 */ /* 0x001fca00078e0094 */
[----:B------:R0:W-:Y:S01]  /*1000*/  STG.E.128 desc[UR6][R66.64], R52 ;  /* 0x0000003442007986 */ /* 0x0001e2000c101d06 */
[----:B-1----:R-:W-:-:S03]  /*1010*/  @P1 IMAD.WIDE.U32 R64, R144, 0x20, R64 ;  /* 0x0000002090401825 */ /* 0x002fc600078e0040 */
[----:B------:R0:W-:Y:S04]  /*1020*/  STG.E.128 desc[UR6][R66.64+0x10], R56 ;  /* 0x0000103842007986 */ /* 0x0001e8000c101d06 */
[----:B------:R0:W5:Y:S04]  /*1030*/  @P1 LDG.E.128 R44, desc[UR6][R64.64] ;  /* 0x00000006402c1981 */ /* 0x000168000c1e1d00 */
[----:B------:R0:W5:Y:S04]  /*1040*/  @P1 LDG.E.128 R48, desc[UR6][R64.64+0x10] ;  /* 0x0000100640301981 */ /* 0x000168000c1e1d00 */
[----:B------:R-:W5:Y:S01]  /*1050*/  LDG.E.128 R60, desc[UR6][R60.64] ;  /* 0x000000063c3c7981 */ /* 0x000f62000c1e1d00 */
[----:B------:R-:W-:Y:S05]  /*1060*/  @!P1 BRA `(.L_x_8182) ;  /* 0x0000000000949947 */ /* 0x000fea0003800000 */
[C---:B-----5:R-:W-:Y:S01]  /*1070*/  PRMT R70, R63.reuse, 0x7632, R70 ;  /* 0x000076323f467816 */ /* 0x060fe20000000046 */
[----:B0-----:R-:W-:Y:S01]  /*1080*/  IMAD.U32 R66, R6, 0x10000, RZ ;  /* 0x0001000006427824 */ /* 0x001fe200078e00ff */
[----:B------:R-:W-:Y:S02]  /*1090*/  SHF.L.U32 R63, R63, 0x10, RZ ;  /* 0x000000103f3f7819 */ /* 0x000fe400000006ff */
[----:B------:R-:W-:Y:S02]  /*10a0*/  SHF.L.U32 R67, R60, 0x10, RZ ;  /* 0x000000103c437819 */ /* 0x000fe400000006ff */
[----:B------:R-:W-:Y:S01]  /*10b0*/  PRMT R68, R61, 0x7632, R68 ;  /* 0x000076323d447816 */ /* 0x000fe20000000044 */
[-C--:B------:R-:W-:Y:S01]  /*10c0*/  FMUL.FTZ R63, R63, R110.reuse ;  /* 0x0000006e3f3f7220 */ /* 0x080fe20000410000 */
[----:B------:R-:W-:Y:S01]  /*10d0*/  SHF.L.U32 R61, R61, 0x10, RZ ;  /* 0x000000103d3d7819 */ /* 0x000fe200000006ff */
[----:B------:R-:W-:Y:S01]  /*10e0*/  FMUL.FTZ R67, R67, R110 ;  /* 0x0000006e43437220 */ /* 0x000fe20000410000 */
[----:B------:R-:W-:Y:S01]  /*10f0*/  SHF.L.U32 R71, R62, 0x10, RZ ;  /* 0x000000103e477819 */ /* 0x000fe200000006ff */
[----:B------:R-:W-:Y:S01]  /*1100*/  FFMA.FTZ R66, R63, R66, R50 ;  /* 0x000000423f427223 */ /* 0x000fe20000010032 */
        /* <DEDUP_REMOVED lines=10> */
[----:B------:R-:W-:Y:S01]  /*11b0*/  SHF.L.U32 R65, R65, 0x10, RZ ;  /* 0x0000001041417819 */ /* 0x000fe200000006ff */
        /* <DEDUP_REMOVED lines=12> */
[----:B------:R-:W-:Y:S01]  /*1280*/  FFMA.FTZ R61, R68, R61, R45 ;  /* 0x0000003d443d7223 */ /* 0x000fe2000001002d */
[----:B------:R-:W-:-:S02]  /*1290*/  FFMA.FTZ R65, R72, R71, R49 ;  /* 0x0000004748417223 */ /* 0x000fc40000010031 */
[----:B------:R-:W-:Y:S01]  /*12a0*/  FFMA.FTZ R67, R74, R75, R51 ;  /* 0x0000004b4a437223 */ /* 0x000fe20000010033 */
[----:B------:R-:W-:Y:S06]  /*12b0*/  BRA `(.L_x_8183) ;  /* 0x0000000000907947 */ /* 0x000fec0003800000 */
.L_x_8182:
[----:B-----5:R-:W-:Y:S01]  /*12c0*/  PRMT R69, R61, 0x7632, R69 ;  /* 0x000076323d457816 */ /* 0x020fe20000000045 */
[----:B------:R-:W-:Y:S01]  /*12d0*/  IMAD.U32 R70, R93, 0x10000, RZ ;  /* 0x000100005d467824 */ /* 0x000fe200078e00ff */
[----:B------:R-:W-:Y:S02]  /*12e0*/  SHF.L.U32 R61, R61, 0x10, RZ ;  /* 0x000000103d3d7819 */ /* 0x000fe400000006ff */
[C---:B------:R-:W-:Y:S02]  /*12f0*/  PRMT R71, R62.reuse, 0x7632, R71 ;  /* 0x000076323e477816 */ /* 0x040fe40000000047 */
[----:B------:R-:W-:Y:S01]  /*1300*/  SHF.L.U32 R73, R62, 0x10, RZ ;  /* 0x000000103e497819 */ /* 0x000fe200000006ff */
[-C--:B------:R-:W-:Y:S01]  /*1310*/  FMUL.FTZ R61, R61, R110.reuse ;  /* 0x0000006e3d3d7220 */ /* 0x080fe20000410000 */
[----:B------:R-:W-:Y:S02]  /*1320*/  SHF.L.U32 R62, R4, 0x10, RZ ;  /* 0x00000010043e7819 */ /* 0x000fe400000006ff */
[C---:B0-----:R-:W-:Y:S01]  /*1330*/  PRMT R65, R60.reuse, 0x7632, R65 ;  /* 0x000076323c417816 */ /* 0x041fe20000000041 */
[----:B------:R-:W-:Y:S01]  /*1340*/  FMUL.FTZ R73, R73, R110 ;  /* 0x0000006e49497220 */ /* 0x000fe20000410000 */
[----:B------:R-:W-:Y:S01]  /*1350*/  SHF.L.U32 R67, R60, 0x10, RZ ;  /* 0x000000103c437819 */ /* 0x000fe200000006ff */
[----:B------:R-:W-:Y:S01]  /*1360*/  FMUL.FTZ R62, R61, R62 ;  /* 0x0000003e3d3e7220 */ /* 0x000fe20000410000 */
[----:B------:R-:W-:-:S02]  /*1370*/  PRMT R74, R63, 0x7632, R74 ;  /* 0x000076323f4a7816 */ /* 0x000fc4000000004a */
[----:B------:R-:W-:Y:S01]  /*1380*/  SHF.L.U32 R63, R63, 0x10, RZ ;  /* 0x000000103f3f7819 */ /* 0x000fe200000006ff */
[-C--:B------:R-:W-:Y:S01]  /*1390*/  FMUL.FTZ R67, R67, R110.reuse ;  /* 0x0000006e43437220 */ /* 0x080fe20000410000 */
[----:B------:R-:W-:Y:S02]  /*13a0*/  SHF.L.U32 R60, R3, 0x10, RZ ;  /* 0x00000010033c7819 */ /* 0x000fe400000006ff */
        /* <DEDUP_REMOVED lines=20> */
[----:B------:R-:W-:-:S07]  /*14f0*/  FMUL.FTZ R67, R67, R74 ;  /* 0x0000004a43437220 */ /* 0x000fce0000410000 */
.L_x_8183:
[----:B------:R-:W0:Y:S01]  /*1500*/  @P1 LDC.64 R72, c[0x0][0x3a0] ;  /* 0x0000e800ff481b82 */ /* 0x000e220000000a00 */
[----:B------:R-:W-:Y:S01]  /*1510*/  IADD3 R145, PT, PT, R143, 0x100, RZ ;  /* 0x000001008f917810 */ /* 0x000fe20007ffe0ff */
[----:B------:R-:W-:-:S04]  /*1520*/  IMAD.WIDE.U32 R74, R144, 0x20, R148 ;  /* 0x00000020904a7825 */ /* 0x000fc800078e0094 */
[C---:B------:R-:W-:Y:S01]  /*1530*/  IMAD.WIDE.U32 R68, R145.reuse, 0x10, R76 ;  /* 0x0000001091447825 */ /* 0x040fe200078e004c */
[----:B------:R1:W-:Y:S04]  /*1540*/  STG.E.128 desc[UR6][R74.64], R60 ;  /* 0x0000003c4a007986 */ /* 0x0003e8000c101d06 */
[----:B------:R1:W-:Y:S04]  /*1550*/  STG.E.128 desc[UR6][R74.64+0x10], R64 ;  /* 0x000010404a007986 */ /* 0x0003e8000c101d06 */
[----:B------:R-:W5:Y:S01]  /*1560*/  LDG.E.128 R68, desc[UR6][R68.64] ;  /* 0x0000000644447981 */ /* 0x000f62000c1e1d00 */
[----:B0-----:R-:W-:-:S05]  /*1570*/  @P1 IMAD.WIDE.U32 R72, R145, 0x20, R72 ;  /* 0x0000002091481825 */ /* 0x001fca00078e0048 */
[----:B------:R1:W5:Y:S04]  /*1580*/  @P1 LDG.E.128 R44, desc[UR6][R72.64] ;  /* 0x00000006482c1981 */ /* 0x000368000c1e1d00 */
[----:B------:R1:W5:Y:S01]  /*1590*/  @P1 LDG.E.128 R48, desc[UR6][R72.64+0x10] ;  /* 0x0000100648301981 */ /* 0x000362000c1e1d00 */
[----:B------:R-:W-:Y:S05]  /*15a0*/  @!P1 BRA `(.L_x_8184) ;  /* 0x0000000000949947 */ /* 0x000fea0003800000 */
[C---:B-----5:R-:W-:Y:S02]  /*15b0*/  PRMT R80, R71.reuse, 0x7632, R80 ;  /* 0x0000763247507816 */ /* 0x060fe40000000050 */
[----:B------:R-:W-:Y:S02]  /*15c0*/  SHF.L.U32 R71, R71, 0x10, RZ ;  /* 0x0000001047477819 */ /* 0x000fe400000006ff */
[----:B-1----:R-:W-:Y:S02]  /*15d0*/  SHF.L.U32 R75, R68, 0x10, RZ ;  /* 0x00000010444b7819 */ /* 0x002fe400000006ff */
[----:B------:R-:W-:Y:S01]  /*15e0*/  PRMT R78, R69, 0x7632, R78 ;  /* 0x00007632454e7816 */ /* 0x000fe2000000004e */
[-C--:B------:R-:W-:Y:S01]  /*15f0*/  FMUL.FTZ R71, R71, R110.reuse ;  /* 0x0000006e47477220 */ /* 0x080fe20000410000 */
[----:B------:R-:W-:Y:S01]  /*1600*/  SHF.L.U32 R74, R14, 0x10, RZ ;  /* 0x000000100e4a7819 */ /* 0x000fe200000006ff */
[----:B------:R-:W-:Y:S01]  /*1610*/  FMUL.FTZ R75, R75, R110 ;  /* 0x0000006e4b4b7220 */ /* 0x000fe20000410000 */
[----:B------:R-:W-:-:S02]  /*1620*/  SHF.L.U32 R69, R69, 0x10, RZ ;  /* 0x0000001045457819 */ /* 0x000fc400000006ff */
[----:B------:R-:W-:Y:S01]  /*1630*/  SHF.L.U32 R81, R70, 0x10, RZ ;  /* 0x0000001046517819 */ /* 0x000fe200000006ff */
[----:B------:R-:W-:Y:S01]  /*1640*/  FFMA.FTZ R74, R71, R74, R50 ;  /* 0x0000004a474a7223 */ /* 0x000fe20000010032 */
[----:B------:R-:W-:Y:S01]  /*1650*/  PRMT R73, R68, 0x7632, R73 ;  /* 0x0000763244497816 */ /* 0x000fe20000000049 */
[-C--:B------:R-:W-:Y:S01]  /*1660*/  FMUL.FTZ R69, R69, R110.reuse ;  /* 0x0000006e45457220 */ /* 0x080fe20000410000 */
[----:B------:R-:W-:Y:S01]  /*1670*/  PRMT R79, R70, 0x7632, R79 ;  /* 0x00007632464f7816 */ /* 0x000fe2000000004f */
[----:B------:R-:W-:Y:S01]  /*1680*/  FMUL.FTZ R81, R81, R110 ;  /* 0x0000006e51517220 */ /* 0x000fe20000410000 */
[----:B------:R-:W-:Y:S02]  /*1690*/  SHF.L.U32 R68, R11, 0x10, RZ ;  /* 0x000000100b447819 */ /* 0x000fe400000006ff */
        /* <DEDUP_REMOVED lines=17> */
[----:B------:R-:W-:Y:S01]  /*17b0*/  FFMA.FTZ R71, R80, R75, R47 ;  /* 0x0000004b50477223 */ /* 0x000fe2000001002f */
[----:B------:R-:W-:Y:S01]  /*17c0*/  FFMA.FTZ R69, R78, R69, R45 ;  /* 0x000000454e457223 */ /* 0x000fe2000001002d */
[----:B------:R-:W-:Y:S01]  /*17d0*/  FFMA.FTZ R73, R82, R81, R49 ;  /* 0x0000005152497223 */ /* 0x000fe20000010031 */
[----:B------:R-:W-:Y:S01]  /*17e0*/  FFMA.FTZ R75, R146, R111, R51 ;  /* 0x0000006f924b7223 */ /* 0x000fe20000010033 */
[----:B------:R-:W-:Y:S06]  /*17f0*/  BRA `(.L_x_8185) ;  /* 0x0000000000907947 */ /* 0x000fec0003800000 */
.L_x_8184:
[----:B-1---5:R-:W-:Y:S02]  /*1800*/  PRMT R73, R68, 0x7632, R73 ;  /* 0x0000763244497816 */ /* 0x022fe40000000049 */
[----:B------:R-:W-:Y:S02]  /*1810*/  PRMT R79, R69, 0x7632, R79 ;  /* 0x00007632454f7816 */ /* 0x000fe4000000004f */
[----:B------:R-:W-:Y:S02]  /*1820*/  PRMT R81, R70, 0x7632, R81 ;  /* 0x0000763246517816 */ /* 0x000fe40000000051 */
[----:B------:R-:W-:Y:S01]  /*1830*/  PRMT R111, R71, 0x7632, R111 ;  /* 0x00007632476f7816 */ /* 0x000fe2000000006f */
        /* <DEDUP_REMOVED lines=32> */
.L_x_8185:
[----:B------:R-:W0:Y:S01]  /*1a40*/  @P1 LDC.64 R78, c[0x0][0x3a0] ;  /* 0x0000e800ff4e1b82 */ /* 0x000e220000000a00 */
[----:B------:R-:W-:Y:S01]  /*1a50*/  IADD3 R146, PT, PT, R143, 0x180, RZ ;  /* 0x000001808f927810 */ /* 0x000fe20007ffe0ff */
[----:B------:R-:W-:-:S04]  /*1a60*/  IMAD.WIDE.U32 R80, R145, 0x20, R148 ;  /* 0x0000002091507825 */ /* 0x000fc800078e0094 */
[C---:B------:R-:W-:Y:S01]  /*1a70*/  IMAD.WIDE.U32 R76, R146.reuse, 0x10, R76 ;  /* 0x00000010924c7825 */ /* 0x040fe200078e004c */
[----:B------:R1:W-:Y:S04]  /*1a80*/  STG.E.128 desc[UR6][R80.64], R68 ;  /* 0x0000004450007986 */ /* 0x0003e8000c101d06 */
[----:B------:R1:W-:Y:S01]  /*1a90*/  STG.E.128 desc[UR6][R80.64+0x10], R72 ;  /* 0x0000104850007986 */ /* 0x0003e2000c101d06 */
[----:B0-----:R-:W-:-:S03]  /*1aa0*/  @P1 IMAD.WIDE.U32 R82, R146, 0x20, R78 ;  /* 0x0000002092521825 */ /* 0x001fc600078e004e */
[----:B------:R-:W5:Y:S04]  /*1ab0*/  LDG.E.128 R76, desc[UR6][R76.64] ;  /* 0x000000064c4c7981 */ /* 0x000f68000c1e1d00 */
[----:B------:R1:W5:Y:S04]  /*1ac0*/  @P1 LDG.E.128 R44, desc[UR6][R82.64] ;  /* 0x00000006522c1981 */ /* 0x000368000c1e1d00 */
[----:B------:R1:W5:Y:S01]  /*1ad0*/  @P1 LDG.E.128 R48, desc[UR6][R82.64+0x10] ;  /* 0x0000100652301981 */ /* 0x000362000c1e1d00 */
[----:B------:R-:W-:Y:S05]  /*1ae0*/  @!P1 BRA `(.L_x_8186) ;  /* 0x0000000000949947 */ /* 0x000fea0003800000 */
        /* <DEDUP_REMOVED lines=17> */
[----:B------:R-:W-:Y:S01]  /*1c00*/  IMAD.U32 R79, R109, 0x10000, RZ ;  /* 0x000100006d4f7824 */ /* 0x000fe200078e00ff */
[----:B------:R-:W-:Y:S01]  /*1c10*/  SHF.L.U32 R78, R20, 0x10, RZ ;  /* 0x00000010144e7819 */ /* 0x000fe200000006ff */
[----:B------:R-:W-:Y:S01]  /*1c20*/  FMUL.FTZ R150, R77, R110 ;  /* 0x0000006e4d967220 */ /* 0x000fe20000410000 */
[----:B------:R-:W-:Y:S01]  /*1c30*/  SHF.L.U32 R147, R82, 0x10, RZ ;  /* 0x0000001052937819 */ /* 0x000fe200000006ff */
[----:B------:R-:W-:Y:S01]  /*1c40*/  FFMA.FTZ R76, R81, R76, R44 ;  /* 0x0000004c514c7223 */ /* 0x000fe2000001002c */
[----:B------:R-:W-:Y:S01]  /*1c50*/  SHF.L.U32 R80, R21, 0x10, RZ ;  /* 0x0000001015507819 */ /* 0x000fe200000006ff */
[----:B------:R-:W-:Y:S01]  /*1c60*/  FFMA.FTZ R78, R83, R78, R46 ;  /* 0x0000004e534e7223 */ /* 0x000fe2000001002e */
        /* <DEDUP_REMOVED lines=8> */
[----:B------:R-:W-:Y:S01]  /*1cf0*/  FFMA.FTZ R77, R150, R77, R45 ;  /* 0x0000004d964d7223 */ /* 0x000fe2000001002d */
[----:B------:R-:W-:Y:S01]  /*1d00*/  FFMA.FTZ R79, R152, R79, R47 ;  /* 0x0000004f984f7223 */ /* 0x000fe2000001002f */
[----:B------:R-:W-:Y:S01]  /*1d10*/  FFMA.FTZ R81, R154, R81, R49 ;  /* 0x000000519a517223 */ /* 0x000fe20000010031 */
[----:B------:R-:W-:Y:S01]  /*1d20*/  FFMA.FTZ R83, R110, R83, R51 ;  /* 0x000000536e537223 */ /* 0x000fe20000010033 */
[----:B------:R-:W-:Y:S06]  /*1d30*/  BRA `(.L_x_8187) ;  /* 0x0000000000907947 */ /* 0x000fec0003800000 */
.L_x_8186:
[C---:B-1---5:R-:W-:Y:S01]  /*1d40*/  PRMT R80, R76.reuse, 0x7632, R80 ;  /* 0x000076324c507816 */ /* 0x062fe20000000050 */
[----:B------:R-:W-:Y:S01]  /*1d50*/  IMAD.U32 R154, R107, 0x10000, RZ ;  /* 0x000100006b9a7824 */ /* 0x000fe200078e00ff */
        /* <DEDUP_REMOVED lines=34> */
.L_x_8187:
        /* <DEDUP_REMOVED lines=52> */
[----:B------:R-:W-:-:S04]  /*22c0*/  FFMA.FTZ R111, R154, R154, R111 ;  /* 0x0000009a9a6f7223 */ /* 0x000fc8000001006f */
        /* <DEDUP_REMOVED lines=77> */
.L_x_8189:
[----:B------:R-:W-:Y:S05]  /*27a0*/  BSYNC.RECONVERGENT B0 ;  /* 0x0000000000007941 */ /* 0x000fea0003800200 */
.L_x_8188:
        /* <DEDUP_REMOVED lines=10> */
[----:B------:R-:W-:Y:S01]  /*2850*/  I2FP.F32.U32 R154, R149 ;  /* 0x00000095009a7245 */ /* 0x000fe20000201000 */
[----:B------:R-:W1:Y:S01]  /*2860*/  SHFL.DOWN PT, R148, R149, 0x2, 0x1f ;  /* 0x08401f0095947f89 */ /* 0x000e6200000e0000 */
[----:B0-----:R-:W-:Y:S02]  /*2870*/  @!P1 LEA R147, R111, R110, 0x18 ;  /* 0x0000006e6f939211 */ /* 0x001fe400078ec0ff */
[----:B------:R-:W-:Y:S02]  /*2880*/  CS2R R110, SRZ ;  /* 0x00000000006e7805 */ /* 0x000fe4000001ff00 */
[----:B-1----:R-:W-:Y:S02]  /*2890*/  I2FP.F32.S32 R156, R148 ;  /* 0x00000094009c7245 */ /* 0x002fe40000201400 */
[----:B------:R-:W-:-:S04]  /*28a0*/  @P3 IADD3 R147, PT, PT, R147, 0x20, RZ ;  /* 0x0000002093933810 */ /* 0x000fc80007ffe0ff */
[----:B------:R-:W-:Y:S02]  /*28b0*/  @!P1 LEA R150, R142, R147, 0x3 ;  /* 0x000000938e969211 */ /* 0x000fe400078e18ff */
[----:B------:R-:W-:-:S03]  /*28c0*/  IADD3 R147, PT, PT, R148, R149, RZ ;  /* 0x0000009594937210 */ /* 0x000fc60007ffe0ff */
[----:B------:R-:W0:Y:S01]  /*28d0*/  @!P1 LDS.64 R110, [R150] ;  /* 0x00000000966e9984 */ /* 0x000e220000000a00 */
[----:B------:R-:W-:Y:S02]  /*28e0*/  I2FP.F32.S32 R148, R147 ;  /* 0x0000009300947245 */ /* 0x000fe40000201400 */
[----:B------:R-:W-:Y:S01]  /*28f0*/  ISETP.NE.AND P1, PT, R0, RZ, PT ;  /* 0x000000ff0000720c */ /* 0x000fe20003f25270 */
[----:B------:R-:W-:Y:S01]  /*2900*/  SHFL.DOWN PT, R158, R147, 0x1, 0x1f ;  /* 0x08201f00939e7f89 */ /* 0x000fe200000e0000 */
[----:B------:R-:W1:Y:S03]  /*2910*/  MUFU.RCP R153, R148 ;  /* 0x0000009400997308 */ /* 0x000e660000001000 */
        /* <DEDUP_REMOVED lines=17> */
[----:B------:R-:W1:Y:S01]  /*2a30*/  MUFU.RCP R111, R111 ;  /* 0x0000006f006f7308 */ /* 0x000e620000001000 */
[----:B------:R-:W-:-:S03]  /*2a40*/  SHF.L.U32 R153, R40, 0x10, RZ ;  /* 0x0000001028997819 */ /* 0x000fc600000006ff */
        /* <DEDUP_REMOVED lines=8> */
[----:B------:R-:W0:Y:S01]  /*2ad0*/  @!P1 LDC.64 R148, c[0x0][0x3c0] ;  /* 0x0000f000ff949b82 */ /* 0x000e220000000a00 */
[----:B------:R-:W-:Y:S01]  /*2ae0*/  SHF.L.U32 R151, R140, 0x10, RZ ;  /* 0x000000108c977819 */ /* 0x000fe200000006ff */
[----:B------:R-:W-:Y:S01]  /*2af0*/  FMUL.FTZ R147, R147, R158 ;  /* 0x0000009e93937220 */ /* 0x000fe20000410000 */
[----:B------:R1:W2:Y:S03]  /*2b00*/  SHFL.IDX PT, R155, R152, RZ, 0x1f ;  /* 0x00001fff989b7589 */ /* 0x0002a600000e0000 */
[----:B------:R-:W-:Y:S02]  /*2b10*/  FFMA.FTZ R150, R111, R147, R150 ;  /* 0x000000936f967223 */ /* 0x000fe40000010096 */
[----:B------:R-:W3:Y:S01]  /*2b20*/  LDC R147, c[0x0][0x448] ;  /* 0x00011200ff937b82 */ /* 0x000ee20000000800 */
[----:B-1----:R-:W-:-:S03]  /*2b30*/  SHF.L.U32 R152, R117, 0x10, RZ ;  /* 0x0000001075987819 */ /* 0x002fc600000006ff */
[----:B------:R-:W3:Y:S01]  /*2b40*/  SHFL.IDX PT, R150, R150, RZ, 0x1f ;  /* 0x00001fff96967589 */ /* 0x000ee200000e0000 */
[----:B0-----:R-:W-:-:S04]  /*2b50*/  @!P1 IMAD.WIDE R148, R141, 0x4, R148 ;  /* 0x000000048d949825 */ /* 0x001fc800078e0294 */
[C---:B--2---:R-:W-:Y:S01]  /*2b60*/  FMUL.FTZ R110, R155.reuse, R155 ;  /* 0x0000009b9b6e7220 */ /* 0x044fe20000410000 */
[----:B------:R0:W-:Y:S04]  /*2b70*/  @!P1 STG.E desc[UR6][R148.64], R155 ;  /* 0x0000009b94009986 */ /* 0x0001e8000c101906 */
[----:B------:R-:W-:Y:S01]  /*2b80*/  FSEL R111, R110, RZ, P2 ;  /* 0x000000ff6e6f7208 */ /* 0x000fe20001000000 */
[----:B---3--:R-:W-:Y:S01]  /*2b90*/  FFMA.FTZ R110, R150, UR11, R147 ;  /* 0x0000000b966e7c23 */ /* 0x008fe20008010093 */
[----:B------:R-:W-:Y:S02]  /*2ba0*/  FSEL R147, R155, RZ, !P2 ;  /* 0x000000ff9b937208 */ /* 0x000fe40005000000 */
[----:B------:R-:W-:Y:S01]  /*2bb0*/  SHF.L.U32 R150, R26, 0x10, RZ ;  /* 0x000000101a967819 */ /* 0x000fe200000006ff */
[----:B------:R-:W-:-:S02]  /*2bc0*/  FADD.FTZ R110, R110, R111 ;  /* 0x0000006f6e6e7221 */ /* 0x000fc40000010000 */
[C---:B------:R-:W-:Y:S01]  /*2bd0*/  FADD.FTZ R111, -R147.reuse, R52 ;  /* 0x00000034936f7221 */ /* 0x040fe20000010100 */
[C---:B------:R-:W-:Y:S01]  /*2be0*/  FADD.FTZ R53, -R147.reuse, R53 ;  /* 0x0000003593357221 */ /* 0x040fe20000010100 */
[----:B0-----:R-:W-:Y:S01]  /*2bf0*/  FADD.FTZ R149, -R147, R55 ;  /* 0x0000003793957221 */ /* 0x001fe20000010100 */
[----:B------:R-:W-:Y:S01]  /*2c00*/  SHF.L.U32 R55, R41, 0x10, RZ ;  /* 0x0000001029377819 */ /* 0x000fe200000006ff */
        /* <DEDUP_REMOVED lines=14> */
[C---:B0-----:R-:W-:Y:S01]  /*2cf0*/  FMUL.FTZ R52, R110.reuse, R111 ;  /* 0x0000006f6e347220 */ /* 0x041fe20000410000 */
[C---:B------:R-:W-:Y:S01]  /*2d00*/  FMUL.FTZ R53, R110.reuse, R53 ;  /* 0x000000356e357220 */ /* 0x040fe20000410000 */
[C---:B------:R-:W-:Y:S01]  /*2d10*/  FMUL.FTZ R149, R110.reuse, R149 ;  /* 0x000000956e957220 */ /* 0x040fe20000410000 */
[----:B------:R-:W-:Y:S01]  /*2d20*/  FMUL.FTZ R57, R110, R57 ;  /* 0x000000396e397220 */ /* 0x000fe20000410000 */
[----:B------:R-:W-:Y:S01]  /*2d30*/  FFMA.FTZ R52, R52, R151, R153 ;  /* 0x0000009734347223 */ /* 0x000fe20000010099 */
[----:B------:R-:W-:Y:S01]  /*2d40*/  FADD.FTZ R151, -R147, R54 ;  /* 0x0000003693977221 */ /* 0x000fe20000010100 */
[----:B------:R-:W-:Y:S01]  /*2d50*/  FFMA.FTZ R111, R53, R150, R152 ;  /* 0x00000096356f7223 */ /* 0x000fe20000010098 */
[----:B------:R-:W-:Y:S01]  /*2d60*/  SHF.L.U32 R53, R139, 0x10, RZ ;  /* 0x000000108b357819 */ /* 0x000fe200000006ff */
[C---:B------:R-:W-:Y:S01]  /*2d70*/  FMUL.FTZ R61, R110.reuse, R61 ;  /* 0x0000003d6e3d7220 */ /* 0x040fe20000410000 */
[C---:B------:R-:W-:Y:S01]  /*2d80*/  FMUL.FTZ R148, R110.reuse, R151 ;  /* 0x000000976e947220 */ /* 0x040fe20000410000 */
[----:B------:R-:W-:Y:S01]  /*2d90*/  SHF.L.U32 R54, R25, 0x10, RZ ;  /* 0x0000001019367819 */ /* 0x000fe200000006ff */
[----:B------:R-:W-:Y:S01]  /*2da0*/  FMUL.FTZ R63, R110, R63 ;  /* 0x0000003f6e3f7220 */ /* 0x000fe20000410000 */
[----:B------:R-:W-:Y:S01]  /*2db0*/  SHF.L.U32 R150, R116, 0x10, RZ ;  /* 0x0000001074967819 */ /* 0x000fe200000006ff */
[----:B------:R-:W-:Y:S01]  /*2dc0*/  FFMA.FTZ R148, R148, R53, R55 ;  /* 0x0000003594947223 */ /* 0x000fe20000010037 */
[----:B------:R-:W-:Y:S01]  /*2dd0*/  FADD.FTZ R55, -R147, R56 ;  /* 0x0000003893377221 */ /* 0x000fe20000010100 */
[----:B------:R-:W-:Y:S01]  /*2de0*/  SHF.L.U32 R151, R42, 0x10, RZ ;  /* 0x000000102a977819 */ /* 0x000fe200000006ff */
[----:B------:R-:W-:Y:S01]  /*2df0*/  FMUL.FTZ R67, R110, R67 ;  /* 0x000000436e437220 */ /* 0x000fe20000410000 */
[----:B------:R-:W-:Y:S01]  /*2e00*/  FFMA.FTZ R53, R149, R54, R150 ;  /* 0x0000003695357223 */ /* 0x000fe20000010096 */
[----:B------:R-:W-:Y:S01]  /*2e10*/  SHF.L.U32 R149, R138, 0x10, RZ ;  /* 0x000000108a957819 */ /* 0x000fe200000006ff */
[----:B------:R-:W-:Y:S01]  /*2e20*/  FMUL.FTZ R54, R110, R55 ;  /* 0x000000376e367220 */ /* 0x000fe20000410000 */
[----:B------:R-:W-:Y:S01]  /*2e30*/  SHF.L.U32 R56, R24, 0x10, RZ ;  /* 0x0000001018387819 */ /* 0x000fe200000006ff */
[----:B------:R-:W-:-:S02]  /*2e40*/  IMAD.U32 R150, R115, 0x10000, RZ ;  /* 0x0001000073967824 */ /* 0x000fc400078e00ff */
[C---:B------:R-:W-:Y:S01]  /*2e50*/  FADD.FTZ R55, -R147.reuse, R58 ;  /* 0x0000003a93377221 */ /* 0x040fe20000010100 */
[----:B------:R-:W-:Y:S01]  /*2e60*/  FFMA.FTZ R54, R54, R149, R151 ;  /* 0x0000009536367223 */ /* 0x000fe20000010097 */
[----:B------:R-:W-:Y:S01]  /*2e70*/  FADD.FTZ R149, -R147, R59 ;  /* 0x0000003b93957221 */ /* 0x000fe20000010100 */
[----:B------:R-:W-:Y:S01]  /*2e80*/  FFMA.FTZ R59, R57, R56, R150 ;  /* 0x00000038393b7223 */ /* 0x000fe20000010096 */
[----:B------:R-:W-:Y:S01]  /*2e90*/  SHF.L.U32 R152, R137, 0x10, RZ ;  /* 0x0000001089987819 */ /* 0x000fe200000006ff */
[C---:B------:R-:W-:Y:S01]  /*2ea0*/  FMUL.FTZ R55, R110.reuse, R55 ;  /* 0x000000376e377220 */ /* 0x040fe20000410000 */
[----:B------:R-:W-:Y:S01]  /*2eb0*/  SHF.L.U32 R56, R43, 0x10, RZ ;  /* 0x000000102b387819 */ /* 0x000fe200000006ff */
[----:B------:R-:W-:Y:S01]  /*2ec0*/  FMUL.FTZ R149, R110, R149 ;  /* 0x000000956e957220 */ /* 0x000fe20000410000 */
[----:B------:R-:W-:Y:S01]  /*2ed0*/  SHF.L.U32 R58, R23, 0x10, RZ ;  /* 0x00000010173a7819 */ /* 0x000fe200000006ff */
[----:B------:R-:W-:Y:S01]  /*2ee0*/  FADD.FTZ R57, -R147, R60 ;  /* 0x0000003c93397221 */ /* 0x000fe20000010100 */
[----:B------:R-:W-:Y:S01]  /*2ef0*/  SHF.L.U32 R150, R114, 0x10, RZ ;  /* 0x0000001072967819 */ /* 0x000fe200000006ff */
[----:B------:R-:W-:Y:S01]  /*2f00*/  FFMA.FTZ R152, R55, R152, R56 ;  /* 0x0000009837987223 */ /* 0x000fe20000010038 */
[----:B------:R-:W-:Y:S01]  /*2f10*/  SHF.L.U32 R60, R121, 0x10, RZ ;  /* 0x00000010793c7819 */ /* 0x000fe200000006ff */
[----:B------:R-:W-:Y:S01]  /*2f20*/  FMUL.FTZ R56, R110, R57 ;  /* 0x000000396e387220 */ /* 0x000fe20000410000 */
[----:B------:R-:W-:Y:S01]  /*2f30*/  FADD.FTZ R57, -R147, R62 ;  /* 0x0000003e93397221 */ /* 0x000fe20000010100 */
        /* <DEDUP_REMOVED lines=11> */
[----:B------:R-:W-:-:S02]  /*2ff0*/  SHF.L.U32 R149, R132, 0x10, RZ ;  /* 0x0000001084957819 */ /* 0x000fc400000006ff */
[----:B------:R-:W-:Y:S01]  /*3000*/  SHF.L.U32 R151, R36, 0x10, RZ ;  /* 0x0000001024977819 */ /* 0x000fe200000006ff */
[----:B------:R-:W-:Y:S01]  /*3010*/  FFMA.FTZ R60, R57, R60, R58 ;  /* 0x0000003c393c7223 */ /* 0x000fe2000001003a */
[----:B------:R-:W-:Y:S01]  /*3020*/  FFMA.FTZ R57, R63, R62, R150 ;  /* 0x0000003e3f397223 */ /* 0x000fe20000010096 */
[----:B------:R-:W-:Y:S01]  /*3030*/  FADD.FTZ R63, -R147, R64 ;  /* 0x00000040933f7221 */ /* 0x000fe20000010100 */
[----:B------:R-:W-:Y:S01]  /*3040*/  SHF.L.U32 R62, R88, 0x10, RZ ;  /* 0x00000010583e7819 */ /* 0x000fe200000006ff */
[----:B------:R-:W-:Y:S01]  /*3050*/  FFMA.FTZ R56, R56, R149, R151 ;  /* 0x0000009538387223 */ /* 0x000fe20000010097 */
[----:B------:R-:W-:Y:S01]  /*3060*/  SHF.L.U32 R64, R119, 0x10, RZ ;  /* 0x0000001077407819 */ /* 0x000fe200000006ff */
[C---:B------:R-:W-:Y:S01]  /*3070*/  FMUL.FTZ R58, R110.reuse, R63 ;  /* 0x0000003f6e3a7220 */ /* 0x040fe20000410000 */
[----:B------:R-:W-:Y:S01]  /*3080*/  FMUL.FTZ R63, R110, R65 ;  /* 0x000000416e3f7220 */ /* 0x000fe20000410000 */
[----:B------:R-:W-:Y:S01]  /*3090*/  FADD.FTZ R65, -R147, R66 ;  /* 0x0000004293417221 */ /* 0x000fe20000010100 */
[----:B------:R-:W-:-:S02]  /*30a0*/  SHF.L.U32 R149, R130, 0x10, RZ ;  /* 0x0000001082957819 */ /* 0x000fc400000006ff */
[----:B------:R-:W-:Y:S01]  /*30b0*/  FFMA.FTZ R63, R63, R62, R64 ;  /* 0x0000003e3f3f7223 */ /* 0x000fe20000010040 */
[----:B------:R-:W-:Y:S02]  /*30c0*/  IMAD.U32 R62, R39, 0x10000, RZ ;  /* 0x00010000273e7824 */ /* 0x000fe400078e00ff */
[----:B------:R-:W-:Y:S01]  /*30d0*/  FMUL.FTZ R65, R110, R65 ;  /* 0x000000416e417220 */ /* 0x000fe20000410000 */
[----:B------:R-:W-:Y:S02]  /*30e0*/  SHF.L.U32 R151, R38, 0x10, RZ ;  /* 0x0000001026977819 */ /* 0x000fe400000006ff */
[----:B------:R-:W-:Y:S01]  /*30f0*/  SHF.L.U32 R64, R87, 0x10, RZ ;  /* 0x0000001057407819 */ /* 0x000fe200000006ff */
[----:B------:R-:W-:Y:S01]  /*3100*/  FFMA.FTZ R154, R65, R154, R62 ;  /* 0x0000009a419a7223 */ /* 0x000fe2000001003e */
[----:B------:R-:W-:Y:S01]  /*3110*/  SHF.L.U32 R66, R118, 0x10, RZ ;  /* 0x0000001076427819 */ /* 0x000fe200000006ff */
[----:B------:R-:W-:Y:S01]  /*3120*/  FADD.FTZ R65, -R147, R68 ;  /* 0x0000004493417221 */ /* 0x000fe20000010100 */
[----:B------:R-:W-:Y:S01]  /*3130*/  FFMA.FTZ R58, R58, R149, R151 ;  /* 0x000000953a3a7223 */ /* 0x000fe20000010097 */
[----:B------:R-:W-:-:S02]  /*3140*/  SHF.L.U32 R62, R32, 0x10, RZ ;  /* 0x00000010203e7819 */ /* 0x000fc400000006ff */
[----:B------:R-:W-:Y:S01]  /*3150*/  FFMA.FTZ R151, R67, R64, R66 ;  /* 0x0000004043977223 */ /* 0x000fe20000010042 */
[----:B------:R-:W-:Y:S01]  /*3160*/  SHF.L.U32 R66, R7, 0x10, RZ ;  /* 0x0000001007427819 */ /* 0x000fe200000006ff */
[----:B------:R-:W-:Y:S01]  /*3170*/  FMUL.FTZ R65, R110, R65 ;  /* 0x000000416e417220 */ /* 0x000fe20000410000 */
[----:B------:R-:W-:Y:S01]  /*3180*/  SHF.L.U32 R64, R98, 0x10, RZ ;  /* 0x0000001062407819 */ /* 0x000fe200000006ff */
[----:B------:R-:W-:Y:S01]  /*3190*/  FMUL.FTZ R67, R110, R69 ;  /* 0x000000456e437220 */ /* 0x000fe20000410000 */
[----:B------:R-:W-:Y:S01]  /*31a0*/  SHF.L.U32 R68, R125, 0x10, RZ ;  /* 0x000000107d447819 */ /* 0x000fe200000006ff */
[----:B------:R-:W-:Y:S01]  /*31b0*/  FFMA.FTZ R66, R65, R66, R62 ;  /* 0x0000004241427223 */ /* 0x000fe2000001003e */
[----:B------:R-:W-:Y:S01]  /*31c0*/  FADD.FTZ R65, -R147, R70 ;  /* 0x0000004693417221 */ /* 0x000fe20000010100 */
[----:B------:R-:W-:Y:S01]  /*31d0*/  SHF.L.U32 R150, R8, 0x10, RZ ;  /* 0x0000001008967819 */ /* 0x000fe200000006ff */
[----:B------:R-:W-:Y:S01]  /*31e0*/  IMAD.U32 R70, R122, 0x10000, RZ ;  /* 0x000100007a467824 */ /* 0x000fe200078e00ff */
[----:B------:R-:W-:Y:S01]  /*31f0*/  SHF.L.U32 R62, R33, 0x10, RZ ;  /* 0x00000010213e7819 */ /* 0x000fe200000006ff */
[----:B------:R-:W-:Y:S01]  /*3200*/  FFMA.FTZ R67, R67, R64, R68 ;  /* 0x0000004043437223 */ /* 0x000fe20000010044 */
[----:B------:R-:W-:Y:S01]  /*3210*/  FMUL.FTZ R65, R110, R65 ;  /* 0x000000416e417220 */ /* 0x000fe20000410000 */
[----:B------:R-:W-:-:S02]  /*3220*/  SHF.L.U32 R64, R97, 0x10, RZ ;  /* 0x0000001061407819 */ /* 0x000fc400000006ff */
[----:B------:R-:W-:Y:S01]  /*3230*/  SHF.L.U32 R68, R124, 0x10, RZ ;  /* 0x000000107c447819 */ /* 0x000fe200000006ff */
[----:B------:R-:W-:Y:S01]  /*3240*/  FFMA.FTZ R150, R65, R150, R62 ;  /* 0x0000009641967223 */ /* 0x000fe2000001003e */
[----:B------:R-:W-:Y:S01]  /*3250*/  FADD.FTZ R65, -R147, R72 ;  /* 0x0000004893417221 */ /* 0x000fe20000010100 */
[----:B------:R-:W-:Y:S02]  /*3260*/  SHF.L.U32 R72, R15, 0x10, RZ ;  /* 0x000000100f487819 */ /* 0x000fe400000006ff */
[----:B------:R-:W-:Y:S01]  /*3270*/  FFMA.FTZ R149, R71, R64, R68 ;  /* 0x0000004047957223 */ /* 0x000fe20000010044 */
[----:B------:R-:W-:Y:S01]  /*3280*/  SHF.L.U32 R64, R96, 0x10, RZ ;  /* 0x0000001060407819 */ /* 0x000fe200000006ff */
[----:B------:R-:W-:Y:S01]  /*3290*/  FMUL.FTZ R62, R110, R65 ;  /* 0x000000416e3e7220 */ /* 0x000fe20000410000 */
[----:B------:R-:W-:Y:S01]  /*32a0*/  SHF.L.U32 R68, R123, 0x10, RZ ;  /* 0x000000107b447819 */ /* 0x000fe200000006ff */
[----:B------:R-:W-:Y:S01]  /*32b0*/  FADD.FTZ R65, -R147, R74 ;  /* 0x0000004a93417221 */ /* 0x000fe20000010100 */
[----:B------:R-:W-:-:S02]  /*32c0*/  SHF.L.U32 R69, R9, 0x10, RZ ;  /* 0x0000001009457819 */ /* 0x000fc400000006ff */
        /* <DEDUP_REMOVED lines=15> */
[----:B------:R-:W-:Y:S01]  /*33c0*/  FFMA.FTZ R62, R62, R69, R71 ;  /* 0x000000453e3e7223 */ /* 0x000fe20000010047 */
[----:B------:R-:W-:Y:S01]  /*33d0*/  FFMA.FTZ R72, R65, R72, R64 ;  /* 0x0000004841487223 */ /* 0x000fe20000010040 */
[----:B------:R-:W-:Y:S01]  /*33e0*/  FADD.FTZ R65, -R147, R78 ;  /* 0x0000004e93417221 */ /* 0x000fe20000010100 */
[----:B------:R-:W-:Y:S01]  /*33f0*/  FFMA.FTZ R73, R73, R68, R70 ;  /* 0x0000004449497223 */ /* 0x000fe20000010046 */
[----:B------:R-:W-:Y:S01]  /*3400*/  SHF.L.U32 R64, R29, 0x10, RZ ;  /* 0x000000101d407819 */ /* 0x000fe200000006ff */
[----:B------:R-:W-:Y:S01]  /*3410*/  FADD.FTZ R77, -R147, R82 ;  /* 0x00000052934d7221 */ /* 0x000fe20000010100 */
[----:B------:R-:W-:Y:S01]  /*3420*/  SHF.L.U32 R68, R105, 0x10, RZ ;  /* 0x0000001069447819 */ /* 0x000fe200000006ff */
[----:B------:R-:W-:Y:S01]  /*3430*/  FMUL.FTZ R65, R110, R65 ;  /* 0x000000416e417220 */ /* 0x000fe20000410000 */
[----:B------:R-:W-:Y:S01]  /*3440*/  SHF.L.U32 R70, R128, 0x10, RZ ;  /* 0x0000001080467819 */ /* 0x000fe200000006ff */
[----:B------:R-:W-:Y:S01]  /*3450*/  FMUL.FTZ R78, R110, R81 ;  /* 0x000000516e4e7220 */ /* 0x000fe20000410000 */
[----:B------:R-:W-:Y:S01]  /*3460*/  SHF.L.U32 R71, R127, 0x10, RZ ;  /* 0x000000107f477819 */ /* 0x000fe200000006ff */
[----:B------:R-:W-:Y:S01]  /*3470*/  FFMA.FTZ R74, R65, R74, R64 ;  /* 0x0000004a414a7223 */ /* 0x000fe20000010040 */
[----:B------:R-:W-:Y:S01]  /*3480*/  FADD.FTZ R65, -R147, R80 ;  /* 0x0000005093417221 */ /* 0x000fe20000010100 */
[----:B------:R-:W-:Y:S01]  /*3490*/  FFMA.FTZ R75, R75, R68, R70 ;  /* 0x000000444b4b7223 */ /* 0x000fe20000010046 */
[----:B------:R-:W-:Y:S01]  /*34a0*/  SHF.L.U32 R64, R17, 0x10, RZ ;  /* 0x0000001011407819 */ /* 0x000fe200000006ff */
[----:B------:R-:W0:Y:S01]  /*34b0*/  LDC.64 R68, c[0x0][0x428] ;  /* 0x00010a00ff447b82 */ /* 0x000e220000000a00 */
[----:B------:R-:W-:Y:S01]  /*34c0*/  SHF.L.U32 R70, R30, 0x10, RZ ;  /* 0x000000101e467819 */ /* 0x000fe200000006ff */
[C---:B------:R-:W-:Y:S01]  /*34d0*/  FMUL.FTZ R65, R110.reuse, R65 ;  /* 0x000000416e417220 */ /* 0x040fe20000410000 */
[C---:B------:R-:W-:Y:S01]  /*34e0*/  FMUL.FTZ R77, R110.reuse, R77 ;  /* 0x0000004d6e4d7220 */ /* 0x040fe20000410000 */
[----:B------:R-:W-:Y:S01]  /*34f0*/  FMUL.FTZ R80, R110, R83 ;  /* 0x000000536e507220 */ /* 0x000fe20000410000 */
[----:B------:R-:W-:Y:S01]  /*3500*/  F2FP.BF16.F32.PACK_AB R55, R55, R152 ;  /* 0x000000983737723e */ /* 0x000fe200000010ff */
[----:B------:R-:W-:Y:S01]  /*3510*/  FFMA.FTZ R79, R65, R64, R70 ;  /* 0x00000040414f7223 */ /* 0x000fe20000010046 */
[----:B------:R-:W-:-:S02]  /*3520*/  SHF.L.U32 R65, R104, 0x10, RZ ;  /* 0x0000001068417819 */ /* 0x000fc400000006ff */
[----:B------:R-:W-:Y:S02]  /*3530*/  SHF.L.U32 R64, R18, 0x10, RZ ;  /* 0x0000001012407819 */ /* 0x000fe400000006ff */
[----:B------:R-:W-:Y:S01]  /*3540*/  SHF.L.U32 R70, R31, 0x10, RZ ;  /* 0x000000101f467819 */ /* 0x000fe200000006ff */
[----:B------:R-:W-:Y:S01]  /*3550*/  FFMA.FTZ R78, R78, R65, R71 ;  /* 0x000000414e4e7223 */ /* 0x000fe20000010047 */
[----:B------:R-:W-:Y:S02]  /*3560*/  SHF.L.U32 R71, R103, 0x10, RZ ;  /* 0x0000001067477819 */ /* 0x000fe400000006ff */
[----:B------:R-:W-:Y:S01]  /*3570*/  F2FP.BF16.F32.PACK_AB R54, R59, R54 ;  /* 0x000000363b36723e */ /* 0x000fe200000010ff */
[----:B------:R-:W-:Y:S01]  /*3580*/  FFMA.FTZ R81, R77, R64, R70 ;  /* 0x000000404d517223 */ /* 0x000fe20000010046 */
[----:B------:R-:W-:Y:S01]  /*3590*/  SHF.L.U32 R77, R126, 0x10, RZ ;  /* 0x000000107e4d7819 */ /* 0x000fe200000006ff */
[----:B------:R-:W1:Y:S01]  /*35a0*/  @!P1 LDC.64 R64, c[0x0][0x3c8] ;  /* 0x0000f200ff409b82 */ /* 0x000e620000000a00 */
[----:B------:R-:W-:-:S02]  /*35b0*/  F2FP.BF16.F32.PACK_AB R53, R53, R148 ;  /* 0x000000943535723e */ /* 0x000fc400000010ff */
[----:B------:R-:W-:Y:S01]  /*35c0*/  F2FP.BF16.F32.PACK_AB R52, R111, R52 ;  /* 0x000000346f34723e */ /* 0x000fe200000010ff */
[----:B------:R-:W-:Y:S01]  /*35d0*/  FFMA.FTZ R80, R80, R71, R77 ;  /* 0x0000004750507223 */ /* 0x000fe2000001004d */
[----:B------:R-:W-:Y:S01]  /*35e0*/  F2FP.BF16.F32.PACK_AB R59, R151, R154 ;  /* 0x0000009a973b723e */ /* 0x000fe200000010ff */
        /* <DEDUP_REMOVED lines=11> */
[----:B------:R-:W0:Y:S01]  /*36a0*/  LDC.64 R68, c[0x0][0x380] ;  /* 0x0000e000ff447b82 */ /* 0x000e220000000a00 */
[----:B------:R-:W-:Y:S02]  /*36b0*/  F2FP.BF16.F32.PACK_AB R67, R80, R81 ;  /* 0x000000515043723e */ /* 0x000fe400000010ff */
[----:B------:R-:W-:Y:S01]  /*36c0*/  F2FP.BF16.F32.PACK_AB R66, R78, R79 ;  /* 0x0000004f4e42723e */ /* 0x000fe200000010ff */
[----:B-1----:R-:W-:Y:S01]  /*36d0*/  @!P1 IMAD.WIDE R144, R141, 0x4, R64 ;  /* 0x000000048d909825 */ /* 0x002fe200078e0240 */
[----:B------:R-:W-:Y:S02]  /*36e0*/  F2FP.BF16.F32.PACK_AB R65, R75, R74 ;  /* 0x0000004a4b41723e */ /* 0x000fe400000010ff */
[----:B------:R-:W-:-:S02]  /*36f0*/  F2FP.BF16.F32.PACK_AB R64, R73, R72 ;  /* 0x000000484940723e */ /* 0x000fc400000010ff */
[----:B------:R1:W-:Y:S04]  /*3700*/  @!P1 STG.E desc[UR6][R144.64], R110 ;  /* 0x0000006e90009986 */ /* 0x0003e8000c101906 */
[----:B------:R1:W-:Y:S04]  /*3710*/  STG.E.128 desc[UR6][R70.64], R52 ;  /* 0x0000003446007986 */ /* 0x0003e8000c101d06 */
[----:B------:R1:W-:Y:S04]  /*3720*/  STG.E.128 desc[UR6][R76.64], R56 ;  /* 0x000000384c007986 */ /* 0x0003e8000c101d06 */
[----:B------:R1:W-:Y:S01]  /*3730*/  STG.E.128 desc[UR6][R82.64], R60 ;  /* 0x0000003c52007986 */ /* 0x0003e2000c101d06 */
[----:B0-----:R-:W-:-:S03]  /*3740*/  IADD3 R141, PT, PT, R141, R68, RZ ;  /* 0x000000448d8d7210 */ /* 0x001fc60007ffe0ff */
[----:B------:R1:W-:Y:S01]  /*3750*/  STG.E.128 desc[UR6][R146.64], R64 ;  /* 0x0000004092007986 */ /* 0x0003e2000c101d06 */
[----:B------:R-:W-:-:S13]  /*3760*/  ISETP.GE.AND P1, PT, R141, R69, PT ;  /* 0x000000458d00720c */ /* 0x000fda0003f26270 */
[----:B------:R-:W-:Y:S05]  /*3770*/  @!P1 BRA `(.L_x_8190) ;  /* 0xffffffd0009c9947 */ /* 0x000fea000383ffff */
[----:B------:R-:W-:Y:S05]  /*3780*/  EXIT ;  /* 0x000000000000794d */ /* 0x000fea0003800000 */
.L_x_8191:
        /* <DEDUP_REMOVED lines=15> */
.L_x_27251:


//--------------------- .text._ZN10layer_norm13ln_fwd_kernelINS_13Kernel_traitsI13__nv_bfloat16S2_fS2_fjLj4096ELj1ELj1ELj4ELj16ENS_18Kernel_traits_baseILj4096ES2_S2_fS2_fjLj128EEEEELb0ELb1ELb1ELb0EEEvNS_9FwdParamsE --------------------------
	.section	.text._ZN10layer_norm13ln_fwd_kernelINS_13Kernel_traitsI13__nv_bfloat16S2_fS2_fjLj4096ELj1ELj1ELj4ELj16ENS_18Kernel_traits_baseILj4096ES2_S2_fS2_fjLj128EEEEELb0ELb1ELb1ELb0EEEvNS_9FwdParamsE,"ax",@progbits
	.align	128
        .global         _ZN10layer_norm13ln_fwd_kernelINS_13Kernel_traitsI13__nv_bfloat16S2_fS2_fjLj4096ELj1ELj1ELj4ELj16ENS_18Kernel_traits_baseILj4096ES2_S2_fS2_fjLj128EEEEELb0ELb1ELb1ELb0EEEvNS_9FwdParamsE
        .type           _ZN10layer_norm13ln_fwd_kernelINS_13Kernel_traitsI13__nv_bfloat16S2_fS2_fjLj4096ELj1ELj1ELj4ELj16ENS_18Kernel_traits_baseILj4096ES2_S2_fS2_fjLj128EEEEELb0ELb1ELb1ELb0EEEvNS_9FwdParamsE,@function
        .size           _ZN10layer_norm13ln_fwd_kernelINS_13Kernel_traitsI13__nv_bfloat16S2_fS2_fjLj4096ELj1ELj1ELj4ELj16ENS_18Kernel_traits_baseILj4096ES2_S2_fS2_fjLj128EEEEELb0ELb1ELb1ELb0EEEvNS_9FwdParamsE,(.L_x_27252 - _ZN10layer_norm13ln_fwd_kernelINS_13Kernel_traitsI13__nv_bfloat16S2_fS2_fjLj4096ELj1ELj1ELj4ELj16ENS_18Kernel_traits_baseILj4096ES2_S2_fS2_fjLj128EEEEELb0ELb1ELb1ELb0EEEvNS_9FwdParamsE)
        .other          _ZN10layer_norm13ln_fwd_kernelINS_13Kernel_traitsI13__nv_bfloat16S2_fS2_fjLj4096ELj1ELj1ELj4ELj16ENS_18Kernel_traits_baseILj4096ES2_S2_fS2_fjLj128EEEEELb0ELb1ELb1ELb0EEEvNS_9FwdParamsE,@"STO_CUDA_ENTRY STV_DEFAULT"
_ZN10layer_norm13ln_fwd_kernelINS_13Kernel_traitsI13__nv_bfloat16S2_fS2_fjLj4096ELj1ELj1ELj4ELj16ENS_18Kernel_traits_baseILj4096ES2_S2_fS2_fjLj128EEEEELb0ELb1ELb1ELb0EEEvNS_9FwdParamsE:
.text._ZN10layer_norm13ln_fwd_kernelINS_13Kernel_traitsI13__nv_bfloat16S2_fS2_fjLj4096ELj1ELj1ELj4ELj16ENS_18Kernel_traits_baseILj4096ES2_S2_fS2_fjLj128EEEEELb0ELb1ELb1ELb0EEEvNS_9FwdParamsE:
        /* <DEDUP_REMOVED lines=62> */
.L_x_8193:
        /* <DEDUP_REMOVED lines=42> */
.L_x_8194:
[----:B------:R-:W-:Y:S05]  /*0680*/  BSYNC.RECONVERGENT B0 ;  /* 0x0000000000007941 */ /* 0x000fea0003800200 */
.L_x_8192:
        /* <DEDUP_REMOVED lines=10> */
[----:B------:R-:W1:Y:S01]  /*0730*/  LDCU UR21, c[0x0][0x388] ;  /* 0x00007100ff1577ac */ /* 0x000e620008000800 */
[----:B------:R-:W-:Y:S01]  /*0740*/  PRMT R6, R58, 0x7632, R6 ;  /* 0x000076323a067816 */ /* 0x000fe20000000006 */
[----:B------:R-:W-:Y:S01]  /*0750*/  IMAD R68, R68, -0x20, R2 ;  /* 0xffffffe044447824 */ /* 0x000fe200078e0202 */
[----:B------:R-:W-:Y:S01]  /*0760*/  VIADDMNMX R2, R2, -R69, RZ, !PT ;  /* 0x8000004502027246 */ /* 0x000fe200078001ff */
[----:B------:R-:W2:Y:S01]  /*0770*/  LDCU.U8 UR16, c[0x0][0x410] ;  /* 0x00008200ff1077ac */ /* 0x000ea20008000000 */
[----:B------:R-:W-:-:S02]  /*0780*/  LOP3.LUT R3, R70, 0xffffff00, RZ, 0xc0, !PT ;  /* 0xffffff0046037812 */ /* 0x000fc400078ec0ff */
[----:B------:R-:W-:Y:S01]  /*0790*/  VIMNMX R68, PT, PT, RZ, R68, !PT ;  /* 0x00000044ff447248 */ /* 0x000fe20007fe0100 */
[----:B------:R-:W3:Y:S01]  /*07a0*/  LDCU UR17, c[0x0][0x400] ;  /* 0x00008000ff1177ac */ /* 0x000ee20008000800 */
[----:B------:R-:W-:Y:S02]  /*07b0*/  VIMNMX R2, PT, PT, R2, 0x20, PT ;  /* 0x0000002002027848 */ /* 0x000fe40003fe0100 */
[----:B------:R-:W-:Y:S01]  /*07c0*/  VIMNMX R4, PT, PT, R68, 0x20, PT ;  /* 0x0000002044047848 */ /* 0x000fe20003fe0100 */
[----:B------:R-:W4:Y:S01]  /*07d0*/  LDCU.64 UR14, c[0x0][0x3a0] ;  /* 0x00007400ff0e77ac */ /* 0x000f220008000a00 */
[-C--:B------:R-:W-:Y:S02]  /*07e0*/  LEA R68, R2, R3.reuse, 0x3 ;  /* 0x0000000302447211 */ /* 0x080fe400078e18ff */
[----:B------:R-:W-:Y:S01]  /*07f0*/  LEA R2, R4, R3, 0x3 ;  /* 0x0000000304027211 */ /* 0x000fe200078e18ff */
[----:B------:R-:W0:Y:S01]  /*0800*/  LDCU.128 UR8, c[0x0][0x3f0] ;  /* 0x00007e00ff0877ac */ /* 0x000e220008000c00 */
[----:B------:R-:W-:-:S02]  /*0810*/  I2FP.F32.U32 R68, R68 ;  /* 0x0000004400447245 */ /* 0x000fc40000201000 */
[----:B------:R-:W-:Y:S01]  /*0820*/  PRMT R3, R63, 0x7632, R3 ;  /* 0x000076323f037816 */ /* 0x000fe20000000003 */
[----:B------:R-:W0:Y:S01]  /*0830*/  LDCU.64 UR18, c[0x0][0x380] ;  /* 0x00007000ff1277ac */ /* 0x000e220008000a00 */
[----:B------:R0:W0:Y:S01]  /*0840*/  MUFU.RCP R139, R68 ;  /* 0x00000044008b7308 */ /* 0x0000220000001000 */
        /* <DEDUP_REMOVED lines=44> */
[----:B01234-:R-:W-:-:S07]  /*0b10*/  PRMT R149, R28, 0x7632, R149 ;  /* 0x000076321c957816 */ /* 0x01ffce0000000095 */
.L_x_8224:
[----:B------:R-:W-:-:S06]  /*0b20*/  UIMAD.WIDE UR4, UR7, 0x4, UR8 ;  /* 0x00000004070478a5 */ /* 0x000fcc000f8e0208 */
[----:B0123--:R-:W-:Y:S02]  /*0b30*/  MOV R114, UR4 ;  /* 0x0000000400727c02 */ /* 0x00ffe40008000f00 */
[----:B------:R-:W-:-:S05]  /*0b40*/  MOV R115, UR5 ;  /* 0x0000000500737c02 */ /* 0x000fca0008000f00 */
[----:B------:R-:W2:Y:S01]  /*0b50*/  LDG.E R114, desc[UR12][R114.64] ;  /* 0x0000000c72727981 */ /* 0x000ea2000c1e1900 */
[----:B------:R-:W-:-:S06]  /*0b60*/  UIMAD.WIDE UR4, UR7, 0x4, UR10 ;  /* 0x00000004070478a5 */ /* 0x000fcc000f8e020a */
[----:B------:R-:W-:Y:S01]  /*0b70*/  MOV R112, UR4 ;  /* 0x0000000400707c02 */ /* 0x000fe20008000f00 */
[----:B------:R-:W-:-:S05]  /*0b80*/  IMAD.U32 R113, RZ, RZ, UR5 ;  /* 0x00000005ff717e24 */ /* 0x000fca000f8e00ff */
[----:B------:R-:W3:Y:S01]  /*0b90*/  LDG.E R112, desc[UR12][R112.64] ;  /* 0x0000000c70707981 */ /* 0x000ee2000c1e1900 */
[----:B------:R-:W-:Y:S01]  /*0ba0*/  ISETP.GE.U32.AND P2, PT, R0, 0x80, PT ;  /* 0x000000800000780c */ /* 0x000fe20003f46070 */
[----:B------:R-:W-:Y:S01]  /*0bb0*/  HFMA2 R131, -RZ, RZ, 0, 0 ;  /* 0x00000000ff837431 */ /* 0x000fe200000001ff */
[----:B------:R-:W-:Y:S01]  /*0bc0*/  BSSY.RECONVERGENT B0, `(.L_x_8195) ;  /* 0x000008a000007945 */ /* 0x000fe20003800200 */
[----:B------:R-:W0:Y:S01]  /*0bd0*/  S2R R151, SR_TID.X ;  /* 0x0000000000977919 */ /* 0x000e220000002100 */
        /* <DEDUP_REMOVED lines=13> */
[-C--:B0-----:R-:W-:Y:S02]  /*0cb0*/  @P1 LEA.HI.SX32 R131, R114, R151.reuse, 0x1d ;  /* 0x0000009772831211 */ /* 0x081fe400078feaff */
        /* <DEDUP_REMOVED lines=8> */
.L_x_8197:
[----:B------:R-:W-:Y:S05]  /*0d40*/  BRA.U !UP0, `(.L_x_8198) ;  /* 0x0000000108e87547 */ /* 0x000fea000b800000 */
[----:B------:R-:W0:Y:S02]  /*0d50*/  LDC.64 R80, c[0x0][0x3a0] ;  /* 0x0000e800ff507b82 */ /* 0x000e240000000a00 */
[----:B0-----:R-:W-:-:S05]  /*0d60*/  IMAD.WIDE.U32 R80, R115, 0x20, R80 ;  /* 0x0000002073507825 */ /* 0x001fca00078e0050 */
[----:B------:R-:W2:Y:S04]  /*0d70*/  LDG.E.128 R72, desc[UR12][R80.64] ;  /* 0x0000000c50487981 */ /* 0x000ea8000c1e1d00 */
[----:B------:R0:W3:Y:S01]  /*0d80*/  LDG.E.128 R76, desc[UR12][R80.64+0x10] ;  /* 0x0000100c504c7981 */ /* 0x0000e2000c1e1d00 */
[----:B------:R-:W-:-:S13]  /*0d90*/  ISETP.LT.AND P0, PT, RZ, UR20, PT ;  /* 0x00000014ff007c0c */ /* 0x000fda000bf01270 */
[----:B------:R-:W1:Y:S01]  /*0da0*/  @P0 LDC R153, c[0x0][0x40c] ;  /* 0x00010300ff990b82 */ /* 0x000e620000000800 */
[C---:B-----5:R-:W-:Y:S02]  /*0db0*/  @P0 PRMT R84, R68.reuse, 0x7632, R84 ;  /* 0x0000763244540816 */ /* 0x060fe40000000054 */
[----:B------:R-:W-:Y:S02]  /*0dc0*/  @P0 SHF.L.U32 R82, R68, 0x10, RZ ;  /* 0x0000001044520819 */ /* 0x000fe400000006ff */
[----:B------:R-:W-:Y:S02]  /*0dd0*/  @P0 SHF.L.U32 R84, R84, 0x10, RZ ;  /* 0x0000001054540819 */ /* 0x000fe400000006ff */
[----:B------:R-:W-:Y:S01]  /*0de0*/  @P0 SHF.L.U32 R83, R28, 0x10, RZ ;  /* 0x000000101c530819 */ /* 0x000fe200000006ff */
[----:B------:R-:W0:Y:S01]  /*0df0*/  @P0 LDC R113, c[0x0][0x40c] ;  /* 0x00010300ff710b82 */ /* 0x000e220000000800 */
[C---:B------:R-:W-:Y:S02]  /*0e00*/  @P0 PRMT R87, R69.reuse, 0x7632, R87 ;  /* 0x0000763245570816 */ /* 0x040fe40000000057 */
[----:B------:R-:W-:-:S02]  /*0e10*/  @P0 SHF.L.U32 R86, R69, 0x10, RZ ;  /* 0x0000001045560819 */ /* 0x000fc400000006ff */
[----:B------:R-:W-:Y:S01]  /*0e20*/  @P0 SHF.L.U32 R130, R31, 0x10, RZ ;  /* 0x000000101f820819 */ /* 0x000fe200000006ff */
[----:B------:R-:W-:Y:S02]  /*0e30*/  @P0 IMAD.U32 R112, R87, 0x10000, RZ ;  /* 0x0001000057700824 */ /* 0x000fe400078e00ff */
[----:B------:R-:W4:Y:S08]  /*0e40*/  @P0 LDC R155, c[0x0][0x40c] ;  /* 0x00010300ff9b0b82 */ /* 0x000f300000000800 */
[----:B------:R-:W4:Y:S01]  /*0e50*/  @P0 LDC R157, c[0x0][0x40c] ;  /* 0x00010300ff9d0b82 */ /* 0x000f220000000800 */
[----:B-1----:R-:W-:-:S07]  /*0e60*/  @P0 FMUL.FTZ R84, R84, R153 ;  /* 0x0000009954540220 */ /* 0x002fce0000410000 */
[----:B------:R-:W1:Y:S01]  /*0e70*/  @P0 LDC R114, c[0x0][0x40c] ;  /* 0x00010300ff720b82 */ /* 0x000e620000000800 */
[----:B0-----:R-:W-:Y:S01]  /*0e80*/  @P0 FMUL.FTZ R81, R82, R113 ;  /* 0x0000007152510220 */ /* 0x001fe20000410000 */
[----:B------:R-:W-:-:S06]  /*0e90*/  @P0 SHF.L.U32 R113, R70, 0x10, RZ ;  /* 0x0000001046710819 */ /* 0x000fcc00000006ff */
[----:B------:R-:W0:Y:S01]  /*0ea0*/  @P0 LDC R85, c[0x0][0x40c] ;  /* 0x00010300ff550b82 */ /* 0x000e220000000800 */
[----:B----4-:R-:W-:Y:S01]  /*0eb0*/  @P0 FMUL.FTZ R87, R86, R155 ;  /* 0x0000009b56570220 */ /* 0x010fe20000410000 */
[----:B------:R-:W-:-:S06]  /*0ec0*/  @P0 SHF.L.U32 R86, R29, 0x10, RZ ;  /* 0x000000101d560819 */ /* 0x000fcc00000006ff */
[----:B------:R-:W4:Y:S01]  /*0ed0*/  @P0 LDC R153, c[0x0][0x40c] ;  /* 0x00010300ff990b82 */ /* 0x000f220000000800 */
[----:B------:R-:W-:Y:S01]  /*0ee0*/  @P0 FMUL.FTZ R112, R112, R157 ;  /* 0x0000009d70700220 */ /* 0x000fe20000410000 */
[----:B-1----:R-:W-:Y:S01]  /*0ef0*/  @P0 FMUL.FTZ R113, R113, R114 ;  /* 0x0000007271710220 */ /* 0x002fe20000410000 */
[----:B--2---:R-:W-:Y:S01]  /*0f00*/  @!P0 MOV R80, R72 ;  /* 0x0000004800508202 */ /* 0x004fe20000000f00 */
[----:B------:R-:W-:Y:S01]  /*0f10*/  @P0 FFMA.FTZ R80, R81, R83, R72 ;  /* 0x0000005351500223 */ /* 0x000fe20000010048 */
[----:B------:R-:W-:Y:S02]  /*0f20*/  @P0 SHF.L.U32 R83, R149, 0x10, RZ ;  /* 0x0000001095530819 */ /* 0x000fe400000006ff */
[----:B------:R-:W-:Y:S02]  /*0f30*/  MOV R81, R73 ;  /* 0x0000004900517202 */ /* 0x000fe40000000f00 */
[----:B------:R-:W-:Y:S01]  /*0f40*/  MOV R82, R74 ;  /* 0x0000004a00527202 */ /* 0x000fe20000000f00 */
[----:B------:R-:W-:Y:S01]  /*0f50*/  @P0 FFMA.FTZ R81, R84, R83, R73 ;  /* 0x0000005354510223 */ /* 0x000fe20000010049 */
[----:B------:R-:W-:Y:S01]  /*0f60*/  @P0 PRMT R83, R70, 0x7632, R83 ;  /* 0x0000763246530816 */ /* 0x000fe20000000053 */
[----:B------:R-:W-:Y:S01]  /*0f70*/  @P0 FFMA.FTZ R82, R87, R86, R74 ;  /* 0x0000005657520223 */ /* 0x000fe2000001004a */
[----:B------:R-:W-:Y:S01]  /*0f80*/  @P0 SHF.L.U32 R86, R148, 0x10, RZ ;  /* 0x0000001094560819 */ /* 0x000fe200000006ff */
[----:B------:R-:W-:Y:S01]  /*0f90*/  @P0 IMAD.U32 R87, R30, 0x10000, RZ ;  /* 0x000100001e570824 */ /* 0x000fe200078e00ff */
[----:B------:R-:W-:-:S02]  /*0fa0*/  @P0 SHF.L.U32 R114, R83, 0x10, RZ ;  /* 0x0000001053720819 */ /* 0x000fc400000006ff */
[----:B------:R-:W-:Y:S01]  /*0fb0*/  MOV R83, R75 ;  /* 0x0000004b00537202 */ /* 0x000fe20000000f00 */
[----:B------:R-:W-:Y:S01]  /*0fc0*/  @P0 FFMA.FTZ R83, R112, R86, R75 ;  /* 0x0000005670530223 */ /* 0x000fe2000001004b */
[----:B------:R-:W-:Y:S01]  /*0fd0*/  @P0 SHF.L.U32 R112, R71, 0x10, RZ ;  /* 0x0000001047700819 */ /* 0x000fe200000006ff */
[----:B0-----:R-:W-:Y:S01]  /*0fe0*/  @P0 FMUL.FTZ R114, R114, R85 ;  /* 0x0000005572720220 */ /* 0x001fe20000410000 */
[----:B---3--:R-:W-:Y:S01]  /*0ff0*/  MOV R84, R76 ;  /* 0x0000004c00547202 */ /* 0x008fe20000000f00 */
[----:B------:R-:W-:Y:S01]  /*1000*/  @P0 FFMA.FTZ R84, R113, R87, R76 ;  /* 0x0000005771540223 */ /* 0x000fe2000001004c */
[----:B------:R-:W-:Y:S01]  /*1010*/  @P0 SHF.L.U32 R87, R147, 0x10, RZ ;  /* 0x0000001093570819 */ /* 0x000fe200000006ff */
[----:B----4-:R-:W-:Y:S01]  /*1020*/  @P0 FMUL.FTZ R113, R112, R153 ;  /* 0x0000009970710220 */ /* 0x010fe20000410000 */
[----:B------:R-:W-:Y:S01]  /*1030*/  MOV R85, R77 ;  /* 0x0000004d00557202 */ /* 0x000fe20000000f00 */
[--C-:B------:R-:W-:Y:S02]  /*1040*/  IMAD.MOV.U32 R86, RZ, RZ, R78.reuse ;  /* 0x000000ffff567224 */ /* 0x100fe400078e004e */
[----:B------:R-:W-:Y:S01]  /*1050*/  @P0 FFMA.FTZ R85, R114, R87, R77 ;  /* 0x0000005772550223 */ /* 0x000fe2000001004d */
[----:B------:R-:W-:Y:S01]  /*1060*/  @P0 FFMA.FTZ R86, R113, R130, R78 ;  /* 0x0000008271560223 */ /* 0x000fe2000001004e */
[----:B------:R-:W-:Y:S01]  /*1070*/  MOV R87, R79 ;  /* 0x0000004f00577202 */ /* 0x000fe20000000f00 */
[----:B------:R-:W-:Y:S06]  /*1080*/  @!P0 BRA `(.L_x_8199) ;  /* 0x0000000000dc8947 */ /* 0x000fec0003800000 */
[----:B------:R-:W-:Y:S02]  /*1090*/  PRMT R87, R71, 0x7632, R87 ;  /* 0x0000763247577816 */ /* 0x000fe40000000057 */
[----:B------:R-:W-:Y:S02]  /*10a0*/  SHF.L.U32 R113, R146, 0x10, RZ ;  /* 0x0000001092717819 */ /* 0x000fe400000006ff */
[----:B------:R-:W-:-:S05]  /*10b0*/  SHF.L.U32 R87, R87, 0x10, RZ ;  /* 0x0000001057577819 */ /* 0x000fca00000006ff */
[----:B------:R-:W-:-:S04]  /*10c0*/  FMUL.FTZ R112, R87, UR22 ;  /* 0x0000001657707c20 */ /* 0x000fc80008410000 */
[----:B------:R-:W-:Y:S01]  /*10d0*/  FFMA.FTZ R87, R112, R113, R79 ;  /* 0x0000007170577223 */ /* 0x000fe2000001004f */
[----:B------:R-:W-:Y:S06]  /*10e0*/  BRA `(.L_x_8199) ;  /* 0x0000000000c47947 */ /* 0x000fec0003800000 */
.L_x_8198:
[----:B------:R-:W0:Y:S01]  /*10f0*/  @P1 LDC R82, c[0x0][0x40c] ;  /* 0x00010300ff521b82 */ /* 0x000e220000000800 */
[C---:B-----5:R-:W-:Y:S01]  /*1100*/  @P1 PRMT R80, R68.reuse, 0x7632, R80 ;  /* 0x0000763244501816 */ /* 0x060fe20000000050 */
        /* <DEDUP_REMOVED lines=11> */
[----:B------:R-:W-:-:S04]  /*11c0*/  @P1 PRMT R80, R69, 0x7632, R80 ;  /* 0x0000763245501816 */ /* 0x000fc80000000050 */
[----:B------:R-:W-:Y:S02]  /*11d0*/  @P1 SHF.L.U32 R83, R80, 0x10, RZ ;  /* 0x0000001050531819 */ /* 0x000fe400000006ff */
[----:B------:R-:W-:Y:S01]  /*11e0*/  CS2R R80, SRZ ;  /* 0x0000000000507805 */ /* 0x000fe2000001ff00 */
[----:B------:R-:W1:Y:S01]  /*11f0*/  @P1 LDC R114, c[0x0][0x40c] ;  /* 0x00010300ff721b82 */ /* 0x000e620000000800 */
[----:B------:R-:W-:Y:S01]  /*1200*/  @P1 FMUL.FTZ R80, R85, R86 ;  /* 0x0000005655501220 */ /* 0x000fe20000410000 */
[----:B------:R-:W-:Y:S01]  /*1210*/  @P1 SHF.L.U32 R86, R29, 0x10, RZ ;  /* 0x000000101d561819 */ /* 0x000fe200000006ff */
[----:B--2---:R-:W-:Y:S01]  /*1220*/  @P1 FMUL.FTZ R113, R84, R113 ;  /* 0x0000007154711220 */ /* 0x004fe20000410000 */
[----:B------:R-:W-:Y:S01]  /*1230*/  @P1 FMUL.FTZ R81, R82, R87 ;  /* 0x0000005752511220 */ /* 0x000fe20000410000 */
[----:B------:R-:W-:Y:S02]  /*1240*/  @P1 PRMT R85, R70, 0x7632, R85 ;  /* 0x0000763246551816 */ /* 0x000fe40000000055 */
[----:B------:R-:W-:Y:S01]  /*1250*/  @P1 SHF.L.U32 R87, R148, 0x10, RZ ;  /* 0x0000001094571819 */ /* 0x000fe200000006ff */
[----:B------:R-:W2:Y:S01]  /*1260*/  @P1 LDC R155, c[0x0][0x40c] ;  /* 0x00010300ff9b1b82 */ /* 0x000ea20000000800 */
[----:B---3--:R-:W-:Y:S01]  /*1270*/  @P1 FMUL.FTZ R84, R83, R112 ;  /* 0x0000007053541220 */ /* 0x008fe20000410000 */
[----:B------:R-:W-:-:S02]  /*1280*/  CS2R R82, SRZ ;  /* 0x0000000000527805 */ /* 0x000fc4000001ff00 */
[----:B------:R-:W-:Y:S01]  /*1290*/  @P1 SHF.L.U32 R85, R85, 0x10, RZ ;  /* 0x0000001055551819 */ /* 0x000fe200000006ff */
[----:B------:R-:W-:Y:S01]  /*12a0*/  @P1 FMUL.FTZ R82, R113, R86 ;  /* 0x0000005671521220 */ /* 0x000fe20000410000 */
[----:B------:R-:W-:Y:S01]  /*12b0*/  @P1 SHF.L.U32 R86, R70, 0x10, RZ ;  /* 0x0000001046561819 */ /* 0x000fe200000006ff */
[----:B------:R-:W-:Y:S01]  /*12c0*/  @P1 FMUL.FTZ R83, R84, R87 ;  /* 0x0000005754531220 */ /* 0x000fe20000410000 */
[----:B------:R-:W-:Y:S01]  /*12d0*/  HFMA2 R84, -RZ, RZ, 0, 0 ;  /* 0x00000000ff547431 */ /* 0x000fe200000001ff */
[----:B------:R-:W3:Y:S01]  /*12e0*/  @P1 LDC R130, c[0x0][0x40c] ;  /* 0x00010300ff821b82 */ /* 0x000ee20000000800 */
[----:B------:R-:W-:Y:S01]  /*12f0*/  @P1 SHF.L.U32 R112, R30, 0x10, RZ ;  /* 0x000000101e701819 */ /* 0x000fe200000006ff */
[----:B0-----:R-:W-:Y:S01]  /*1300*/  @P1 FMUL.FTZ R153, R86, R153 ;  /* 0x0000009956991220 */ /* 0x001fe20000410000 */
[----:B------:R-:W-:-:S03]  /*1310*/  @P1 SHF.L.U32 R113, R147, 0x10, RZ ;  /* 0x0000001093711819 */ /* 0x000fc600000006ff */
[----:B------:R-:W-:Y:S01]  /*1320*/  @P1 FMUL.FTZ R84, R153, R112 ;  /* 0x0000007099541220 */ /* 0x000fe20000410000 */
[----:B------:R-:W-:Y:S02]  /*1330*/  @P1 IMAD.U32 R112, R71, 0x10000, RZ ;  /* 0x0001000047701824 */ /* 0x000fe400078e00ff */
[----:B-1----:R-:W-:Y:S01]  /*1340*/  @P1 FMUL.FTZ R86, R85, R114 ;  /* 0x0000007255561220 */ /* 0x002fe20000410000 */
[----:B------:R-:W-:Y:S02]  /*1350*/  @P1 PRMT R85, R71, 0x7632, R85 ;  /* 0x0000763247551816 */ /* 0x000fe40000000055 */
[----:B------:R-:W-:Y:S02]  /*1360*/  @P1 SHF.L.U32 R114, R31, 0x10, RZ ;  /* 0x000000101f721819 */ /* 0x000fe400000006ff */
[----:B------:R-:W-:Y:S02]  /*1370*/  @P1 SHF.L.U32 R87, R85, 0x10, RZ ;  /* 0x0000001055571819 */ /* 0x000fe400000006ff */
[----:B------:R-:W-:Y:S01]  /*1380*/  MOV R85, RZ ;  /* 0x000000ff00557202 */ /* 0x000fe20000000f00 */
[----:B------:R-:W-:Y:S01]  /*1390*/  @P1 FMUL.FTZ R85, R86, R113 ;  /* 0x0000007156551220 */ /* 0x000fe20000410000 */
[----:B--2---:R-:W-:Y:S01]  /*13a0*/  @P1 FMUL.FTZ R155, R112, R155 ;  /* 0x0000009b709b1220 */ /* 0x004fe20000410000 */
[----:B------:R-:W-:Y:S01]  /*13b0*/  @P1 SHF.L.U32 R113, R146, 0x10, RZ ;  /* 0x0000001092711819 */ /* 0x000fe200000006ff */
[----:B---3--:R-:W-:Y:S01]  /*13c0*/  @P1 FMUL.FTZ R112, R87, R130 ;  /* 0x0000008257701220 */ /* 0x008fe20000410000 */
[----:B------:R-:W-:-:S02]  /*13d0*/  CS2R R86, SRZ ;  /* 0x0000000000567805 */ /* 0x000fc4000001ff00 */
[----:B------:R-:W-:Y:S01]  /*13e0*/  @P1 FMUL.FTZ R86, R155, R114 ;  /* 0x000000729b561220 */ /* 0x000fe20000410000 */
[----:B------:R-:W-:-:S07]  /*13f0*/  @P1 FMUL.FTZ R87, R112, R113 ;  /* 0x0000007170571220 */ /* 0x000fce0000410000 */
.L_x_8199:
[----:B------:R-:W0:Y:S01]  /*1400*/  LDC.64 R112, c[0x0][0x3a8] ;  /* 0x0000ea00ff707b82 */ /* 0x000e220000000a00 */
[----:B------:R-:W-:Y:S01]  /*1410*/  IADD3 R131, PT, PT, R131, 0x80, RZ ;  /* 0x0000008083837810 */ /* 0x000fe20007ffe0ff */
[C---:B0-----:R-:W-:Y:S01]  /*1420*/  IMAD.WIDE.U32 R112, R115.reuse, 0x20, R112 ;  /* 0x0000002073707825 */ /* 0x041fe200078e0070 */
[----:B------:R-:W-:-:S04]  /*1430*/  IADD3 R115, PT, PT, R115, 0x80, RZ ;  /* 0x0000008073737810 */ /* 0x000fc80007ffe0ff */
[----:B------:R0:W-:Y:S04]  /*1440*/  STG.E.128 desc[UR12][R112.64], R80 ;  /* 0x0000005070007986 */ /* 0x0001e8000c101d0c */
[----:B------:R0:W-:Y:S02]  /*1450*/  STG.E.128 desc[UR12][R112.64+0x10], R84 ;  /* 0x0000105470007986 */ /* 0x0001e4000c101d0c */
.L_x_8196:
[----:B------:R-:W-:Y:S05]  /*1460*/  BSYNC.RECONVERGENT B0 ;  /* 0x0000000000007941 */ /* 0x000fea0003800200 */
.L_x_8195:
[----:B------:R-:W-:Y:S01]  /*1470*/  ISETP.GE.U32.AND P3, PT, R0, 0x100, PT ;  /* 0x000001000000780c */ /* 0x000fe20003f66070 */
[----:B------:R-:W-:-:S12]  /*1480*/  BSSY.RECONVERGENT B0, `(.L_x_8200) ;  /* 0x0000079000007945 */ /* 0x000fd80003800200 */
[----:B------:R-:W-:Y:S05]  /*1490*/  @!P3 BRA `(.L_x_8201) ;  /* 0x0000000400dcb947 */ /* 0x000fea0003800000 */
[----:B------:R-:W-:Y:S01]  /*14a0*/  ISETP.NE.U32.AND P0, PT, RZ, UR14, PT ;  /* 0x0000000eff007c0c */ /* 0x000fe2000bf05070 */
[----:B------:R-:W1:Y:S03]  /*14b0*/  @P1 LDC.64 R90, c[0x0][0x390] ;  /* 0x0000e400ff5a1b82 */ /* 0x000e660000000a00 */
[----:B------:R-:W-:-:S13]  /*14c0*/  ISETP.NE.AND.EX P0, PT, RZ, UR15, PT, P0 ;  /* 0x0000000fff007c0c */ /* 0x000fda000bf05300 */
[----:B------:R-:W2:Y:S01]  /*14d0*/  @P0 LDC.64 R88, c[0x0][0x3a0] ;  /* 0x0000e800ff580b82 */ /* 0x000ea20000000a00 */
[----:B-1----:R-:W-:-:S05]  /*14e0*/  @P1 IMAD.WIDE.U32 R90, R131, 0x10, R90 ;  /* 0x00000010835a1825 */ /* 0x002fca00078e005a */
[----:B------:R1:W5:Y:S01]  /*14f0*/  @P1 LDG.E.128 R68, desc[UR12][R90.64] ;  /* 0x0000000c5a441981 */ /* 0x000362000c1e1d00 */
[----:B--2---:R-:W-:-:S05]  /*1500*/  @P0 IMAD.WIDE.U32 R88, R115, 0x20, R88 ;  /* 0x0000002073580825 */ /* 0x004fca00078e0058 */
[----:B------:R1:W5:Y:S04]  /*1510*/  @P0 LDG.E.128 R72, desc[UR12][R88.64] ;  /* 0x0000000c58480981 */ /* 0x000368000c1e1d00 */
[----:B------:R1:W5:Y:S01]  /*1520*/  @P0 LDG.E.128 R76, desc[UR12][R88.64+0x10] ;  /* 0x0000100c584c0981 */ /* 0x000362000c1e1d00 */
[----:B------:R-:W-:Y:S05]  /*1530*/  @!P0 BRA `(.L_x_8202) ;  /* 0x0000000000d88947 */ /* 0x000fea0003800000 */
[----:B------:R-:W-:Y:S02]  /*1540*/  ISETP.LT.AND P0, PT, RZ, UR20, PT ;  /* 0x00000014ff007c0c */ /* 0x000fe4000bf01270 */
[----:B-1---5:R-:W-:-:S11]  /*1550*/  MOV R88, R72 ;  /* 0x0000004800587202 */ /* 0x022fd60000000f00 */
[----:B------:R-:W1:Y:S01]  /*1560*/  @P0 LDC R95, c[0x0][0x40c] ;  /* 0x00010300ff5f0b82 */ /* 0x000e620000000800 */
[C---:B------:R-:W-:Y:S01]  /*1570*/  @P0 PRMT R91, R69.reuse, 0x7632, R91 ;  /* 0x00007632455b0816 */ /* 0x040fe2000000005b */
[----:B------:R-:W-:Y:S01]  /*1580*/  @P0 IMAD.U32 R89, R40, 0x10000, RZ ;  /* 0x0001000028590824 */ /* 0x000fe200078e00ff */
[C---:B------:R-:W-:Y:S02]  /*1590*/  @P0 SHF.L.U32 R92, R68.reuse, 0x10, RZ ;  /* 0x00000010445c0819 */ /* 0x040fe400000006ff */
[----:B------:R-:W-:Y:S02]  /*15a0*/  @P0 SHF.L.U32 R94, R69, 0x10, RZ ;  /* 0x00000010455e0819 */ /* 0x000fe400000006ff */
[----:B------:R-:W-:Y:S01]  /*15b0*/  @P0 SHF.L.U32 R91, R91, 0x10, RZ ;  /* 0x000000105b5b0819 */ /* 0x000fe200000006ff */
[----:B------:R-:W2:Y:S01]  /*15c0*/  @P0 LDC R153, c[0x0][0x40c] ;  /* 0x00010300ff990b82 */ /* 0x000ea20000000800 */
[----:B------:R-:W-:Y:S02]  /*15d0*/  @P0 PRMT R90, R68, 0x7632, R90 ;  /* 0x00007632445a0816 */ /* 0x000fe4000000005a */
[----:B------:R-:W-:-:S02]  /*15e0*/  @P0 SHF.L.U32 R114, R71, 0x10, RZ ;  /* 0x0000001047720819 */ /* 0x000fc400000006ff */
[----:B------:R-:W-:-:S03]  /*15f0*/  @P0 SHF.L.U32 R90, R90, 0x10, RZ ;  /* 0x000000105a5a0819 */ /* 0x000fc600000006ff */
[----:B0-----:R-:W0:Y:S08]  /*1600*/  @P0 LDC R112, c[0x0][0x40c] ;  /* 0x00010300ff700b82 */ /* 0x001e300000000800 */
[----:B------:R-:W3:Y:S01]  /*1610*/  @P0 LDC R113, c[0x0][0x40c] ;  /* 0x00010300ff710b82 */ /* 0x000ee20000000800 */
[----:B-1----:R-:W-:-:S04]  /*1620*/  @P0 FMUL.FTZ R95, R92, R95 ;  /* 0x0000005f5c5f0220 */ /* 0x002fc80000410000 */
[----:B------:R-:W-:Y:S01]  /*1630*/  @P0 FFMA.FTZ R88, R95, R89, R72 ;  /* 0x000000595f580223 */ /* 0x000fe20000010048 */
[----:B------:R-:W-:Y:S02]  /*1640*/  @P0 SHF.L.U32 R95, R41, 0x10, RZ ;  /* 0x00000010295f0819 */ /* 0x000fe400000006ff */
[----:B------:R-:W1:Y:S01]  /*1650*/  @P0 LDC R155, c[0x0][0x40c] ;  /* 0x00010300ff9b0b82 */ /* 0x000e620000000800 */
[----:B--2---:R-:W-:Y:S01]  /*1660*/  @P0 FMUL.FTZ R153, R94, R153 ;  /* 0x000000995e990220 */ /* 0x004fe20000410000 */
[----:B------:R-:W-:-:S06]  /*1670*/  MOV R89, R73 ;  /* 0x0000004900597202 */ /* 0x000fcc0000000f00 */
[----:B------:R-:W2:Y:S01]  /*1680*/  @P0 LDC R93, c[0x0][0x40c] ;  /* 0x00010300ff5d0b82 */ /* 0x000ea20000000800 */
[----:B0-----:R-:W-:Y:S01]  /*1690*/  @P0 FMUL.FTZ R94, R91, R112 ;  /* 0x000000705b5e0220 */ /* 0x001fe20000410000 */
[----:B------:R-:W-:Y:S02]  /*16a0*/  @P0 SHF.L.U32 R112, R70, 0x10, RZ ;  /* 0x0000001046700819 */ /* 0x000fe400000006ff */
[----:B------:R-:W-:-:S04]  /*16b0*/  @P0 SHF.L.U32 R91, R145, 0x10, RZ ;  /* 0x00000010915b0819 */ /* 0x000fc800000006ff */
[----:B------:R-:W0:Y:S01]  /*16c0*/  @P0 LDC R157, c[0x0][0x40c] ;  /* 0x00010300ff9d0b82 */ /* 0x000e220000000800 */
[----:B---3--:R-:W-:Y:S01]  /*16d0*/  @P0 FMUL.FTZ R92, R90, R113 ;  /* 0x000000715a5c0220 */ /* 0x008fe20000410000 */
[----:B------:R-:W-:Y:S01]  /*16e0*/  MOV R90, R74 ;  /* 0x0000004a005a7202 */ /* 0x000fe20000000f00 */
[----:B------:R-:W-:Y:S01]  /*16f0*/  @P0 FFMA.FTZ R90, R153, R95, R74 ;  /* 0x0000005f995a0223 */ /* 0x000fe2000001004a */
[----:B------:R-:W-:Y:S01]  /*1700*/  @P0 SHF.L.U32 R95, R144, 0x10, RZ ;  /* 0x00000010905f0819 */ /* 0x000fe200000006ff */
[----:B------:R-:W-:Y:S01]  /*1710*/  @P0 FFMA.FTZ R89, R92, R91, R73 ;  /* 0x0000005b5c590223 */ /* 0x000fe20000010049 */
[----:B------:R-:W-:Y:S01]  /*1720*/  @P0 SHF.L.U32 R113, R42, 0x10, RZ ;  /* 0x000000102a710819 */ /* 0x000fe200000006ff */
[--C-:B------:R-:W-:Y:S02]  /*1730*/  IMAD.MOV.U32 R91, RZ, RZ, R75.reuse ;  /* 0x000000ffff5b7224 */ /* 0x100fe400078e004b */
[----:B-1----:R-:W-:Y:S01]  /*1740*/  @P0 FMUL.FTZ R155, R112, R155 ;  /* 0x0000009b709b0220 */ /* 0x002fe20000410000 */
[----:B------:R-:W-:Y:S01]  /*1750*/  @P0 PRMT R112, R70, 0x7632, R112 ;  /* 0x0000763246700816 */ /* 0x000fe20000000070 */
[----:B------:R-:W-:Y:S01]  /*1760*/  @P0 FFMA.FTZ R91, R94, R95, R75 ;  /* 0x0000005f5e5b0223 */ /* 0x000fe2000001004b */
[----:B------:R-:W-:Y:S01]  /*1770*/  MOV R92, R76 ;  /* 0x0000004c005c7202 */ /* 0x000fe20000000f00 */
[----:B------:R-:W-:Y:S01]  /*1780*/  @P0 FFMA.FTZ R92, R155, R113, R76 ;  /* 0x000000719b5c0223 */ /* 0x000fe2000001004c */
[----:B------:R-:W-:Y:S01]  /*1790*/  @P0 SHF.L.U32 R112, R112, 0x10, RZ ;  /* 0x0000001070700819 */ /* 0x000fe200000006ff */
[----:B------:R-:W-:Y:S01]  /*17a0*/  @P0 IMAD.U32 R113, R43, 0x10000, RZ ;  /* 0x000100002b710824 */ /* 0x000fe200078e00ff */
[----:B------:R-:W-:-:S02]  /*17b0*/  @P0 SHF.L.U32 R95, R143, 0x10, RZ ;  /* 0x000000108f5f0819 */ /* 0x000fc400000006ff */
[----:B------:R-:W-:Y:S01]  /*17c0*/  MOV R94, R78 ;  /* 0x0000004e005e7202 */ /* 0x000fe20000000f00 */
[----:B--2---:R-:W-:Y:S01]  /*17d0*/  @P0 FMUL.FTZ R112, R112, R93 ;  /* 0x0000005d70700220 */ /* 0x004fe20000410000 */
[----:B------:R-:W-:-:S03]  /*17e0*/  MOV R93, R77 ;  /* 0x0000004d005d7202 */ /* 0x000fc60000000f00 */
[----:B------:R-:W-:Y:S01]  /*17f0*/  @P0 FFMA.FTZ R93, R112, R95, R77 ;  /* 0x0000005f705d0223 */ /* 0x000fe2000001004d */
[----:B------:R-:W-:Y:S01]  /*1800*/  MOV R95, R79 ;  /* 0x0000004f005f7202 */ /* 0x000fe20000000f00 */
[----:B0-----:R-:W-:-:S04]  /*1810*/  @P0 FMUL.FTZ R157, R114, R157 ;  /* 0x0000009d729d0220 */ /* 0x001fc80000410000 */
[----:B------:R-:W-:Y:S01]  /*1820*/  @P0 FFMA.FTZ R94, R157, R113, R78 ;  /* 0x000000719d5e0223 */ /* 0x000fe2000001004e */
[----:B------:R-:W-:Y:S06]  /*1830*/  @!P0 BRA `(.L_x_8203) ;  /* 0x0000000000dc8947 */ /* 0x000fec0003800000 */
[----:B------:R-:W-:Y:S02]  /*1840*/  PRMT R95, R71, 0x7632, R95 ;  /* 0x00007632475f7816 */ /* 0x000fe4000000005f */
[----:B------:R-:W-:Y:S02]  /*1850*/  SHF.L.U32 R113, R142, 0x10, RZ ;  /* 0x000000108e717819 */ /* 0x000fe400000006ff */
[----:B------:R-:W-:-:S05]  /*1860*/  SHF.L.U32 R95, R95, 0x10, RZ ;  /* 0x000000105f5f7819 */ /* 0x000fca00000006ff */
[----:B------:R-:W-:-:S04]  /*1870*/  FMUL.FTZ R112, R95, UR22 ;  /* 0x000000165f707c20 */ /* 0x000fc80008410000 */
[----:B------:R-:W-:Y:S01]  /*1880*/  FFMA.FTZ R95, R112, R113, R79 ;  /* 0x00000071705f7223 */ /* 0x000fe2000001004f */
[----:B------:R-:W-:Y:S06]  /*1890*/  BRA `(.L_x_8203) ;  /* 0x0000000000c47947 */ /* 0x000fec0003800000 */
.L_x_8202:
[----:B-1----:R-:W1:Y:S01]  /*18a0*/  @P1 LDC R90, c[0x0][0x40c] ;  /* 0x00010300ff5a1b82 */ /* 0x002e620000000800 */
[C---:B-----5:R-:W-:Y:S02]  /*18b0*/  @P1 PRMT R88, R68.reuse, 0x7632, R88 ;  /* 0x0000763244581816 */ /* 0x060fe40000000058 */
[----:B------:R-:W-:Y:S02]  /*18c0*/  @P1 SHF.L.U32 R89, R68, 0x10, RZ ;  /* 0x0000001044591819 */ /* 0x000fe400000006ff */
[----:B------:R-:W-:Y:S02]  /*18d0*/  @P1 SHF.L.U32 R88, R88, 0x10, RZ ;  /* 0x0000001058581819 */ /* 0x000fe400000006ff */
[----:B------:R-:W-:Y:S01]  /*18e0*/  @P1 SHF.L.U32 R94, R40, 0x10, RZ ;  /* 0x00000010285e1819 */ /* 0x000fe200000006ff */
[----:B------:R-:W2:Y:S01]  /*18f0*/  @P1 LDC R91, c[0x0][0x40c] ;  /* 0x00010300ff5b1b82 */ /* 0x000ea20000000800 */
[----:B------:R-:W-:Y:S02]  /*1900*/  @P1 SHF.L.U32 R92, R69, 0x10, RZ ;  /* 0x00000010455c1819 */ /* 0x000fe400000006ff */
[----:B------:R-:W-:-:S05]  /*1910*/  @P1 SHF.L.U32 R95, R145, 0x10, RZ ;  /* 0x00000010915f1819 */ /* 0x000fca00000006ff */
[----:B0-----:R-:W0:Y:S08]  /*1920*/  @P1 LDC R113, c[0x0][0x40c] ;  /* 0x00010300ff711b82 */ /* 0x001e300000000800 */
[----:B------:R-:W3:Y:S01]  /*1930*/  @P1 LDC R112, c[0x0][0x40c] ;  /* 0x00010300ff701b82 */ /* 0x000ee20000000800 */
[----:B-1----:R-:W-:-:S07]  /*1940*/  @P1 FMUL.FTZ R93, R89, R90 ;  /* 0x0000005a595d1220 */ /* 0x002fce0000410000 */
[----:B------:R-:W1:Y:S01]  /*1950*/  @P1 LDC R153, c[0x0][0x40c] ;  /* 0x00010300ff991b82 */ /* 0x000e620000000800 */
[----:B--2---:R-:W-:Y:S01]  /*1960*/  @P1 FMUL.FTZ R90, R88, R91 ;  /* 0x0000005b585a1220 */ /* 0x004fe20000410000 */
[----:B------:R-:W-:-:S05]  /*1970*/  @P1 PRMT R88, R69, 0x7632, R88 ;  /* 0x0000763245581816 */ /* 0x000fca0000000058 */
[----:B------:R-:W-:Y:S01]  /*1980*/  @P1 IMAD.U32 R91, R88, 0x10000, RZ ;  /* 0x00010000585b1824 */ /* 0x000fe200078e00ff */
[----:B------:R-:W2:Y:S01]  /*1990*/  @P1 LDC R114, c[0x0][0x40c] ;  /* 0x00010300ff721b82 */ /* 0x000ea20000000800 */
[----:B------:R-:W-:Y:S01]  /*19a0*/  CS2R R88, SRZ ;  /* 0x0000000000587805 */ /* 0x000fe2000001ff00 */
[----:B0-----:R-:W-:Y:S01]  /*19b0*/  @P1 FMUL.FTZ R113, R92, R113 ;  /* 0x000000715c711220 */ /* 0x001fe20000410000 */
[----:B------:R-:W-:Y:S01]  /*19c0*/  @P1 FMUL.FTZ R88, R93, R94 ;  /* 0x0000005e5d581220 */ /* 0x000fe20000410000 */
[----:B------:R-:W-:Y:S01]  /*19d0*/  @P1 SHF.L.U32 R94, R41, 0x10, RZ ;  /* 0x00000010295e1819 */ /* 0x000fe200000006ff */
[----:B------:R-:W-:Y:S01]  /*19e0*/  @P1 FMUL.FTZ R89, R95, R90 ;  /* 0x0000005a5f591220 */ /* 0x000fe20000410000 */
[----:B------:R-:W-:Y:S02]  /*19f0*/  @P1 SHF.L.U32 R95, R144, 0x10, RZ ;  /* 0x00000010905f1819 */ /* 0x000fe400000006ff */
[----:B------:R-:W0:Y:S01]  /*1a00*/  @P1 LDC R155, c[0x0][0x40c] ;  /* 0x00010300ff9b1b82 */ /* 0x000e220000000800 */
[----:B---3--:R-:W-:Y:S01]  /*1a10*/  @P1 FMUL.FTZ R92, R91, R112 ;  /* 0x000000705b5c1220 */ /* 0x008fe20000410000 */
[----:B------:R-:W-:-:S02]  /*1a20*/  CS2R R90, SRZ ;  /* 0x00000000005a7805 */ /* 0x000fc4000001ff00 */
[C---:B------:R-:W-:Y:S01]  /*1a30*/  @P1 PRMT R93, R70.reuse, 0x7632, R93 ;  /* 0x00007632465d1816 */ /* 0x040fe2000000005d */
[----:B------:R-:W-:Y:S01]  /*1a40*/  @P1 FMUL.FTZ R90, R113, R94 ;  /* 0x0000005e715a1220 */ /* 0x000fe20000410000 */
[----:B------:R-:W-:Y:S01]  /*1a50*/  @P1 SHF.L.U32 R94, R70, 0x10, RZ ;  /* 0x00000010465e1819 */ /* 0x000fe200000006ff */
[----:B------:R-:W-:Y:S01]  /*1a60*/  @P1 FMUL.FTZ R91, R95, R92 ;  /* 0x0000005c5f5b1220 */ /* 0x000fe20000410000 */
[----:B------:R-:W-:Y:S01]  /*1a70*/  @P1 SHF.L.U32 R93, R93, 0x10, RZ ;  /* 0x000000105d5d1819 */ /* 0x000fe200000006ff */
[----:B------:R-:W3:Y:S01]  /*1a80*/  @P1 LDC R130, c[0x0][0x40c] ;  /* 0x00010300ff821b82 */ /* 0x000ee20000000800 */
[----:B------:R-:W-:Y:S01]  /*1a90*/  HFMA2 R92, -RZ, RZ, 0, 0 ;  /* 0x00000000ff5c7431 */ /* 0x000fe200000001ff */
[----:B------:R-:W-:Y:S01]  /*1aa0*/  @P1 SHF.L.U32 R112, R42, 0x10, RZ ;  /* 0x000000102a701819 */ /* 0x000fe200000006ff */
[----:B-1----:R-:W-:Y:S01]  /*1ab0*/  @P1 FMUL.FTZ R153, R94, R153 ;  /* 0x000000995e991220 */ /* 0x002fe20000410000 */
[----:B------:R-:W-:-:S03]  /*1ac0*/  @P1 SHF.L.U32 R113, R143, 0x10, RZ ;  /* 0x000000108f711819 */ /* 0x000fc600000006ff */
[----:B------:R-:W-:Y:S01]  /*1ad0*/  @P1 FMUL.FTZ R92, R153, R112 ;  /* 0x00000070995c1220 */ /* 0x000fe20000410000 */
[----:B--2---:R-:W-:Y:S01]  /*1ae0*/  @P1 FMUL.FTZ R94, R93, R114 ;  /* 0x000000725d5e1220 */ /* 0x004fe20000410000 */
[C---:B------:R-:W-:Y:S02]  /*1af0*/  @P1 PRMT R93, R71.reuse, 0x7632, R93 ;  /* 0x00007632475d1816 */ /* 0x040fe4000000005d */
[----:B------:R-:W-:Y:S02]  /*1b00*/  @P1 SHF.L.U32 R112, R71, 0x10, RZ ;  /* 0x0000001047701819 */ /* 0x000fe400000006ff */
[----:B------:R-:W-:Y:S01]  /*1b10*/  @P1 SHF.L.U32 R114, R43, 0x10, RZ ;  /* 0x000000102b721819 */ /* 0x000fe200000006ff */
[----:B------:R-:W-:Y:S01]  /*1b20*/  @P1 IMAD.U32 R95, R93, 0x10000, RZ ;  /* 0x000100005d5f1824 */ /* 0x000fe200078e00ff */
[----:B------:R-:W-:Y:S01]  /*1b30*/  MOV R93, RZ ;  /* 0x000000ff005d7202 */ /* 0x000fe20000000f00 */
[----:B------:R-:W-:Y:S01]  /*1b40*/  @P1 FMUL.FTZ R93, R113, R94 ;  /* 0x0000005e715d1220 */ /* 0x000fe20000410000 */
[----:B0-----:R-:W-:Y:S01]  /*1b50*/  @P1 FMUL.FTZ R155, R112, R155 ;  /* 0x0000009b709b1220 */ /* 0x001fe20000410000 */
[----:B------:R-:W-:Y:S01]  /*1b60*/  @P1 SHF.L.U32 R113, R142, 0x10, RZ ;  /* 0x000000108e711819 */ /* 0x000fe200000006ff */
[----:B---3--:R-:W-:Y:S01]  /*1b70*/  @P1 FMUL.FTZ R112, R95, R130 ;  /* 0x000000825f701220 */ /* 0x008fe20000410000 */
[----:B------:R-:W-:-:S02]  /*1b80*/  CS2R R94, SRZ ;  /* 0x00000000005e7805 */ /* 0x000fc4000001ff00 */
[----:B------:R-:W-:Y:S01]  /*1b90*/  @P1 FMUL.FTZ R94, R155, R114 ;  /* 0x000000729b5e1220 */ /* 0x000fe20000410000 */
[----:B------:R-:W-:-:S07]  /*1ba0*/  @P1 FMUL.FTZ R95, R113, R112 ;  /* 0x00000070715f1220 */ /* 0x000fce0000410000 */
.L_x_8203:
[----:B------:R-:W0:Y:S01]  /*1bb0*/  LDC.64 R112, c[0x0][0x3a8] ;  /* 0x0000ea00ff707b82 */ /* 0x000e220000000a00 */
[----:B------:R-:W-:Y:S01]  /*1bc0*/  IADD3 R131, PT, PT, R131, 0x80, RZ ;  /* 0x0000008083837810 */ /* 0x000fe20007ffe0ff */
[C---:B0-----:R-:W-:Y:S01]  /*1bd0*/  IMAD.WIDE.U32 R112, R115.reuse, 0x20, R112 ;  /* 0x0000002073707825 */ /* 0x041fe200078e0070 */
[----:B------:R-:W-:-:S04]  /*1be0*/  IADD3 R115, PT, PT, R115, 0x80, RZ ;  /* 0x0000008073737810 */ /* 0x000fc80007ffe0ff */
[----:B------:R1:W-:Y:S04]  /*1bf0*/  STG.E.128 desc[UR12][R112.64], R88 ;  /* 0x0000005870007986 */ /* 0x0003e8000c101d0c */
[----:B------:R1:W-:Y:S02]  /*1c00*/  STG.E.128 desc[UR12][R112.64+0x10], R92 ;  /* 0x0000105c70007986 */ /* 0x0003e4000c101d0c */
.L_x_8201:
[----:B------:R-:W-:Y:S05]  /*1c10*/  BSYNC.RECONVERGENT B0 ;  /* 0x0000000000007941 */ /* 0x000fea0003800200 */
.L_x_8200:
[----:B------:R-:W-:Y:S01]  /*1c20*/  ISETP.GE.U32.AND P4, PT, R0, 0x180, PT ;  /* 0x000001800000780c */ /* 0x000fe20003f86070 */
[----:B------:R-:W-:-:S12]  /*1c30*/  BSSY.RECONVERGENT B0, `(.L_x_8204) ;  /* 0x0000079000007945 */ /* 0x000fd80003800200 */
[----:B------:R-:W-:Y:S05]  /*1c40*/  @!P4 BRA `(.L_x_8205) ;  /* 0x0000000400dcc947 */ /* 0x000fea0003800000 */
[----:B------:R-:W-:Y:S01]  /*1c50*/  ISETP.NE.U32.AND P0, PT, RZ, UR14, PT ;  /* 0x0000000eff007c0c */ /* 0x000fe2000bf05070 */
[----:B------:R-:W2:Y:S03]  /*1c60*/  @P1 LDC.64 R98, c[0x0][0x390] ;  /* 0x0000e400ff621b82 */ /* 0x000ea60000000a00 */
[----:B------:R-:W-:-:S13]  /*1c70*/  ISETP.NE.AND.EX P0, PT, RZ, UR15, PT, P0 ;  /* 0x0000000fff007c0c */ /* 0x000fda000bf05300 */
[----:B------:R-:W3:Y:S01]  /*1c80*/  @P0 LDC.64 R96, c[0x0][0x3a0] ;  /* 0x0000e800ff600b82 */ /* 0x000ee20000000a00 */
[----:B--2---:R-:W-:-:S05]  /*1c90*/  @P1 IMAD.WIDE.U32 R98, R131, 0x10, R98 ;  /* 0x0000001083621825 */ /* 0x004fca00078e0062 */
[----:B------:R2:W5:Y:S01]  /*1ca0*/  @P1 LDG.E.128 R68, desc[UR12][R98.64] ;  /* 0x0000000c62441981 */ /* 0x000562000c1e1d00 */
[----:B---3--:R-:W-:-:S05]  /*1cb0*/  @P0 IMAD.WIDE.U32 R96, R115, 0x20, R96 ;  /* 0x0000002073600825 */ /* 0x008fca00078e0060 */
[----:B------:R2:W5:Y:S04]  /*1cc0*/  @P0 LDG.E.128 R72, desc[UR12][R96.64] ;  /* 0x0000000c60480981 */ /* 0x000568000c1e1d00 */
[----:B------:R2:W5:Y:S01]  /*1cd0*/  @P0 LDG.E.128 R76, desc[UR12][R96.64+0x10] ;  /* 0x0000100c604c0981 */ /* 0x000562000c1e1d00 */
[----:B------:R-:W-:Y:S05]  /*1ce0*/  @!P0 BRA `(.L_x_8206) ;  /* 0x0000000000d88947 */ /* 0x000fea0003800000 */
[----:B------:R-:W-:Y:S02]  /*1cf0*/  ISETP.LT.AND P0, PT, RZ, UR20, PT ;  /* 0x00000014ff007c0c */ /* 0x000fe4000bf01270 */
[----:B--2--5:R-:W-:-:S11]  /*1d00*/  MOV R96, R72 ;  /* 0x0000004800607202 */ /* 0x024fd60000000f00 */
[----:B------:R-:W2:Y:S01]  /*1d10*/  @P0 LDC R103, c[0x0][0x40c] ;  /* 0x00010300ff670b82 */ /* 0x000ea20000000800 */
[C---:B------:R-:W-:Y:S02]  /*1d20*/  @P0 PRMT R99, R69.reuse, 0x7632, R99 ;  /* 0x0000763245630816 */ /* 0x040fe40000000063 */
[C---:B------:R-:W-:Y:S02]  /*1d30*/  @P0 SHF.L.U32 R100, R68.reuse, 0x10, RZ ;  /* 0x0000001044640819 */ /* 0x040fe400000006ff */
[----:B------:R-:W-:Y:S02]  /*1d40*/  @P0 SHF.L.U32 R102, R69, 0x10, RZ ;  /* 0x0000001045660819 */ /* 0x000fe400000006ff */
[----:B------:R-:W-:Y:S01]  /*1d50*/  @P0 SHF.L.U32 R99, R99, 0x10, RZ ;  /* 0x0000001063630819 */ /* 0x000fe200000006ff */
[----:B------:R-:W3:Y:S01]  /*1d60*/  @P0 LDC R153, c[0x0][0x40c] ;  /* 0x00010300ff990b82 */ /* 0x000ee20000000800 */
[----:B------:R-:W-:Y:S02]  /*1d70*/  @P0 PRMT R98, R68, 0x7632, R98 ;  /* 0x0000763244620816 */ /* 0x000fe40000000062 */
[----:B------:R-:W-:-:S02]  /*1d80*/  @P0 SHF.L.U32 R97, R52, 0x10, RZ ;  /* 0x0000001034610819 */ /* 0x000fc400000006ff */
[----:B------:R-:W-:Y:S01]  /*1d90*/  @P0 SHF.L.U32 R114, R71, 0x10, RZ ;  /* 0x0000001047720819 */ /* 0x000fe200000006ff */
[----:B------:R-:W-:Y:S02]  /*1da0*/  @P0 IMAD.U32 R98, R98, 0x10000, RZ ;  /* 0x0001000062620824 */ /* 0x000fe400078e00ff */
[----:B01----:R-:W0:Y:S08]  /*1db0*/  @P0 LDC R112, c[0x0][0x40c] ;  /* 0x00010300ff700b82 */ /* 0x003e300000000800 */
[----:B------:R-:W1:Y:S01]  /*1dc0*/  @P0 LDC R113, c[0x0][0x40c] ;  /* 0x00010300ff710b82 */ /* 0x000e620000000800 */
[----:B--2---:R-:W-:-:S04]  /*1dd0*/  @P0 FMUL.FTZ R103, R100, R103 ;  /* 0x0000006764670220 */ /* 0x004fc80000410000 */
[----:B------:R-:W-:Y:S01]  /*1de0*/  @P0 FFMA.FTZ R96, R103, R97, R72 ;  /* 0x0000006167600223 */ /* 0x000fe20000010048 */
[----:B------:R-:W-:Y:S02]  /*1df0*/  @P0 SHF.L.U32 R103, R53, 0x10, RZ ;  /* 0x0000001035670819 */ /* 0x000fe400000006ff */
[----:B------:R-:W2:Y:S01]  /*1e00*/  @P0 LDC R155, c[0x0][0x40c] ;  /* 0x00010300ff9b0b82 */ /* 0x000ea20000000800 */
[----:B---3--:R-:W-:Y:S01]  /*1e10*/  @P0 FMUL.FTZ R153, R102, R153 ;  /* 0x0000009966990220 */ /* 0x008fe20000410000 */
[----:B------:R-:W-:-:S06]  /*1e20*/  MOV R97, R73 ;  /* 0x0000004900617202 */ /* 0x000fcc0000000f00 */
[----:B------:R-:W3:Y:S01]  /*1e30*/  @P0 LDC R101, c[0x0][0x40c] ;  /* 0x00010300ff650b82 */ /* 0x000ee20000000800 */
[----:B0-----:R-:W-:Y:S01]  /*1e40*/  @P0 FMUL.FTZ R102, R99, R112 ;  /* 0x0000007063660220 */ /* 0x001fe20000410000 */
[----:B------:R-:W-:Y:S02]  /*1e50*/  @P0 SHF.L.U32 R112, R70, 0x10, RZ ;  /* 0x0000001046700819 */ /* 0x000fe400000006ff */
[----:B------:R-:W-:-:S04]  /*1e60*/  @P0 SHF.L.U32 R99, R141, 0x10, RZ ;  /* 0x000000108d630819 */ /* 0x000fc800000006ff */
[----:B------:R-:W0:Y:S01]  /*1e70*/  @P0 LDC R157, c[0x0][0x40c] ;  /* 0x00010300ff9d0b82 */ /* 0x000e220000000800 */
[----:B-1----:R-:W-:Y:S01]  /*1e80*/  @P0 FMUL.FTZ R100, R98, R113 ;  /* 0x0000007162640220 */ /* 0x002fe20000410000 */
[----:B------:R-:W-:Y:S01]  /*1e90*/  MOV R98, R74 ;  /* 0x0000004a00627202 */ /* 0x000fe20000000f00 */
[----:B------:R-:W-:Y:S01]  /*1ea0*/  @P0 FFMA.FTZ R98, R153, R103, R74 ;  /* 0x0000006799620223 */ /* 0x000fe2000001004a */
[----:B------:R-:W-:Y:S01]  /*1eb0*/  @P0 SHF.L.U32 R103, R140, 0x10, RZ ;  /* 0x000000108c670819 */ /* 0x000fe200000006ff */
[----:B------:R-:W-:Y:S01]  /*1ec0*/  @P0 FFMA.FTZ R97, R100, R99, R73 ;  /* 0x0000006364610223 */ /* 0x000fe20000010049 */
[----:B------:R-:W-:Y:S01]  /*1ed0*/  @P0 SHF.L.U32 R113, R54, 0x10, RZ ;  /* 0x0000001036710819 */ /* 0x000fe200000006ff */
[----:B------:R-:W-:Y:S02]  /*1ee0*/  IMAD.MOV.U32 R100, RZ, RZ, R76 ;  /* 0x000000ffff647224 */ /* 0x000fe400078e004c */
[----:B--2---:R-:W-:Y:S01]  /*1ef0*/  @P0 FMUL.FTZ R155, R112, R155 ;  /* 0x0000009b709b0220 */ /* 0x004fe20000410000 */
[----:B------:R-:W-:-:S02]  /*1f00*/  @P0 PRMT R112, R70, 0x7632, R112 ;  /* 0x0000763246700816 */ /* 0x000fc40000000070 */
[----:B------:R-:W-:Y:S01]  /*1f10*/  MOV R99, R75 ;  /* 0x0000004b00637202 */ /* 0x000fe20000000f00 */
[----:B------:R-:W-:Y:S01]  /*1f20*/  @P0 FFMA.FTZ R99, R102, R103, R75 ;  /* 0x0000006766630223 */ /* 0x000fe2000001004b */
[----:B------:R-:W-:Y:S01]  /*1f30*/  @P0 SHF.L.U32 R112, R112, 0x10, RZ ;  /* 0x0000001070700819 */ /* 0x000fe200000006ff */
[----:B------:R-:W-:Y:S01]  /*1f40*/  @P0 FFMA.FTZ R100, R155, R113, R76 ;  /* 0x000000719b640223 */ /* 0x000fe2000001004c */
[----:B------:R-:W-:Y:S02]  /*1f50*/  @P0 SHF.L.U32 R103, R138, 0x10, RZ ;  /* 0x000000108a670819 */ /* 0x000fe400000006ff */
[----:B------:R-:W-:Y:S01]  /*1f60*/  @P0 SHF.L.U32 R113, R55, 0x10, RZ ;  /* 0x0000001037710819 */ /* 0x000fe200000006ff */
[----:B---3--:R-:W-:Y:S01]  /*1f70*/  @P0 FMUL.FTZ R112, R112, R101 ;  /* 0x0000006570700220 */ /* 0x008fe20000410000 */
[----:B------:R-:W-:Y:S02]  /*1f80*/  MOV R101, R77 ;  /* 0x0000004d00657202 */ /* 0x000fe40000000f00 */
[----:B------:R-:W-:Y:S01]  /*1f90*/  MOV R102, R78 ;  /* 0x0000004e00667202 */ /* 0x000fe20000000f00 */
[----:B------:R-:W-:Y:S01]  /*1fa0*/  @P0 FFMA.FTZ R101, R112, R103, R77 ;  /* 0x0000006770650223 */ /* 0x000fe2000001004d */
[----:B------:R-:W-:-:S02]  /*1fb0*/  IMAD.MOV.U32 R103, RZ, RZ, R79 ;  /* 0x000000ffff677224 */ /* 0x000fc400078e004f */
        /* <DEDUP_REMOVED lines=9> */
.L_x_8206:
[----:B--2---:R-:W2:Y:S01]  /*2050*/  @P1 LDC R98, c[0x0][0x40c] ;  /* 0x00010300ff621b82 */ /* 0x004ea20000000800 */
[C---:B-----5:R-:W-:Y:S02]  /*2060*/  @P1 PRMT R96, R68.reuse, 0x7632, R96 ;  /* 0x0000763244601816 */ /* 0x060fe40000000060 */
[----:B------:R-:W-:Y:S02]  /*2070*/  @P1 SHF.L.U32 R97, R68, 0x10, RZ ;  /* 0x0000001044611819 */ /* 0x000fe400000006ff */
[----:B------:R-:W-:Y:S02]  /*2080*/  @P1 SHF.L.U32 R96, R96, 0x10, RZ ;  /* 0x0000001060601819 */ /* 0x000fe400000006ff */
[----:B------:R-:W-:Y:S01]  /*2090*/  @P1 SHF.L.U32 R102, R52, 0x10, RZ ;  /* 0x0000001034661819 */ /* 0x000fe200000006ff */
[----:B------:R-:W3:Y:S01]  /*20a0*/  @P1 LDC R99, c[0x0][0x40c] ;  /* 0x00010300ff631b82 */ /* 0x000ee20000000800 */
[----:B------:R-:W-:Y:S02]  /*20b0*/  @P1 SHF.L.U32 R100, R69, 0x10, RZ ;  /* 0x0000001045641819 */ /* 0x000fe400000006ff */
[----:B------:R-:W-:-:S05]  /*20c0*/  @P1 SHF.L.U32 R103, R141, 0x10, RZ ;  /* 0x000000108d671819 */ /* 0x000fca00000006ff */
[----:B01----:R-:W0:Y:S08]  /*20d0*/  @P1 LDC R113, c[0x0][0x40c] ;  /* 0x00010300ff711b82 */ /* 0x003e300000000800 */
[----:B------:R-:W1:Y:S01]  /*20e0*/  @P1 LDC R112, c[0x0][0x40c] ;  /* 0x00010300ff701b82 */ /* 0x000e620000000800 */
[----:B--2---:R-:W-:-:S07]  /*20f0*/  @P1 FMUL.FTZ R101, R97, R98 ;  /* 0x0000006261651220 */ /* 0x004fce0000410000 */
[----:B------:R-:W2:Y:S01]  /*2100*/  @P1 LDC R153, c[0x0][0x40c] ;  /* 0x00010300ff991b82 */ /* 0x000ea20000000800 */
[----:B---3--:R-:W-:Y:S01]  /*2110*/  @P1 FMUL.FTZ R98, R96, R99 ;  /* 0x0000006360621220 */ /* 0x008fe20000410000 */
[----:B------:R-:W-:-:S04]  /*2120*/  @P1 PRMT R96, R69, 0x7632, R96 ;  /* 0x0000763245601816 */ /* 0x000fc80000000060 */
[----:B------:R-:W-:Y:S02]  /*2130*/  @P1 SHF.L.U32 R99, R96, 0x10, RZ ;  /* 0x0000001060631819 */ /* 0x000fe400000006ff */
[----:B------:R-:W-:Y:S01]  /*2140*/  CS2R R96, SRZ ;  /* 0x0000000000607805 */ /* 0x000fe2000001ff00 */
[----:B------:R-:W3:Y:S01]  /*2150*/  @P1 LDC R114, c[0x0][0x40c] ;  /* 0x00010300ff721b82 */ /* 0x000ee20000000800 */
[----:B------:R-:W-:Y:S01]  /*2160*/  @P1 FMUL.FTZ R96, R101, R102 ;  /* 0x0000006665601220 */ /* 0x000fe20000410000 */
[----:B0-----:R-:W-:Y:S01]  /*2170*/  @P1 FMUL.FTZ R113, R100, R113 ;  /* 0x0000007164711220 */ /* 0x001fe20000410000 */
[----:B------:R-:W-:Y:S02]  /*2180*/  @P1 IMAD.U32 R102, R53, 0x10000, RZ ;  /* 0x0001000035661824 */ /* 0x000fe400078e00ff */
[----:B------:R-:W-:Y:S01]  /*2190*/  @P1 FMUL.FTZ R97, R103, R98 ;  /* 0x0000006267611220 */ /* 0x000fe20000410000 */
[----:B------:R-:W-:Y:S02]  /*21a0*/  @P1 SHF.L.U32 R103, R140, 0x10, RZ ;  /* 0x000000108c671819 */ /* 0x000fe400000006ff */
[----:B------:R-:W-:Y:S01]  /*21b0*/  @P1 PRMT R101, R70, 0x7632, R101 ;  /* 0x0000763246651816 */ /* 0x000fe20000000065 */
[----:B------:R-:W0:Y:S01]  /*21c0*/  @P1 LDC R155, c[0x0][0x40c] ;  /* 0x00010300ff9b1b82 */ /* 0x000e220000000800 */
[----:B-1----:R-:W-:Y:S01]  /*21d0*/  @P1 FMUL.FTZ R100, R99, R112 ;  /* 0x0000007063641220 */ /* 0x002fe20000410000 */
[----:B------:R-:W-:-:S02]  /*21e0*/  CS2R R98, SRZ ;  /* 0x0000000000627805 */ /* 0x000fc4000001ff00 */
[----:B------:R-:W-:Y:S01]  /*21f0*/  @P1 SHF.L.U32 R101, R101, 0x10, RZ ;  /* 0x0000001065651819 */ /* 0x000fe200000006ff */
[----:B------:R-:W-:Y:S01]  /*2200*/  @P1 FMUL.FTZ R98, R113, R102 ;  /* 0x0000006671621220 */ /* 0x000fe20000410000 */
[----:B------:R-:W-:Y:S01]  /*2210*/  @P1 SHF.L.U32 R102, R70, 0x10, RZ ;  /* 0x0000001046661819 */ /* 0x000fe200000006ff */
[----:B------:R-:W-:Y:S01]  /*2220*/  @P1 FMUL.FTZ R99, R103, R100 ;  /* 0x0000006467631220 */ /* 0x000fe20000410000 */
[----:B------:R-:W-:Y:S01]  /*2230*/  HFMA2 R100, -RZ, RZ, 0, 0 ;  /* 0x00000000ff647431 */ /* 0x000fe200000001ff */
[----:B------:R-:W1:Y:S01]  /*2240*/  @P1 LDC R130, c[0x0][0x40c] ;  /* 0x00010300ff821b82 */ /* 0x000e620000000800 */
[----:B------:R-:W-:Y:S01]  /*2250*/  @P1 SHF.L.U32 R112, R54, 0x10, RZ ;  /* 0x0000001036701819 */ /* 0x000fe200000006ff */
[----:B--2---:R-:W-:Y:S01]  /*2260*/  @P1 FMUL.FTZ R153, R102, R153 ;  /* 0x0000009966991220 */ /* 0x004fe20000410000 */
[----:B------:R-:W-:-:S03]  /*2270*/  @P1 SHF.L.U32 R113, R138, 0x10, RZ ;  /* 0x000000108a711819 */ /* 0x000fc600000006ff */
[----:B------:R-:W-:Y:S01]  /*2280*/  @P1 FMUL.FTZ R100, R153, R112 ;  /* 0x0000007099641220 */ /* 0x000fe20000410000 */
[----:B------:R-:W-:Y:S01]  /*2290*/  @P1 SHF.L.U32 R112, R71, 0x10, RZ ;  /* 0x0000001047701819 */ /* 0x000fe200000006ff */
[----:B---3--:R-:W-:Y:S01]  /*22a0*/  @P1 FMUL.FTZ R102, R101, R114 ;  /* 0x0000007265661220 */ /* 0x008fe20000410000 */
[----:B------:R-:W-:Y:S02]  /*22b0*/  @P1 PRMT R101, R71, 0x7632, R101 ;  /* 0x0000763247651816 */ /* 0x000fe40000000065 */
[----:B------:R-:W-:Y:S02]  /*22c0*/  @P1 SHF.L.U32 R114, R55, 0x10, RZ ;  /* 0x0000001037721819 */ /* 0x000fe400000006ff */
[----:B------:R-:W-:Y:S01]  /*22d0*/  @P1 SHF.L.U32 R103, R101, 0x10, RZ ;  /* 0x0000001065671819 */ /* 0x000fe200000006ff */
[----:B------:R-:W-:Y:S02]  /*22e0*/  IMAD.MOV.U32 R101, RZ, RZ, RZ ;  /* 0x000000ffff657224 */ /* 0x000fe400078e00ff */
[----:B------:R-:W-:Y:S01]  /*22f0*/  @P1 FMUL.FTZ R101, R113, R102 ;  /* 0x0000006671651220 */ /* 0x000fe20000410000 */
[----:B0-----:R-:W-:Y:S01]  /*2300*/  @P1 FMUL.FTZ R155, R112, R155 ;  /* 0x0000009b709b1220 */ /* 0x001fe20000410000 */
[----:B------:R-:W-:Y:S01]  /*2310*/  @P1 SHF.L.U32 R113, R137, 0x10, RZ ;  /* 0x0000001089711819 */ /* 0x000fe200000006ff */
[----:B-1----:R-:W-:Y:S01]  /*2320*/  @P1 FMUL.FTZ R112, R103, R130 ;  /* 0x0000008267701220 */ /* 0x002fe20000410000 */
[----:B------:R-:W-:-:S02]  /*2330*/  CS2R R102, SRZ ;  /* 0x0000000000667805 */ /* 0x000fc4000001ff00 */
[----:B------:R-:W-:Y:S01]  /*2340*/  @P1 FMUL.FTZ R102, R155, R114 ;  /* 0x000000729b661220 */ /* 0x000fe20000410000 */
[----:B------:R-:W-:-:S07]  /*2350*/  @P1 FMUL.FTZ R103, R113, R112 ;  /* 0x0000007071671220 */ /* 0x000fce0000410000 */
.L_x_8207:
[----:B------:R-:W0:Y:S01]  /*2360*/  LDC.64 R112, c[0x0][0x3a8] ;  /* 0x0000ea00ff707b82 */ /* 0x000e220000000a00 */
[----:B------:R-:W-:Y:S01]  /*2370*/  IADD3 R131, PT, PT, R131, 0x80, RZ ;  /* 0x0000008083837810 */ /* 0x000fe20007ffe0ff */
[C---:B0-----:R-:W-:Y:S01]  /*2380*/  IMAD.WIDE.U32 R112, R115.reuse, 0x20, R112 ;  /* 0x0000002073707825 */ /* 0x041fe200078e0070 */
[----:B------:R-:W-:-:S04]  /*2390*/  IADD3 R115, PT, PT, R115, 0x80, RZ ;  /* 0x0000008073737810 */ /* 0x000fc80007ffe0ff */
[----:B------:R2:W-:Y:S04]  /*23a0*/  STG.E.128 desc[UR12][R112.64], R96 ;  /* 0x0000006070007986 */ /* 0x0005e8000c101d0c */
[----:B------:R2:W-:Y:S02]  /*23b0*/  STG.E.128 desc[UR12][R112.64+0x10], R100 ;  /* 0x0000106470007986 */ /* 0x0005e4000c101d0c */
.L_x_8205:
[----:B------:R-:W-:Y:S05]  /*23c0*/  BSYNC.RECONVERGENT B0 ;  /* 0x0000000000007941 */ /* 0x000fea0003800200 */
.L_x_8204:
[----:B------:R-:W-:Y:S01]  /*23d0*/  ISETP.GE.U32.AND P5, PT, R0, 0x200, PT ;  /* 0x000002000000780c */ /* 0x000fe20003fa6070 */
[----:B------:R-:W-:-:S12]  /*23e0*/  BSSY.RECONVERGENT B0, `(.L_x_8208) ;  /* 0x000007a000007945 */ /* 0x000fd80003800200 */
[----:B------:R-:W-:Y:S05]  /*23f0*/  @!P5 BRA `(.L_x_8209) ;  /* 0x0000000400e0d947 */ /* 0x000fea0003800000 */
[----:B------:R-:W-:Y:S01]  /*2400*/  ISETP.NE.U32.AND P0, PT, RZ, UR14, PT ;  /* 0x0000000eff007c0c */ /* 0x000fe2000bf05070 */
[----:B------:R-:W3:Y:S03]  /*2410*/  @P1 LDC.64 R106, c[0x0][0x390] ;  /* 0x0000e400ff6a1b82 */ /* 0x000ee60000000a00 */
[----:B------:R-:W-:-:S13]  /*2420*/  ISETP.NE.AND.EX P0, PT, RZ, UR15, PT, P0 ;  /* 0x0000000fff007c0c */ /* 0x000fda000bf05300 */
[----:B------:R-:W4:Y:S01]  /*2430*/  @P0 LDC.64 R104, c[0x0][0x3a0] ;  /* 0x0000e800ff680b82 */ /* 0x000f220000000a00 */
[----:B---3--:R-:W-:-:S05]  /*2440*/  @P1 IMAD.WIDE.U32 R106, R131, 0x10, R106 ;  /* 0x00000010836a1825 */ /* 0x008fca00078e006a */
[----:B------:R3:W5:Y:S01]  /*2450*/  @P1 LDG.E.128 R68, desc[UR12][R106.64] ;  /* 0x0000000c6a441981 */ /* 0x000762000c1e1d00 */
[----:B----4-:R-:W-:-:S05]  /*2460*/  @P0 IMAD.WIDE.U32 R104, R115, 0x20, R104 ;  /* 0x0000002073680825 */ /* 0x010fca00078e0068 */
[----:B------:R3:W5:Y:S04]  /*2470*/  @P0 LDG.E.128 R72, desc[UR12][R104.64] ;  /* 0x0000000c68480981 */ /* 0x000768000c1e1d00 */
[----:B------:R3:W5:Y:S01]  /*2480*/  @P0 LDG.E.128 R76, desc[UR12][R104.64+0x10] ;  /* 0x0000100c684c0981 */ /* 0x000762000c1e1d00 */
[----:B------:R-:W-:Y:S05]  /*2490*/  @!P0 BRA `(.L_x_8210) ;  /* 0x0000000000dc8947 */ /* 0x000fea0003800000 */
[----:B------:R-:W-:Y:S01]  /*24a0*/  UISETP.GT.AND UP0, UPT, UR20, URZ, UPT ;  /* 0x000000ff1400728c */ /* 0x000fe2000bf04270 */
[----:B---3-5:R-:W-:Y:S01]  /*24b0*/  MOV R104, R72 ;  /* 0x0000004800687202 */ /* 0x028fe20000000f00 */
[----:B------:R-:W-:Y:S01]  /*24c0*/  IMAD.MOV.U32 R108, RZ, RZ, R76 ;  /* 0x000000ffff6c7224 */ /* 0x000fe200078e004c */
[----:B------:R-:W-:-:S03]  /*24d0*/  MOV R110, R78 ;  /* 0x0000004e006e7202 */ /* 0x000fc60000000f00 */
[----:B------:R-:W-:-:S05]  /*24e0*/  PLOP3.LUT P0, PT, PT, PT, UP0, 0x80, 0x8 ;  /* 0x000000000008781c */ /* 0x000fca0003f0f008 */
[----:B------:R-:W3:Y:S01]  /*24f0*/  @UP0 LDCU UR4, c[0x0][0x40c] ;  /* 0x00008180ff0407ac */ /* 0x000ee20008000800 */
[----:B------:R-:W4:Y:S01]  /*2500*/  @UP0 LDCU UR5, c[0x0][0x40c] ;  /* 0x00008180ff0507ac */ /* 0x000f220008000800 */
[----:B------:R-:W4:Y:S06]  /*2510*/  @UP0 LDCU UR25, c[0x0][0x40c] ;  /* 0x00008180ff1907ac */ /* 0x000f2c0008000800 */
[----:B------:R-:W-:Y:S02]  /*2520*/  @P0 SHF.L.U32 R106, R68, 0x10, RZ ;  /* 0x00000010446a0819 */ /* 0x000fe400000006ff */
[----:B------:R-:W-:Y:S01]  /*2530*/  @P0 SHF.L.U32 R111, R69, 0x10, RZ ;  /* 0x00000010456f0819 */ /* 0x000fe200000006ff */
[----:B------:R-:W4:Y:S01]  /*2540*/  @UP0 LDCU UR24, c[0x0][0x40c] ;  /* 0x00008180ff1807ac */ /* 0x000f220008000800 */
[----:B------:R-:W-:-:S02]  /*2550*/  @P0 SHF.L.U32 R105, R64, 0x10, RZ ;  /* 0x0000001040690819 */ /* 0x000fc400000006ff */
[----:B------:R-:W-:Y:S01]  /*2560*/  @P0 SHF.L.U32 R114, R71, 0x10, RZ ;  /* 0x0000001047720819 */ /* 0x000fe200000006ff */
[----:B------:R-:W4:Y:S01]  /*2570*/  @UP0 LDCU UR23, c[0x0][0x40c] ;  /* 0x00008180ff1707ac */ /* 0x000f220008000800 */
[----:B012---:R-:W-:Y:S01]  /*2580*/  @P0 SHF.L.U32 R112, R70, 0x10, RZ ;  /* 0x0000001046700819 */ /* 0x007fe200000006ff */
[----:B---3--:R-:W-:Y:S01]  /*2590*/  @P0 FMUL.FTZ R107, R106, UR4 ;  /* 0x000000046a6b0c20 */ /* 0x008fe20008410000 */
[----:B------:R-:W-:Y:S01]  /*25a0*/  MOV R106, R74 ;  /* 0x0000004a006a7202 */ /* 0x000fe20000000f00 */
[----:B------:R-:W0:Y:S01]  /*25b0*/  @UP0 LDCU UR4, c[0x0][0x40c] ;  /* 0x00008180ff0407ac */ /* 0x000e220008000800 */
[----:B------:R-:W-:Y:S01]  /*25c0*/  @P0 SHF.L.U32 R109, R67, 0x10, RZ ;  /* 0x00000010436d0819 */ /* 0x000fe200000006ff */
[----:B----4-:R-:W-:Y:S01]  /*25d0*/  @P0 FMUL.FTZ R111, R111, UR5 ;  /* 0x000000056f6f0c20 */ /* 0x010fe20008410000 */
[----:B------:R-:W-:Y:S01]  /*25e0*/  @P0 FFMA.FTZ R104, R107, R105, R72 ;  /* 0x000000696b680223 */ /* 0x000fe20000010048 */
[----:B------:R-:W1:Y:S01]  /*25f0*/  @UP0 LDCU UR5, c[0x0][0x40c] ;  /* 0x00008180ff0507ac */ /* 0x000e620008000800 */
[----:B------:R-:W-:Y:S01]  /*2600*/  @P0 SHF.L.U32 R105, R65, 0x10, RZ ;  /* 0x0000001041690819 */ /* 0x000fe200000006ff */
[----:B------:R-:W-:Y:S01]  /*2610*/  @P0 FMUL.FTZ R131, R114, UR25 ;  /* 0x0000001972830c20 */ /* 0x000fe20008410000 */
[----:B------:R-:W-:-:S02]  /*2620*/  @P0 PRMT R130, R70, 0x7632, R130 ;  /* 0x0000763246820816 */ /* 0x000fc40000000082 */
[----:B------:R-:W-:Y:S01]  /*2630*/  @P0 SHF.L.U32 R107, R66, 0x10, RZ ;  /* 0x00000010426b0819 */ /* 0x000fe200000006ff */
[----:B------:R-:W-:Y:S01]  /*2640*/  @P0 FFMA.FTZ R106, R111, R105, R74 ;  /* 0x000000696f6a0223 */ /* 0x000fe2000001004a */
[----:B------:R-:W-:Y:S01]  /*2650*/  @P0 PRMT R111, R68, 0x7632, R111 ;  /* 0x00007632446f0816 */ /* 0x000fe2000000006f */
[----:B------:R-:W-:Y:S01]  /*2660*/  @P0 FMUL.FTZ R113, R112, UR24 ;  /* 0x0000001870710c20 */ /* 0x000fe20008410000 */
[----:B------:R-:W-:Y:S01]  /*2670*/  @P0 PRMT R112, R69, 0x7632, R112 ;  /* 0x0000763245700816 */ /* 0x000fe20000000070 */
[----:B------:R-:W-:Y:S01]  /*2680*/  @P0 FFMA.FTZ R110, R131, R109, R78 ;  /* 0x0000006d836e0223 */ /* 0x000fe2000001004e */
[----:B------:R-:W-:Y:S01]  /*2690*/  @P0 SHF.L.U32 R111, R111, 0x10, RZ ;  /* 0x000000106f6f0819 */ /* 0x000fe200000006ff */
[----:B------:R-:W-:Y:S01]  /*26a0*/  @P0 FFMA.FTZ R108, R113, R107, R76 ;  /* 0x0000006b716c0223 */ /* 0x000fe2000001004c */
[----:B------:R-:W-:Y:S01]  /*26b0*/  @P0 SHF.L.U32 R131, R130, 0x10, RZ ;  /* 0x0000001082830819 */ /* 0x000fe200000006ff */
[----:B------:R-:W-:Y:S01]  /*26c0*/  IMAD.MOV.U32 R107, RZ, RZ, R75 ;  /* 0x000000ffff6b7224 */ /* 0x000fe200078e004b */
[----:B------:R-:W-:Y:S01]  /*26d0*/  @P0 SHF.L.U32 R114, R112, 0x10, RZ ;  /* 0x0000001070720819 */ /* 0x000fe200000006ff */
[----:B0-----:R-:W-:Y:S01]  /*26e0*/  @P0 FMUL.FTZ R112, R111, UR4 ;  /* 0x000000046f700c20 */ /* 0x001fe20008410000 */
[----:B------:R-:W-:Y:S01]  /*26f0*/  @P0 SHF.L.U32 R111, R134, 0x10, RZ ;  /* 0x00000010866f0819 */ /* 0x000fe200000006ff */
[----:B-1----:R-:W-:Y:S01]  /*2700*/  @P0 FMUL.FTZ R150, R131, UR5 ;  /* 0x0000000583960c20 */ /* 0x002fe20008410000 */
[----:B------:R-:W-:Y:S01]  /*2710*/  @P0 SHF.L.U32 R113, R136, 0x10, RZ ;  /* 0x0000001088710819 */ /* 0x000fe200000006ff */
[----:B------:R-:W-:Y:S01]  /*2720*/  @P0 FMUL.FTZ R114, R114, UR23 ;  /* 0x0000001772720c20 */ /* 0x000fe20008410000 */
[----:B------:R-:W-:-:S02]  /*2730*/  @P0 SHF.L.U32 R130, R135, 0x10, RZ ;  /* 0x0000001087820819 */ /* 0x000fc400000006ff */
[----:B------:R-:W-:Y:S01]  /*2740*/  MOV R109, R77 ;  /* 0x0000004d006d7202 */ /* 0x000fe20000000f00 */
[----:B------:R-:W-:Y:S01]  /*2750*/  @P0 FFMA.FTZ R109, R150, R111, R77 ;  /* 0x0000006f966d0223 */ /* 0x000fe2000001004d */
[----:B------:R-:W-:Y:S01]  /*2760*/  MOV R105, R73 ;  /* 0x0000004900697202 */ /* 0x000fe20000000f00 */
[----:B------:R-:W-:Y:S01]  /*2770*/  @P0 FFMA.FTZ R105, R112, R113, R73 ;  /* 0x0000007170690223 */ /* 0x000fe20000010049 */
[----:B------:R-:W-:Y:S01]  /*2780*/  @P0 FFMA.FTZ R107, R114, R130, R75 ;  /* 0x00000082726b0223 */ /* 0x000fe2000001004b */
[----:B------:R-:W-:Y:S01]  /*2790*/  MOV R111, R79 ;  /* 0x0000004f006f7202 */ /* 0x000fe20000000f00 */
[----:B------:R-:W-:Y:S06]  /*27a0*/  BRA.U !UP0, `(.L_x_8211) ;  /* 0x0000000108e47547 */ /* 0x000fec000b800000 */
[----:B------:R-:W-:Y:S02]  /*27b0*/  PRMT R111, R71, 0x7632, R111 ;  /* 0x00007632476f7816 */ /* 0x000fe4000000006f */
[----:B------:R-:W-:-:S03]  /*27c0*/  SHF.L.U32 R113, R133, 0x10, RZ ;  /* 0x0000001085717819 */ /* 0x000fc600000006ff */
[----:B------:R-:W-:-:S04]  /*27d0*/  IMAD.U32 R111, R111, 0x10000, RZ ;  /* 0x000100006f6f7824 */ /* 0x000fc800078e00ff */
[----:B------:R-:W-:-:S04]  /*27e0*/  FMUL.FTZ R112, R111, UR22 ;  /* 0x000000166f707c20 */ /* 0x000fc80008410000 */
[----:B------:R-:W-:Y:S01]  /*27f0*/  FFMA.FTZ R111, R112, R113, R79 ;  /* 0x00000071706f7223 */ /* 0x000fe2000001004f */
[----:B------:R-:W-:Y:S06]  /*2800*/  BRA `(.L_x_8211) ;  /* 0x0000000000cc7947 */ /* 0x000fec0003800000 */
.L_x_8210:
[----:B---3--:R-:W3:Y:S01]  /*2810*/  @P1 LDC R107, c[0x0][0x40c] ;  /* 0x00010300ff6b1b82 */ /* 0x008ee20000000800 */
[----:B-----5:R-:W-:Y:S01]  /*2820*/  @P1 PRMT R104, R68, 0x7632, R104 ;  /* 0x0000763244681816 */ /* 0x020fe20000000068 */
[----:B------:R-:W-:Y:S01]  /*2830*/  @P1 IMAD.U32 R114, R70, 0x10000, RZ ;  /* 0x0001000046721824 */ /* 0x000fe200078e00ff */
[----:B------:R-:W-:Y:S02]  /*2840*/  @P1 SHF.L.U32 R106, R68, 0x10, RZ ;  /* 0x00000010446a1819 */ /* 0x000fe400000006ff */
[----:B------:R-:W-:Y:S01]  /*2850*/  @P1 SHF.L.U32 R105, R104, 0x10, RZ ;  /* 0x0000001068691819 */ /* 0x000fe200000006ff */
[----:B------:R-:W-:Y:S01]  /*2860*/  HFMA2 R104, -RZ, RZ, 0, 0 ;  /* 0x00000000ff687431 */ /* 0x000fe200000001ff */
[----:B------:R-:W-:Y:S01]  /*2870*/  @P1 SHF.L.U32 R109, R64, 0x10, RZ ;  /* 0x00000010406d1819 */ /* 0x000fe200000006ff */
[----:B------:R-:W4:Y:S01]  /*2880*/  @P1 LDC R108, c[0x0][0x40c] ;  /* 0x00010300ff6c1b82 */ /* 0x000f220000000800 */
[----:B------:R-:W-:Y:S02]  /*2890*/  @P1 SHF.L.U32 R110, R69, 0x10, RZ ;  /* 0x00000010456e1819 */ /* 0x000fe400000006ff */
[----:B012---:R-:W-:-:S05]  /*28a0*/  @P1 SHF.L.U32 R112, R65, 0x10, RZ ;  /* 0x0000001041701819 */ /* 0x007fca00000006ff */
[----:B------:R-:W0:Y:S08]  /*28b0*/  @P1 LDC R131, c[0x0][0x40c] ;  /* 0x00010300ff831b82 */ /* 0x000e300000000800 */
[----:B------:R-:W1:Y:S01]  /*28c0*/  @P1 LDC R111, c[0x0][0x40c] ;  /* 0x00010300ff6f1b82 */ /* 0x000e620000000800 */
[----:B---3--:R-:W-:-:S04]  /*28d0*/  @P1 FMUL.FTZ R106, R106, R107 ;  /* 0x0000006b6a6a1220 */ /* 0x008fc80000410000 */
[----:B------:R-:W-:Y:S01]  /*28e0*/  @P1 FMUL.FTZ R104, R106, R109 ;  /* 0x0000006d6a681220 */ /* 0x000fe20000410000 */
[----:B------:R-:W-:Y:S02]  /*28f0*/  HFMA2 R106, -RZ, RZ, 0, 0 ;  /* 0x00000000ff6a7431 */ /* 0x000fe400000001ff */
[----:B------:R-:W2:Y:S01]  /*2900*/  @P1 LDC R113, c[0x0][0x40c] ;  /* 0x00010300ff711b82 */ /* 0x000ea20000000800 */
[----:B----4-:R-:W-:Y:S01]  /*2910*/  @P1 FMUL.FTZ R107, R105, R108 ;  /* 0x0000006c696b1220 */ /* 0x010fe20000410000 */
[----:B------:R-:W-:-:S04]  /*2920*/  @P1 PRMT R105, R69, 0x7632, R105 ;  /* 0x0000763245691816 */ /* 0x000fc80000000069 */
[----:B------:R-:W-:Y:S02]  /*2930*/  @P1 SHF.L.U32 R108, R105, 0x10, RZ ;  /* 0x00000010696c1819 */ /* 0x000fe400000006ff */
[----:B------:R-:W3:Y:S01]  /*2940*/  @P1 LDC R153, c[0x0][0x40c] ;  /* 0x00010300ff991b82 */ /* 0x000ee20000000800 */
[----:B0-----:R-:W-:Y:S01]  /*2950*/  @P1 FMUL.FTZ R114, R114, R131 ;  /* 0x0000008372721220 */ /* 0x001fe20000410000 */
[----:B------:R-:W-:-:S06]  /*2960*/  MOV R105, RZ ;  /* 0x000000ff00697202 */ /* 0x000fcc0000000f00 */
[----:B------:R-:W0:Y:S01]  /*2970*/  @P1 LDC R155, c[0x0][0x40c] ;  /* 0x00010300ff9b1b82 */ /* 0x000e220000000800 */
[----:B-1----:R-:W-:Y:S01]  /*2980*/  @P1 FMUL.FTZ R111, R110, R111 ;  /* 0x0000006f6e6f1220 */ /* 0x002fe20000410000 */
[----:B------:R-:W-:-:S03]  /*2990*/  @P1 SHF.L.U32 R110, R136, 0x10, RZ ;  /* 0x00000010886e1819 */ /* 0x000fc600000006ff */
[----:B------:R-:W-:Y:S01]  /*29a0*/  @P1 FMUL.FTZ R106, R111, R112 ;  /* 0x000000706f6a1220 */ /* 0x000fe20000410000 */
[----:B------:R-:W-:Y:S01]  /*29b0*/  @P1 SHF.L.U32 R112, R135, 0x10, RZ ;  /* 0x0000001087701819 */ /* 0x000fe200000006ff */
[----:B------:R-:W-:Y:S01]  /*29c0*/  @P1 FMUL.FTZ R105, R110, R107 ;  /* 0x0000006b6e691220 */ /* 0x000fe20000410000 */
[----:B------:R-:W1:Y:S01]  /*29d0*/  @P1 LDC R131, c[0x0][0x40c] ;  /* 0x00010300ff831b82 */ /* 0x000e620000000800 */
[----:B--2---:R-:W-:Y:S01]  /*29e0*/  @P1 FMUL.FTZ R109, R108, R113 ;  /* 0x000000716c6d1220 */ /* 0x004fe20000410000 */
[----:B------:R-:W-:Y:S01]  /*29f0*/  HFMA2 R108, -RZ, RZ, 0, 0 ;  /* 0x00000000ff6c7431 */ /* 0x000fe200000001ff */
[----:B------:R-:W-:Y:S01]  /*2a00*/  @P1 SHF.L.U32 R111, R66, 0x10, RZ ;  /* 0x00000010426f1819 */ /* 0x000fe200000006ff */
[----:B------:R-:W-:Y:S01]  /*2a10*/  @P1 IMAD.U32 R113, R134, 0x10000, RZ ;  /* 0x0001000086711824 */ /* 0x000fe200078e00ff */
[----:B------:R-:W-:Y:S02]  /*2a20*/  @P1 PRMT R110, R70, 0x7632, R110 ;  /* 0x00007632466e1816 */ /* 0x000fe4000000006e */
[----:B------:R-:W-:Y:S01]  /*2a30*/  MOV R107, RZ ;  /* 0x000000ff006b7202 */ /* 0x000fe20000000f00 */
[----:B------:R-:W-:Y:S01]  /*2a40*/  @P1 FMUL.FTZ R107, R112, R109 ;  /* 0x0000006d706b1220 */ /* 0x000fe20000410000 */
[----:B------:R-:W-:Y:S01]  /*2a50*/  @P1 SHF.L.U32 R110, R110, 0x10, RZ ;  /* 0x000000106e6e1819 */ /* 0x000fe200000006ff */
[----:B------:R-:W-:Y:S01]  /*2a60*/  @P1 FMUL.FTZ R108, R114, R111 ;  /* 0x0000006f726c1220 */ /* 0x000fe20000410000 */
[----:B------:R-:W-:-:S02]  /*2a70*/  @P1 SHF.L.U32 R112, R71, 0x10, RZ ;  /* 0x0000001047701819 */ /* 0x000fc400000006ff */
[----:B------:R-:W-:Y:S01]  /*2a80*/  @P1 PRMT R111, R71, 0x7632, R111 ;  /* 0x00007632476f1816 */ /* 0x000fe2000000006f */
[----:B---3--:R-:W-:Y:S01]  /*2a90*/  @P1 FMUL.FTZ R110, R110, R153 ;  /* 0x000000996e6e1220 */ /* 0x008fe20000410000 */
[----:B------:R-:W-:Y:S01]  /*2aa0*/  MOV R109, RZ ;  /* 0x000000ff006d7202 */ /* 0x000fe20000000f00 */
[----:B0-----:R-:W-:Y:S01]  /*2ab0*/  @P1 FMUL.FTZ R155, R112, R155 ;  /* 0x0000009b709b1220 */ /* 0x001fe20000410000 */
[----:B------:R-:W-:Y:S01]  /*2ac0*/  @P1 SHF.L.U32 R112, R111, 0x10, RZ ;  /* 0x000000106f701819 */ /* 0x000fe200000006ff */
[----:B------:R-:W-:Y:S01]  /*2ad0*/  @P1 FMUL.FTZ R109, R113, R110 ;  /* 0x0000006e716d1220 */ /* 0x000fe20000410000 */
[----:B------:R-:W-:Y:S02]  /*2ae0*/  @P1 SHF.L.U32 R114, R67, 0x10, RZ ;  /* 0x0000001043721819 */ /* 0x000fe400000006ff */
[----:B------:R-:W-:Y:S02]  /*2af0*/  CS2R R110, SRZ ;  /* 0x00000000006e7805 */ /* 0x000fe4000001ff00 */
[----:B------:R-:W-:Y:S01]  /*2b00*/  @P1 SHF.L.U32 R113, R133, 0x10, RZ ;  /* 0x0000001085711819 */ /* 0x000fe200000006ff */
[----:B-1----:R-:W-:Y:S01]  /*2b10*/  @P1 FMUL.FTZ R112, R112, R131 ;  /* 0x0000008370701220 */ /* 0x002fe20000410000 */
[----:B------:R-:W-:-:S03]  /*2b20*/  @P1 FMUL.FTZ R110, R155, R114 ;  /* 0x000000729b6e1220 */ /* 0x000fc60000410000 */
[----:B------:R-:W-:-:S07]  /*2b30*/  @P1 FMUL.FTZ R111, R113, R112 ;  /* 0x00000070716f1220 */ /* 0x000fce0000410000 */
.L_x_8211:
[----:B------:R-:W0:Y:S02]  /*2b40*/  LDC.64 R112, c[0x0][0x3a8] ;  /* 0x0000ea00ff707b82 */ /* 0x000e240000000a00 */
[----:B0-----:R-:W-:-:S05]  /*2b50*/  IMAD.WIDE.U32 R112, R115, 0x20, R112 ;  /* 0x0000002073707825 */ /* 0x001fca00078e0070 */
[----:B------:R3:W-:Y:S04]  /*2b60*/  STG.E.128 desc[UR12][R112.64], R104 ;  /* 0x0000006870007986 */ /* 0x0007e8000c101d0c */
[----:B------:R3:W-:Y:S02]  /*2b70*/  STG.E.128 desc[UR12][R112.64+0x10], R108 ;  /* 0x0000106c70007986 */ /* 0x0007e4000c101d0c */
.L_x_8209:
[----:B------:R-:W-:Y:S05]  /*2b80*/  BSYNC.RECONVERGENT B0 ;  /* 0x0000000000007941 */ /* 0x000fea0003800200 */
.L_x_8208:
[----:B0123--:R-:W-:Y:S01]  /*2b90*/  FADD.FTZ R112, RZ, R80 ;  /* 0x00000050ff707221 */ /* 0x00ffe20000010000 */
        /* <DEDUP_REMOVED lines=133> */
.L_x_8213:
[----:B------:R-:W-:Y:S05]  /*33f0*/  BSYNC.RECONVERGENT B0 ;  /* 0x0000000000007941 */ /* 0x000fea0003800200 */
.L_x_8212:
        /* <DEDUP_REMOVED lines=12> */
.L_x_8215:
[----:B------:R-:W-:Y:S05]  /*34c0*/  BSYNC.RECONVERGENT B0 ;  /* 0x0000000000007941 */ /* 0x000fea0003800200 */
.L_x_8214:
        /* <DEDUP_REMOVED lines=8> */
[----:B------:R-:W-:Y:S01]  /*3550*/  I2FP.F32.S32 R154, R131 ;  /* 0x00000083009a7245 */ /* 0x000fe20000201400 */
[----:B0-----:R-:W-:-:S03]  /*3560*/  FADD.FTZ R150, -R153, R112 ;  /* 0x0000007099967221 */ /* 0x001fc60000010100 */
[----:B------:R-:W-:Y:S01]  /*3570*/  I2FP.F32.S32 R115, R114 ;  /* 0x0000007200737245 */ /* 0x000fe20000201400 */
[----:B------:R-:W-:Y:S02]  /*3580*/  FMUL.FTZ R156, R153, R154 ;  /* 0x0000009a999c7220 */ /* 0x000fe40000410000 */
[----:B------:R-:W0:Y:S01]  /*3590*/  SHFL.DOWN PT, R153, R114, 0x1, 0x1f ;  /* 0x08201f0072997f89 */ /* 0x000e2200000e0000 */
[----:B------:R-:W1:Y:S01]  /*35a0*/  MUFU.RCP R131, R115 ;  /* 0x0000007300837308 */ /* 0x000e620000001000 */
[----:B------:R-:W-:Y:S01]  /*35b0*/  FFMA.FTZ R156, R155, R112, R156 ;  /* 0x000000709b9c7223 */ /* 0x000fe2000001009c */
[----:B------:R-:W-:Y:S01]  /*35c0*/  FMUL.FTZ R150, R150, R150 ;  /* 0x0000009696967220 */ /* 0x000fe20000410000 */
[----:B--2---:R-:W-:-:S03]  /*35d0*/  FADD.FTZ R130, R130, R113 ;  /* 0x0000007182827221 */ /* 0x004fc60000010000 */
        /* <DEDUP_REMOVED lines=11> */
[-C--:B------:R-:W-:Y:S01]  /*3690*/  FMUL.FTZ R152, R155, R153.reuse ;  /* 0x000000999b987220 */ /* 0x080fe20000410000 */
[----:B------:R-:W-:Y:S02]  /*36a0*/  MOV R155, UR7 ;  /* 0x00000007009b7c02 */ /* 0x000fe40008000f00 */
[----:B------:R-:W-:Y:S01]  /*36b0*/  FMUL.FTZ R150, R150, R150 ;  /* 0x0000009696967220 */ /* 0x000fe20000410000 */
[C---:B------:R-:W-:Y:S01]  /*36c0*/  FFMA.FTZ R152, R115.reuse, R112, R152 ;  /* 0x0000007073987223 */ /* 0x040fe20000010098 */
[----:B0-----:R-:W-:Y:S02]  /*36d0*/  FADD.FTZ R114, R130, R113 ;  /* 0x0000007182727221 */ /* 0x001fe40000010000 */
[----:B------:R-:W-:Y:S01]  /*36e0*/  FMUL.FTZ R150, R115, R150 ;  /* 0x0000009673967220 */ /* 0x000fe20000410000 */
[----:B--2---:R-:W-:Y:S01]  /*36f0*/  FMUL.FTZ R152, R131, R152 ;  /* 0x0000009883987220 */ /* 0x004fe20000410000 */
[----:B------:R-:W0:Y:S02]  /*3700*/  @!P0 LDC.64 R112, c[0x0][0x3c8] ;  /* 0x0000f200ff708b82 */ /* 0x000e240000000a00 */
[----:B------:R-:W-:-:S02]  /*3710*/  FMUL.FTZ R150, R150, R153 ;  /* 0x0000009996967220 */ /* 0x000fc40000410000 */
[----:B------:R-:W1:Y:S02]  /*3720*/  SHFL.IDX PT, R153, R152, RZ, 0x1f ;  /* 0x00001fff98997589 */ /* 0x000e6400000e0000 */
[----:B------:R-:W-:Y:S02]  /*3730*/  FFMA.FTZ R130, R131, R150, R114 ;  /* 0x0000009683827223 */ /* 0x000fe40000010072 */
[----:B------:R-:W2:Y:S04]  /*3740*/  LDC R131, c[0x0][0x448] ;  /* 0x00011200ff837b82 */ /* 0x000ea80000000800 */
[----:B------:R-:W2:Y:S04]  /*3750*/  SHFL.IDX PT, R130, R130, RZ, 0x1f ;  /* 0x00001fff82827589 */ /* 0x000ea800000e0000 */
[----:B------:R-:W3:Y:S01]  /*3760*/  @!P0 LDC.64 R114, c[0x0][0x3c0] ;  /* 0x0000f000ff728b82 */ /* 0x000ee20000000a00 */
[----:B0-----:R-:W-:-:S04]  /*3770*/  @!P0 IMAD.WIDE R112, R155, 0x4, R112 ;  /* 0x000000049b708825 */ /* 0x001fc800078e0270 */
[----:B-1----:R-:W-:-:S05]  /*3780*/  FMUL.FTZ R150, R153, R153 ;  /* 0x0000009999967220 */ /* 0x002fca0000410000 */
[----:B------:R-:W-:Y:S01]  /*3790*/  FSEL R150, R150, RZ, P1 ;  /* 0x000000ff96967208 */ /* 0x000fe20000800000 */
[----:B--2---:R-:W-:-:S04]  /*37a0*/  FFMA.FTZ R131, R130, UR17, R131 ;  /* 0x0000001182837c23 */ /* 0x004fc80008010083 */
[----:B------:R-:W-:Y:S01]  /*37b0*/  FADD.FTZ R150, R131, R150 ;  /* 0x0000009683967221 */ /* 0x000fe20000010000 */
[----:B------:R-:W-:-:S05]  /*37c0*/  MOV R131, UR7 ;  /* 0x0000000700837c02 */ /* 0x000fca0008000f00 */
[----:B------:R-:W0:Y:S01]  /*37d0*/  MUFU.RSQ R150, R150 ;  /* 0x0000009600967308 */ /* 0x000e220000001400 */
[----:B---3--:R-:W-:-:S05]  /*37e0*/  @!P0 IMAD.WIDE R114, R131, 0x4, R114 ;  /* 0x0000000483728825 */ /* 0x008fca00078e0272 */
        /* <DEDUP_REMOVED lines=13> */
[----:B------:R-:W-:Y:S01]  /*38c0*/  SHF.L.U32 R115, R20, 0x10, RZ ;  /* 0x0000001014737819 */ /* 0x000fe200000006ff */
[----:B------:R-:W-:Y:S01]  /*38d0*/  IMAD.U32 R154, R128, 0x10000, RZ ;  /* 0x00010000809a7824 */ /* 0x000fe200078e00ff */
[----:B------:R-:W-:Y:S01]  /*38e0*/  SHF.L.U32 R131, R24, 0x10, RZ ;  /* 0x0000001018837819 */ /* 0x000fe200000006ff */
[----:B------:R-:W-:Y:S01]  /*38f0*/  FMUL.FTZ R112, R150, R113 ;  /* 0x0000007196707220 */ /* 0x000fe20000410000 */
[--C-:B------:R-:W-:Y:S01]  /*3900*/  FADD.FTZ R113, R82, -R152.reuse ;  /* 0x8000009852717221 */ /* 0x100fe20000010000 */
[----:B------:R-:W-:Y:S02]  /*3910*/  SHF.L.U32 R114, R21, 0x10, RZ ;  /* 0x0000001015727819 */ /* 0x000fe400000006ff */
[----:B------:R-:W-:Y:S01]  /*3920*/  SHF.L.U32 R130, R25, 0x10, RZ ;  /* 0x0000001019827819 */ /* 0x000fe200000006ff */
[----:B------:R-:W-:Y:S01]  /*3930*/  FMUL.FTZ R113, R150, R113 ;  /* 0x0000007196717220 */ /* 0x000fe20000410000 */
[----:B------:R-:W-:Y:S01]  /*3940*/  FFMA.FTZ R112, R112, R115, R131 ;  /* 0x0000007370707223 */ /* 0x000fe20000010083 */
        /* <DEDUP_REMOVED lines=8> */
[----:B------:R-:W-:Y:S01]  /*39d0*/  FADD.FTZ R115, R84, -R152 ;  /* 0x8000009854737221 */ /* 0x000fe20000010000 */
[----:B------:R-:W-:-:S03]  /*39e0*/  SHF.L.U32 R158, R129, 0x10, RZ ;  /* 0x00000010819e7819 */ /* 0x000fc600000006ff */
[----:B------:R-:W-:Y:S01]  /*39f0*/  FMUL.FTZ R114, R150, R115 ;  /* 0x0000007396727220 */ /* 0x000fe20000410000 */
[----:B------:R-:W-:Y:S02]  /*3a00*/  SHF.L.U32 R115, R22, 0x10, RZ ;  /* 0x0000001016737819 */ /* 0x000fe400000006ff */
[----:B------:R-:W-:-:S03]  /*3a10*/  F2FP.BF16.F32.PACK_AB R113, R154, R113 ;  /* 0x000000719a71723e */ /* 0x000fc600000010ff */
        /* <DEDUP_REMOVED lines=25> */
.L_x_8218:
[----:B------:R-:W-:Y:S05]  /*3bb0*/  BSYNC.RECONVERGENT B0 ;  /* 0x0000000000007941 */ /* 0x000fea0003800200 */
.L_x_8217:
[----:B------:R-:W-:Y:S04]  /*3bc0*/  BSSY.RECONVERGENT B0, `(.L_x_8219) ;  /* 0x0000032000007945 */ /* 0x000fe80003800200 */
[----:B------:R-:W-:Y:S05]  /*3bd0*/  @!P3 BRA `(.L_x_8220) ;  /* 0x0000000000c0b947 */ /* 0x000fea0003800000 */
[--C-:B0-----:R-:W-:Y:S01]  /*3be0*/  FADD.FTZ R113, R88, -R152.reuse ;  /* 0x8000009858717221 */ /* 0x101fe20000010000 */
[----:B------:R-:W-:Y:S02]  /*3bf0*/  SHF.L.U32 R115, R32, 0x10, RZ ;  /* 0x0000001020737819 */ /* 0x000fe400000006ff */
[----:B------:R-:W-:Y:S01]  /*3c00*/  SHF.L.U32 R131, R36, 0x10, RZ ;  /* 0x0000001024837819 */ /* 0x000fe200000006ff */
[----:B------:R-:W-:Y:S01]  /*3c10*/  FMUL.FTZ R112, R150, R113 ;  /* 0x0000007196707220 */ /* 0x000fe20000410000 */
[--C-:B------:R-:W-:Y:S01]  /*3c20*/  FADD.FTZ R113, R90, -R152.reuse ;  /* 0x800000985a717221 */ /* 0x100fe20000010000 */
[----:B------:R-:W-:Y:S02]  /*3c30*/  SHF.L.U32 R114, R33, 0x10, RZ ;  /* 0x0000001021727819 */ /* 0x000fe400000006ff */
[----:B------:R-:W-:Y:S01]  /*3c40*/  SHF.L.U32 R130, R37, 0x10, RZ ;  /* 0x0000001025827819 */ /* 0x000fe200000006ff */
[----:B------:R-:W-:Y:S01]  /*3c50*/  FFMA.FTZ R112, R112, R115, R131 ;  /* 0x0000007370707223 */ /* 0x000fe20000010083 */
[----:B------:R-:W-:Y:S01]  /*3c60*/  FMUL.FTZ R113, R150, R113 ;  /* 0x0000007196717220 */ /* 0x000fe20000410000 */
[----:B------:R-:W-:Y:S01]  /*3c70*/  FADD.FTZ R115, R91, -R152 ;  /* 0x800000985b737221 */ /* 0x000fe20000010000 */
[----:B------:R-:W-:-:S02]  /*3c80*/  SHF.L.U32 R154, R120, 0x10, RZ ;  /* 0x00000010789a7819 */ /* 0x000fc400000006ff */
[----:B------:R-:W-:Y:S01]  /*3c90*/  FFMA.FTZ R113, R113, R114, R130 ;  /* 0x0000007271717223 */ /* 0x000fe20000010082 */
[----:B------:R-:W-:Y:S01]  /*3ca0*/  FMUL.FTZ R115, R150, R115 ;  /* 0x0000007396737220 */ /* 0x000fe20000410000 */
[----:B------:R-:W-:Y:S01]  /*3cb0*/  IMAD.U32 R114, R119, 0x10000, RZ ;  /* 0x0001000077727824 */ /* 0x000fe200078e00ff */
[----:B------:R-:W-:Y:S02]  /*3cc0*/  SHF.L.U32 R131, R38, 0x10, RZ ;  /* 0x0000001026837819 */ /* 0x000fe400000006ff */
[----:B------:R-:W-:Y:S01]  /*3cd0*/  SHF.L.U32 R130, R118, 0x10, RZ ;  /* 0x0000001076827819 */ /* 0x000fe200000006ff */
[----:B------:R-:W-:Y:S01]  /*3ce0*/  FFMA.FTZ R154, R115, R154, R114 ;  /* 0x0000009a739a7223 */ /* 0x000fe20000010072 */
[----:B------:R-:W-:Y:S01]  /*3cf0*/  FADD.FTZ R115, R92, -R152 ;  /* 0x800000985c737221 */ /* 0x000fe20000010000 */
[----:B------:R-:W-:Y:S02]  /*3d00*/  SHF.L.U32 R156, R117, 0x10, RZ ;  /* 0x00000010759c7819 */ /* 0x000fe400000006ff */
[----:B------:R-:W-:Y:S01]  /*3d10*/  SHF.L.U32 R158, R121, 0x10, RZ ;  /* 0x00000010799e7819 */ /* 0x000fe200000006ff */
[----:B------:R-:W-:Y:S01]  /*3d20*/  FMUL.FTZ R114, R150, R115 ;  /* 0x0000007396727220 */ /* 0x000fe20000410000 */
[----:B------:R-:W-:-:S02]  /*3d30*/  SHF.L.U32 R115, R34, 0x10, RZ ;  /* 0x0000001022737819 */ /* 0x000fc400000006ff */
        /* <DEDUP_REMOVED lines=26> */
.L_x_8220:
[----:B------:R-:W-:Y:S05]  /*3ee0*/  BSYNC.RECONVERGENT B0 ;  /* 0x0000000000007941 */ /* 0x000fea0003800200 */
.L_x_8219:
[----:B------:R-:W-:Y:S04]  /*3ef0*/  BSSY.RECONVERGENT B0, `(.L_x_8221) ;  /* 0x0000032000007945 */ /* 0x000fe80003800200 */
[----:B------:R-:W-:Y:S05]  /*3f00*/  @!P4 BRA `(.L_x_8222) ;  /* 0x0000000000c0c947 */ /* 0x000fea0003800000 */
[--C-:B01----:R-:W-:Y:S01]  /*3f10*/  FADD.FTZ R113, R96, -R152.reuse ;  /* 0x8000009860717221 */ /* 0x103fe20000010000 */
        /* <DEDUP_REMOVED lines=20> */
[----:B------:R-:W-:Y:S01]  /*4060*/  IMAD.U32 R115, R46, 0x10000, RZ ;  /* 0x000100002e737824 */ /* 0x000fe200078e00ff */
        /* <DEDUP_REMOVED lines=26> */
.L_x_8222:
[----:B------:R-:W-:Y:S05]  /*4210*/  BSYNC.RECONVERGENT B0 ;  /* 0x0000000000007941 */ /* 0x000fea0003800200 */
.L_x_8221:
[----:B------:R-:W-:Y:S04]  /*4220*/  BSSY.RECONVERGENT B0, `(.L_x_8216) ;  /* 0x0000031000007945 */ /* 0x000fe80003800200 */
[----:B------:R-:W-:Y:S05]  /*4230*/  @!P5 BRA `(.L_x_8223) ;  /* 0x0000000000bcd947 */ /* 0x000fea0003800000 */
[--C-:B012---:R-:W-:Y:S01]  /*4240*/  FADD.FTZ R113, R104, -R152.reuse ;  /* 0x8000009868717221 */ /* 0x107fe20000010000 */
[----:B------:R-:W-:Y:S02]  /*4250*/  SHF.L.U32 R115, R56, 0x10, RZ ;  /* 0x0000001038737819 */ /* 0x000fe400000006ff */
        /* <DEDUP_REMOVED lines=12> */
[----:B------:R-:W-:Y:S01]  /*4320*/  IMAD.U32 R131, R62, 0x10000, RZ ;  /* 0x000100003e837824 */ /* 0x000fe200078e00ff */
[----:B------:R-:W-:-:S02]  /*4330*/  SHF.L.U32 R130, R6, 0x10, RZ ;  /* 0x0000001006827819 */ /* 0x000fc400000006ff */
[----:B------:R-:W-:Y:S01]  /*4340*/  FFMA.FTZ R154, R115, R154, R114 ;  /* 0x0000009a739a7223 */ /* 0x000fe20000010072 */
[----:B------:R-:W-:Y:S01]  /*4350*/  FADD.FTZ R115, R108, -R152 ;  /* 0x800000986c737221 */ /* 0x000fe20000010000 */
[----:B------:R-:W-:Y:S02]  /*4360*/  SHF.L.U32 R156, R5, 0x10, RZ ;  /* 0x00000010059c7819 */ /* 0x000fe400000006ff */
[----:B------:R-:W-:Y:S01]  /*4370*/  SHF.L.U32 R158, R3, 0x10, RZ ;  /* 0x00000010039e7819 */ /* 0x000fe200000006ff */
        /* <DEDUP_REMOVED lines=14> */
[----:B------:R-:W-:-:S03]  /*4460*/  SHF.L.U32 R130, R4, 0x10, RZ ;  /* 0x0000001004827819 */ /* 0x000fc600000006ff */
[----:B------:R-:W-:-:S04]  /*4470*/  FMUL.FTZ R115, R150, R115 ;  /* 0x0000007396737220 */ /* 0x000fc80000410000 */
[----:B------:R-:W-:Y:S01]  /*4480*/  FFMA.FTZ R157, R115, R130, R158 ;  /* 0x00000082739d7223 */ /* 0x000fe2000001009e */
[----:B------:R-:W-:Y:S01]  /*4490*/  FADD.FTZ R115, R105, -R152 ;  /* 0x8000009869737221 */ /* 0x000fe20000010000 */
[----:B------:R-:W0:Y:S01]  /*44a0*/  LDC.64 R130, c[0x0][0x428] ;  /* 0x00010a00ff827b82 */ /* 0x000e220000000a00 */
[----:B------:R-:W-:Y:S02]  /*44b0*/  SHF.L.U32 R152, R9, 0x10, RZ ;  /* 0x0000001009987819 */ /* 0x000fe400000006ff */
[----:B------:R-:W-:Y:S01]  /*44c0*/  FMUL.FTZ R115, R150, R115 ;  /* 0x0000007396737220 */ /* 0x000fe20000410000 */
[----:B------:R-:W-:-:S05]  /*44d0*/  SHF.L.U32 R150, R10, 0x10, RZ ;  /* 0x000000100a967819 */ /* 0x000fca00000006ff */
[----:B------:R-:W-:Y:S01]  /*44e0*/  FFMA.FTZ R155, R115, R150, R152 ;  /* 0x00000096739b7223 */ /* 0x000fe20000010098 */
[----:B------:R-:W-:-:S04]  /*44f0*/  F2FP.BF16.F32.PACK_AB R115, R157, R156 ;  /* 0x0000009c9d73723e */ /* 0x000fc800000010ff */
[----:B------:R-:W-:Y:S01]  /*4500*/  F2FP.BF16.F32.PACK_AB R112, R155, R112 ;  /* 0x000000709b70723e */ /* 0x000fe200000010ff */
[----:B0-----:R-:W-:-:S05]  /*4510*/  IMAD.WIDE.U32 R130, R151, 0x10, R130 ;  /* 0x0000001097827825 */ /* 0x001fca00078e0082 */
[----:B------:R3:W-:Y:S02]  /*4520*/  STG.E.128 desc[UR12][R130.64], R112 ;  /* 0x0000007082007986 */ /* 0x0007e4000c101d0c */
.L_x_8223:
[----:B------:R-:W-:Y:S05]  /*4530*/  BSYNC.RECONVERGENT B0 ;  /* 0x0000000000007941 */ /* 0x000fea0003800200 */
.L_x_8216:
[----:B------:R-:W-:Y:S02]  /*4540*/  UIADD3 UR7, UPT, UPT, UR7, UR18, URZ ;  /* 0x0000001207077290 */ /* 0x000fe4000fffe0ff */
[----:B------:R-:W-:Y:S02]  /*4550*/  UPLOP3.LUT UP1, UPT, UPT, UPT, UP1, 0x40, 0x4 ;  /* 0x000000000004789c */ /* 0x000fe40003f2e810 */
[----:B------:R-:W-:-:S09]  /*4560*/  UISETP.GE.AND UP0, UPT, UR7, UR19, UPT ;  /* 0x000000130700728c */ /* 0x000fd2000bf06270 */
[----:B------:R-:W-:Y:S05]  /*4570*/  BRA.U !UP0, `(.L_x_8224) ;  /* 0xffffffc508687547 */ /* 0x000fea000b83ffff */
[----:B------:R-:W-:Y:S05]  /*4580*/  EXIT ;  /* 0x000000000000794d */ /* 0x000fea0003800000 */
.L_x_8225:
        /* <DEDUP_REMOVED lines=15> */
.L_x_27252:


//--------------------- .text._ZN10layer_norm13ln_fwd_kernelINS_13Kernel_traitsI13__nv_bfloat16S2_fS2_fjLj4096ELj1ELj1ELj4ELj16ENS_18Kernel_traits_baseILj4096ES2_S2_fS2_fjLj128EEEEELb0ELb1ELb1ELb1EEEvNS_9FwdParamsE --------------------------
	.section	.text._ZN10layer_norm13ln_fwd_kernelINS_13Kernel_traitsI13__nv_bfloat16S2_fS2_fjLj4096ELj1ELj1ELj4ELj16ENS_18Kernel_traits_baseILj4096ES2_S2_fS2_fjLj128EEEEELb0ELb1ELb1ELb1EEEvNS_9FwdParamsE,"ax",@progbits
	.align	128
        .global         _ZN10layer_norm13ln_fwd_kernelINS_13Kernel_traitsI13__nv_bfloat16S2_fS2_fjLj4096ELj1ELj1ELj4ELj16ENS_18Kernel_traits_baseILj4096ES2_S2_fS2_fjLj128EEEEELb0ELb1ELb1ELb1EEEvNS_9FwdParamsE
        .type           _ZN10layer_norm13ln_fwd_kernelINS_13Kernel_traitsI13__nv_bfloat16S2_fS2_fjLj4096ELj1ELj1ELj4ELj16ENS_18Kernel_traits_baseILj4096ES2_S2_fS2_fjLj128EEEEELb0ELb1ELb1ELb1EEEvNS_9FwdParamsE,@function
        .size           _ZN10layer_norm13ln_fwd_kernelINS_13Kernel_traitsI13__nv_bfloat16S2_fS2_fjLj4096ELj1ELj1ELj4ELj16ENS_18Kernel_traits_baseILj4096ES2_S2_fS2_fjLj128EEEEELb0ELb1ELb1ELb1EEEvNS_9FwdParamsE,(.L_x_27253 - _ZN10layer_norm13ln_fwd_kernelINS_13Kernel_traitsI13__nv_bfloat16S2_fS2_fjLj4096ELj1ELj1ELj4ELj16ENS_18Kernel_traits_baseILj4096ES2_S2_fS2_fjLj128EEEEELb0ELb1ELb1ELb1EEEvNS_9FwdParamsE)
        .other          _ZN10layer_norm13ln_fwd_kernelINS_13Kernel_traitsI13__nv_bfloat16S2_fS2_fjLj4096ELj1ELj1ELj4ELj16ENS_18Kernel_traits_baseILj4096ES2_S2_fS2_fjLj128EEEEELb0ELb1ELb1ELb1EEEvNS_9FwdParamsE,@"STO_CUDA_ENTRY STV_DEFAULT"
_ZN10layer_norm13ln_fwd_kernelINS_13Kernel_traitsI13__nv_bfloat16S2_fS2_fjLj4096ELj1ELj1ELj4ELj16ENS_18Kernel_traits_baseILj4096ES2_S2_fS2_fjLj128EEEEELb0ELb1ELb1ELb1EEEvNS_9FwdParamsE:
.text._ZN10layer_norm13ln_fwd_kernelINS_13Kernel_traitsI13__nv_bfloat16S2_fS2_fjLj4096ELj1ELj1ELj4ELj16ENS_18Kernel_traits_baseILj4096ES2_S2_fS2_fjLj128EEEEELb0ELb1ELb1ELb1EEEvNS_9FwdParamsE:
        /* <DEDUP_REMOVED lines=14> */
[----:B------:R3:W4:Y:S01]  /*00e0*/  LDG.E.128 R48, desc[UR12][R2.64+0x1800] ;  /* 0x0018000c02307981 */ /* 0x000722000c1e1d00 */
[----:B--2---:R-:W-:Y:S01]  /*00f0*/  ISETP.NE.U32.AND P0, PT, RZ, UR4, PT ;  /* 0x00000004ff007c0c */ /* 0x004fe2000bf05070 */
[----:B------:R-:W0:Y:S01]  /*0100*/  S2UR UR7, SR_CTAID.X ;  /* 0x00000000000779c3 */ /* 0x000e220000002500 */
[----:B------:R-:W0:Y:S01]  /*0110*/  LDCU UR4, c[0x0][0x384] ;  /* 0x00007080ff0477ac */ /* 0x000e220008000800 */
[----:B------:R1:W5:Y:S01]  /*0120*/  LDG.E.128 R44, desc[UR12][R4.64+0x1800] ;  /* 0x0018000c042c7981 */ /* 0x000362000c1e1d00 */
[----:B------:R-:W-:-:S13]  /*0130*/  ISETP.NE.AND.EX P0, PT, RZ, UR5, PT, P0 ;  /* 0x00000005ff007c0c */ /* 0x000fda000bf05300 */
[----:B------:R-:W2:Y:S01]  /*0140*/  @P0 LDC.64 R8, c[0x0][0x438] ;  /* 0x00010e00ff080b82 */ /* 0x000ea20000000a00 */
[----:B0-----:R-:W-:-:S06]  /*0150*/  UISETP.GE.AND UP0, UPT, UR7, UR4, UPT ;  /* 0x000000040700728c */ /* 0x001fcc000bf06270 */
[----:B------:R-:W-:Y:S01]  /*0160*/  PLOP3.LUT P1, PT, PT, PT, UP0, 0x80, 0x8 ;  /* 0x000000000008781c */ /* 0x000fe20003f2f008 */
[----:B--2---:R-:W-:-:S05]  /*0170*/  @P0 IMAD.WIDE.U32 R8, R0, 0x10, R8 ;  /* 0x0000001000080825 */ /* 0x004fca00078e0008 */
[----:B------:R-:W5:Y:S04]  /*0180*/  @P0 LDG.E.128 R40, desc[UR12][R8.64] ;  /* 0x0000000c08280981 */ /* 0x000f68000c1e1d00 */
[----:B------:R-:W5:Y:S04]  /*0190*/  @P0 LDG.E.128 R36, desc[UR12][R8.64+0x800] ;  /* 0x0008000c08240981 */ /* 0x000f68000c1e1d00 */
[----:B------:R-:W5:Y:S04]  /*01a0*/  @P0 LDG.E.128 R32, desc[UR12][R8.64+0x1000] ;  /* 0x0010000c08200981 */ /* 0x000f68000c1e1d00 */
[----:B------:R0:W5:Y:S01]  /*01b0*/  @P0 LDG.E.128 R28, desc[UR12][R8.64+0x1800] ;  /* 0x0018000c081c0981 */ /* 0x000162000c1e1d00 */
[----:B---3--:R-:W-:-:S02]  /*01c0*/  @P0 MOV R2, R12 ;  /* 0x0000000c00020202 */ /* 0x008fc40000000f00 */
[----:B------:R-:W-:Y:S02]  /*01d0*/  @P0 MOV R3, R13 ;  /* 0x0000000d00030202 */ /* 0x000fe40000000f00 */
[----:B-1----:R-:W-:Y:S01]  /*01e0*/  @P0 MOV R4, R14 ;  /* 0x0000000e00040202 */ /* 0x002fe20000000f00 */
[----:B----4-:R-:W-:Y:S01]  /*01f0*/  @P0 IMAD.MOV.U32 R6, RZ, RZ, R16 ;  /* 0x000000ffff060224 */ /* 0x010fe200078e0010 */
[----:B------:R-:W-:Y:S01]  /*0200*/  @P0 MOV R5, R15 ;  /* 0x0000000f00050202 */ /* 0x000fe20000000f00 */
[----:B0-----:R-:W-:Y:S01]  /*0210*/  @P0 IMAD.MOV.U32 R9, RZ, RZ, R19 ;  /* 0x000000ffff090224 */ /* 0x001fe200078e0013 */
[----:B------:R-:W-:Y:S02]  /*0220*/  @P0 MOV R7, R17 ;  /* 0x0000001100070202 */ /* 0x000fe40000000f00 */
[----:B------:R-:W-:Y:S01]  /*0230*/  @!P0 MOV R2, R12 ;  /* 0x0000000c00028202 */ /* 0x000fe20000000f00 */
[----:B------:R-:W-:Y:S01]  /*0240*/  @P0 IMAD.MOV.U32 R12, RZ, RZ, R22 ;  /* 0x000000ffff0c0224 */ /* 0x000fe200078e0016 */
[----:B------:R-:W-:-:S02]  /*0250*/  @!P0 MOV R3, R13 ;  /* 0x0000000d00038202 */ /* 0x000fc40000000f00 */
[----:B------:R-:W-:Y:S02]  /*0260*/  @!P0 MOV R4, R14 ;  /* 0x0000000e00048202 */ /* 0x000fe40000000f00 */
[----:B------:R-:W-:Y:S02]  /*0270*/  @!P0 MOV R5, R15 ;  /* 0x0000000f00058202 */ /* 0x000fe40000000f00 */
[----:B------:R-:W-:Y:S02]  /*0280*/  @!P0 MOV R6, R16 ;  /* 0x0000001000068202 */ /* 0x000fe40000000f00 */
[----:B------:R-:W-:Y:S02]  /*0290*/  @!P0 MOV R7, R17 ;  /* 0x0000001100078202 */ /* 0x000fe40000000f00 */
[----:B------:R-:W-:Y:S02]  /*02a0*/  @P0 MOV R8, R18 ;  /* 0x0000001200080202 */ /* 0x000fe40000000f00 */
[----:B------:R-:W-:-:S02]  /*02b0*/  @P0 MOV R10, R20 ;  /* 0x00000014000a0202 */ /* 0x000fc40000000f00 */
[----:B------:R-:W-:Y:S02]  /*02c0*/  @P0 MOV R11, R21 ;  /* 0x00000015000b0202 */ /* 0x000fe40000000f00 */
[----:B------:R-:W-:Y:S02]  /*02d0*/  @P0 MOV R13, R23 ;  /* 0x00000017000d0202 */ /* 0x000fe40000000f00 */
[----:B------:R-:W-:Y:S02]  /*02e0*/  @P0 MOV R14, R24 ;  /* 0x00000018000e0202 */ /* 0x000fe40000000f00 */
[----:B------:R-:W-:Y:S01]  /*02f0*/  @P0 MOV R15, R25 ;  /* 0x00000019000f0202 */ /* 0x000fe20000000f00 */
[----:B------:R-:W-:Y:S01]  /*0300*/  @!P0 IMAD.MOV.U32 R15, RZ, RZ, R25 ;  /* 0x000000ffff0f8224 */ /* 0x000fe200078e0019 */
        /* <DEDUP_REMOVED lines=11> */
[----:B------:R-:W-:Y:S01]  /*03c0*/  @P0 MOV R18, R56 ;  /* 0x0000003800120202 */ /* 0x000fe20000000f00 */
[----:B------:R-:W-:Y:S01]  /*03d0*/  @!P0 IMAD.MOV.U32 R18, RZ, RZ, R56 ;  /* 0x000000ffff128224 */ /* 0x000fe200078e0038 */
[----:B------:R-:W-:Y:S02]  /*03e0*/  @P0 MOV R19, R57 ;  /* 0x0000003900130202 */ /* 0x000fe40000000f00 */
[----:B------:R-:W-:-:S02]  /*03f0*/  @P0 MOV R20, R58 ;  /* 0x0000003a00140202 */ /* 0x000fc40000000f00 */
[----:B------:R-:W-:Y:S01]  /*0400*/  @P0 MOV R21, R59 ;  /* 0x0000003b00150202 */ /* 0x000fe20000000f00 */
[----:B------:R-:W-:Y:S01]  /*0410*/  @!P0 IMAD.MOV.U32 R21, RZ, RZ, R59 ;  /* 0x000000ffff158224 */ /* 0x000fe200078e003b */
[----:B------:R-:W-:Y:S02]  /*0420*/  @P0 MOV R22, R52 ;  /* 0x0000003400160202 */ /* 0x000fe40000000f00 */
[----:B------:R-:W-:Y:S02]  /*0430*/  @P0 MOV R23, R53 ;  /* 0x0000003500170202 */ /* 0x000fe40000000f00 */
[----:B------:R-:W-:Y:S01]  /*0440*/  @P0 MOV R24, R54 ;  /* 0x0000003600180202 */ /* 0x000fe20000000f00 */
[----:B------:R-:W-:Y:S01]  /*0450*/  @!P0 IMAD.MOV.U32 R24, RZ, RZ, R54 ;  /* 0x000000ffff188224 */ /* 0x000fe200078e0036 */
[----:B------:R-:W-:Y:S02]  /*0460*/  @P0 MOV R25, R55 ;  /* 0x0000003700190202 */ /* 0x000fe40000000f00 */
[----:B------:R-:W-:-:S02]  /*0470*/  @P0 MOV R26, R48 ;  /* 0x00000030001a0202 */ /* 0x000fc40000000f00 */
[----:B------:R-:W-:Y:S02]  /*0480*/  @P0 MOV R27, R49 ;  /* 0x00000031001b0202 */ /* 0x000fe40000000f00 */
[----:B------:R-:W-:Y:S02]  /*0490*/  @!P0 MOV R19, R57 ;  /* 0x0000003900138202 */ /* 0x000fe40000000f00 */
[----:B------:R-:W-:Y:S02]  /*04a0*/  @!P0 MOV R20, R58 ;  /* 0x0000003a00148202 */ /* 0x000fe40000000f00 */
[----:B------:R-:W-:Y:S02]  /*04b0*/  @!P0 MOV R22, R52 ;  /* 0x0000003400168202 */ /* 0x000fe40000000f00 */
[----:B------:R-:W-:Y:S02]  /*04c0*/  @!P0 MOV R23, R53 ;  /* 0x0000003500178202 */ /* 0x000fe40000000f00 */
[----:B------:R-:W-:-:S02]  /*04d0*/  @!P0 MOV R25, R55 ;  /* 0x0000003700198202 */ /* 0x000fc40000000f00 */
[----:B------:R-:W-:Y:S02]  /*04e0*/  @!P0 MOV R26, R48 ;  /* 0x00000030001a8202 */ /* 0x000fe40000000f00 */
[----:B------:R-:W-:Y:S02]  /*04f0*/  @!P0 MOV R27, R49 ;  /* 0x00000031001b8202 */ /* 0x000fe40000000f00 */
[----:B------:R-:W-:Y:S02]  /*0500*/  @P0 MOV R88, R50 ;  /* 0x0000003200580202 */ /* 0x000fe40000000f00 */
[----:B------:R-:W-:Y:S01]  /*0510*/  @P0 MOV R89, R51 ;  /* 0x0000003300590202 */ /* 0x000fe20000000f00 */
[----:B------:R-:W-:Y:S06]  /*0520*/  @P1 EXIT ;  /* 0x000000000000194d */ /* 0x000fec0003800000 */
[----:B------:R-:W0:Y:S01]  /*0530*/  LDCU.U8 UR4, c[0x0][0x410] ;  /* 0x00008200ff0477ac */ /* 0x000e220008000000 */
[----:B-----5:R-:W-:Y:S02]  /*0540*/  @P0 MOV R92, R46 ;  /* 0x0000002e005c0202 */ /* 0x020fe40000000f00 */
[----:B------:R-:W-:Y:S02]  /*0550*/  @!P0 CS2R R42, SRZ ;  /* 0x00000000002a8805 */ /* 0x000fe4000001ff00 */
[----:B------:R-:W-:Y:S02]  /*0560*/  @!P0 CS2R R40, SRZ ;  /* 0x0000000000288805 */ /* 0x000fe4000001ff00 */
[----:B------:R-:W-:Y:S02]  /*0570*/  @!P0 CS2R R38, SRZ ;  /* 0x0000000000268805 */ /* 0x000fe4000001ff00 */
[----:B------:R-:W-:Y:S02]  /*0580*/  @!P0 CS2R R36, SRZ ;  /* 0x0000000000248805 */ /* 0x000fe4000001ff00 */
[----:B------:R-:W-:-:S02]  /*0590*/  @!P0 CS2R R34, SRZ ;  /* 0x0000000000228805 */ /* 0x000fc4000001ff00 */
[----:B------:R-:W-:Y:S02]  /*05a0*/  @!P0 CS2R R32, SRZ ;  /* 0x0000000000208805 */ /* 0x000fe4000001ff00 */
[----:B------:R-:W-:Y:S02]  /*05b0*/  @!P0 CS2R R30, SRZ ;  /* 0x00000000001e8805 */ /* 0x000fe4000001ff00 */
[----:B------:R-:W-:Y:S02]  /*05c0*/  @!P0 CS2R R28, SRZ ;  /* 0x00000000001c8805 */ /* 0x000fe4000001ff00 */
[-C--:B------:R-:W-:Y:S01]  /*05d0*/  @P0 MOV R90, R44.reuse ;  /* 0x0000002c005a0202 */ /* 0x080fe20000000f00 */
[----:B------:R-:W-:Y:S01]  /*05e0*/  @!P0 IMAD.MOV.U32 R88, RZ, RZ, R50 ;  /* 0x000000ffff588224 */ /* 0x000fe200078e0032 */
        /* <DEDUP_REMOVED lines=9> */
[----:B------:R-:W-:Y:S02]  /*0680*/  @!P0 MOV R93, R47 ;  /* 0x0000002f005d8202 */ /* 0x000fe40000000f00 */
[----:B------:R-:W-:Y:S01]  /*0690*/  LOP3.LUT R94, R0, 0x1f, RZ, 0xc0, !PT ;  /* 0x0000001f005e7812 */ /* 0x000fe200078ec0ff */
[----:B------:R-:W3:Y:S01]  /*06a0*/  LDCU UR15, c[0x0][0x400] ;  /* 0x00008000ff0f77ac */ /* 0x000ee20008000800 */
[----:B------:R-:W-:Y:S02]  /*06b0*/  PRMT R95, R5, 0x7632, R95 ;  /* 0x00007632055f7816 */ /* 0x000fe4000000005f */
[----:B------:R-:W-:Y:S01]  /*06c0*/  PRMT R96, R4, 0x7632, R96 ;  /* 0x0000763204607816 */ /* 0x000fe20000000060 */
[----:B------:R-:W4:Y:S01]  /*06d0*/  LDCU.128 UR8, c[0x0][0x3f0] ;  /* 0x00007e00ff0877ac */ /* 0x000f220008000c00 */
[----:B------:R-:W-:-:S02]  /*06e0*/  PRMT R97, R3, 0x7632, R97 ;  /* 0x0000763203617816 */ /* 0x000fc40000000061 */
[----:B------:R-:W-:Y:S01]  /*06f0*/  PRMT R98, R2, 0x7632, R98 ;  /* 0x0000763202627816 */ /* 0x000fe20000000062 */
[----:B------:R-:W0:Y:S01]  /*0700*/  LDCU.64 UR16, c[0x0][0x3a0] ;  /* 0x00007400ff1077ac */ /* 0x000e220008000a00 */
[----:B------:R-:W-:Y:S02]  /*0710*/  PRMT R99, R9, 0x7632, R99 ;  /* 0x0000763209637816 */ /* 0x000fe40000000063 */
[----:B------:R-:W-:Y:S01]  /*0720*/  PRMT R100, R8, 0x7632, R100 ;  /* 0x0000763208647816 */ /* 0x000fe20000000064 */
[----:B------:R-:W0:Y:S01]  /*0730*/  LDCU.64 UR18, c[0x0][0x380] ;  /* 0x00007000ff1277ac */ /* 0x000e220008000a00 */
        /* <DEDUP_REMOVED lines=26> */
[----:B0-----:R-:W-:-:S02]  /*08e0*/  ISETP.NE.AND P1, PT, RZ, UR4, PT ;  /* 0x00000004ff007c0c */ /* 0x001fc4000bf25270 */
        /* <DEDUP_REMOVED lines=16> */
.L_x_8235:
[----:B------:R-:W-:-:S06]  /*09f0*/  UIMAD.WIDE UR4, UR7, 0x4, UR8 ;  /* 0x00000004070478a5 */ /* 0x000fcc000f8e0208 */
[----:B0-----:R-:W-:Y:S02]  /*0a00*/  MOV R56, UR4 ;  /* 0x0000000400387c02 */ /* 0x001fe40008000f00 */
        /* <DEDUP_REMOVED lines=11> */
[----:B------:R-:W-:Y:S01]  /*0ac0*/  MOV R56, UR4 ;  /* 0x0000000400387c02 */ /* 0x000fe20008000f00 */
[----:B------:R-:W-:Y:S02]  /*0ad0*/  IMAD.U32 R57, RZ, RZ, UR5 ;  /* 0x00000005ff397e24 */ /* 0x000fe4000f8e00ff */
[----:B------:R-:W-:-:S03]  /*0ae0*/  @P2 SHF.R.S32.HI R61, RZ, 0x1f, R60 ;  /* 0x0000001fff3d2819 */ /* 0x000fc6000001143c */
[----:B------:R-:W2:Y:S01]  /*0af0*/  LDG.E R56, desc[UR12][R56.64] ;  /* 0x0000000c38387981 */ /* 0x000ea2000c1e1900 */
[----:B------:R-:W-:-:S04]  /*0b00*/  @P2 LEA.HI R61, R61, R60, RZ, 0x3 ;  /* 0x0000003c3d3d2211 */ /* 0x000fc800078f18ff */
[----:B------:R-:W-:-:S05]  /*0b10*/  @P2 LEA.HI.SX32 R85, R61, R0, 0x1d ;  /* 0x000000003d552211 */ /* 0x000fca00078feaff */
[----:B0-----:R-:W-:-:S05]  /*0b20*/  @P2 IMAD.WIDE.U32 R58, R85, 0x10, R58 ;  /* 0x00000010553a2825 */ /* 0x001fca00078e003a */
[----:B------:R-:W3:Y:S01]  /*0b30*/  @P2 LDG.E.128 R44, desc[UR12][R58.64] ;  /* 0x0000000c3a2c2981 */ /* 0x000ee2000c1e1d00 */
[----:B------:R-:W-:Y:S01]  /*0b40*/  ISETP.NE.U32.AND P0, PT, RZ, UR16, PT ;  /* 0x00000010ff007c0c */ /* 0x000fe2000bf05070 */
[----:B------:R-:W-:-:S03]  /*0b50*/  UIMAD UR4, UR7, UR14, URZ ;  /* 0x0000000e070472a4 */ /* 0x000fc6000f8e02ff */
[----:B------:R-:W-:Y:S01]  /*0b60*/  ISETP.NE.AND.EX P0, PT, RZ, UR17, PT, P0 ;  /* 0x00000011ff007c0c */ /* 0x000fe2000bf05300 */
[----:B------:R-:W-:-:S04]  /*0b70*/  USHF.R.S32.HI UR5, URZ, 0x1f, UR4 ;  /* 0x0000001fff057899 */ /* 0x000fc80008011404 */
        /* <DEDUP_REMOVED lines=8> */
[----:B-1---5:R-:W-:Y:S06]  /*0c00*/  @!P0 BRA `(.L_x_8226) ;  /* 0x0000000000d88947 */ /* 0x022fec0003800000 */
[----:B------:R-:W0:Y:S02]  /*0c10*/  LDC.64 R56, c[0x0][0x3a0] ;  /* 0x0000e800ff387b82 */ /* 0x000e240000000a00 */
[----:B0-----:R-:W-:-:S05]  /*0c20*/  IMAD.WIDE.U32 R56, R87, 0x20, R56 ;  /* 0x0000002057387825 */ /* 0x001fca00078e0038 */
[----:B------:R-:W2:Y:S04]  /*0c30*/  LDG.E.128 R48, desc[UR12][R56.64] ;  /* 0x0000000c38307981 */ /* 0x000ea8000c1e1d00 */
[----:B------:R0:W3:Y:S01]  /*0c40*/  LDG.E.128 R52, desc[UR12][R56.64+0x10] ;  /* 0x0000100c38347981 */ /* 0x0000e2000c1e1d00 */
[----:B------:R-:W-:-:S13]  /*0c50*/  ISETP.LT.AND P3, PT, RZ, UR20, PT ;  /* 0x00000014ff007c0c */ /* 0x000fda000bf61270 */
[----:B------:R-:W1:Y:S01]  /*0c60*/  @P3 LDC R62, c[0x0][0x40c] ;  /* 0x00010300ff3e3b82 */ /* 0x000e620000000800 */
[----:B------:R-:W-:Y:S02]  /*0c70*/  @P3 SHF.L.U32 R61, R44, 0x10, RZ ;  /* 0x000000102c3d3819 */ /* 0x000fe400000006ff */
[----:B------:R-:W-:Y:S02]  /*0c80*/  @P3 SHF.L.U32 R59, R59, 0x10, RZ ;  /* 0x000000103b3b3819 */ /* 0x000fe400000006ff */
[----:B------:R-:W-:Y:S02]  /*0c90*/  @P3 SHF.L.U32 R58, R58, 0x10, RZ ;  /* 0x000000103a3a3819 */ /* 0x000fe400000006ff */
[----:B------:R-:W-:Y:S01]  /*0ca0*/  @P3 SHF.L.U32 R67, R47, 0x10, RZ ;  /* 0x000000102f433819 */ /* 0x000fe200000006ff */
[----:B------:R-:W4:Y:S01]  /*0cb0*/  @P3 LDC R66, c[0x0][0x40c] ;  /* 0x00010300ff423b82 */ /* 0x000f220000000800 */
[----:B0-----:R-:W-:Y:S02]  /*0cc0*/  @P3 SHF.L.U32 R56, R45, 0x10, RZ ;  /* 0x000000102d383819 */ /* 0x001fe400000006ff */
[----:B------:R-:W-:-:S02]  /*0cd0*/  @P3 SHF.L.U32 R71, R100, 0x10, RZ ;  /* 0x0000001064473819 */ /* 0x000fc400000006ff */
[----:B------:R-:W-:-:S03]  /*0ce0*/  @P3 SHF.L.U32 R72, R9, 0x10, RZ ;  /* 0x0000001009483819 */ /* 0x000fc600000006ff */
[----:B------:R-:W0:Y:S08]  /*0cf0*/  @P3 LDC R65, c[0x0][0x40c] ;  /* 0x00010300ff413b82 */ /* 0x000e300000000800 */
[----:B------:R-:W5:Y:S01]  /*0d00*/  @P3 LDC R70, c[0x0][0x40c] ;  /* 0x00010300ff463b82 */ /* 0x000f620000000800 */
[----:B-1----:R-:W-:-:S07]  /*0d10*/  @P3 FMUL.FTZ R61, R61, R62 ;  /* 0x0000003e3d3d3220 */ /* 0x002fce0000410000 */
[----:B------:R-:W1:Y:S01]  /*0d20*/  @P3 LDC R68, c[0x0][0x40c] ;  /* 0x00010300ff443b82 */ /* 0x000e620000000800 */
[----:B----4-:R-:W-:Y:S01]  /*0d30*/  @P3 FMUL.FTZ R62, R59, R66 ;  /* 0x000000423b3e3220 */ /* 0x010fe20000410000 */
[----:B------:R-:W-:-:S06]  /*0d40*/  @P3 SHF.L.U32 R59, R102, 0x10, RZ ;  /* 0x00000010663b3819 */ /* 0x000fcc00000006ff */
[----:B------:R-:W4:Y:S01]  /*0d50*/  @P3 LDC R63, c[0x0][0x40c] ;  /* 0x00010300ff3f3b82 */ /* 0x000f220000000800 */
[----:B0-----:R-:W-:Y:S01]  /*0d60*/  @P3 FMUL.FTZ R66, R58, R65 ;  /* 0x000000413a423220 */ /* 0x001fe20000410000 */
[----:B------:R-:W-:Y:S01]  /*0d70*/  @P3 SHF.L.U32 R65, R60, 0x10, RZ ;  /* 0x000000103c413819 */ /* 0x000fe200000006ff */
[----:B------:R-:W-:Y:S01]  /*0d80*/  @P3 IMAD.U32 R58, R6, 0x10000, RZ ;  /* 0x00010000063a3824 */ /* 0x000fe200078e00ff */
[----:B------:R-:W-:-:S04]  /*0d90*/  @P3 SHF.L.U32 R60, R46, 0x10, RZ ;  /* 0x000000102e3c3819 */ /* 0x000fc800000006ff */
[----:B------:R-:W0:Y:S01]  /*0da0*/  @P3 LDC R69, c[0x0][0x40c] ;  /* 0x00010300ff453b82 */ /* 0x000e220000000800 */
[----:B-----5:R-:W-:Y:S01]  /*0db0*/  @P3 FMUL.FTZ R70, R65, R70 ;  /* 0x0000004641463220 */ /* 0x020fe20000410000 */
[----:B------:R-:W-:Y:S01]  /*0dc0*/  @P3 SHF.L.U32 R65, R7, 0x10, RZ ;  /* 0x0000001007413819 */ /* 0x000fe200000006ff */
[----:B-1----:R-:W-:Y:S01]  /*0dd0*/  @P3 FMUL.FTZ R73, R67, R68 ;  /* 0x0000004443493220 */ /* 0x002fe20000410000 */
[----:B------:R-:W-:Y:S01]  /*0de0*/  @P3 SHF.L.U32 R68, R8, 0x10, RZ ;  /* 0x0000001008443819 */ /* 0x000fe200000006ff */
[----:B------:R-:W-:Y:S02]  /*0df0*/  @P3 IMAD.U32 R67, R101, 0x10000, RZ ;  /* 0x0001000065433824 */ /* 0x000fe400078e00ff */
[----:B----4-:R-:W-:Y:S01]  /*0e00*/  @P3 FMUL.FTZ R63, R56, R63 ;  /* 0x0000003f383f3220 */ /* 0x010fe20000410000 */
[----:B0-----:R-:W-:Y:S01]  /*0e10*/  @P3 FMUL.FTZ R69, R60, R69 ;  /* 0x000000453c453220 */ /* 0x001fe20000410000 */
[----:B--2---:R-:W-:Y:S01]  /*0e20*/  @!P3 MOV R56, R48 ;  /* 0x000000300038b202 */ /* 0x004fe20000000f00 */
[----:B------:R-:W-:Y:S01]  /*0e30*/  @P3 FFMA.FTZ R56, R61, R58, R48 ;  /* 0x0000003a3d383223 */ /* 0x000fe20000010030 */
[----:B------:R-:W-:Y:S01]  /*0e40*/  MOV R57, R49 ;  /* 0x0000003100397202 */ /* 0x000fe20000000f00 */
[----:B------:R-:W-:Y:S01]  /*0e50*/  @P3 FFMA.FTZ R57, R62, R59, R49 ;  /* 0x0000003b3e393223 */ /* 0x000fe20000010031 */
[----:B------:R-:W-:Y:S01]  /*0e60*/  MOV R58, R50 ;  /* 0x00000032003a7202 */ /* 0x000fe20000000f00 */
[----:B---3--:R-:W-:Y:S01]  /*0e70*/  IMAD.MOV.U32 R61, RZ, RZ, R53 ;  /* 0x000000ffff3d7224 */ /* 0x008fe200078e0035 */
[----:B------:R-:W-:Y:S01]  /*0e80*/  MOV R59, R51 ;  /* 0x00000033003b7202 */ /* 0x000fe20000000f00 */
[----:B------:R-:W-:Y:S01]  /*0e90*/  @P3 FFMA.FTZ R58, R63, R65, R50 ;  /* 0x000000413f3a3223 */ /* 0x000fe20000010032 */
[----:B------:R-:W-:Y:S01]  /*0ea0*/  MOV R60, R52 ;  /* 0x00000034003c7202 */ /* 0x000fe20000000f00 */
[----:B------:R-:W-:Y:S01]  /*0eb0*/  @P3 FFMA.FTZ R59, R66, R67, R51 ;  /* 0x00000043423b3223 */ /* 0x000fe20000010033 */
[----:B------:R-:W-:Y:S01]  /*0ec0*/  MOV R62, R54 ;  /* 0x00000036003e7202 */ /* 0x000fe20000000f00 */
[----:B------:R-:W-:Y:S01]  /*0ed0*/  @P3 FFMA.FTZ R60, R69, R68, R52 ;  /* 0x00000044453c3223 */ /* 0x000fe20000010034 */
[----:B------:R-:W-:Y:S01]  /*0ee0*/  @P3 FFMA.FTZ R61, R70, R71, R53 ;  /* 0x00000047463d3223 */ /* 0x000fe20000010035 */
[----:B------:R-:W-:Y:S01]  /*0ef0*/  @P3 FFMA.FTZ R62, R73, R72, R54 ;  /* 0x00000048493e3223 */ /* 0x000fe20000010036 */
[----:B------:R-:W-:Y:S01]  /*0f00*/  MOV R63, R55 ;  /* 0x00000037003f7202 */ /* 0x000fe20000000f00 */
[----:B------:R-:W-:Y:S06]  /*0f10*/  @!P3 BRA `(.L_x_8227) ;  /* 0x0000000000c8b947 */ /* 0x000fec0003800000 */
[----:B------:R-:W-:Y:S02]  /*0f20*/  SHF.L.U32 R64, R64, 0x10, RZ ;  /* 0x0000001040407819 */ /* 0x000fe400000006ff */
[----:B------:R-:W-:-:S03]  /*0f30*/  SHF.L.U32 R63, R99, 0x10, RZ ;  /* 0x00000010633f7819 */ /* 0x000fc600000006ff */
[----:B------:R-:W-:-:S04]  /*0f40*/  FMUL.FTZ R64, R64, UR21 ;  /* 0x0000001540407c20 */ /* 0x000fc80008410000 */
[----:B------:R-:W-:Y:S01]  /*0f50*/  FFMA.FTZ R63, R64, R63, R55 ;  /* 0x0000003f403f7223 */ /* 0x000fe20000010037 */
[----:B------:R-:W-:Y:S06]  /*0f60*/  BRA `(.L_x_8227) ;  /* 0x0000000000b47947 */ /* 0x000fec0003800000 */
.L_x_8226:
[----:B------:R-:W0:Y:S01]  /*0f70*/  @P2 LDC R57, c[0x0][0x40c] ;  /* 0x00010300ff392b82 */ /* 0x000e220000000800 */
[----:B------:R-:W-:Y:S01]  /*0f80*/  @P2 SHF.L.U32 R56, R44, 0x10, RZ ;  /* 0x000000102c382819 */ /* 0x000fe200000006ff */
[----:B------:R-:W-:Y:S01]  /*0f90*/  @P2 IMAD.U32 R73, R99, 0x10000, RZ ;  /* 0x0001000063492824 */ /* 0x000fe200078e00ff */
[----:B------:R-:W-:Y:S02]  /*0fa0*/  @P2 SHF.L.U32 R60, R60, 0x10, RZ ;  /* 0x000000103c3c2819 */ /* 0x000fe400000006ff */
[----:B------:R-:W-:Y:S02]  /*0fb0*/  @P2 SHF.L.U32 R59, R59, 0x10, RZ ;  /* 0x000000103b3b2819 */ /* 0x000fe400000006ff */
[----:B------:R-:W-:Y:S01]  /*0fc0*/  @P2 SHF.L.U32 R58, R58, 0x10, RZ ;  /* 0x000000103a3a2819 */ /* 0x000fe200000006ff */
[----:B------:R-:W1:Y:S01]  /*0fd0*/  @P2 LDC R67, c[0x0][0x40c] ;  /* 0x00010300ff432b82 */ /* 0x000e620000000800 */
[----:B------:R-:W-:Y:S02]  /*0fe0*/  @P2 SHF.L.U32 R69, R64, 0x10, RZ ;  /* 0x0000001040452819 */ /* 0x000fe400000006ff */
[----:B------:R-:W-:-:S02]  /*0ff0*/  @P2 SHF.L.U32 R64, R7, 0x10, RZ ;  /* 0x0000001007402819 */ /* 0x000fc400000006ff */
[----:B------:R-:W-:-:S03]  /*1000*/  @P2 SHF.L.U32 R71, R9, 0x10, RZ ;  /* 0x0000001009472819 */ /* 0x000fc600000006ff */
[----:B------:R-:W2:Y:S08]  /*1010*/  @P2 LDC R63, c[0x0][0x40c] ;  /* 0x00010300ff3f2b82 */ /* 0x000eb00000000800 */
[----:B------:R-:W3:Y:S01]  /*1020*/  @P2 LDC R62, c[0x0][0x40c] ;  /* 0x00010300ff3e2b82 */ /* 0x000ee20000000800 */
[----:B0-----:R-:W-:Y:S01]  /*1030*/  @P2 FMUL.FTZ R61, R56, R57 ;  /* 0x00000039383d2220 */ /* 0x001fe20000410000 */
[----:B------:R-:W-:Y:S01]  /*1040*/  @P2 IMAD.U32 R56, R45, 0x10000, RZ ;  /* 0x000100002d382824 */ /* 0x000fe200078e00ff */
[----:B------:R-:W-:-:S05]  /*1050*/  @P2 SHF.L.U32 R57, R46, 0x10, RZ ;  /* 0x000000102e392819 */ /* 0x000fca00000006ff */
[----:B------:R-:W0:Y:S01]  /*1060*/  @P2 LDC R65, c[0x0][0x40c] ;  /* 0x00010300ff412b82 */ /* 0x000e220000000800 */
[----:B-1----:R-:W-:Y:S01]  /*1070*/  @P2 FMUL.FTZ R68, R60, R67 ;  /* 0x000000433c442220 */ /* 0x002fe20000410000 */
[----:B------:R-:W-:Y:S01]  /*1080*/  @P2 IMAD.U32 R67, R47, 0x10000, RZ ;  /* 0x000100002f432824 */ /* 0x000fe200078e00ff */
[----:B------:R-:W-:-:S05]  /*1090*/  @P2 SHF.L.U32 R60, R6, 0x10, RZ ;  /* 0x00000010063c2819 */ /* 0x000fca00000006ff */
[----:B------:R-:W1:Y:S01]  /*10a0*/  @P2 LDC R66, c[0x0][0x40c] ;  /* 0x00010300ff422b82 */ /* 0x000e620000000800 */
[----:B--2---:R-:W-:-:S07]  /*10b0*/  @P2 FMUL.FTZ R63, R56, R63 ;  /* 0x0000003f383f2220 */ /* 0x004fce0000410000 */
[----:B------:R-:W2:Y:S01]  /*10c0*/  @P2 LDC R70, c[0x0][0x40c] ;  /* 0x00010300ff462b82 */ /* 0x000ea20000000800 */
[----:B---3--:R-:W-:Y:S01]  /*10d0*/  @P2 FMUL.FTZ R59, R59, R62 ;  /* 0x0000003e3b3b2220 */ /* 0x008fe20000410000 */
[----:B------:R-:W-:-:S06]  /*10e0*/  @P2 SHF.L.U32 R62, R102, 0x10, RZ ;  /* 0x00000010663e2819 */ /* 0x000fcc00000006ff */
[----:B------:R-:W3:Y:S01]  /*10f0*/  @P2 LDC R72, c[0x0][0x40c] ;  /* 0x00010300ff482b82 */ /* 0x000ee20000000800 */
[----:B0-----:R-:W-:Y:S01]  /*1100*/  @P2 FMUL.FTZ R65, R58, R65 ;  /* 0x000000413a412220 */ /* 0x001fe20000410000 */
[----:B------:R-:W-:Y:S01]  /*1110*/  MOV R58, RZ ;  /* 0x000000ff003a7202 */ /* 0x000fe20000000f00 */
[----:B------:R-:W-:Y:S01]  /*1120*/  @P2 FMUL.FTZ R58, R63, R64 ;  /* 0x000000403f3a2220 */ /* 0x000fe20000410000 */
[----:B------:R-:W-:Y:S01]  /*1130*/  @P2 SHF.L.U32 R64, R101, 0x10, RZ ;  /* 0x0000001065402819 */ /* 0x000fe200000006ff */
[----:B-1----:R-:W-:Y:S01]  /*1140*/  @P2 FMUL.FTZ R66, R57, R66 ;  /* 0x0000004239422220 */ /* 0x002fe20000410000 */
[----:B------:R-:W-:Y:S02]  /*1150*/  CS2R R56, SRZ ;  /* 0x0000000000387805 */ /* 0x000fe4000001ff00 */
[----:B------:R-:W-:Y:S01]  /*1160*/  @P2 FMUL.FTZ R56, R61, R60 ;  /* 0x0000003c3d382220 */ /* 0x000fe20000410000 */
[----:B------:R-:W-:Y:S01]  /*1170*/  @P2 FMUL.FTZ R57, R59, R62 ;  /* 0x0000003e3b392220 */ /* 0x000fe20000410000 */
[----:B------:R-:W-:-:S02]  /*1180*/  CS2R R60, SRZ ;  /* 0x00000000003c7805 */ /* 0x000fc4000001ff00 */
[----:B------:R-:W-:Y:S02]  /*1190*/  CS2R R62, SRZ ;  /* 0x00000000003e7805 */ /* 0x000fe4000001ff00 */
[----:B------:R-:W-:Y:S01]  /*11a0*/  MOV R59, RZ ;  /* 0x000000ff003b7202 */ /* 0x000fe20000000f00 */
[----:B--2---:R-:W-:Y:S01]  /*11b0*/  @P2 FMUL.FTZ R70, R67, R70 ;  /* 0x0000004643462220 */ /* 0x004fe20000410000 */
[----:B------:R-:W-:Y:S01]  /*11c0*/  @P2 SHF.L.U32 R67, R8, 0x10, RZ ;  /* 0x0000001008432819 */ /* 0x000fe200000006ff */
[----:B------:R-:W-:Y:S02]  /*11d0*/  @P2 FMUL.FTZ R59, R65, R64 ;  /* 0x00000040413b2220 */ /* 0x000fe40000410000 */
[----:B------:R-:W-:Y:S02]  /*11e0*/  @P2 FMUL.FTZ R62, R70, R71 ;  /* 0x00000047463e2220 */ /* 0x000fe40000410000 */
[----:B------:R-:W-:Y:S01]  /*11f0*/  @P2 FMUL.FTZ R60, R66, R67 ;  /* 0x00000043423c2220 */ /* 0x000fe20000410000 */
[----:B---3--:R-:W-:Y:S01]  /*1200*/  @P2 FMUL.FTZ R72, R69, R72 ;  /* 0x0000004845482220 */ /* 0x008fe20000410000 */
[----:B------:R-:W-:-:S03]  /*1210*/  @P2 SHF.L.U32 R69, R100, 0x10, RZ ;  /* 0x0000001064452819 */ /* 0x000fc600000006ff */
[----:B------:R-:W-:Y:S02]  /*1220*/  @P2 FMUL.FTZ R63, R72, R73 ;  /* 0x00000049483f2220 */ /* 0x000fe40000410000 */
[----:B------:R-:W-:-:S07]  /*1230*/  @P2 FMUL.FTZ R61, R68, R69 ;  /* 0x00000045443d2220 */ /* 0x000fce0000410000 */
.L_x_8227:
[----:B------:R-:W0:Y:S01]  /*1240*/  LDC.64 R110, c[0x0][0x3a8] ;  /* 0x0000ea00ff6e7b82 */ /* 0x000e220000000a00 */
[----:B------:R-:W-:Y:S02]  /*1250*/  @P2 IADD3 R71, PT, PT, R85, 0x80, RZ ;  /* 0x0000008055472810 */ /* 0x000fe40007ffe0ff */
[----:B------:R-:W-:-:S05]  /*1260*/  IADD3 R77, PT, PT, R87, 0x80, RZ ;  /* 0x00000080574d7810 */ /* 0x000fca0007ffe0ff */
[----:B------:R-:W1:Y:S08]  /*1270*/  @P2 LDC.64 R66, c[0x0][0x390] ;  /* 0x0000e400ff422b82 */ /* 0x000e700000000a00 */
[----:B------:R-:W2:Y:S01]  /*1280*/  @P0 LDC.64 R64, c[0x0][0x3a0] ;  /* 0x0000e800ff400b82 */ /* 0x000ea20000000a00 */
[----:B0-----:R-:W-:-:S05]  /*1290*/  IMAD.WIDE.U32 R68, R87, 0x20, R110 ;  /* 0x0000002057447825 */ /* 0x001fca00078e006e */
[----:B------:R0:W-:Y:S01]  /*12a0*/  STG.E.128 desc[UR12][R68.64], R56 ;  /* 0x0000003844007986 */ /* 0x0001e2000c101d0c */
[----:B-1----:R-:W-:-:S03]  /*12b0*/  @P2 IMAD.WIDE.U32 R66, R71, 0x10, R66 ;  /* 0x0000001047422825 */ /* 0x002fc600078e0042 */
[----:B------:R0:W-:Y:S04]  /*12c0*/  STG.E.128 desc[UR12][R68.64+0x10], R60 ;  /* 0x0000103c44007986 */ /* 0x0001e8000c101d0c */
[----:B------:R-:W3:Y:S01]  /*12d0*/  @P2 LDG.E.128 R44, desc[UR12][R66.64] ;  /* 0x0000000c422c2981 */ /* 0x000ee2000c1e1d00 */
[----:B--2---:R-:W-:-:S05]  /*12e0*/  @P0 IMAD.WIDE.U32 R64, R77, 0x20, R64 ;  /* 0x000000204d400825 */ /* 0x004fca00078e0040 */
[----:B------:R0:W5:Y:S04]  /*12f0*/  @P0 LDG.E.128 R48, desc[UR12][R64.64] ;  /* 0x0000000c40300981 */ /* 0x000168000c1e1d00 */
[----:B------:R0:W5:Y:S01]  /*1300*/  @P0 LDG.E.128 R52, desc[UR12][R64.64+0x10] ;  /* 0x0000100c40340981 */ /* 0x000162000c1e1d00 */
[----:B---3--:R-:W-:Y:S02]  /*1310*/  PRMT R72, R47, 0x7632, R72 ;  /* 0x000076322f487816 */ /* 0x008fe40000000048 */
[----:B------:R-:W-:Y:S02]  /*1320*/  PRMT R70, R46, 0x7632, R70 ;  /* 0x000076322e467816 */ /* 0x000fe40000000046 */
[----:B------:R-:W-:Y:S02]  /*1330*/  PRMT R71, R45, 0x7632, R71 ;  /* 0x000076322d477816 */ /* 0x000fe40000000047 */
[----:B------:R-:W-:Y:S01]  /*1340*/  PRMT R73, R44, 0x7632, R73 ;  /* 0x000076322c497816 */ /* 0x000fe20000000049 */
[----:B0-----:R-:W-:Y:S06]  /*1350*/  @!P0 BRA `(.L_x_8228) ;  /* 0x0000000000c88947 */ /* 0x001fec0003800000 */
[----:B------:R-:W-:-:S13]  /*1360*/  ISETP.LT.AND P3, PT, RZ, UR20, PT ;  /* 0x00000014ff007c0c */ /* 0x000fda000bf61270 */
        /* <DEDUP_REMOVED lines=10> */
[----:B0-----:R-:W-:Y:S01]  /*1410*/  @P3 FMUL.FTZ R74, R71, R74 ;  /* 0x0000004a474a3220 */ /* 0x001fe20000410000 */
[----:B------:R-:W-:-:S06]  /*1420*/  @P3 SHF.L.U32 R71, R46, 0x10, RZ ;  /* 0x000000102e473819 */ /* 0x000fcc00000006ff */
[----:B------:R-:W0:Y:S01]  /*1430*/  @P3 LDC R65, c[0x0][0x40c] ;  /* 0x00010300ff413b82 */ /* 0x000e220000000800 */
[----:B-1----:R-:W-:Y:S01]  /*1440*/  @P3 FMUL.FTZ R66, R73, R66 ;  /* 0x0000004249423220 */ /* 0x002fe20000410000 */
[----:B------:R-:W-:-:S06]  /*1450*/  @P3 SHF.L.U32 R73, R47, 0x10, RZ ;  /* 0x000000102f493819 */ /* 0x000fcc00000006ff */
[----:B------:R-:W1:Y:S01]  /*1460*/  @P3 LDC R75, c[0x0][0x40c] ;  /* 0x00010300ff4b3b82 */ /* 0x000e620000000800 */
[----:B--2---:R-:W-:Y:S01]  /*1470*/  @P3 FMUL.FTZ R81, R67, R68 ;  /* 0x0000004443513220 */ /* 0x004fe20000410000 */
[----:B------:R-:W-:Y:S01]  /*1480*/  @P3 SHF.L.U32 R67, R14, 0x10, RZ ;  /* 0x000000100e433819 */ /* 0x000fe200000006ff */
[----:B------:R-:W-:-:S05]  /*1490*/  @P3 IMAD.U32 R68, R116, 0x10000, RZ ;  /* 0x0001000074443824 */ /* 0x000fca00078e00ff */
[----:B------:R-:W2:Y:S01]  /*14a0*/  @P3 LDC R78, c[0x0][0x40c] ;  /* 0x00010300ff4e3b82 */ /* 0x000ea20000000800 */
[----:B---3--:R-:W-:Y:S01]  /*14b0*/  @P3 FMUL.FTZ R83, R71, R76 ;  /* 0x0000004c47533220 */ /* 0x008fe20000410000 */
[----:B------:R-:W-:Y:S01]  /*14c0*/  @P3 SHF.L.U32 R71, R15, 0x10, RZ ;  /* 0x000000100f473819 */ /* 0x000fe200000006ff */
[----:B0-----:R-:W-:Y:S01]  /*14d0*/  @P3 FMUL.FTZ R69, R64, R65 ;  /* 0x0000004140453220 */ /* 0x001fe20000410000 */
[----:B-----5:R-:W-:Y:S01]  /*14e0*/  MOV R65, R49 ;  /* 0x0000003100417202 */ /* 0x020fe20000000f00 */
[----:B------:R-:W-:Y:S01]  /*14f0*/  @P3 FFMA.FTZ R65, R66, R68, R49 ;  /* 0x0000004442413223 */ /* 0x000fe20000010031 */
[----:B------:R-:W-:Y:S01]  /*1500*/  MOV R64, R48 ;  /* 0x0000003000407202 */ /* 0x000fe20000000f00 */
[----:B------:R-:W-:Y:S01]  /*1510*/  @P3 FFMA.FTZ R64, R69, R67, R48 ;  /* 0x0000004345403223 */ /* 0x000fe20000010030 */
[----:B------:R-:W-:Y:S01]  /*1520*/  MOV R66, R50 ;  /* 0x0000003200427202 */ /* 0x000fe20000000f00 */
[----:B------:R-:W-:Y:S01]  /*1530*/  @P3 FFMA.FTZ R66, R81, R71, R50 ;  /* 0x0000004751423223 */ /* 0x000fe20000010032 */
[----:B------:R-:W-:Y:S01]  /*1540*/  MOV R67, R51 ;  /* 0x0000003300437202 */ /* 0x000fe20000000f00 */
[----:B-1----:R-:W-:Y:S01]  /*1550*/  @P3 FMUL.FTZ R76, R70, R75 ;  /* 0x0000004b464c3220 */ /* 0x002fe20000410000 */
[----:B------:R-:W-:-:S02]  /*1560*/  @P3 SHF.L.U32 R75, R16, 0x10, RZ ;  /* 0x00000010104b3819 */ /* 0x000fc400000006ff */
[----:B------:R-:W-:Y:S02]  /*1570*/  MOV R68, R52 ;  /* 0x0000003400447202 */ /* 0x000fe40000000f00 */
[----:B------:R-:W-:Y:S01]  /*1580*/  MOV R69, R53 ;  /* 0x0000003500457202 */ /* 0x000fe20000000f00 */
[----:B------:R-:W-:Y:S01]  /*1590*/  @P3 FFMA.FTZ R68, R83, R75, R52 ;  /* 0x0000004b53443223 */ /* 0x000fe20000010034 */
[----:B------:R-:W-:Y:S01]  /*15a0*/  MOV R70, R54 ;  /* 0x0000003600467202 */ /* 0x000fe20000000f00 */
[----:B--2---:R-:W-:Y:S01]  /*15b0*/  @P3 FMUL.FTZ R113, R73, R78 ;  /* 0x0000004e49713220 */ /* 0x004fe20000410000 */
[----:B------:R-:W-:Y:S01]  /*15c0*/  @P3 SHF.L.U32 R78, R108, 0x10, RZ ;  /* 0x000000106c4e3819 */ /* 0x000fe200000006ff */
[----:B------:R-:W-:Y:S01]  /*15d0*/  @P3 IMAD.U32 R73, R109, 0x10000, RZ ;  /* 0x000100006d493824 */ /* 0x000fe200078e00ff */
[----:B------:R-:W-:Y:S01]  /*15e0*/  MOV R71, R55 ;  /* 0x0000003700477202 */ /* 0x000fe20000000f00 */
[----:B------:R-:W-:Y:S02]  /*15f0*/  @P3 FFMA.FTZ R70, R113, R79, R54 ;  /* 0x0000004f71463223 */ /* 0x000fe40000010036 */
[----:B------:R-:W-:Y:S01]  /*1600*/  @P3 FFMA.FTZ R67, R74, R73, R51 ;  /* 0x000000494a433223 */ /* 0x000fe20000010033 */
[----:B------:R-:W-:Y:S01]  /*1610*/  @P3 FFMA.FTZ R69, R76, R78, R53 ;  /* 0x0000004e4c453223 */ /* 0x000fe20000010035 */
[----:B------:R-:W-:Y:S06]  /*1620*/  @!P3 BRA `(.L_x_8229) ;  /* 0x0000000000c8b947 */ /* 0x000fec0003800000 */
[----:B------:R-:W-:Y:S02]  /*1630*/  SHF.L.U32 R72, R72, 0x10, RZ ;  /* 0x0000001048487819 */ /* 0x000fe400000006ff */
[----:B------:R-:W-:-:S03]  /*1640*/  SHF.L.U32 R71, R107, 0x10, RZ ;  /* 0x000000106b477819 */ /* 0x000fc600000006ff */
[----:B------:R-:W-:-:S04]  /*1650*/  FMUL.FTZ R72, R72, UR21 ;  /* 0x0000001548487c20 */ /* 0x000fc80008410000 */
[----:B------:R-:W-:Y:S01]  /*1660*/  FFMA.FTZ R71, R72, R71, R55 ;  /* 0x0000004748477223 */ /* 0x000fe20000010037 */
[----:B------:R-:W-:Y:S06]  /*1670*/  BRA `(.L_x_8229) ;  /* 0x0000000000b47947 */ /* 0x000fec0003800000 */
.L_x_8228:
[----:B------:R-:W0:Y:S01]  /*1680*/  @P2 LDC R65, c[0x0][0x40c] ;  /* 0x00010300ff412b82 */ /* 0x000e220000000800 */
[----:B------:R-:W-:Y:S01]  /*1690*/  @P2 IMAD.U32 R64, R44, 0x10000, RZ ;  /* 0x000100002c402824 */ /* 0x000fe200078e00ff */
[----:B------:R-:W-:Y:S01]  /*16a0*/  @P2 SHF.L.U32 R70, R70, 0x10, RZ ;  /* 0x0000001046462819 */ /* 0x000fe200000006ff */
[----:B------:R-:W-:Y:S01]  /*16b0*/  @P2 IMAD.U32 R79, R108, 0x10000, RZ ;  /* 0x000100006c4f2824 */ /* 0x000fe200078e00ff */
[----:B------:R-:W-:Y:S02]  /*16c0*/  @P2 SHF.L.U32 R73, R73, 0x10, RZ ;  /* 0x0000001049492819 */ /* 0x000fe400000006ff */
[----:B------:R-:W-:Y:S02]  /*16d0*/  @P2 SHF.L.U32 R71, R71, 0x10, RZ ;  /* 0x0000001047472819 */ /* 0x000fe400000006ff */
[----:B------:R-:W1:Y:S01]  /*16e0*/  @P2 LDC R75, c[0x0][0x40c] ;  /* 0x00010300ff4b2b82 */ /* 0x000e620000000800 */
[----:B------:R-:W-:Y:S02]  /*16f0*/  @P2 SHF.L.U32 R81, R17, 0x10, RZ ;  /* 0x0000001011512819 */ /* 0x000fe400000006ff */
[----:B------:R-:W-:-:S05]  /*1700*/  @P2 SHF.L.U32 R83, R107, 0x10, RZ ;  /* 0x000000106b532819 */ /* 0x000fca00000006ff */
[----:B------:R-:W2:Y:S08]  /*1710*/  @P2 LDC R66, c[0x0][0x40c] ;  /* 0x00010300ff422b82 */ /* 0x000eb00000000800 */
[----:B------:R-:W3:Y:S01]  /*1720*/  @P2 LDC R68, c[0x0][0x40c] ;  /* 0x00010300ff442b82 */ /* 0x000ee20000000800 */
[----:B0-----:R-:W-:Y:S01]  /*1730*/  @P2 FMUL.FTZ R67, R64, R65 ;  /* 0x0000004140432220 */ /* 0x001fe20000410000 */
[----:B------:R-:W-:-:S02]  /*1740*/  @P2 SHF.L.U32 R64, R45, 0x10, RZ ;  /* 0x000000102d402819 */ /* 0x000fc400000006ff */
[----:B------:R-:W-:-:S04]  /*1750*/  @P2 SHF.L.U32 R65, R46, 0x10, RZ ;  /* 0x000000102e412819 */ /* 0x000fc800000006ff */
[----:B------:R-:W0:Y:S01]  /*1760*/  @P2 LDC R69, c[0x0][0x40c] ;  /* 0x00010300ff452b82 */ /* 0x000e220000000800 */
[----:B-1----:R-:W-:Y:S01]  /*1770*/  @P2 FMUL.FTZ R78, R70, R75 ;  /* 0x0000004b464e2220 */ /* 0x002fe20000410000 */
[----:B------:R-:W-:Y:S02]  /*1780*/  @P2 SHF.L.U32 R75, R72, 0x10, RZ ;  /* 0x00000010484b2819 */ /* 0x000fe400000006ff */
[----:B------:R-:W-:Y:S02]  /*1790*/  @P2 SHF.L.U32 R70, R116, 0x10, RZ ;  /* 0x0000001074462819 */ /* 0x000fe400000006ff */
[----:B------:R-:W-:Y:S02]  /*17a0*/  @P2 SHF.L.U32 R72, R15, 0x10, RZ ;  /* 0x000000100f482819 */ /* 0x000fe400000006ff */
[----:B------:R-:W1:Y:S01]  /*17b0*/  @P2 LDC R76, c[0x0][0x40c] ;  /* 0x00010300ff4c2b82 */ /* 0x000e620000000800 */
[----:B--2---:R-:W-:Y:S01]  /*17c0*/  @P2 FMUL.FTZ R73, R73, R66 ;  /* 0x0000004249492220 */ /* 0x004fe20000410000 */
[----:B------:R-:W-:-:S06]  /*17d0*/  HFMA2 R66, -RZ, RZ, 0, 0 ;  /* 0x00000000ff427431 */ /* 0x000fcc00000001ff */
[----:B------:R-:W2:Y:S01]  /*17e0*/  @P2 LDC R82, c[0x0][0x40c] ;  /* 0x00010300ff522b82 */ /* 0x000ea20000000800 */
[----:B---3--:R-:W-:Y:S01]  /*17f0*/  @P2 FMUL.FTZ R74, R71, R68 ;  /* 0x00000044474a2220 */ /* 0x008fe20000410000 */
[----:B------:R-:W-:Y:S01]  /*1800*/  @P2 SHF.L.U32 R71, R47, 0x10, RZ ;  /* 0x000000102f472819 */ /* 0x000fe200000006ff */
[----:B------:R-:W-:-:S05]  /*1810*/  @P2 IMAD.U32 R68, R14, 0x10000, RZ ;  /* 0x000100000e442824 */ /* 0x000fca00078e00ff */
[----:B------:R-:W3:Y:S01]  /*1820*/  @P2 LDC R80, c[0x0][0x40c] ;  /* 0x00010300ff502b82 */ /* 0x000ee20000000800 */
[----:B0-----:R-:W-:-:S04]  /*1830*/  @P2 FMUL.FTZ R69, R64, R69 ;  /* 0x0000004540452220 */ /* 0x001fc80000410000 */
[----:B------:R-:W-:Y:S01]  /*1840*/  @P2 FMUL.FTZ R66, R69, R72 ;  /* 0x0000004845422220 */ /* 0x000fe20000410000 */
[----:B-1----:R-:W-:Y:S01]  /*1850*/  @P2 FMUL.FTZ R76, R65, R76 ;  /* 0x0000004c414c2220 */ /* 0x002fe20000410000 */
[----:B------:R-:W-:Y:S02]  /*1860*/  CS2R R64, SRZ ;  /* 0x0000000000407805 */ /* 0x000fe4000001ff00 */
[----:B------:R-:W-:Y:S01]  /*1870*/  @P2 FMUL.FTZ R65, R73, R70 ;  /* 0x0000004649412220 */ /* 0x000fe20000410000 */
[----:B------:R-:W-:Y:S01]  /*1880*/  @P2 SHF.L.U32 R73, R109, 0x10, RZ ;  /* 0x000000106d492819 */ /* 0x000fe200000006ff */
[----:B------:R-:W-:Y:S01]  /*1890*/  @P2 FMUL.FTZ R64, R67, R68 ;  /* 0x0000004443402220 */ /* 0x000fe20000410000 */
[----:B------:R-:W-:Y:S02]  /*18a0*/  CS2R R68, SRZ ;  /* 0x0000000000447805 */ /* 0x000fe4000001ff00 */
[----:B------:R-:W-:Y:S01]  /*18b0*/  MOV R67, RZ ;  /* 0x000000ff00437202 */ /* 0x000fe20000000f00 */
[----:B--2---:R-:W-:Y:S01]  /*18c0*/  @P2 FMUL.FTZ R82, R75, R82 ;  /* 0x000000524b522220 */ /* 0x004fe20000410000 */
[----:B------:R-:W-:Y:S01]  /*18d0*/  @P2 SHF.L.U32 R75, R16, 0x10, RZ ;  /* 0x00000010104b2819 */ /* 0x000fe200000006ff */
[----:B------:R-:W-:Y:S01]  /*18e0*/  @P2 FMUL.FTZ R67, R74, R73 ;  /* 0x000000494a432220 */ /* 0x000fe20000410000 */
[----:B------:R-:W-:-:S03]  /*18f0*/  @P2 FMUL.FTZ R69, R78, R79 ;  /* 0x0000004f4e452220 */ /* 0x000fc60000410000 */
[----:B------:R-:W-:Y:S01]  /*1900*/  @P2 FMUL.FTZ R68, R76, R75 ;  /* 0x0000004b4c442220 */ /* 0x000fe20000410000 */
[----:B---3--:R-:W-:Y:S01]  /*1910*/  @P2 FMUL.FTZ R80, R71, R80 ;  /* 0x0000005047502220 */ /* 0x008fe20000410000 */
[----:B------:R-:W-:Y:S02]  /*1920*/  CS2R R70, SRZ ;  /* 0x0000000000467805 */ /* 0x000fe4000001ff00 */
[----:B------:R-:W-:Y:S01]  /*1930*/  @P2 FMUL.FTZ R71, R82, R83 ;  /* 0x0000005352472220 */ /* 0x000fe20000410000 */
[----:B------:R-:W-:-:S07]  /*1940*/  @P2 FMUL.FTZ R70, R80, R81 ;  /* 0x0000005150462220 */ /* 0x000fce0000410000 */
.L_x_8229:
[----:B------:R-:W0:Y:S01]  /*1950*/  @P2 LDC.64 R74, c[0x0][0x390] ;  /* 0x0000e400ff4a2b82 */ /* 0x000e220000000a00 */
[----:B------:R-:W-:Y:S01]  /*1960*/  @P2 IADD3 R79, PT, PT, R85, 0x100, RZ ;  /* 0x00000100554f2810 */ /* 0x000fe20007ffe0ff */
[----:B------:R-:W-:Y:S01]  /*1970*/  IMAD.WIDE.U32 R76, R77, 0x20, R110 ;  /* 0x000000204d4c7825 */ /* 0x000fe200078e006e */
[----:B------:R-:W-:-:S04]  /*1980*/  @P0 IADD3 R81, PT, PT, R87, 0x100, RZ ;  /* 0x0000010057510810 */ /* 0x000fc80007ffe0ff */
[----:B------:R1:W-:Y:S01]  /*1990*/  STG.E.128 desc[UR12][R76.64], R64 ;  /* 0x000000404c007986 */ /* 0x0003e2000c101d0c */
[----:B------:R-:W2:Y:S03]  /*19a0*/  @P0 LDC.64 R72, c[0x0][0x3a0] ;  /* 0x0000e800ff480b82 */ /* 0x000ea60000000a00 */
[----:B------:R1:W-:Y:S01]  /*19b0*/  STG.E.128 desc[UR12][R76.64+0x10], R68 ;  /* 0x000010444c007986 */ /* 0x0003e2000c101d0c */
[----:B0-----:R-:W-:-:S05]  /*19c0*/  @P2 IMAD.WIDE.U32 R74, R79, 0x10, R74 ;  /* 0x000000104f4a2825 */ /* 0x001fca00078e004a */
[----:B------:R1:W5:Y:S01]  /*19d0*/  @P2 LDG.E.128 R44, desc[UR12][R74.64] ;  /* 0x0000000c4a2c2981 */ /* 0x000362000c1e1d00 */
[----:B--2---:R-:W-:-:S05]  /*19e0*/  @P0 IMAD.WIDE.U32 R72, R81, 0x20, R72 ;  /* 0x0000002051480825 */ /* 0x004fca00078e0048 */
[----:B-----5:R1:W5:Y:S04]  /*19f0*/  @P0 LDG.E.128 R48, desc[UR12][R72.64] ;  /* 0x0000000c48300981 */ /* 0x020368000c1e1d00 */
[----:B------:R1:W5:Y:S01]  /*1a00*/  @P0 LDG.E.128 R52, desc[UR12][R72.64+0x10] ;  /* 0x0000100c48340981 */ /* 0x000362000c1e1d00 */
[----:B------:R-:W-:Y:S05]  /*1a10*/  @!P0 BRA `(.L_x_8230) ;  /* 0x0000000000d88947 */ /* 0x000fea0003800000 */
[----:B------:R-:W-:-:S13]  /*1a20*/  ISETP.LT.AND P3, PT, RZ, UR20, PT ;  /* 0x00000014ff007c0c */ /* 0x000fda000bf61270 */
[----:B-1----:R-:W0:Y:S01]  /*1a30*/  @P3 LDC R75, c[0x0][0x40c] ;  /* 0x00010300ff4b3b82 */ /* 0x002e220000000800 */
[C---:B------:R-:W-:Y:S02]  /*1a40*/  @P3 PRMT R72, R44.reuse, 0x7632, R72 ;  /* 0x000076322c483816 */ /* 0x040fe40000000048 */
[----:B------:R-:W-:Y:S02]  /*1a50*/  @P3 SHF.L.U32 R74, R44, 0x10, RZ ;  /* 0x000000102c4a3819 */ /* 0x000fe400000006ff */
[C---:B------:R-:W-:Y:S01]  /*1a60*/  @P3 SHF.L.U32 R76, R45.reuse, 0x10, RZ ;  /* 0x000000102d4c3819 */ /* 0x040fe200000006ff */
[----:B------:R-:W-:Y:S01]  /*1a70*/  @P3 IMAD.U32 R72, R72, 0x10000, RZ ;  /* 0x0001000048483824 */ /* 0x000fe200078e00ff */
[----:B------:R-:W-:Y:S01]  /*1a80*/  @P3 PRMT R73, R45, 0x7632, R73 ;  /* 0x000076322d493816 */ /* 0x000fe20000000049 */
[----:B------:R-:W1:Y:S01]  /*1a90*/  @P3 LDC R77, c[0x0][0x40c] ;  /* 0x00010300ff4d3b82 */ /* 0x000e620000000800 */
[----:B------:R-:W-:Y:S02]  /*1aa0*/  @P3 SHF.L.U32 R78, R46, 0x10, RZ ;  /* 0x000000102e4e3819 */ /* 0x000fe400000006ff */
[----:B------:R-:W-:-:S02]  /*1ab0*/  @P3 SHF.L.U32 R73, R73, 0x10, RZ ;  /* 0x0000001049493819 */ /* 0x000fc400000006ff */
[----:B------:R-:W-:-:S03]  /*1ac0*/  @P3 SHF.L.U32 R113, R25, 0x10, RZ ;  /* 0x0000001019713819 */ /* 0x000fc600000006ff */
[----:B------:R-:W2:Y:S08]  /*1ad0*/  @P3 LDC R81, c[0x0][0x40c] ;  /* 0x00010300ff513b82 */ /* 0x000eb00000000800 */
[----:B------:R-:W3:Y:S01]  /*1ae0*/  @P3 LDC R83, c[0x0][0x40c] ;  /* 0x00010300ff533b82 */ /* 0x000ee20000000800 */
[----:B0-----:R-:W-:Y:S01]  /*1af0*/  @P3 FMUL.FTZ R79, R74, R75 ;  /* 0x0000004b4a4f3220 */ /* 0x001fe20000410000 */
[----:B------:R-:W-:-:S06]  /*1b00*/  @P3 PRMT R75, R46, 0x7632, R75 ;  /* 0x000076322e4b3816 */ /* 0x000fcc000000004b */
[----:B------:R-:W0:Y:S01]  /*1b10*/  @P3 LDC R84, c[0x0][0x40c] ;  /* 0x00010300ff543b82 */ /* 0x000e220000000800 */
[----:B-1----:R-:W-:Y:S01]  /*1b20*/  @P3 FMUL.FTZ R74, R72, R77 ;  /* 0x0000004d484a3220 */ /* 0x002fe20000410000 */
[----:B------:R-:W-:Y:S02]  /*1b30*/  @P3 SHF.L.U32 R77, R75, 0x10, RZ ;  /* 0x000000104b4d3819 */ /* 0x000fe400000006ff */
[----:B------:R-:W-:Y:S02]  /*1b40*/  @P3 SHF.L.U32 R75, R22, 0x10, RZ ;  /* 0x00000010164b3819 */ /* 0x000fe400000006ff */
[----:B-----5:R-:W-:Y:S02]  /*1b50*/  MOV R72, R48 ;  /* 0x0000003000487202 */ /* 0x020fe40000000f00 */
[----:B------:R-:W1:Y:S01]  /*1b60*/  @P3 LDC R80, c[0x0][0x40c] ;  /* 0x00010300ff503b82 */ /* 0x000e620000000800 */
[----:B--2---:R-:W-:Y:S01]  /*1b70*/  @P3 FMUL.FTZ R115, R76, R81 ;  /* 0x000000514c733220 */ /* 0x004fe20000410000 */
[----:B------:R-:W-:Y:S01]  /*1b80*/  @P3 IMAD.U32 R81, R47, 0x10000, RZ ;  /* 0x000100002f513824 */ /* 0x000fe200078e00ff */
[----:B------:R-:W-:Y:S01]  /*1b90*/  @P3 SHF.L.U32 R76, R124, 0x10, RZ ;  /* 0x000000107c4c3819 */ /* 0x000fe200000006ff */
[----:B------:R-:W-:Y:S01]  /*1ba0*/  @P3 FFMA.FTZ R72, R79, R75, R48 ;  /* 0x0000004b4f483223 */ /* 0x000fe20000010030 */
[----:B------:R-:W-:-:S02]  /*1bb0*/  @P3 SHF.L.U32 R79, R23, 0x10, RZ ;  /* 0x00000010174f3819 */ /* 0x000fc400000006ff */
[----:B------:R-:W-:Y:S01]  /*1bc0*/  MOV R75, R51 ;  /* 0x00000033004b7202 */ /* 0x000fe20000000f00 */
[----:B------:R-:W2:Y:S01]  /*1bd0*/  @P3 LDC R82, c[0x0][0x40c] ;  /* 0x00010300ff523b82 */ /* 0x000ea20000000800 */
[----:B---3--:R-:W-:Y:S01]  /*1be0*/  @P3 FMUL.FTZ R149, R78, R83 ;  /* 0x000000534e953220 */ /* 0x008fe20000410000 */
[----:B------:R-:W-:Y:S01]  /*1bf0*/  @P3 SHF.L.U32 R83, R24, 0x10, RZ ;  /* 0x0000001018533819 */ /* 0x000fe200000006ff */
[--C-:B------:R-:W-:Y:S02]  /*1c00*/  IMAD.MOV.U32 R78, RZ, RZ, R54.reuse ;  /* 0x000000ffff4e7224 */ /* 0x100fe400078e0036 */
[----:B0-----:R-:W-:Y:S01]  /*1c10*/  @P3 FMUL.FTZ R151, R81, R84 ;  /* 0x0000005451973220 */ /* 0x001fe20000410000 */
[----:B------:R-:W-:Y:S02]  /*1c20*/  @P3 SHF.L.U32 R81, R123, 0x10, RZ ;  /* 0x000000107b513819 */ /* 0x000fe400000006ff */
[----:B------:R-:W-:Y:S01]  /*1c30*/  @P3 SHF.L.U32 R84, R122, 0x10, RZ ;  /* 0x000000107a543819 */ /* 0x000fe200000006ff */
[----:B------:R-:W-:Y:S01]  /*1c40*/  @P3 FFMA.FTZ R78, R151, R113, R54 ;  /* 0x00000071974e3223 */ /* 0x000fe20000010036 */
[----:B-1----:R-:W-:Y:S01]  /*1c50*/  @P3 FMUL.FTZ R80, R73, R80 ;  /* 0x0000005049503220 */ /* 0x002fe20000410000 */
[----:B------:R-:W-:Y:S01]  /*1c60*/  MOV R73, R49 ;  /* 0x0000003100497202 */ /* 0x000fe20000000f00 */
[----:B------:R-:W-:Y:S01]  /*1c70*/  @P3 FFMA.FTZ R73, R74, R76, R49 ;  /* 0x0000004c4a493223 */ /* 0x000fe20000010031 */
[----:B------:R-:W-:Y:S01]  /*1c80*/  MOV R74, R50 ;  /* 0x00000032004a7202 */ /* 0x000fe20000000f00 */
[----:B------:R-:W-:Y:S01]  /*1c90*/  @P3 FFMA.FTZ R74, R115, R79, R50 ;  /* 0x0000004f734a3223 */ /* 0x000fe20000010032 */
[----:B------:R-:W-:Y:S01]  /*1ca0*/  MOV R76, R52 ;  /* 0x00000034004c7202 */ /* 0x000fe20000000f00 */
[----:B------:R-:W-:Y:S01]  /*1cb0*/  @P3 FFMA.FTZ R75, R80, R81, R51 ;  /* 0x00000051504b3223 */ /* 0x000fe20000010033 */
[----:B------:R-:W-:Y:S01]  /*1cc0*/  @P3 FFMA.FTZ R76, R149, R83, R52 ;  /* 0x00000053954c3223 */ /* 0x000fe20000010034 */
[----:B--2---:R-:W-:Y:S01]  /*1cd0*/  @P3 FMUL.FTZ R82, R77, R82 ;  /* 0x000000524d523220 */ /* 0x004fe20000410000 */
[----:B------:R-:W-:-:S02]  /*1ce0*/  MOV R77, R53 ;  /* 0x00000035004d7202 */ /* 0x000fc40000000f00 */
[----:B------:R-:W-:Y:S01]  /*1cf0*/  MOV R79, R55 ;  /* 0x00000037004f7202 */ /* 0x000fe20000000f00 */
[----:B------:R-:W-:Y:S01]  /*1d00*/  @P3 FFMA.FTZ R77, R82, R84, R53 ;  /* 0x00000054524d3223 */ /* 0x000fe20000010035 */
[----:B------:R-:W-:Y:S06]  /*1d10*/  @!P3 BRA `(.L_x_8231) ;  /* 0x0000000000dcb947 */ /* 0x000fec0003800000 */
[----:B------:R-:W-:Y:S02]  /*1d20*/  PRMT R79, R47, 0x7632, R79 ;  /* 0x000076322f4f7816 */ /* 0x000fe4000000004f */
[----:B------:R-:W-:-:S03]  /*1d30*/  SHF.L.U32 R81, R121, 0x10, RZ ;  /* 0x0000001079517819 */ /* 0x000fc600000006ff */
[----:B------:R-:W-:-:S04]  /*1d40*/  IMAD.U32 R79, R79, 0x10000, RZ ;  /* 0x000100004f4f7824 */ /* 0x000fc800078e00ff */
[----:B------:R-:W-:-:S04]  /*1d50*/  FMUL.FTZ R80, R79, UR21 ;  /* 0x000000154f507c20 */ /* 0x000fc80008410000 */
[----:B------:R-:W-:Y:S01]  /*1d60*/  FFMA.FTZ R79, R80, R81, R55 ;  /* 0x00000051504f7223 */ /* 0x000fe20000010037 */
[----:B------:R-:W-:Y:S06]  /*1d70*/  BRA `(.L_x_8231) ;  /* 0x0000000000c47947 */ /* 0x000fec0003800000 */
.L_x_8230:
[----:B-1----:R-:W0:Y:S01]  /*1d80*/  @P2 LDC R74, c[0x0][0x40c] ;  /* 0x00010300ff4a2b82 */ /* 0x002e220000000800 */
[C---:B------:R-:W-:Y:S02]  /*1d90*/  @P2 SHF.L.U32 R73, R44.reuse, 0x10, RZ ;  /* 0x000000102c492819 */ /* 0x040fe400000006ff */
[----:B------:R-:W-:Y:S02]  /*1da0*/  @P2 PRMT R72, R44, 0x7632, R72 ;  /* 0x000076322c482816 */ /* 0x000fe40000000048 */
[----:B------:R-:W-:Y:S02]  /*1db0*/  @P2 SHF.L.U32 R76, R45, 0x10, RZ ;  /* 0x000000102d4c2819 */ /* 0x000fe400000006ff */
[----:B------:R-:W-:Y:S01]  /*1dc0*/  @P2 SHF.L.U32 R72, R72, 0x10, RZ ;  /* 0x0000001048482819 */ /* 0x000fe200000006ff */
[----:B------:R-:W1:Y:S01]  /*1dd0*/  @P2 LDC R75, c[0x0][0x40c] ;  /* 0x00010300ff4b2b82 */ /* 0x000e620000000800 */
[----:B------:R-:W-:Y:S02]  /*1de0*/  @P2 SHF.L.U32 R78, R46, 0x10, RZ ;  /* 0x000000102e4e2819 */ /* 0x000fe400000006ff */
[----:B------:R-:W-:-:S02]  /*1df0*/  @P2 SHF.L.U32 R82, R47, 0x10, RZ ;  /* 0x000000102f522819 */ /* 0x000fc400000006ff */
[----:B------:R-:W-:Y:S02]  /*1e00*/  @P2 SHF.L.U32 R84, R124, 0x10, RZ ;  /* 0x000000107c542819 */ /* 0x000fe400000006ff */
[----:B------:R-:W-:Y:S01]  /*1e10*/  @P2 SHF.L.U32 R86, R23, 0x10, RZ ;  /* 0x0000001017562819 */ /* 0x000fe200000006ff */
[----:B------:R-:W2:Y:S01]  /*1e20*/  @P2 LDC R79, c[0x0][0x40c] ;  /* 0x00010300ff4f2b82 */ /* 0x000ea20000000800 */
[----:B------:R-:W-:-:S07]  /*1e30*/  @P2 SHF.L.U32 R149, R121, 0x10, RZ ;  /* 0x0000001079952819 */ /* 0x000fce00000006ff */
[----:B------:R-:W3:Y:S01]  /*1e40*/  @P2 LDC R81, c[0x0][0x40c] ;  /* 0x00010300ff512b82 */ /* 0x000ee20000000800 */
[----:B0-----:R-:W-:Y:S01]  /*1e50*/  @P2 FMUL.FTZ R77, R73, R74 ;  /* 0x0000004a494d2220 */ /* 0x001fe20000410000 */
[----:B------:R-:W-:Y:S02]  /*1e60*/  @P2 PRMT R74, R46, 0x7632, R74 ;  /* 0x000076322e4a2816 */ /* 0x000fe4000000004a */
[----:B------:R-:W-:-:S03]  /*1e70*/  @P2 PRMT R73, R45, 0x7632, R73 ;  /* 0x000076322d492816 */ /* 0x000fc60000000049 */
[----:B------:R-:W-:Y:S01]  /*1e80*/  @P2 IMAD.U32 R74, R74, 0x10000, RZ ;  /* 0x000100004a4a2824 */ /* 0x000fe200078e00ff */
[----:B------:R-:W0:Y:S01]  /*1e90*/  @P2 LDC R83, c[0x0][0x40c] ;  /* 0x00010300ff532b82 */ /* 0x000e220000000800 */
[----:B-1----:R-:W-:Y:S01]  /*1ea0*/  @P2 FMUL.FTZ R75, R72, R75 ;  /* 0x0000004b484b2220 */ /* 0x002fe20000410000 */
[----:B------:R-:W-:Y:S02]  /*1eb0*/  @P2 PRMT R72, R47, 0x7632, R72 ;  /* 0x000076322f482816 */ /* 0x000fe40000000048 */
[----:B------:R-:W-:-:S04]  /*1ec0*/  @P2 SHF.L.U32 R73, R73, 0x10, RZ ;  /* 0x0000001049492819 */ /* 0x000fc800000006ff */
[----:B------:R-:W1:Y:S01]  /*1ed0*/  @P2 LDC R80, c[0x0][0x40c] ;  /* 0x00010300ff502b82 */ /* 0x000e620000000800 */
[----:B--2---:R-:W-:Y:S01]  /*1ee0*/  @P2 FMUL.FTZ R79, R76, R79 ;  /* 0x0000004f4c4f2220 */ /* 0x004fe20000410000 */
[----:B------:R-:W-:-:S06]  /*1ef0*/  @P2 SHF.L.U32 R76, R72, 0x10, RZ ;  /* 0x00000010484c2819 */ /* 0x000fcc00000006ff */
[----:B------:R-:W2:Y:S01]  /*1f00*/  @P2 LDC R113, c[0x0][0x40c] ;  /* 0x00010300ff712b82 */ /* 0x000ea20000000800 */
[----:B---3--:R-:W-:Y:S01]  /*1f10*/  @P2 FMUL.FTZ R112, R78, R81 ;  /* 0x000000514e702220 */ /* 0x008fe20000410000 */
[----:B------:R-:W-:-:S06]  /*1f20*/  @P2 SHF.L.U32 R78, R22, 0x10, RZ ;  /* 0x00000010164e2819 */ /* 0x000fcc00000006ff */
[----:B------:R-:W3:Y:S01]  /*1f30*/  @P2 LDC R115, c[0x0][0x40c] ;  /* 0x00010300ff732b82 */ /* 0x000ee20000000800 */
[----:B0-----:R-:W-:Y:S01]  /*1f40*/  @P2 FMUL.FTZ R81, R74, R83 ;  /* 0x000000534a512220 */ /* 0x001fe20000410000 */
[----:B------:R-:W-:Y:S02]  /*1f50*/  HFMA2 R74, -RZ, RZ, 0, 0 ;  /* 0x00000000ff4a7431 */ /* 0x000fe400000001ff */
[----:B------:R-:W-:Y:S02]  /*1f60*/  @P2 IMAD.U32 R83, R123, 0x10000, RZ ;  /* 0x000100007b532824 */ /* 0x000fe400078e00ff */
[----:B-1----:R-:W-:Y:S01]  /*1f70*/  @P2 FMUL.FTZ R80, R73, R80 ;  /* 0x0000005049502220 */ /* 0x002fe20000410000 */
[----:B------:R-:W-:Y:S01]  /*1f80*/  CS2R R72, SRZ ;  /* 0x0000000000487805 */ /* 0x000fe2000001ff00 */
[----:B------:R-:W-:Y:S01]  /*1f90*/  @P2 FMUL.FTZ R74, R79, R86 ;  /* 0x000000564f4a2220 */ /* 0x000fe20000410000 */
[----:B------:R-:W-:Y:S01]  /*1fa0*/  @P2 FMUL.FTZ R73, R84, R75 ;  /* 0x0000004b54492220 */ /* 0x000fe20000410000 */
[----:B------:R-:W-:Y:S01]  /*1fb0*/  @P2 SHF.L.U32 R84, R122, 0x10, RZ ;  /* 0x000000107a542819 */ /* 0x000fe200000006ff */
[----:B------:R-:W-:Y:S01]  /*1fc0*/  @P2 FMUL.FTZ R72, R77, R78 ;  /* 0x0000004e4d482220 */ /* 0x000fe20000410000 */
[----:B------:R-:W-:-:S02]  /*1fd0*/  CS2R R78, SRZ ;  /* 0x00000000004e7805 */ /* 0x000fc4000001ff00 */
[----:B------:R-:W-:Y:S01]  /*1fe0*/  MOV R75, RZ ;  /* 0x000000ff004b7202 */ /* 0x000fe20000000f00 */
[----:B--2---:R-:W-:Y:S01]  /*1ff0*/  @P2 FMUL.FTZ R114, R82, R113 ;  /* 0x0000007152722220 */ /* 0x004fe20000410000 */
[----:B------:R-:W-:Y:S01]  /*2000*/  @P2 SHF.L.U32 R113, R24, 0x10, RZ ;  /* 0x0000001018712819 */ /* 0x000fe200000006ff */
[----:B------:R-:W-:Y:S01]  /*2010*/  @P2 FMUL.FTZ R75, R83, R80 ;  /* 0x00000050534b2220 */ /* 0x000fe20000410000 */
[----:B---3--:R-:W-:Y:S01]  /*2020*/  @P2 FMUL.FTZ R82, R76, R115 ;  /* 0x000000734c522220 */ /* 0x008fe20000410000 */
[----:B------:R-:W-:Y:S02]  /*2030*/  @P2 SHF.L.U32 R115, R25, 0x10, RZ ;  /* 0x0000001019732819 */ /* 0x000fe400000006ff */
[----:B------:R-:W-:Y:S02]  /*2040*/  CS2R R76, SRZ ;  /* 0x00000000004c7805 */ /* 0x000fe4000001ff00 */
[----:B------:R-:W-:Y:S01]  /*2050*/  @P2 FMUL.FTZ R76, R112, R113 ;  /* 0x00000071704c2220 */ /* 0x000fe20000410000 */
[----:B------:R-:W-:Y:S01]  /*2060*/  @P2 FMUL.FTZ R77, R84, R81 ;  /* 0x00000051544d2220 */ /* 0x000fe20000410000 */
[----:B------:R-:W-:Y:S01]  /*2070*/  @P2 FMUL.FTZ R78, R114, R115 ;  /* 0x00000073724e2220 */ /* 0x000fe20000410000 */
[----:B------:R-:W-:-:S07]  /*2080*/  @P2 FMUL.FTZ R79, R149, R82 ;  /* 0x00000052954f2220 */ /* 0x000fce0000410000 */
.L_x_8231:
[----:B------:R-:W0:Y:S01]  /*2090*/  @P2 LDC.64 R82, c[0x0][0x390] ;  /* 0x0000e400ff522b82 */ /* 0x000e220000000a00 */
[----:B------:R-:W-:Y:S01]  /*20a0*/  IADD3 R149, PT, PT, R87, 0x100, RZ ;  /* 0x0000010057957810 */ /* 0x000fe20007ffe0ff */
[----:B------:R-:W-:Y:S01]  /*20b0*/  @P2 VIADD R113, R85, 0x180 ;  /* 0x0000018055712836 */ /* 0x000fe20000000000 */
[----:B------:R-:W-:-:S03]  /*20c0*/  IADD3 R115, PT, PT, R87, 0x180, RZ ;  /* 0x0000018057737810 */ /* 0x000fc60007ffe0ff */
[----:B------:R-:W-:Y:S02]  /*20d0*/  IMAD.WIDE.U32 R84, R149, 0x20, R110 ;  /* 0x0000002095547825 */ /* 0x000fe400078e006e */
[----:B------:R-:W1:Y:S03]  /*20e0*/  @P0 LDC.64 R80, c[0x0][0x3a0] ;  /* 0x0000e800ff500b82 */ /* 0x000e660000000a00 */
[----:B------:R2:W-:Y:S04]  /*20f0*/  STG.E.128 desc[UR12][R84.64], R72 ;  /* 0x0000004854007986 */ /* 0x0005e8000c101d0c */
[----:B------:R2:W-:Y:S01]  /*2100*/  STG.E.128 desc[UR12][R84.64+0x10], R76 ;  /* 0x0000104c54007986 */ /* 0x0005e2000c101d0c */
[----:B0-----:R-:W-:-:S05]  /*2110*/  @P2 IMAD.WIDE.U32 R82, R113, 0x10, R82 ;  /* 0x0000001071522825 */ /* 0x001fca00078e0052 */
[----:B------:R2:W5:Y:S01]  /*2120*/  @P2 LDG.E.128 R44, desc[UR12][R82.64] ;  /* 0x0000000c522c2981 */ /* 0x000562000c1e1d00 */
[----:B-1----:R-:W-:-:S05]  /*2130*/  @P0 IMAD.WIDE.U32 R80, R115, 0x20, R80 ;  /* 0x0000002073500825 */ /* 0x002fca00078e0050 */
[----:B-----5:R2:W5:Y:S04]  /*2140*/  @P0 LDG.E.128 R48, desc[UR12][R80.64] ;  /* 0x0000000c50300981 */ /* 0x020568000c1e1d00 */
[----:B------:R2:W5:Y:S01]  /*2150*/  @P0 LDG.E.128 R52, desc[UR12][R80.64+0x10] ;  /* 0x0000100c50340981 */ /* 0x000562000c1e1d00 */
[----:B------:R-:W-:Y:S05]  /*2160*/  @!P0 BRA `(.L_x_8232) ;  /* 0x0000000000dc8947 */ /* 0x000fea0003800000 */
[----:B------:R-:W-:Y:S01]  /*2170*/  UISETP.GT.AND UP1, UPT, UR20, URZ, UPT ;  /* 0x000000ff1400728c */ /* 0x000fe2000bf24270 */
[----:B--2--5:R-:W-:Y:S01]  /*2180*/  MOV R80, R48 ;  /* 0x0000003000507202 */ /* 0x024fe20000000f00 */
[----:B------:R-:W-:Y:S01]  /*2190*/  IMAD.MOV.U32 R86, RZ, RZ, R54 ;  /* 0x000000ffff567224 */ /* 0x000fe200078e0036 */
[----:B------:R-:W-:-:S03]  /*21a0*/  MOV R84, R52 ;  /* 0x0000003400547202 */ /* 0x000fc60000000f00 */
[----:B------:R-:W-:-:S05]  /*21b0*/  PLOP3.LUT P0, PT, PT, PT, UP1, 0x80, 0x8 ;  /* 0x000000000008781c */ /* 0x000fca0003f0f018 */
[----:B------:R-:W0:Y:S01]  /*21c0*/  @UP1 LDCU UR4, c[0x0][0x40c] ;  /* 0x00008180ff0417ac */ /* 0x000e220008000800 */
[----:B------:R-:W1:Y:S01]  /*21d0*/  @UP1 LDCU UR5, c[0x0][0x40c] ;  /* 0x00008180ff0517ac */ /* 0x000e620008000800 */
[----:B------:R-:W2:Y:S06]  /*21e0*/  @UP1 LDCU UR23, c[0x0][0x40c] ;  /* 0x00008180ff1717ac */ /* 0x000eac0008000800 */
[----:B------:R-:W-:Y:S02]  /*21f0*/  @P0 SHF.L.U32 R82, R44, 0x10, RZ ;  /* 0x000000102c520819 */ /* 0x000fe400000006ff */
[----:B------:R-:W-:Y:S01]  /*2200*/  @P0 SHF.L.U32 R87, R45, 0x10, RZ ;  /* 0x000000102d570819 */ /* 0x000fe200000006ff */
[----:B------:R-:W3:Y:S01]  /*2210*/  @UP1 LDCU UR22, c[0x0][0x40c] ;  /* 0x00008180ff1617ac */ /* 0x000ee20008000800 */
[----:B------:R-:W-:-:S02]  /*2220*/  @P0 SHF.L.U32 R81, R90, 0x10, RZ ;  /* 0x000000105a510819 */ /* 0x000fc400000006ff */
[----:B------:R-:W-:Y:S01]  /*2230*/  @P0 SHF.L.U32 R114, R47, 0x10, RZ ;  /* 0x000000102f720819 */ /* 0x000fe200000006ff */
[----:B------:R-:W4:Y:S01]  /*2240*/  @UP1 LDCU UR20, c[0x0][0x40c] ;  /* 0x00008180ff1417ac */ /* 0x000f220008000800 */
[----:B------:R-:W-:Y:S01]  /*2250*/  @P0 SHF.L.U32 R85, R93, 0x10, RZ ;  /* 0x000000105d550819 */ /* 0x000fe200000006ff */
[----:B0-----:R-:W-:Y:S01]  /*2260*/  @P0 FMUL.FTZ R83, R82, UR4 ;  /* 0x0000000452530c20 */ /* 0x001fe20008410000 */
[----:B------:R-:W-:Y:S01]  /*2270*/  @P0 SHF.L.U32 R112, R46, 0x10, RZ ;  /* 0x000000102e700819 */ /* 0x000fe200000006ff */
[----:B------:R-:W0:Y:S01]  /*2280*/  @UP1 LDCU UR4, c[0x0][0x40c] ;  /* 0x00008180ff0417ac */ /* 0x000e220008000800 */
[----:B------:R-:W-:Y:S01]  /*2290*/  MOV R82, R50 ;  /* 0x0000003200527202 */ /* 0x000fe20000000f00 */
[----:B-1----:R-:W-:Y:S01]  /*22a0*/  @P0 FMUL.FTZ R87, R87, UR5 ;  /* 0x0000000557570c20 */ /* 0x002fe20008410000 */
[----:B------:R-:W-:Y:S01]  /*22b0*/  @P0 FFMA.FTZ R80, R83, R81, R48 ;  /* 0x0000005153500223 */ /* 0x000fe20000010030 */
[----:B------:R-:W1:Y:S01]  /*22c0*/  @UP1 LDCU UR5, c[0x0][0x40c] ;  /* 0x00008180ff0517ac */ /* 0x000e620008000800 */
[----:B------:R-:W-:Y:S01]  /*22d0*/  @P0 SHF.L.U32 R81, R91, 0x10, RZ ;  /* 0x000000105b510819 */ /* 0x000fe200000006ff */
[----:B--2---:R-:W-:Y:S01]  /*22e0*/  @P0 FMUL.FTZ R149, R114, UR23 ;  /* 0x0000001772950c20 */ /* 0x004fe20008410000 */
[----:B------:R-:W-:-:S03]  /*22f0*/  @P0 SHF.L.U32 R83, R92, 0x10, RZ ;  /* 0x000000105c530819 */ /* 0x000fc600000006ff */
[----:B------:R-:W-:Y:S01]  /*2300*/  @P0 FFMA.FTZ R82, R87, R81, R50 ;  /* 0x0000005157520223 */ /* 0x000fe20000010032 */
[----:B------:R-:W-:Y:S01]  /*2310*/  @P0 PRMT R87, R44, 0x7632, R87 ;  /* 0x000076322c570816 */ /* 0x000fe20000000057 */
[----:B------:R-:W-:Y:S01]  /*2320*/  @P0 FFMA.FTZ R86, R149, R85, R54 ;  /* 0x0000005595560223 */ /* 0x000fe20000010036 */
[----:B---3--:R-:W-:Y:S01]  /*2330*/  @P0 FMUL.FTZ R113, R112, UR22 ;  /* 0x0000001670710c20 */ /* 0x008fe20008410000 */
[----:B------:R-:W-:Y:S01]  /*2340*/  @P0 PRMT R149, R46, 0x7632, R149 ;  /* 0x000076322e950816 */ /* 0x000fe20000000095 */
[----:B------:R-:W-:Y:S01]  /*2350*/  IMAD.MOV.U32 R81, RZ, RZ, R49 ;  /* 0x000000ffff517224 */ /* 0x000fe200078e0031 */
[----:B------:R-:W-:Y:S01]  /*2360*/  @P0 PRMT R112, R45, 0x7632, R112 ;  /* 0x000076322d700816 */ /* 0x000fe20000000070 */
[----:B------:R-:W-:Y:S01]  /*2370*/  @P0 FFMA.FTZ R84, R113, R83, R52 ;  /* 0x0000005371540223 */ /* 0x000fe20000010034 */
[----:B------:R-:W-:Y:S02]  /*2380*/  @P0 SHF.L.U32 R87, R87, 0x10, RZ ;  /* 0x0000001057570819 */ /* 0x000fe400000006ff */
[----:B------:R-:W-:Y:S01]  /*2390*/  @P0 SHF.L.U32 R150, R149, 0x10, RZ ;  /* 0x0000001095960819 */ /* 0x000fe200000006ff */
[----:B------:R-:W-:Y:S01]  /*23a0*/  @P0 IMAD.U32 R149, R131, 0x10000, RZ ;  /* 0x0001000083950824 */ /* 0x000fe200078e00ff */
[----:B------:R-:W-:Y:S01]  /*23b0*/  @P0 SHF.L.U32 R114, R112, 0x10, RZ ;  /* 0x0000001070720819 */ /* 0x000fe200000006ff */
[----:B0-----:R-:W-:Y:S01]  /*23c0*/  @P0 FMUL.FTZ R112, R87, UR4 ;  /* 0x0000000457700c20 */ /* 0x001fe20008410000 */
[----:B------:R-:W-:Y:S01]  /*23d0*/  @P0 SHF.L.U32 R87, R130, 0x10, RZ ;  /* 0x0000001082570819 */ /* 0x000fe200000006ff */
[----:B-1----:R-:W-:Y:S01]  /*23e0*/  @P0 FMUL.FTZ R150, R150, UR5 ;  /* 0x0000000596960c20 */ /* 0x002fe20008410000 */
[----:B------:R-:W-:Y:S01]  /*23f0*/  @P0 SHF.L.U32 R113, R132, 0x10, RZ ;  /* 0x0000001084710819 */ /* 0x000fe200000006ff */
[----:B----4-:R-:W-:Y:S01]  /*2400*/  @P0 FMUL.FTZ R114, R114, UR20 ;  /* 0x0000001472720c20 */ /* 0x010fe20008410000 */
        /* <DEDUP_REMOVED lines=8> */
[----:B------:R-:W-:Y:S02]  /*2490*/  SHF.L.U32 R113, R129, 0x10, RZ ;  /* 0x0000001081717819 */ /* 0x000fe400000006ff */
[----:B------:R-:W-:-:S05]  /*24a0*/  SHF.L.U32 R87, R87, 0x10, RZ ;  /* 0x0000001057577819 */ /* 0x000fca00000006ff */
[----:B------:R-:W-:-:S04]  /*24b0*/  FMUL.FTZ R112, R87, UR21 ;  /* 0x0000001557707c20 */ /* 0x000fc80008410000 */
[----:B------:R-:W-:Y:S01]  /*24c0*/  FFMA.FTZ R87, R112, R113, R55 ;  /* 0x0000007170577223 */ /* 0x000fe20000010037 */
[----:B------:R-:W-:Y:S06]  /*24d0*/  BRA `(.L_x_8233) ;  /* 0x0000000000cc7947 */ /* 0x000fec0003800000 */
.L_x_8232:
[----:B--2---:R-:W0:Y:S01]  /*24e0*/  @P2 LDC R83, c[0x0][0x40c] ;  /* 0x00010300ff532b82 */ /* 0x004e220000000800 */
[C---:B------:R-:W-:Y:S02]  /*24f0*/  @P2 PRMT R80, R44.reuse, 0x7632, R80 ;  /* 0x000076322c502816 */ /* 0x040fe40000000050 */
[----:B------:R-:W-:Y:S02]  /*2500*/  @P2 SHF.L.U32 R82, R44, 0x10, RZ ;  /* 0x000000102c522819 */ /* 0x000fe400000006ff */
[----:B------:R-:W-:Y:S01]  /*2510*/  @P2 SHF.L.U32 R86, R45, 0x10, RZ ;  /* 0x000000102d562819 */ /* 0x000fe200000006ff */
[----:B------:R-:W-:Y:S01]  /*2520*/  @P2 IMAD.U32 R81, R80, 0x10000, RZ ;  /* 0x0001000050512824 */ /* 0x000fe200078e00ff */
[----:B------:R-:W-:Y:S01]  /*2530*/  @P2 SHF.L.U32 R114, R46, 0x10, RZ ;  /* 0x000000102e722819 */ /* 0x000fe200000006ff */
[----:B------:R-:W1:Y:S01]  /*2540*/  @P2 LDC R84, c[0x0][0x40c] ;  /* 0x00010300ff542b82 */ /* 0x000e620000000800 */
[----:B------:R-:W-:Y:S01]  /*2550*/  HFMA2 R80, -RZ, RZ, 0, 0 ;  /* 0x00000000ff507431 */ /* 0x000fe200000001ff */
[----:B------:R-:W-:-:S02]  /*2560*/  @P2 SHF.L.U32 R85, R90, 0x10, RZ ;  /* 0x000000105a552819 */ /* 0x000fc400000006ff */
[----:B------:R-:W-:-:S04]  /*2570*/  @P2 SHF.L.U32 R112, R91, 0x10, RZ ;  /* 0x000000105b702819 */ /* 0x000fc800000006ff */
[----:B------:R-:W2:Y:S08]  /*2580*/  @P2 LDC R87, c[0x0][0x40c] ;  /* 0x00010300ff572b82 */ /* 0x000eb00000000800 */
[----:B------:R-:W3:Y:S01]  /*2590*/  @P2 LDC R149, c[0x0][0x40c] ;  /* 0x00010300ff952b82 */ /* 0x000ee20000000800 */
[----:B0-----:R-:W-:-:S04]  /*25a0*/  @P2 FMUL.FTZ R82, R82, R83 ;  /* 0x0000005352522220 */ /* 0x001fc80000410000 */
[----:B------:R-:W-:Y:S01]  /*25b0*/  @P2 FMUL.FTZ R80, R82, R85 ;  /* 0x0000005552502220 */ /* 0x000fe20000410000 */
[----:B------:R-:W-:Y:S02]  /*25c0*/  MOV R82, RZ ;  /* 0x000000ff00527202 */ /* 0x000fe40000000f00 */
[----:B------:R-:W0:Y:S01]  /*25d0*/  @P2 LDC R113, c[0x0][0x40c] ;  /* 0x00010300ff712b82 */ /* 0x000e220000000800 */
[----:B-1----:R-:W-:Y:S01]  /*25e0*/  @P2 FMUL.FTZ R83, R81, R84 ;  /* 0x0000005451532220 */ /* 0x002fe20000410000 */
[----:B------:R-:W-:-:S04]  /*25f0*/  @P2 PRMT R81, R45, 0x7632, R81 ;  /* 0x000076322d512816 */ /* 0x000fc80000000051 */
[----:B------:R-:W-:Y:S01]  /*2600*/  @P2 SHF.L.U32 R84, R81, 0x10, RZ ;  /* 0x0000001051542819 */ /* 0x000fe200000006ff */
[----:B------:R-:W-:Y:S01]  /*2610*/  IMAD.MOV.U32 R81, RZ, RZ, RZ ;  /* 0x000000ffff517224 */ /* 0x000fe200078e00ff */
[----:B------:R-:W1:Y:S01]  /*2620*/  @P2 LDC R151, c[0x0][0x40c] ;  /* 0x00010300ff972b82 */ /* 0x000e620000000800 */
[----:B--2---:R-:W-:Y:S01]  /*2630*/  @P2 FMUL.FTZ R87, R86, R87 ;  /* 0x0000005756572220 */ /* 0x004fe20000410000 */
[----:B------:R-:W-:-:S03]  /*2640*/  @P2 SHF.L.U32 R86, R132, 0x10, RZ ;  /* 0x0000001084562819 */ /* 0x000fc600000006ff */
[----:B------:R-:W-:Y:S01]  /*2650*/  @P2 FMUL.FTZ R82, R87, R112 ;  /* 0x0000007057522220 */ /* 0x000fe20000410000 */
[----:B------:R-:W-:Y:S01]  /*2660*/  @P2 SHF.L.U32 R112, R131, 0x10, RZ ;  /* 0x0000001083702819 */ /* 0x000fe200000006ff */
[----:B------:R-:W-:Y:S01]  /*2670*/  @P2 FMUL.FTZ R81, R86, R83 ;  /* 0x0000005356512220 */ /* 0x000fe20000410000 */
[----:B------:R-:W2:Y:S01]  /*2680*/  @P2 LDC R153, c[0x0][0x40c] ;  /* 0x00010300ff992b82 */ /* 0x000ea20000000800 */
[----:B---3--:R-:W-:Y:S01]  /*2690*/  @P2 FMUL.FTZ R114, R114, R149 ;  /* 0x0000009572722220 */ /* 0x008fe20000410000 */
[----:B------:R-:W-:Y:S01]  /*26a0*/  HFMA2 R83, -RZ, RZ, 0, 0 ;  /* 0x00000000ff537431 */ /* 0x000fe200000001ff */
[----:B------:R-:W-:Y:S02]  /*26b0*/  @P2 SHF.L.U32 R87, R92, 0x10, RZ ;  /* 0x000000105c572819 */ /* 0x000fe400000006ff */
[----:B------:R-:W-:-:S03]  /*26c0*/  @P2 PRMT R86, R46, 0x7632, R86 ;  /* 0x000076322e562816 */ /* 0x000fc60000000056 */
[----:B------:R-:W3:Y:S01]  /*26d0*/  @P2 LDC R149, c[0x0][0x40c] ;  /* 0x00010300ff952b82 */ /* 0x000ee20000000800 */
[----:B0-----:R-:W-:Y:S01]  /*26e0*/  @P2 FMUL.FTZ R85, R84, R113 ;  /* 0x0000007154552220 */ /* 0x001fe20000410000 */
[----:B------:R-:W-:Y:S01]  /*26f0*/  MOV R84, RZ ;  /* 0x000000ff00547202 */ /* 0x000fe20000000f00 */
[----:B------:R-:W-:Y:S01]  /*2700*/  @P2 FMUL.FTZ R84, R114, R87 ;  /* 0x0000005772542220 */ /* 0x000fe20000410000 */
[----:B------:R-:W-:Y:S01]  /*2710*/  @P2 SHF.L.U32 R86, R86, 0x10, RZ ;  /* 0x0000001056562819 */ /* 0x000fe200000006ff */
[----:B------:R-:W-:Y:S01]  /*2720*/  @P2 FMUL.FTZ R83, R112, R85 ;  /* 0x0000005570532220 */ /* 0x000fe20000410000 */
[C---:B------:R-:W-:Y:S01]  /*2730*/  @P2 SHF.L.U32 R112, R47.reuse, 0x10, RZ ;  /* 0x000000102f702819 */ /* 0x040fe200000006ff */
[----:B------:R-:W-:Y:S01]  /*2740*/  HFMA2 R85, -RZ, RZ, 0, 0 ;  /* 0x00000000ff557431 */ /* 0x000fe200000001ff */
[----:B------:R-:W-:Y:S01]  /*2750*/  @P2 PRMT R87, R47, 0x7632, R87 ;  /* 0x000076322f572816 */ /* 0x000fe20000000057 */
[----:B------:R-:W-:Y:S02]  /*2760*/  @P2 IMAD.U32 R113, R130, 0x10000, RZ ;  /* 0x0001000082712824 */ /* 0x000fe400078e00ff */
[----:B-1----:R-:W-:Y:S01]  /*2770*/  @P2 FMUL.FTZ R86, R86, R151 ;  /* 0x0000009756562220 */ /* 0x002fe20000410000 */
[----:B------:R-:W-:-:S03]  /*2780*/  @P2 SHF.L.U32 R114, R93, 0x10, RZ ;  /* 0x000000105d722819 */ /* 0x000fc600000006ff */
[----:B------:R-:W-:Y:S01]  /*2790*/  @P2 FMUL.FTZ R85, R113, R86 ;  /* 0x0000005671552220 */ /* 0x000fe20000410000 */
[----:B------:R-:W-:Y:S01]  /*27a0*/  @P2 SHF.L.U32 R113, R129, 0x10, RZ ;  /* 0x0000001081712819 */ /* 0x000fe200000006ff */
[----:B--2---:R-:W-:Y:S01]  /*27b0*/  @P2 FMUL.FTZ R153, R112, R153 ;  /* 0x0000009970992220 */ /* 0x004fe20000410000 */
[----:B------:R-:W-:Y:S02]  /*27c0*/  @P2 SHF.L.U32 R112, R87, 0x10, RZ ;  /* 0x0000001057702819 */ /* 0x000fe400000006ff */
[----:B------:R-:W-:Y:S02]  /*27d0*/  CS2R R86, SRZ ;  /* 0x0000000000567805 */ /* 0x000fe4000001ff00 */
[----:B------:R-:W-:Y:S01]  /*27e0*/  @P2 FMUL.FTZ R86, R153, R114 ;  /* 0x0000007299562220 */ /* 0x000fe20000410000 */
[----:B---3--:R-:W-:-:S04]  /*27f0*/  @P2 FMUL.FTZ R112, R112, R149 ;  /* 0x0000009570702220 */ /* 0x008fc80000410000 */
[----:B------:R-:W-:-:S07]  /*2800*/  @P2 FMUL.FTZ R87, R113, R112 ;  /* 0x0000007071572220 */ /* 0x000fce0000410000 */
.L_x_8233:
        /* <DEDUP_REMOVED lines=10> */
[----:B------:R-:W-:Y:S01]  /*28b0*/  FADD.FTZ R113, R112, R59 ;  /* 0x0000003b70717221 */ /* 0x000fe20000010000 */
[----:B------:R-:W-:Y:S03]  /*28c0*/  STG.E.128 desc[UR12][R110.64+0x10], R84 ;  /* 0x000010546e007986 */ /* 0x000fe6000c101d0c */
        /* <DEDUP_REMOVED lines=119> */
[----:B------:R-:W-:Y:S01]  /*3040*/  MOV R151, RZ ;  /* 0x000000ff00977202 */ /* 0x000fe20000000f00 */
[----:B------:R-:W-:Y:S01]  /*3050*/  @!P2 IMAD.MOV.U32 R151, RZ, RZ, 0x400 ;  /* 0x00000400ff97a424 */ /* 0x000fe200078e00ff */
[----:B------:R0:W-:Y:S01]  /*3060*/  @!P0 STS.64 [R150+UR4], R112 ;  /* 0x0000007096008988 */ /* 0x0001e20008000a04 */
[----:B------:R-:W-:Y:S01]  /*3070*/  BAR.SYNC.DEFER_BLOCKING 0x0 ;  /* 0x0000000000007b1d */ /* 0x000fe20000010000 */
[----:B------:R-:W-:-:S05]  /*3080*/  ISETP.NE.AND P0, PT, R0, RZ, PT ;  /* 0x000000ff0000720c */ /* 0x000fca0003f05270 */
[----:B------:R-:W1:Y:S01]  /*3090*/  SHFL.DOWN PT, R154, R151, 0x2, 0x1f ;  /* 0x08401f00979a7f89 */ /* 0x000e6200000e0000 */
[----:B0-----:R-:W-:-:S03]  /*30a0*/  I2FP.F32.U32 R112, R151 ;  /* 0x0000009700707245 */ /* 0x001fc60000201000 */
[----:B------:R-:W0:Y:S01]  /*30b0*/  @!P2 LDS.64 R114, [R152] ;  /* 0x000000009872a984 */ /* 0x000e220000000a00 */
[----:B-1----:R-:W-:Y:S02]  /*30c0*/  IADD3 R155, PT, PT, R154, R151, RZ ;  /* 0x000000979a9b7210 */ /* 0x002fe40007ffe0ff */
[----:B------:R-:W-:Y:S01]  /*30d0*/  I2FP.F32.S32 R154, R154 ;  /* 0x0000009a009a7245 */ /* 0x000fe20000201400 */
[----:B------:R-:W1:Y:S01]  /*30e0*/  LDC R151, c[0x0][0x448] ;  /* 0x00011200ff977b82 */ /* 0x000e620000000800 */
[----:B------:R-:W-:Y:S01]  /*30f0*/  I2FP.F32.S32 R149, R155 ;  /* 0x0000009b00957245 */ /* 0x000fe20000201400 */
[----:B------:R-:W-:Y:S03]  /*3100*/  SHFL.DOWN PT, R152, R155, 0x1, 0x1f ;  /* 0x08201f009b987f89 */ /* 0x000fe600000e0000 */
[----:B------:R-:W2:Y:S01]  /*3110*/  MUFU.RCP R111, R149 ;  /* 0x00000095006f7308 */ /* 0x000ea20000001000 */
[----:B0-----:R-:W0:Y:S04]  /*3120*/  SHFL.DOWN PT, R153, R114, 0x2, 0x1f ;  /* 0x08401f0072997f89 */ /* 0x001e2800000e0000 */
[----:B------:R-:W3:Y:S01]  /*3130*/  SHFL.DOWN PT, R110, R115, 0x2, 0x1f ;  /* 0x08401f00736e7f89 */ /* 0x000ee200000e0000 */
[C---:B0-----:R-:W-:Y:S01]  /*3140*/  FMUL.FTZ R113, R153.reuse, R154 ;  /* 0x0000009a99717220 */ /* 0x041fe20000410000 */
[----:B------:R-:W-:-:S03]  /*3150*/  FADD.FTZ R153, -R153, R114 ;  /* 0x0000007299997221 */ /* 0x000fc60000010100 */
[----:B------:R-:W-:Y:S01]  /*3160*/  FFMA.FTZ R150, R112, R114, R113 ;  /* 0x0000007270967223 */ /* 0x000fe20000010071 */
[----:B------:R-:W-:Y:S01]  /*3170*/  FMUL.FTZ R153, R153, R153 ;  /* 0x0000009999997220 */ /* 0x000fe20000410000 */
[----:B---3--:R-:W-:Y:S02]  /*3180*/  FADD.FTZ R110, R110, R115 ;  /* 0x000000736e6e7221 */ /* 0x008fe40000010000 */
[----:B--2---:R-:W-:Y:S01]  /*3190*/  FMUL.FTZ R150, R111, R150 ;  /* 0x000000966f967220 */ /* 0x004fe20000410000 */
[----:B------:R-:W-:Y:S01]  /*31a0*/  FMUL.FTZ R153, R153, R112 ;  /* 0x0000007099997220 */ /* 0x000fe20000410000 */
[-C--:B------:R-:W-:Y:S02]  /*31b0*/  IADD3 R112, PT, PT, R155, R152.reuse, RZ ;  /* 0x000000989b707210 */ /* 0x080fe40007ffe0ff */
[----:B------:R-:W-:Y:S01]  /*31c0*/  I2FP.F32.S32 R152, R152 ;  /* 0x0000009800987245 */ /* 0x000fe20000201400 */
[----:B------:R-:W0:Y:S01]  /*31d0*/  SHFL.DOWN PT, R113, R150, 0x1, 0x1f ;  /* 0x08201f0096717f89 */ /* 0x000e2200000e0000 */
[----:B------:R-:W-:Y:S01]  /*31e0*/  FMUL.FTZ R153, R153, R154 ;  /* 0x0000009a99997220 */ /* 0x000fe20000410000 */
[----:B------:R-:W-:-:S02]  /*31f0*/  I2FP.F32.S32 R112, R112 ;  /* 0x0000007000707245 */ /* 0x000fc40000201400 */
[----:B------:R-:W-:Y:S01]  /*3200*/  MOV R155, UR7 ;  /* 0x00000007009b7c02 */ /* 0x000fe20008000f00 */
[----:B------:R-:W-:-:S03]  /*3210*/  FFMA.FTZ R110, R111, R153, R110 ;  /* 0x000000996f6e7223 */ /* 0x000fc6000001006e */
[----:B------:R-:W2:Y:S02]  /*3220*/  MUFU.RCP R112, R112 ;  /* 0x0000007000707308 */ /* 0x000ea40000001000 */
[----:B------:R-:W3:Y:S01]  /*3230*/  SHFL.DOWN PT, R111, R110, 0x1, 0x1f ;  /* 0x08201f006e6f7f89 */ /* 0x000ee200000e0000 */
[----:B0-----:R-:W-:Y:S01]  /*3240*/  FADD.FTZ R114, R150, -R113 ;  /* 0x8000007196727221 */ /* 0x001fe20000010000 */
[----:B------:R-:W-:-:S03]  /*3250*/  FMUL.FTZ R154, R113, R152 ;  /* 0x00000098719a7220 */ /* 0x000fc60000410000 */
[----:B------:R-:W-:Y:S01]  /*3260*/  FMUL.FTZ R114, R114, R114 ;  /* 0x0000007272727220 */ /* 0x000fe20000410000 */
[----:B------:R-:W-:-:S03]  /*3270*/  FFMA.FTZ R113, R149, R150, R154 ;  /* 0x0000009695717223 */ /* 0x000fc6000001009a */
[----:B------:R-:W-:Y:S01]  /*3280*/  FMUL.FTZ R114, R149, R114 ;  /* 0x0000007295727220 */ /* 0x000fe20000410000 */
[----:B--2---:R-:W-:Y:S01]  /*3290*/  FMUL.FTZ R115, R112, R113 ;  /* 0x0000007170737220 */ /* 0x004fe20000410000 */
[----:B---3--:R-:W-:Y:S02]  /*32a0*/  FADD.FTZ R111, R110, R111 ;  /* 0x0000006f6e6f7221 */ /* 0x008fe40000010000 */
[----:B------:R-:W-:Y:S02]  /*32b0*/  FMUL.FTZ R114, R114, R152 ;  /* 0x0000009872727220 */ /* 0x000fe40000410000 */
[----:B------:R-:W0:Y:S02]  /*32c0*/  SHFL.IDX PT, R153, R115, RZ, 0x1f ;  /* 0x00001fff73997589 */ /* 0x000e2400000e0000 */
        /* <DEDUP_REMOVED lines=9> */
[----:B---3--:R-:W-:-:S03]  /*3360*/  @!P0 IMAD.WIDE R110, R155, 0x4, R110 ;  /* 0x000000049b6e8825 */ /* 0x008fc600078e026e */
[----:B------:R-:W0:Y:S01]  /*3370*/  MUFU.RSQ R115, R149 ;  /* 0x0000009500737308 */ /* 0x000e220000001400 */
[----:B--2---:R-:W-:-:S05]  /*3380*/  @!P0 IMAD.WIDE R112, R151, 0x4, R112 ;  /* 0x0000000497708825 */ /* 0x004fca00078e0270 */
[----:B------:R1:W-:Y:S04]  /*3390*/  @!P0 STG.E desc[UR12][R112.64], R153 ;  /* 0x0000009970008986 */ /* 0x0003e8000c10190c */
[----:B0-----:R1:W-:Y:S01]  /*33a0*/  @!P0 STG.E desc[UR12][R110.64], R115 ;  /* 0x000000736e008986 */ /* 0x0013e2000c10190c */
[----:B------:R-:W-:Y:S05]  /*33b0*/  BRA.U !UP1, `(.L_x_8234) ;  /* 0x0000000d09107547 */ /* 0x000fea000b800000 */
[----:B-1----:R-:W-:Y:S01]  /*33c0*/  FSEL R153, R153, RZ, !P1 ;  /* 0x000000ff99997208 */ /* 0x002fe20004800000 */
[----:B------:R-:W-:Y:S01]  /*33d0*/  IMAD.U32 R149, R98, 0x10000, RZ ;  /* 0x0001000062957824 */ /* 0x000fe200078e00ff */
        /* <DEDUP_REMOVED lines=12> */
[C---:B------:R-:W-:Y:S01]  /*34a0*/  FMUL.FTZ R56, R115.reuse, R56 ;  /* 0x0000003873387220 */ /* 0x040fe20000410000 */
[C---:B------:R-:W-:Y:S01]  /*34b0*/  FMUL.FTZ R110, R115.reuse, R110 ;  /* 0x0000006e736e7220 */ /* 0x040fe20000410000 */
[----:B------:R-:W-:Y:S01]  /*34c0*/  FMUL.FTZ R57, R115, R58 ;  /* 0x0000003a73397220 */ /* 0x000fe20000410000 */
[----:B------:R-:W-:Y:S01]  /*34d0*/  FADD.FTZ R58, R59, -UR4 ;  /* 0x800000043b3a7e21 */ /* 0x000fe20008010000 */
[----:B------:R-:W-:Y:S01]  /*34e0*/  FFMA.FTZ R111, R56, R111, R113 ;  /* 0x0000006f386f7223 */ /* 0x000fe20000010071 */
[----:B------:R-:W-:Y:S01]  /*34f0*/  FFMA.FTZ R56, R110, R149, R151 ;  /* 0x000000956e387223 */ /* 0x000fe20000010097 */
[----:B------:R-:W-:Y:S01]  /*3500*/  SHF.L.U32 R59, R97, 0x10, RZ ;  /* 0x00000010613b7819 */ /* 0x000fe200000006ff */
[----:B------:R-:W-:Y:S01]  /*3510*/  FADD.FTZ R110, R61, -UR4 ;  /* 0x800000043d6e7e21 */ /* 0x000fe20008010000 */
[----:B------:R-:W-:Y:S01]  /*3520*/  SHF.L.U32 R113, R135, 0x10, RZ ;  /* 0x0000001087717819 */ /* 0x000fe200000006ff */
[----:B------:R-:W-:Y:S01]  /*3530*/  FMUL.FTZ R58, R115, R58 ;  /* 0x0000003a733a7220 */ /* 0x000fe20000410000 */
[----:B------:R-:W-:Y:S01]  /*3540*/  SHF.L.U32 R149, R4, 0x10, RZ ;  /* 0x0000001004957819 */ /* 0x000fe200000006ff */
[----:B------:R-:W-:-:S02]  /*3550*/  IMAD.U32 R151, R42, 0x10000, RZ ;  /* 0x000100002a977824 */ /* 0x000fc400078e00ff */
[----:B------:R-:W-:Y:S01]  /*3560*/  FADD.FTZ R150, R62, -UR4 ;  /* 0x800000043e967e21 */ /* 0x000fe20008010000 */
[C---:B------:R-:W-:Y:S01]  /*3570*/  FMUL.FTZ R60, R115.reuse, R60 ;  /* 0x0000003c733c7220 */ /* 0x040fe20000410000 */
[----:B------:R-:W-:Y:S01]  /*3580*/  FMUL.FTZ R61, R115, R110 ;  /* 0x0000006e733d7220 */ /* 0x000fe20000410000 */
[----:B------:R-:W-:Y:S01]  /*3590*/  FADD.FTZ R152, R63, -UR4 ;  /* 0x800000043f987e21 */ /* 0x000fe20008010000 */
[----:B------:R-:W-:Y:S01]  /*35a0*/  FFMA.FTZ R62, R58, R59, R113 ;  /* 0x0000003b3a3e7223 */ /* 0x000fe20000010071 */
[----:B------:R-:W-:Y:S01]  /*35b0*/  SHF.L.U32 R59, R5, 0x10, RZ ;  /* 0x00000010053b7819 */ /* 0x000fe200000006ff */
[----:B------:R-:W-:Y:S01]  /*35c0*/  FADD.FTZ R110, R66, -UR4 ;  /* 0x80000004426e7e21 */ /* 0x000fe20008010000 */
[----:B------:R-:W-:Y:S01]  /*35d0*/  SHF.L.U32 R63, R43, 0x10, RZ ;  /* 0x000000102b3f7819 */ /* 0x000fe200000006ff */
[----:B------:R-:W-:Y:S01]  /*35e0*/  FFMA.FTZ R58, R60, R149, R151 ;  /* 0x000000953c3a7223 */ /* 0x000fe20000010097 */
[----:B------:R-:W-:Y:S01]  /*35f0*/  FMUL.FTZ R66, R115, R150 ;  /* 0x0000009673427220 */ /* 0x000fe20000410000 */
[----:B------:R-:W-:Y:S01]  /*3600*/  FFMA.FTZ R57, R57, R112, R114 ;  /* 0x0000007039397223 */ /* 0x000fe20000010072 */
[----:B------:R-:W-:Y:S01]  /*3610*/  FADD.FTZ R60, R64, -UR4 ;  /* 0x80000004403c7e21 */ /* 0x000fe20008010000 */
[----:B------:R-:W-:Y:S01]  /*3620*/  SHF.L.U32 R112, R96, 0x10, RZ ;  /* 0x0000001060707819 */ /* 0x000fe200000006ff */
[----:B------:R-:W-:Y:S01]  /*3630*/  FADD.FTZ R64, R65, -UR4 ;  /* 0x8000000441407e21 */ /* 0x000fe20008010000 */
        /* <DEDUP_REMOVED lines=9> */
[----:B------:R-:W-:Y:S01]  /*36d0*/  FADD.FTZ R154, R67, -UR4 ;  /* 0x80000004439a7e21 */ /* 0x000fe20008010000 */
[----:B------:R-:W-:Y:S01]  /*36e0*/  FADD.FTZ R114, R69, -UR4 ;  /* 0x8000000445727e21 */ /* 0x000fe20008010000 */
[----:B------:R-:W-:Y:S01]  /*36f0*/  FFMA.FTZ R59, R152, R113, R149 ;  /* 0x00000071983b7223 */ /* 0x000fe20000010095 */
[----:B------:R-:W-:Y:S01]  /*3700*/  FADD.FTZ R70, R70, -UR4 ;  /* 0x8000000446467e21 */ /* 0x000fe20008010000 */
[----:B------:R-:W-:Y:S01]  /*3710*/  SHF.L.U32 R150, R11, 0x10, RZ ;  /* 0x000000100b967819 */ /* 0x000fe200000006ff */
[----:B------:R-:W-:Y:S01]  /*3720*/  FFMA.FTZ R65, R64, R65, R63 ;  /* 0x0000004140417223 */ /* 0x000fe2000001003f */
[----:B------:R-:W-:Y:S01]  /*3730*/  SHF.L.U32 R152, R37, 0x10, RZ ;  /* 0x0000001025987819 */ /* 0x000fe200000006ff */
[----:B------:R-:W-:Y:S01]  /*3740*/  FMUL.FTZ R67, R115, R110 ;  /* 0x0000006e73437220 */ /* 0x000fe20000410000 */
[----:B------:R-:W-:Y:S01]  /*3750*/  SHF.L.U32 R113, R105, 0x10, RZ ;  /* 0x0000001069717819 */ /* 0x000fe200000006ff */
[----:B------:R-:W-:Y:S01]  /*3760*/  IMAD.U32 R149, R139, 0x10000, RZ ;  /* 0x000100008b957824 */ /* 0x000fe200078e00ff */
[----:B------:R-:W-:Y:S01]  /*3770*/  SHF.L.U32 R63, R104, 0x10, RZ ;  /* 0x00000010683f7819 */ /* 0x000fe200000006ff */
[----:B------:R-:W-:Y:S01]  /*3780*/  FMUL.FTZ R154, R115, R154 ;  /* 0x0000009a739a7220 */ /* 0x000fe20000410000 */
[----:B------:R-:W-:Y:S01]  /*3790*/  SHF.L.U32 R69, R138, 0x10, RZ ;  /* 0x000000108a457819 */ /* 0x000fe200000006ff */
[----:B------:R-:W-:Y:S01]  /*37a0*/  FADD.FTZ R110, R73, -UR4 ;  /* 0x80000004496e7e21 */ /* 0x000fe20008010000 */
[C---:B------:R-:W-:Y:S01]  /*37b0*/  FMUL.FTZ R114, R115.reuse, R114 ;  /* 0x0000007273727220 */ /* 0x040fe20000410000 */
[----:B------:R-:W-:Y:S01]  /*37c0*/  FMUL.FTZ R73, R115, R70 ;  /* 0x0000004673497220 */ /* 0x000fe20000410000 */
[----:B------:R-:W-:Y:S01]  /*37d0*/  FADD.FTZ R112, R68, -UR4 ;  /* 0x8000000444707e21 */ /* 0x000fe20008010000 */
[----:B------:R-:W-:Y:S01]  /*37e0*/  FADD.FTZ R68, R71, -UR4 ;  /* 0x8000000447447e21 */ /* 0x000fe20008010000 */
[----:B------:R-:W-:Y:S01]  /*37f0*/  FFMA.FTZ R67, R67, R150, R152 ;  /* 0x0000009643437223 */ /* 0x000fe20000010098 */
[----:B------:R-:W-:Y:S01]  /*3800*/  FFMA.FTZ R64, R154, R113, R149 ;  /* 0x000000719a407223 */ /* 0x000fe20000010095 */
[----:B------:R-:W-:Y:S01]  /*3810*/  FADD.FTZ R150, R72, -UR4 ;  /* 0x8000000448967e21 */ /* 0x000fe20008010000 */
[----:B------:R-:W-:Y:S01]  /*3820*/  FFMA.FTZ R70, R114, R63, R69 ;  /* 0x0000003f72467223 */ /* 0x000fe20000010045 */
[----:B------:R-:W-:Y:S01]  /*3830*/  SHF.L.U32 R152, R12, 0x10, RZ ;  /* 0x000000100c987819 */ /* 0x000fe200000006ff */
[----:B------:R-:W-:Y:S01]  /*3840*/  FADD.FTZ R72, R74, -UR4 ;  /* 0x800000044a487e21 */ /* 0x000fe20008010000 */
[----:B------:R-:W-:Y:S01]  /*3850*/  SHF.L.U32 R154, R38, 0x10, RZ ;  /* 0x00000010269a7819 */ /* 0x000fe200000006ff */
[----:B------:R-:W-:Y:S01]  /*3860*/  FFMA.FTZ R63, R73, R156, R158 ;  /* 0x0000009c493f7223 */ /* 0x000fe2000001009e */
[----:B------:R-:W-:Y:S01]  /*3870*/  SHF.L.U32 R153, R36, 0x10, RZ ;  /* 0x0000001024997819 */ /* 0x000fe200000006ff */
[----:B------:R-:W-:Y:S01]  /*3880*/  FMUL.FTZ R71, R115, R112 ;  /* 0x0000007073477220 */ /* 0x000fe20000410000 */
[----:B------:R-:W-:Y:S01]  /*3890*/  FADD.FTZ R74, R75, -UR4 ;  /* 0x800000044b4a7e21 */ /* 0x000fe20008010000 */
[----:B------:R-:W-:Y:S01]  /*38a0*/  SHF.L.U32 R73, R137, 0x10, RZ ;  /* 0x0000001089497819 */ /* 0x000fe200000006ff */
[----:B------:R-:W-:-:S02]  /*38b0*/  IMAD.U32 R151, R10, 0x10000, RZ ;  /* 0x000100000a977824 */ /* 0x000fc400078e00ff */
[----:B------:R-:W-:Y:S01]  /*38c0*/  FMUL.FTZ R60, R115, R60 ;  /* 0x0000003c733c7220 */ /* 0x000fe20000410000 */
[----:B------:R-:W-:Y:S01]  /*38d0*/  IMAD.U32 R69, R103, 0x10000, RZ ;  /* 0x0001000067457824 */ /* 0x000fe200078e00ff */
[----:B------:R-:W-:Y:S01]  /*38e0*/  SHF.L.U32 R75, R18, 0x10, RZ ;  /* 0x00000010124b7819 */ /* 0x000fe200000006ff */
[C---:B------:R-:W-:Y:S01]  /*38f0*/  FMUL.FTZ R68, R115.reuse, R68 ;  /* 0x0000004473447220 */ /* 0x040fe20000410000 */
[----:B------:R-:W-:Y:S01]  /*3900*/  SHF.L.U32 R113, R32, 0x10, RZ ;  /* 0x0000001020717819 */ /* 0x000fe200000006ff */
[----:B------:R-:W-:Y:S01]  /*3910*/  FMUL.FTZ R150, R115, R150 ;  /* 0x0000009673967220 */ /* 0x000fe20000410000 */
        /* <DEDUP_REMOVED lines=8> */
[----:B------:R-:W-:Y:S01]  /*39a0*/  FMUL.FTZ R110, R115, R110 ;  /* 0x0000006e736e7220 */ /* 0x000fe20000410000 */
[----:B------:R-:W-:Y:S01]  /*39b0*/  SHF.L.U32 R113, R19, 0x10, RZ ;  /* 0x0000001013717819 */ /* 0x000fe200000006ff */
[----:B------:R-:W-:Y:S01]  /*39c0*/  FADD.FTZ R154, R82, -UR4 ;  /* 0x80000004529a7e21 */ /* 0x000fe20008010000 */
[----:B------:R-:W-:Y:S01]  /*39d0*/  SHF.L.U32 R75, R119, 0x10, RZ ;  /* 0x00000010774b7819 */ /* 0x000fe200000006ff */
[----:B------:R-:W-:Y:S01]  /*39e0*/  IMAD.U32 R73, R33, 0x10000, RZ ;  /* 0x0001000021497824 */ /* 0x000fe200078e00ff */
[----:B------:R-:W-:Y:S01]  /*39f0*/  SHF.L.U32 R77, R143, 0x10, RZ ;  /* 0x000000108f4d7819 */ /* 0x000fe200000006ff */
[C---:B------:R-:W-:Y:S01]  /*3a00*/  FMUL.FTZ R72, R115.reuse, R72 ;  /* 0x0000004873487220 */ /* 0x040fe20000410000 */
[C---:B------:R-:W-:Y:S01]  /*3a10*/  FMUL.FTZ R82, R115.reuse, R74 ;  /* 0x0000004a73527220 */ /* 0x040fe20000410000 */
[----:B------:R-:W-:Y:S01]  /*3a20*/  FADD.FTZ R78, R78, -UR4 ;  /* 0x800000044e4e7e21 */ /* 0x000fe20008010000 */
[----:B------:R-:W-:Y:S01]  /*3a30*/  FFMA.FTZ R68, R110, R149, R151 ;  /* 0x000000956e447223 */ /* 0x000fe20000010097 */
[----:B------:R-:W-:Y:S01]  /*3a40*/  FMUL.FTZ R110, R115, R152 ;  /* 0x00000098736e7220 */ /* 0x000fe20000410000 */
[----:B------:R-:W-:Y:S01]  /*3a50*/  FFMA.FTZ R113, R72, R113, R73 ;  /* 0x0000007148717223 */ /* 0x000fe20000010049 */
[----:B------:R-:W-:Y:S01]  /*3a60*/  FFMA.FTZ R82, R82, R75, R77 ;  /* 0x0000004b52527223 */ /* 0x000fe2000001004d */
[----:B------:R-:W-:Y:S01]  /*3a70*/  SHF.L.U32 R72, R118, 0x10, RZ ;  /* 0x0000001076487819 */ /* 0x000fe200000006ff */
[----:B------:R-:W-:Y:S01]  /*3a80*/  FADD.FTZ R152, R85, -UR4 ;  /* 0x8000000455987e21 */ /* 0x000fe20008010000 */
[----:B------:R-:W-:Y:S01]  /*3a90*/  SHF.L.U32 R158, R142, 0x10, RZ ;  /* 0x000000108e9e7819 */ /* 0x000fe200000006ff */
[----:B------:R-:W-:Y:S01]  /*3aa0*/  FADD.FTZ R114, R79, -UR4 ;  /* 0x800000044f727e21 */ /* 0x000fe20008010000 */
[----:B------:R-:W-:Y:S01]  /*3ab0*/  SHF.L.U32 R75, R35, 0x10, RZ ;  /* 0x00000010234b7819 */ /* 0x000fe200000006ff */
[----:B------:R-:W-:-:S02]  /*3ac0*/  IMAD.U32 R73, R21, 0x10000, RZ ;  /* 0x0001000015497824 */ /* 0x000fc400078e00ff */
[C---:B------:R-:W-:Y:S01]  /*3ad0*/  FMUL.FTZ R85, R115.reuse, R76 ;  /* 0x0000004c73557220 */ /* 0x040fe20000410000 */
[----:B------:R-:W-:Y:S01]  /*3ae0*/  FMUL.FTZ R78, R115, R78 ;  /* 0x0000004e734e7220 */ /* 0x000fe20000410000 */
[----:B------:R-:W-:Y:S01]  /*3af0*/  SHF.L.U32 R79, R20, 0x10, RZ ;  /* 0x00000010144f7819 */ /* 0x000fe200000006ff */
[----:B------:R-:W-:Y:S01]  /*3b00*/  FADD.FTZ R80, R80, -UR4 ;  /* 0x8000000450507e21 */ /* 0x000fe20008010000 */
[----:B------:R-:W-:Y:S01]  /*3b10*/  SHF.L.U32 R149, R34, 0x10, RZ ;  /* 0x0000001022957819 */ /* 0x000fe200000006ff */
[----:B------:R-:W-:Y:S01]  /*3b20*/  FADD.FTZ R150, R81, -UR4 ;  /* 0x8000000451967e21 */ /* 0x000fe20008010000 */
[----:B------:R-:W-:Y:S01]  /*3b30*/  FADD.FTZ R74, R83, -UR4 ;  /* 0x80000004534a7e21 */ /* 0x000fe20008010000 */
[----:B------:R-:W-:Y:S01]  /*3b40*/  FADD.FTZ R84, R84, -UR4 ;  /* 0x8000000454547e21 */ /* 0x000fe20008010000 */
[----:B------:R-:W-:Y:S01]  /*3b50*/  FADD.FTZ R156, R86, -UR4 ;  /* 0x80000004569c7e21 */ /* 0x000fe20008010000 */
[----:B------:R-:W-:Y:S01]  /*3b60*/  FADD.FTZ R76, R87, -UR4 ;  /* 0x80000004574c7e21 */ /* 0x000fe20008010000 */
[----:B------:R-:W-:Y:S01]  /*3b70*/  FFMA.FTZ R85, R85, R72, R158 ;  /* 0x0000004855557223 */ /* 0x000fe2000001009e */
[----:B------:R-:W-:Y:S01]  /*3b80*/  FFMA.FTZ R86, R78, R73, R75 ;  /* 0x000000494e567223 */ /* 0x000fe2000001004b */
[----:B------:R-:W-:Y:S01]  /*3b90*/  UIADD3 UR4, UPT, UPT, UR6, -0x1, URZ ;  /* 0xffffffff06047890 */ /* 0x000fe2000fffe0ff */
[----:B------:R-:W-:Y:S01]  /*3ba0*/  SHF.L.U32 R81, R26, 0x10, RZ ;  /* 0x000000101a517819 */ /* 0x000fe200000006ff */
[----:B------:R-:W-:Y:S01]  /*3bb0*/  IMAD.U32 R72, R27, 0x10000, RZ ;  /* 0x000100001b487824 */ /* 0x000fe200078e00ff */
[----:B------:R-:W-:Y:S01]  /*3bc0*/  SHF.L.U32 R73, R28, 0x10, RZ ;  /* 0x000000101c497819 */ /* 0x000fe200000006ff */
[----:B------:R-:W-:Y:S01]  /*3bd0*/  FFMA.FTZ R110, R110, R79, R149 ;  /* 0x0000004f6e6e7223 */ /* 0x000fe20000010095 */
[----:B------:R-:W-:Y:S01]  /*3be0*/  SHF.L.U32 R78, R29, 0x10, RZ ;  /* 0x000000101d4e7819 */ /* 0x000fe200000006ff */
[C---:B------:R-:W-:Y:S01]  /*3bf0*/  FMUL.FTZ R80, R115.reuse, R80 ;  /* 0x0000005073507220 */ /* 0x040fe20000410000 */
[----:B------:R-:W-:Y:S01]  /*3c00*/  FMUL.FTZ R83, R115, R154 ;  /* 0x0000009a73537220 */ /* 0x000fe20000410000 */
[----:B------:R-:W-:Y:S01]  /*3c10*/  SHF.L.U32 R77, R117, 0x10, RZ ;  /* 0x00000010754d7819 */ /* 0x000fe200000006ff */
[----:B------:R-:W-:Y:S01]  /*3c20*/  FMUL.FTZ R114, R115, R114 ;  /* 0x0000007273727220 */ /* 0x000fe20000410000 */
[----:B------:R-:W-:Y:S01]  /*3c30*/  SHF.L.U32 R79, R141, 0x10, RZ ;  /* 0x000000108d4f7819 */ /* 0x000fe200000006ff */
[----:B------:R-:W-:Y:S01]  /*3c40*/  UIMAD UR4, UR4, UR14, URZ ;  /* 0x0000000e040472a4 */ /* 0x000fe2000f8e02ff */
[----:B------:R-:W-:Y:S01]  /*3c50*/  FFMA.FTZ R81, R80, R81, R73 ;  /* 0x0000005150517223 */ /* 0x000fe20000010049 */
[----:B------:R-:W-:Y:S01]  /*3c60*/  FFMA.FTZ R83, R83, R72, R78 ;  /* 0x0000004853537223 */ /* 0x000fe2000001004e */
[----:B------:R-:W-:Y:S01]  /*3c70*/  SHF.L.U32 R75, R128, 0x10, RZ ;  /* 0x00000010804b7819 */ /* 0x000fe200000006ff */
[----:B------:R-:W0:Y:S01]  /*3c80*/  LDC.64 R72, c[0x0][0x428] ;  /* 0x00010a00ff487b82 */ /* 0x000e220000000a00 */
[----:B------:R-:W-:Y:S01]  /*3c90*/  FFMA.FTZ R87, R114, R77, R79 ;  /* 0x0000004d72577223 */ /* 0x000fe2000001004f */
[----:B------:R-:W-:Y:S01]  /*3ca0*/  USHF.R.S32.HI UR5, URZ, 0x1f, UR4 ;  /* 0x0000001fff057899 */ /* 0x000fe20008011404 */
[----:B------:R-:W-:Y:S01]  /*3cb0*/  SHF.L.U32 R77, R148, 0x10, RZ ;  /* 0x00000010944d7819 */ /* 0x000fe200000006ff */
[C---:B------:R-:W-:Y:S01]  /*3cc0*/  FMUL.FTZ R150, R115.reuse, R150 ;  /* 0x0000009673967220 */ /* 0x040fe20000410000 */
[----:B------:R-:W-:Y:S01]  /*3cd0*/  SHF.L.U32 R79, R88, 0x10, RZ ;  /* 0x00000010584f7819 */ /* 0x000fe200000006ff */
[----:B------:R-:W-:Y:S01]  /*3ce0*/  ULEA.HI UR5, UR5, UR4, URZ, 0x3 ;  /* 0x0000000405057291 */ /* 0x000fe2000f8f18ff */
[----:B------:R-:W-:Y:S01]  /*3cf0*/  SHF.L.U32 R149, R30, 0x10, RZ ;  /* 0x000000101e957819 */ /* 0x000fe200000006ff */
[----:B------:R-:W-:Y:S01]  /*3d00*/  FMUL.FTZ R78, R115, R84 ;  /* 0x00000054734e7220 */ /* 0x000fe20000410000 */
[----:B------:R-:W-:Y:S01]  /*3d10*/  FFMA.FTZ R80, R150, R75, R77 ;  /* 0x0000004b96507223 */ /* 0x000fe2000001004d */
[----:B------:R-:W-:Y:S01]  /*3d20*/  SHF.L.U32 R75, R127, 0x10, RZ ;  /* 0x000000107f4b7819 */ /* 0x000fe200000006ff */
[----:B------:R-:W-:Y:S01]  /*3d30*/  FMUL.FTZ R74, R115, R74 ;  /* 0x0000004a734a7220 */ /* 0x000fe20000410000 */
[----:B------:R-:W-:Y:S01]  /*3d40*/  SHF.L.U32 R77, R147, 0x10, RZ ;  /* 0x00000010934d7819 */ /* 0x000fe200000006ff */
[C---:B------:R-:W-:Y:S01]  /*3d50*/  FMUL.FTZ R114, R115.reuse, R152 ;  /* 0x0000009873727220 */ /* 0x040fe20000410000 */
[C---:B------:R-:W-:Y:S01]  /*3d60*/  FMUL.FTZ R156, R115.reuse, R156 ;  /* 0x0000009c739c7220 */ /* 0x040fe20000410000 */
[----:B------:R-:W-:Y:S01]  /*3d70*/  FMUL.FTZ R76, R115, R76 ;  /* 0x0000004c734c7220 */ /* 0x000fe20000410000 */
[----:B------:R-:W-:Y:S01]  /*3d80*/  FFMA.FTZ R115, R78, R79, R149 ;  /* 0x0000004f4e737223 */ /* 0x000fe20000010095 */
[----:B------:R-:W-:-:S02]  /*3d90*/  IMAD.U32 R79, RZ, RZ, UR5 ;  /* 0x00000005ff4f7e24 */ /* 0x000fc4000f8e00ff */
[----:B------:R-:W-:Y:S01]  /*3da0*/  FFMA.FTZ R84, R74, R75, R77 ;  /* 0x0000004b4a547223 */ /* 0x000fe2000001004d */
[----:B------:R-:W-:Y:S02]  /*3db0*/  SHF.L.U32 R75, R126, 0x10, RZ ;  /* 0x000000107e4b7819 */ /* 0x000fe400000006ff */
[----:B------:R-:W-:Y:S02]  /*3dc0*/  SHF.L.U32 R77, R146, 0x10, RZ ;  /* 0x00000010924d7819 */ /* 0x000fe400000006ff */
[----:B------:R-:W-:Y:S02]  /*3dd0*/  SHF.L.U32 R149, R89, 0x10, RZ ;  /* 0x0000001059957819 */ /* 0x000fe400000006ff */
[----:B------:R-:W-:Y:S01]  /*3de0*/  SHF.L.U32 R151, R31, 0x10, RZ ;  /* 0x000000101f977819 */ /* 0x000fe200000006ff */
[----:B------:R-:W-:Y:S01]  /*3df0*/  FFMA.FTZ R114, R114, R75, R77 ;  /* 0x0000004b72727223 */ /* 0x000fe2000001004d */
[----:B------:R-:W-:Y:S02]  /*3e00*/  LEA.HI.SX32 R79, R79, R0, 0x1d ;  /* 0x000000004f4f7211 */ /* 0x000fe400078feaff */
[----:B------:R-:W-:Y:S01]  /*3e10*/  SHF.L.U32 R153, R125, 0x10, RZ ;  /* 0x000000107d997819 */ /* 0x000fe200000006ff */
[----:B------:R-:W-:Y:S01]  /*3e20*/  FFMA.FTZ R149, R156, R149, R151 ;  /* 0x000000959c957223 */ /* 0x000fe20000010097 */
[----:B------:R-:W-:-:S02]  /*3e30*/  SHF.L.U32 R155, R145, 0x10, RZ ;  /* 0x00000010919b7819 */ /* 0x000fc400000006ff */
[C---:B------:R-:W-:Y:S02]  /*3e40*/  IADD3 R77, PT, PT, R79.reuse, 0x80, RZ ;  /* 0x000000804f4d7810 */ /* 0x040fe40007ffe0ff */
        /* <DEDUP_REMOVED lines=27> */
.L_x_8234:
[----:B------:R-:W-:Y:S02]  /*4000*/  UIADD3 UR7, UPT, UPT, UR7, UR18, URZ ;  /* 0x0000001207077290 */ /* 0x000fe4000fffe0ff */
[----:B------:R-:W-:Y:S02]  /*4010*/  UPLOP3.LUT UP0, UPT, UPT, UPT, UP0, 0x40, 0x4 ;  /* 0x000000000004789c */ /* 0x000fe40003f0e800 */
[----:B------:R-:W-:-:S09]  /*4020*/  UISETP.GE.AND UP1, UPT, UR7, UR19, UPT ;  /* 0x000000130700728c */ /* 0x000fd2000bf26270 */
[----:B------:R-:W-:Y:S05]  /*4030*/  BRA.U !UP1, `(.L_x_8235) ;  /* 0xffffffc9096c7547 */ /* 0x000fea000b83ffff */
[----:B------:R-:W-:Y:S05]  /*4040*/  EXIT ;  /* 0x000000000000794d */ /* 0x000fea0003800000 */
.L_x_8236:
        /* <DEDUP_REMOVED lines=11> */
.L_x_27253:


//--------------------- .text._ZN10layer_norm13ln_fwd_kernelINS_13Kernel_traitsI13__nv_bfloat16S2_fS2_fjLj4096ELj1ELj1ELj4ELj16ENS_18Kernel_traits_baseILj4096ES2_S2_fS2_fjLj128EEEEELb1ELb0ELb0ELb0EEEvNS_9FwdParamsE --------------------------
	.section	.text._ZN10layer_norm13ln_fwd_kernelINS_13Kernel_traitsI13__nv_bfloat16S2_fS2_fjLj4096ELj1ELj1ELj4ELj16ENS_18Kernel_traits_baseILj4096ES2_S2_fS2_fjLj128EEEEELb1ELb0ELb0ELb0EEEvNS_9FwdParamsE,"ax",@progbits
	.align	128
        .global         _ZN10layer_norm13ln_fwd_kernelINS_13Kernel_traitsI13__nv_bfloat16S2_fS2_fjLj4096ELj1ELj1ELj4ELj16ENS_18Kernel_traits_baseILj4096ES2_S2_fS2_fjLj128EEEEELb1ELb0ELb0ELb0EEEvNS_9FwdParamsE
        .type           _ZN10layer_norm13ln_fwd_kernelINS_13Kernel_traitsI13__nv_bfloat16S2_fS2_fjLj4096ELj1ELj1ELj4ELj16ENS_18Kernel_traits_baseILj4096ES2_S2_fS2_fjLj128EEEEELb1ELb0ELb0ELb0EEEvNS_9FwdParamsE,@function
        .size           _ZN10layer_norm13ln_fwd_kernelINS_13Kernel_traitsI13__nv_bfloat16S2_fS2_fjLj4096ELj1ELj1ELj4ELj16ENS_18Kernel_traits_baseILj4096ES2_S2_fS2_fjLj128EEEEELb1ELb0ELb0ELb0EEEvNS_9FwdParamsE,(.L_x_27254 - _ZN10layer_norm13ln_fwd_kernelINS_13Kernel_traitsI13__nv_bfloat16S2_fS2_fjLj4096ELj1ELj1ELj4ELj16ENS_18Kernel_traits_baseILj4096ES2_S2_fS2_fjLj128EEEEELb1ELb0ELb0ELb0EEEvNS_9FwdParamsE)
        .other          _ZN10layer_norm13ln_fwd_kernelINS_13Kernel_traitsI13__nv_bfloat16S2_fS2_fjLj4096ELj1ELj1ELj4ELj16ENS_18Kernel_traits_baseILj4096ES2_S2_fS2_fjLj128EEEEELb1ELb0ELb0ELb0EEEvNS_9FwdParamsE,@"STO_CUDA_ENTRY STV_DEFAULT"
_ZN10layer_norm13ln_fwd_kernelINS_13Kernel_traitsI13__nv_bfloat16S2_fS2_fjLj4096ELj1ELj1ELj4ELj16ENS_18Kernel_traits_baseILj4096ES2_S2_fS2_fjLj128EEEEELb1ELb0ELb0ELb0EEEvNS_9FwdParamsE:
.text._ZN10layer_norm13ln_fwd_kernelINS_13Kernel_traitsI13__nv_bfloat16S2_fS2_fjLj4096ELj1ELj1ELj4ELj16ENS_18Kernel_traits_baseILj4096ES2_S2_fS2_fjLj128EEEEELb1ELb0ELb0ELb0EEEvNS_9FwdParamsE:
        /* <DEDUP_REMOVED lines=18> */
[----:B------:R-:W-:Y:S01]  /*0120*/  UISETP.NE.AND.EX UP0, UPT, UR5, URZ, UPT, UP0 ;  /* 0x000000ff0500728c */ /* 0x000fe2000bf05300 */
[----:B----4-:R-:W-:-:S06]  /*0130*/  LOP3.LUT R116, R0, 0x1f, RZ, 0xc0, !PT ;  /* 0x0000001f00747812 */ /* 0x010fcc00078ec0ff */
[----:B------:R-:W0:Y:S02]  /*0140*/  LDC R113, c[0x0][0x360] ;  /* 0x0000d800ff717b82 */ /* 0x000e240000000800 */
[----:B0-----:R-:W-:Y:S01]  /*0150*/  IMAD R113, R113, UR10, R0 ;  /* 0x0000000a71717c24 */ /* 0x001fe2000f8e0200 */
[----:B--2---:R-:W-:Y:S02]  /*0160*/  @P0 R2UR UR9, R3 ;  /* 0x00000000030902ca */ /* 0x004fe400000e0000 */
[----:B------:R-:W-:Y:S02]  /*0170*/  LOP3.LUT R3, R0, 0x60, RZ, 0xc0, !PT ;  /* 0x0000006000037812 */ /* 0x000fe400078ec0ff */
[----:B------:R-:W-:Y:S02]  /*0180*/  @P0 R2UR UR8, R2 ;  /* 0x00000000020802ca */ /* 0x000fe400000e0000 */
[----:B---3--:R-:W-:Y:S02]  /*0190*/  @P0 IADD3 R6, P1, PT, R4, R9, RZ ;  /* 0x0000000904060210 */ /* 0x008fe40007f3e0ff */
[----:B-----5:R-:W-:-:S02]  /*01a0*/  SHF.R.S32.HI R2, RZ, 0x1f, R11 ;  /* 0x0000001fff027819 */ /* 0x020fc4000001140b */
[----:B------:R-:W-:Y:S02]  /*01b0*/  LOP3.LUT R115, R3, 0x1f, R0, 0xf8, !PT ;  /* 0x0000001f03737812 */ /* 0x000fe400078ef800 */
[----:B------:R-:W-:Y:S01]  /*01c0*/  @P0 IADD3.X R7, PT, PT, RZ, R5, RZ, P1, !PT ;  /* 0x00000005ff070210 */ /* 0x000fe20000ffe4ff */
[----:B------:R-:W-:Y:S01]  /*01d0*/  UIADD3 UR18, UPT, UPT, UR9, -0x4498517b, URZ ;  /* 0xbb67ae8509127890 */ /* 0x000fe2000fffe0ff */
[----:B------:R-:W-:Y:S01]  /*01e0*/  LEA.HI R2, R2, R11, RZ, 0x3 ;  /* 0x0000000b02027211 */ /* 0x000fe200078f18ff */
[----:B------:R-:W-:Y:S01]  /*01f0*/  UIADD3 UR20, UPT, UPT, UR9, 0x76cf5d0a, URZ ;  /* 0x76cf5d0a09147890 */ /* 0x000fe2000fffe0ff */
[----:B------:R-:W-:Y:S01]  /*0200*/  LOP3.LUT R5, R115, 0x7f, RZ, 0x3c, !PT ;  /* 0x0000007f73057812 */ /* 0x000fe200078e3cff */
[----:B------:R-:W-:Y:S01]  /*0210*/  UIADD3 UR15, UPT, UPT, UR8, -0x61c88647, URZ ;  /* 0x9e3779b9080f7890 */ /* 0x000fe2000fffe0ff */
[--C-:B------:R-:W-:Y:S01]  /*0220*/  SHF.R.U64 R112, R6, 0x2, R7.reuse ;  /* 0x0000000206707819 */ /* 0x100fe20000001207 */
[----:B------:R-:W-:Y:S01]  /*0230*/  UIADD3 UR19, UPT, UPT, UR8, 0x3c6ef372, URZ ;  /* 0x3c6ef37208137890 */ /* 0x000fe2000fffe0ff */
[----:B------:R-:W-:Y:S01]  /*0240*/  LEA.HI.SX32 R114, R2, R5, 0x1d ;  /* 0x0000000502727211 */ /* 0x000fe200078feaff */
        /* <DEDUP_REMOVED lines=50> */
.L_x_8238:
        /* <DEDUP_REMOVED lines=31> */
.L_x_8239:
[----:B------:R-:W-:Y:S05]  /*0760*/  BSYNC.RECONVERGENT B0 ;  /* 0x0000000000007941 */ /* 0x000fea0003800200 */
.L_x_8237:
[----:B------:R-:W0:Y:S02]  /*0770*/  LDCU UR4, c[0x0][0x384] ;  /* 0x00007080ff0477ac */ /* 0x000e240008000800 */
[----:B0-----:R-:W-:-:S06]  /*0780*/  UISETP.GE.AND UP0, UPT, UR10, UR4, UPT ;  /* 0x000000040a00728c */ /* 0x001fcc000bf06270 */
[----:B------:R-:W-:-:S13]  /*0790*/  PLOP3.LUT P0, PT, PT, PT, UP0, 0x80, 0x8 ;  /* 0x000000000008781c */ /* 0x000fda0003f0f008 */
[----:B------:R-:W-:Y:S05]  /*07a0*/  @P0 EXIT ;  /* 0x000000000000094d */ /* 0x000fea0003800000 */
[----:B------:R-:W-:Y:S01]  /*07b0*/  IMAD.HI.U32 R4, R113, -0x326172a9, RZ ;  /* 0xcd9e8d5771047827 */ /* 0x000fe200078e00ff */
[----:B------:R-:W0:Y:S01]  /*07c0*/  LDCU.64 UR4, c[0x0][0x3e0] ;  /* 0x00007c00ff0477ac */ /* 0x000e220008000a00 */
[----:B-----5:R-:W-:Y:S02]  /*07d0*/  PRMT R110, R23, 0x7632, R110 ;  /* 0x00007632176e7816 */ /* 0x020fe4000000006e */
[C---:B------:R-:W-:Y:S01]  /*07e0*/  IMAD.HI.U32 R5, R112.reuse, -0x2daee0ad, RZ ;  /* 0xd2511f5370057827 */ /* 0x040fe200078e00ff */
[----:B------:R-:W-:Y:S01]  /*07f0*/  LOP3.LUT R4, R111, UR8, R4, 0x96, !PT ;  /* 0x000000086f047c12 */ /* 0x000fe2000f8e9604 */
[----:B------:R-:W-:Y:S01]  /*0800*/  UPLOP3.LUT UP2, UPT, UPT, UPT, UPT, 0x40, 0x4 ;  /* 0x000000000004789c */ /* 0x000fe20003f4e870 */
[----:B------:R-:W-:Y:S01]  /*0810*/  PRMT R109, R27, 0x7632, R109 ;  /* 0x000076321b6d7816 */ /* 0x000fe2000000006d */
        /* <DEDUP_REMOVED lines=25> */
[----:B------:R-:W-:Y:S01]  /*09b0*/  IMAD.HI.U32 R7, R4, -0x2daee0ad, RZ ;  /* 0xd2511f5304077827 */ /* 0x000fe200078e00ff */
[----:B------:R-:W-:Y:S01]  /*09c0*/  PRMT R102, R31, 0x7632, R102 ;  /* 0x000076321f667816 */ /* 0x000fe20000000066 */
[----:B------:R-:W3:Y:S01]  /*09d0*/  LDCU.64 UR12, c[0x0][0x3a0] ;  /* 0x00007400ff0c77ac */ /* 0x000ee20008000a00 */
[----:B------:R-:W-:Y:S01]  /*09e0*/  PRMT R101, R35, 0x7632, R101 ;  /* 0x0000763223657816 */ /* 0x000fe20000000065 */
[----:B------:R-:W-:Y:S01]  /*09f0*/  IMAD R10, R9, -0x326172a9, RZ ;  /* 0xcd9e8d57090a7824 */ /* 0x000fe200078e02ff */
[----:B------:R-:W-:Y:S01]  /*0a00*/  LOP3.LUT R7, R12, UR22, R7, 0x96, !PT ;  /* 0x000000160c077c12 */ /* 0x000fe2000f8e9607 */
[----:B------:R-:W-:Y:S01]  /*0a10*/  IMAD.HI.U32 R5, R8, -0x326172a9, RZ ;  /* 0xcd9e8d5708057827 */ /* 0x000fe200078e00ff */
[----:B------:R-:W-:Y:S01]  /*0a20*/  PRMT R100, R30, 0x7632, R100 ;  /* 0x000076321e647816 */ /* 0x000fe20000000064 */
        /* <DEDUP_REMOVED lines=36> */
[----:B------:R-:W-:Y:S02]  /*0c70*/  SHF.R.S32.HI R11, RZ, 0x3, R2 ;  /* 0x00000003ff0b7819 */ /* 0x000fe40000011402 */
[----:B------:R-:W-:Y:S01]  /*0c80*/  PRMT R86, R47, 0x7632, R86 ;  /* 0x000076322f567816 */ /* 0x000fe20000000056 */
[----:B------:R-:W-:Y:S01]  /*0c90*/  IMAD R7, R7, -0x326172a9, RZ ;  /* 0xcd9e8d5707077824 */ /* 0x000fe200078e02ff */
[----:B------:R-:W-:Y:S01]  /*0ca0*/  LOP3.LUT R5, R10, UR30, R5, 0x96, !PT ;  /* 0x0000001e0a057c12 */ /* 0x000fe2000f8e9605 */
[----:B------:R-:W-:Y:S01]  /*0cb0*/  IMAD.HI.U32 R2, R8, -0x326172a9, RZ ;  /* 0xcd9e8d5708027827 */ /* 0x000fe200078e00ff */
[----:B------:R-:W-:-:S02]  /*0cc0*/  LOP3.LUT R12, R11, 0x7f, RZ, 0xc0, !PT ;  /* 0x0000007f0b0c7812 */ /* 0x000fc400078ec0ff */
[----:B------:R-:W-:Y:S01]  /*0cd0*/  PRMT R85, R51, 0x7632, R85 ;  /* 0x0000763233557816 */ /* 0x000fe20000000055 */
[----:B------:R-:W-:Y:S01]  /*0ce0*/  IMAD R8, R8, -0x326172a9, RZ ;  /* 0xcd9e8d5708087824 */ /* 0x000fe200078e02ff */
[----:B------:R-:W-:Y:S01]  /*0cf0*/  LOP3.LUT R2, R7, UR29, R2, 0x96, !PT ;  /* 0x0000001d07027c12 */ /* 0x000fe2000f8e9602 */
[----:B------:R-:W-:Y:S01]  /*0d00*/  IMAD.HI.U32 R7, R5, -0x326172a9, RZ ;  /* 0xcd9e8d5705077827 */ /* 0x000fe200078e00ff */
[----:B------:R-:W-:Y:S02]  /*0d10*/  VIADDMNMX R3, R12, -R3, RZ, !PT ;  /* 0x800000030c037246 */ /* 0x000fe400078001ff */
[----:B------:R-:W-:Y:S01]  /*0d20*/  PRMT R84, R46, 0x7632, R84 ;  /* 0x000076322e547816 */ /* 0x000fe20000000054 */
[----:B------:R-:W-:Y:S01]  /*0d30*/  IMAD R9, R4, -0x2daee0ad, RZ ;  /* 0xd2511f5304097824 */ /* 0x000fe200078e02ff */
[----:B------:R-:W-:Y:S01]  /*0d40*/  VIMNMX R3, PT, PT, R3, 0x20, PT ;  /* 0x0000002003037848 */ /* 0x000fe20003fe0100 */
[----:B------:R-:W-:Y:S01]  /*0d50*/  IMAD.SHL.U32 R10, R11, 0x2, RZ ;  /* 0x000000020b0a7824 */ /* 0x000fe200078e00ff */
[----:B------:R-:W-:Y:S01]  /*0d60*/  LOP3.LUT R11, R8, UR31, R7, 0x96, !PT ;  /* 0x0000001f080b7c12 */ /* 0x000fe2000f8e9607 */
[----:B------:R-:W-:Y:S01]  /*0d70*/  IMAD.HI.U32 R4, R2, -0x2daee0ad, RZ ;  /* 0xd2511f5302047827 */ /* 0x000fe200078e00ff */
[----:B------:R-:W-:-:S02]  /*0d80*/  PRMT R15, R50, 0x7632, R15 ;  /* 0x00007632320f7816 */ /* 0x000fc4000000000f */
[----:B------:R-:W-:Y:S01]  /*0d90*/  LOP3.LUT R10, R10, 0xffffff00, RZ, 0xc0, !PT ;  /* 0xffffff000a0a7812 */ /* 0x000fe200078ec0ff */
[----:B------:R-:W-:Y:S01]  /*0da0*/  IMAD R13, R116, -0x20, R12 ;  /* 0xffffffe0740d7824 */ /* 0x000fe200078e020c */
[----:B------:R-:W-:Y:S01]  /*0db0*/  LOP3.LUT R12, R9, UR32, R4, 0x96, !PT ;  /* 0x00000020090c7c12 */ /* 0x000fe2000f8e9604 */
[----:B------:R-:W-:Y:S01]  /*0dc0*/  IMAD R9, R5, -0x326172a9, RZ ;  /* 0xcd9e8d5705097824 */ /* 0x000fe200078e02ff */
[----:B------:R-:W-:Y:S01]  /*0dd0*/  PRMT R14, R45, 0x7632, R14 ;  /* 0x000076322d0e7816 */ /* 0x000fe2000000000e */
[----:B------:R-:W-:Y:S01]  /*0de0*/  IMAD R5, R2, -0x2daee0ad, RZ ;  /* 0xd2511f5302057824 */ /* 0x000fe200078e02ff */
[----:B------:R-:W-:Y:S01]  /*0df0*/  VIMNMX R13, PT, PT, RZ, R13, !PT ;  /* 0x0000000dff0d7248 */ /* 0x000fe20007fe0100 */
[----:B------:R-:W-:-:S03]  /*0e00*/  IMAD.HI.U32 R4, R11, -0x2daee0ad, RZ ;  /* 0xd2511f530b047827 */ /* 0x000fc600078e00ff */
[----:B------:R-:W-:Y:S01]  /*0e10*/  VIMNMX R13, PT, PT, R13, 0x20, PT ;  /* 0x000000200d0d7848 */ /* 0x000fe20003fe0100 */
[----:B------:R-:W-:Y:S01]  /*0e20*/  IMAD R7, R3, 0x8, R10 ;  /* 0x0000000803077824 */ /* 0x000fe200078e020a */
[----:B------:R-:W-:Y:S01]  /*0e30*/  LOP3.LUT R3, R5, UR34, R4, 0x96, !PT ;  /* 0x0000002205037c12 */ /* 0x000fe2000f8e9604 */
[----:B------:R-:W-:Y:S01]  /*0e40*/  IMAD.HI.U32 R8, R12, -0x326172a9, RZ ;  /* 0xcd9e8d570c087827 */ /* 0x000fe200078e00ff */
[----:B------:R-:W-:Y:S02]  /*0e50*/  LOP3.LUT R5, R6, 0x3, RZ, 0xc0, !PT ;  /* 0x0000000306057812 */ /* 0x000fe400078ec0ff */
[----:B------:R-:W-:Y:S01]  /*0e60*/  I2FP.F32.U32 R6, R7 ;  /* 0x0000000700067245 */ /* 0x000fe20000201000 */
[----:B------:R-:W-:Y:S01]  /*0e70*/  IMAD R11, R11, -0x2daee0ad, RZ ;  /* 0xd2511f530b0b7824 */ /* 0x000fe200078e02ff */
[----:B------:R-:W-:Y:S01]  /*0e80*/  LEA R2, R13, R10, 0x3 ;  /* 0x0000000a0d027211 */ /* 0x000fe200078e18ff */
[----:B------:R-:W-:Y:S01]  /*0e90*/  IMAD.MOV.U32 R10, RZ, RZ, RZ ;  /* 0x000000ffff0a7224 */ /* 0x000fe200078e00ff */
[----:B------:R-:W-:Y:S01]  /*0ea0*/  LOP3.LUT R4, R9, UR33, R8, 0x96, !PT ;  /* 0x0000002109047c12 */ /* 0x000fe2000f8e9608 */
[----:B------:R-:W-:Y:S01]  /*0eb0*/  IMAD R12, R12, -0x326172a9, RZ ;  /* 0xcd9e8d570c0c7824 */ /* 0x000fe200078e02ff */
[----:B------:R-:W0:Y:S01]  /*0ec0*/  MUFU.RCP R6, R6 ;  /* 0x0000000600067308 */ /* 0x000e220000001000 */
[----:B------:R-:W-:-:S02]  /*0ed0*/  PRMT R7, R49, 0x7632, R7 ;  /* 0x0000763231077816 */ /* 0x000fc40000000007 */
[----:B------:R-:W-:Y:S02]  /*0ee0*/  PRMT R8, R44, 0x7632, R8 ;  /* 0x000076322c087816 */ /* 0x000fe40000000008 */
[----:B-1234-:R-:W-:-:S07]  /*0ef0*/  PRMT R9, R48, 0x7632, R9 ;  /* 0x0000763230097816 */ /* 0x01efce0000000009 */
.L_x_8583:
        /* <DEDUP_REMOVED lines=14> */
[----:B------:R-:W-:-:S05]  /*0fe0*/  LEA.HI.SX32 R13, R78, R115, 0x1d ;  /* 0x000000734e0d7211 */ /* 0x000fca00078feaff */
[----:B------:R-:W-:Y:S01]  /*0ff0*/  IMAD.MOV.U32 R117, RZ, RZ, R13 ;  /* 0x000000ffff757224 */ /* 0x000fe200078e000d */
[----:B--2---:R-:W-:Y:S02]  /*1000*/  @P0 R2UR UR11, R76 ;  /* 0x000000004c0b02ca */ /* 0x004fe400000e0000 */
[----:B------:R-:W-:-:S11]  /*1010*/  P2R R76, PR, RZ, 0x2 ;  /* 0x00000002ff4c7803 */ /* 0x000fd60000000000 */
[----:B------:R-:W-:Y:S01]  /*1020*/  @UP0 USHF.L.U32 UR4, UR11, 0x10, URZ ;  /* 0x000000100b040899 */ /* 0x000fe200080006ff */
[----:B------:R-:W-:Y:S11]  /*1030*/  @!P1 BRA `(.L_x_8241) ;  /* 0x0000005000bc9947 */ /* 0x000ff60003800000 */
[----:B------:R-:W1:Y:S02]  /*1040*/  LDC.64 R16, c[0x0][0x390] ;  /* 0x0000e400ff107b82 */ /* 0x000e640000000a00 */
[----:B-1----:R-:W-:-:S05]  /*1050*/  IMAD.WIDE.U32 R16, R13, 0x10, R16 ;  /* 0x000000100d107825 */ /* 0x002fca00078e0010 */
[----:B------:R1:W5:Y:S01]  /*1060*/  LDG.E.128 R76, desc[UR6][R16.64] ;  /* 0x00000006104c7981 */ /* 0x000362000c1e1d00 */
[----:B------:R-:W-:-:S04]  /*1070*/  UISETP.NE.U32.AND UP1, UPT, UR12, URZ, UPT ;  /* 0x000000ff0c00728c */ /* 0x000fc8000bf25070 */
[----:B------:R-:W-:-:S09]  /*1080*/  UISETP.NE.AND.EX UP1, UPT, UR13, URZ, UPT, UP1 ;  /* 0x000000ff0d00728c */ /* 0x000fd2000bf25310 */
[----:B-1----:R-:W-:Y:S05]  /*1090*/  BRA.U !UP1, `(.L_x_8242) ;  /* 0x0000002909547547 */ /* 0x002fea000b800000 */
[----:B------:R-:W1:Y:S02]  /*10a0*/  LDC.64 R120, c[0x0][0x3a0] ;  /* 0x0000e800ff787b82 */ /* 0x000e640000000a00 */
[----:B-1----:R-:W-:-:S05]  /*10b0*/  IMAD.WIDE.U32 R120, R13, 0x20, R120 ;  /* 0x000000200d787825 */ /* 0x002fca00078e0078 */
[----:B------:R1:W5:Y:S04]  /*10c0*/  LDG.E.128 R16, desc[UR6][R120.64] ;  /* 0x0000000678107981 */ /* 0x000368000c1e1d00 */
[----:B------:R1:W5:Y:S01]  /*10d0*/  LDG.E.128 R80, desc[UR6][R120.64+0x10] ;  /* 0x0000100678507981 */ /* 0x000362000c1e1d00 */
[----:B------:R-:W-:Y:S01]  /*10e0*/  ISETP.NE.AND P0, PT, R5, 0x1, PT ;  /* 0x000000010500780c */ /* 0x000fe20003f05270 */
[----:B------:R-:W-:Y:S01]  /*10f0*/  BSSY.RECONVERGENT B1, `(.L_x_8243) ;  /* 0x000004b000017945 */ /* 0x000fe20003800200 */
[----:B------:R-:W-:Y:S02]  /*1100*/  HFMA2 R122, -RZ, RZ, 0, 1.1920928955078125e-07 ;  /* 0x00000002ff7a7431 */ /* 0x000fe400000001ff */
[----:B------:R-:W-:Y:S02]  /*1110*/  IMAD.MOV.U32 R119, RZ, RZ, R12 ;  /* 0x000000ffff777224 */ /* 0x000fe400078e000c */
[----:B------:R-:W-:-:S07]  /*1120*/  IMAD.MOV.U32 R118, RZ, RZ, R11 ;  /* 0x000000ffff767224 */ /* 0x000fce00078e000b */
[----:B-1----:R-:W-:Y:S05]  /*1130*/  @!P0 BRA `(.L_x_8244) ;  /* 0x0000000400188947 */ /* 0x002fea0003800000 */
[----:B------:R-:W-:-:S04]  /*1140*/  MOV R118, 0x2 ;  /* 0x0000000200767802 */ /* 0x000fc80000000f00 */
[----:B------:R-:W-:-:S05]  /*1150*/  VIADDMNMX.U32 R117, R5, 0xfffffffe, R118, PT ;  /* 0xfffffffe05757846 */ /* 0x000fca0003800076 */
[----:B------:R-:W-:-:S04]  /*1160*/  IMAD.SHL.U32 R117, R117, 0x4, RZ ;  /* 0x0000000475757824 */ /* 0x000fc800078e00ff */
[----:B------:R-:W1:Y:S02]  /*1170*/  LDC R118, c[0x2][R117] ;  /* 0x0080000075767b82 */ /* 0x000e640000000800 */
[----:B-1----:R-:W-:-:S04]  /*1180*/  SHF.R.S32.HI R119, RZ, 0x1f, R118 ;  /* 0x0000001fff777819 */ /* 0x002fc80000011476 */
.L_x_27086:
[----:B------:R-:W-:Y:S05]  /*1190*/  BRX R118 -0x11a0                                       (*"BRANCH_TARGETS .L_x_27087,.L_x_27088,.L_x_27089"*) ;  /* 0xffffffec76987949 */ /* 0x000fea000383ffff */
.L_x_27089:
[----:B------:R-:W-:Y:S01]  /*11a0*/  VIADD R122, R5, 0x1 ;  /* 0x00000001057a7836 */ /* 0x000fe20000000000 */
[----:B------:R-:W-:Y:S01]  /*11b0*/  MOV R118, R11 ;  /* 0x0000000b00767202 */ /* 0x000fe20000000f00 */
[----:B------:R-:W-:Y:S01]  /*11c0*/  IMAD.MOV.U32 R119, RZ, RZ, R4 ;  /* 0x000000ffff777224 */ /* 0x000fe200078e0004 */
[----:B------:R-:W-:Y:S06]  /*11d0*/  BRA `(.L_x_8244) ;  /* 0x0000000000f07947 */ /* 0x000fec0003800000 */
.L_x_27087:
[----:B------:R-:W-:Y:S02]  /*11e0*/  HFMA2 R122, -RZ, RZ, 0, 1.78813934326171875e-07 ;  /* 0x00000003ff7a7431 */ /* 0x000fe400000001ff */
[----:B------:R-:W-:Y:S02]  /*11f0*/  IMAD.MOV.U32 R118, RZ, RZ, R11 ;  /* 0x000000ffff767224 */ /* 0x000fe400078e000b */
[----:B------:R-:W-:Y:S01]  /*1200*/  IMAD.MOV.U32 R119, RZ, RZ, R3 ;  /* 0x000000ffff777224 */ /* 0x000fe200078e0003 */
[----:B------:R-:W-:Y:S06]  /*1210*/  BRA `(.L_x_8244) ;  /* 0x0000000000e07947 */ /* 0x000fec0003800000 */
.L_x_27088:
        /* <DEDUP_REMOVED lines=13> */
.L_x_8246:
[----:B------:R-:W-:Y:S05]  /*12f0*/  BSYNC.RECONVERGENT B2 ;  /* 0x0000000000027941 */ /* 0x000fea0003800200 */
.L_x_8245:
        /* <DEDUP_REMOVED lines=39> */
[----:B------:R-:W-:-:S05]  /*1570*/  IMAD.WIDE.U32 R118, R3, -0x2daee0ad, RZ ;  /* 0xd2511f5303767825 */ /* 0x000fca00078e00ff */
[----:B------:R-:W-:Y:S01]  /*1580*/  LOP3.LUT R3, R120, UR34, R119, 0x96, !PT ;  /* 0x0000002278037c12 */ /* 0x000fe2000f8e9677 */
[----:B------:R-:W-:-:S07]  /*1590*/  IMAD.MOV.U32 R119, RZ, RZ, R11 ;  /* 0x000000ffff777224 */ /* 0x000fce00078e000b */
.L_x_8244:
[----:B------:R-:W-:Y:S05]  /*15a0*/  BSYNC.RECONVERGENT B1 ;  /* 0x0000000000017941 */ /* 0x000fea0003800200 */
.L_x_8243:
[----:B------:R-:W1:Y:S01]  /*15b0*/  LDC R11, c[0x0][0x408] ;  /* 0x00010200ff0b7b82 */ /* 0x000e620000000800 */
[----:B------:R-:W-:Y:S01]  /*15c0*/  I2FP.F32.U32 R120, R119 ;  /* 0x0000007700787245 */ /* 0x000fe20000201000 */
[----:B------:R-:W-:Y:S02]  /*15d0*/  HFMA2 R119, -RZ, RZ, 0.1171875, 0 ;  /* 0x2f800000ff777431 */ /* 0x000fe400000001ff */
[----:B-----5:R-:W-:Y:S01]  /*15e0*/  IMAD.U32 R5, R76, 0x10000, RZ ;  /* 0x000100004c057824 */ /* 0x020fe200078e00ff */
[----:B------:R-:W-:Y:S01]  /*15f0*/  ISETP.NE.AND P1, PT, R122, 0x1, PT ;  /* 0x000000017a00780c */ /* 0x000fe20003f25270 */
[----:B------:R-:W-:Y:S01]  /*1600*/  BSSY.RECONVERGENT B1, `(.L_x_8247) ;  /* 0x000004f000017945 */ /* 0x000fe20003800200 */
[----:B------:R-:W-:Y:S01]  /*1610*/  PRMT R76, R76, 0x7632, R76 ;  /* 0x000076324c4c7816 */ /* 0x000fe2000000004c */
[----:B------:R-:W-:Y:S01]  /*1620*/  FMUL.FTZ R124, R5, UR4 ;  /* 0x00000004057c7c20 */ /* 0x000fe20008410000 */
[----:B------:R-:W2:Y:S01]  /*1630*/  LDC R117, c[0x0][0x404] ;  /* 0x00010100ff757b82 */ /* 0x000ea20000000800 */
[----:B------:R-:W-:-:S02]  /*1640*/  IMAD.MOV.U32 R121, RZ, RZ, 0x2 ;  /* 0x00000002ff797424 */ /* 0x000fc400078e00ff */
[----:B------:R-:W-:Y:S01]  /*1650*/  FFMA.FTZ R120, R120, R119, 1.1641532182693481445e-10 ;  /* 0x2f00000078787423 */ /* 0x000fe20000010077 */
[----:B-1----:R-:W-:-:S04]  /*1660*/  FMUL.FTZ R124, R124, R11 ;  /* 0x0000000b7c7c7220 */ /* 0x002fc80000410000 */
[----:B--2---:R-:W-:-:S04]  /*1670*/  FSETP.GTU.FTZ.AND P0, PT, R120, R117, PT ;  /* 0x000000757800720b */ /* 0x004fc80003f1c000 */
        /* <DEDUP_REMOVED lines=14> */
.L_x_8249:
        /* <DEDUP_REMOVED lines=13> */
.L_x_8251:
[----:B------:R-:W-:Y:S05]  /*1830*/  BSYNC.RECONVERGENT B2 ;  /* 0x0000000000027941 */ /* 0x000fea0003800200 */
.L_x_8250:
        /* <DEDUP_REMOVED lines=41> */
[----:B------:R-:W-:Y:S01]  /*1ad0*/  IMAD.MOV.U32 R12, RZ, RZ, R122 ;  /* 0x000000ffff0c7224 */ /* 0x000fe200078e007a */
[----:B------:R-:W-:-:S07]  /*1ae0*/  LOP3.LUT R4, R4, UR33, R123, 0x96, !PT ;  /* 0x0000002104047c12 */ /* 0x000fce000f8e967b */
.L_x_8248:
[----:B------:R-:W-:Y:S05]  /*1af0*/  BSYNC.RECONVERGENT B1 ;  /* 0x0000000000017941 */ /* 0x000fea0003800200 */
.L_x_8247:
[----:B------:R-:W-:Y:S01]  /*1b00*/  I2FP.F32.U32 R122, R5 ;  /* 0x00000005007a7245 */ /* 0x000fe20000201000 */
[----:B------:R-:W-:Y:S01]  /*1b10*/  IMAD.U32 R76, R76, 0x10000, RZ ;  /* 0x000100004c4c7824 */ /* 0x000fe200078e00ff */
[----:B------:R-:W-:Y:S01]  /*1b20*/  ISETP.NE.AND P1, PT, R121, 0x1, PT ;  /* 0x000000017900780c */ /* 0x000fe20003f25270 */
[----:B------:R-:W-:Y:S01]  /*1b30*/  BSSY.RECONVERGENT B1, `(.L_x_8252) ;  /* 0x000004c000017945 */ /* 0x000fe20003800200 */
[----:B------:R-:W-:Y:S01]  /*1b40*/  MOV R5, R12 ;  /* 0x0000000c00057202 */ /* 0x000fe20000000f00 */
        /* <DEDUP_REMOVED lines=17> */
.L_x_8254:
        /* <DEDUP_REMOVED lines=13> */
.L_x_8256:
[----:B------:R-:W-:Y:S05]  /*1d30*/  BSYNC.RECONVERGENT B2 ;  /* 0x0000000000027941 */ /* 0x000fea0003800200 */
.L_x_8255:
        /* <DEDUP_REMOVED lines=34> */
[----:B------:R-:W-:Y:S01]  /*1f60*/  LOP3.LUT R122, R122, UR31, R5, 0x96, !PT ;  /* 0x0000001f7a7a7c12 */ /* 0x000fe2000f8e9605 */
[----:B------:R-:W-:-:S04]  /*1f70*/  IMAD.MOV.U32 R5, RZ, RZ, R118 ;  /* 0x000000ffff057224 */ /* 0x000fc800078e0076 */
[----:B------:R-:W-:-:S04]  /*1f80*/  IMAD.WIDE.U32 R122, R122, -0x2daee0ad, RZ ;  /* 0xd2511f537a7a7825 */ /* 0x000fc800078e00ff */
[----:B------:R-:W-:Y:S01]  /*1f90*/  IMAD.MOV.U32 R118, RZ, RZ, R122 ;  /* 0x000000ffff767224 */ /* 0x000fe200078e007a */
[----:B------:R-:W-:Y:S01]  /*1fa0*/  LOP3.LUT R3, R124, UR34, R123, 0x96, !PT ;  /* 0x000000227c037c12 */ /* 0x000fe2000f8e967b */
[----:B------:R-:W-:-:S04]  /*1fb0*/  IMAD.WIDE.U32 R124, R125, -0x326172a9, RZ ;  /* 0xcd9e8d577d7c7825 */ /* 0x000fc800078e00ff */
[----:B------:R-:W-:Y:S01]  /*1fc0*/  HFMA2 R122, -RZ, RZ, 0, 0 ;  /* 0x00000000ff7a7431 */ /* 0x000fe200000001ff */
[----:B------:R-:W-:Y:S02]  /*1fd0*/  LOP3.LUT R4, R4, UR33, R125, 0x96, !PT ;  /* 0x0000002104047c12 */ /* 0x000fe4000f8e967d */
[----:B------:R-:W-:-:S07]  /*1fe0*/  MOV R12, R124 ;  /* 0x0000007c000c7202 */ /* 0x000fce0000000f00 */
.L_x_8253:
[----:B------:R-:W-:Y:S05]  /*1ff0*/  BSYNC.RECONVERGENT B1 ;  /* 0x0000000000017941 */ /* 0x000fea0003800200 */
.L_x_8252:
        /* <DEDUP_REMOVED lines=23> */
.L_x_8259:
        /* <DEDUP_REMOVED lines=13> */
.L_x_8261:
[----:B------:R-:W-:Y:S05]  /*2240*/  BSYNC.RECONVERGENT B2 ;  /* 0x0000000000027941 */ /* 0x000fea0003800200 */
.L_x_8260:
        /* <DEDUP_REMOVED lines=43> */
.L_x_8258:
[----:B------:R-:W-:Y:S05]  /*2500*/  BSYNC.RECONVERGENT B1 ;  /* 0x0000000000017941 */ /* 0x000fea0003800200 */
.L_x_8257:
[----:B------:R-:W-:Y:S01]  /*2510*/  I2FP.F32.U32 R76, R5 ;  /* 0x00000005004c7245 */ /* 0x000fe20000201000 */
[----:B------:R-:W-:Y:S01]  /*2520*/  IMAD.U32 R121, R121, 0x10000, RZ ;  /* 0x0001000079797824 */ /* 0x000fe200078e00ff */
        /* <DEDUP_REMOVED lines=20> */
.L_x_8264:
        /* <DEDUP_REMOVED lines=13> */
.L_x_8266:
[----:B------:R-:W-:Y:S05]  /*2740*/  BSYNC.RECONVERGENT B2 ;  /* 0x0000000000027941 */ /* 0x000fea0003800200 */
.L_x_8265:
        /* <DEDUP_REMOVED lines=38> */
[----:B------:R-:W-:Y:S02]  /*29b0*/  LOP3.LUT R4, R4, UR33, R77, 0x96, !PT ;  /* 0x0000002104047c12 */ /* 0x000fe4000f8e964d */
[----:B------:R-:W-:Y:S01]  /*29c0*/  MOV R12, R76 ;  /* 0x0000004c000c7202 */ /* 0x000fe20000000f00 */
[----:B------:R-:W-:-:S04]  /*29d0*/  IMAD.WIDE.U32 R76, R3, -0x2daee0ad, RZ ;  /* 0xd2511f53034c7825 */ /* 0x000fc800078e00ff */
[----:B------:R-:W-:Y:S01]  /*29e0*/  IMAD.MOV.U32 R118, RZ, RZ, R76 ;  /* 0x000000ffff767224 */ /* 0x000fe200078e004c */
[----:B------:R-:W-:-:S07]  /*29f0*/  LOP3.LUT R3, R122, UR34, R77, 0x96, !PT ;  /* 0x000000227a037c12 */ /* 0x000fce000f8e964d */
.L_x_8263:
[----:B------:R-:W-:Y:S05]  /*2a00*/  BSYNC.RECONVERGENT B1 ;  /* 0x0000000000017941 */ /* 0x000fea0003800200 */
.L_x_8262:
        /* <DEDUP_REMOVED lines=23> */
.L_x_8269:
        /* <DEDUP_REMOVED lines=13> */
.L_x_8271:
[----:B------:R-:W-:Y:S05]  /*2c50*/  BSYNC.RECONVERGENT B2 ;  /* 0x0000000000027941 */ /* 0x000fea0003800200 */
.L_x_8270:
        /* <DEDUP_REMOVED lines=41> */
[----:B------:R-:W-:Y:S01]  /*2ef0*/  LOP3.LUT R3, R122, UR34, R77, 0x96, !PT ;  /* 0x000000227a037c12 */ /* 0x000fe2000f8e964d */
[----:B------:R-:W-:-:S07]  /*2f00*/  HFMA2 R77, -RZ, RZ, 0, 0 ;  /* 0x00000000ff4d7431 */ /* 0x000fce00000001ff */
.L_x_8268:
[----:B------:R-:W-:Y:S05]  /*2f10*/  BSYNC.RECONVERGENT B1 ;  /* 0x0000000000017941 */ /* 0x000fea0003800200 */
.L_x_8267:
        /* <DEDUP_REMOVED lines=22> */
.L_x_8274:
        /* <DEDUP_REMOVED lines=13> */
.L_x_8276:
[----:B------:R-:W-:Y:S05]  /*3150*/  BSYNC.RECONVERGENT B2 ;  /* 0x0000000000027941 */ /* 0x000fea0003800200 */
.L_x_8275:
        /* <DEDUP_REMOVED lines=43> */
.L_x_8273:
[----:B------:R-:W-:Y:S05]  /*3410*/  BSYNC.RECONVERGENT B1 ;  /* 0x0000000000017941 */ /* 0x000fea0003800200 */
.L_x_8272:
[----:B------:R-:W-:Y:S01]  /*3420*/  I2FP.F32.U32 R76, R5 ;  /* 0x00000005004c7245 */ /* 0x000fe20000201000 */
[C---:B------:R-:W-:Y:S01]  /*3430*/  IMAD.U32 R5, R79.reuse, 0x10000, RZ ;  /* 0x000100004f057824 */ /* 0x040fe200078e00ff */
[----:B------:R-:W-:Y:S01]  /*3440*/  ISETP.NE.AND P6, PT, R78, 0x1, PT ;  /* 0x000000014e00780c */ /* 0x000fe20003fc5270 */
[----:B------:R-:W-:Y:S01]  /*3450*/  BSSY.RECONVERGENT B1, `(.L_x_8277) ;  /* 0x000004f000017945 */ /* 0x000fe20003800200 */
[----:B------:R-:W-:Y:S01]  /*3460*/  PRMT R121, R79, 0x7632, R121 ;  /* 0x000076324f797816 */ /* 0x000fe20000000079 */
        /* <DEDUP_REMOVED lines=18> */
.L_x_8279:
        /* <DEDUP_REMOVED lines=15> */
.L_x_8281:
[----:B------:R-:W-:Y:S05]  /*3680*/  BSYNC.RECONVERGENT B2 ;  /* 0x0000000000027941 */ /* 0x000fea0003800200 */
.L_x_8280:
        /* <DEDUP_REMOVED lines=37> */
[----:B------:R-:W-:Y:S02]  /*38e0*/  LOP3.LUT R4, R4, UR33, R77, 0x96, !PT ;  /* 0x0000002104047c12 */ /* 0x000fe4000f8e964d */
[----:B------:R-:W-:Y:S01]  /*38f0*/  MOV R12, R76 ;  /* 0x0000004c000c7202 */ /* 0x000fe20000000f00 */
[----:B------:R-:W-:-:S05]  /*3900*/  IMAD.WIDE.U32 R76, R3, -0x2daee0ad, RZ ;  /* 0xd2511f53034c7825 */ /* 0x000fca00078e00ff */
[----:B------:R-:W-:Y:S01]  /*3910*/  LOP3.LUT R3, R78, UR34, R77, 0x96, !PT ;  /* 0x000000224e037c12 */ /* 0x000fe2000f8e964d */
[----:B------:R-:W-:Y:S02]  /*3920*/  IMAD.MOV.U32 R77, RZ, RZ, R118 ;  /* 0x000000ffff4d7224 */ /* 0x000fe400078e0076 */
[----:B------:R-:W-:-:S07]  /*3930*/  IMAD.MOV.U32 R118, RZ, RZ, R76 ;  /* 0x000000ffff767224 */ /* 0x000fce00078e004c */
.L_x_8278:
[----:B------:R-:W-:Y:S05]  /*3940*/  BSYNC.RECONVERGENT B1 ;  /* 0x0000000000017941 */ /* 0x000fea0003800200 */
.L_x_8277:
[----:B------:R-:W-:Y:S01]  /*3950*/  I2FP.F32.U32 R76, R77 ;  /* 0x0000004d004c7245 */ /* 0x000fe20000201000 */
[----:B------:R-:W-:-:S04]  /*3960*/  IMAD.U32 R121, R121, 0x10000, RZ ;  /* 0x0001000079797824 */ /* 0x000fc800078e00ff */
[----:B------:R-:W-:Y:S01]  /*3970*/  FFMA.FTZ R76, R76, R119, 1.1641532182693481445e-10 ;  /* 0x2f0000004c4c7423 */ /* 0x000fe20000010077 */
[----:B------:R-:W-:-:S04]  /*3980*/  FMUL.FTZ R78, R121, UR4 ;  /* 0x00000004794e7c20 */ /* 0x000fc80008410000 */
[----:B------:R-:W-:Y:S01]  /*3990*/  FMUL.FTZ R78, R78, R11 ;  /* 0x0000000b4e4e7220 */ /* 0x000fe20000410000 */
[----:B------:R-:W-:-:S04]  /*39a0*/  FSETP.GTU.FTZ.AND P6, PT, R76, R117, PT ;  /* 0x000000754c00720b */ /* 0x000fc80003fdc000 */
[----:B------:R-:W-:Y:S02]  /*39b0*/  FSEL R78, R78, RZ, !P6 ;  /* 0x000000ff4e4e7208 */ /* 0x000fe40007000000 */
[----:B------:R-:W-:-:S03]  /*39c0*/  PLOP3.LUT P6, PT, P6, PT, PT, 0x8, 0x80 ;  /* 0x000000000080781c */ /* 0x000fc600037ce170 */
[----:B------:R-:W-:Y:S01]  /*39d0*/  FADD.FTZ R83, R83, R78 ;  /* 0x0000004e53537221 */ /* 0x000fe20000010000 */
[----:B------:R-:W-:Y:S09]  /*39e0*/  BRA `(.L_x_8282) ;  /* 0x0000002400f87947 */ /* 0x000ff20003800000 */
.L_x_8242:
        /* <DEDUP_REMOVED lines=16> */
.L_x_8285:
        /* <DEDUP_REMOVED lines=13> */
.L_x_8287:
[----:B------:R-:W-:Y:S05]  /*3bc0*/  BSYNC.RECONVERGENT B2 ;  /* 0x0000000000027941 */ /* 0x000fea0003800200 */
.L_x_8286:
        /* <DEDUP_REMOVED lines=41> */
[----:B------:R-:W-:-:S07]  /*3e60*/  IMAD.MOV.U32 R16, RZ, RZ, R11 ;  /* 0x000000ffff107224 */ /* 0x000fce00078e000b */
.L_x_8284:
[----:B------:R-:W-:Y:S05]  /*3e70*/  BSYNC.RECONVERGENT B1 ;  /* 0x0000000000017941 */ /* 0x000fea0003800200 */
.L_x_8283:
[----:B------:R-:W1:Y:S01]  /*3e80*/  LDC R83, c[0x0][0x404] ;  /* 0x00010100ff537b82 */ /* 0x000e620000000800 */
[----:B------:R-:W-:Y:S01]  /*3e90*/  HFMA2 R119, -RZ, RZ, 0.1171875, 0 ;  /* 0x2f800000ff777431 */ /* 0x000fe200000001ff */
[----:B------:R-:W-:Y:S01]  /*3ea0*/  I2FP.F32.U32 R16, R16 ;  /* 0x0000001000107245 */ /* 0x000fe20000201000 */
[C---:B-----5:R-:W-:Y:S01]  /*3eb0*/  IMAD.U32 R5, R76.reuse, 0x10000, RZ ;  /* 0x000100004c057824 */ /* 0x060fe200078e00ff */
[----:B------:R-:W-:Y:S01]  /*3ec0*/  ISETP.NE.AND P0, PT, R17, 0x1, PT ;  /* 0x000000011100780c */ /* 0x000fe20003f05270 */
[----:B------:R-:W-:Y:S01]  /*3ed0*/  BSSY.RECONVERGENT B1, `(.L_x_8288) ;  /* 0x000004c000017945 */ /* 0x000fe20003800200 */
[----:B------:R-:W-:Y:S01]  /*3ee0*/  PRMT R76, R76, 0x7632, R76 ;  /* 0x000076324c4c7816 */ /* 0x000fe2000000004c */
[----:B------:R-:W-:Y:S01]  /*3ef0*/  IMAD.MOV.U32 R11, RZ, RZ, 0x2 ;  /* 0x00000002ff0b7424 */ /* 0x000fe200078e00ff */
[----:B------:R-:W2:Y:S01]  /*3f00*/  LDC R117, c[0x0][0x408] ;  /* 0x00010200ff757b82 */ /* 0x000ea20000000800 */
[----:B------:R-:W-:-:S05]  /*3f10*/  FFMA.FTZ R16, R16, R119, 1.1641532182693481445e-10 ;  /* 0x2f00000010107423 */ /* 0x000fca0000010077 */
[----:B-1----:R-:W-:Y:S01]  /*3f20*/  FSETP.LE.FTZ.AND P1, PT, R16, R83, PT ;  /* 0x000000531000720b */ /* 0x002fe20003f33000 */
[----:B------:R-:W-:Y:S01]  /*3f30*/  FMUL.FTZ R16, R5, UR4 ;  /* 0x0000000405107c20 */ /* 0x000fe20008410000 */
[----:B------:R-:W-:Y:S02]  /*3f40*/  MOV R5, R12 ;  /* 0x0000000c00057202 */ /* 0x000fe40000000f00 */
[----:B------:R-:W-:Y:S01]  /*3f50*/  P2R R120, PR, RZ, 0x2 ;  /* 0x00000002ff787803 */ /* 0x000fe20000000000 */
[----:B--2---:R-:W-:Y:S01]  /*3f60*/  FMUL.FTZ R121, R16, R117 ;  /* 0x0000007510797220 */ /* 0x004fe20000410000 */
        /* <DEDUP_REMOVED lines=9> */
.L_x_8290:
        /* <DEDUP_REMOVED lines=13> */
.L_x_8292:
[----:B------:R-:W-:Y:S05]  /*40d0*/  BSYNC.RECONVERGENT B2 ;  /* 0x0000000000027941 */ /* 0x000fea0003800200 */
.L_x_8291:
        /* <DEDUP_REMOVED lines=36> */
[----:B------:R-:W-:-:S03]  /*4320*/  LOP3.LUT R16, R16, UR31, R5, 0x96, !PT ;  /* 0x0000001f10107c12 */ /* 0x000fc6000f8e9605 */
[----:B------:R-:W-:Y:S01]  /*4330*/  IMAD.MOV.U32 R5, RZ, RZ, R118 ;  /* 0x000000ffff057224 */ /* 0x000fe200078e0076 */
[----:B------:R-:W-:Y:S01]  /*4340*/  LOP3.LUT R4, R4, UR33, R81, 0x96, !PT ;  /* 0x0000002104047c12 */ /* 0x000fe2000f8e9651 */
[----:B------:R-:W-:Y:S01]  /*4350*/  IMAD.WIDE.U32 R16, R16, -0x2daee0ad, RZ ;  /* 0xd2511f5310107825 */ /* 0x000fe200078e00ff */
[----:B------:R-:W-:-:S03]  /*4360*/  MOV R12, R80 ;  /* 0x00000050000c7202 */ /* 0x000fc60000000f00 */
[----:B------:R-:W-:Y:S01]  /*4370*/  IMAD.MOV.U32 R118, RZ, RZ, R16 ;  /* 0x000000ffff767224 */ /* 0x000fe200078e0010 */
[----:B------:R-:W-:-:S07]  /*4380*/  LOP3.LUT R3, R18, UR34, R17, 0x96, !PT ;  /* 0x0000002212037c12 */ /* 0x000fce000f8e9611 */
.L_x_8289:
[----:B------:R-:W-:Y:S05]  /*4390*/  BSYNC.RECONVERGENT B1 ;  /* 0x0000000000017941 */ /* 0x000fea0003800200 */
.L_x_8288:
[----:B------:R-:W-:Y:S01]  /*43a0*/  ISETP.NE.AND P1, PT, R11, 0x1, PT ;  /* 0x000000010b00780c */ /* 0x000fe20003f25270 */
[----:B------:R-:W-:Y:S01]  /*43b0*/  IMAD.U32 R76, R76, 0x10000, RZ ;  /* 0x000100004c4c7824 */ /* 0x000fe200078e00ff */
[----:B------:R-:W-:Y:S01]  /*43c0*/  I2FP.F32.U32 R16, R5 ;  /* 0x0000000500107245 */ /* 0x000fe20000201000 */
[----:B------:R-:W-:Y:S01]  /*43d0*/  BSSY.RECONVERGENT B1, `(.L_x_8293) ;  /* 0x0000049000017945 */ /* 0x000fe20003800200 */
[----:B------:R-:W-:Y:S02]  /*43e0*/  IMAD.MOV.U32 R17, RZ, RZ, 0x2 ;  /* 0x00000002ff117424 */ /* 0x000fe400078e00ff */
[----:B------:R-:W-:Y:S01]  /*43f0*/  FMUL.FTZ R76, R76, UR4 ;  /* 0x000000044c4c7c20 */ /* 0x000fe20008410000 */
[----:B------:R-:W-:Y:S01]  /*4400*/  MOV R5, R12 ;  /* 0x0000000c00057202 */ /* 0x000fe20000000f00 */
[----:B------:R-:W-:Y:S02]  /*4410*/  FFMA.FTZ R16, R16, R119, 1.1641532182693481445e-10 ;  /* 0x2f00000010107423 */ /* 0x000fe40000010077 */
[----:B------:R-:W-:-:S03]  /*4420*/  FMUL.FTZ R76, R76, R117 ;  /* 0x000000754c4c7220 */ /* 0x000fc60000410000 */
[----:B------:R-:W-:Y:S01]  /*4430*/  FSETP.LE.FTZ.AND P0, PT, R16, R83, PT ;  /* 0x000000531000720b */ /* 0x000fe20003f13000 */
        /* <DEDUP_REMOVED lines=9> */
.L_x_8295:
        /* <DEDUP_REMOVED lines=13> */
.L_x_8297:
[----:B------:R-:W-:Y:S05]  /*45a0*/  BSYNC.RECONVERGENT B2 ;  /* 0x0000000000027941 */ /* 0x000fea0003800200 */
.L_x_8296:
        /* <DEDUP_REMOVED lines=41> */
[----:B------:R-:W-:Y:S01]  /*4840*/  LOP3.LUT R3, R18, UR34, R17, 0x96, !PT ;  /* 0x0000002212037c12 */ /* 0x000fe2000f8e9611 */
[----:B------:R-:W-:-:S07]  /*4850*/  HFMA2 R17, -RZ, RZ, 0, 0 ;  /* 0x00000000ff117431 */ /* 0x000fce00000001ff */
.L_x_8294:
[----:B------:R-:W-:Y:S05]  /*4860*/  BSYNC.RECONVERGENT B1 ;  /* 0x0000000000017941 */ /* 0x000fea0003800200 */
.L_x_8293:
[----:B------:R-:W-:Y:S01]  /*4870*/  I2FP.F32.U32 R16, R5 ;  /* 0x0000000500107245 */ /* 0x000fe20000201000 */
[----:B------:R-:W-:Y:S01]  /*4880*/  IMAD.U32 R5, R77, 0x10000, RZ ;  /* 0x000100004d057824 */ /* 0x000fe200078e00ff */
[----:B------:R-:W-:Y:S01]  /*4890*/  ISETP.NE.AND P2, PT, R17, 0x1, PT ;  /* 0x000000011100780c */ /* 0x000fe20003f45270 */
[----:B------:R-:W-:Y:S01]  /*48a0*/  BSSY.RECONVERGENT B1, `(.L_x_8298) ;  /* 0x000004a000017945 */ /* 0x000fe20003800200 */
[----:B------:R-:W-:Y:S01]  /*48b0*/  PRMT R11, R77, 0x7632, R11 ;  /* 0x000076324d0b7816 */ /* 0x000fe2000000000b */
[----:B------:R-:W-:Y:S01]  /*48c0*/  FFMA.FTZ R16, R16, R119, 1.1641532182693481445e-10 ;  /* 0x2f00000010107423 */ /* 0x000fe20000010077 */
[----:B------:R-:W-:-:S04]  /*48d0*/  IMAD.MOV.U32 R18, RZ, RZ, 0x2 ;  /* 0x00000002ff127424 */ /* 0x000fc800078e00ff */
[----:B------:R-:W-:Y:S01]  /*48e0*/  FSETP.LE.FTZ.AND P1, PT, R16, R83, PT ;  /* 0x000000531000720b */ /* 0x000fe20003f33000 */
[----:B------:R-:W-:Y:S01]  /*48f0*/  FMUL.FTZ R16, R5, UR4 ;  /* 0x0000000405107c20 */ /* 0x000fe20008410000 */
[----:B------:R-:W-:-:S03]  /*4900*/  MOV R5, R12 ;  /* 0x0000000c00057202 */ /* 0x000fc60000000f00 */
[----:B------:R-:W-:Y:S01]  /*4910*/  FMUL.FTZ R77, R16, R117 ;  /* 0x00000075104d7220 */ /* 0x000fe20000410000 */
        /* <DEDUP_REMOVED lines=9> */
.L_x_8300:
        /* <DEDUP_REMOVED lines=13> */
.L_x_8302:
[----:B------:R-:W-:Y:S05]  /*4a80*/  BSYNC.RECONVERGENT B2 ;  /* 0x0000000000027941 */ /* 0x000fea0003800200 */
.L_x_8301:
        /* <DEDUP_REMOVED lines=43> */
.L_x_8299:
[----:B------:R-:W-:Y:S05]  /*4d40*/  BSYNC.RECONVERGENT B1 ;  /* 0x0000000000017941 */ /* 0x000fea0003800200 */
.L_x_8298:
[----:B------:R-:W-:Y:S01]  /*4d50*/  I2FP.F32.U32 R16, R5 ;  /* 0x0000000500107245 */ /* 0x000fe20000201000 */
[----:B------:R-:W-:Y:S01]  /*4d60*/  IMAD.U32 R11, R11, 0x10000, RZ ;  /* 0x000100000b0b7824 */ /* 0x000fe200078e00ff */
[----:B------:R-:W-:Y:S01]  /*4d70*/  ISETP.NE.AND P3, PT, R18, 0x1, PT ;  /* 0x000000011200780c */ /* 0x000fe20003f65270 */
[----:B------:R-:W-:Y:S01]  /*4d80*/  BSSY.RECONVERGENT B1, `(.L_x_8303) ;  /* 0x0000049000017945 */ /* 0x000fe20003800200 */
[----:B------:R-:W-:Y:S02]  /*4d90*/  IMAD.MOV.U32 R17, RZ, RZ, 0x2 ;  /* 0x00000002ff117424 */ /* 0x000fe400078e00ff */
[----:B------:R-:W-:Y:S01]  /*4da0*/  FFMA.FTZ R16, R16, R119, 1.1641532182693481445e-10 ;  /* 0x2f00000010107423 */ /* 0x000fe20000010077 */
[----:B------:R-:W-:-:S04]  /*4db0*/  MOV R5, R12 ;  /* 0x0000000c00057202 */ /* 0x000fc80000000f00 */
[----:B------:R-:W-:Y:S01]  /*4dc0*/  FSETP.LE.FTZ.AND P2, PT, R16, R83, PT ;  /* 0x000000531000720b */ /* 0x000fe20003f53000 */
[----:B------:R-:W-:-:S04]  /*4dd0*/  FMUL.FTZ R16, R11, UR4 ;  /* 0x000000040b107c20 */ /* 0x000fc80008410000 */
        /* <DEDUP_REMOVED lines=10> */
.L_x_8305:
        /* <DEDUP_REMOVED lines=13> */
.L_x_8307:
[----:B------:R-:W-:Y:S05]  /*4f50*/  BSYNC.RECONVERGENT B2 ;  /* 0x0000000000027941 */ /* 0x000fea0003800200 */
.L_x_8306:
        /* <DEDUP_REMOVED lines=43> */
.L_x_8304:
[----:B------:R-:W-:Y:S05]  /*5210*/  BSYNC.RECONVERGENT B1 ;  /* 0x0000000000017941 */ /* 0x000fea0003800200 */
.L_x_8303:
[----:B------:R-:W-:Y:S01]  /*5220*/  ISETP.NE.AND P4, PT, R17, 0x1, PT ;  /* 0x000000011100780c */ /* 0x000fe20003f85270 */
[----:B------:R-:W-:Y:S01]  /*5230*/  BSSY.RECONVERGENT B1, `(.L_x_8308) ;  /* 0x000004c000017945 */ /* 0x000fe20003800200 */
[----:B------:R-:W-:Y:S01]  /*5240*/  I2FP.F32.U32 R16, R5 ;  /* 0x0000000500107245 */ /* 0x000fe20000201000 */
[C---:B------:R-:W-:Y:S01]  /*5250*/  IMAD.U32 R5, R78.reuse, 0x10000, RZ ;  /* 0x000100004e057824 */ /* 0x040fe200078e00ff */
[----:B------:R-:W-:Y:S01]  /*5260*/  PRMT R78, R78, 0x7632, R78 ;  /* 0x000076324e4e7816 */ /* 0x000fe2000000004e */
[----:B------:R-:W-:Y:S02]  /*5270*/  IMAD.MOV.U32 R18, RZ, RZ, 0x2 ;  /* 0x00000002ff127424 */ /* 0x000fe400078e00ff */
[----:B------:R-:W-:Y:S01]  /*5280*/  FFMA.FTZ R16, R16, R119, 1.1641532182693481445e-10 ;  /* 0x2f00000010107423 */ /* 0x000fe20000010077 */
[----:B------:R-:W-:Y:S01]  /*5290*/  FMUL.FTZ R80, R5, UR4 ;  /* 0x0000000405507c20 */ /* 0x000fe20008410000 */
[----:B------:R-:W-:-:S03]  /*52a0*/  MOV R5, R12 ;  /* 0x0000000c00057202 */ /* 0x000fc60000000f00 */
[----:B------:R-:W-:Y:S01]  /*52b0*/  FSETP.LE.FTZ.AND P3, PT, R16, R83, PT ;  /* 0x000000531000720b */ /* 0x000fe20003f73000 */
[----:B------:R-:W-:Y:S01]  /*52c0*/  FMUL.FTZ R80, R80, R117 ;  /* 0x0000007550507220 */ /* 0x000fe20000410000 */
        /* <DEDUP_REMOVED lines=9> */
.L_x_8310:
        /* <DEDUP_REMOVED lines=13> */
.L_x_8312:
[----:B------:R-:W-:Y:S05]  /*5430*/  BSYNC.RECONVERGENT B2 ;  /* 0x0000000000027941 */ /* 0x000fea0003800200 */
.L_x_8311:
        /* <DEDUP_REMOVED lines=43> */
.L_x_8309:
[----:B------:R-:W-:Y:S05]  /*56f0*/  BSYNC.RECONVERGENT B1 ;  /* 0x0000000000017941 */ /* 0x000fea0003800200 */
.L_x_8308:
        /* <DEDUP_REMOVED lines=19> */
.L_x_8315:
        /* <DEDUP_REMOVED lines=13> */
.L_x_8317:
[----:B------:R-:W-:Y:S05]  /*5900*/  BSYNC.RECONVERGENT B2 ;  /* 0x0000000000027941 */ /* 0x000fea0003800200 */
.L_x_8316:
        /* <DEDUP_REMOVED lines=43> */
.L_x_8314:
[----:B------:R-:W-:Y:S05]  /*5bc0*/  BSYNC.RECONVERGENT B1 ;  /* 0x0000000000017941 */ /* 0x000fea0003800200 */
.L_x_8313:
[----:B------:R-:W-:Y:S01]  /*5bd0*/  ISETP.NE.AND P6, PT, R19, 0x1, PT ;  /* 0x000000011300780c */ /* 0x000fe20003fc5270 */
[C---:B------:R-:W-:Y:S01]  /*5be0*/  IMAD.U32 R17, R79.reuse, 0x10000, RZ ;  /* 0x000100004f117824 */ /* 0x040fe200078e00ff */
[----:B------:R-:W-:Y:S01]  /*5bf0*/  I2FP.F32.U32 R16, R5 ;  /* 0x0000000500107245 */ /* 0x000fe20000201000 */
[----:B------:R-:W-:Y:S01]  /*5c00*/  BSSY.RECONVERGENT B1, `(.L_x_8318) ;  /* 0x000004c000017945 */ /* 0x000fe20003800200 */
[----:B------:R-:W-:Y:S01]  /*5c10*/  PRMT R79, R79, 0x7632, R79 ;  /* 0x000076324f4f7816 */ /* 0x000fe2000000004f */
[----:B------:R-:W-:Y:S01]  /*5c20*/  FMUL.FTZ R82, R17, UR4 ;  /* 0x0000000411527c20 */ /* 0x000fe20008410000 */
[----:B------:R-:W-:Y:S02]  /*5c30*/  IMAD.MOV.U32 R5, RZ, RZ, 0x2 ;  /* 0x00000002ff057424 */ /* 0x000fe400078e00ff */
[----:B------:R-:W-:Y:S01]  /*5c40*/  FFMA.FTZ R16, R16, R119, 1.1641532182693481445e-10 ;  /* 0x2f00000010107423 */ /* 0x000fe20000010077 */
[----:B------:R-:W-:Y:S01]  /*5c50*/  MOV R17, R12 ;  /* 0x0000000c00117202 */ /* 0x000fe20000000f00 */
        /* <DEDUP_REMOVED lines=11> */
.L_x_8320:
        /* <DEDUP_REMOVED lines=15> */
.L_x_8322:
[----:B------:R-:W-:Y:S05]  /*5e00*/  BSYNC.RECONVERGENT B2 ;  /* 0x0000000000027941 */ /* 0x000fea0003800200 */
.L_x_8321:
        /* <DEDUP_REMOVED lines=43> */
.L_x_8319:
[----:B------:R-:W-:Y:S05]  /*60c0*/  BSYNC.RECONVERGENT B1 ;  /* 0x0000000000017941 */ /* 0x000fea0003800200 */
.L_x_8318:
[----:B------:R-:W-:Y:S01]  /*60d0*/  I2FP.F32.U32 R16, R17 ;  /* 0x0000001100107245 */ /* 0x000fe20000201000 */
[----:B------:R-:W-:Y:S01]  /*60e0*/  IMAD.U32 R79, R79, 0x10000, RZ ;  /* 0x000100004f4f7824 */ /* 0x000fe200078e00ff */
[----:B------:R-:W-:Y:S02]  /*60f0*/  ISETP.NE.AND P6, PT, R120, RZ, PT ;  /* 0x000000ff7800720c */ /* 0x000fe40003fc5270 */
[----:B------:R-:W-:Y:S01]  /*6100*/  FSEL R17, R76, RZ, P0 ;  /* 0x000000ff4c117208 */ /* 0x000fe20000000000 */
[----:B------:R-:W-:Y:S01]  /*6110*/  FFMA.FTZ R18, R16, R119, 1.1641532182693481445e-10 ;  /* 0x2f00000010127423 */ /* 0x000fe20000010077 */
[----:B------:R-:W-:Y:S01]  /*6120*/  FMUL.FTZ R16, R79, UR4 ;  /* 0x000000044f107c20 */ /* 0x000fe20008410000 */
[----:B------:R-:W-:Y:S02]  /*6130*/  FSEL R19, R11, RZ, P2 ;  /* 0x000000ff0b137208 */ /* 0x000fe40001000000 */
[----:B------:R-:W-:Y:S01]  /*6140*/  FSEL R80, R80, RZ, P3 ;  /* 0x000000ff50507208 */ /* 0x000fe20001800000 */
[----:B------:R-:W-:Y:S01]  /*6150*/  FMUL.FTZ R117, R16, R117 ;  /* 0x0000007510757220 */ /* 0x000fe20000410000 */
[----:B------:R-:W-:-:S02]  /*6160*/  FSEL R16, R121, RZ, P6 ;  /* 0x000000ff79107208 */ /* 0x000fc40003000000 */
[----:B------:R-:W-:Y:S02]  /*6170*/  FSETP.GTU.FTZ.AND P6, PT, R18, R83, PT ;  /* 0x000000531200720b */ /* 0x000fe40003fdc000 */
[----:B------:R-:W-:Y:S02]  /*6180*/  FSEL R18, R77, RZ, P1 ;  /* 0x000000ff4d127208 */ /* 0x000fe40000800000 */
[----:B------:R-:W-:Y:S02]  /*6190*/  FSEL R83, R117, RZ, !P6 ;  /* 0x000000ff75537208 */ /* 0x000fe40007000000 */
[----:B------:R-:W-:Y:S02]  /*61a0*/  PLOP3.LUT P6, PT, P6, PT, PT, 0x8, 0x80 ;  /* 0x000000000080781c */ /* 0x000fe400037ce170 */
[----:B------:R-:W-:Y:S02]  /*61b0*/  FSEL R81, R81, RZ, P4 ;  /* 0x000000ff51517208 */ /* 0x000fe40002000000 */
[----:B------:R-:W-:-:S09]  /*61c0*/  FSEL R82, R82, RZ, P5 ;  /* 0x000000ff52527208 */ /* 0x000fd20002800000 */
.L_x_8282:
[----:B------:R-:W1:Y:S01]  /*61d0*/  LDC.64 R76, c[0x0][0x3a8] ;  /* 0x0000ea00ff4c7b82 */ /* 0x000e620000000a00 */
[----:B------:R-:W-:Y:S02]  /*61e0*/  SEL R11, RZ, 0x1000000, !P6 ;  /* 0x01000000ff0b7807 */ /* 0x000fe40007000000 */
[----:B------:R-:W-:Y:S02]  /*61f0*/  ISETP.NE.AND P6, PT, R120, RZ, PT ;  /* 0x000000ff7800720c */ /* 0x000fe40003fc5270 */
[----:B------:R-:W-:Y:S02]  /*6200*/  SEL R78, RZ, 0x10000, !P5 ;  /* 0x00010000ff4e7807 */ /* 0x000fe40006800000 */
[----:B------:R-:W-:Y:S02]  /*6210*/  SEL R117, RZ, 0x100, !P4 ;  /* 0x00000100ff757807 */ /* 0x000fe40006000000 */
[----:B------:R-:W-:Y:S02]  /*6220*/  SEL R79, RZ, 0x1000000, !P2 ;  /* 0x01000000ff4f7807 */ /* 0x000fe40005000000 */
[----:B------:R-:W-:-:S02]  /*6230*/  LOP3.LUT R117, R117, R11, R78, 0xfe, !PT ;  /* 0x0000000b75757212 */ /* 0x000fc400078efe4e */
[----:B------:R-:W-:Y:S02]  /*6240*/  SEL R78, RZ, 0x10000, !P1 ;  /* 0x00010000ff4e7807 */ /* 0x000fe40004800000 */
[----:B------:R-:W-:-:S04]  /*6250*/  SEL R11, RZ, 0x100, !P0 ;  /* 0x00000100ff0b7807 */ /* 0x000fc80004000000 */
[----:B------:R-:W-:Y:S02]  /*6260*/  LOP3.LUT R11, R11, R79, R78, 0xfe, !PT ;  /* 0x0000004f0b0b7212 */ /* 0x000fe400078efe4e */
[----:B------:R-:W-:Y:S01]  /*6270*/  SEL R78, RZ, 0x1, !P3 ;  /* 0x00000001ff4e7807 */ /* 0x000fe20005800000 */
[----:B-1----:R-:W-:-:S03]  /*6280*/  IMAD.WIDE.U32 R120, R13, 0x20, R76 ;  /* 0x000000200d787825 */ /* 0x002fc600078e004c */
[----:B------:R-:W-:Y:S01]  /*6290*/  LOP3.LUT R79, R117, R78, RZ, 0xfc, !PT ;  /* 0x0000004e754f7212 */ /* 0x000fe200078efcff */
[----:B------:R-:W1:Y:S01]  /*62a0*/  LDC.64 R76, c[0x0][0x3b0] ;  /* 0x0000ec00ff4c7b82 */ /* 0x000e620000000a00 */
[----:B------:R-:W-:Y:S01]  /*62b0*/  SEL R78, RZ, 0x1, !P6 ;  /* 0x00000001ff4e7807 */ /* 0x000fe20007000000 */
[----:B------:R2:W-:Y:S01]  /*62c0*/  STG.E.128 desc[UR6][R120.64], R16 ;  /* 0x0000001078007986 */ /* 0x0005e2000c101d06 */
[----:B------:R-:W-:Y:S02]  /*62d0*/  IADD3 R117, PT, PT, R13, 0x80, RZ ;  /* 0x000000800d757810 */ /* 0x000fe40007ffe0ff */
[----:B------:R-:W-:Y:S01]  /*62e0*/  LOP3.LUT R78, R11, R78, RZ, 0xfc, !PT ;  /* 0x0000004e0b4e7212 */ /* 0x000fe200078efcff */
[----:B------:R2:W-:Y:S01]  /*62f0*/  STG.E.128 desc[UR6][R120.64+0x10], R80 ;  /* 0x0000105078007986 */ /* 0x0005e2000c101d06 */
[----:B------:R-:W-:Y:S02]  /*6300*/  IMAD.MOV.U32 R11, RZ, RZ, R118 ;  /* 0x000000ffff0b7224 */ /* 0x000fe400078e0076 */
[----:B-1----:R-:W-:-:S05]  /*6310*/  IMAD.WIDE.U32 R76, R13, 0x8, R76 ;  /* 0x000000080d4c7825 */ /* 0x002fca00078e004c */
[----:B------:R2:W-:Y:S02]  /*6320*/  STG.E.64 desc[UR6][R76.64], R78 ;  /* 0x0000004e4c007986 */ /* 0x0005e4000c101b06 */
.L_x_8241:
[----:B------:R-:W-:Y:S05]  /*6330*/  BSYNC.RECONVERGENT B0 ;  /* 0x0000000000007941 */ /* 0x000fea0003800200 */
.L_x_8240:
[----:B------:R-:W-:Y:S01]  /*6340*/  ISETP.GE.U32.AND P0, PT, R114, 0x100, PT ;  /* 0x000001007200780c */ /* 0x000fe20003f06070 */
[----:B------:R-:W-:Y:S03]  /*6350*/  BSSY.RECONVERGENT B0, `(.L_x_8323) ;  /* 0x000052e000007945 */ /* 0x000fe60003800200 */
[----:B--2---:R-:W-:-:S09]  /*6360*/  P2R R76, PR, RZ, 0x1 ;  /* 0x00000001ff4c7803 */ /* 0x004fd20000000000 */
[----:B------:R-:W-:Y:S05]  /*6370*/  @!P0 BRA `(.L_x_8324) ;  /* 0x0000005000ac8947 */ /* 0x000fea0003800000 */
        /* <DEDUP_REMOVED lines=12> */
[----:B------:R-:W-:Y:S01]  /*6440*/  IMAD.MOV.U32 R122, RZ, RZ, 0x2 ;  /* 0x00000002ff7a7424 */ /* 0x000fe200078e00ff */
[----:B------:R-:W-:Y:S01]  /*6450*/  MOV R118, R11 ;  /* 0x0000000b00767202 */ /* 0x000fe20000000f00 */
[----:B------:R-:W-:-:S09]  /*6460*/  IMAD.MOV.U32 R123, RZ, RZ, R12 ;  /* 0x000000ffff7b7224 */ /* 0x000fd200078e000c */
[----:B-1----:R-:W-:Y:S05]  /*6470*/  @!P0 BRA `(.L_x_8327) ;  /* 0x0000000400088947 */ /* 0x002fea0003800000 */
        /* <DEDUP_REMOVED lines=10> */
.L_x_8328:
        /* <DEDUP_REMOVED lines=13> */
.L_x_8330:
[----:B------:R-:W-:Y:S05]  /*65f0*/  BSYNC.RECONVERGENT B2 ;  /* 0x0000000000027941 */ /* 0x000fea0003800200 */
.L_x_8329:
[----:B------:R-:W-:Y:S01]  /*6600*/  LOP3.LUT R118, R10, UR9, R121, 0x96, !PT ;  /* 0x000000090a767c12 */ /* 0x000fe2000f8e9679 */
[----:B------:R-:W-:Y:S01]  /*6610*/  IMAD.WIDE.U32 R4, R113, -0x326172a9, RZ ;  /* 0xcd9e8d5771047825 */ /* 0x000fe200078e00ff */
[----:B------:R-:W-:-:S03]  /*6620*/  MOV R123, R11 ;  /* 0x0000000b007b7202 */ /* 0x000fc60000000f00 */
        /* <DEDUP_REMOVED lines=37> */
[----:B------:R-:W-:-:S05]  /*6880*/  IMAD.WIDE.U32 R118, R3, -0x2daee0ad, RZ ;  /* 0xd2511f5303767825 */ /* 0x000fca00078e00ff */
[----:B------:R-:W-:-:S07]  /*6890*/  LOP3.LUT R3, R120, UR34, R119, 0x96, !PT ;  /* 0x0000002278037c12 */ /* 0x000fce000f8e9677 */
.L_x_8327:
[----:B------:R-:W-:Y:S05]  /*68a0*/  BSYNC.RECONVERGENT B1 ;  /* 0x0000000000017941 */ /* 0x000fea0003800200 */
.L_x_8326:
[----:B------:R-:W1:Y:S01]  /*68b0*/  LDC R119, c[0x0][0x404] ;  /* 0x00010100ff777b82 */ /* 0x000e620000000800 */
[----:B------:R-:W-:Y:S01]  /*68c0*/  I2FP.F32.U32 R5, R123 ;  /* 0x0000007b00057245 */ /* 0x000fe20000201000 */
[----:B------:R-:W-:Y:S01]  /*68d0*/  IMAD.MOV.U32 R120, RZ, RZ, 0x2f800000 ;  /* 0x2f800000ff787424 */ /* 0x000fe200078e00ff */
[----:B------:R-:W-:Y:S01]  /*68e0*/  ISETP.NE.AND P1, PT, R122, 0x1, PT ;  /* 0x000000017a00780c */ /* 0x000fe20003f25270 */
[----:B------:R-:W-:Y:S01]  /*68f0*/  BSSY.RECONVERGENT B1, `(.L_x_8331) ;  /* 0x0000050000017945 */ /* 0x000fe20003800200 */
[----:B------:R-:W-:Y:S02]  /*6900*/  IMAD.MOV.U32 R123, RZ, RZ, 0x2 ;  /* 0x00000002ff7b7424 */ /* 0x000fe400078e00ff */
[----:B------:R-:W-:Y:S01]  /*6910*/  FFMA.FTZ R124, R5, R120, 1.1641532182693481445e-10 ;  /* 0x2f000000057c7423 */ /* 0x000fe20000010078 */
[C---:B-----5:R-:W-:Y:S01]  /*6920*/  SHF.L.U32 R5, R56.reuse, 0x10, RZ ;  /* 0x0000001038057819 */ /* 0x060fe200000006ff */
[----:B------:R-:W2:Y:S01]  /*6930*/  LDC R11, c[0x0][0x408] ;  /* 0x00010200ff0b7b82 */ /* 0x000ea20000000800 */
[----:B------:R-:W-:-:S02]  /*6940*/  PRMT R56, R56, 0x7632, R56 ;  /* 0x0000763238387816 */ /* 0x000fc40000000038 */
[----:B-1----:R-:W-:Y:S01]  /*6950*/  FSETP.GTU.FTZ.AND P0, PT, R124, R119, PT ;  /* 0x000000777c00720b */ /* 0x002fe20003f1c000 */
[----:B------:R-:W-:-:S04]  /*6960*/  FMUL.FTZ R124, R5, UR4 ;  /* 0x00000004057c7c20 */ /* 0x000fc80008410000 */
[----:B--2---:R-:W-:-:S05]  /*6970*/  FMUL.FTZ R124, R124, R11 ;  /* 0x0000000b7c7c7220 */ /* 0x004fca0000410000 */
        /* <DEDUP_REMOVED lines=14> */
.L_x_8333:
        /* <DEDUP_REMOVED lines=13> */
.L_x_8335:
[----:B------:R-:W-:Y:S05]  /*6b30*/  BSYNC.RECONVERGENT B2 ;  /* 0x0000000000027941 */ /* 0x000fea0003800200 */
.L_x_8334:
        /* <DEDUP_REMOVED lines=36> */
[----:B------:R-:W-:-:S05]  /*6d80*/  IMAD.WIDE.U32 R122, R122, -0x2daee0ad, RZ ;  /* 0xd2511f537a7a7825 */ /* 0x000fca00078e00ff */
[----:B------:R-:W-:Y:S02]  /*6d90*/  LOP3.LUT R3, R124, UR34, R123, 0x96, !PT ;  /* 0x000000227c037c12 */ /* 0x000fe4000f8e967b */
[----:B------:R-:W-:Y:S01]  /*6da0*/  MOV R118, R122 ;  /* 0x0000007a00767202 */ /* 0x000fe20000000f00 */
[----:B------:R-:W-:-:S04]  /*6db0*/  IMAD.WIDE.U32 R122, R12, -0x326172a9, RZ ;  /* 0xcd9e8d570c7a7825 */ /* 0x000fc800078e00ff */
[----:B------:R-:W-:Y:S01]  /*6dc0*/  IMAD.MOV.U32 R12, RZ, RZ, R122 ;  /* 0x000000ffff0c7224 */ /* 0x000fe200078e007a */
[----:B------:R-:W-:Y:S01]  /*6dd0*/  LOP3.LUT R4, R4, UR33, R123, 0x96, !PT ;  /* 0x0000002104047c12 */ /* 0x000fe2000f8e967b */
[----:B------:R-:W-:-:S07]  /*6de0*/  IMAD.MOV.U32 R123, RZ, RZ, RZ ;  /* 0x000000ffff7b7224 */ /* 0x000fce00078e00ff */
.L_x_8332:
[----:B------:R-:W-:Y:S05]  /*6df0*/  BSYNC.RECONVERGENT B1 ;  /* 0x0000000000017941 */ /* 0x000fea0003800200 */
.L_x_8331:
[----:B------:R-:W-:Y:S01]  /*6e00*/  I2FP.F32.U32 R5, R5 ;  /* 0x0000000500057245 */ /* 0x000fe20000201000 */
[----:B------:R-:W-:Y:S01]  /*6e10*/  BSSY.RECONVERGENT B1, `(.L_x_8336) ;  /* 0x000004e000017945 */ /* 0x000fe20003800200 */
[----:B------:R-:W-:Y:S02]  /*6e20*/  SHF.L.U32 R122, R56, 0x10, RZ ;  /* 0x00000010387a7819 */ /* 0x000fe400000006ff */
[----:B------:R-:W-:Y:S01]  /*6e30*/  ISETP.NE.AND P1, PT, R123, 0x1, PT ;  /* 0x000000017b00780c */ /* 0x000fe20003f25270 */
[----:B------:R-:W-:Y:S01]  /*6e40*/  FFMA.FTZ R56, R5, R120, 1.1641532182693481445e-10 ;  /* 0x2f00000005387423 */ /* 0x000fe20000010078 */
[----:B------:R-:W-:Y:S02]  /*6e50*/  IMAD.MOV.U32 R5, RZ, RZ, R12 ;  /* 0x000000ffff057224 */ /* 0x000fe400078e000c */
[----:B------:R-:W-:Y:S02]  /*6e60*/  FMUL.FTZ R122, R122, UR4 ;  /* 0x000000047a7a7c20 */ /* 0x000fe40008410000 */
[----:B------:R-:W-:-:S02]  /*6e70*/  FSETP.GTU.FTZ.AND P0, PT, R56, R119, PT ;  /* 0x000000773800720b */ /* 0x000fc40003f1c000 */
[----:B------:R-:W-:Y:S01]  /*6e80*/  FMUL.FTZ R122, R122, R11 ;  /* 0x0000000b7a7a7220 */ /* 0x000fe20000410000 */
[----:B------:R-:W-:-:S04]  /*6e90*/  IMAD.MOV.U32 R56, RZ, RZ, 0x2 ;  /* 0x00000002ff387424 */ /* 0x000fc800078e00ff */
        /* <DEDUP_REMOVED lines=12> */
.L_x_8338:
        /* <DEDUP_REMOVED lines=13> */
.L_x_8340:
[----:B------:R-:W-:Y:S05]  /*7030*/  BSYNC.RECONVERGENT B2 ;  /* 0x0000000000027941 */ /* 0x000fea0003800200 */
.L_x_8339:
        /* <DEDUP_REMOVED lines=42> */
[----:B------:R-:W-:-:S07]  /*72e0*/  LOP3.LUT R4, R4, UR33, R123, 0x96, !PT ;  /* 0x0000002104047c12 */ /* 0x000fce000f8e967b */
.L_x_8337:
[----:B------:R-:W-:Y:S05]  /*72f0*/  BSYNC.RECONVERGENT B1 ;  /* 0x0000000000017941 */ /* 0x000fea0003800200 */
.L_x_8336:
        /* <DEDUP_REMOVED lines=8> */
[----:B------:R-:W-:Y:S01]  /*7380*/  PRMT R122, R57, 0x7632, R122 ;  /* 0x00007632397a7816 */ /* 0x000fe2000000007a */
        /* <DEDUP_REMOVED lines=14> */
.L_x_8343:
        /* <DEDUP_REMOVED lines=13> */
.L_x_8345:
[----:B------:R-:W-:Y:S05]  /*7540*/  BSYNC.RECONVERGENT B2 ;  /* 0x0000000000027941 */ /* 0x000fea0003800200 */
.L_x_8344:
        /* <DEDUP_REMOVED lines=43> */
.L_x_8342:
[----:B------:R-:W-:Y:S05]  /*7800*/  BSYNC.RECONVERGENT B1 ;  /* 0x0000000000017941 */ /* 0x000fea0003800200 */
.L_x_8341:
        /* <DEDUP_REMOVED lines=8> */
[----:B------:R-:W-:-:S05]  /*7890*/  FMUL.FTZ R122, R122, R11 ;  /* 0x0000000b7a7a7220 */ /* 0x000fca0000410000 */
        /* <DEDUP_REMOVED lines=13> */
.L_x_8348:
        /* <DEDUP_REMOVED lines=13> */
.L_x_8350:
[----:B------:R-:W-:Y:S05]  /*7a40*/  BSYNC.RECONVERGENT B2 ;  /* 0x0000000000027941 */ /* 0x000fea0003800200 */
.L_x_8349:
        /* <DEDUP_REMOVED lines=41> */
[----:B------:R-:W-:Y:S01]  /*7ce0*/  LOP3.LUT R4, R4, UR33, R123, 0x96, !PT ;  /* 0x0000002104047c12 */ /* 0x000fe2000f8e967b */
[----:B------:R-:W-:-:S07]  /*7cf0*/  IMAD.MOV.U32 R122, RZ, RZ, RZ ;  /* 0x000000ffff7a7224 */ /* 0x000fce00078e00ff */
.L_x_8347:
[----:B------:R-:W-:Y:S05]  /*7d00*/  BSYNC.RECONVERGENT B1 ;  /* 0x0000000000017941 */ /* 0x000fea0003800200 */
.L_x_8346:
[----:B------:R-:W-:Y:S01]  /*7d10*/  I2FP.F32.U32 R5, R5 ;  /* 0x0000000500057245 */ /* 0x000fe20000201000 */
[----:B------:R-:W-:Y:S01]  /*7d20*/  BSSY.RECONVERGENT B1, `(.L_x_8351) ;  /* 0x000004f000017945 */ /* 0x000fe20003800200 */
[----:B------:R-:W-:Y:S02]  /*7d30*/  SHF.L.U32 R57, R58, 0x10, RZ ;  /* 0x000000103a397819 */ /* 0x000fe400000006ff */
[----:B------:R-:W-:Y:S01]  /*7d40*/  ISETP.NE.AND P4, PT, R122, 0x1, PT ;  /* 0x000000017a00780c */ /* 0x000fe20003f85270 */
[----:B------:R-:W-:Y:S01]  /*7d50*/  FFMA.FTZ R56, R5, R120, 1.1641532182693481445e-10 ;  /* 0x2f00000005387423 */ /* 0x000fe20000010078 */
[----:B------:R-:W-:Y:S01]  /*7d60*/  PRMT R58, R58, 0x7632, R58 ;  /* 0x000076323a3a7816 */ /* 0x000fe2000000003a */
[----:B------:R-:W-:-:S03]  /*7d70*/  FMUL.FTZ R124, R57, UR4 ;  /* 0x00000004397c7c20 */ /* 0x000fc60008410000 */
[----:B------:R-:W-:Y:S01]  /*7d80*/  FSETP.GTU.FTZ.AND P3, PT, R56, R119, PT ;  /* 0x000000773800720b */ /* 0x000fe20003f7c000 */
[----:B------:R-:W-:-:S05]  /*7d90*/  FMUL.FTZ R124, R124, R11 ;  /* 0x0000000b7c7c7220 */ /* 0x000fca0000410000 */
[----:B------:R-:W-:Y:S02]  /*7da0*/  FSEL R5, R124, RZ, !P3 ;  /* 0x000000ff7c057208 */ /* 0x000fe40005800000 */
[----:B------:R-:W-:-:S03]  /*7db0*/  PLOP3.LUT P3, PT, P3, PT, PT, 0x8, 0x80 ;  /* 0x000000000080781c */ /* 0x000fc60001f6e170 */
[----:B------:R-:W-:Y:S01]  /*7dc0*/  FADD.FTZ R56, R76, R5 ;  /* 0x000000054c387221 */ /* 0x000fe20000010000 */
        /* <DEDUP_REMOVED lines=11> */
.L_x_8353:
        /* <DEDUP_REMOVED lines=13> */
.L_x_8355:
[----:B------:R-:W-:Y:S05]  /*7f50*/  BSYNC.RECONVERGENT B2 ;  /* 0x0000000000027941 */ /* 0x000fea0003800200 */
.L_x_8354:
        /* <DEDUP_REMOVED lines=43> */
.L_x_8352:
[----:B------:R-:W-:Y:S05]  /*8210*/  BSYNC.RECONVERGENT B1 ;  /* 0x0000000000017941 */ /* 0x000fea0003800200 */
.L_x_8351:
        /* <DEDUP_REMOVED lines=22> */
.L_x_8358:
        /* <DEDUP_REMOVED lines=13> */
.L_x_8360:
[----:B------:R-:W-:Y:S05]  /*8450*/  BSYNC.RECONVERGENT B2 ;  /* 0x0000000000027941 */ /* 0x000fea0003800200 */
.L_x_8359:
        /* <DEDUP_REMOVED lines=35> */
[----:B------:R-:W-:Y:S01]  /*8690*/  IMAD.WIDE.U32 R76, R77, -0x326172a9, RZ ;  /* 0xcd9e8d574d4c7825 */ /* 0x000fe200078e00ff */
[----:B------:R-:W-:-:S03]  /*86a0*/  MOV R5, R118 ;  /* 0x0000007600057202 */ /* 0x000fc60000000f00 */
[----:B------:R-:W-:Y:S01]  /*86b0*/  IMAD.MOV.U32 R12, RZ, RZ, R76 ;  /* 0x000000ffff0c7224 */ /* 0x000fe200078e004c */
[----:B------:R-:W-:Y:S01]  /*86c0*/  LOP3.LUT R4, R4, UR33, R77, 0x96, !PT ;  /* 0x0000002104047c12 */ /* 0x000fe2000f8e964d */
[----:B------:R-:W-:-:S04]  /*86d0*/  IMAD.WIDE.U32 R76, R3, -0x2daee0ad, RZ ;  /* 0xd2511f53034c7825 */ /* 0x000fc800078e00ff */
[----:B------:R-:W-:Y:S01]  /*86e0*/  IMAD.MOV.U32 R118, RZ, RZ, R76 ;  /* 0x000000ffff767224 */ /* 0x000fe200078e004c */
[----:B------:R-:W-:Y:S01]  /*86f0*/  LOP3.LUT R3, R122, UR34, R77, 0x96, !PT ;  /* 0x000000227a037c12 */ /* 0x000fe2000f8e964d */
[----:B------:R-:W-:-:S07]  /*8700*/  IMAD.MOV.U32 R77, RZ, RZ, RZ ;  /* 0x000000ffff4d7224 */ /* 0x000fce00078e00ff */
.L_x_8357:
[----:B------:R-:W-:Y:S05]  /*8710*/  BSYNC.RECONVERGENT B1 ;  /* 0x0000000000017941 */ /* 0x000fea0003800200 */
.L_x_8356:
        /* <DEDUP_REMOVED lines=23> */
.L_x_8363:
        /* <DEDUP_REMOVED lines=15> */
.L_x_8365:
[----:B------:R-:W-:Y:S05]  /*8980*/  BSYNC.RECONVERGENT B2 ;  /* 0x0000000000027941 */ /* 0x000fea0003800200 */
.L_x_8364:
        /* <DEDUP_REMOVED lines=39> */
[----:B------:R-:W-:-:S04]  /*8c00*/  IMAD.WIDE.U32 R76, R3, -0x2daee0ad, RZ ;  /* 0xd2511f53034c7825 */ /* 0x000fc800078e00ff */
[----:B------:R-:W-:Y:S01]  /*8c10*/  IMAD.MOV.U32 R118, RZ, RZ, R76 ;  /* 0x000000ffff767224 */ /* 0x000fe200078e004c */
[----:B------:R-:W-:Y:S01]  /*8c20*/  LOP3.LUT R3, R122, UR34, R77, 0x96, !PT ;  /* 0x000000227a037c12 */ /* 0x000fe2000f8e964d */
[----:B------:R-:W-:-:S07]  /*8c30*/  IMAD.MOV.U32 R5, RZ, RZ, RZ ;  /* 0x000000ffff057224 */ /* 0x000fce00078e00ff */
.L_x_8362:
[----:B------:R-:W-:Y:S05]  /*8c40*/  BSYNC.RECONVERGENT B1 ;  /* 0x0000000000017941 */ /* 0x000fea0003800200 */
.L_x_8361:
[----:B------:R-:W-:Y:S02]  /*8c50*/  I2FP.F32.U32 R77, R78 ;  /* 0x0000004e004d7245 */ /* 0x000fe40000201000 */
[----:B------:R-:W-:-:S03]  /*8c60*/  SHF.L.U32 R59, R59, 0x10, RZ ;  /* 0x000000103b3b7819 */ /* 0x000fc600000006ff */
[----:B------:R-:W-:Y:S02]  /*8c70*/  FFMA.FTZ R120, R77, R120, 1.1641532182693481445e-10 ;  /* 0x2f0000004d787423 */ /* 0x000fe40000010078 */
[----:B------:R-:W-:-:S03]  /*8c80*/  FMUL.FTZ R76, R59, UR4 ;  /* 0x000000043b4c7c20 */ /* 0x000fc60008410000 */
[----:B------:R-:W-:Y:S01]  /*8c90*/  FSETP.GTU.FTZ.AND P6, PT, R120, R119, PT ;  /* 0x000000777800720b */ /* 0x000fe20003fdc000 */
[----:B------:R-:W-:-:S05]  /*8ca0*/  FMUL.FTZ R76, R76, R11 ;  /* 0x0000000b4c4c7220 */ /* 0x000fca0000410000 */
[----:B------:R-:W-:Y:S02]  /*8cb0*/  FSEL R76, R76, RZ, !P6 ;  /* 0x000000ff4c4c7208 */ /* 0x000fe40007000000 */
[----:B------:R-:W-:-:S03]  /*8cc0*/  PLOP3.LUT P6, PT, P6, PT, PT, 0x8, 0x80 ;  /* 0x000000000080781c */ /* 0x000fc600037ce170 */
[----:B------:R-:W-:Y:S01]  /*8cd0*/  FADD.FTZ R59, R79, R76 ;  /* 0x0000004c4f3b7221 */ /* 0x000fe20000010000 */
[----:B------:R-:W-:Y:S09]  /*8ce0*/  BRA `(.L_x_8366) ;  /* 0x0000002400f87947 */ /* 0x000ff20003800000 */
.L_x_8325:
        /* <DEDUP_REMOVED lines=16> */
.L_x_8369:
        /* <DEDUP_REMOVED lines=13> */
.L_x_8371:
[----:B------:R-:W-:Y:S05]  /*8ec0*/  BSYNC.RECONVERGENT B2 ;  /* 0x0000000000027941 */ /* 0x000fea0003800200 */
.L_x_8370:
        /* <DEDUP_REMOVED lines=42> */
.L_x_8368:
[----:B------:R-:W-:Y:S05]  /*9170*/  BSYNC.RECONVERGENT B1 ;  /* 0x0000000000017941 */ /* 0x000fea0003800200 */
.L_x_8367:
[----:B------:R-:W1:Y:S01]  /*9180*/  LDC R76, c[0x0][0x404] ;  /* 0x00010100ff4c7b82 */ /* 0x000e620000000800 */
[----:B------:R-:W-:Y:S01]  /*9190*/  ISETP.NE.AND P0, PT, R53, 0x1, PT ;  /* 0x000000013500780c */ /* 0x000fe20003f05270 */
[----:B------:R-:W-:Y:S01]  /*91a0*/  IMAD.MOV.U32 R79, RZ, RZ, 0x2f800000 ;  /* 0x2f800000ff4f7424 */ /* 0x000fe200078e00ff */
[----:B------:R-:W-:Y:S01]  /*91b0*/  I2FP.F32.U32 R52, R52 ;  /* 0x0000003400347245 */ /* 0x000fe20000201000 */
[----:B------:R-:W-:Y:S01]  /*91c0*/  BSSY.RECONVERGENT B1, `(.L_x_8372) ;  /* 0x000004d000017945 */ /* 0x000fe20003800200 */
[C---:B-----5:R-:W-:Y:S02]  /*91d0*/  SHF.L.U32 R11, R56.reuse, 0x10, RZ ;  /* 0x00000010380b7819 */ /* 0x060fe400000006ff */
[----:B------:R-:W-:Y:S01]  /*91e0*/  PRMT R56, R56, 0x7632, R56 ;  /* 0x0000763238387816 */ /* 0x000fe20000000038 */
[----:B------:R-:W2:Y:S01]  /*91f0*/  LDC R119, c[0x0][0x408] ;  /* 0x00010200ff777b82 */ /* 0x000ea20000000800 */
[----:B------:R-:W-:Y:S01]  /*9200*/  FFMA.FTZ R5, R52, R79, 1.1641532182693481445e-10 ;  /* 0x2f00000034057423 */ /* 0x000fe2000001004f */
[----:B------:R-:W-:Y:S01]  /*9210*/  FMUL.FTZ R120, R11, UR4 ;  /* 0x000000040b787c20 */ /* 0x000fe20008410000 */
[----:B------:R-:W-:-:S03]  /*9220*/  IMAD.MOV.U32 R11, RZ, RZ, 0x2 ;  /* 0x00000002ff0b7424 */ /* 0x000fc600078e00ff */
[----:B-1----:R-:W-:Y:S01]  /*9230*/  FSETP.LE.FTZ.AND P1, PT, R5, R76, PT ;  /* 0x0000004c0500720b */ /* 0x002fe20003f33000 */
[----:B------:R-:W-:-:S03]  /*9240*/  IMAD.MOV.U32 R5, RZ, RZ, R12 ;  /* 0x000000ffff057224 */ /* 0x000fc600078e000c */
[----:B------:R-:W-:Y:S01]  /*9250*/  P2R R121, PR, RZ, 0x2 ;  /* 0x00000002ff797803 */ /* 0x000fe20000000000 */
[----:B--2---:R-:W-:Y:S01]  /*9260*/  FMUL.FTZ R120, R120, R119 ;  /* 0x0000007778787220 */ /* 0x004fe20000410000 */
        /* <DEDUP_REMOVED lines=9> */
.L_x_8374:
        /* <DEDUP_REMOVED lines=13> */
.L_x_8376:
[----:B------:R-:W-:Y:S05]  /*93d0*/  BSYNC.RECONVERGENT B2 ;  /* 0x0000000000027941 */ /* 0x000fea0003800200 */
.L_x_8375:
        /* <DEDUP_REMOVED lines=42> */
[----:B------:R-:W-:-:S07]  /*9680*/  LOP3.LUT R3, R54, UR34, R53, 0x96, !PT ;  /* 0x0000002236037c12 */ /* 0x000fce000f8e9635 */
.L_x_8373:
[----:B------:R-:W-:Y:S05]  /*9690*/  BSYNC.RECONVERGENT B1 ;  /* 0x0000000000017941 */ /* 0x000fea0003800200 */
.L_x_8372:
[----:B------:R-:W-:Y:S01]  /*96a0*/  ISETP.NE.AND P1, PT, R11, 0x1, PT ;  /* 0x000000010b00780c */ /* 0x000fe20003f25270 */
[----:B------:R-:W-:Y:S01]  /*96b0*/  BSSY.RECONVERGENT B1, `(.L_x_8377) ;  /* 0x000004b000017945 */ /* 0x000fe20003800200 */
[----:B------:R-:W-:Y:S01]  /*96c0*/  I2FP.F32.U32 R52, R5 ;  /* 0x0000000500347245 */ /* 0x000fe20000201000 */
[----:B------:R-:W-:Y:S01]  /*96d0*/  IMAD.MOV.U32 R53, RZ, RZ, 0x2 ;  /* 0x00000002ff357424 */ /* 0x000fe200078e00ff */
[----:B------:R-:W-:-:S03]  /*96e0*/  SHF.L.U32 R56, R56, 0x10, RZ ;  /* 0x0000001038387819 */ /* 0x000fc600000006ff */
[----:B------:R-:W-:Y:S02]  /*96f0*/  FFMA.FTZ R5, R52, R79, 1.1641532182693481445e-10 ;  /* 0x2f00000034057423 */ /* 0x000fe4000001004f */
[----:B------:R-:W-:-:S03]  /*9700*/  FMUL.FTZ R56, R56, UR4 ;  /* 0x0000000438387c20 */ /* 0x000fc60008410000 */
[----:B------:R-:W-:Y:S01]  /*9710*/  FSETP.LE.FTZ.AND P0, PT, R5, R76, PT ;  /* 0x0000004c0500720b */ /* 0x000fe20003f13000 */
[----:B------:R-:W-:Y:S01]  /*9720*/  FMUL.FTZ R77, R56, R119 ;  /* 0x00000077384d7220 */ /* 0x000fe20000410000 */
[----:B------:R-:W-:Y:S01]  /*9730*/  IMAD.MOV.U32 R5, RZ, RZ, R12 ;  /* 0x000000ffff057224 */ /* 0x000fe200078e000c */
        /* <DEDUP_REMOVED lines=9> */
.L_x_8379:
        /* <DEDUP_REMOVED lines=13> */
.L_x_8381:
[----:B------:R-:W-:Y:S05]  /*98a0*/  BSYNC.RECONVERGENT B2 ;  /* 0x0000000000027941 */ /* 0x000fea0003800200 */
.L_x_8380:
        /* <DEDUP_REMOVED lines=43> */
.L_x_8378:
[----:B------:R-:W-:Y:S05]  /*9b60*/  BSYNC.RECONVERGENT B1 ;  /* 0x0000000000017941 */ /* 0x000fea0003800200 */
.L_x_8377:
[----:B------:R-:W-:Y:S01]  /*9b70*/  I2FP.F32.U32 R52, R5 ;  /* 0x0000000500347245 */ /* 0x000fe20000201000 */
[----:B------:R-:W-:Y:S01]  /*9b80*/  BSSY.RECONVERGENT B1, `(.L_x_8382) ;  /* 0x000004c000017945 */ /* 0x000fe20003800200 */
[----:B------:R-:W-:Y:S01]  /*9b90*/  ISETP.NE.AND P2, PT, R53, 0x1, PT ;  /* 0x000000013500780c */ /* 0x000fe20003f45270 */
[----:B------:R-:W-:Y:S02]  /*9ba0*/  IMAD.MOV.U32 R54, RZ, RZ, 0x2 ;  /* 0x00000002ff367424 */ /* 0x000fe400078e00ff */
[----:B------:R-:W-:-:S05]  /*9bb0*/  FFMA.FTZ R5, R52, R79, 1.1641532182693481445e-10 ;  /* 0x2f00000034057423 */ /* 0x000fca000001004f */
[----:B------:R-:W-:Y:S02]  /*9bc0*/  FSETP.LE.FTZ.AND P1, PT, R5, R76, PT ;  /* 0x0000004c0500720b */ /* 0x000fe40003f33000 */
[C---:B------:R-:W-:Y:S02]  /*9bd0*/  SHF.L.U32 R5, R57.reuse, 0x10, RZ ;  /* 0x0000001039057819 */ /* 0x040fe400000006ff */
[----:B------:R-:W-:-:S03]  /*9be0*/  PRMT R57, R57, 0x7632, R57 ;  /* 0x0000763239397816 */ /* 0x000fc60000000039 */
[----:B------:R-:W-:Y:S01]  /*9bf0*/  FMUL.FTZ R78, R5, UR4 ;  /* 0x00000004054e7c20 */ /* 0x000fe20008410000 */
[----:B------:R-:W-:-:S03]  /*9c00*/  IMAD.MOV.U32 R5, RZ, RZ, R12 ;  /* 0x000000ffff057224 */ /* 0x000fc600078e000c */
[----:B------:R-:W-:Y:S01]  /*9c10*/  FMUL.FTZ R78, R78, R119 ;  /* 0x000000774e4e7220 */ /* 0x000fe20000410000 */
        /* <DEDUP_REMOVED lines=9> */
.L_x_8384:
        /* <DEDUP_REMOVED lines=13> */
.L_x_8386:
[----:B------:R-:W-:Y:S05]  /*9d80*/  BSYNC.RECONVERGENT B2 ;  /* 0x0000000000027941 */ /* 0x000fea0003800200 */
.L_x_8385:
        /* <DEDUP_REMOVED lines=43> */
.L_x_8383:
[----:B------:R-:W-:Y:S05]  /*a040*/  BSYNC.RECONVERGENT B1 ;  /* 0x0000000000017941 */ /* 0x000fea0003800200 */
.L_x_8382:
        /* <DEDUP_REMOVED lines=19> */
.L_x_8389:
        /* <DEDUP_REMOVED lines=13> */
.L_x_8391:
[----:B------:R-:W-:Y:S05]  /*a250*/  BSYNC.RECONVERGENT B2 ;  /* 0x0000000000027941 */ /* 0x000fea0003800200 */
.L_x_8390:
        /* <DEDUP_REMOVED lines=43> */
.L_x_8388:
[----:B------:R-:W-:Y:S05]  /*a510*/  BSYNC.RECONVERGENT B1 ;  /* 0x0000000000017941 */ /* 0x000fea0003800200 */
.L_x_8387:
        /* <DEDUP_REMOVED lines=20> */
.L_x_8394:
        /* <DEDUP_REMOVED lines=13> */
.L_x_8396:
[----:B------:R-:W-:Y:S05]  /*a730*/  BSYNC.RECONVERGENT B2 ;  /* 0x0000000000027941 */ /* 0x000fea0003800200 */
.L_x_8395:
        /* <DEDUP_REMOVED lines=43> */
.L_x_8393:
[----:B------:R-:W-:Y:S05]  /*a9f0*/  BSYNC.RECONVERGENT B1 ;  /* 0x0000000000017941 */ /* 0x000fea0003800200 */
.L_x_8392:
[----:B------:R-:W-:Y:S01]  /*aa00*/  ISETP.NE.AND P5, PT, R54, 0x1, PT ;  /* 0x000000013600780c */ /* 0x000fe20003fa5270 */
[----:B------:R-:W-:Y:S01]  /*aa10*/  BSSY.RECONVERGENT B1, `(.L_x_8397) ;  /* 0x000004b000017945 */ /* 0x000fe20003800200 */
[----:B------:R-:W-:Y:S01]  /*aa20*/  I2FP.F32.U32 R52, R5 ;  /* 0x0000000500347245 */ /* 0x000fe20000201000 */
[----:B------:R-:W-:Y:S01]  /*aa30*/  IMAD.MOV.U32 R55, RZ, RZ, 0x2 ;  /* 0x00000002ff377424 */ /* 0x000fe200078e00ff */
[----:B------:R-:W-:Y:S01]  /*aa40*/  SHF.L.U32 R58, R58, 0x10, RZ ;  /* 0x000000103a3a7819 */ /* 0x000fe200000006ff */
[----:B------:R-:W-:Y:S02]  /*aa50*/  IMAD.MOV.U32 R53, RZ, RZ, R12 ;  /* 0x000000ffff357224 */ /* 0x000fe400078e000c */
[----:B------:R-:W-:Y:S02]  /*aa60*/  FFMA.FTZ R5, R52, R79, 1.1641532182693481445e-10 ;  /* 0x2f00000034057423 */ /* 0x000fe4000001004f */
[----:B------:R-:W-:-:S03]  /*aa70*/  FMUL.FTZ R58, R58, UR4 ;  /* 0x000000043a3a7c20 */ /* 0x000fc60008410000 */
[----:B------:R-:W-:Y:S01]  /*aa80*/  FSETP.LE.FTZ.AND P4, PT, R5, R76, PT ;  /* 0x0000004c0500720b */ /* 0x000fe20003f93000 */
        /* <DEDUP_REMOVED lines=10> */
.L_x_8399:
        /* <DEDUP_REMOVED lines=13> */
.L_x_8401:
[----:B------:R-:W-:Y:S05]  /*ac00*/  BSYNC.RECONVERGENT B2 ;  /* 0x0000000000027941 */ /* 0x000fea0003800200 */
.L_x_8400:
        /* <DEDUP_REMOVED lines=37> */
[----:B------:R-:W-:Y:S01]  /*ae60*/  IMAD.MOV.U32 R12, RZ, RZ, R52 ;  /* 0x000000ffff0c7224 */ /* 0x000fe200078e0034 */
[----:B------:R-:W-:Y:S01]  /*ae70*/  LOP3.LUT R4, R4, UR33, R53, 0x96, !PT ;  /* 0x0000002104047c12 */ /* 0x000fe2000f8e9635 */
[----:B------:R-:W-:-:S05]  /*ae80*/  IMAD.WIDE.U32 R52, R3, -0x2daee0ad, RZ ;  /* 0xd2511f5303347825 */ /* 0x000fca00078e00ff */
[----:B------:R-:W-:Y:S02]  /*ae90*/  LOP3.LUT R3, R54, UR34, R53, 0x96, !PT ;  /* 0x0000002236037c12 */ /* 0x000fe4000f8e9635 */
[----:B------:R-:W-:Y:S01]  /*aea0*/  MOV R53, R118 ;  /* 0x0000007600357202 */ /* 0x000fe20000000f00 */
[----:B------:R-:W-:-:S07]  /*aeb0*/  IMAD.MOV.U32 R118, RZ, RZ, R52 ;  /* 0x000000ffff767224 */ /* 0x000fce00078e0034 */
.L_x_8398:
[----:B------:R-:W-:Y:S05]  /*aec0*/  BSYNC.RECONVERGENT B1 ;  /* 0x0000000000017941 */ /* 0x000fea0003800200 */
.L_x_8397:
[----:B------:R-:W-:Y:S01]  /*aed0*/  ISETP.NE.AND P6, PT, R55, 0x1, PT ;  /* 0x000000013700780c */ /* 0x000fe20003fc5270 */
[----:B------:R-:W-:Y:S01]  /*aee0*/  BSSY.RECONVERGENT B1, `(.L_x_8402) ;  /* 0x000004e000017945 */ /* 0x000fe20003800200 */
[----:B------:R-:W-:Y:S01]  /*aef0*/  I2FP.F32.U32 R52, R53 ;  /* 0x0000003500347245 */ /* 0x000fe20000201000 */
[----:B------:R-:W-:Y:S01]  /*af00*/  IMAD.MOV.U32 R54, RZ, RZ, R12 ;  /* 0x000000ffff367224 */ /* 0x000fe200078e000c */
[C---:B------:R-:W-:Y:S02]  /*af10*/  SHF.L.U32 R5, R59.reuse, 0x10, RZ ;  /* 0x000000103b057819 */ /* 0x040fe400000006ff */
[----:B------:R-:W-:Y:S01]  /*af20*/  PRMT R59, R59, 0x7632, R59 ;  /* 0x000076323b3b7816 */ /* 0x000fe2000000003b */
[----:B------:R-:W-:Y:S02]  /*af30*/  FFMA.FTZ R53, R52, R79, 1.1641532182693481445e-10 ;  /* 0x2f00000034357423 */ /* 0x000fe4000001004f */
[----:B------:R-:W-:Y:S01]  /*af40*/  FMUL.FTZ R58, R5, UR4 ;  /* 0x00000004053a7c20 */ /* 0x000fe20008410000 */
[----:B------:R-:W-:-:S02]  /*af50*/  IMAD.MOV.U32 R5, RZ, RZ, 0x2 ;  /* 0x00000002ff057424 */ /* 0x000fc400078e00ff */
        /* <DEDUP_REMOVED lines=11> */
.L_x_8404:
        /* <DEDUP_REMOVED lines=15> */
.L_x_8406:
[----:B------:R-:W-:Y:S05]  /*b100*/  BSYNC.RECONVERGENT B2 ;  /* 0x0000000000027941 */ /* 0x000fea0003800200 */
.L_x_8405:
        /* <DEDUP_REMOVED lines=39> */
[----:B------:R-:W-:Y:S01]  /*b380*/  IMAD.MOV.U32 R5, RZ, RZ, RZ ;  /* 0x000000ffff057224 */ /* 0x000fe200078e00ff */
[----:B------:R-:W-:Y:S02]  /*b390*/  LOP3.LUT R3, R54, UR34, R53, 0x96, !PT ;  /* 0x0000002236037c12 */ /* 0x000fe4000f8e9635 */
[----:B------:R-:W-:Y:S01]  /*b3a0*/  MOV R54, R118 ;  /* 0x0000007600367202 */ /* 0x000fe20000000f00 */
[----:B------:R-:W-:-:S07]  /*b3b0*/  IMAD.MOV.U32 R118, RZ, RZ, R52 ;  /* 0x000000ffff767224 */ /* 0x000fce00078e0034 */
.L_x_8403:
[----:B------:R-:W-:Y:S05]  /*b3c0*/  BSYNC.RECONVERGENT B1 ;  /* 0x0000000000017941 */ /* 0x000fea0003800200 */
.L_x_8402:
[----:B------:R-:W-:Y:S02]  /*b3d0*/  I2FP.F32.U32 R52, R54 ;  /* 0x0000003600347245 */ /* 0x000fe40000201000 */
[----:B------:R-:W-:Y:S02]  /*b3e0*/  SHF.L.U32 R59, R59, 0x10, RZ ;  /* 0x000000103b3b7819 */ /* 0x000fe400000006ff */
[----:B------:R-:W-:Y:S01]  /*b3f0*/  ISETP.NE.AND P6, PT, R121, RZ, PT ;  /* 0x000000ff7900720c */ /* 0x000fe20003fc5270 */
[----:B------:R-:W-:Y:S01]  /*b400*/  FFMA.FTZ R79, R52, R79, 1.1641532182693481445e-10 ;  /* 0x2f000000344f7423 */ /* 0x000fe2000001004f */
[----:B------:R-:W-:Y:S01]  /*b410*/  FSEL R53, R77, RZ, P0 ;  /* 0x000000ff4d357208 */ /* 0x000fe20000000000 */
        /* <DEDUP_REMOVED lines=11> */
.L_x_8366:
        /* <DEDUP_REMOVED lines=15> */
[----:B------:R2:W-:Y:S03]  /*b5c0*/  STG.E.128 desc[UR6][R120.64], R52 ;  /* 0x0000003478007986 */ /* 0x0005e6000c101d06 */
[----:B------:R-:W-:Y:S01]  /*b5d0*/  LOP3.LUT R78, R11, R78, RZ, 0xfc, !PT ;  /* 0x0000004e0b4e7212 */ /* 0x000fe200078efcff */
[----:B------:R-:W-:Y:S01]  /*b5e0*/  IMAD.MOV.U32 R11, RZ, RZ, R118 ;  /* 0x000000ffff0b7224 */ /* 0x000fe200078e0076 */
[----:B------:R2:W-:Y:S01]  /*b5f0*/  STG.E.128 desc[UR6][R120.64+0x10], R56 ;  /* 0x0000103878007986 */ /* 0x0005e2000c101d06 */
[----:B-1----:R-:W-:-:S04]  /*b600*/  IMAD.WIDE.U32 R76, R117, 0x8, R76 ;  /* 0x00000008754c7825 */ /* 0x002fc800078e004c */
[----:B------:R-:W-:Y:S01]  /*b610*/  VIADD R117, R117, 0x80 ;  /* 0x0000008075757836 */ /* 0x000fe20000000000 */
[----:B------:R2:W-:Y:S06]  /*b620*/  STG.E.64 desc[UR6][R76.64], R78 ;  /* 0x0000004e4c007986 */ /* 0x0005ec000c101b06 */
.L_x_8324:
[----:B------:R-:W-:Y:S05]  /*b630*/  BSYNC.RECONVERGENT B0 ;  /* 0x0000000000007941 */ /* 0x000fea0003800200 */
.L_x_8323:
[----:B------:R-:W-:Y:S01]  /*b640*/  ISETP.GE.U32.AND P0, PT, R114, 0x180, PT ;  /* 0x000001807200780c */ /* 0x000fe20003f06070 */
[----:B------:R-:W-:Y:S03]  /*b650*/  BSSY.RECONVERGENT B0, `(.L_x_8407) ;  /* 0x000052e000007945 */ /* 0x000fe60003800200 */
[----:B--2---:R-:W-:-:S09]  /*b660*/  P2R R76, PR, RZ, 0x1 ;  /* 0x00000001ff4c7803 */ /* 0x004fd20000000000 */
        /* <DEDUP_REMOVED lines=27> */
.L_x_8412:
        /* <DEDUP_REMOVED lines=13> */
.L_x_8414:
[----:B------:R-:W-:Y:S05]  /*b8f0*/  BSYNC.RECONVERGENT B2 ;  /* 0x0000000000027941 */ /* 0x000fea0003800200 */
.L_x_8413:
        /* <DEDUP_REMOVED lines=42> */
.L_x_8411:
[----:B------:R-:W-:Y:S05]  /*bba0*/  BSYNC.RECONVERGENT B1 ;  /* 0x0000000000017941 */ /* 0x000fea0003800200 */
.L_x_8410:
[----:B------:R-:W1:Y:S01]  /*bbb0*/  LDC R119, c[0x0][0x404] ;  /* 0x00010100ff777b82 */ /* 0x000e620000000800 */
[----:B------:R-:W-:Y:S01]  /*bbc0*/  I2FP.F32.U32 R5, R123 ;  /* 0x0000007b00057245 */ /* 0x000fe20000201000 */
[----:B------:R-:W-:Y:S01]  /*bbd0*/  IMAD.MOV.U32 R120, RZ, RZ, 0x2f800000 ;  /* 0x2f800000ff787424 */ /* 0x000fe200078e00ff */
[----:B------:R-:W-:Y:S01]  /*bbe0*/  ISETP.NE.AND P1, PT, R122, 0x1, PT ;  /* 0x000000017a00780c */ /* 0x000fe20003f25270 */
[----:B------:R-:W-:Y:S01]  /*bbf0*/  BSSY.RECONVERGENT B1, `(.L_x_8415) ;  /* 0x0000050000017945 */ /* 0x000fe20003800200 */
[----:B------:R-:W-:Y:S02]  /*bc00*/  HFMA2 R123, -RZ, RZ, 0, 1.1920928955078125e-07 ;  /* 0x00000002ff7b7431 */ /* 0x000fe400000001ff */
[----:B------:R-:W-:Y:S01]  /*bc10*/  FFMA.FTZ R124, R5, R120, 1.1641532182693481445e-10 ;  /* 0x2f000000057c7423 */ /* 0x000fe20000010078 */
[C---:B-----5:R-:W-:Y:S01]  /*bc20*/  IMAD.U32 R5, R64.reuse, 0x10000, RZ ;  /* 0x0001000040057824 */ /* 0x060fe200078e00ff */
        /* <DEDUP_REMOVED lines=19> */
.L_x_8417:
        /* <DEDUP_REMOVED lines=13> */
.L_x_8419:
[----:B------:R-:W-:Y:S05]  /*be30*/  BSYNC.RECONVERGENT B2 ;  /* 0x0000000000027941 */ /* 0x000fea0003800200 */
.L_x_8418:
        /* <DEDUP_REMOVED lines=39> */
[----:B------:R-:W-:-:S05]  /*c0b0*/  IMAD.WIDE.U32 R122, R12, -0x326172a9, RZ ;  /* 0xcd9e8d570c7a7825 */ /* 0x000fca00078e00ff */
[----:B------:R-:W-:Y:S01]  /*c0c0*/  LOP3.LUT R4, R4, UR33, R123, 0x96, !PT ;  /* 0x0000002104047c12 */ /* 0x000fe2000f8e967b */
[----:B------:R-:W-:Y:S01]  /*c0d0*/  IMAD.MOV.U32 R123, RZ, RZ, RZ ;  /* 0x000000ffff7b7224 */ /* 0x000fe200078e00ff */
[----:B------:R-:W-:-:S07]  /*c0e0*/  MOV R12, R122 ;  /* 0x0000007a000c7202 */ /* 0x000fce0000000f00 */
.L_x_8416:
[----:B------:R-:W-:Y:S05]  /*c0f0*/  BSYNC.RECONVERGENT B1 ;  /* 0x0000000000017941 */ /* 0x000fea0003800200 */
.L_x_8415:
        /* <DEDUP_REMOVED lines=22> */
.L_x_8422:
        /* <DEDUP_REMOVED lines=13> */
.L_x_8424:
[----:B------:R-:W-:Y:S05]  /*c330*/  BSYNC.RECONVERGENT B2 ;  /* 0x0000000000027941 */ /* 0x000fea0003800200 */
.L_x_8423:
        /* <DEDUP_REMOVED lines=41> */
[----:B------:R-:W-:Y:S02]  /*c5d0*/  LOP3.LUT R4, R4, UR33, R123, 0x96, !PT ;  /* 0x0000002104047c12 */ /* 0x000fe4000f8e967b */
[----:B------:R-:W-:-:S07]  /*c5e0*/  MOV R12, R122 ;  /* 0x0000007a000c7202 */ /* 0x000fce0000000f00 */
.L_x_8421:
[----:B------:R-:W-:Y:S05]  /*c5f0*/  BSYNC.RECONVERGENT B1 ;  /* 0x0000000000017941 */ /* 0x000fea0003800200 */
.L_x_8420:
[----:B------:R-:W-:Y:S01]  /*c600*/  I2FP.F32.U32 R5, R5 ;  /* 0x0000000500057245 */ /* 0x000fe20000201000 */
[----:B------:R-:W-:Y:S01]  /*c610*/  IMAD.U32 R123, R65, 0x10000, RZ ;  /* 0x00010000417b7824 */ /* 0x000fe200078e00ff */
[----:B------:R-:W-:Y:S01]  /*c620*/  ISETP.NE.AND P2, PT, R64, 0x1, PT ;  /* 0x000000014000780c */ /* 0x000fe20003f45270 */
[----:B------:R-:W-:Y:S02]  /*c630*/  BSSY.RECONVERGENT B1, `(.L_x_8425) ;  /* 0x000004d000017945 */ /* 0x000fe40003800200 */
[----:B------:R-:W-:Y:S01]  /*c640*/  FFMA.FTZ R122, R5, R120, 1.1641532182693481445e-10 ;  /* 0x2f000000057a7423 */ /* 0x000fe20000010078 */
[----:B------:R-:W-:-:S04]  /*c650*/  FMUL.FTZ R124, R123, UR4 ;  /* 0x000000047b7c7c20 */ /* 0x000fc80008410000 */
[----:B------:R-:W-:Y:S01]  /*c660*/  FMUL.FTZ R124, R124, R11 ;  /* 0x0000000b7c7c7220 */ /* 0x000fe20000410000 */
[----:B------:R-:W-:Y:S02]  /*c670*/  FSETP.GTU.FTZ.AND P1, PT, R122, R119, PT ;  /* 0x000000777a00720b */ /* 0x000fe40003f3c000 */
[----:B------:R-:W-:Y:S01]  /*c680*/  PRMT R122, R65, 0x7632, R122 ;  /* 0x00007632417a7816 */ /* 0x000fe2000000007a */
[----:B------:R-:W-:Y:S01]  /*c690*/  HFMA2 R65, -RZ, RZ, 0, 1.1920928955078125e-07 ;  /* 0x00000002ff417431 */ /* 0x000fe200000001ff */
        /* <DEDUP_REMOVED lines=13> */
.L_x_8427:
        /* <DEDUP_REMOVED lines=13> */
.L_x_8429:
[----:B------:R-:W-:Y:S05]  /*c840*/  BSYNC.RECONVERGENT B2 ;  /* 0x0000000000027941 */ /* 0x000fea0003800200 */
.L_x_8428:
        /* <DEDUP_REMOVED lines=43> */
.L_x_8426:
[----:B------:R-:W-:Y:S05]  /*cb00*/  BSYNC.RECONVERGENT B1 ;  /* 0x0000000000017941 */ /* 0x000fea0003800200 */
.L_x_8425:
        /* <DEDUP_REMOVED lines=22> */
.L_x_8432:
        /* <DEDUP_REMOVED lines=13> */
.L_x_8434:
[----:B------:R-:W-:Y:S05]  /*cd40*/  BSYNC.RECONVERGENT B2 ;  /* 0x0000000000027941 */ /* 0x000fea0003800200 */
.L_x_8433:
        /* <DEDUP_REMOVED lines=37> */
[----:B------:R-:W-:Y:S01]  /*cfa0*/  LOP3.LUT R3, R122, UR34, R65, 0x96, !PT ;  /* 0x000000227a037c12 */ /* 0x000fe2000f8e9641 */
[----:B------:R-:W-:Y:S01]  /*cfb0*/  IMAD.WIDE.U32 R122, R123, -0x326172a9, RZ ;  /* 0xcd9e8d577b7a7825 */ /* 0x000fe200078e00ff */
[----:B------:R-:W-:-:S03]  /*cfc0*/  MOV R118, R64 ;  /* 0x0000004000767202 */ /* 0x000fc60000000f00 */
[----:B------:R-:W-:Y:S01]  /*cfd0*/  IMAD.MOV.U32 R12, RZ, RZ, R122 ;  /* 0x000000ffff0c7224 */ /* 0x000fe200078e007a */
[----:B------:R-:W-:Y:S01]  /*cfe0*/  LOP3.LUT R4, R4, UR33, R123, 0x96, !PT ;  /* 0x0000002104047c12 */ /* 0x000fe2000f8e967b */
[----:B------:R-:W-:-:S07]  /*cff0*/  IMAD.MOV.U32 R122, RZ, RZ, RZ ;  /* 0x000000ffff7a7224 */ /* 0x000fce00078e00ff */
.L_x_8431:
[----:B------:R-:W-:Y:S05]  /*d000*/  BSYNC.RECONVERGENT B1 ;  /* 0x0000000000017941 */ /* 0x000fea0003800200 */
.L_x_8430:
[----:B------:R-:W-:Y:S01]  /*d010*/  I2FP.F32.U32 R5, R5 ;  /* 0x0000000500057245 */ /* 0x000fe20000201000 */
[----:B------:R-:W-:Y:S01]  /*d020*/  IMAD.U32 R65, R66, 0x10000, RZ ;  /* 0x0001000042417824 */ /* 0x000fe200078e00ff */
[----:B------:R-:W-:Y:S01]  /*d030*/  ISETP.NE.AND P4, PT, R122, 0x1, PT ;  /* 0x000000017a00780c */ /* 0x000fe20003f85270 */
[----:B------:R-:W-:Y:S01]  /*d040*/  BSSY.RECONVERGENT B1, `(.L_x_8435) ;  /* 0x000004d000017945 */ /* 0x000fe20003800200 */
[----:B------:R-:W-:Y:S01]  /*d050*/  PRMT R66, R66, 0x7632, R66 ;  /* 0x0000763242427816 */ /* 0x000fe20000000042 */
[----:B------:R-:W-:Y:S01]  /*d060*/  FFMA.FTZ R64, R5, R120, 1.1641532182693481445e-10 ;  /* 0x2f00000005407423 */ /* 0x000fe20000010078 */
[----:B------:R-:W-:-:S04]  /*d070*/  FMUL.FTZ R124, R65, UR4 ;  /* 0x00000004417c7c20 */ /* 0x000fc80008410000 */
[----:B------:R-:W-:Y:S01]  /*d080*/  FMUL.FTZ R124, R124, R11 ;  /* 0x0000000b7c7c7220 */ /* 0x000fe20000410000 */
[----:B------:R-:W-:-:S04]  /*d090*/  FSETP.GTU.FTZ.AND P3, PT, R64, R119, PT ;  /* 0x000000774000720b */ /* 0x000fc80003f7c000 */
[----:B------:R-:W-:Y:S02]  /*d0a0*/  FSEL R5, R124, RZ, !P3 ;  /* 0x000000ff7c057208 */ /* 0x000fe40005800000 */
[----:B------:R-:W-:-:S03]  /*d0b0*/  PLOP3.LUT P3, PT, P3, PT, PT, 0x8, 0x80 ;  /* 0x000000000080781c */ /* 0x000fc60001f6e170 */
[----:B------:R-:W-:Y:S01]  /*d0c0*/  FADD.FTZ R64, R76, R5 ;  /* 0x000000054c407221 */ /* 0x000fe20000010000 */
[----:B------:R-:W-:Y:S02]  /*d0d0*/  HFMA2 R76, -RZ, RZ, 0, 1.1920928955078125e-07 ;  /* 0x00000002ff4c7431 */ /* 0x000fe400000001ff */
[----:B------:R-:W-:Y:S01]  /*d0e0*/  IMAD.MOV.U32 R5, RZ, RZ, R12 ;  /* 0x000000ffff057224 */ /* 0x000fe200078e000c */
        /* <DEDUP_REMOVED lines=9> */
.L_x_8437:
        /* <DEDUP_REMOVED lines=13> */
.L_x_8439:
[----:B------:R-:W-:Y:S05]  /*d250*/  BSYNC.RECONVERGENT B2 ;  /* 0x0000000000027941 */ /* 0x000fea0003800200 */
.L_x_8438:
        /* <DEDUP_REMOVED lines=42> */
[----:B------:R-:W-:-:S07]  /*d500*/  LOP3.LUT R4, R4, UR33, R125, 0x96, !PT ;  /* 0x0000002104047c12 */ /* 0x000fce000f8e967d */
.L_x_8436:
[----:B------:R-:W-:Y:S05]  /*d510*/  BSYNC.RECONVERGENT B1 ;  /* 0x0000000000017941 */ /* 0x000fea0003800200 */
.L_x_8435:
        /* <DEDUP_REMOVED lines=22> */
.L_x_8442:
        /* <DEDUP_REMOVED lines=13> */
.L_x_8444:
[----:B------:R-:W-:Y:S05]  /*d750*/  BSYNC.RECONVERGENT B2 ;  /* 0x0000000000027941 */ /* 0x000fea0003800200 */
.L_x_8443:
        /* <DEDUP_REMOVED lines=41> */
[----:B------:R-:W-:Y:S01]  /*d9f0*/  IMAD.MOV.U32 R77, RZ, RZ, RZ ;  /* 0x000000ffff4d7224 */ /* 0x000fe200078e00ff */
[----:B------:R-:W-:-:S07]  /*da00*/  MOV R118, R76 ;  /* 0x0000004c00767202 */ /* 0x000fce0000000f00 */
.L_x_8441:
[----:B------:R-:W-:Y:S05]  /*da10*/  BSYNC.RECONVERGENT B1 ;  /* 0x0000000000017941 */ /* 0x000fea0003800200 */
.L_x_8440:
        /* <DEDUP_REMOVED lines=23> */
.L_x_8447:
        /* <DEDUP_REMOVED lines=15> */
.L_x_8449:
[----:B------:R-:W-:Y:S05]  /*dc80*/  BSYNC.RECONVERGENT B2 ;  /* 0x0000000000027941 */ /* 0x000fea0003800200 */
.L_x_8448:
        /* <DEDUP_REMOVED lines=42> */
[----:B------:R-:W-:-:S07]  /*df30*/  MOV R118, R76 ;  /* 0x0000004c00767202 */ /* 0x000fce0000000f00 */
.L_x_8446:
[----:B------:R-:W-:Y:S05]  /*df40*/  BSYNC.RECONVERGENT B1 ;  /* 0x0000000000017941 */ /* 0x000fea0003800200 */
.L_x_8445:
        /* <DEDUP_REMOVED lines=10> */
.L_x_8409:
        /* <DEDUP_REMOVED lines=16> */
.L_x_8453:
        /* <DEDUP_REMOVED lines=13> */
.L_x_8455:
[----:B------:R-:W-:Y:S05]  /*e1c0*/  BSYNC.RECONVERGENT B2 ;  /* 0x0000000000027941 */ /* 0x000fea0003800200 */
.L_x_8454:
        /* <DEDUP_REMOVED lines=42> */
.L_x_8452:
[----:B------:R-:W-:Y:S05]  /*e470*/  BSYNC.RECONVERGENT B1 ;  /* 0x0000000000017941 */ /* 0x000fea0003800200 */
.L_x_8451:
[----:B------:R-:W1:Y:S01]  /*e480*/  LDC R76, c[0x0][0x404] ;  /* 0x00010100ff4c7b82 */ /* 0x000e620000000800 */
[----:B------:R-:W-:Y:S01]  /*e490*/  ISETP.NE.AND P0, PT, R61, 0x1, PT ;  /* 0x000000013d00780c */ /* 0x000fe20003f05270 */
[----:B------:R-:W-:Y:S01]  /*e4a0*/  IMAD.MOV.U32 R79, RZ, RZ, 0x2f800000 ;  /* 0x2f800000ff4f7424 */ /* 0x000fe200078e00ff */
[----:B------:R-:W-:Y:S01]  /*e4b0*/  I2FP.F32.U32 R60, R60 ;  /* 0x0000003c003c7245 */ /* 0x000fe20000201000 */
[C---:B-----5:R-:W-:Y:S01]  /*e4c0*/  IMAD.U32 R11, R64.reuse, 0x10000, RZ ;  /* 0x00010000400b7824 */ /* 0x060fe200078e00ff */
[----:B------:R-:W-:Y:S01]  /*e4d0*/  BSSY.RECONVERGENT B1, `(.L_x_8456) ;  /* 0x000004c000017945 */ /* 0x000fe20003800200 */
[----:B------:R-:W-:Y:S02]  /*e4e0*/  PRMT R64, R64, 0x7632, R64 ;  /* 0x0000763240407816 */ /* 0x000fe40000000040 */
[----:B------:R-:W2:Y:S01]  /*e4f0*/  LDC R119, c[0x0][0x408] ;  /* 0x00010200ff777b82 */ /* 0x000ea20000000800 */
[----:B------:R-:W-:Y:S01]  /*e500*/  FFMA.FTZ R5, R60, R79, 1.1641532182693481445e-10 ;  /* 0x2f0000003c057423 */ /* 0x000fe2000001004f */
[----:B------:R-:W-:Y:S01]  /*e510*/  FMUL.FTZ R120, R11, UR4 ;  /* 0x000000040b787c20 */ /* 0x000fe20008410000 */
[----:B------:R-:W-:-:S03]  /*e520*/  MOV R11, 0x2 ;  /* 0x00000002000b7802 */ /* 0x000fc60000000f00 */
        /* <DEDUP_REMOVED lines=13> */
.L_x_8458:
        /* <DEDUP_REMOVED lines=13> */
.L_x_8460:
[----:B------:R-:W-:Y:S05]  /*e6d0*/  BSYNC.RECONVERGENT B2 ;  /* 0x0000000000027941 */ /* 0x000fea0003800200 */
.L_x_8459:
        /* <DEDUP_REMOVED lines=41> */
[----:B------:R-:W-:Y:S02]  /*e970*/  LOP3.LUT R3, R62, UR34, R61, 0x96, !PT ;  /* 0x000000223e037c12 */ /* 0x000fe4000f8e963d */
[----:B------:R-:W-:-:S07]  /*e980*/  MOV R118, R60 ;  /* 0x0000003c00767202 */ /* 0x000fce0000000f00 */
.L_x_8457:
[----:B------:R-:W-:Y:S05]  /*e990*/  BSYNC.RECONVERGENT B1 ;  /* 0x0000000000017941 */ /* 0x000fea0003800200 */
.L_x_8456:
[----:B------:R-:W-:Y:S01]  /*e9a0*/  ISETP.NE.AND P1, PT, R11, 0x1, PT ;  /* 0x000000010b00780c */ /* 0x000fe20003f25270 */
[----:B------:R-:W-:Y:S01]  /*e9b0*/  IMAD.U32 R64, R64, 0x10000, RZ ;  /* 0x0001000040407824 */ /* 0x000fe200078e00ff */
[----:B------:R-:W-:Y:S01]  /*e9c0*/  I2FP.F32.U32 R60, R5 ;  /* 0x00000005003c7245 */ /* 0x000fe20000201000 */
[----:B------:R-:W-:Y:S01]  /*e9d0*/  BSSY.RECONVERGENT B1, `(.L_x_8461) ;  /* 0x0000049000017945 */ /* 0x000fe20003800200 */
[----:B------:R-:W-:Y:S02]  /*e9e0*/  HFMA2 R61, -RZ, RZ, 0, 1.1920928955078125e-07 ;  /* 0x00000002ff3d7431 */ /* 0x000fe400000001ff */
[----:B------:R-:W-:Y:S01]  /*e9f0*/  FMUL.FTZ R64, R64, UR4 ;  /* 0x0000000440407c20 */ /* 0x000fe20008410000 */
[----:B------:R-:W-:-:S03]  /*ea00*/  FFMA.FTZ R5, R60, R79, 1.1641532182693481445e-10 ;  /* 0x2f0000003c057423 */ /* 0x000fc6000001004f */
[----:B------:R-:W-:Y:S02]  /*ea10*/  FMUL.FTZ R77, R64, R119 ;  /* 0x00000077404d7220 */ /* 0x000fe40000410000 */
[----:B------:R-:W-:Y:S01]  /*ea20*/  FSETP.LE.FTZ.AND P0, PT, R5, R76, PT ;  /* 0x0000004c0500720b */ /* 0x000fe20003f13000 */
[----:B------:R-:W-:Y:S01]  /*ea30*/  IMAD.MOV.U32 R5, RZ, RZ, R12 ;  /* 0x000000ffff057224 */ /* 0x000fe200078e000c */
        /* <DEDUP_REMOVED lines=9> */
.L_x_8463:
        /* <DEDUP_REMOVED lines=13> */
.L_x_8465:
[----:B------:R-:W-:Y:S05]  /*eba0*/  BSYNC.RECONVERGENT B2 ;  /* 0x0000000000027941 */ /* 0x000fea0003800200 */
.L_x_8464:
        /* <DEDUP_REMOVED lines=43> */
.L_x_8462:
[----:B------:R-:W-:Y:S05]  /*ee60*/  BSYNC.RECONVERGENT B1 ;  /* 0x0000000000017941 */ /* 0x000fea0003800200 */
.L_x_8461:
[----:B------:R-:W-:Y:S01]  /*ee70*/  I2FP.F32.U32 R60, R5 ;  /* 0x00000005003c7245 */ /* 0x000fe20000201000 */
[----:B------:R-:W-:Y:S01]  /*ee80*/  BSSY.RECONVERGENT B1, `(.L_x_8466) ;  /* 0x000004c000017945 */ /* 0x000fe20003800200 */
[----:B------:R-:W-:Y:S01]  /*ee90*/  ISETP.NE.AND P2, PT, R61, 0x1, PT ;  /* 0x000000013d00780c */ /* 0x000fe20003f45270 */
[----:B------:R-:W-:Y:S02]  /*eea0*/  HFMA2 R62, -RZ, RZ, 0, 1.1920928955078125e-07 ;  /* 0x00000002ff3e7431 */ /* 0x000fe400000001ff */
[----:B------:R-:W-:-:S05]  /*eeb0*/  FFMA.FTZ R5, R60, R79, 1.1641532182693481445e-10 ;  /* 0x2f0000003c057423 */ /* 0x000fca000001004f */
[----:B------:R-:W-:Y:S01]  /*eec0*/  FSETP.LE.FTZ.AND P1, PT, R5, R76, PT ;  /* 0x0000004c0500720b */ /* 0x000fe20003f33000 */
[C---:B------:R-:W-:Y:S01]  /*eed0*/  IMAD.U32 R5, R65.reuse, 0x10000, RZ ;  /* 0x0001000041057824 */ /* 0x040fe200078e00ff */
        /* <DEDUP_REMOVED lines=13> */
.L_x_8468:
        /* <DEDUP_REMOVED lines=13> */
.L_x_8470:
[----:B------:R-:W-:Y:S05]  /*f080*/  BSYNC.RECONVERGENT B2 ;  /* 0x0000000000027941 */ /* 0x000fea0003800200 */
.L_x_8469:
        /* <DEDUP_REMOVED lines=43> */
.L_x_8467:
[----:B------:R-:W-:Y:S05]  /*f340*/  BSYNC.RECONVERGENT B1 ;  /* 0x0000000000017941 */ /* 0x000fea0003800200 */
.L_x_8466:
[----:B------:R-:W-:Y:S01]  /*f350*/  ISETP.NE.AND P3, PT, R62, 0x1, PT ;  /* 0x000000013e00780c */ /* 0x000fe20003f65270 */
[----:B------:R-:W-:Y:S01]  /*f360*/  IMAD.U32 R65, R65, 0x10000, RZ ;  /* 0x0001000041417824 */ /* 0x000fe200078e00ff */
[----:B------:R-:W-:Y:S01]  /*f370*/  I2FP.F32.U32 R60, R5 ;  /* 0x00000005003c7245 */ /* 0x000fe20000201000 */
[----:B------:R-:W-:Y:S01]  /*f380*/  BSSY.RECONVERGENT B1, `(.L_x_8471) ;  /* 0x0000049000017945 */ /* 0x000fe20003800200 */
[----:B------:R-:W-:-:S03]  /*f390*/  HFMA2 R63, -RZ, RZ, 0, 1.1920928955078125e-07 ;  /* 0x00000002ff3f7431 */ /* 0x000fc600000001ff */
[----:B------:R-:W-:Y:S01]  /*f3a0*/  FFMA.FTZ R5, R60, R79, 1.1641532182693481445e-10 ;  /* 0x2f0000003c057423 */ /* 0x000fe2000001004f */
[----:B------:R-:W-:-:S04]  /*f3b0*/  FMUL.FTZ R60, R65, UR4 ;  /* 0x00000004413c7c20 */ /* 0x000fc80008410000 */
[----:B------:R-:W-:Y:S01]  /*f3c0*/  FSETP.LE.FTZ.AND P2, PT, R5, R76, PT ;  /* 0x0000004c0500720b */ /* 0x000fe20003f53000 */
[----:B------:R-:W-:Y:S01]  /*f3d0*/  FMUL.FTZ R11, R60, R119 ;  /* 0x000000773c0b7220 */ /* 0x000fe20000410000 */
[----:B------:R-:W-:Y:S01]  /*f3e0*/  IMAD.MOV.U32 R5, RZ, RZ, R12 ;  /* 0x000000ffff057224 */ /* 0x000fe200078e000c */
        /* <DEDUP_REMOVED lines=9> */
.L_x_8473:
        /* <DEDUP_REMOVED lines=13> */
.L_x_8475:
[----:B------:R-:W-:Y:S05]  /*f550*/  BSYNC.RECONVERGENT B2 ;  /* 0x0000000000027941 */ /* 0x000fea0003800200 */
.L_x_8474:
        /* <DEDUP_REMOVED lines=43> */
.L_x_8472:
[----:B------:R-:W-:Y:S05]  /*f810*/  BSYNC.RECONVERGENT B1 ;  /* 0x0000000000017941 */ /* 0x000fea0003800200 */
.L_x_8471:
[----:B------:R-:W-:Y:S01]  /*f820*/  ISETP.NE.AND P4, PT, R63, 0x1, PT ;  /* 0x000000013f00780c */ /* 0x000fe20003f85270 */
[C---:B------:R-:W-:Y:S01]  /*f830*/  IMAD.U32 R61, R66.reuse, 0x10000, RZ ;  /* 0x00010000423d7824 */ /* 0x040fe200078e00ff */
[----:B------:R-:W-:Y:S01]  /*f840*/  I2FP.F32.U32 R60, R5 ;  /* 0x00000005003c7245 */ /* 0x000fe20000201000 */
[----:B------:R-:W-:Y:S01]  /*f850*/  BSSY.RECONVERGENT B1, `(.L_x_8476) ;  /* 0x000004a000017945 */ /* 0x000fe20003800200 */
[----:B------:R-:W-:Y:S02]  /*f860*/  HFMA2 R62, -RZ, RZ, 0, 1.1920928955078125e-07 ;  /* 0x00000002ff3e7431 */ /* 0x000fe400000001ff */
[----:B------:R-:W-:Y:S01]  /*f870*/  FMUL.FTZ R64, R61, UR4 ;  /* 0x000000043d407c20 */ /* 0x000fe20008410000 */
[----:B------:R-:W-:Y:S01]  /*f880*/  PRMT R66, R66, 0x7632, R66 ;  /* 0x0000763242427816 */ /* 0x000fe20000000042 */
[----:B------:R-:W-:Y:S01]  /*f890*/  FFMA.FTZ R5, R60, R79, 1.1641532182693481445e-10 ;  /* 0x2f0000003c057423 */ /* 0x000fe2000001004f */
[----:B------:R-:W-:Y:S02]  /*f8a0*/  IMAD.MOV.U32 R61, RZ, RZ, R12 ;  /* 0x000000ffff3d7224 */ /* 0x000fe400078e000c */
[----:B------:R-:W-:-:S02]  /*f8b0*/  FMUL.FTZ R64, R64, R119 ;  /* 0x0000007740407220 */ /* 0x000fc40000410000 */
        /* <DEDUP_REMOVED lines=10> */
.L_x_8478:
        /* <DEDUP_REMOVED lines=13> */
.L_x_8480:
[----:B------:R-:W-:Y:S05]  /*fa30*/  BSYNC.RECONVERGENT B2 ;  /* 0x0000000000027941 */ /* 0x000fea0003800200 */
.L_x_8479:
        /* <DEDUP_REMOVED lines=39> */
[----:B------:R-:W-:Y:S01]  /*fcb0*/  LOP3.LUT R3, R62, UR34, R61, 0x96, !PT ;  /* 0x000000223e037c12 */ /* 0x000fe2000f8e963d */
[----:B------:R-:W-:Y:S01]  /*fcc0*/  IMAD.MOV.U32 R61, RZ, RZ, R118 ;  /* 0x000000ffff3d7224 */ /* 0x000fe200078e0076 */
[----:B------:R-:W-:Y:S01]  /*fcd0*/  MOV R118, R60 ;  /* 0x0000003c00767202 */ /* 0x000fe20000000f00 */
[----:B------:R-:W-:-:S07]  /*fce0*/  IMAD.MOV.U32 R62, RZ, RZ, RZ ;  /* 0x000000ffff3e7224 */ /* 0x000fce00078e00ff */
.L_x_8477:
[----:B------:R-:W-:Y:S05]  /*fcf0*/  BSYNC.RECONVERGENT B1 ;  /* 0x0000000000017941 */ /* 0x000fea0003800200 */
.L_x_8476:
[----:B------:R-:W-:Y:S01]  /*fd00*/  ISETP.NE.AND P5, PT, R62, 0x1, PT ;  /* 0x000000013e00780c */ /* 0x000fe20003fa5270 */
[----:B------:R-:W-:Y:S01]  /*fd10*/  IMAD.U32 R66, R66, 0x10000, RZ ;  /* 0x0001000042427824 */ /* 0x000fe200078e00ff */
[----:B------:R-:W-:Y:S01]  /*fd20*/  I2FP.F32.U32 R60, R61 ;  /* 0x0000003d003c7245 */ /* 0x000fe20000201000 */
[----:B------:R-:W-:Y:S01]  /*fd30*/  BSSY.RECONVERGENT B1, `(.L_x_8481) ;  /* 0x0000049000017945 */ /* 0x000fe20003800200 */
[----:B------:R-:W-:Y:S02]  /*fd40*/  HFMA2 R63, -RZ, RZ, 0, 1.1920928955078125e-07 ;  /* 0x00000002ff3f7431 */ /* 0x000fe400000001ff */
[----:B------:R-:W-:Y:S01]  /*fd50*/  FMUL.FTZ R66, R66, UR4 ;  /* 0x0000000442427c20 */ /* 0x000fe20008410000 */
[----:B------:R-:W-:Y:S02]  /*fd60*/  IMAD.MOV.U32 R61, RZ, RZ, R12 ;  /* 0x000000ffff3d7224 */ /* 0x000fe400078e000c */
[----:B------:R-:W-:Y:S01]  /*fd70*/  FFMA.FTZ R5, R60, R79, 1.1641532182693481445e-10 ;  /* 0x2f0000003c057423 */ /* 0x000fe2000001004f */
[----:B------:R-:W-:-:S04]  /*fd80*/  FMUL.FTZ R65, R66, R119 ;  /* 0x0000007742417220 */ /* 0x000fc80000410000 */
        /* <DEDUP_REMOVED lines=10> */
.L_x_8483:
        /* <DEDUP_REMOVED lines=13> */
.L_x_8485:
[----:B------:R-:W-:Y:S05]  /*ff00*/  BSYNC.RECONVERGENT B2 ;  /* 0x0000000000027941 */ /* 0x000fea0003800200 */
.L_x_8484:
        /* <DEDUP_REMOVED lines=40> */
[----:B------:R-:W-:Y:S01]  /*10190*/  LOP3.LUT R3, R62, UR34, R61, 0x96, !PT ;  /* 0x000000223e037c12 */ /* 0x000fe2000f8e963d */
[----:B------:R-:W-:Y:S01]  /*101a0*/  IMAD.MOV.U32 R61, RZ, RZ, R118 ;  /* 0x000000ffff3d7224 */ /* 0x000fe200078e0076 */
[----:B------:R-:W-:-:S07]  /*101b0*/  MOV R118, R60 ;  /* 0x0000003c00767202 */ /* 0x000fce0000000f00 */
.L_x_8482:
[----:B------:R-:W-:Y:S05]  /*101c0*/  BSYNC.RECONVERGENT B1 ;  /* 0x0000000000017941 */ /* 0x000fea0003800200 */
.L_x_8481:
[----:B------:R-:W-:Y:S01]  /*101d0*/  ISETP.NE.AND P6, PT, R63, 0x1, PT ;  /* 0x000000013f00780c */ /* 0x000fe20003fc5270 */
[C---:B------:R-:W-:Y:S01]  /*101e0*/  IMAD.U32 R5, R67.reuse, 0x10000, RZ ;  /* 0x0001000043057824 */ /* 0x040fe200078e00ff */
[----:B------:R-:W-:Y:S01]  /*101f0*/  I2FP.F32.U32 R60, R61 ;  /* 0x0000003d003c7245 */ /* 0x000fe20000201000 */
[----:B------:R-:W-:Y:S01]  /*10200*/  BSSY.RECONVERGENT B1, `(.L_x_8486) ;  /* 0x000004c000017945 */ /* 0x000fe20003800200 */
[----:B------:R-:W-:Y:S01]  /*10210*/  PRMT R67, R67, 0x7632, R67 ;  /* 0x0000763243437816 */ /* 0x000fe20000000043 */
[----:B------:R-:W-:Y:S01]  /*10220*/  FMUL.FTZ R66, R5, UR4 ;  /* 0x0000000405427c20 */ /* 0x000fe20008410000 */
[----:B------:R-:W-:Y:S02]  /*10230*/  HFMA2 R5, -RZ, RZ, 0, 1.1920928955078125e-07 ;  /* 0x00000002ff057431 */ /* 0x000fe400000001ff */
        /* <DEDUP_REMOVED lines=13> */
.L_x_8488:
        /* <DEDUP_REMOVED lines=15> */
.L_x_8490:
[----:B------:R-:W-:Y:S05]  /*10400*/  BSYNC.RECONVERGENT B2 ;  /* 0x0000000000027941 */ /* 0x000fea0003800200 */
.L_x_8489:
        /* <DEDUP_REMOVED lines=40> */
[----:B------:R-:W-:Y:S01]  /*10690*/  LOP3.LUT R3, R62, UR34, R61, 0x96, !PT ;  /* 0x000000223e037c12 */ /* 0x000fe2000f8e963d */
[----:B------:R-:W-:Y:S01]  /*106a0*/  IMAD.MOV.U32 R62, RZ, RZ, R118 ;  /* 0x000000ffff3e7224 */ /* 0x000fe200078e0076 */
[----:B------:R-:W-:-:S07]  /*106b0*/  MOV R118, R60 ;  /* 0x0000003c00767202 */ /* 0x000fce0000000f00 */
.L_x_8487:
[----:B------:R-:W-:Y:S05]  /*106c0*/  BSYNC.RECONVERGENT B1 ;  /* 0x0000000000017941 */ /* 0x000fea0003800200 */
.L_x_8486:
        /* <DEDUP_REMOVED lines=16> */
.L_x_8450:
[----:B------:R-:W-:Y:S02]  /*107d0*/  SEL R77, RZ, 0x1000000, !P6 ;  /* 0x01000000ff4d7807 */ /* 0x000fe40007000000 */
[----:B------:R-:W-:Y:S02]  /*107e0*/  SEL R76, RZ, 0x10000, !P5 ;  /* 0x00010000ff4c7807 */ /* 0x000fe40006800000 */
[----:B------:R-:W-:Y:S02]  /*107f0*/  SEL R119, RZ, 0x100, !P4 ;  /* 0x00000100ff777807 */ /* 0x000fe40006000000 */
[----:B------:R-:W-:Y:S02]  /*10800*/  ISETP.NE.AND P6, PT, R121, RZ, PT ;  /* 0x000000ff7900720c */ /* 0x000fe40003fc5270 */
[----:B------:R-:W1:Y:S01]  /*10810*/  LDC.64 R120, c[0x0][0x3a8] ;  /* 0x0000ea00ff787b82 */ /* 0x000e620000000a00 */
[----:B------:R-:W-:Y:S02]  /*10820*/  LOP3.LUT R119, R119, R77, R76, 0xfe, !PT ;  /* 0x0000004d77777212 */ /* 0x000fe400078efe4c */
[----:B------:R-:W-:-:S02]  /*10830*/  SEL R11, RZ, 0x1000000, !P2 ;  /* 0x01000000ff0b7807 */ /* 0x000fc40005000000 */
[----:B------:R-:W-:Y:S02]  /*10840*/  SEL R79, RZ, 0x10000, !P1 ;  /* 0x00010000ff4f7807 */ /* 0x000fe40004800000 */
[----:B------:R-:W-:Y:S01]  /*10850*/  SEL R78, RZ, 0x100, !P0 ;  /* 0x00000100ff4e7807 */ /* 0x000fe20004000000 */
[----:B------:R-:W2:Y:S03]  /*10860*/  LDC.64 R76, c[0x0][0x3b0] ;  /* 0x0000ec00ff4c7b82 */ /* 0x000ea60000000a00 */
[----:B------:R-:W-:Y:S02]  /*10870*/  LOP3.LUT R11, R78, R11, R79, 0xfe, !PT ;  /* 0x0000000b4e0b7212 */ /* 0x000fe400078efe4f */
[----:B------:R-:W-:-:S04]  /*10880*/  SEL R78, RZ, 0x1, !P3 ;  /* 0x00000001ff4e7807 */ /* 0x000fc80005800000 */
[----:B------:R-:W-:Y:S02]  /*10890*/  LOP3.LUT R79, R119, R78, RZ, 0xfc, !PT ;  /* 0x0000004e774f7212 */ /* 0x000fe400078efcff */
[----:B------:R-:W-:-:S04]  /*108a0*/  SEL R78, RZ, 0x1, !P6 ;  /* 0x00000001ff4e7807 */ /* 0x000fc80007000000 */
[----:B------:R-:W-:Y:S01]  /*108b0*/  LOP3.LUT R78, R11, R78, RZ, 0xfc, !PT ;  /* 0x0000004e0b4e7212 */ /* 0x000fe200078efcff */
[----:B-1----:R-:W-:Y:S01]  /*108c0*/  IMAD.WIDE.U32 R120, R117, 0x20, R120 ;  /* 0x0000002075787825 */ /* 0x002fe200078e0078 */
[----:B------:R-:W-:-:S04]  /*108d0*/  MOV R11, R118 ;  /* 0x00000076000b7202 */ /* 0x000fc80000000f00 */
[----:B------:R1:W-:Y:S01]  /*108e0*/  STG.E.128 desc[UR6][R120.64], R60 ;  /* 0x0000003c78007986 */ /* 0x0003e2000c101d06 */
[----:B--2---:R-:W-:-:S03]  /*108f0*/  IMAD.WIDE.U32 R76, R117, 0x8, R76 ;  /* 0x00000008754c7825 */ /* 0x004fc600078e004c */
[----:B------:R1:W-:Y:S01]  /*10900*/  STG.E.128 desc[UR6][R120.64+0x10], R64 ;  /* 0x0000104078007986 */ /* 0x0003e2000c101d06 */
[----:B------:R-:W-:-:S03]  /*10910*/  VIADD R117, R117, 0x80 ;  /* 0x0000008075757836 */ /* 0x000fc60000000000 */
[----:B------:R1:W-:Y:S04]  /*10920*/  STG.E.64 desc[UR6][R76.64], R78 ;  /* 0x0000004e4c007986 */ /* 0x0003e8000c101b06 */
.L_x_8408:
[----:B------:R-:W-:Y:S05]  /*10930*/  BSYNC.RECONVERGENT B0 ;  /* 0x0000000000007941 */ /* 0x000fea0003800200 */
.L_x_8407:
[----:B------:R-:W-:Y:S01]  /*10940*/  ISETP.GE.U32.AND P0, PT, R114, 0x200, PT ;  /* 0x000002007200780c */ /* 0x000fe20003f06070 */
[----:B------:R-:W-:Y:S03]  /*10950*/  BSSY.RECONVERGENT B0, `(.L_x_8491) ;  /* 0x000052d000007945 */ /* 0x000fe60003800200 */
[----:B-1----:R-:W-:-:S09]  /*10960*/  P2R R76, PR, RZ, 0x1 ;  /* 0x00000001ff4c7803 */ /* 0x002fd20000000000 */
        /* <DEDUP_REMOVED lines=27> */
.L_x_8496:
        /* <DEDUP_REMOVED lines=13> */
.L_x_8498:
[----:B------:R-:W-:Y:S05]  /*10bf0*/  BSYNC.RECONVERGENT B2 ;  /* 0x0000000000027941 */ /* 0x000fea0003800200 */
.L_x_8497:
[----:B------:R-:W-:Y:S01]  /*10c00*/  LOP3.LUT R118, R10, UR9, R121, 0x96, !PT ;  /* 0x000000090a767c12 */ /* 0x000fe2000f8e9679 */
[----:B------:R-:W-:-:S04]  /*10c10*/  IMAD.WIDE.U32 R4, R113, -0x326172a9, RZ ;  /* 0xcd9e8d5771047825 */ /* 0x000fc800078e00ff */
[----:B------:R-:W-:Y:S01]  /*10c20*/  IMAD.WIDE.U32 R118, R118, -0x326172a9, RZ ;  /* 0xcd9e8d5776767825 */ /* 0x000fe200078e00ff */
[----:B------:R-:W-:-:S03]  /*10c30*/  LOP3.LUT R5, R111, UR8, R5, 0x96, !PT ;  /* 0x000000086f057c12 */ /* 0x000fc6000f8e9605 */
[----:B------:R-:W-:Y:S01]  /*10c40*/  IMAD.MOV.U32 R123, RZ, RZ, R11 ;  /* 0x000000ffff7b7224 */ /* 0x000fe200078e000b */
        /* <DEDUP_REMOVED lines=36> */
[----:B------:R-:W-:-:S07]  /*10e90*/  LOP3.LUT R3, R120, UR34, R119, 0x96, !PT ;  /* 0x0000002278037c12 */ /* 0x000fce000f8e9677 */
.L_x_8495:
[----:B------:R-:W-:Y:S05]  /*10ea0*/  BSYNC.RECONVERGENT B1 ;  /* 0x0000000000017941 */ /* 0x000fea0003800200 */
.L_x_8494:
[----:B------:R-:W1:Y:S01]  /*10eb0*/  LDC R119, c[0x0][0x404] ;  /* 0x00010100ff777b82 */ /* 0x000e620000000800 */
[----:B------:R-:W-:Y:S01]  /*10ec0*/  HFMA2 R120, -RZ, RZ, 0.1171875, 0 ;  /* 0x2f800000ff787431 */ /* 0x000fe200000001ff */
[----:B------:R-:W-:Y:S01]  /*10ed0*/  I2FP.F32.U32 R5, R123 ;  /* 0x0000007b00057245 */ /* 0x000fe20000201000 */
[----:B------:R-:W-:Y:S01]  /*10ee0*/  BSSY.RECONVERGENT B1, `(.L_x_8499) ;  /* 0x0000051000017945 */ /* 0x000fe20003800200 */
[----:B------:R-:W-:Y:S01]  /*10ef0*/  ISETP.NE.AND P1, PT, R122, 0x1, PT ;  /* 0x000000017a00780c */ /* 0x000fe20003f25270 */
[----:B------:R-:W-:-:S03]  /*10f00*/  IMAD.MOV.U32 R123, RZ, RZ, 0x2 ;  /* 0x00000002ff7b7424 */ /* 0x000fc600078e00ff */
[----:B------:R-:W2:Y:S01]  /*10f10*/  LDC R11, c[0x0][0x408] ;  /* 0x00010200ff0b7b82 */ /* 0x000ea20000000800 */
[----:B------:R-:W-:Y:S01]  /*10f20*/  FFMA.FTZ R124, R5, R120, 1.1641532182693481445e-10 ;  /* 0x2f000000057c7423 */ /* 0x000fe20000010078 */
[C---:B-----5:R-:W-:Y:S01]  /*10f30*/  IMAD.U32 R5, R72.reuse, 0x10000, RZ ;  /* 0x0001000048057824 */ /* 0x060fe200078e00ff */
[----:B------:R-:W-:-:S03]  /*10f40*/  PRMT R72, R72, 0x7632, R72 ;  /* 0x0000763248487816 */ /* 0x000fc60000000048 */
[----:B-1----:R-:W-:Y:S01]  /*10f50*/  FSETP.GTU.FTZ.AND P0, PT, R124, R119, PT ;  /* 0x000000777c00720b */ /* 0x002fe20003f1c000 */
[----:B------:R-:W-:-:S04]  /*10f60*/  FMUL.FTZ R124, R5, UR4 ;  /* 0x00000004057c7c20 */ /* 0x000fc80008410000 */
[----:B--2---:R-:W-:-:S05]  /*10f70*/  FMUL.FTZ R124, R124, R11 ;  /* 0x0000000b7c7c7220 */ /* 0x004fca0000410000 */
        /* <DEDUP_REMOVED lines=14> */
.L_x_8501:
        /* <DEDUP_REMOVED lines=13> */
.L_x_8503:
[----:B------:R-:W-:Y:S05]  /*11130*/  BSYNC.RECONVERGENT B2 ;  /* 0x0000000000027941 */ /* 0x000fea0003800200 */
.L_x_8502:
        /* <DEDUP_REMOVED lines=42> */
[----:B------:R-:W-:-:S07]  /*113e0*/  HFMA2 R123, -RZ, RZ, 0, 0 ;  /* 0x00000000ff7b7431 */ /* 0x000fce00000001ff */
.L_x_8500:
[----:B------:R-:W-:Y:S05]  /*113f0*/  BSYNC.RECONVERGENT B1 ;  /* 0x0000000000017941 */ /* 0x000fea0003800200 */
.L_x_8499:
[----:B------:R-:W-:Y:S01]  /*11400*/  I2FP.F32.U32 R5, R5 ;  /* 0x0000000500057245 */ /* 0x000fe20000201000 */
[----:B------:R-:W-:Y:S01]  /*11410*/  IMAD.U32 R122, R72, 0x10000, RZ ;  /* 0x00010000487a7824 */ /* 0x000fe200078e00ff */
[----:B------:R-:W-:Y:S01]  /*11420*/  ISETP.NE.AND P1, PT, R123, 0x1, PT ;  /* 0x000000017b00780c */ /* 0x000fe20003f25270 */
[----:B------:R-:W-:Y:S02]  /*11430*/  BSSY.RECONVERGENT B1, `(.L_x_8504) ;  /* 0x000004c000017945 */ /* 0x000fe40003800200 */
[----:B------:R-:W-:Y:S01]  /*11440*/  FFMA.FTZ R72, R5, R120, 1.1641532182693481445e-10 ;  /* 0x2f00000005487423 */ /* 0x000fe20000010078 */
[----:B------:R-:W-:Y:S01]  /*11450*/  FMUL.FTZ R122, R122, UR4 ;  /* 0x000000047a7a7c20 */ /* 0x000fe20008410000 */
[----:B------:R-:W-:-:S03]  /*11460*/  MOV R5, R12 ;  /* 0x0000000c00057202 */ /* 0x000fc60000000f00 */
        /* <DEDUP_REMOVED lines=15> */
.L_x_8506:
        /* <DEDUP_REMOVED lines=13> */
.L_x_8508:
[----:B------:R-:W-:Y:S05]  /*11630*/  BSYNC.RECONVERGENT B2 ;  /* 0x0000000000027941 */ /* 0x000fea0003800200 */
.L_x_8507:
        /* <DEDUP_REMOVED lines=43> */
.L_x_8505:
[----:B------:R-:W-:Y:S05]  /*118f0*/  BSYNC.RECONVERGENT B1 ;  /* 0x0000000000017941 */ /* 0x000fea0003800200 */
.L_x_8504:
        /* <DEDUP_REMOVED lines=23> */
.L_x_8511:
        /* <DEDUP_REMOVED lines=13> */
.L_x_8513:
[----:B------:R-:W-:Y:S05]  /*11b40*/  BSYNC.RECONVERGENT B2 ;  /* 0x0000000000027941 */ /* 0x000fea0003800200 */
.L_x_8512:
        /* <DEDUP_REMOVED lines=43> */
.L_x_8510:
[----:B------:R-:W-:Y:S05]  /*11e00*/  BSYNC.RECONVERGENT B1 ;  /* 0x0000000000017941 */ /* 0x000fea0003800200 */
.L_x_8509:
        /* <DEDUP_REMOVED lines=22> */
.L_x_8516:
        /* <DEDUP_REMOVED lines=13> */
.L_x_8518:
[----:B------:R-:W-:Y:S05]  /*12040*/  BSYNC.RECONVERGENT B2 ;  /* 0x0000000000027941 */ /* 0x000fea0003800200 */
.L_x_8517:
        /* <DEDUP_REMOVED lines=39> */
[----:B------:R-:W-:-:S03]  /*122c0*/  IMAD.WIDE.U32 R122, R123, -0x326172a9, RZ ;  /* 0xcd9e8d577b7a7825 */ /* 0x000fc600078e00ff */
[----:B------:R-:W-:Y:S01]  /*122d0*/  MOV R12, R122 ;  /* 0x0000007a000c7202 */ /* 0x000fe20000000f00 */
[----:B------:R-:W-:Y:S01]  /*122e0*/  HFMA2 R122, -RZ, RZ, 0, 0 ;  /* 0x00000000ff7a7431 */ /* 0x000fe200000001ff */
[----:B------:R-:W-:-:S07]  /*122f0*/  LOP3.LUT R4, R4, UR33, R123, 0x96, !PT ;  /* 0x0000002104047c12 */ /* 0x000fce000f8e967b */
.L_x_8515:
[----:B------:R-:W-:Y:S05]  /*12300*/  BSYNC.RECONVERGENT B1 ;  /* 0x0000000000017941 */ /* 0x000fea0003800200 */
.L_x_8514:
        /* <DEDUP_REMOVED lines=23> */
.L_x_8521:
        /* <DEDUP_REMOVED lines=13> */
.L_x_8523:
[----:B------:R-:W-:Y:S05]  /*12550*/  BSYNC.RECONVERGENT B2 ;  /* 0x0000000000027941 */ /* 0x000fea0003800200 */
.L_x_8522:
        /* <DEDUP_REMOVED lines=43> */
.L_x_8520:
[----:B------:R-:W-:Y:S05]  /*12810*/  BSYNC.RECONVERGENT B1 ;  /* 0x0000000000017941 */ /* 0x000fea0003800200 */
.L_x_8519:
        /* <DEDUP_REMOVED lines=22> */
.L_x_8526:
        /* <DEDUP_REMOVED lines=13> */
.L_x_8528:
[----:B------:R-:W-:Y:S05]  /*12a50*/  BSYNC.RECONVERGENT B2 ;  /* 0x0000000000027941 */ /* 0x000fea0003800200 */
.L_x_8527:
        /* <DEDUP_REMOVED lines=42> */
[----:B------:R-:W-:-:S07]  /*12d00*/  HFMA2 R77, -RZ, RZ, 0, 0 ;  /* 0x00000000ff4d7431 */ /* 0x000fce00000001ff */
.L_x_8525:
[----:B------:R-:W-:Y:S05]  /*12d10*/  BSYNC.RECONVERGENT B1 ;  /* 0x0000000000017941 */ /* 0x000fea0003800200 */
.L_x_8524:
        /* <DEDUP_REMOVED lines=23> */
.L_x_8531:
        /* <DEDUP_REMOVED lines=12> */
[----:B------:R-:W-:Y:S02]  /*12f50*/  @P0 IADD3 R4, PT, PT, R10, RZ, RZ ;  /* 0x000000ff0a040210 */ /* 0x000fe40007ffe0ff */
[----:B------:R-:W-:-:S03]  /*12f60*/  ISETP.NE.AND P0, PT, R3, RZ, PT ;  /* 0x000000ff0300720c */ /* 0x000fc60003f05270 */
[----:B------:R-:W-:-:S10]  /*12f70*/  @!P6 IMAD.MOV.U32 R10, RZ, RZ, R4 ;  /* 0x000000ffff0ae224 */ /* 0x000fd400078e0004 */
.L_x_8533:
[----:B------:R-:W-:Y:S05]  /*12f80*/  BSYNC.RECONVERGENT B2 ;  /* 0x0000000000027941 */ /* 0x000fea0003800200 */
.L_x_8532:
        /* <DEDUP_REMOVED lines=37> */
[----:B------:R-:W-:Y:S02]  /*131e0*/  HFMA2 R5, -RZ, RZ, 0, 0 ;  /* 0x00000000ff057431 */ /* 0x000fe400000001ff */
[----:B------:R-:W-:Y:S01]  /*131f0*/  IMAD.MOV.U32 R12, RZ, RZ, R76 ;  /* 0x000000ffff0c7224 */ /* 0x000fe200078e004c */
[----:B------:R-:W-:Y:S01]  /*13200*/  LOP3.LUT R4, R4, UR33, R77, 0x96, !PT ;  /* 0x0000002104047c12 */ /* 0x000fe2000f8e964d */
[----:B------:R-:W-:-:S04]  /*13210*/  IMAD.WIDE.U32 R76, R3, -0x2daee0ad, RZ ;  /* 0xd2511f53034c7825 */ /* 0x000fc800078e00ff */
[----:B------:R-:W-:Y:S01]  /*13220*/  IMAD.MOV.U32 R118, RZ, RZ, R76 ;  /* 0x000000ffff767224 */ /* 0x000fe200078e004c */
[----:B------:R-:W-:-:S07]  /*13230*/  LOP3.LUT R3, R122, UR34, R77, 0x96, !PT ;  /* 0x000000227a037c12 */ /* 0x000fce000f8e964d */
.L_x_8530:
[----:B------:R-:W-:Y:S05]  /*13240*/  BSYNC.RECONVERGENT B1 ;  /* 0x0000000000017941 */ /* 0x000fea0003800200 */
.L_x_8529:
        /* <DEDUP_REMOVED lines=10> */
.L_x_8493:
        /* <DEDUP_REMOVED lines=16> */
.L_x_8537:
        /* <DEDUP_REMOVED lines=13> */
.L_x_8539:
[----:B------:R-:W-:Y:S05]  /*134c0*/  BSYNC.RECONVERGENT B2 ;  /* 0x0000000000027941 */ /* 0x000fea0003800200 */
.L_x_8538:
        /* <DEDUP_REMOVED lines=42> */
.L_x_8536:
[----:B------:R-:W-:Y:S05]  /*13770*/  BSYNC.RECONVERGENT B1 ;  /* 0x0000000000017941 */ /* 0x000fea0003800200 */
.L_x_8535:
        /* <DEDUP_REMOVED lines=11> */
[----:B-1----:R-:W-:Y:S02]  /*13830*/  FSETP.LE.FTZ.AND P1, PT, R5, R76, PT ;  /* 0x0000004c0500720b */ /* 0x002fe40003f33000 */
        /* <DEDUP_REMOVED lines=12> */
.L_x_8542:
        /* <DEDUP_REMOVED lines=13> */
.L_x_8544:
[----:B------:R-:W-:Y:S05]  /*139d0*/  BSYNC.RECONVERGENT B2 ;  /* 0x0000000000027941 */ /* 0x000fea0003800200 */
.L_x_8543:
        /* <DEDUP_REMOVED lines=40> */
[----:B------:R-:W-:-:S05]  /*13c60*/  IMAD.WIDE.U32 R68, R3, -0x2daee0ad, RZ ;  /* 0xd2511f5303447825 */ /* 0x000fca00078e00ff */
[----:B------:R-:W-:Y:S02]  /*13c70*/  LOP3.LUT R3, R70, UR34, R69, 0x96, !PT ;  /* 0x0000002246037c12 */ /* 0x000fe4000f8e9645 */
[----:B------:R-:W-:-:S07]  /*13c80*/  MOV R118, R68 ;  /* 0x0000004400767202 */ /* 0x000fce0000000f00 */
.L_x_8541:
[----:B------:R-:W-:Y:S05]  /*13c90*/  BSYNC.RECONVERGENT B1 ;  /* 0x0000000000017941 */ /* 0x000fea0003800200 */
.L_x_8540:
        /* <DEDUP_REMOVED lines=9> */
[----:B------:R-:W-:Y:S01]  /*13d30*/  MOV R5, R12 ;  /* 0x0000000c00057202 */ /* 0x000fe20000000f00 */
[----:B------:R-:W-:Y:S10]  /*13d40*/  @!P1 BRA `(.L_x_8546) ;  /* 0x0000000400049947 */ /* 0x000ff40003800000 */
        /* <DEDUP_REMOVED lines=8> */
.L_x_8547:
        /* <DEDUP_REMOVED lines=13> */
.L_x_8549:
[----:B------:R-:W-:Y:S05]  /*13ea0*/  BSYNC.RECONVERGENT B2 ;  /* 0x0000000000027941 */ /* 0x000fea0003800200 */
.L_x_8548:
        /* <DEDUP_REMOVED lines=40> */
[----:B------:R-:W-:Y:S01]  /*14130*/  LOP3.LUT R3, R70, UR34, R69, 0x96, !PT ;  /* 0x0000002246037c12 */ /* 0x000fe2000f8e9645 */
[----:B------:R-:W-:Y:S01]  /*14140*/  IMAD.MOV.U32 R69, RZ, RZ, RZ ;  /* 0x000000ffff457224 */ /* 0x000fe200078e00ff */
[----:B------:R-:W-:-:S07]  /*14150*/  MOV R118, R68 ;  /* 0x0000004400767202 */ /* 0x000fce0000000f00 */
.L_x_8546:
[----:B------:R-:W-:Y:S05]  /*14160*/  BSYNC.RECONVERGENT B1 ;  /* 0x0000000000017941 */ /* 0x000fea0003800200 */
.L_x_8545:
[----:B------:R-:W-:Y:S01]  /*14170*/  ISETP.NE.AND P2, PT, R69, 0x1, PT ;  /* 0x000000014500780c */ /* 0x000fe20003f45270 */
[----:B------:R-:W-:Y:S01]  /*14180*/  BSSY.RECONVERGENT B1, `(.L_x_8550) ;  /* 0x000004c000017945 */ /* 0x000fe20003800200 */
[----:B------:R-:W-:Y:S01]  /*14190*/  I2FP.F32.U32 R68, R5 ;  /* 0x0000000500447245 */ /* 0x000fe20000201000 */
[----:B------:R-:W-:Y:S01]  /*141a0*/  IMAD.MOV.U32 R72, RZ, RZ, 0x2 ;  /* 0x00000002ff487424 */ /* 0x000fe200078e00ff */
[C---:B------:R-:W-:Y:S02]  /*141b0*/  SHF.L.U32 R11, R73.reuse, 0x10, RZ ;  /* 0x00000010490b7819 */ /* 0x040fe400000006ff */
[----:B------:R-:W-:Y:S01]  /*141c0*/  PRMT R73, R73, 0x7632, R73 ;  /* 0x0000763249497816 */ /* 0x000fe20000000049 */
        /* <DEDUP_REMOVED lines=14> */
.L_x_8552:
        /* <DEDUP_REMOVED lines=13> */
.L_x_8554:
[----:B------:R-:W-:Y:S05]  /*14380*/  BSYNC.RECONVERGENT B2 ;  /* 0x0000000000027941 */ /* 0x000fea0003800200 */
.L_x_8553:
        /* <DEDUP_REMOVED lines=43> */
.L_x_8551:
[----:B------:R-:W-:Y:S05]  /*14640*/  BSYNC.RECONVERGENT B1 ;  /* 0x0000000000017941 */ /* 0x000fea0003800200 */
.L_x_8550:
[----:B------:R-:W-:Y:S01]  /*14650*/  ISETP.NE.AND P3, PT, R72, 0x1, PT ;  /* 0x000000014800780c */ /* 0x000fe20003f65270 */
[----:B------:R-:W-:Y:S01]  /*14660*/  BSSY.RECONVERGENT B1, `(.L_x_8555) ;  /* 0x000004b000017945 */ /* 0x000fe20003800200 */
[----:B------:R-:W-:Y:S01]  /*14670*/  I2FP.F32.U32 R68, R5 ;  /* 0x0000000500447245 */ /* 0x000fe20000201000 */
[----:B------:R-:W-:Y:S01]  /*14680*/  IMAD.MOV.U32 R71, RZ, RZ, 0x2 ;  /* 0x00000002ff477424 */ /* 0x000fe200078e00ff */
[----:B------:R-:W-:Y:S02]  /*14690*/  SHF.L.U32 R73, R73, 0x10, RZ ;  /* 0x0000001049497819 */ /* 0x000fe400000006ff */
[----:B------:R-:W-:Y:S01]  /*146a0*/  MOV R69, R12 ;  /* 0x0000000c00457202 */ /* 0x000fe20000000f00 */
        /* <DEDUP_REMOVED lines=13> */
.L_x_8557:
        /* <DEDUP_REMOVED lines=13> */
.L_x_8559:
[----:B------:R-:W-:Y:S05]  /*14850*/  BSYNC.RECONVERGENT B2 ;  /* 0x0000000000027941 */ /* 0x000fea0003800200 */
.L_x_8558:
        /* <DEDUP_REMOVED lines=37> */
[----:B------:R-:W-:Y:S02]  /*14ab0*/  LOP3.LUT R4, R4, UR33, R69, 0x96, !PT ;  /* 0x0000002104047c12 */ /* 0x000fe4000f8e9645 */
[----:B------:R-:W-:Y:S01]  /*14ac0*/  MOV R12, R68 ;  /* 0x00000044000c7202 */ /* 0x000fe20000000f00 */
[----:B------:R-:W-:-:S05]  /*14ad0*/  IMAD.WIDE.U32 R68, R3, -0x2daee0ad, RZ ;  /* 0xd2511f5303447825 */ /* 0x000fca00078e00ff */
[----:B------:R-:W-:Y:S01]  /*14ae0*/  LOP3.LUT R3, R70, UR34, R69, 0x96, !PT ;  /* 0x0000002246037c12 */ /* 0x000fe2000f8e9645 */
[----:B------:R-:W-:Y:S01]  /*14af0*/  IMAD.MOV.U32 R69, RZ, RZ, R118 ;  /* 0x000000ffff457224 */ /* 0x000fe200078e0076 */
[----:B------:R-:W-:-:S07]  /*14b00*/  MOV R118, R68 ;  /* 0x0000004400767202 */ /* 0x000fce0000000f00 */
.L_x_8556:
[----:B------:R-:W-:Y:S05]  /*14b10*/  BSYNC.RECONVERGENT B1 ;  /* 0x0000000000017941 */ /* 0x000fea0003800200 */
.L_x_8555:
[----:B------:R-:W-:Y:S01]  /*14b20*/  ISETP.NE.AND P4, PT, R71, 0x1, PT ;  /* 0x000000014700780c */ /* 0x000fe20003f85270 */
[----:B------:R-:W-:Y:S01]  /*14b30*/  BSSY.RECONVERGENT B1, `(.L_x_8560) ;  /* 0x000004c000017945 */ /* 0x000fe20003800200 */
[C---:B------:R-:W-:Y:S01]  /*14b40*/  SHF.L.U32 R5, R74.reuse, 0x10, RZ ;  /* 0x000000104a057819 */ /* 0x040fe200000006ff */
[----:B------:R-:W-:Y:S01]  /*14b50*/  IMAD.MOV.U32 R70, RZ, RZ, 0x2 ;  /* 0x00000002ff467424 */ /* 0x000fe200078e00ff */
[----:B------:R-:W-:Y:S02]  /*14b60*/  I2FP.F32.U32 R68, R69 ;  /* 0x0000004500447245 */ /* 0x000fe40000201000 */
[----:B------:R-:W-:Y:S01]  /*14b70*/  PRMT R74, R74, 0x7632, R74 ;  /* 0x000076324a4a7816 */ /* 0x000fe2000000004a */
        /* <DEDUP_REMOVED lines=14> */
.L_x_8562:
        /* <DEDUP_REMOVED lines=13> */
.L_x_8564:
[----:B------:R-:W-:Y:S05]  /*14d30*/  BSYNC.RECONVERGENT B2 ;  /* 0x0000000000027941 */ /* 0x000fea0003800200 */
.L_x_8563:
        /* <DEDUP_REMOVED lines=40> */
[----:B------:R-:W-:Y:S01]  /*14fc0*/  IMAD.MOV.U32 R69, RZ, RZ, R118 ;  /* 0x000000ffff457224 */ /* 0x000fe200078e0076 */
[----:B------:R-:W-:Y:S01]  /*14fd0*/  MOV R118, R68 ;  /* 0x0000004400767202 */ /* 0x000fe20000000f00 */
[----:B------:R-:W-:-:S07]  /*14fe0*/  IMAD.MOV.U32 R70, RZ, RZ, RZ ;  /* 0x000000ffff467224 */ /* 0x000fce00078e00ff */
.L_x_8561:
[----:B------:R-:W-:Y:S05]  /*14ff0*/  BSYNC.RECONVERGENT B1 ;  /* 0x0000000000017941 */ /* 0x000fea0003800200 */
.L_x_8560:
        /* <DEDUP_REMOVED lines=19> */
.L_x_8567:
        /* <DEDUP_REMOVED lines=13> */
.L_x_8569:
[----:B------:R-:W-:Y:S05]  /*15200*/  BSYNC.RECONVERGENT B2 ;  /* 0x0000000000027941 */ /* 0x000fea0003800200 */
.L_x_8568:
        /* <DEDUP_REMOVED lines=43> */
.L_x_8566:
[----:B------:R-:W-:Y:S05]  /*154c0*/  BSYNC.RECONVERGENT B1 ;  /* 0x0000000000017941 */ /* 0x000fea0003800200 */
.L_x_8565:
[----:B------:R-:W-:Y:S01]  /*154d0*/  ISETP.NE.AND P6, PT, R71, 0x1, PT ;  /* 0x000000014700780c */ /* 0x000fe20003fc5270 */
[----:B------:R-:W-:Y:S01]  /*154e0*/  BSSY.RECONVERGENT B1, `(.L_x_8570) ;  /* 0x000004e000017945 */ /* 0x000fe20003800200 */
[----:B------:R-:W-:Y:S02]  /*154f0*/  I2FP.F32.U32 R68, R69 ;  /* 0x0000004500447245 */ /* 0x000fe40000201000 */
[C---:B------:R-:W-:Y:S02]  /*15500*/  SHF.L.U32 R5, R75.reuse, 0x10, RZ ;  /* 0x000000104b057819 */ /* 0x040fe400000006ff */
[----:B------:R-:W-:Y:S01]  /*15510*/  PRMT R75, R75, 0x7632, R75 ;  /* 0x000076324b4b7816 */ /* 0x000fe2000000004b */
[----:B------:R-:W-:Y:S01]  /*15520*/  FFMA.FTZ R69, R68, R79, 1.1641532182693481445e-10 ;  /* 0x2f00000044457423 */ /* 0x000fe2000001004f */
[----:B------:R-:W-:Y:S01]  /*15530*/  MOV R70, R12 ;  /* 0x0000000c00467202 */ /* 0x000fe20000000f00 */
        /* <DEDUP_REMOVED lines=13> */
.L_x_8572:
        /* <DEDUP_REMOVED lines=15> */
.L_x_8574:
[----:B------:R-:W-:Y:S05]  /*15700*/  BSYNC.RECONVERGENT B2 ;  /* 0x0000000000027941 */ /* 0x000fea0003800200 */
.L_x_8573:
        /* <DEDUP_REMOVED lines=37> */
[----:B------:R-:W-:Y:S02]  /*15960*/  LOP3.LUT R4, R4, UR33, R69, 0x96, !PT ;  /* 0x0000002104047c12 */ /* 0x000fe4000f8e9645 */
[----:B------:R-:W-:Y:S01]  /*15970*/  MOV R12, R68 ;  /* 0x00000044000c7202 */ /* 0x000fe20000000f00 */
[----:B------:R-:W-:-:S05]  /*15980*/  IMAD.WIDE.U32 R68, R3, -0x2daee0ad, RZ ;  /* 0xd2511f5303447825 */ /* 0x000fca00078e00ff */
[----:B------:R-:W-:Y:S01]  /*15990*/  LOP3.LUT R3, R70, UR34, R69, 0x96, !PT ;  /* 0x0000002246037c12 */ /* 0x000fe2000f8e9645 */
[----:B------:R-:W-:Y:S01]  /*159a0*/  IMAD.MOV.U32 R70, RZ, RZ, R118 ;  /* 0x000000ffff467224 */ /* 0x000fe200078e0076 */
[----:B------:R-:W-:-:S07]  /*159b0*/  MOV R118, R68 ;  /* 0x0000004400767202 */ /* 0x000fce0000000f00 */
.L_x_8571:
[----:B------:R-:W-:Y:S05]  /*159c0*/  BSYNC.RECONVERGENT B1 ;  /* 0x0000000000017941 */ /* 0x000fea0003800200 */
.L_x_8570:
        /* <DEDUP_REMOVED lines=16> */
.L_x_8534:
[----:B------:R-:W-:Y:S01]  /*15ad0*/  SEL R11, RZ, 0x1000000, !P6 ;  /* 0x01000000ff0b7807 */ /* 0x000fe20007000000 */
[----:B------:R-:W1:Y:S01]  /*15ae0*/  LDC.64 R78, c[0x0][0x3a8] ;  /* 0x0000ea00ff4e7b82 */ /* 0x000e620000000a00 */
[----:B------:R-:W-:Y:S02]  /*15af0*/  ISETP.NE.AND P6, PT, R121, RZ, PT ;  /* 0x000000ff7900720c */ /* 0x000fe40003fc5270 */
[----:B------:R-:W-:Y:S02]  /*15b00*/  SEL R76, RZ, 0x10000, !P5 ;  /* 0x00010000ff4c7807 */ /* 0x000fe40006800000 */
[----:B------:R-:W-:Y:S02]  /*15b10*/  SEL R121, RZ, 0x100, !P4 ;  /* 0x00000100ff797807 */ /* 0x000fe40006000000 */
[----:B------:R-:W-:Y:S02]  /*15b20*/  SEL R119, RZ, 0x1000000, !P2 ;  /* 0x01000000ff777807 */ /* 0x000fe40005000000 */
[----:B------:R-:W-:-:S02]  /*15b30*/  LOP3.LUT R121, R121, R11, R76, 0xfe, !PT ;  /* 0x0000000b79797212 */ /* 0x000fc400078efe4c */
[----:B------:R-:W2:Y:S01]  /*15b40*/  LDC.64 R76, c[0x0][0x3b0] ;  /* 0x0000ec00ff4c7b82 */ /* 0x000ea20000000a00 */
[----:B------:R-:W-:Y:S02]  /*15b50*/  SEL R120, RZ, 0x10000, !P1 ;  /* 0x00010000ff787807 */ /* 0x000fe40004800000 */
[----:B------:R-:W-:-:S04]  /*15b60*/  SEL R11, RZ, 0x100, !P0 ;  /* 0x00000100ff0b7807 */ /* 0x000fc80004000000 */
[----:B------:R-:W-:Y:S02]  /*15b70*/  LOP3.LUT R11, R11, R119, R120, 0xfe, !PT ;  /* 0x000000770b0b7212 */ /* 0x000fe400078efe78 */
[----:B------:R-:W-:-:S04]  /*15b80*/  SEL R120, RZ, 0x1, !P3 ;  /* 0x00000001ff787807 */ /* 0x000fc80005800000 */
[----:B------:R-:W-:Y:S01]  /*15b90*/  LOP3.LUT R121, R121, R120, RZ, 0xfc, !PT ;  /* 0x0000007879797212 */ /* 0x000fe200078efcff */
[----:B-1----:R-:W-:Y:S01]  /*15ba0*/  IMAD.WIDE.U32 R78, R117, 0x20, R78 ;  /* 0x00000020754e7825 */ /* 0x002fe200078e004e */
[----:B------:R-:W-:-:S04]  /*15bb0*/  SEL R120, RZ, 0x1, !P6 ;  /* 0x00000001ff787807 */ /* 0x000fc80007000000 */
[----:B------:R-:W-:Y:S01]  /*15bc0*/  LOP3.LUT R120, R11, R120, RZ, 0xfc, !PT ;  /* 0x000000780b787212 */ /* 0x000fe200078efcff */
[----:B------:R1:W-:Y:S01]  /*15bd0*/  STG.E.128 desc[UR6][R78.64], R68 ;  /* 0x000000444e007986 */ /* 0x0003e2000c101d06 */
[----:B------:R-:W-:Y:S02]  /*15be0*/  IMAD.MOV.U32 R11, RZ, RZ, R118 ;  /* 0x000000ffff0b7224 */ /* 0x000fe400078e0076 */
[----:B--2---:R-:W-:Y:S01]  /*15bf0*/  IMAD.WIDE.U32 R76, R117, 0x8, R76 ;  /* 0x00000008754c7825 */ /* 0x004fe200078e004c */
[----:B------:R1:W-:Y:S04]  /*15c00*/  STG.E.128 desc[UR6][R78.64+0x10], R72 ;  /* 0x000010484e007986 */ /* 0x0003e8000c101d06 */
[----:B------:R1:W-:Y:S02]  /*15c10*/  STG.E.64 desc[UR6][R76.64], R120 ;  /* 0x000000784c007986 */ /* 0x0003e4000c101b06 */
.L_x_8492:
[----:B------:R-:W-:Y:S05]  /*15c20*/  BSYNC.RECONVERGENT B0 ;  /* 0x0000000000007941 */ /* 0x000fea0003800200 */
.L_x_8491:
[----:B-1----:R-:W-:Y:S01]  /*15c30*/  FADD.FTZ R76, RZ, R16 ;  /* 0x00000010ff4c7221 */ /* 0x002fe20000010000 */
[C---:B------:R-:W-:Y:S01]  /*15c40*/  ISETP.GE.U32.AND P3, PT, R114.reuse, 0x80, PT ;  /* 0x000000807200780c */ /* 0x040fe20003f66070 */
[----:B------:R-:W1:Y:S01]  /*15c50*/  S2UR UR5, SR_CgaCtaId ;  /* 0x00000000000579c3 */ /* 0x000e620000008800 */
        /* <DEDUP_REMOVED lines=11> */
[----:B-1----:R-:W-:-:S03]  /*15d10*/  ULEA UR4, UR5, UR4, 0x18 ;  /* 0x0000000405047291 */ /* 0x002fc6000f8ec0ff */
        /* <DEDUP_REMOVED lines=37> */
[----:B0-----:R-:W-:Y:S01]  /*15f70*/  FMUL.FTZ R76, R6, R119 ;  /* 0x00000077064c7220 */ /* 0x001fe20000410000 */
[----:B------:R-:W-:-:S03]  /*15f80*/  HFMA2 R119, -RZ, RZ, 0, 0 ;  /* 0x00000000ff777431 */ /* 0x000fc600000001ff */
[--C-:B------:R-:W-:Y:S01]  /*15f90*/  FADD.FTZ R77, R16, -R76.reuse ;  /* 0x8000004c104d7221 */ /* 0x100fe20000010000 */
[--C-:B------:R-:W-:Y:S01]  /*15fa0*/  FADD.FTZ R78, R17, -R76.reuse ;  /* 0x8000004c114e7221 */ /* 0x100fe20000010000 */
[----:B------:R-:W-:Y:S02]  /*15fb0*/  FADD.FTZ R79, R53, -R76 ;  /* 0x8000004c354f7221 */ /* 0x000fe40000010000 */
[----:B------:R-:W-:-:S04]  /*15fc0*/  FFMA.FTZ R77, R77, R77, RZ ;  /* 0x0000004d4d4d7223 */ /* 0x000fc800000100ff */
        /* <DEDUP_REMOVED lines=52> */
[----:B------:R-:W-:Y:S01]  /*16310*/  FADD.FTZ R79, R71, -R76 ;  /* 0x8000004c474f7221 */ /* 0x000fe20000010000 */
[----:B------:R-:W-:-:S03]  /*16320*/  @!P1 IMAD.MOV.U32 R119, RZ, RZ, R2 ;  /* 0x000000ffff779224 */ /* 0x000fc600078e0002 */
[----:B------:R-:W-:Y:S01]  /*16330*/  FFMA.FTZ R78, R79, R79, R78 ;  /* 0x0000004f4f4e7223 */ /* 0x000fe2000001004e */
[----:B------:R-:W-:Y:S01]  /*16340*/  FADD.FTZ R79, R72, -R76 ;  /* 0x8000004c484f7221 */ /* 0x000fe20000010000 */
[----:B------:R-:W-:Y:S03]  /*16350*/  SHFL.DOWN PT, R122, R119, 0x2, 0x1f ;  /* 0x08401f00777a7f89 */ /* 0x000fe600000e0000 */
[----:B------:R-:W-:Y:S01]  /*16360*/  FFMA.FTZ R78, R79, R79, R78 ;  /* 0x0000004f4f4e7223 */ /* 0x000fe2000001004e */
[----:B------:R-:W-:-:S04]  /*16370*/  FADD.FTZ R79, R73, -R76 ;  /* 0x8000004c494f7221 */ /* 0x000fc80000010000 */
[----:B------:R-:W-:Y:S01]  /*16380*/  FFMA.FTZ R78, R79, R79, R78 ;  /* 0x0000004f4f4e7223 */ /* 0x000fe2000001004e */
[----:B------:R-:W-:-:S04]  /*16390*/  FADD.FTZ R79, R74, -R76 ;  /* 0x8000004c4a4f7221 */ /* 0x000fc80000010000 */
[----:B------:R-:W-:Y:S01]  /*163a0*/  FFMA.FTZ R78, R79, R79, R78 ;  /* 0x0000004f4f4e7223 */ /* 0x000fe2000001004e */
[----:B------:R-:W-:-:S04]  /*163b0*/  FADD.FTZ R79, R75, -R76 ;  /* 0x8000004c4b4f7221 */ /* 0x000fc80000010000 */
        /* <DEDUP_REMOVED lines=20> */
[-C--:B0-----:R-:W-:Y:S02]  /*16500*/  IADD3 R76, PT, PT, R122, R119.reuse, RZ ;  /* 0x000000777a4c7210 */ /* 0x081fe40007ffe0ff */
[----:B------:R-:W-:-:S03]  /*16510*/  I2FP.F32.S32 R122, R119 ;  /* 0x00000077007a7245 */ /* 0x000fc60000201400 */
[----:B------:R-:W-:Y:S04]  /*16520*/  SHFL.DOWN PT, R119, R76, 0x1, 0x1f ;  /* 0x08201f004c777f89 */ /* 0x000fe800000e0000 */
[----:B------:R-:W0:Y:S01]  /*16530*/  @!P1 LDS.64 R78, [R120] ;  /* 0x00000000784e9984 */ /* 0x000e220000000a00 */
[----:B------:R-:W-:-:S03]  /*16540*/  PLOP3.LUT P1, PT, PT, PT, UP3, 0x40, 0x4 ;  /* 0x000000000004781c */ /* 0x000fc60003f2e838 */
[----:B0-----:R-:W0:Y:S04]  /*16550*/  SHFL.DOWN PT, R121, R78, 0x2, 0x1f ;  /* 0x08401f004e797f89 */ /* 0x001e2800000e0000 */
[----:B------:R-:W1:Y:S01]  /*16560*/  SHFL.DOWN PT, R120, R79, 0x2, 0x1f ;  /* 0x08401f004f787f89 */ /* 0x000e6200000e0000 */
[C---:B0-----:R-:W-:Y:S01]  /*16570*/  FMUL.FTZ R77, R121.reuse, R117 ;  /* 0x00000075794d7220 */ /* 0x041fe20000410000 */
[----:B------:R-:W-:-:S03]  /*16580*/  FADD.FTZ R121, -R121, R78 ;  /* 0x0000004e79797221 */ /* 0x000fc60000010100 */
[----:B------:R-:W-:Y:S01]  /*16590*/  FFMA.FTZ R123, R122, R78, R77 ;  /* 0x0000004e7a7b7223 */ /* 0x000fe2000001004d */
[----:B------:R-:W-:Y:S01]  /*165a0*/  I2FP.F32.S32 R77, R76 ;  /* 0x0000004c004d7245 */ /* 0x000fe20000201400 */
[----:B------:R-:W-:-:S03]  /*165b0*/  FMUL.FTZ R121, R121, R121 ;  /* 0x0000007979797220 */ /* 0x000fc60000410000 */
[----:B------:R-:W0:Y:S01]  /*165c0*/  MUFU.RCP R118, R77 ;  /* 0x0000004d00767308 */ /* 0x000e220000001000 */
[----:B------:R-:W-:Y:S01]  /*165d0*/  FMUL.FTZ R122, R121, R122 ;  /* 0x0000007a797a7220 */ /* 0x000fe20000410000 */
[----:B-1----:R-:W-:Y:S01]  /*165e0*/  FADD.FTZ R121, R120, R79 ;  /* 0x0000004f78797221 */ /* 0x002fe20000010000 */
[----:B------:R-:W-:Y:S01]  /*165f0*/  IMAD.IADD R120, R76, 0x1, R119 ;  /* 0x000000014c787824 */ /* 0x000fe200078e0277 */
[----:B------:R-:W-:Y:S01]  /*16600*/  I2FP.F32.S32 R119, R119 ;  /* 0x0000007700777245 */ /* 0x000fe20000201400 */
[----:B------:R-:W-:-:S03]  /*16610*/  FMUL.FTZ R122, R122, R117 ;  /* 0x000000757a7a7220 */ /* 0x000fc60000410000 */
[----:B------:R-:W-:-:S06]  /*16620*/  I2FP.F32.S32 R79, R120 ;  /* 0x00000078004f7245 */ /* 0x000fcc0000201400 */
[----:B------:R-:W1:Y:S01]  /*16630*/  MUFU.RCP R79, R79 ;  /* 0x0000004f004f7308 */ /* 0x000e620000001000 */
[C---:B0-----:R-:W-:Y:S01]  /*16640*/  FMUL.FTZ R78, R118.reuse, R123 ;  /* 0x0000007b764e7220 */ /* 0x041fe20000410000 */
[----:B------:R-:W-:-:S04]  /*16650*/  FFMA.FTZ R118, R118, R122, R121 ;  /* 0x0000007a76767223 */ /* 0x000fc80000010079 */
[----:B------:R-:W0:Y:S04]  /*16660*/  SHFL.DOWN PT, R117, R78, 0x1, 0x1f ;  /* 0x08201f004e757f89 */ /* 0x000e2800000e0000 */
[----:B------:R-:W2:Y:S01]  /*16670*/  SHFL.DOWN PT, R121, R118, 0x1, 0x1f ;  /* 0x08201f0076797f89 */ /* 0x000ea200000e0000 */
[----:B0-----:R-:W-:Y:S01]  /*16680*/  FADD.FTZ R76, R78, -R117 ;  /* 0x800000754e4c7221 */ /* 0x001fe20000010000 */
[----:B------:R-:W-:-:S03]  /*16690*/  FMUL.FTZ R120, R117, R119 ;  /* 0x0000007775787220 */ /* 0x000fc60000410000 */
[----:B------:R-:W-:Y:S01]  /*166a0*/  FMUL.FTZ R76, R76, R76 ;  /* 0x0000004c4c4c7220 */ /* 0x000fe20000410000 */
[----:B------:R-:W-:-:S03]  /*166b0*/  FFMA.FTZ R120, R77, R78, R120 ;  /* 0x0000004e4d787223 */ /* 0x000fc60000010078 */
[----:B------:R-:W-:Y:S01]  /*166c0*/  FMUL.FTZ R76, R77, R76 ;  /* 0x0000004c4d4c7220 */ /* 0x000fe20000410000 */
[----:B-1----:R-:W-:-:S03]  /*166d0*/  FMUL.FTZ R120, R79, R120 ;  /* 0x000000784f787220 */ /* 0x002fc60000410000 */
[----:B------:R-:W-:Y:S01]  /*166e0*/  FMUL.FTZ R119, R76, R119 ;  /* 0x000000774c777220 */ /* 0x000fe20000410000 */
[----:B--2---:R-:W-:Y:S02]  /*166f0*/  FADD.FTZ R76, R118, R121 ;  /* 0x00000079764c7221 */ /* 0x004fe40000010000 */
[----:B------:R-:W0:Y:S02]  /*16700*/  LDC R118, c[0x0][0x448] ;  /* 0x00011200ff767b82 */ /* 0x000e240000000800 */
[----:B------:R-:W-:Y:S02]  /*16710*/  FFMA.FTZ R117, R79, R119, R76 ;  /* 0x000000774f757223 */ /* 0x000fe4000001004c */
[----:B------:R-:W1:Y:S04]  /*16720*/  SHFL.IDX PT, R119, R120, RZ, 0x1f ;  /* 0x00001fff78777589 */ /* 0x000e6800000e0000 */
[----:B------:R-:W0:Y:S01]  /*16730*/  SHFL.IDX PT, R117, R117, RZ, 0x1f ;  /* 0x00001fff75757589 */ /* 0x000e2200000e0000 */
[----:B------:R-:W2:Y:S01]  /*16740*/  @!P0 LDC.64 R78, c[0x0][0x3c0] ;  /* 0x0000f000ff4e8b82 */ /* 0x000ea20000000a00 */
[----:B-1----:R-:W-:Y:S01]  /*16750*/  FMUL.FTZ R76, R119, R119 ;  /* 0x00000077774c7220 */ /* 0x002fe20000410000 */
[----:B0-----:R-:W-:-:S04]  /*16760*/  FFMA.FTZ R118, R117, UR14, R118 ;  /* 0x0000000e75767c23 */ /* 0x001fc80008010076 */
[----:B------:R-:W-:Y:S02]  /*16770*/  FSEL R121, R76, RZ, !P1 ;  /* 0x000000ff4c797208 */ /* 0x000fe40004800000 */
[----:B------:R-:W0:Y:S01]  /*16780*/  @!P0 LDC.64 R76, c[0x0][0x3c8] ;  /* 0x0000f200ff4c8b82 */ /* 0x000e220000000a00 */
[----:B------:R-:W-:Y:S02]  /*16790*/  MOV R117, UR10 ;  /* 0x0000000a00757c02 */ /* 0x000fe40008000f00 */
[----:B------:R-:W-:Y:S01]  /*167a0*/  FADD.FTZ R118, R118, R121 ;  /* 0x0000007976767221 */ /* 0x000fe20000010000 */
[----:B------:R-:W-:Y:S02]  /*167b0*/  IMAD.U32 R121, RZ, RZ, UR10 ;  /* 0x0000000aff797e24 */ /* 0x000fe4000f8e00ff */
[----:B--2---:R-:W-:-:S03]  /*167c0*/  @!P0 IMAD.WIDE R78, R117, 0x4, R78 ;  /* 0x00000004754e8825 */ /* 0x004fc600078e024e */
[----:B------:R-:W1:Y:S02]  /*167d0*/  MUFU.RSQ R118, R118 ;  /* 0x0000007600767308 */ /* 0x000e640000001400 */
[----:B------:R2:W-:Y:S01]  /*167e0*/  @!P0 STG.E desc[UR6][R78.64], R119 ;  /* 0x000000774e008986 */ /* 0x0005e2000c101906 */
[----:B0-----:R-:W-:-:S05]  /*167f0*/  @!P0 IMAD.WIDE R76, R121, 0x4, R76 ;  /* 0x00000004794c8825 */ /* 0x001fca00078e024c */
[----:B-1----:R2:W-:Y:S01]  /*16800*/  @!P0 STG.E desc[UR6][R76.64], R118 ;  /* 0x000000764c008986 */ /* 0x0025e2000c101906 */
[----:B------:R-:W-:-:S04]  /*16810*/  PLOP3.LUT P0, PT, PT, PT, UP3, 0x40, 0x4 ;  /* 0x000000000004781c */ /* 0x000fc80003f0e838 */
[----:B------:R-:W-:Y:S01]  /*16820*/  FSEL R117, R119, RZ, P0 ;  /* 0x000000ff77757208 */ /* 0x000fe20000000000 */
[----:B------:R-:W-:Y:S08]  /*16830*/  @!P3 BRA `(.L_x_8576) ;  /* 0x0000000000c0b947 */ /* 0x000ff00003800000 */
[--C-:B--2---:R-:W-:Y:S01]  /*16840*/  FADD.FTZ R77, R16, -R117.reuse ;  /* 0x80000075104d7221 */ /* 0x104fe20000010000 */
[----:B------:R-:W-:Y:S01]  /*16850*/  SHF.L.U32 R76, R48, 0x10, RZ ;  /* 0x00000010304c7819 */ /* 0x000fe200000006ff */
[----:B------:R-:W-:Y:S01]  /*16860*/  IMAD.U32 R78, R44, 0x10000, RZ ;  /* 0x000100002c4e7824 */ /* 0x000fe200078e00ff */
[----:B------:R-:W-:Y:S01]  /*16870*/  SHF.L.U32 R122, R15, 0x10, RZ ;  /* 0x000000100f7a7819 */ /* 0x000fe200000006ff */
[----:B------:R-:W-:Y:S01]  /*16880*/  FMUL.FTZ R77, R118, R77 ;  /* 0x0000004d764d7220 */ /* 0x000fe20000410000 */
[----:B------:R-:W-:Y:S02]  /*16890*/  IMAD.U32 R79, R8, 0x10000, RZ ;  /* 0x00010000084f7824 */ /* 0x000fe400078e00ff */
[--C-:B------:R-:W-:Y:S01]  /*168a0*/  FADD.FTZ R123, R83, -R117.reuse ;  /* 0x80000075537b7221 */ /* 0x100fe20000010000 */
[----:B------:R-:W-:Y:S02]  /*168b0*/  IMAD.U32 R120, R45, 0x10000, RZ ;  /* 0x000100002d787824 */ /* 0x000fe400078e00ff */
[----:B------:R-:W-:Y:S01]  /*168c0*/  FFMA.FTZ R119, R77, R76, R78 ;  /* 0x0000004c4d777223 */ /* 0x000fe2000001004e */
[----:B------:R-:W-:Y:S01]  /*168d0*/  FADD.FTZ R77, R17, -R117 ;  /* 0x80000075114d7221 */ /* 0x000fe20000010000 */
[----:B------:R-:W-:Y:S01]  /*168e0*/  SHF.L.U32 R78, R49, 0x10, RZ ;  /* 0x00000010314e7819 */ /* 0x000fe200000006ff */
[----:B------:R-:W-:-:S02]  /*168f0*/  IMAD.U32 R121, R46, 0x10000, RZ ;  /* 0x000100002e797824 */ /* 0x000fc400078e00ff */
[C---:B------:R-:W-:Y:S01]  /*16900*/  FMUL.FTZ R123, R118.reuse, R123 ;  /* 0x0000007b767b7220 */ /* 0x040fe20000410000 */
[----:B------:R-:W-:Y:S01]  /*16910*/  FMUL.FTZ R76, R118, R77 ;  /* 0x0000004d764c7220 */ /* 0x000fe20000410000 */
[----:B------:R-:W-:Y:S01]  /*16920*/  SHF.L.U32 R77, R9, 0x10, RZ ;  /* 0x00000010094d7819 */ /* 0x000fe200000006ff */
[----:B------:R-:W-:-:S04]  /*16930*/  IMAD.U32 R124, R84, 0x10000, RZ ;  /* 0x00010000547c7824 */ /* 0x000fc800078e00ff */
[----:B------:R-:W-:Y:S01]  /*16940*/  FFMA.FTZ R76, R76, R77, R79 ;  /* 0x0000004d4c4c7223 */ /* 0x000fe2000001004f */
[--C-:B------:R-:W-:Y:S01]  /*16950*/  FADD.FTZ R77, R18, -R117.reuse ;  /* 0x80000075124d7221 */ /* 0x100fe20000010000 */
[----:B------:R-:W-:-:S03]  /*16960*/  FADD.FTZ R79, R19, -R117 ;  /* 0x80000075134f7221 */ /* 0x000fc60000010000 */
[C---:B------:R-:W-:Y:S01]  /*16970*/  FMUL.FTZ R77, R118.reuse, R77 ;  /* 0x0000004d764d7220 */ /* 0x040fe20000410000 */
[----:B------:R-:W-:Y:S01]  /*16980*/  FMUL.FTZ R79, R118, R79 ;  /* 0x0000004f764f7220 */ /* 0x000fe20000410000 */
[----:B------:R-:W-:Y:S02]  /*16990*/  F2FP.BF16.F32.PACK_AB R76, R76, R119 ;  /* 0x000000774c4c723e */ /* 0x000fe400000010ff */
[----:B------:R-:W-:Y:S01]  /*169a0*/  FFMA.FTZ R77, R77, R78, R120 ;  /* 0x0000004e4d4d7223 */ /* 0x000fe20000010078 */
[----:B------:R-:W-:Y:S01]  /*169b0*/  SHF.L.U32 R120, R7, 0x10, RZ ;  /* 0x0000001007787819 */ /* 0x000fe200000006ff */
[----:B------:R-:W-:-:S04]  /*169c0*/  IMAD.U32 R78, R14, 0x10000, RZ ;  /* 0x000100000e4e7824 */ /* 0x000fc800078e00ff */
[----:B------:R-:W-:Y:S01]  /*169d0*/  FFMA.FTZ R120, R79, R120, R78 ;  /* 0x000000784f787223 */ /* 0x000fe2000001004e */
[----:B------:R-:W-:-:S04]  /*169e0*/  FADD.FTZ R79, R80, -R117 ;  /* 0x80000075504f7221 */ /* 0x000fc80000010000 */
        /* <DEDUP_REMOVED lines=10> */
[----:B------:R-:W-:Y:S01]  /*16a90*/  F2FP.BF16.F32.PACK_AB R78, R121, R78 ;  /* 0x0000004e794e723e */ /* 0x000fe200000010ff */
[----:B------:R-:W-:Y:S01]  /*16aa0*/  FMUL.FTZ R79, R118, R79 ;  /* 0x0000004f764f7220 */ /* 0x000fe20000410000 */
[----:B------:R-:W0:Y:S03]  /*16ab0*/  LDC.64 R120, c[0x0][0x428] ;  /* 0x00010a00ff787b82 */ /* 0x000e260000000a00 */
[----:B------:R-:W-:Y:S01]  /*16ac0*/  FFMA.FTZ R79, R79, R122, R124 ;  /* 0x0000007a4f4f7223 */ /* 0x000fe2000001007c */
[----:B------:R-:W-:Y:S01]  /*16ad0*/  SHF.L.U32 R122, R85, 0x10, RZ ;  /* 0x00000010557a7819 */ /* 0x000fe200000006ff */
[----:B------:R-:W-:-:S04]  /*16ae0*/  IMAD.U32 R124, R86, 0x10000, RZ ;  /* 0x00010000567c7824 */ /* 0x000fc800078e00ff */
[----:B------:R-:W-:-:S05]  /*16af0*/  FFMA.FTZ R122, R123, R122, R124 ;  /* 0x0000007a7b7a7223 */ /* 0x000fca000001007c */
[----:B------:R-:W-:Y:S01]  /*16b00*/  F2FP.BF16.F32.PACK_AB R79, R122, R79 ;  /* 0x0000004f7a4f723e */ /* 0x000fe200000010ff */
[C---:B0-----:R-:W-:Y:S01]  /*16b10*/  IMAD.WIDE.U32 R120, R13.reuse, 0x10, R120 ;  /* 0x000000100d787825 */ /* 0x041fe200078e0078 */
[----:B------:R-:W-:-:S04]  /*16b20*/  IADD3 R13, PT, PT, R13, 0x80, RZ ;  /* 0x000000800d0d7810 */ /* 0x000fc80007ffe0ff */
[----:B------:R0:W-:Y:S03]  /*16b30*/  STG.E.128 desc[UR6][R120.64], R76 ;  /* 0x0000004c78007986 */ /* 0x0001e6000c101d06 */
.L_x_8576:
[----:B------:R-:W-:Y:S05]  /*16b40*/  BSYNC.RECONVERGENT B0 ;  /* 0x0000000000007941 */ /* 0x000fea0003800200 */
.L_x_8575:
[----:B------:R-:W-:Y:S01]  /*16b50*/  ISETP.GE.U32.AND P0, PT, R114, 0x100, PT ;  /* 0x000001007200780c */ /* 0x000fe20003f06070 */
[----:B------:R-:W-:-:S12]  /*16b60*/  BSSY.RECONVERGENT B0, `(.L_x_8577) ;  /* 0x0000032000007945 */ /* 0x000fd80003800200 */
[----:B------:R-:W-:Y:S05]  /*16b70*/  @!P0 BRA `(.L_x_8578) ;  /* 0x0000000000c08947 */ /* 0x000fea0003800000 */
[--C-:B0-2---:R-:W-:Y:S01]  /*16b80*/  FADD.FTZ R77, R52, -R117.reuse ;  /* 0x80000075344d7221 */ /* 0x105fe20000010000 */
[----:B------:R-:W-:Y:S01]  /*16b90*/  SHF.L.U32 R78, R36, 0x10, RZ ;  /* 0x00000010244e7819 */ /* 0x000fe200000006ff */
[----:B------:R-:W-:Y:S01]  /*16ba0*/  IMAD.U32 R76, R40, 0x10000, RZ ;  /* 0x00010000284c7824 */ /* 0x000fe200078e00ff */
[----:B------:R-:W-:Y:S01]  /*16bb0*/  SHF.L.U32 R79, R88, 0x10, RZ ;  /* 0x00000010584f7819 */ /* 0x000fe200000006ff */
[----:B------:R-:W-:Y:S01]  /*16bc0*/  FMUL.FTZ R77, R118, R77 ;  /* 0x0000004d764d7220 */ /* 0x000fe20000410000 */
[----:B------:R-:W-:Y:S01]  /*16bd0*/  SHF.L.U32 R120, R37, 0x10, RZ ;  /* 0x0000001025787819 */ /* 0x000fe200000006ff */
[----:B------:R-:W-:Y:S01]  /*16be0*/  IMAD.U32 R122, R91, 0x10000, RZ ;  /* 0x000100005b7a7824 */ /* 0x000fe200078e00ff */
[----:B------:R-:W-:Y:S01]  /*16bf0*/  SHF.L.U32 R121, R38, 0x10, RZ ;  /* 0x0000001026797819 */ /* 0x000fe200000006ff */
[----:B------:R-:W-:Y:S01]  /*16c00*/  FFMA.FTZ R119, R77, R76, R78 ;  /* 0x0000004c4d777223 */ /* 0x000fe2000001004e */
[--C-:B------:R-:W-:Y:S01]  /*16c10*/  FADD.FTZ R77, R53, -R117.reuse ;  /* 0x80000075354d7221 */ /* 0x100fe20000010000 */
[----:B------:R-:W-:Y:S01]  /*16c20*/  IMAD.U32 R78, R41, 0x10000, RZ ;  /* 0x00010000294e7824 */ /* 0x000fe200078e00ff */
[----:B------:R-:W-:Y:S01]  /*16c30*/  SHF.L.U32 R124, R92, 0x10, RZ ;  /* 0x000000105c7c7819 */ /* 0x000fe200000006ff */
[----:B------:R-:W-:Y:S01]  /*16c40*/  FADD.FTZ R123, R59, -R117 ;  /* 0x800000753b7b7221 */ /* 0x000fe20000010000 */
[----:B------:R-:W-:Y:S01]  /*16c50*/  FMUL.FTZ R76, R118, R77 ;  /* 0x0000004d764c7220 */ /* 0x000fe20000410000 */
[----:B------:R-:W-:-:S02]  /*16c60*/  IMAD.U32 R77, R87, 0x10000, RZ ;  /* 0x00010000574d7824 */ /* 0x000fc400078e00ff */
[----:B------:R-:W-:Y:S02]  /*16c70*/  FMUL.FTZ R123, R118, R123 ;  /* 0x0000007b767b7220 */ /* 0x000fe40000410000 */
        /* <DEDUP_REMOVED lines=29> */
[----:B0-----:R-:W-:-:S04]  /*16e50*/  IMAD.WIDE.U32 R120, R13, 0x10, R120 ;  /* 0x000000100d787825 */ /* 0x001fc800078e0078 */
[----:B------:R-:W-:Y:S01]  /*16e60*/  VIADD R13, R13, 0x80 ;  /* 0x000000800d0d7836 */ /* 0x000fe20000000000 */
[----:B------:R1:W-:Y:S06]  /*16e70*/  STG.E.128 desc[UR6][R120.64], R76 ;  /* 0x0000004c78007986 */ /* 0x0003ec000c101d06 */
.L_x_8578:
[----:B------:R-:W-:Y:S05]  /*16e80*/  BSYNC.RECONVERGENT B0 ;  /* 0x0000000000007941 */ /* 0x000fea0003800200 */
.L_x_8577:
[----:B------:R-:W-:Y:S01]  /*16e90*/  ISETP.GE.U32.AND P0, PT, R114, 0x180, PT ;  /* 0x000001807200780c */ /* 0x000fe20003f06070 */
[----:B------:R-:W-:-:S12]  /*16ea0*/  BSSY.RECONVERGENT B0, `(.L_x_8579) ;  /* 0x0000032000007945 */ /* 0x000fd80003800200 */
[----:B------:R-:W-:Y:S05]  /*16eb0*/  @!P0 BRA `(.L_x_8580) ;  /* 0x0000000000c08947 */ /* 0x000fea0003800000 */
[--C-:B012---:R-:W-:Y:S01]  /*16ec0*/  FADD.FTZ R77, R60, -R117.reuse ;  /* 0x800000753c4d7221 */ /* 0x107fe20000010000 */
        /* <DEDUP_REMOVED lines=47> */
.L_x_8580:
[----:B------:R-:W-:Y:S05]  /*171c0*/  BSYNC.RECONVERGENT B0 ;  /* 0x0000000000007941 */ /* 0x000fea0003800200 */
.L_x_8579:
[----:B------:R-:W-:Y:S01]  /*171d0*/  ISETP.GE.U32.AND P0, PT, R114, 0x200, PT ;  /* 0x000002007200780c */ /* 0x000fe20003f06070 */
[----:B------:R-:W-:-:S12]  /*171e0*/  BSSY.RECONVERGENT B0, `(.L_x_8581) ;  /* 0x0000031000007945 */ /* 0x000fd80003800200 */
[----:B------:R-:W-:Y:S05]  /*171f0*/  @!P0 BRA `(.L_x_8582) ;  /* 0x0000000000bc8947 */ /* 0x000fea0003800000 */
[--C-:B0123--:R-:W-:Y:S01]  /*17200*/  FADD.FTZ R77, R68, -R117.reuse ;  /* 0x80000075444d7221 */ /* 0x10ffe20000010000 */
        /* <DEDUP_REMOVED lines=8> */
[----:B------:R-:W-:Y:S01]  /*17290*/  FADD.FTZ R77, R69, -R117 ;  /* 0x80000075454d7221 */ /* 0x000fe20000010000 */
[----:B------:R-:W-:Y:S01]  /*172a0*/  IMAD.U32 R78, R25, 0x10000, RZ ;  /* 0x00010000194e7824 */ /* 0x000fe200078e00ff */
[----:B------:R-:W-:-:S02]  /*172b0*/  SHF.L.U32 R124, R108, 0x10, RZ ;  /* 0x000000106c7c7819 */ /* 0x000fc400000006ff */
[----:B------:R-:W-:Y:S01]  /*172c0*/  FMUL.FTZ R76, R118, R77 ;  /* 0x0000004d764c7220 */ /* 0x000fe20000410000 */
        /* <DEDUP_REMOVED lines=19> */
[--C-:B------:R-:W-:Y:S01]  /*17400*/  FADD.FTZ R79, R74, -R117.reuse ;  /* 0x800000754a4f7221 */ /* 0x100fe20000010000 */
[----:B------:R-:W-:Y:S01]  /*17410*/  SHF.L.U32 R124, R23, 0x10, RZ ;  /* 0x00000010177c7819 */ /* 0x000fe200000006ff */
[----:B------:R-:W-:Y:S02]  /*17420*/  IMAD.U32 R122, R27, 0x10000, RZ ;  /* 0x000100001b7a7824 */ /* 0x000fe400078e00ff */
[----:B------:R-:W-:Y:S01]  /*17430*/  FADD.FTZ R117, R75, -R117 ;  /* 0x800000754b757221 */ /* 0x000fe20000010000 */
[C---:B------:R-:W-:Y:S01]  /*17440*/  FMUL.FTZ R79, R118.reuse, R79 ;  /* 0x0000004f764f7220 */ /* 0x040fe20000410000 */
[----:B------:R-:W-:Y:S02]  /*17450*/  F2FP.BF16.F32.PACK_AB R78, R123, R78 ;  /* 0x0000004e7b4e723e */ /* 0x000fe400000010ff */
[----:B------:R-:W-:Y:S01]  /*17460*/  FMUL.FTZ R117, R118, R117 ;  /* 0x0000007576757220 */ /* 0x000fe20000410000 */
[----:B------:R-:W-:Y:S01]  /*17470*/  FFMA.FTZ R79, R79, R122, R124 ;  /* 0x0000007a4f4f7223 */ /* 0x000fe2000001007c */
[----:B------:R-:W-:Y:S01]  /*17480*/  SHF.L.U32 R122, R110, 0x10, RZ ;  /* 0x000000106e7a7819 */ /* 0x000fe200000006ff */
[----:B------:R-:W-:-:S04]  /*17490*/  IMAD.U32 R118, R109, 0x10000, RZ ;  /* 0x000100006d767824 */ /* 0x000fc800078e00ff */
[----:B------:R-:W-:-:S05]  /*174a0*/  FFMA.FTZ R118, R117, R118, R122 ;  /* 0x0000007675767223 */ /* 0x000fca000001007a */
[----:B------:R-:W-:Y:S02]  /*174b0*/  F2FP.BF16.F32.PACK_AB R79, R118, R79 ;  /* 0x0000004f764f723e */ /* 0x000fe400000010ff */
[----:B------:R-:W0:Y:S02]  /*174c0*/  LDC.64 R118, c[0x0][0x428] ;  /* 0x00010a00ff767b82 */ /* 0x000e240000000a00 */
[----:B0-----:R-:W-:-:S05]  /*174d0*/  IMAD.WIDE.U32 R118, R13, 0x10, R118 ;  /* 0x000000100d767825 */ /* 0x001fca00078e0076 */
[----:B------:R4:W-:Y:S02]  /*174e0*/  STG.E.128 desc[UR6][R118.64], R76 ;  /* 0x0000004c76007986 */ /* 0x0009e4000c101d06 */
.L_x_8582:
[----:B------:R-:W-:Y:S05]  /*174f0*/  BSYNC.RECONVERGENT B0 ;  /* 0x0000000000007941 */ /* 0x000fea0003800200 */
.L_x_8581:
[----:B------:R-:W-:Y:S02]  /*17500*/  UIADD3 UR10, UPT, UPT, UR10, UR16, URZ ;  /* 0x000000100a0a7290 */ /* 0x000fe4000fffe0ff */
[----:B------:R-:W-:Y:S02]  /*17510*/  UPLOP3.LUT UP2, UPT, UPT, UPT, UP2, 0x40, 0x4 ;  /* 0x000000000004789c */ /* 0x000fe40003f4e820 */
[----:B------:R-:W-:-:S09]  /*17520*/  UISETP.GE.AND UP1, UPT, UR10, UR17, UPT ;  /* 0x000000110a00728c */ /* 0x000fd2000bf26270 */
[----:B------:R-:W-:Y:S05]  /*17530*/  BRA.U !UP1, `(.L_x_8583) ;  /* 0xfffffe9909707547 */ /* 0x000fea000b83ffff */
[----:B------:R-:W-:Y:S05]  /*17540*/  EXIT ;  /* 0x000000000000794d */ /* 0x000fea0003800000 */
.L_x_8584:
        /* <DEDUP_REMOVED lines=11> */
.L_x_27254:


//--------------------- .text._ZN10layer_norm13ln_fwd_kernelINS_13Kernel_traitsI13__nv_bfloat16S2_fS2_fjLj4096ELj1ELj1ELj4ELj16ENS_18Kernel_traits_baseILj4096ES2_S2_fS2_fjLj128EEEEELb1ELb0ELb0ELb1EEEvNS_9FwdParamsE --------------------------
	.section	.text._ZN10layer_norm13ln_fwd_kernelINS_13Kernel_traitsI13__nv_bfloat16S2_fS2_fjLj4096ELj1ELj1ELj4ELj16ENS_18Kernel_traits_baseILj4096ES2_S2_fS2_fjLj128EEEEELb1ELb0ELb0ELb1EEEvNS_9FwdParamsE,"ax",@progbits
	.align	128
        .global         _ZN10layer_norm13ln_fwd_kernelINS_13Kernel_traitsI13__nv_bfloat16S2_fS2_fjLj4096ELj1ELj1ELj4ELj16ENS_18Kernel_traits_baseILj4096ES2_S2_fS2_fjLj128EEEEELb1ELb0ELb0ELb1EEEvNS_9FwdParamsE
        .type           _ZN10layer_norm13ln_fwd_kernelINS_13Kernel_traitsI13__nv_bfloat16S2_fS2_fjLj4096ELj1ELj1ELj4ELj16ENS_18Kernel_traits_baseILj4096ES2_S2_fS2_fjLj128EEEEELb1ELb0ELb0ELb1EEEvNS_9FwdParamsE,@function
        .size           _ZN10layer_norm13ln_fwd_kernelINS_13Kernel_traitsI13__nv_bfloat16S2_fS2_fjLj4096ELj1ELj1ELj4ELj16ENS_18Kernel_traits_baseILj4096ES2_S2_fS2_fjLj128EEEEELb1ELb0ELb0ELb1EEEvNS_9FwdParamsE,(.L_x_27255 - _ZN10layer_norm13ln_fwd_kernelINS_13Kernel_traitsI13__nv_bfloat16S2_fS2_fjLj4096ELj1ELj1ELj4ELj16ENS_18Kernel_traits_baseILj4096ES2_S2_fS2_fjLj128EEEEELb1ELb0ELb0ELb1EEEvNS_9FwdParamsE)
        .other          _ZN10layer_norm13ln_fwd_kernelINS_13Kernel_traitsI13__nv_bfloat16S2_fS2_fjLj4096ELj1ELj1ELj4ELj16ENS_18Kernel_traits_baseILj4096ES2_S2_fS2_fjLj128EEEEELb1ELb0ELb0ELb1EEEvNS_9FwdParamsE,@"STO_CUDA_ENTRY STV_DEFAULT"
_ZN10layer_norm13ln_fwd_kernelINS_13Kernel_traitsI13__nv_bfloat16S2_fS2_fjLj4096ELj1ELj1ELj4ELj16ENS_18Kernel_traits_baseILj4096ES2_S2_fS2_fjLj128EEEEELb1ELb0ELb0ELb1EEEvNS_9FwdParamsE:
.text._ZN10layer_norm13ln_fwd_kernelINS_13Kernel_traitsI13__nv_bfloat16S2_fS2_fjLj4096ELj1ELj1ELj4ELj16ENS_18Kernel_traits_baseILj4096ES2_S2_fS2_fjLj128EEEEELb1ELb0ELb0ELb1EEEvNS_9FwdParamsE:
        /* <DEDUP_REMOVED lines=10> */
[----:B---3--:R-:W-:-:S07]  /*00a0*/  IMAD.U32 R2, RZ, RZ, UR10 ;  /* 0x0000000aff027e24 */ /* 0x008fce000f8e00ff */
[----:B------:R-:W4:Y:S01]  /*00b0*/  LDC R89, c[0x0][0x45c] ;  /* 0x00011700ff597b82 */ /* 0x000f220000000800 */
[----:B------:R-:W-:Y:S02]  /*00c0*/  IMAD.U32 R3, RZ, RZ, UR11 ;  /* 0x0000000bff037e24 */ /* 0x000fe4000f8e00ff */
[----:B-1----:R-:W-:-:S04]  /*00d0*/  IMAD.WIDE.U32 R6, R0, 0x10, R6 ;  /* 0x0000001000067825 */ /* 0x002fc800078e0006 */
[----:B--2---:R-:W5:Y:S01]  /*00e0*/  @P1 LDG.E.64 R2, desc[UR8][R2.64] ;  /* 0x0000000802021981 */ /* 0x004f62000c1e1b00 */
[----:B0-----:R-:W-:Y:S01]  /*00f0*/  ISETP.NE.U32.AND P0, PT, RZ, UR4, PT ;  /* 0x00000004ff007c0c */ /* 0x001fe2000bf05070 */
        /* <DEDUP_REMOVED lines=17> */
[----:B------:R-:W0:Y:S01]  /*0210*/  LDC R74, c[0x0][0x360] ;  /* 0x0000d800ff4a7b82 */ /* 0x000e220000000800 */
[----:B---3-5:R-:W-:Y:S01]  /*0220*/  @P1 IADD3 R88, P2, PT, R4, R7, RZ ;  /* 0x0000000704581210 */ /* 0x028fe20007f5e0ff */
[----:B------:R-:W1:Y:S01]  /*0230*/  LDCU.64 UR4, c[0x0][0x3e0] ;  /* 0x00007c00ff0477ac */ /* 0x000e620008000a00 */
[----:B------:R-:W-:Y:S01]  /*0240*/  @P1 R2UR UR11, R3 ;  /* 0x00000000030b12ca */ /* 0x000fe200000e0000 */
[--C-:B------:R-:W-:Y:S01]  /*0250*/  @P0 IMAD.MOV.U32 R18, RZ, RZ, R13.reuse ;  /* 0x000000ffff120224 */ /* 0x100fe200078e000d */
[----:B------:R-:W-:Y:S01]  /*0260*/  @P1 IADD3.X R89, PT, PT, RZ, R5, RZ, P2, !PT ;  /* 0x00000005ff591210 */ /* 0x000fe200017fe4ff */
[--C-:B------:R-:W-:Y:S01]  /*0270*/  @P0 IMAD.MOV.U32 R19, RZ, RZ, R12.reuse ;  /* 0x000000ffff130224 */ /* 0x100fe200078e000c */
[----:B------:R-:W-:Y:S01]  /*0280*/  @P1 R2UR UR10, R2 ;  /* 0x00000000020a12ca */ /* 0x000fe200000e0000 */
[----:B------:R-:W-:Y:S01]  /*0290*/  @!P0 IMAD.MOV.U32 R18, RZ, RZ, R13 ;  /* 0x000000ffff128224 */ /* 0x000fe200078e000d */
[--C-:B------:R-:W-:Y:S01]  /*02a0*/  SHF.R.U64 R75, R88, 0x2, R89.reuse ;  /* 0x00000002584b7819 */ /* 0x100fe20000001259 */
[----:B------:R-:W-:Y:S01]  /*02b0*/  @!P0 IMAD.MOV.U32 R19, RZ, RZ, R12 ;  /* 0x000000ffff138224 */ /* 0x000fe200078e000c */
[----:B------:R-:W-:Y:S01]  /*02c0*/  SHF.R.U32.HI R73, RZ, 0x2, R89 ;  /* 0x00000002ff497819 */ /* 0x000fe20000011659 */
[--C-:B------:R-:W-:Y:S01]  /*02d0*/  @P0 IMAD.MOV.U32 R13, RZ, RZ, R9.reuse ;  /* 0x000000ffff0d0224 */ /* 0x100fe200078e0009 */
[-C--:B------:R-:W-:Y:S01]  /*02e0*/  @P0 MOV R16, R14.reuse ;  /* 0x0000000e00100202 */ /* 0x080fe20000000f00 */
[C---:B------:R-:W-:Y:S01]  /*02f0*/  IMAD.HI.U32 R2, R75.reuse, -0x2daee0ad, RZ ;  /* 0xd2511f534b027827 */ /* 0x040fe200078e00ff */
[----:B------:R-:W-:Y:S01]  /*0300*/  @!P0 MOV R16, R14 ;  /* 0x0000000e00108202 */ /* 0x000fe20000000f00 */
[----:B------:R-:W-:Y:S01]  /*0310*/  UIADD3 UR21, UPT, UPT, UR11, -0x4498517b, URZ ;  /* 0xbb67ae850b157890 */ /* 0x000fe2000fffe0ff */
[-C--:B------:R-:W-:Y:S01]  /*0320*/  @P0 MOV R12, R10.reuse ;  /* 0x0000000a000c0202 */ /* 0x080fe20000000f00 */
[----:B------:R-:W-:Y:S01]  /*0330*/  IMAD R6, R75, -0x2daee0ad, RZ ;  /* 0xd2511f534b067824 */ /* 0x000fe200078e02ff */
[----:B------:R-:W-:Y:S01]  /*0340*/  LOP3.LUT R2, R2, UR11, RZ, 0x3c, !PT ;  /* 0x0000000b02027c12 */ /* 0x000fe2000f8e3cff */
[----:B------:R-:W-:Y:S01]  /*0350*/  UIADD3 UR20, UPT, UPT, UR10, -0x61c88647, URZ ;  /* 0x9e3779b90a147890 */ /* 0x000fe2000fffe0ff */
[--C-:B------:R-:W-:Y:S01]  /*0360*/  @P0 IMAD.MOV.U32 R14, RZ, RZ, R8.reuse ;  /* 0x000000ffff0e0224 */ /* 0x100fe200078e0008 */
[----:B------:R-:W-:Y:S01]  /*0370*/  UIADD3 UR23, UPT, UPT, UR11, 0x76cf5d0a, URZ ;  /* 0x76cf5d0a0b177890 */ /* 0x000fe2000fffe0ff */
[----:B------:R-:W-:Y:S01]  /*0380*/  @!P0 IMAD.MOV.U32 R14, RZ, RZ, R8 ;  /* 0x000000ffff0e8224 */ /* 0x000fe200078e0008 */
[----:B------:R-:W-:Y:S01]  /*0390*/  UIADD3 UR22, UPT, UPT, UR10, 0x3c6ef372, URZ ;  /* 0x3c6ef3720a167890 */ /* 0x000fe2000fffe0ff */
[----:B0-----:R-:W-:Y:S01]  /*03a0*/  IMAD R74, R74, UR16, R0 ;  /* 0x000000104a4a7c24 */ /* 0x001fe2000f8e0200 */
[----:B------:R-:W-:Y:S01]  /*03b0*/  UIADD3 UR24, UPT, UPT, UR10, -0x255992d5, URZ ;  /* 0xdaa66d2b0a187890 */ /* 0x000fe2000fffe0ff */
[----:B------:R-:W-:Y:S01]  /*03c0*/  IMAD.HI.U32 R3, R2, -0x326172a9, RZ ;  /* 0xcd9e8d5702037827 */ /* 0x000fe200078e00ff */
[----:B------:R-:W-:Y:S01]  /*03d0*/  UIADD3 UR25, UPT, UPT, UR11, 0x32370b8f, URZ ;  /* 0x32370b8f0b197890 */ /* 0x000fe2000fffe0ff */
[----:B------:R-:W-:Y:S01]  /*03e0*/  @!P0 MOV R12, R10 ;  /* 0x0000000a000c8202 */ /* 0x000fe20000000f00 */
[----:B------:R-:W-:Y:S01]  /*03f0*/  UIADD3 UR27, UPT, UPT, UR11, -0x126145ec, URZ ;  /* 0xed9eba140b1b7890 */ /* 0x000fe2000fffe0ff */
[C---:B------:R-:W-:Y:S01]  /*0400*/  IMAD.HI.U32 R0, R74.reuse, -0x326172a9, RZ ;  /* 0xcd9e8d574a007827 */ /* 0x040fe200078e00ff */
[----:B------:R-:W-:Y:S01]  /*0410*/  UIADD3 UR26, UPT, UPT, UR10, 0x78dde6e4, URZ ;  /* 0x78dde6e40a1a7890 */ /* 0x000fe2000fffe0ff */
[----:B------:R-:W-:Y:S01]  /*0420*/  @!P0 CS2R R66, SRZ ;  /* 0x0000000000428805 */ /* 0x000fe2000001ff00 */
[----:B------:R-:W-:Y:S01]  /*0430*/  UIADD3 UR28, UPT, UPT, UR10, 0x1715609d, URZ ;  /* 0x1715609d0a1c7890 */ /* 0x000fe2000fffe0ff */
[----:B------:R-:W-:Y:S01]  /*0440*/  IMAD R4, R74, -0x326172a9, RZ ;  /* 0xcd9e8d574a047824 */ /* 0x000fe200078e02ff */
[----:B------:R-:W-:Y:S01]  /*0450*/  LOP3.LUT R0, R73, UR10, R0, 0x96, !PT ;  /* 0x0000000a49007c12 */ /* 0x000fe2000f8e9600 */
[----:B------:R-:W-:Y:S01]  /*0460*/  IMAD R7, R2, -0x326172a9, RZ ;  /* 0xcd9e8d5702077824 */ /* 0x000fe200078e02ff */
[----:B------:R-:W-:Y:S01]  /*0470*/  UIADD3 UR29, UPT, UPT, UR11, -0x56f99767, URZ ;  /* 0xa90668990b1d7890 */ /* 0x000fe2000fffe0ff */
[----:B------:R-:W-:Y:S01]  /*0480*/  @!P0 IMAD.MOV.U32 R13, RZ, RZ, R9 ;  /* 0x000000ffff0d8224 */ /* 0x000fe200078e0009 */
        /* <DEDUP_REMOVED lines=14> */
[----:B------:R-:W-:Y:S01]  /*0570*/  @!P0 CS2R R60, SRZ ;  /* 0x00000000003c8805 */ /* 0x000fe2000001ff00 */
        /* <DEDUP_REMOVED lines=12> */
[----:B------:R-:W-:Y:S01]  /*0640*/  IMAD R7, R0, -0x2daee0ad, RZ ;  /* 0xd2511f5300077824 */ /* 0x000fe200078e02ff */
[----:B------:R-:W-:Y:S01]  /*0650*/  LOP3.LUT R3, R6, UR25, R3, 0x96, !PT ;  /* 0x0000001906037c12 */ /* 0x000fe2000f8e9603 */
[----:B------:R-:W-:Y:S01]  /*0660*/  IMAD.HI.U32 R6, R2, -0x2daee0ad, RZ ;  /* 0xd2511f5302067827 */ /* 0x000fe200078e00ff */
[----:B------:R-:W-:Y:S01]  /*0670*/  UIADD3 UR36, UPT, UPT, UR10, -0x700cb87f, URZ ;  /* 0x8ff347810a247890 */ /* 0x000fe2000fffe0ff */
[----:B------:R-:W-:Y:S01]  /*0680*/  @!P0 CS2R R52, SRZ ;  /* 0x0000000000348805 */ /* 0x000fe2000001ff00 */
[----:B------:R-:W-:Y:S01]  /*0690*/  UIADD3 UR37, UPT, UPT, UR11, -0x695add53, URZ ;  /* 0x96a522ad0b257890 */ /* 0x000fe2000fffe0ff */
[----:B------:R-:W-:Y:S01]  /*06a0*/  IMAD R5, R4, -0x326172a9, RZ ;  /* 0xcd9e8d5704057824 */ /* 0x000fe200078e02ff */
[----:B------:R-:W-:Y:S01]  /*06b0*/  LOP3.LUT R6, R7, UR27, R6, 0x96, !PT ;  /* 0x0000001b07067c12 */ /* 0x000fe2000f8e9606 */
[----:B------:R-:W-:Y:S01]  /*06c0*/  IMAD.HI.U32 R0, R3, -0x326172a9, RZ ;  /* 0xcd9e8d5703007827 */ /* 0x000fe200078e00ff */
[----:B------:R-:W-:Y:S01]  /*06d0*/  LOP3.LUT R88, R88, 0x3, RZ, 0xc0, !PT ;  /* 0x0000000358587812 */ /* 0x000fe200078ec0ff */
[----:B------:R-:W-:Y:S01]  /*06e0*/  UISETP.NE.AND.EX UP0, UPT, UR5, URZ, UPT, UP0 ;  /* 0x000000ff0500728c */ /* 0x000fe2000bf05300 */
[----:B------:R-:W-:Y:S01]  /*06f0*/  PRMT R95, R15, 0x7632, R95 ;  /* 0x000076320f5f7816 */ /* 0x000fe2000000005f */
[----:B------:R-:W-:Y:S01]  /*0700*/  IMAD R4, R3, -0x326172a9, RZ ;  /* 0xcd9e8d5703047824 */ /* 0x000fe200078e02ff */
[----:B------:R-:W-:Y:S01]  /*0710*/  LOP3.LUT R0, R5, UR26, R0, 0x96, !PT ;  /* 0x0000001a05007c12 */ /* 0x000fe2000f8e9600 */
[----:B------:R-:W-:Y:S01]  /*0720*/  IMAD.HI.U32 R3, R6, -0x326172a9, RZ ;  /* 0xcd9e8d5706037827 */ /* 0x000fe200078e00ff */
[----:B------:R-:W-:Y:S01]  /*0730*/  PRMT R87, R16, 0x7632, R87 ;  /* 0x0000763210577816 */ /* 0x000fe20000000057 */
[----:B------:R-:W-:Y:S01]  /*0740*/  UPLOP3.LUT UP2, UPT, UPT, UPT, UPT, 0x40, 0x4 ;  /* 0x000000000004789c */ /* 0x000fe20003f4e870 */
[----:B------:R-:W-:Y:S01]  /*0750*/  PRMT R78, R18, 0x7632, R78 ;  /* 0x00007632124e7816 */ /* 0x000fe2000000004e */
[----:B------:R-:W-:Y:S01]  /*0760*/  IMAD R5, R2, -0x2daee0ad, RZ ;  /* 0xd2511f5302057824 */ /* 0x000fe200078e02ff */
[----:B------:R-:W-:Y:S01]  /*0770*/  LOP3.LUT R3, R4, UR28, R3, 0x96, !PT ;  /* 0x0000001c04037c12 */ /* 0x000fe2000f8e9603 */
[C---:B------:R-:W-:Y:S01]  /*0780*/  IMAD.HI.U32 R2, R0.reuse, -0x2daee0ad, RZ ;  /* 0xd2511f5300027827 */ /* 0x040fe200078e00ff */
        /* <DEDUP_REMOVED lines=11> */
[----:B------:R-:W-:Y:S01]  /*0840*/  IMAD.HI.U32 R0, R2, -0x326172a9, RZ ;  /* 0xcd9e8d5702007827 */ /* 0x000fe200078e00ff */
[----:B------:R-:W-:Y:S01]  /*0850*/  PRMT R97, R14, 0x7632, R97 ;  /* 0x000076320e617816 */ /* 0x000fe20000000061 */
[----:B------:R-:W3:Y:S01]  /*0860*/  LDCU UR18, c[0x0][0x388] ;  /* 0x00007100ff1277ac */ /* 0x000ee20008000800 */
[----:B------:R-:W-:Y:S01]  /*0870*/  PRMT R96, R67, 0x7632, R96 ;  /* 0x0000763243607816 */ /* 0x000fe20000000060 */
[----:B------:R-:W-:Y:S01]  /*0880*/  IMAD R6, R3, -0x2daee0ad, RZ ;  /* 0xd2511f5303067824 */ /* 0x000fe200078e02ff */
[----:B------:R-:W-:Y:S01]  /*0890*/  LOP3.LUT R0, R5, UR30, R0, 0x96, !PT ;  /* 0x0000001e05007c12 */ /* 0x000fe2000f8e9600 */
[----:B------:R-:W-:Y:S01]  /*08a0*/  IMAD R5, R2, -0x326172a9, RZ ;  /* 0xcd9e8d5702057824 */ /* 0x000fe200078e02ff */
[----:B------:R-:W-:Y:S01]  /*08b0*/  PRMT R94, R66, 0x7632, R94 ;  /* 0x00007632425e7816 */ /* 0x000fe2000000005e */
[----:B------:R-:W-:Y:S01]  /*08c0*/  IMAD.HI.U32 R2, R4, -0x326172a9, RZ ;  /* 0xcd9e8d5704027827 */ /* 0x000fe200078e00ff */
[----:B------:R-:W-:Y:S01]  /*08d0*/  PRMT R79, R65, 0x7632, R79 ;  /* 0x00007632414f7816 */ /* 0x000fe2000000004f */
[----:B------:R-:W4:Y:S01]  /*08e0*/  LDCU UR19, c[0x0][0x400] ;  /* 0x00008000ff1377ac */ /* 0x000f220008000800 */
[----:B------:R-:W-:Y:S01]  /*08f0*/  PRMT R77, R64, 0x7632, R77 ;  /* 0x00007632404d7816 */ /* 0x000fe2000000004d */
[C---:B------:R-:W-:Y:S01]  /*0900*/  IMAD.HI.U32 R3, R0.reuse, -0x2daee0ad, RZ ;  /* 0xd2511f5300037827 */ /* 0x040fe200078e00ff */
[----:B------:R-:W-:Y:S01]  /*0910*/  LOP3.LUT R2, R5, UR32, R2, 0x96, !PT ;  /* 0x0000002005027c12 */ /* 0x000fe2000f8e9602 */
[----:B------:R-:W1:Y:S01]  /*0920*/  LDCU.64 UR12, c[0x0][0x3a0] ;  /* 0x00007400ff0c77ac */ /* 0x000e620008000a00 */
[----:B------:R-:W-:Y:S01]  /*0930*/  PRMT R104, R63, 0x7632, R104 ;  /* 0x000076323f687816 */ /* 0x000fe20000000068 */
[----:B------:R-:W-:Y:S01]  /*0940*/  IMAD R7, R0, -0x2daee0ad, RZ ;  /* 0xd2511f5300077824 */ /* 0x000fe200078e02ff */
[----:B------:R-:W-:Y:S01]  /*0950*/  LOP3.LUT R3, R6, UR33, R3, 0x96, !PT ;  /* 0x0000002106037c12 */ /* 0x000fe2000f8e9603 */
[----:B------:R-:W-:Y:S01]  /*0960*/  IMAD.HI.U32 R6, R2, -0x2daee0ad, RZ ;  /* 0xd2511f5302067827 */ /* 0x000fe200078e00ff */
[----:B------:R-:W-:Y:S01]  /*0970*/  PRMT R102, R62, 0x7632, R102 ;  /* 0x000076323e667816 */ /* 0x000fe20000000066 */
[----:B------:R-:W1:Y:S01]  /*0980*/  LDCU.64 UR14, c[0x0][0x380] ;  /* 0x00007000ff0e77ac */ /* 0x000e620008000a00 */
[----:B------:R-:W-:Y:S01]  /*0990*/  PRMT R100, R61, 0x7632, R100 ;  /* 0x000076323d647816 */ /* 0x000fe20000000064 */
[----:B------:R-:W-:Y:S01]  /*09a0*/  IMAD R5, R4, -0x326172a9, RZ ;  /* 0xcd9e8d5704057824 */ /* 0x000fe200078e02ff */
[----:B------:R-:W-:Y:S01]  /*09b0*/  LOP3.LUT R28, R7, UR35, R6, 0x96, !PT ;  /* 0x00000023071c7c12 */ /* 0x000fe2000f8e9606 */
[C---:B------:R-:W-:Y:S01]  /*09c0*/  IMAD.HI.U32 R0, R3.reuse, -0x326172a9, RZ ;  /* 0xcd9e8d5703007827 */ /* 0x040fe200078e00ff */
[-C--:B------:R-:W-:Y:S01]  /*09d0*/  @P0 MOV R7, R27.reuse ;  /* 0x0000001b00070202 */ /* 0x080fe20000000f00 */
[----:B0-----:R-:W-:Y:S01]  /*09e0*/  UISETP.NE.AND UP3, UPT, UR4, URZ, UPT ;  /* 0x000000ff0400728c */ /* 0x001fe2000bf65270 */
[----:B------:R-:W-:Y:S01]  /*09f0*/  @P0 MOV R4, R22 ;  /* 0x0000001600040202 */ /* 0x000fe20000000f00 */
[----:B------:R-:W-:Y:S01]  /*0a00*/  IMAD R3, R3, -0x326172a9, RZ ;  /* 0xcd9e8d5703037824 */ /* 0x000fe200078e02ff */
[----:B------:R-:W-:Y:S01]  /*0a10*/  LOP3.LUT R82, R5, UR34, R0, 0x96, !PT ;  /* 0x0000002205527c12 */ /* 0x000fe2000f8e9600 */
[----:B------:R-:W-:Y:S01]  /*0a20*/  IMAD.HI.U32 R72, R28, -0x326172a9, RZ ;  /* 0xcd9e8d571c487827 */ /* 0x000fe200078e00ff */
[----:B------:R-:W-:-:S02]  /*0a30*/  @!P0 MOV R7, R27 ;  /* 0x0000001b00078202 */ /* 0x000fc40000000f00 */
[----:B------:R-:W-:Y:S01]  /*0a40*/  @!P0 MOV R4, R22 ;  /* 0x0000001600048202 */ /* 0x000fe20000000f00 */
[----:B------:R-:W-:Y:S01]  /*0a50*/  IMAD R2, R2, -0x2daee0ad, RZ ;  /* 0xd2511f5302027824 */ /* 0x000fe200078e02ff */
[----:B------:R-:W-:Y:S01]  /*0a60*/  LOP3.LUT R72, R3, UR36, R72, 0x96, !PT ;  /* 0x0000002403487c12 */ /* 0x000fe2000f8e9648 */
[----:B------:R-:W-:Y:S01]  /*0a70*/  IMAD.HI.U32 R17, R82, -0x2daee0ad, RZ ;  /* 0xd2511f5352117827 */ /* 0x000fe200078e00ff */
[----:B------:R-:W-:Y:S02]  /*0a80*/  PRMT R114, R7, 0x7632, R114 ;  /* 0x0000763207727816 */ /* 0x000fe40000000072 */
[----:B------:R-:W-:Y:S01]  /*0a90*/  PRMT R120, R4, 0x7632, R120 ;  /* 0x0000763204787816 */ /* 0x000fe20000000078 */
[----:B------:R-:W-:Y:S01]  /*0aa0*/  @P0 IMAD.MOV.U32 R9, RZ, RZ, R25 ;  /* 0x000000ffff090224 */ /* 0x000fe200078e0019 */
[----:B------:R-:W-:Y:S01]  /*0ab0*/  LOP3.LUT R17, R2, UR37, R17, 0x96, !PT ;  /* 0x0000002502117c12 */ /* 0x000fe2000f8e9611 */
        /* <DEDUP_REMOVED lines=9> */
[----:B------:R-:W-:Y:S01]  /*0b50*/  @!P0 MOV R10, R24 ;  /* 0x00000018000a8202 */ /* 0x000fe20000000f00 */
        /* <DEDUP_REMOVED lines=17> */
[----:B------:R-:W-:Y:S02]  /*0c70*/  PRMT R119, R53, 0x7632, R119 ;  /* 0x0000763235777816 */ /* 0x000fe40000000077 */
[----:B-1234-:R-:W-:-:S07]  /*0c80*/  PRMT R117, R52, 0x7632, R117 ;  /* 0x0000763234757816 */ /* 0x01efce0000000075 */
.L_x_8784:
[----:B0-----:R-:W0:Y:S01]  /*0c90*/  @UP0 LDCU.64 UR4, c[0x0][0x3e0] ;  /* 0x00007c00ff0407ac */ /* 0x001e220008000a00 */
[----:B------:R-:W1:Y:S01]  /*0ca0*/  S2R R111, SR_TID.X ;  /* 0x00000000006f7919 */ /* 0x000e620000002100 */
[----:B------:R-:W2:Y:S01]  /*0cb0*/  LDC.64 R90, c[0x0][0x390] ;  /* 0x0000e400ff5a7b82 */ /* 0x000ea20000000a00 */
[----:B------:R-:W-:Y:S01]  /*0cc0*/  PLOP3.LUT P0, PT, PT, PT, UP0, 0x80, 0x8 ;  /* 0x000000000008781c */ /* 0x000fe20003f0f008 */
[----:B0-----:R-:W-:-:S06]  /*0cd0*/  @UP0 UIMAD.WIDE UR4, UR16, 0x2, UR4 ;  /* 0x00000002100408a5 */ /* 0x001fcc000f8e0204 */
[----:B------:R-:W-:Y:S01]  /*0ce0*/  MOV R20, UR4 ;  /* 0x0000000400147c02 */ /* 0x000fe20008000f00 */
[----:B------:R-:W-:Y:S01]  /*0cf0*/  UIMAD UR4, UR16, UR18, URZ ;  /* 0x00000012100472a4 */ /* 0x000fe2000f8e02ff */
[----:B------:R-:W-:-:S03]  /*0d00*/  IMAD.U32 R21, RZ, RZ, UR5 ;  /* 0x00000005ff157e24 */ /* 0x000fc6000f8e00ff */
[----:B------:R-:W-:Y:S02]  /*0d10*/  USHF.R.S32.HI UR5, URZ, 0x1f, UR4 ;  /* 0x0000001fff057899 */ /* 0x000fe40008011404 */
[----:B------:R2:W3:Y:S02]  /*0d20*/  @P0 LDG.E.U16 R24, desc[UR8][R20.64] ;  /* 0x0000000814180981 */ /* 0x0004e4000c1e1500 */
[----:B------:R-:W-:-:S06]  /*0d30*/  ULEA.HI UR5, UR5, UR4, URZ, 0x3 ;  /* 0x0000000405057291 */ /* 0x000fcc000f8f18ff */
[----:B------:R-:W-:-:S05]  /*0d40*/  IMAD.U32 R80, RZ, RZ, UR5 ;  /* 0x00000005ff507e24 */ /* 0x000fca000f8e00ff */
[----:B-1----:R-:W-:-:S05]  /*0d50*/  LEA.HI.SX32 R80, R80, R111, 0x1d ;  /* 0x0000006f50507211 */ /* 0x002fca00078feaff */
[----:B--2---:R-:W-:-:S06]  /*0d60*/  IMAD.WIDE.U32 R20, R80, 0x10, R90 ;  /* 0x0000001050147825 */ /* 0x004fcc00078e005a */
[----:B------:R-:W5:Y:S01]  /*0d70*/  LDG.E.128 R20, desc[UR8][R20.64] ;  /* 0x0000000814147981 */ /* 0x000f62000c1e1d00 */
[----:B------:R-:W-:Y:S01]  /*0d80*/  PLOP3.LUT P0, PT, PT, PT, UP0, 0x80, 0x8 ;  /* 0x000000000008781c */ /* 0x000fe20003f0f008 */
[----:B------:R-:W-:Y:S01]  /*0d90*/  UISETP.NE.U32.AND UP1, UPT, UR12, URZ, UPT ;  /* 0x000000ff0c00728c */ /* 0x000fe2000bf25070 */
[----:B------:R-:W-:Y:S01]  /*0da0*/  HFMA2 R81, -RZ, RZ, 0.1171875, 0 ;  /* 0x2f800000ff517431 */ /* 0x000fe200000001ff */
[----:B------:R-:W-:Y:S02]  /*0db0*/  UMOV UR17, 0x3f800000 ;  /* 0x3f80000000117882 */ /* 0x000fe40000000000 */
[----:B------:R-:W-:-:S08]  /*0dc0*/  UISETP.NE.AND.EX UP1, UPT, UR13, URZ, UPT, UP1 ;  /* 0x000000ff0d00728c */ /* 0x000fd0000bf25310 */
[----:B---3--:R-:W-:-:S13]  /*0dd0*/  @P0 R2UR UR4, R24 ;  /* 0x00000000180402ca */ /* 0x008fda00000e0000 */
[----:B------:R-:W-:Y:S01]  /*0de0*/  @UP0 USHF.L.U32 UR17, UR4, 0x10, URZ ;  /* 0x0000001004110899 */ /* 0x000fe200080006ff */
[----:B------:R-:W-:Y:S11]  /*0df0*/  BRA.U !UP1, `(.L_x_8585) ;  /* 0x0000002509d07547 */ /* 0x000ff6000b800000 */
[----:B------:R-:W0:Y:S01]  /*0e00*/  LDC.64 R44, c[0x0][0x3a0] ;  /* 0x0000e800ff2c7b82 */ /* 0x000e220000000a00 */
[----:B------:R-:W-:Y:S01]  /*0e10*/  ISETP.NE.AND P0, PT, R88, 0x1, PT ;  /* 0x000000015800780c */ /* 0x000fe20003f05270 */
[----:B------:R-:W-:Y:S01]  /*0e20*/  IMAD.MOV.U32 R26, RZ, RZ, 0x2 ;  /* 0x00000002ff1a7424 */ /* 0x000fe200078e00ff */
[----:B------:R-:W-:Y:S01]  /*0e30*/  MOV R24, R82 ;  /* 0x0000005200187202 */ /* 0x000fe20000000f00 */
[----:B------:R-:W-:Y:S02]  /*0e40*/  IMAD.MOV.U32 R25, RZ, RZ, R0 ;  /* 0x000000ffff197224 */ /* 0x000fe400078e0000 */
[----:B0-----:R-:W-:-:S05]  /*0e50*/  IMAD.WIDE.U32 R44, R80, 0x20, R44 ;  /* 0x00000020502c7825 */ /* 0x001fca00078e002c */
[----:B------:R0:W5:Y:S04]  /*0e60*/  LDG.E.128 R48, desc[UR8][R44.64] ;  /* 0x000000082c307981 */ /* 0x000168000c1e1d00 */
[----:B------:R-:W5:Y:S01]  /*0e70*/  LDG.E.128 R44, desc[UR8][R44.64+0x10] ;  /* 0x000010082c2c7981 */ /* 0x000f62000c1e1d00 */
[----:B0-----:R-:W-:Y:S05]  /*0e80*/  @!P0 BRA `(.L_x_8586) ;  /* 0x0000000400108947 */ /* 0x001fea0003800000 */
[----:B------:R-:W-:-:S05]  /*0e90*/  IMAD.MOV.U32 R25, RZ, RZ, 0x2 ;  /* 0x00000002ff197424 */ /* 0x000fca00078e00ff */
[----:B------:R-:W-:-:S05]  /*0ea0*/  VIADDMNMX.U32 R24, R88, 0xfffffffe, R25, PT ;  /* 0xfffffffe58187846 */ /* 0x000fca0003800019 */
[----:B------:R-:W-:-:S04]  /*0eb0*/  IMAD.SHL.U32 R26, R24, 0x4, RZ ;  /* 0x00000004181a7824 */ /* 0x000fc800078e00ff */
[----:B------:R-:W0:Y:S02]  /*0ec0*/  LDC R24, c[0x2][R26] ;  /* 0x008000001a187b82 */ /* 0x000e240000000800 */
[----:B0-----:R-:W-:-:S04]  /*0ed0*/  SHF.R.S32.HI R25, RZ, 0x1f, R24 ;  /* 0x0000001fff197819 */ /* 0x001fc80000011418 */
.L_x_27090:
[----:B------:R-:W-:Y:S05]  /*0ee0*/  BRX R24 -0xef0                                         (*"BRANCH_TARGETS .L_x_27091,.L_x_27092,.L_x_27093"*) ;  /* 0xfffffff018447949 */ /* 0x000fea000383ffff */
.L_x_27093:
[----:B------:R-:W-:Y:S01]  /*0ef0*/  IADD3 R26, PT, PT, R88, 0x1, RZ ;  /* 0x00000001581a7810 */ /* 0x000fe20007ffe0ff */
[----:B------:R-:W-:Y:S02]  /*0f00*/  IMAD.MOV.U32 R24, RZ, RZ, R82 ;  /* 0x000000ffff187224 */ /* 0x000fe400078e0052 */
[----:B------:R-:W-:Y:S01]  /*0f10*/  IMAD.MOV.U32 R25, RZ, RZ, R72 ;  /* 0x000000ffff197224 */ /* 0x000fe200078e0048 */
[----:B------:R-:W-:Y:S06]  /*0f20*/  BRA `(.L_x_8586) ;  /* 0x0000000000e87947 */ /* 0x000fec0003800000 */
.L_x_27091:
[----:B------:R-:W-:Y:S01]  /*0f30*/  MOV R24, R82 ;  /* 0x0000005200187202 */ /* 0x000fe20000000f00 */
[----:B------:R-:W-:Y:S02]  /*0f40*/  IMAD.MOV.U32 R26, RZ, RZ, 0x3 ;  /* 0x00000003ff1a7424 */ /* 0x000fe400078e00ff */
[----:B------:R-:W-:Y:S01]  /*0f50*/  IMAD.MOV.U32 R25, RZ, RZ, R17 ;  /* 0x000000ffff197224 */ /* 0x000fe200078e0011 */
[----:B------:R-:W-:Y:S06]  /*0f60*/  BRA `(.L_x_8586) ;  /* 0x0000000000d87947 */ /* 0x000fec0003800000 */
.L_x_27092:
        /* <DEDUP_REMOVED lines=12> */
.L_x_8587:
        /* <DEDUP_REMOVED lines=42> */
.L_x_8586:
[----:B------:R-:W-:Y:S01]  /*12d0*/  I2FP.F32.U32 R28, R25 ;  /* 0x00000019001c7245 */ /* 0x000fe20000201000 */
[----:B-----5:R-:W-:Y:S01]  /*12e0*/  IMAD.U32 R25, R20, 0x10000, RZ ;  /* 0x0001000014197824 */ /* 0x020fe200078e00ff */
[----:B------:R-:W-:Y:S01]  /*12f0*/  ISETP.NE.AND P1, PT, R26, 0x1, PT ;  /* 0x000000011a00780c */ /* 0x000fe20003f25270 */
[----:B------:R-:W-:Y:S01]  /*1300*/  UMOV UR5, UR7 ;  /* 0x0000000700057c82 */ /* 0x000fe20008000000 */
[----:B------:R-:W-:Y:S01]  /*1310*/  UMOV UR4, UR6 ;  /* 0x0000000600047c82 */ /* 0x000fe20008000000 */
[----:B------:R-:W-:Y:S01]  /*1320*/  FFMA.FTZ R28, R28, R81, 1.1641532182693481445e-10 ;  /* 0x2f0000001c1c7423 */ /* 0x000fe20000010051 */
[----:B------:R-:W-:Y:S01]  /*1330*/  FMUL.FTZ R25, R25, UR17 ;  /* 0x0000001119197c20 */ /* 0x000fe20008410000 */
[----:B------:R-:W-:-:S03]  /*1340*/  MOV R27, R0 ;  /* 0x00000000001b7202 */ /* 0x000fc60000000f00 */
[----:B------:R-:W-:Y:S01]  /*1350*/  FMUL.FTZ R25, R25, UR5 ;  /* 0x0000000519197c20 */ /* 0x000fe20008410000 */
[----:B------:R-:W-:Y:S01]  /*1360*/  FSETP.GTU.FTZ.AND P0, PT, R28, UR4, PT ;  /* 0x000000041c007c0b */ /* 0x000fe2000bf1c000 */
[----:B------:R-:W-:-:S03]  /*1370*/  IMAD.MOV.U32 R28, RZ, RZ, 0x2 ;  /* 0x00000002ff1c7424 */ /* 0x000fc600078e00ff */
[----:B------:R-:W-:Y:S02]  /*1380*/  FSEL R25, R25, RZ, !P0 ;  /* 0x000000ff19197208 */ /* 0x000fe40004000000 */
[----:B------:R-:W-:-:S03]  /*1390*/  PLOP3.LUT P0, PT, P0, PT, PT, 0x8, 0x80 ;  /* 0x000000000080781c */ /* 0x000fc6000070e170 */
[--C-:B------:R-:W-:Y:S01]  /*13a0*/  FADD.FTZ R48, R48, R25.reuse ;  /* 0x0000001930307221 */ /* 0x100fe20000010000 */
[----:B------:R-:W-:Y:S02]  /*13b0*/  PRMT R25, R20, 0x7632, R25 ;  /* 0x0000763214197816 */ /* 0x000fe40000000019 */
        /* <DEDUP_REMOVED lines=10> */
.L_x_8589:
        /* <DEDUP_REMOVED lines=12> */
.L_x_8590:
        /* <DEDUP_REMOVED lines=43> */
.L_x_8588:
        /* <DEDUP_REMOVED lines=21> */
.L_x_8592:
        /* <DEDUP_REMOVED lines=12> */
.L_x_8593:
        /* <DEDUP_REMOVED lines=43> */
.L_x_8591:
        /* <DEDUP_REMOVED lines=22> */
.L_x_8595:
        /* <DEDUP_REMOVED lines=12> */
.L_x_8596:
        /* <DEDUP_REMOVED lines=43> */
.L_x_8594:
        /* <DEDUP_REMOVED lines=21> */
.L_x_8598:
        /* <DEDUP_REMOVED lines=12> */
.L_x_8599:
        /* <DEDUP_REMOVED lines=43> */
.L_x_8597:
        /* <DEDUP_REMOVED lines=22> */
.L_x_8601:
        /* <DEDUP_REMOVED lines=12> */
.L_x_8602:
        /* <DEDUP_REMOVED lines=43> */
.L_x_8600:
[----:B------:R-:W-:Y:S01]  /*2af0*/  I2FP.F32.U32 R26, R21 ;  /* 0x00000015001a7245 */ /* 0x000fe20000201000 */
[----:B------:R-:W-:Y:S01]  /*2b00*/  IMAD.U32 R22, R22, 0x10000, RZ ;  /* 0x0001000016167824 */ /* 0x000fe200078e00ff */
[----:B------:R-:W-:Y:S02]  /*2b10*/  ISETP.NE.AND P5, PT, R27, 0x1, PT ;  /* 0x000000011b00780c */ /* 0x000fe40003fa5270 */
[----:B------:R-:W-:Y:S01]  /*2b20*/  MOV R21, R0 ;  /* 0x0000000000157202 */ /* 0x000fe20000000f00 */
[----:B------:R-:W-:Y:S01]  /*2b30*/  FFMA.FTZ R26, R26, R81, 1.1641532182693481445e-10 ;  /* 0x2f0000001a1a7423 */ /* 0x000fe20000010051 */
[----:B------:R-:W-:-:S04]  /*2b40*/  FMUL.FTZ R22, R22, UR17 ;  /* 0x0000001116167c20 */ /* 0x000fc80008410000 */
[----:B------:R-:W-:Y:S01]  /*2b50*/  FMUL.FTZ R22, R22, UR5 ;  /* 0x0000000516167c20 */ /* 0x000fe20008410000 */
[----:B------:R-:W-:Y:S01]  /*2b60*/  FSETP.GTU.FTZ.AND P4, PT, R26, UR4, PT ;  /* 0x000000041a007c0b */ /* 0x000fe2000bf9c000 */
        /* <DEDUP_REMOVED lines=13> */
.L_x_8604:
        /* <DEDUP_REMOVED lines=12> */
.L_x_8605:
        /* <DEDUP_REMOVED lines=43> */
.L_x_8603:
        /* <DEDUP_REMOVED lines=9> */
[----:B------:R-:W-:Y:S02]  /*3040*/  PRMT R21, R23, 0x7632, R21 ;  /* 0x0000763217157816 */ /* 0x000fe40000000015 */
[----:B------:R-:W-:Y:S01]  /*3050*/  MOV R23, R0 ;  /* 0x0000000000177202 */ /* 0x000fe20000000f00 */
[----:B------:R-:W-:Y:S01]  /*3060*/  FADD.FTZ R46, R46, R27 ;  /* 0x0000001b2e2e7221 */ /* 0x000fe20000010000 */
        /* <DEDUP_REMOVED lines=10> */
.L_x_8607:
        /* <DEDUP_REMOVED lines=14> */
.L_x_8608:
        /* <DEDUP_REMOVED lines=43> */
.L_x_8606:
[----:B------:R-:W-:Y:S01]  /*34a0*/  I2FP.F32.U32 R22, R23 ;  /* 0x0000001700167245 */ /* 0x000fe20000201000 */
[----:B------:R-:W-:-:S04]  /*34b0*/  IMAD.U32 R21, R21, 0x10000, RZ ;  /* 0x0001000015157824 */ /* 0x000fc800078e00ff */
[----:B------:R-:W-:Y:S01]  /*34c0*/  FFMA.FTZ R22, R22, R81, 1.1641532182693481445e-10 ;  /* 0x2f00000016167423 */ /* 0x000fe20000010051 */
[----:B------:R-:W-:-:S04]  /*34d0*/  FMUL.FTZ R21, R21, UR17 ;  /* 0x0000001115157c20 */ /* 0x000fc80008410000 */
[----:B------:R-:W-:Y:S01]  /*34e0*/  FMUL.FTZ R21, R21, UR5 ;  /* 0x0000000515157c20 */ /* 0x000fe20008410000 */
[----:B------:R-:W-:-:S04]  /*34f0*/  FSETP.GTU.FTZ.AND P6, PT, R22, UR4, PT ;  /* 0x0000000416007c0b */ /* 0x000fc8000bfdc000 */
[----:B------:R-:W-:Y:S02]  /*3500*/  FSEL R22, R21, RZ, !P6 ;  /* 0x000000ff15167208 */ /* 0x000fe40007000000 */
[----:B------:R-:W-:-:S03]  /*3510*/  PLOP3.LUT P6, PT, P6, PT, PT, 0x8, 0x80 ;  /* 0x000000000080781c */ /* 0x000fc600037ce170 */
[----:B------:R-:W-:Y:S01]  /*3520*/  FADD.FTZ R47, R47, R22 ;  /* 0x000000162f2f7221 */ /* 0x000fe20000010000 */
[----:B------:R-:W-:Y:S09]  /*3530*/  BRA `(.L_x_8609) ;  /* 0x0000002400747947 */ /* 0x000ff20003800000 */
.L_x_8585:
        /* <DEDUP_REMOVED lines=15> */
.L_x_8611:
        /* <DEDUP_REMOVED lines=12> */
.L_x_8612:
        /* <DEDUP_REMOVED lines=41> */
[----:B------:R-:W-:-:S07]  /*3980*/  IMAD.MOV.U32 R25, RZ, RZ, R82 ;  /* 0x000000ffff197224 */ /* 0x000fce00078e0052 */
.L_x_8610:
[----:B------:R-:W-:Y:S01]  /*3990*/  ISETP.NE.AND P0, PT, R28, 0x1, PT ;  /* 0x000000011c00780c */ /* 0x000fe20003f05270 */
[----:B------:R-:W-:Y:S01]  /*39a0*/  UMOV UR4, UR6 ;  /* 0x0000000600047c82 */ /* 0x000fe20008000000 */
[----:B------:R-:W-:Y:S01]  /*39b0*/  I2FP.F32.U32 R26, R25 ;  /* 0x00000019001a7245 */ /* 0x000fe20000201000 */
[----:B------:R-:W-:Y:S01]  /*39c0*/  UMOV UR5, UR7 ;  /* 0x0000000700057c82 */ /* 0x000fe20008000000 */
[C---:B-----5:R-:W-:Y:S01]  /*39d0*/  SHF.L.U32 R27, R20.reuse, 0x10, RZ ;  /* 0x00000010141b7819 */ /* 0x060fe200000006ff */
[----:B------:R-:W-:Y:S01]  /*39e0*/  IMAD.MOV.U32 R29, RZ, RZ, 0x2 ;  /* 0x00000002ff1d7424 */ /* 0x000fe200078e00ff */
[----:B------:R-:W-:Y:S01]  /*39f0*/  PRMT R25, R20, 0x7632, R25 ;  /* 0x0000763214197816 */ /* 0x000fe20000000019 */
[----:B------:R-:W-:Y:S02]  /*3a00*/  FFMA.FTZ R26, R26, R81, 1.1641532182693481445e-10 ;  /* 0x2f0000001a1a7423 */ /* 0x000fe40000010051 */
[----:B------:R-:W-:Y:S01]  /*3a10*/  FMUL.FTZ R48, R27, UR17 ;  /* 0x000000111b307c20 */ /* 0x000fe20008410000 */
[----:B------:R-:W-:-:S02]  /*3a20*/  IMAD.MOV.U32 R27, RZ, RZ, R0 ;  /* 0x000000ffff1b7224 */ /* 0x000fc400078e0000 */
[----:B------:R-:W-:Y:S01]  /*3a30*/  FSETP.LE.FTZ.AND P1, PT, R26, UR4, PT ;  /* 0x000000041a007c0b */ /* 0x000fe2000bf33000 */
[----:B------:R-:W-:-:S03]  /*3a40*/  FMUL.FTZ R48, R48, UR5 ;  /* 0x0000000530307c20 */ /* 0x000fc60008410000 */
        /* <DEDUP_REMOVED lines=10> */
.L_x_8614:
        /* <DEDUP_REMOVED lines=12> */
.L_x_8615:
        /* <DEDUP_REMOVED lines=43> */
.L_x_8613:
[----:B------:R-:W-:Y:S01]  /*3e60*/  ISETP.NE.AND P1, PT, R29, 0x1, PT ;  /* 0x000000011d00780c */ /* 0x000fe20003f25270 */
[----:B------:R-:W-:Y:S01]  /*3e70*/  IMAD.MOV.U32 R28, RZ, RZ, 0x2 ;  /* 0x00000002ff1c7424 */ /* 0x000fe200078e00ff */
[----:B------:R-:W-:Y:S01]  /*3e80*/  I2FP.F32.U32 R26, R27 ;  /* 0x0000001b001a7245 */ /* 0x000fe20000201000 */
[----:B------:R-:W-:Y:S01]  /*3e90*/  IMAD.MOV.U32 R27, RZ, RZ, R0 ;  /* 0x000000ffff1b7224 */ /* 0x000fe200078e0000 */
[----:B------:R-:W-:-:S03]  /*3ea0*/  SHF.L.U32 R25, R25, 0x10, RZ ;  /* 0x0000001019197819 */ /* 0x000fc600000006ff */
[----:B------:R-:W-:Y:S02]  /*3eb0*/  FFMA.FTZ R26, R26, R81, 1.1641532182693481445e-10 ;  /* 0x2f0000001a1a7423 */ /* 0x000fe40000010051 */
[----:B------:R-:W-:-:S03]  /*3ec0*/  FMUL.FTZ R25, R25, UR17 ;  /* 0x0000001119197c20 */ /* 0x000fc60008410000 */
[----:B------:R-:W-:Y:S01]  /*3ed0*/  FSETP.LE.FTZ.AND P0, PT, R26, UR4, PT ;  /* 0x000000041a007c0b */ /* 0x000fe2000bf13000 */
[----:B------:R-:W-:Y:S01]  /*3ee0*/  FMUL.FTZ R49, R25, UR5 ;  /* 0x0000000519317c20 */ /* 0x000fe20008410000 */
        /* <DEDUP_REMOVED lines=9> */
.L_x_8617:
        /* <DEDUP_REMOVED lines=12> */
.L_x_8618:
        /* <DEDUP_REMOVED lines=43> */
.L_x_8616:
[----:B------:R-:W-:Y:S02]  /*42f0*/  ISETP.NE.AND P2, PT, R28, 0x1, PT ;  /* 0x000000011c00780c */ /* 0x000fe40003f45270 */
[----:B------:R-:W-:Y:S01]  /*4300*/  I2FP.F32.U32 R26, R27 ;  /* 0x0000001b001a7245 */ /* 0x000fe20000201000 */
[----:B------:R-:W-:Y:S01]  /*4310*/  IMAD.MOV.U32 R27, RZ, RZ, 0x2 ;  /* 0x00000002ff1b7424 */ /* 0x000fe200078e00ff */
[C---:B------:R-:W-:Y:S02]  /*4320*/  SHF.L.U32 R25, R21.reuse, 0x10, RZ ;  /* 0x0000001015197819 */ /* 0x040fe400000006ff */
[----:B------:R-:W-:Y:S01]  /*4330*/  PRMT R21, R21, 0x7632, R21 ;  /* 0x0000763215157816 */ /* 0x000fe20000000015 */
[----:B------:R-:W-:Y:S02]  /*4340*/  FFMA.FTZ R26, R26, R81, 1.1641532182693481445e-10 ;  /* 0x2f0000001a1a7423 */ /* 0x000fe40000010051 */
[----:B------:R-:W-:Y:S01]  /*4350*/  FMUL.FTZ R50, R25, UR17 ;  /* 0x0000001119327c20 */ /* 0x000fe20008410000 */
[----:B------:R-:W-:-:S02]  /*4360*/  IMAD.MOV.U32 R25, RZ, RZ, R0 ;  /* 0x000000ffff197224 */ /* 0x000fc400078e0000 */
        /* <DEDUP_REMOVED lines=11> */
.L_x_8620:
        /* <DEDUP_REMOVED lines=12> */
.L_x_8621:
        /* <DEDUP_REMOVED lines=43> */
.L_x_8619:
        /* <DEDUP_REMOVED lines=18> */
.L_x_8623:
        /* <DEDUP_REMOVED lines=12> */
.L_x_8624:
        /* <DEDUP_REMOVED lines=43> */
.L_x_8622:
        /* <DEDUP_REMOVED lines=19> */
.L_x_8626:
        /* <DEDUP_REMOVED lines=12> */
.L_x_8627:
        /* <DEDUP_REMOVED lines=43> */
.L_x_8625:
[----:B------:R-:W-:Y:S02]  /*50c0*/  ISETP.NE.AND P5, PT, R25, 0x1, PT ;  /* 0x000000011900780c */ /* 0x000fe40003fa5270 */
[----:B------:R-:W-:Y:S01]  /*50d0*/  I2FP.F32.U32 R26, R21 ;  /* 0x00000015001a7245 */ /* 0x000fe20000201000 */
[----:B------:R-:W-:Y:S01]  /*50e0*/  IMAD.MOV.U32 R21, RZ, RZ, R0 ;  /* 0x000000ffff157224 */ /* 0x000fe200078e0000 */
[----:B------:R-:W-:-:S03]  /*50f0*/  SHF.L.U32 R22, R22, 0x10, RZ ;  /* 0x0000001016167819 */ /* 0x000fc600000006ff */
[----:B------:R-:W-:Y:S02]  /*5100*/  FFMA.FTZ R26, R26, R81, 1.1641532182693481445e-10 ;  /* 0x2f0000001a1a7423 */ /* 0x000fe40000010051 */
[----:B------:R-:W-:-:S03]  /*5110*/  FMUL.FTZ R22, R22, UR17 ;  /* 0x0000001116167c20 */ /* 0x000fc60008410000 */
[----:B------:R-:W-:Y:S01]  /*5120*/  FSETP.LE.FTZ.AND P4, PT, R26, UR4, PT ;  /* 0x000000041a007c0b */ /* 0x000fe2000bf93000 */
[----:B------:R-:W-:Y:S01]  /*5130*/  FMUL.FTZ R45, R22, UR5 ;  /* 0x00000005162d7c20 */ /* 0x000fe20008410000 */
[----:B------:R-:W-:Y:S01]  /*5140*/  IMAD.MOV.U32 R26, RZ, RZ, 0x2 ;  /* 0x00000002ff1a7424 */ /* 0x000fe200078e00ff */
        /* <DEDUP_REMOVED lines=9> */
.L_x_8629:
        /* <DEDUP_REMOVED lines=12> */
.L_x_8630:
        /* <DEDUP_REMOVED lines=43> */
.L_x_8628:
[----:B------:R-:W-:Y:S02]  /*5550*/  ISETP.NE.AND P6, PT, R26, 0x1, PT ;  /* 0x000000011a00780c */ /* 0x000fe40003fc5270 */
[----:B------:R-:W-:Y:S02]  /*5560*/  I2FP.F32.U32 R22, R21 ;  /* 0x0000001500167245 */ /* 0x000fe40000201000 */
[C---:B------:R-:W-:Y:S02]  /*5570*/  SHF.L.U32 R25, R23.reuse, 0x10, RZ ;  /* 0x0000001017197819 */ /* 0x040fe400000006ff */
[----:B------:R-:W-:Y:S01]  /*5580*/  PRMT R21, R23, 0x7632, R21 ;  /* 0x0000763217157816 */ /* 0x000fe20000000015 */
[----:B------:R-:W-:Y:S01]  /*5590*/  FFMA.FTZ R22, R22, R81, 1.1641532182693481445e-10 ;  /* 0x2f00000016167423 */ /* 0x000fe20000010051 */
[----:B------:R-:W-:Y:S02]  /*55a0*/  IMAD.MOV.U32 R23, RZ, RZ, R0 ;  /* 0x000000ffff177224 */ /* 0x000fe400078e0000 */
[----:B------:R-:W-:Y:S01]  /*55b0*/  FMUL.FTZ R46, R25, UR17 ;  /* 0x00000011192e7c20 */ /* 0x000fe20008410000 */
[----:B------:R-:W-:Y:S01]  /*55c0*/  IMAD.MOV.U32 R25, RZ, RZ, 0x2 ;  /* 0x00000002ff197424 */ /* 0x000fe200078e00ff */
[----:B------:R-:W-:-:S02]  /*55d0*/  FSETP.LE.FTZ.AND P5, PT, R22, UR4, PT ;  /* 0x0000000416007c0b */ /* 0x000fc4000bfb3000 */
[----:B------:R-:W-:Y:S01]  /*55e0*/  FMUL.FTZ R46, R46, UR5 ;  /* 0x000000052e2e7c20 */ /* 0x000fe20008410000 */
        /* <DEDUP_REMOVED lines=9> */
.L_x_8632:
        /* <DEDUP_REMOVED lines=14> */
.L_x_8633:
        /* <DEDUP_REMOVED lines=43> */
.L_x_8631:
[----:B------:R-:W-:Y:S02]  /*5a10*/  I2FP.F32.U32 R22, R23 ;  /* 0x0000001700167245 */ /* 0x000fe40000201000 */
[----:B------:R-:W-:Y:S02]  /*5a20*/  SHF.L.U32 R21, R21, 0x10, RZ ;  /* 0x0000001015157819 */ /* 0x000fe400000006ff */
[----:B------:R-:W-:Y:S01]  /*5a30*/  ISETP.NE.AND P6, PT, R20, RZ, PT ;  /* 0x000000ff1400720c */ /* 0x000fe20003fc5270 */
[----:B------:R-:W-:Y:S01]  /*5a40*/  FFMA.FTZ R22, R22, R81, 1.1641532182693481445e-10 ;  /* 0x2f00000016167423 */ /* 0x000fe20000010051 */
[----:B------:R-:W-:Y:S01]  /*5a50*/  FSEL R49, R49, RZ, P0 ;  /* 0x000000ff31317208 */ /* 0x000fe20000000000 */
[----:B------:R-:W-:Y:S01]  /*5a60*/  FMUL.FTZ R21, R21, UR17 ;  /* 0x0000001115157c20 */ /* 0x000fe20008410000 */
[----:B------:R-:W-:Y:S02]  /*5a70*/  FSEL R48, R48, RZ, P6 ;  /* 0x000000ff30307208 */ /* 0x000fe40003000000 */
[----:B------:R-:W-:Y:S01]  /*5a80*/  FSETP.GTU.FTZ.AND P6, PT, R22, UR4, PT ;  /* 0x0000000416007c0b */ /* 0x000fe2000bfdc000 */
[----:B------:R-:W-:Y:S01]  /*5a90*/  FMUL.FTZ R21, R21, UR5 ;  /* 0x0000000515157c20 */ /* 0x000fe20008410000 */
[----:B------:R-:W-:-:S02]  /*5aa0*/  FSEL R50, R50, RZ, P1 ;  /* 0x000000ff32327208 */ /* 0x000fc40000800000 */
[----:B------:R-:W-:Y:S02]  /*5ab0*/  FSEL R51, R51, RZ, P2 ;  /* 0x000000ff33337208 */ /* 0x000fe40001000000 */
[----:B------:R-:W-:Y:S02]  /*5ac0*/  FSEL R47, R21, RZ, !P6 ;  /* 0x000000ff152f7208 */ /* 0x000fe40007000000 */
[----:B------:R-:W-:Y:S02]  /*5ad0*/  PLOP3.LUT P6, PT, P6, PT, PT, 0x8, 0x80 ;  /* 0x000000000080781c */ /* 0x000fe400037ce170 */
[----:B------:R-:W-:Y:S02]  /*5ae0*/  FSEL R44, R44, RZ, P3 ;  /* 0x000000ff2c2c7208 */ /* 0x000fe40001800000 */
[----:B------:R-:W-:Y:S02]  /*5af0*/  FSEL R45, R45, RZ, P4 ;  /* 0x000000ff2d2d7208 */ /* 0x000fe40002000000 */
[----:B------:R-:W-:-:S07]  /*5b00*/  FSEL R46, R46, RZ, P5 ;  /* 0x000000ff2e2e7208 */ /* 0x000fce0002800000 */
.L_x_8609:
[----:B------:R-:W0:Y:S01]  /*5b10*/  LDC.64 R124, c[0x0][0x3a8] ;  /* 0x0000ea00ff7c7b82 */ /* 0x000e220000000a00 */
[----:B------:R-:W-:Y:S01]  /*5b20*/  SEL R27, RZ, 0x1000000, !P6 ;  /* 0x01000000ff1b7807 */ /* 0x000fe20007000000 */
[----:B------:R-:W-:Y:S01]  /*5b30*/  VIADD R83, R80, 0x80 ;  /* 0x0000008050537836 */ /* 0x000fe20000000000 */
[----:B------:R-:W-:Y:S02]  /*5b40*/  ISETP.NE.AND P6, PT, R20, RZ, PT ;  /* 0x000000ff1400720c */ /* 0x000fe40003fc5270 */
[----:B------:R-:W-:Y:S01]  /*5b50*/  SEL R23, RZ, 0x10000, !P5 ;  /* 0x00010000ff177807 */ /* 0x000fe20006800000 */
[----:B------:R-:W-:Y:S01]  /*5b60*/  IMAD.WIDE.U32 R28, R83, 0x10, R90 ;  /* 0x00000010531c7825 */ /* 0x000fe200078e005a */
        /* <DEDUP_REMOVED lines=13> */
[----:B-1----:R-:W-:-:S03]  /*5c40*/  IMAD.WIDE.U32 R26, R80, 0x8, R92 ;  /* 0x00000008501a7825 */ /* 0x002fc600078e005c */
[----:B------:R-:W-:Y:S04]  /*5c50*/  STG.E.128 desc[UR8][R20.64+0x10], R44 ;  /* 0x0000102c14007986 */ /* 0x000fe8000c101d08 */
[----:B------:R0:W-:Y:S04]  /*5c60*/  STG.E.64 desc[UR8][R26.64], R22 ;  /* 0x000000161a007986 */ /* 0x0001e8000c101b08 */
[----:B0-----:R0:W5:Y:S01]  /*5c70*/  LDG.E.128 R20, desc[UR8][R28.64] ;  /* 0x000000081c147981 */ /* 0x001162000c1e1d00 */
[----:B------:R-:W-:Y:S05]  /*5c80*/  BRA.U !UP1, `(.L_x_8634) ;  /* 0x0000002509b87547 */ /* 0x000fea000b800000 */
[----:B------:R-:W1:Y:S01]  /*5c90*/  LDC.64 R36, c[0x0][0x3a0] ;  /* 0x0000e800ff247b82 */ /* 0x000e620000000a00 */
[----:B------:R-:W-:Y:S01]  /*5ca0*/  ISETP.NE.AND P0, PT, R25, 0x1, PT ;  /* 0x000000011900780c */ /* 0x000fe20003f05270 */
[----:B------:R-:W-:Y:S01]  /*5cb0*/  IMAD.MOV.U32 R26, RZ, RZ, 0x2 ;  /* 0x00000002ff1a7424 */ /* 0x000fe200078e00ff */
[----:B------:R-:W-:Y:S01]  /*5cc0*/  MOV R27, R0 ;  /* 0x00000000001b7202 */ /* 0x000fe20000000f00 */
[----:B------:R-:W-:Y:S02]  /*5cd0*/  IMAD.MOV.U32 R68, RZ, RZ, R24 ;  /* 0x000000ffff447224 */ /* 0x000fe400078e0018 */
[----:B-1----:R-:W-:-:S05]  /*5ce0*/  IMAD.WIDE.U32 R36, R83, 0x20, R36 ;  /* 0x0000002053247825 */ /* 0x002fca00078e0024 */
[----:B------:R1:W5:Y:S04]  /*5cf0*/  LDG.E.128 R40, desc[UR8][R36.64] ;  /* 0x0000000824287981 */ /* 0x000368000c1e1d00 */
[----:B------:R-:W5:Y:S01]  /*5d00*/  LDG.E.128 R36, desc[UR8][R36.64+0x10] ;  /* 0x0000100824247981 */ /* 0x000f62000c1e1d00 */
[----:B-1----:R-:W-:Y:S05]  /*5d10*/  @!P0 BRA `(.L_x_8635) ;  /* 0x0000000400008947 */ /* 0x002fea0003800000 */
        /* <DEDUP_REMOVED lines=10> */
.L_x_8636:
        /* <DEDUP_REMOVED lines=12> */
.L_x_8637:
        /* <DEDUP_REMOVED lines=42> */
.L_x_8635:
        /* <DEDUP_REMOVED lines=23> */
.L_x_8639:
        /* <DEDUP_REMOVED lines=12> */
.L_x_8640:
[----:B------:R-:W-:Y:S01]  /*6350*/  IMAD.WIDE.U32 R30, R74, -0x326172a9, RZ ;  /* 0xcd9e8d574a1e7825 */ /* 0x000fe200078e00ff */
[----:B------:R-:W-:-:S04]  /*6360*/  LOP3.LUT R24, R2, UR11, R27, 0x96, !PT ;  /* 0x0000000b02187c12 */ /* 0x000fc8000f8e961b */
[----:B0-----:R-:W-:Y:S01]  /*6370*/  LOP3.LUT R28, R73, UR10, R31, 0x96, !PT ;  /* 0x0000000a491c7c12 */ /* 0x001fe2000f8e961f */
        /* <DEDUP_REMOVED lines=40> */
.L_x_8638:
        /* <DEDUP_REMOVED lines=21> */
.L_x_8642:
        /* <DEDUP_REMOVED lines=12> */
.L_x_8643:
        /* <DEDUP_REMOVED lines=43> */
.L_x_8641:
[----:B------:R-:W-:Y:S01]  /*6ac0*/  I2FP.F32.U32 R24, R25 ;  /* 0x0000001900187245 */ /* 0x000fe20000201000 */
[----:B------:R-:W-:Y:S01]  /*6ad0*/  IMAD.MOV.U32 R27, RZ, RZ, 0x2 ;  /* 0x00000002ff1b7424 */ /* 0x000fe200078e00ff */
[C---:B------:R-:W-:Y:S02]  /*6ae0*/  SHF.L.U32 R25, R21.reuse, 0x10, RZ ;  /* 0x0000001015197819 */ /* 0x040fe400000006ff */
        /* <DEDUP_REMOVED lines=19> */
.L_x_8645:
        /* <DEDUP_REMOVED lines=12> */
.L_x_8646:
        /* <DEDUP_REMOVED lines=43> */
.L_x_8644:
        /* <DEDUP_REMOVED lines=8> */
[----:B------:R-:W-:Y:S01]  /*7010*/  FSEL R24, R21, RZ, !P2 ;  /* 0x000000ff15187208 */ /* 0x000fe20005000000 */
[----:B------:R-:W-:Y:S01]  /*7020*/  IMAD.MOV.U32 R21, RZ, RZ, R0 ;  /* 0x000000ffff157224 */ /* 0x000fe200078e0000 */
        /* <DEDUP_REMOVED lines=11> */
.L_x_8648:
        /* <DEDUP_REMOVED lines=12> */
.L_x_8649:
[----:B------:R-:W-:Y:S01]  /*71a0*/  IMAD.WIDE.U32 R30, R74, -0x326172a9, RZ ;  /* 0xcd9e8d574a1e7825 */ /* 0x000fe200078e00ff */
[----:B------:R-:W-:Y:S02]  /*71b0*/  LOP3.LUT R24, R2, UR11, R27, 0x96, !PT ;  /* 0x0000000b02187c12 */ /* 0x000fe4000f8e961b */
[----:B------:R-:W-:Y:S02]  /*71c0*/  MOV R21, R68 ;  /* 0x0000004400157202 */ /* 0x000fe40000000f00 */
        /* <DEDUP_REMOVED lines=40> */
.L_x_8647:
        /* <DEDUP_REMOVED lines=22> */
.L_x_8651:
        /* <DEDUP_REMOVED lines=12> */
.L_x_8652:
        /* <DEDUP_REMOVED lines=43> */
.L_x_8650:
[----:B------:R-:W-:Y:S01]  /*7920*/  I2FP.F32.U32 R24, R21 ;  /* 0x0000001500187245 */ /* 0x000fe20000201000 */
[----:B------:R-:W-:Y:S01]  /*7930*/  IMAD.MOV.U32 R21, RZ, RZ, R0 ;  /* 0x000000ffff157224 */ /* 0x000fe200078e0000 */
[----:B------:R-:W-:Y:S02]  /*7940*/  SHF.L.U32 R22, R22, 0x10, RZ ;  /* 0x0000001016167819 */ /* 0x000fe400000006ff */
[----:B------:R-:W-:Y:S01]  /*7950*/  ISETP.NE.AND P5, PT, R26, 0x1, PT ;  /* 0x000000011a00780c */ /* 0x000fe20003fa5270 */
[----:B------:R-:W-:Y:S02]  /*7960*/  FFMA.FTZ R24, R24, R81, 1.1641532182693481445e-10 ;  /* 0x2f00000018187423 */ /* 0x000fe40000010051 */
[----:B------:R-:W-:-:S03]  /*7970*/  FMUL.FTZ R22, R22, UR17 ;  /* 0x0000001116167c20 */ /* 0x000fc60008410000 */
[----:B------:R-:W-:Y:S01]  /*7980*/  FSETP.GTU.FTZ.AND P4, PT, R24, UR4, PT ;  /* 0x0000000418007c0b */ /* 0x000fe2000bf9c000 */
[----:B------:R-:W-:Y:S01]  /*7990*/  FMUL.FTZ R22, R22, UR5 ;  /* 0x0000000516167c20 */ /* 0x000fe20008410000 */
        /* <DEDUP_REMOVED lines=13> */
.L_x_8654:
        /* <DEDUP_REMOVED lines=12> */
.L_x_8655:
        /* <DEDUP_REMOVED lines=43> */
.L_x_8653:
        /* <DEDUP_REMOVED lines=12> */
[----:B------:R-:W-:Y:S01]  /*7ea0*/  FADD.FTZ R38, R38, R25 ;  /* 0x0000001926267221 */ /* 0x000fe20000010000 */
        /* <DEDUP_REMOVED lines=9> */
.L_x_8657:
        /* <DEDUP_REMOVED lines=14> */
.L_x_8658:
[----:B0-----:R-:W-:Y:S01]  /*8020*/  IMAD.WIDE.U32 R28, R74, -0x326172a9, RZ ;  /* 0xcd9e8d574a1c7825 */ /* 0x001fe200078e00ff */
        /* <DEDUP_REMOVED lines=42> */
.L_x_8656:
        /* <DEDUP_REMOVED lines=8> */
[----:B------:R-:W-:Y:S01]  /*8350*/  FADD.FTZ R39, R39, R22 ;  /* 0x0000001627277221 */ /* 0x000fe20000010000 */
[----:B------:R-:W-:Y:S09]  /*8360*/  BRA `(.L_x_8659) ;  /* 0x00000024006c7947 */ /* 0x000ff20003800000 */
.L_x_8634:
        /* <DEDUP_REMOVED lines=15> */
.L_x_8661:
        /* <DEDUP_REMOVED lines=12> */
.L_x_8662:
        /* <DEDUP_REMOVED lines=42> */
.L_x_8660:
[----:B------:R-:W-:Y:S01]  /*87c0*/  ISETP.NE.AND P0, PT, R27, 0x1, PT ;  /* 0x000000011b00780c */ /* 0x000fe20003f05270 */
[C---:B-----5:R-:W-:Y:S01]  /*87d0*/  IMAD.U32 R25, R20.reuse, 0x10000, RZ ;  /* 0x0001000014197824 */ /* 0x060fe200078e00ff */
[----:B------:R-:W-:Y:S01]  /*87e0*/  I2FP.F32.U32 R24, R26 ;  /* 0x0000001a00187245 */ /* 0x000fe20000201000 */
[----:B------:R-:W-:Y:S01]  /*87f0*/  HFMA2 R26, -RZ, RZ, 0, 1.1920928955078125e-07 ;  /* 0x00000002ff1a7431 */ /* 0x000fe200000001ff */
[----:B------:R-:W-:Y:S01]  /*8800*/  PRMT R32, R20, 0x7632, R32 ;  /* 0x0000763214207816 */ /* 0x000fe20000000020 */
[----:B------:R-:W-:Y:S01]  /*8810*/  FMUL.FTZ R40, R25, UR17 ;  /* 0x0000001119287c20 */ /* 0x000fe20008410000 */
[----:B------:R-:W-:Y:S02]  /*8820*/  IMAD.MOV.U32 R25, RZ, RZ, R0 ;  /* 0x000000ffff197224 */ /* 0x000fe400078e0000 */
[----:B------:R-:W-:Y:S01]  /*8830*/  FFMA.FTZ R24, R24, R81, 1.1641532182693481445e-10 ;  /* 0x2f00000018187423 */ /* 0x000fe20000010051 */
[----:B------:R-:W-:-:S04]  /*8840*/  FMUL.FTZ R40, R40, UR5 ;  /* 0x0000000528287c20 */ /* 0x000fc80008410000 */
[----:B------:R-:W-:-:S04]  /*8850*/  FSETP.LE.FTZ.AND P1, PT, R24, UR4, PT ;  /* 0x0000000418007c0b */ /* 0x000fc8000bf33000 */
        /* <DEDUP_REMOVED lines=10> */
.L_x_8664:
        /* <DEDUP_REMOVED lines=12> */
.L_x_8665:
        /* <DEDUP_REMOVED lines=43> */
.L_x_8663:
[----:B------:R-:W-:Y:S01]  /*8c70*/  ISETP.NE.AND P1, PT, R26, 0x1, PT ;  /* 0x000000011a00780c */ /* 0x000fe20003f25270 */
[----:B------:R-:W-:Y:S01]  /*8c80*/  IMAD.U32 R32, R32, 0x10000, RZ ;  /* 0x0001000020207824 */ /* 0x000fe200078e00ff */
[----:B------:R-:W-:Y:S01]  /*8c90*/  I2FP.F32.U32 R24, R25 ;  /* 0x0000001900187245 */ /* 0x000fe20000201000 */
[----:B------:R-:W-:Y:S01]  /*8ca0*/  IMAD.MOV.U32 R25, RZ, RZ, R0 ;  /* 0x000000ffff197224 */ /* 0x000fe200078e0000 */
[----:B------:R-:W-:Y:S01]  /*8cb0*/  MOV R27, 0x2 ;  /* 0x00000002001b7802 */ /* 0x000fe20000000f00 */
[----:B------:R-:W-:Y:S02]  /*8cc0*/  FMUL.FTZ R32, R32, UR17 ;  /* 0x0000001120207c20 */ /* 0x000fe40008410000 */
[----:B------:R-:W-:Y:S02]  /*8cd0*/  FFMA.FTZ R24, R24, R81, 1.1641532182693481445e-10 ;  /* 0x2f00000018187423 */ /* 0x000fe40000010051 */
[----:B------:R-:W-:-:S03]  /*8ce0*/  FMUL.FTZ R41, R32, UR5 ;  /* 0x0000000520297c20 */ /* 0x000fc60008410000 */
[----:B------:R-:W-:Y:S01]  /*8cf0*/  FSETP.LE.FTZ.AND P0, PT, R24, UR4, PT ;  /* 0x0000000418007c0b */ /* 0x000fe2000bf13000 */
        /* <DEDUP_REMOVED lines=9> */
.L_x_8667:
        /* <DEDUP_REMOVED lines=12> */
.L_x_8668:
        /* <DEDUP_REMOVED lines=43> */
.L_x_8666:
[----:B------:R-:W-:Y:S01]  /*9100*/  ISETP.NE.AND P2, PT, R27, 0x1, PT ;  /* 0x000000011b00780c */ /* 0x000fe20003f45270 */
[----:B------:R-:W-:Y:S01]  /*9110*/  HFMA2 R26, -RZ, RZ, 0, 1.1920928955078125e-07 ;  /* 0x00000002ff1a7431 */ /* 0x000fe200000001ff */
[----:B------:R-:W-:Y:S01]  /*9120*/  I2FP.F32.U32 R24, R25 ;  /* 0x0000001900187245 */ /* 0x000fe20000201000 */
[C---:B------:R-:W-:Y:S01]  /*9130*/  IMAD.U32 R25, R21.reuse, 0x10000, RZ ;  /* 0x0001000015197824 */ /* 0x040fe200078e00ff */
[----:B------:R-:W-:-:S03]  /*9140*/  PRMT R21, R21, 0x7632, R21 ;  /* 0x0000763215157816 */ /* 0x000fc60000000015 */
[----:B------:R-:W-:Y:S01]  /*9150*/  FFMA.FTZ R24, R24, R81, 1.1641532182693481445e-10 ;  /* 0x2f00000018187423 */ /* 0x000fe20000010051 */
[----:B------:R-:W-:Y:S01]  /*9160*/  FMUL.FTZ R42, R25, UR17 ;  /* 0x00000011192a7c20 */ /* 0x000fe20008410000 */
[----:B------:R-:W-:-:S03]  /*9170*/  IMAD.MOV.U32 R25, RZ, RZ, R0 ;  /* 0x000000ffff197224 */ /* 0x000fc600078e0000 */
[----:B------:R-:W-:Y:S01]  /*9180*/  FSETP.LE.FTZ.AND P1, PT, R24, UR4, PT ;  /* 0x0000000418007c0b */ /* 0x000fe2000bf33000 */
[----:B------:R-:W-:Y:S01]  /*9190*/  FMUL.FTZ R42, R42, UR5 ;  /* 0x000000052a2a7c20 */ /* 0x000fe20008410000 */
        /* <DEDUP_REMOVED lines=9> */
.L_x_8670:
        /* <DEDUP_REMOVED lines=12> */
.L_x_8671:
        /* <DEDUP_REMOVED lines=43> */
.L_x_8669:
        /* <DEDUP_REMOVED lines=18> */
.L_x_8673:
        /* <DEDUP_REMOVED lines=12> */
.L_x_8674:
        /* <DEDUP_REMOVED lines=43> */
.L_x_8672:
[----:B------:R-:W-:Y:S01]  /*9a30*/  ISETP.NE.AND P4, PT, R27, 0x1, PT ;  /* 0x000000011b00780c */ /* 0x000fe20003f85270 */
[C---:B------:R-:W-:Y:S01]  /*9a40*/  IMAD.U32 R21, R22.reuse, 0x10000, RZ ;  /* 0x0001000016157824 */ /* 0x040fe200078e00ff */
[----:B------:R-:W-:Y:S01]  /*9a50*/  I2FP.F32.U32 R24, R25 ;  /* 0x0000001900187245 */ /* 0x000fe20000201000 */
[----:B------:R-:W-:Y:S01]  /*9a60*/  HFMA2 R25, -RZ, RZ, 0, 1.1920928955078125e-07 ;  /* 0x00000002ff197431 */ /* 0x000fe200000001ff */
[----:B------:R-:W-:Y:S01]  /*9a70*/  PRMT R22, R22, 0x7632, R22 ;  /* 0x0000763216167816 */ /* 0x000fe20000000016 */
[----:B------:R-:W-:Y:S01]  /*9a80*/  FMUL.FTZ R36, R21, UR17 ;  /* 0x0000001115247c20 */ /* 0x000fe20008410000 */
[----:B------:R-:W-:Y:S02]  /*9a90*/  IMAD.MOV.U32 R21, RZ, RZ, R0 ;  /* 0x000000ffff157224 */ /* 0x000fe400078e0000 */
[----:B------:R-:W-:Y:S01]  /*9aa0*/  FFMA.FTZ R24, R24, R81, 1.1641532182693481445e-10 ;  /* 0x2f00000018187423 */ /* 0x000fe20000010051 */
[----:B------:R-:W-:-:S04]  /*9ab0*/  FMUL.FTZ R36, R36, UR5 ;  /* 0x0000000524247c20 */ /* 0x000fc80008410000 */
        /* <DEDUP_REMOVED lines=10> */
.L_x_8676:
        /* <DEDUP_REMOVED lines=12> */
.L_x_8677:
[----:B------:R-:W-:Y:S01]  /*9c20*/  IMAD.WIDE.U32 R30, R74, -0x326172a9, RZ ;  /* 0xcd9e8d574a1e7825 */ /* 0x000fe200078e00ff */
[----:B------:R-:W-:-:S03]  /*9c30*/  LOP3.LUT R24, R2, UR11, R27, 0x96, !PT ;  /* 0x0000000b02187c12 */ /* 0x000fc6000f8e961b */
[----:B------:R-:W-:Y:S01]  /*9c40*/  IMAD.MOV.U32 R21, RZ, RZ, R68 ;  /* 0x000000ffff157224 */ /* 0x000fe200078e0044 */
        /* <DEDUP_REMOVED lines=40> */
.L_x_8675:
        /* <DEDUP_REMOVED lines=18> */
.L_x_8679:
        /* <DEDUP_REMOVED lines=12> */
.L_x_8680:
        /* <DEDUP_REMOVED lines=43> */
.L_x_8678:
        /* <DEDUP_REMOVED lines=19> */
.L_x_8682:
        /* <DEDUP_REMOVED lines=14> */
.L_x_8683:
        /* <DEDUP_REMOVED lines=43> */
.L_x_8681:
        /* <DEDUP_REMOVED lines=8> */
[----:B------:R-:W-:Y:S01]  /*a8a0*/  FMUL.FTZ R21, R21, UR5 ;  /* 0x0000000515157c20 */ /* 0x000fe20008410000 */
[----:B------:R-:W-:-:S02]  /*a8b0*/  FSETP.GTU.FTZ.AND P6, PT, R22, UR4, PT ;  /* 0x0000000416007c0b */ /* 0x000fc4000bfdc000 */
[----:B------:R-:W-:Y:S02]  /*a8c0*/  FSEL R43, R43, RZ, P2 ;  /* 0x000000ff2b2b7208 */ /* 0x000fe40001000000 */
[----:B------:R-:W-:Y:S02]  /*a8d0*/  FSEL R39, R21, RZ, !P6 ;  /* 0x000000ff15277208 */ /* 0x000fe40007000000 */
[----:B------:R-:W-:Y:S02]  /*a8e0*/  PLOP3.LUT P6, PT, P6, PT, PT, 0x8, 0x80 ;  /* 0x000000000080781c */ /* 0x000fe400037ce170 */
[----:B------:R-:W-:Y:S02]  /*a8f0*/  FSEL R36, R36, RZ, P3 ;  /* 0x000000ff24247208 */ /* 0x000fe40001800000 */
[----:B------:R-:W-:Y:S02]  /*a900*/  FSEL R37, R37, RZ, P4 ;  /* 0x000000ff25257208 */ /* 0x000fe40002000000 */
[----:B------:R-:W-:-:S07]  /*a910*/  FSEL R38, R38, RZ, P5 ;  /* 0x000000ff26267208 */ /* 0x000fce0002800000 */
.L_x_8659:
[----:B------:R-:W-:Y:S02]  /*a920*/  SEL R25, RZ, 0x1000000, !P6 ;  /* 0x01000000ff197807 */ /* 0x000fe40007000000 */
[----:B------:R-:W-:Y:S02]  /*a930*/  ISETP.NE.AND P6, PT, R20, RZ, PT ;  /* 0x000000ff1400720c */ /* 0x000fe40003fc5270 */
[----:B------:R-:W-:Y:S02]  /*a940*/  SEL R23, RZ, 0x10000, !P5 ;  /* 0x00010000ff177807 */ /* 0x000fe40006800000 */
[----:B------:R-:W-:Y:S02]  /*a950*/  SEL R24, RZ, 0x100, !P4 ;  /* 0x00000100ff187807 */ /* 0x000fe40006000000 */
[----:B------:R-:W-:Y:S02]  /*a960*/  SEL R20, RZ, 0x1000000, !P2 ;  /* 0x01000000ff147807 */ /* 0x000fe40005000000 */
[----:B------:R-:W-:-:S02]  /*a970*/  SEL R21, RZ, 0x10000, !P1 ;  /* 0x00010000ff157807 */ /* 0x000fc40004800000 */
[----:B------:R-:W-:Y:S02]  /*a980*/  SEL R22, RZ, 0x100, !P0 ;  /* 0x00000100ff167807 */ /* 0x000fe40004000000 */
[----:B------:R-:W-:Y:S02]  /*a990*/  LOP3.LUT R24, R24, R25, R23, 0xfe, !PT ;  /* 0x0000001918187212 */ /* 0x000fe400078efe17 */
[----:B------:R-:W-:Y:S02]  /*a9a0*/  SEL R23, RZ, 0x1, !P3 ;  /* 0x00000001ff177807 */ /* 0x000fe40005800000 */
[----:B------:R-:W-:Y:S01]  /*a9b0*/  LOP3.LUT R22, R22, R20, R21, 0xfe, !PT ;  /* 0x0000001416167212 */ /* 0x000fe200078efe15 */
[----:B------:R-:W-:Y:S01]  /*a9c0*/  IMAD.WIDE.U32 R20, R83, 0x20, R124 ;  /* 0x0000002053147825 */ /* 0x000fe200078e007c */
[----:B------:R-:W-:Y:S02]  /*a9d0*/  SEL R25, RZ, 0x1, !P6 ;  /* 0x00000001ff197807 */ /* 0x000fe40007000000 */
[----:B------:R-:W-:-:S02]  /*a9e0*/  IADD3 R84, PT, PT, R80, 0x100, RZ ;  /* 0x0000010050547810 */ /* 0x000fc40007ffe0ff */
[----:B------:R-:W-:Y:S01]  /*a9f0*/  LOP3.LUT R23, R24, R23, RZ, 0xfc, !PT ;  /* 0x0000001718177212 */ /* 0x000fe200078efcff */
[----:B------:R-:W-:Y:S01]  /*aa00*/  STG.E.128 desc[UR8][R20.64], R40 ;  /* 0x0000002814007986 */ /* 0x000fe2000c101d08 */
[----:B------:R-:W-:Y:S01]  /*aa10*/  LOP3.LUT R22, R22, R25, RZ, 0xfc, !PT ;  /* 0x0000001916167212 */ /* 0x000fe200078efcff */
[----:B------:R-:W-:Y:S02]  /*aa20*/  IMAD.WIDE.U32 R24, R83, 0x8, R92 ;  /* 0x0000000853187825 */ /* 0x000fe400078e005c */
[----:B------:R-:W-:Y:S02]  /*aa30*/  STG.E.128 desc[UR8][R20.64+0x10], R36 ;  /* 0x0000102414007986 */ /* 0x000fe4000c101d08 */
[----:B------:R-:W-:Y:S02]  /*aa40*/  IMAD.WIDE.U32 R26, R84, 0x10, R90 ;  /* 0x00000010541a7825 */ /* 0x000fe400078e005a */
[----:B------:R1:W-:Y:S04]  /*aa50*/  STG.E.64 desc[UR8][R24.64], R22 ;  /* 0x0000001618007986 */ /* 0x0003e8000c101b08 */
[----:B-1----:R1:W5:Y:S01]  /*aa60*/  LDG.E.128 R20, desc[UR8][R26.64] ;  /* 0x000000081a147981 */ /* 0x002362000c1e1d00 */
[----:B------:R-:W-:Y:S05]  /*aa70*/  BRA.U !UP1, `(.L_x_8684) ;  /* 0x0000002509bc7547 */ /* 0x000fea000b800000 */
[----:B0-----:R-:W0:Y:S01]  /*aa80*/  LDC.64 R28, c[0x0][0x3a0] ;  /* 0x0000e800ff1c7b82 */ /* 0x001e220000000a00 */
        /* <DEDUP_REMOVED lines=18> */
.L_x_8686:
        /* <DEDUP_REMOVED lines=12> */
.L_x_8687:
        /* <DEDUP_REMOVED lines=43> */
.L_x_8685:
[----:B-1----:R-:W-:Y:S02]  /*af20*/  I2FP.F32.U32 R26, R25 ;  /* 0x00000019001a7245 */ /* 0x002fe40000201000 */
[----:B-----5:R-:W-:Y:S02]  /*af30*/  SHF.L.U32 R25, R20, 0x10, RZ ;  /* 0x0000001014197819 */ /* 0x020fe400000006ff */
[----:B------:R-:W-:Y:S01]  /*af40*/  ISETP.NE.AND P1, PT, R24, 0x1, PT ;  /* 0x000000011800780c */ /* 0x000fe20003f25270 */
[----:B------:R-:W-:Y:S01]  /*af50*/  FFMA.FTZ R26, R26, R81, 1.1641532182693481445e-10 ;  /* 0x2f0000001a1a7423 */ /* 0x000fe20000010051 */
[----:B------:R-:W-:Y:S01]  /*af60*/  PRMT R70, R20, 0x7632, R70 ;  /* 0x0000763214467816 */ /* 0x000fe20000000046 */
[----:B------:R-:W-:-:S03]  /*af70*/  FMUL.FTZ R25, R25, UR17 ;  /* 0x0000001119197c20 */ /* 0x000fc60008410000 */
[----:B------:R-:W-:Y:S01]  /*af80*/  FSETP.GTU.FTZ.AND P0, PT, R26, UR4, PT ;  /* 0x000000041a007c0b */ /* 0x000fe2000bf1c000 */
[----:B------:R-:W-:Y:S01]  /*af90*/  FMUL.FTZ R25, R25, UR5 ;  /* 0x0000000519197c20 */ /* 0x000fe20008410000 */
[----:B------:R-:W-:-:S04]  /*afa0*/  IMAD.MOV.U32 R26, RZ, RZ, 0x2 ;  /* 0x00000002ff1a7424 */ /* 0x000fc800078e00ff */
        /* <DEDUP_REMOVED lines=14> */
.L_x_8689:
        /* <DEDUP_REMOVED lines=12> */
.L_x_8690:
        /* <DEDUP_REMOVED lines=40> */
[----:B------:R-:W-:Y:S01]  /*b3d0*/  IMAD.MOV.U32 R26, RZ, RZ, RZ ;  /* 0x000000ffff1a7224 */ /* 0x000fe200078e00ff */
[----:B------:R-:W-:Y:S01]  /*b3e0*/  MOV R25, R86 ;  /* 0x0000005600197202 */ /* 0x000fe20000000f00 */
[----:B------:R-:W-:-:S07]  /*b3f0*/  IMAD.MOV.U32 R86, RZ, RZ, R24 ;  /* 0x000000ffff567224 */ /* 0x000fce00078e0018 */
.L_x_8688:
        /* <DEDUP_REMOVED lines=21> */
.L_x_8692:
        /* <DEDUP_REMOVED lines=12> */
.L_x_8693:
        /* <DEDUP_REMOVED lines=43> */
.L_x_8691:
        /* <DEDUP_REMOVED lines=22> */
.L_x_8695:
        /* <DEDUP_REMOVED lines=12> */
.L_x_8696:
        /* <DEDUP_REMOVED lines=43> */
.L_x_8694:
        /* <DEDUP_REMOVED lines=21> */
.L_x_8698:
        /* <DEDUP_REMOVED lines=12> */
.L_x_8699:
        /* <DEDUP_REMOVED lines=43> */
.L_x_8697:
        /* <DEDUP_REMOVED lines=22> */
.L_x_8701:
        /* <DEDUP_REMOVED lines=12> */
.L_x_8702:
        /* <DEDUP_REMOVED lines=43> */
.L_x_8700:
        /* <DEDUP_REMOVED lines=21> */
.L_x_8704:
        /* <DEDUP_REMOVED lines=12> */
.L_x_8705:
        /* <DEDUP_REMOVED lines=43> */
.L_x_8703:
        /* <DEDUP_REMOVED lines=22> */
.L_x_8707:
        /* <DEDUP_REMOVED lines=14> */
.L_x_8708:
        /* <DEDUP_REMOVED lines=43> */
.L_x_8706:
        /* <DEDUP_REMOVED lines=10> */
.L_x_8684:
        /* <DEDUP_REMOVED lines=15> */
.L_x_8711:
        /* <DEDUP_REMOVED lines=12> */
.L_x_8712:
        /* <DEDUP_REMOVED lines=43> */
.L_x_8710:
[----:B------:R-:W-:Y:S01]  /*d5d0*/  ISETP.NE.AND P0, PT, R26, 0x1, PT ;  /* 0x000000011a00780c */ /* 0x000fe20003f05270 */
[----:B------:R-:W-:Y:S01]  /*d5e0*/  IMAD.MOV.U32 R27, RZ, RZ, 0x2 ;  /* 0x00000002ff1b7424 */ /* 0x000fe200078e00ff */
[----:B------:R-:W-:Y:S02]  /*d5f0*/  I2FP.F32.U32 R24, R24 ;  /* 0x0000001800187245 */ /* 0x000fe40000201000 */
[C---:B-----5:R-:W-:Y:S02]  /*d600*/  SHF.L.U32 R25, R20.reuse, 0x10, RZ ;  /* 0x0000001014197819 */ /* 0x060fe400000006ff */
        /* <DEDUP_REMOVED lines=16> */
.L_x_8714:
        /* <DEDUP_REMOVED lines=12> */
.L_x_8715:
        /* <DEDUP_REMOVED lines=43> */
.L_x_8713:
        /* <DEDUP_REMOVED lines=18> */
.L_x_8717:
        /* <DEDUP_REMOVED lines=12> */
.L_x_8718:
        /* <DEDUP_REMOVED lines=43> */
.L_x_8716:
[----:B------:R-:W-:Y:S01]  /*df10*/  ISETP.NE.AND P2, PT, R26, 0x1, PT ;  /* 0x000000011a00780c */ /* 0x000fe20003f45270 */
[----:B------:R-:W-:Y:S01]  /*df20*/  IMAD.MOV.U32 R27, RZ, RZ, 0x2 ;  /* 0x00000002ff1b7424 */ /* 0x000fe200078e00ff */
[----:B------:R-:W-:Y:S02]  /*df30*/  I2FP.F32.U32 R24, R25 ;  /* 0x0000001900187245 */ /* 0x000fe40000201000 */
        /* <DEDUP_REMOVED lines=16> */
.L_x_8720:
        /* <DEDUP_REMOVED lines=12> */
.L_x_8721:
        /* <DEDUP_REMOVED lines=43> */
.L_x_8719:
        /* <DEDUP_REMOVED lines=18> */
.L_x_8723:
        /* <DEDUP_REMOVED lines=12> */
.L_x_8724:
        /* <DEDUP_REMOVED lines=43> */
.L_x_8722:
[----:B------:R-:W-:Y:S02]  /*e840*/  ISETP.NE.AND P4, PT, R26, 0x1, PT ;  /* 0x000000011a00780c */ /* 0x000fe40003f85270 */
[----:B------:R-:W-:Y:S01]  /*e850*/  I2FP.F32.U32 R24, R25 ;  /* 0x0000001900187245 */ /* 0x000fe20000201000 */
[----:B------:R-:W-:Y:S01]  /*e860*/  IMAD.MOV.U32 R25, RZ, RZ, 0x2 ;  /* 0x00000002ff197424 */ /* 0x000fe200078e00ff */
[C---:B------:R-:W-:Y:S02]  /*e870*/  SHF.L.U32 R21, R22.reuse, 0x10, RZ ;  /* 0x0000001016157819 */ /* 0x040fe400000006ff */
[----:B------:R-:W-:Y:S01]  /*e880*/  PRMT R22, R22, 0x7632, R22 ;  /* 0x0000763216167816 */ /* 0x000fe20000000016 */
[----:B------:R-:W-:Y:S02]  /*e890*/  FFMA.FTZ R24, R24, R81, 1.1641532182693481445e-10 ;  /* 0x2f00000018187423 */ /* 0x000fe40000010051 */
[----:B0-----:R-:W-:Y:S01]  /*e8a0*/  FMUL.FTZ R28, R21, UR17 ;  /* 0x00000011151c7c20 */ /* 0x001fe20008410000 */
        /* <DEDUP_REMOVED lines=12> */
.L_x_8726:
        /* <DEDUP_REMOVED lines=12> */
.L_x_8727:
        /* <DEDUP_REMOVED lines=43> */
.L_x_8725:
        /* <DEDUP_REMOVED lines=18> */
.L_x_8729:
        /* <DEDUP_REMOVED lines=12> */
.L_x_8730:
        /* <DEDUP_REMOVED lines=43> */
.L_x_8728:
[----:B------:R-:W-:Y:S01]  /*f170*/  ISETP.NE.AND P6, PT, R24, 0x1, PT ;  /* 0x000000011800780c */ /* 0x000fe20003fc5270 */
[----:B------:R-:W-:Y:S01]  /*f180*/  IMAD.MOV.U32 R88, RZ, RZ, 0x2 ;  /* 0x00000002ff587424 */ /* 0x000fe200078e00ff */
[----:B------:R-:W-:Y:S02]  /*f190*/  I2FP.F32.U32 R22, R21 ;  /* 0x0000001500167245 */ /* 0x000fe40000201000 */
[C---:B------:R-:W-:Y:S02]  /*f1a0*/  SHF.L.U32 R21, R23.reuse, 0x10, RZ ;  /* 0x0000001017157819 */ /* 0x040fe400000006ff */
[----:B------:R-:W-:Y:S01]  /*f1b0*/  PRMT R68, R23, 0x7632, R68 ;  /* 0x0000763217447816 */ /* 0x000fe20000000044 */
[----:B------:R-:W-:Y:S01]  /*f1c0*/  FFMA.FTZ R22, R22, R81, 1.1641532182693481445e-10 ;  /* 0x2f00000016167423 */ /* 0x000fe20000010051 */
[----:B------:R-:W-:Y:S02]  /*f1d0*/  IMAD.MOV.U32 R23, RZ, RZ, R0 ;  /* 0x000000ffff177224 */ /* 0x000fe400078e0000 */
[----:B------:R-:W-:-:S02]  /*f1e0*/  FMUL.FTZ R21, R21, UR17 ;  /* 0x0000001115157c20 */ /* 0x000fc40008410000 */
[----:B------:R-:W-:Y:S02]  /*f1f0*/  FSETP.LE.FTZ.AND P5, PT, R22, UR4, PT ;  /* 0x0000000416007c0b */ /* 0x000fe4000bfb3000 */
        /* <DEDUP_REMOVED lines=10> */
.L_x_8732:
        /* <DEDUP_REMOVED lines=14> */
.L_x_8733:
        /* <DEDUP_REMOVED lines=43> */
.L_x_8731:
        /* <DEDUP_REMOVED lines=16> */
.L_x_8709:
[----:B------:R-:W-:Y:S01]  /*f730*/  SEL R27, RZ, 0x1000000, !P6 ;  /* 0x01000000ff1b7807 */ /* 0x000fe20007000000 */
[----:B------:R-:W-:Y:S01]  /*f740*/  VIADD R85, R80, 0x180 ;  /* 0x0000018050557836 */ /* 0x000fe20000000000 */
[----:B------:R-:W-:Y:S02]  /*f750*/  SEL R24, RZ, 0x1000000, !P2 ;  /* 0x01000000ff187807 */ /* 0x000fe40005000000 */
[----:B------:R-:W-:Y:S02]  /*f760*/  SEL R23, RZ, 0x10000, !P1 ;  /* 0x00010000ff177807 */ /* 0x000fe40004800000 */
[----:B------:R-:W-:Y:S02]  /*f770*/  SEL R22, RZ, 0x100, !P0 ;  /* 0x00000100ff167807 */ /* 0x000fe40004000000 */
[----:B------:R-:W-:Y:S01]  /*f780*/  ISETP.NE.AND P6, PT, R20, RZ, PT ;  /* 0x000000ff1400720c */ /* 0x000fe20003fc5270 */
[----:B------:R-:W-:Y:S01]  /*f790*/  IMAD.WIDE.U32 R20, R84, 0x20, R124 ;  /* 0x0000002054147825 */ /* 0x000fe200078e007c */
[----:B------:R-:W-:-:S02]  /*f7a0*/  SEL R26, RZ, 0x10000, !P5 ;  /* 0x00010000ff1a7807 */ /* 0x000fc40006800000 */
[----:B------:R-:W-:Y:S02]  /*f7b0*/  SEL R25, RZ, 0x100, !P4 ;  /* 0x00000100ff197807 */ /* 0x000fe40006000000 */
[----:B------:R-:W-:Y:S01]  /*f7c0*/  LOP3.LUT R22, R22, R24, R23, 0xfe, !PT ;  /* 0x0000001816167212 */ /* 0x000fe200078efe17 */
[----:B------:R-:W-:Y:S01]  /*f7d0*/  STG.E.128 desc[UR8][R20.64], R32 ;  /* 0x0000002014007986 */ /* 0x000fe2000c101d08 */
[----:B------:R-:W-:Y:S02]  /*f7e0*/  SEL R23, RZ, 0x1, !P6 ;  /* 0x00000001ff177807 */ /* 0x000fe40007000000 */
[----:B------:R-:W-:Y:S01]  /*f7f0*/  LOP3.LUT R25, R25, R27, R26, 0xfe, !PT ;  /* 0x0000001b19197212 */ /* 0x000fe200078efe1a */
[----:B------:R0:W-:Y:S01]  /*f800*/  STG.E.128 desc[UR8][R20.64+0x10], R28 ;  /* 0x0000101c14007986 */ /* 0x0001e2000c101d08 */
[----:B------:R-:W-:Y:S02]  /*f810*/  SEL R24, RZ, 0x1, !P3 ;  /* 0x00000001ff187807 */ /* 0x000fe40005800000 */
[----:B0-----:R-:W-:Y:S01]  /*f820*/  LOP3.LUT R20, R22, R23, RZ, 0xfc, !PT ;  /* 0x0000001716147212 */ /* 0x001fe200078efcff */
[----:B------:R-:W-:Y:S01]  /*f830*/  IMAD.WIDE.U32 R22, R84, 0x8, R92 ;  /* 0x0000000854167825 */ /* 0x000fe200078e005c */
[----:B------:R-:W-:-:S03]  /*f840*/  LOP3.LUT R21, R25, R24, RZ, 0xfc, !PT ;  /* 0x0000001819157212 */ /* 0x000fc600078efcff */
[----:B------:R-:W-:Y:S02]  /*f850*/  IMAD.WIDE.U32 R24, R85, 0x10, R90 ;  /* 0x0000001055187825 */ /* 0x000fe400078e005a */
[----:B------:R0:W-:Y:S04]  /*f860*/  STG.E.64 desc[UR8][R22.64], R20 ;  /* 0x0000001416007986 */ /* 0x0001e8000c101b08 */
[----:B0-----:R0:W5:Y:S01]  /*f870*/  LDG.E.128 R20, desc[UR8][R24.64] ;  /* 0x0000000818147981 */ /* 0x001162000c1e1d00 */
        /* <DEDUP_REMOVED lines=20> */
.L_x_8736:
        /* <DEDUP_REMOVED lines=12> */
.L_x_8737:
        /* <DEDUP_REMOVED lines=36> */
[----:B------:R-:W-:Y:S02]  /*fcc0*/  LOP3.LUT R17, R92, UR37, R89, 0x96, !PT ;  /* 0x000000255c117c12 */ /* 0x000fe4000f8e9659 */
[----:B------:R-:W-:Y:S01]  /*fcd0*/  MOV R82, R88 ;  /* 0x0000005800527202 */ /* 0x000fe20000000f00 */
[----:B------:R-:W-:-:S04]  /*fce0*/  IMAD.WIDE.U32 R88, R0, -0x326172a9, RZ ;  /* 0xcd9e8d5700587825 */ /* 0x000fc800078e00ff */
[----:B------:R-:W-:Y:S01]  /*fcf0*/  IMAD.MOV.U32 R0, RZ, RZ, R88 ;  /* 0x000000ffff007224 */ /* 0x000fe200078e0058 */
[----:B------:R-:W-:Y:S01]  /*fd00*/  LOP3.LUT R72, R90, UR36, R89, 0x96, !PT ;  /* 0x000000245a487c12 */ /* 0x000fe2000f8e9659 */
[----:B------:R-:W-:Y:S02]  /*fd10*/  HFMA2 R89, -RZ, RZ, 0, 0 ;  /* 0x00000000ff597431 */ /* 0x000fe400000001ff */
[----:B------:R-:W-:-:S07]  /*fd20*/  IMAD.MOV.U32 R90, RZ, RZ, R86 ;  /* 0x000000ffff5a7224 */ /* 0x000fce00078e0056 */
.L_x_8735:
[----:B------:R-:W-:Y:S01]  /*fd30*/  I2FP.F32.U32 R86, R90 ;  /* 0x0000005a00567245 */ /* 0x000fe20000201000 */
[----:B------:R-:W-:Y:S01]  /*fd40*/  IMAD.MOV.U32 R88, RZ, RZ, 0x2 ;  /* 0x00000002ff587424 */ /* 0x000fe200078e00ff */
[----:B------:R-:W-:-:S03]  /*fd50*/  ISETP.NE.AND P1, PT, R89, 0x1, PT ;  /* 0x000000015900780c */ /* 0x000fc60003f25270 */
[----:B------:R-:W-:-:S05]  /*fd60*/  FFMA.FTZ R86, R86, R81, 1.1641532182693481445e-10 ;  /* 0x2f00000056567423 */ /* 0x000fca0000010051 */
[----:B------:R-:W-:Y:S01]  /*fd70*/  FSETP.GTU.FTZ.AND P0, PT, R86, UR4, PT ;  /* 0x0000000456007c0b */ /* 0x000fe2000bf1c000 */
[C---:B-----5:R-:W-:Y:S01]  /*fd80*/  IMAD.U32 R86, R20.reuse, 0x10000, RZ ;  /* 0x0001000014567824 */ /* 0x060fe200078e00ff */
[----:B------:R-:W-:-:S03]  /*fd90*/  PRMT R20, R20, 0x7632, R20 ;  /* 0x0000763214147816 */ /* 0x000fc60000000014 */
[----:B------:R-:W-:-:S04]  /*fda0*/  FMUL.FTZ R86, R86, UR17 ;  /* 0x0000001156567c20 */ /* 0x000fc80008410000 */
[----:B------:R-:W-:-:S05]  /*fdb0*/  FMUL.FTZ R86, R86, UR5 ;  /* 0x0000000556567c20 */ /* 0x000fca0008410000 */
        /* <DEDUP_REMOVED lines=14> */
.L_x_8739:
        /* <DEDUP_REMOVED lines=12> */
.L_x_8740:
        /* <DEDUP_REMOVED lines=40> */
[----:B------:R-:W-:Y:S02]  /*101e0*/  IMAD.MOV.U32 R0, RZ, RZ, R88 ;  /* 0x000000ffff007224 */ /* 0x000fe400078e0058 */
[----:B------:R-:W-:Y:S01]  /*101f0*/  HFMA2 R88, -RZ, RZ, 0, 0 ;  /* 0x00000000ff587431 */ /* 0x000fe200000001ff */
[----:B------:R-:W-:-:S07]  /*10200*/  LOP3.LUT R72, R90, UR36, R89, 0x96, !PT ;  /* 0x000000245a487c12 */ /* 0x000fce000f8e9659 */
.L_x_8738:
        /* <DEDUP_REMOVED lines=21> */
.L_x_8742:
        /* <DEDUP_REMOVED lines=12> */
.L_x_8743:
        /* <DEDUP_REMOVED lines=42> */
[----:B------:R-:W-:-:S07]  /*106c0*/  HFMA2 R89, -RZ, RZ, 0, 0 ;  /* 0x00000000ff597431 */ /* 0x000fce00000001ff */
.L_x_8741:
[----:B------:R-:W-:Y:S01]  /*106d0*/  I2FP.F32.U32 R20, R20 ;  /* 0x0000001400147245 */ /* 0x000fe20000201000 */
[----:B------:R-:W-:Y:S01]  /*106e0*/  IMAD.U32 R88, R21, 0x10000, RZ ;  /* 0x0001000015587824 */ /* 0x000fe200078e00ff */
[----:B------:R-:W-:Y:S02]  /*106f0*/  ISETP.NE.AND P2, PT, R89, 0x1, PT ;  /* 0x000000015900780c */ /* 0x000fe40003f45270 */
        /* <DEDUP_REMOVED lines=9> */
[----:B------:R-:W-:Y:S01]  /*10790*/  FADD.FTZ R70, R70, R91 ;  /* 0x0000005b46467221 */ /* 0x000fe20000010000 */
        /* <DEDUP_REMOVED lines=9> */
.L_x_8745:
        /* <DEDUP_REMOVED lines=12> */
.L_x_8746:
        /* <DEDUP_REMOVED lines=40> */
[----:B------:R-:W-:Y:S02]  /*10b70*/  IMAD.MOV.U32 R0, RZ, RZ, R88 ;  /* 0x000000ffff007224 */ /* 0x000fe400078e0058 */
[----:B------:R-:W-:Y:S01]  /*10b80*/  HFMA2 R88, -RZ, RZ, 0, 0 ;  /* 0x00000000ff587431 */ /* 0x000fe200000001ff */
[----:B------:R-:W-:-:S07]  /*10b90*/  LOP3.LUT R72, R90, UR36, R89, 0x96, !PT ;  /* 0x000000245a487c12 */ /* 0x000fce000f8e9659 */
.L_x_8744:
        /* <DEDUP_REMOVED lines=21> */
.L_x_8748:
        /* <DEDUP_REMOVED lines=12> */
.L_x_8749:
        /* <DEDUP_REMOVED lines=37> */
[----:B------:R-:W-:Y:S01]  /*11000*/  IMAD.WIDE.U32 R88, R89, -0x326172a9, RZ ;  /* 0xcd9e8d5759587825 */ /* 0x000fe200078e00ff */
[----:B------:R-:W-:-:S03]  /*11010*/  MOV R21, R82 ;  /* 0x0000005200157202 */ /* 0x000fc60000000f00 */
[----:B------:R-:W-:Y:S01]  /*11020*/  IMAD.MOV.U32 R0, RZ, RZ, R88 ;  /* 0x000000ffff007224 */ /* 0x000fe200078e0058 */
[----:B------:R-:W-:Y:S01]  /*11030*/  LOP3.LUT R72, R90, UR36, R89, 0x96, !PT ;  /* 0x000000245a487c12 */ /* 0x000fe2000f8e9659 */
[----:B------:R-:W-:Y:S02]  /*11040*/  HFMA2 R89, -RZ, RZ, 0, 0 ;  /* 0x00000000ff597431 */ /* 0x000fe400000001ff */
[----:B------:R-:W-:-:S07]  /*11050*/  IMAD.MOV.U32 R82, RZ, RZ, R20 ;  /* 0x000000ffff527224 */ /* 0x000fce00078e0014 */
.L_x_8747:
        /* <DEDUP_REMOVED lines=22> */
.L_x_8751:
        /* <DEDUP_REMOVED lines=12> */
.L_x_8752:
        /* <DEDUP_REMOVED lines=39> */
[----:B------:R-:W-:Y:S02]  /*114f0*/  IMAD.MOV.U32 R0, RZ, RZ, R88 ;  /* 0x000000ffff007224 */ /* 0x000fe400078e0058 */
[----:B------:R-:W-:Y:S01]  /*11500*/  HFMA2 R88, -RZ, RZ, 0, 0 ;  /* 0x00000000ff587431 */ /* 0x000fe200000001ff */
[----:B------:R-:W-:Y:S01]  /*11510*/  LOP3.LUT R72, R90, UR36, R89, 0x96, !PT ;  /* 0x000000245a487c12 */ /* 0x000fe2000f8e9659 */
[----:B------:R-:W-:-:S07]  /*11520*/  IMAD.MOV.U32 R82, RZ, RZ, R20 ;  /* 0x000000ffff527224 */ /* 0x000fce00078e0014 */
.L_x_8750:
[----:B------:R-:W-:Y:S01]  /*11530*/  I2FP.F32.U32 R20, R21 ;  /* 0x0000001500147245 */ /* 0x000fe20000201000 */
[----:B------:R-:W-:Y:S01]  /*11540*/  IMAD.U32 R22, R22, 0x10000, RZ ;  /* 0x0001000016167824 */ /* 0x000fe200078e00ff */
[----:B------:R-:W-:Y:S01]  /*11550*/  ISETP.NE.AND P5, PT, R88, 0x1, PT ;  /* 0x000000015800780c */ /* 0x000fe20003fa5270 */
[----:B------:R-:W-:Y:S02]  /*11560*/  IMAD.MOV.U32 R21, RZ, RZ, R0 ;  /* 0x000000ffff157224 */ /* 0x000fe400078e0000 */
[----:B------:R-:W-:Y:S01]  /*11570*/  FFMA.FTZ R20, R20, R81, 1.1641532182693481445e-10 ;  /* 0x2f00000014147423 */ /* 0x000fe20000010051 */
[----:B------:R-:W-:-:S04]  /*11580*/  FMUL.FTZ R22, R22, UR17 ;  /* 0x0000001116167c20 */ /* 0x000fc80008410000 */
[----:B------:R-:W-:Y:S01]  /*11590*/  FMUL.FTZ R22, R22, UR5 ;  /* 0x0000000516167c20 */ /* 0x000fe20008410000 */
[----:B------:R-:W-:-:S04]  /*115a0*/  FSETP.GTU.FTZ.AND P4, PT, R20, UR4, PT ;  /* 0x0000000414007c0b */ /* 0x000fc8000bf9c000 */
        /* <DEDUP_REMOVED lines=13> */
.L_x_8754:
        /* <DEDUP_REMOVED lines=12> */
.L_x_8755:
        /* <DEDUP_REMOVED lines=43> */
.L_x_8753:
        /* <DEDUP_REMOVED lines=22> */
.L_x_8757:
        /* <DEDUP_REMOVED lines=14> */
.L_x_8758:
        /* <DEDUP_REMOVED lines=43> */
.L_x_8756:
        /* <DEDUP_REMOVED lines=10> */
.L_x_8734:
        /* <DEDUP_REMOVED lines=12> */
[----:B------:R-:W-:Y:S01]  /*12040*/  @P0 IMAD.MOV.U32 R82, RZ, RZ, R86 ;  /* 0x000000ffff520224 */ /* 0x000fe200078e0056 */
[----:B------:R-:W-:Y:S01]  /*12050*/  @P0 MOV R24, R72 ;  /* 0x0000004800180202 */ /* 0x000fe20000000f00 */
[----:B------:R-:W-:Y:S06]  /*12060*/  BRA `(.L_x_8760) ;  /* 0x0000000000dc7947 */ /* 0x000fec0003800000 */
.L_x_8761:
        /* <DEDUP_REMOVED lines=12> */
.L_x_8762:
        /* <DEDUP_REMOVED lines=41> */
[----:B------:R-:W-:Y:S01]  /*123c0*/  IMAD.MOV.U32 R26, RZ, RZ, RZ ;  /* 0x000000ffff1a7224 */ /* 0x000fe200078e00ff */
[----:B------:R-:W-:-:S07]  /*123d0*/  MOV R24, R86 ;  /* 0x0000005600187202 */ /* 0x000fce0000000f00 */
.L_x_8760:
[----:B------:R-:W-:Y:S01]  /*123e0*/  ISETP.NE.AND P0, PT, R26, 0x1, PT ;  /* 0x000000011a00780c */ /* 0x000fe20003f05270 */
[----:B------:R-:W-:Y:S01]  /*123f0*/  IMAD.MOV.U32 R27, RZ, RZ, 0x2 ;  /* 0x00000002ff1b7424 */ /* 0x000fe200078e00ff */
[----:B------:R-:W-:Y:S02]  /*12400*/  I2FP.F32.U32 R24, R24 ;  /* 0x0000001800187245 */ /* 0x000fe40000201000 */
[C---:B-----5:R-:W-:Y:S02]  /*12410*/  SHF.L.U32 R25, R20.reuse, 0x10, RZ ;  /* 0x0000001014197819 */ /* 0x060fe400000006ff */
[----:B------:R-:W-:Y:S01]  /*12420*/  PRMT R20, R20, 0x7632, R20 ;  /* 0x0000763214147816 */ /* 0x000fe20000000014 */
[----:B------:R-:W-:Y:S02]  /*12430*/  FFMA.FTZ R24, R24, R81, 1.1641532182693481445e-10 ;  /* 0x2f00000018187423 */ /* 0x000fe40000010051 */
[----:B------:R-:W-:-:S03]  /*12440*/  FMUL.FTZ R25, R25, UR17 ;  /* 0x0000001119197c20 */ /* 0x000fc60008410000 */
[----:B------:R-:W-:Y:S01]  /*12450*/  FSETP.LE.FTZ.AND P1, PT, R24, UR4, PT ;  /* 0x0000000418007c0b */ /* 0x000fe2000bf33000 */
[----:B------:R-:W-:Y:S01]  /*12460*/  FMUL.FTZ R68, R25, UR5 ;  /* 0x0000000519447c20 */ /* 0x000fe20008410000 */
[----:B------:R-:W-:Y:S02]  /*12470*/  MOV R25, R0 ;  /* 0x0000000000197202 */ /* 0x000fe40000000f00 */
[----:B------:R-:W-:Y:S01]  /*12480*/  P2R R86, PR, RZ, 0x2 ;  /* 0x00000002ff567803 */ /* 0x000fe20000000000 */
        /* <DEDUP_REMOVED lines=9> */
.L_x_8764:
        /* <DEDUP_REMOVED lines=12> */
.L_x_8765:
        /* <DEDUP_REMOVED lines=43> */
.L_x_8763:
[----:B------:R-:W-:Y:S02]  /*12890*/  ISETP.NE.AND P1, PT, R27, 0x1, PT ;  /* 0x000000011b00780c */ /* 0x000fe40003f25270 */
[----:B------:R-:W-:Y:S02]  /*128a0*/  I2FP.F32.U32 R24, R25 ;  /* 0x0000001900187245 */ /* 0x000fe40000201000 */
[----:B------:R-:W-:-:S03]  /*128b0*/  SHF.L.U32 R20, R20, 0x10, RZ ;  /* 0x0000001014147819 */ /* 0x000fc600000006ff */
[----:B------:R-:W-:Y:S02]  /*128c0*/  FFMA.FTZ R24, R24, R81, 1.1641532182693481445e-10 ;  /* 0x2f00000018187423 */ /* 0x000fe40000010051 */
[----:B------:R-:W-:-:S03]  /*128d0*/  FMUL.FTZ R20, R20, UR17 ;  /* 0x0000001114147c20 */ /* 0x000fc60008410000 */
[----:B------:R-:W-:Y:S01]  /*128e0*/  FSETP.LE.FTZ.AND P0, PT, R24, UR4, PT ;  /* 0x0000000418007c0b */ /* 0x000fe2000bf13000 */
[----:B------:R-:W-:Y:S01]  /*128f0*/  FMUL.FTZ R69, R20, UR5 ;  /* 0x0000000514457c20 */ /* 0x000fe20008410000 */
[----:B------:R-:W-:Y:S01]  /*12900*/  IMAD.MOV.U32 R24, RZ, RZ, 0x2 ;  /* 0x00000002ff187424 */ /* 0x000fe200078e00ff */
[----:B------:R-:W-:Y:S01]  /*12910*/  MOV R20, R0 ;  /* 0x0000000000147202 */ /* 0x000fe20000000f00 */
        /* <DEDUP_REMOVED lines=9> */
.L_x_8767:
        /* <DEDUP_REMOVED lines=12> */
.L_x_8768:
        /* <DEDUP_REMOVED lines=39> */
[----:B------:R-:W-:-:S03]  /*12ce0*/  IMAD.WIDE.U32 R24, R17, -0x2daee0ad, RZ ;  /* 0xd2511f5311187825 */ /* 0x000fc600078e00ff */
[----:B------:R-:W-:Y:S01]  /*12cf0*/  MOV R82, R24 ;  /* 0x0000001800527202 */ /* 0x000fe20000000f00 */
[----:B------:R-:W-:Y:S01]  /*12d00*/  IMAD.MOV.U32 R24, RZ, RZ, RZ ;  /* 0x000000ffff187224 */ /* 0x000fe200078e00ff */
[----:B------:R-:W-:-:S07]  /*12d10*/  LOP3.LUT R17, R26, UR37, R25, 0x96, !PT ;  /* 0x000000251a117c12 */ /* 0x000fce000f8e9619 */
.L_x_8766:
[----:B------:R-:W-:Y:S01]  /*12d20*/  I2FP.F32.U32 R20, R20 ;  /* 0x0000001400147245 */ /* 0x000fe20000201000 */
[----:B------:R-:W-:Y:S01]  /*12d30*/  IMAD.MOV.U32 R25, RZ, RZ, 0x2 ;  /* 0x00000002ff197424 */ /* 0x000fe200078e00ff */
[----:B------:R-:W-:Y:S02]  /*12d40*/  ISETP.NE.AND P2, PT, R24, 0x1, PT ;  /* 0x000000011800780c */ /* 0x000fe40003f45270 */
[----:B------:R-:W-:Y:S01]  /*12d50*/  PRMT R71, R21, 0x7632, R71 ;  /* 0x0000763215477816 */ /* 0x000fe20000000047 */
[----:B------:R-:W-:-:S05]  /*12d60*/  FFMA.FTZ R20, R20, R81, 1.1641532182693481445e-10 ;  /* 0x2f00000014147423 */ /* 0x000fca0000010051 */
[----:B------:R-:W-:Y:S02]  /*12d70*/  FSETP.LE.FTZ.AND P1, PT, R20, UR4, PT ;  /* 0x0000000414007c0b */ /* 0x000fe4000bf33000 */
[----:B------:R-:W-:Y:S02]  /*12d80*/  SHF.L.U32 R20, R21, 0x10, RZ ;  /* 0x0000001015147819 */ /* 0x000fe400000006ff */
[----:B------:R-:W-:-:S03]  /*12d90*/  MOV R21, R0 ;  /* 0x0000000000157202 */ /* 0x000fc60000000f00 */
[----:B------:R-:W-:-:S04]  /*12da0*/  FMUL.FTZ R20, R20, UR17 ;  /* 0x0000001114147c20 */ /* 0x000fc80008410000 */
[----:B------:R-:W-:Y:S01]  /*12db0*/  FMUL.FTZ R70, R20, UR5 ;  /* 0x0000000514467c20 */ /* 0x000fe20008410000 */
        /* <DEDUP_REMOVED lines=9> */
.L_x_8770:
        /* <DEDUP_REMOVED lines=12> */
.L_x_8771:
        /* <DEDUP_REMOVED lines=43> */
.L_x_8769:
[----:B------:R-:W-:Y:S01]  /*131c0*/  ISETP.NE.AND P3, PT, R25, 0x1, PT ;  /* 0x000000011900780c */ /* 0x000fe20003f65270 */
[----:B------:R-:W-:Y:S01]  /*131d0*/  IMAD.MOV.U32 R26, RZ, RZ, 0x2 ;  /* 0x00000002ff1a7424 */ /* 0x000fe200078e00ff */
[----:B------:R-:W-:Y:S02]  /*131e0*/  I2FP.F32.U32 R20, R21 ;  /* 0x0000001500147245 */ /* 0x000fe40000201000 */
[----:B------:R-:W-:Y:S02]  /*131f0*/  SHF.L.U32 R71, R71, 0x10, RZ ;  /* 0x0000001047477819 */ /* 0x000fe400000006ff */
[----:B------:R-:W-:Y:S01]  /*13200*/  MOV R21, R0 ;  /* 0x0000000000157202 */ /* 0x000fe20000000f00 */
        /* <DEDUP_REMOVED lines=13> */
.L_x_8773:
        /* <DEDUP_REMOVED lines=12> */
.L_x_8774:
        /* <DEDUP_REMOVED lines=38> */
[----:B------:R-:W-:Y:S01]  /*13600*/  MOV R0, R20 ;  /* 0x0000001400007202 */ /* 0x000fe20000000f00 */
[----:B------:R-:W-:-:S05]  /*13610*/  IMAD.WIDE.U32 R20, R17, -0x2daee0ad, RZ ;  /* 0xd2511f5311147825 */ /* 0x000fca00078e00ff */
[----:B------:R-:W-:Y:S01]  /*13620*/  LOP3.LUT R17, R24, UR37, R21, 0x96, !PT ;  /* 0x0000002518117c12 */ /* 0x000fe2000f8e9615 */
[----:B------:R-:W-:Y:S01]  /*13630*/  IMAD.MOV.U32 R21, RZ, RZ, R82 ;  /* 0x000000ffff157224 */ /* 0x000fe200078e0052 */
[----:B------:R-:W-:-:S07]  /*13640*/  MOV R82, R20 ;  /* 0x0000001400527202 */ /* 0x000fce0000000f00 */
.L_x_8772:
[----:B------:R-:W-:Y:S01]  /*13650*/  I2FP.F32.U32 R20, R21 ;  /* 0x0000001500147245 */ /* 0x000fe20000201000 */
[----:B------:R-:W-:Y:S01]  /*13660*/  IMAD.MOV.U32 R27, RZ, RZ, 0x2 ;  /* 0x00000002ff1b7424 */ /* 0x000fe200078e00ff */
[----:B------:R-:W-:Y:S02]  /*13670*/  ISETP.NE.AND P4, PT, R26, 0x1, PT ;  /* 0x000000011a00780c */ /* 0x000fe40003f85270 */
[----:B------:R-:W-:Y:S01]  /*13680*/  MOV R21, R0 ;  /* 0x0000000000157202 */ /* 0x000fe20000000f00 */
[----:B------:R-:W-:-:S05]  /*13690*/  FFMA.FTZ R20, R20, R81, 1.1641532182693481445e-10 ;  /* 0x2f00000014147423 */ /* 0x000fca0000010051 */
[----:B------:R-:W-:Y:S02]  /*136a0*/  FSETP.LE.FTZ.AND P3, PT, R20, UR4, PT ;  /* 0x0000000414007c0b */ /* 0x000fe4000bf73000 */
[C---:B------:R-:W-:Y:S02]  /*136b0*/  SHF.L.U32 R20, R22.reuse, 0x10, RZ ;  /* 0x0000001016147819 */ /* 0x040fe400000006ff */
[----:B------:R-:W-:-:S03]  /*136c0*/  PRMT R22, R22, 0x7632, R22 ;  /* 0x0000763216167816 */ /* 0x000fc60000000016 */
        /* <DEDUP_REMOVED lines=11> */
.L_x_8776:
        /* <DEDUP_REMOVED lines=12> */
.L_x_8777:
        /* <DEDUP_REMOVED lines=43> */
.L_x_8775:
[----:B------:R-:W-:Y:S02]  /*13af0*/  ISETP.NE.AND P5, PT, R27, 0x1, PT ;  /* 0x000000011b00780c */ /* 0x000fe40003fa5270 */
[----:B------:R-:W-:Y:S02]  /*13b00*/  I2FP.F32.U32 R20, R21 ;  /* 0x0000001500147245 */ /* 0x000fe40000201000 */
[----:B------:R-:W-:Y:S02]  /*13b10*/  SHF.L.U32 R22, R22, 0x10, RZ ;  /* 0x0000001016167819 */ /* 0x000fe400000006ff */
[----:B------:R-:W-:Y:S01]  /*13b20*/  MOV R21, R0 ;  /* 0x0000000000157202 */ /* 0x000fe20000000f00 */
        /* <DEDUP_REMOVED lines=14> */
.L_x_8779:
        /* <DEDUP_REMOVED lines=12> */
.L_x_8780:
        /* <DEDUP_REMOVED lines=43> */
.L_x_8778:
[----:B------:R-:W-:Y:S01]  /*13f80*/  I2FP.F32.U32 R20, R21 ;  /* 0x0000001500147245 */ /* 0x000fe20000201000 */
[----:B------:R-:W-:Y:S01]  /*13f90*/  IMAD.MOV.U32 R88, RZ, RZ, 0x2 ;  /* 0x00000002ff587424 */ /* 0x000fe200078e00ff */
[----:B------:R-:W-:Y:S02]  /*13fa0*/  ISETP.NE.AND P6, PT, R22, 0x1, PT ;  /* 0x000000011600780c */ /* 0x000fe40003fc5270 */
[----:B------:R-:W-:Y:S01]  /*13fb0*/  PRMT R27, R23, 0x7632, R27 ;  /* 0x00007632171b7816 */ /* 0x000fe2000000001b */
[----:B------:R-:W-:Y:S01]  /*13fc0*/  FFMA.FTZ R20, R20, R81, 1.1641532182693481445e-10 ;  /* 0x2f00000014147423 */ /* 0x000fe20000010051 */
[----:B------:R-:W-:-:S04]  /*13fd0*/  MOV R21, R0 ;  /* 0x0000000000157202 */ /* 0x000fc80000000f00 */
[----:B------:R-:W-:Y:S02]  /*13fe0*/  FSETP.LE.FTZ.AND P5, PT, R20, UR4, PT ;  /* 0x0000000414007c0b */ /* 0x000fe4000bfb3000 */
[----:B------:R-:W-:-:S05]  /*13ff0*/  SHF.L.U32 R20, R23, 0x10, RZ ;  /* 0x0000001017147819 */ /* 0x000fca00000006ff */
        /* <DEDUP_REMOVED lines=11> */
.L_x_8782:
        /* <DEDUP_REMOVED lines=14> */
.L_x_8783:
        /* <DEDUP_REMOVED lines=43> */
.L_x_8781:
        /* <DEDUP_REMOVED lines=16> */
.L_x_8759:
[----:B------:R-:W-:Y:S01]  /*14540*/  FADD.FTZ R20, RZ, R48 ;  /* 0x00000030ff147221 */ /* 0x000fe20000010000 */
[----:B------:R-:W-:Y:S01]  /*14550*/  SEL R22, RZ, 0x1000000, !P6 ;  /* 0x01000000ff167807 */ /* 0x000fe20007000000 */
[----:B------:R-:W0:Y:S01]  /*14560*/  S2R R93, SR_TID.X ;  /* 0x00000000005d7919 */ /* 0x000e220000002100 */
[----:B------:R-:W-:Y:S01]  /*14570*/  ISETP.NE.AND P6, PT, R86, RZ, PT ;  /* 0x000000ff5600720c */ /* 0x000fe20003fc5270 */
[----:B------:R-:W-:Y:S01]  /*14580*/  FADD.FTZ R21, R20, R49 ;  /* 0x0000003114157221 */ /* 0x000fe20000010000 */
[----:B------:R-:W-:Y:S01]  /*14590*/  SEL R108, RZ, 0x10000, !P5 ;  /* 0x00010000ff6c7807 */ /* 0x000fe20006800000 */
[----:B------:R-:W1:Y:S01]  /*145a0*/  S2UR UR5, SR_CgaCtaId ;  /* 0x00000000000579c3 */ /* 0x000e620000008800 */
[----:B------:R-:W-:Y:S01]  /*145b0*/  SEL R91, RZ, 0x1000000, !P2 ;  /* 0x01000000ff5b7807 */ /* 0x000fe20005000000 */
[----:B------:R-:W-:Y:S01]  /*145c0*/  FADD.FTZ R20, R21, R50 ;  /* 0x0000003215147221 */ /* 0x000fe20000010000 */
[----:B------:R-:W-:Y:S01]  /*145d0*/  UMOV UR4, 0x400 ;  /* 0x0000040000047882 */ /* 0x000fe20000000000 */
[----:B------:R-:W-:-:S02]  /*145e0*/  SHF.L.U32 R112, R122, 0x10, RZ ;  /* 0x000000107a707819 */ /* 0x000fc400000006ff */
[----:B------:R-:W-:-:S04]  /*145f0*/  FADD.FTZ R21, R20, R51 ;  /* 0x0000003314157221 */ /* 0x000fc80000010000 */
[----:B------:R-:W-:-:S04]  /*14600*/  FADD.FTZ R20, R21, R44 ;  /* 0x0000002c15147221 */ /* 0x000fc80000010000 */
[----:B------:R-:W-:-:S04]  /*14610*/  FADD.FTZ R21, R20, R45 ;  /* 0x0000002d14157221 */ /* 0x000fc80000010000 */
[----:B------:R-:W-:-:S04]  /*14620*/  FADD.FTZ R20, R21, R46 ;  /* 0x0000002e15147221 */ /* 0x000fc80000010000 */
[----:B------:R-:W-:Y:S01]  /*14630*/  FADD.FTZ R21, R20, R47 ;  /* 0x0000002f14157221 */ /* 0x000fe20000010000 */
[----:B-1----:R-:W-:-:S03]  /*14640*/  ULEA UR4, UR5, UR4, 0x18 ;  /* 0x0000000405047291 */ /* 0x002fc6000f8ec0ff */
[----:B------:R-:W-:Y:S01]  /*14650*/  FADD.FTZ R20, R21, R40 ;  /* 0x0000002815147221 */ /* 0x000fe20000010000 */
[----:B0-----:R-:W-:Y:S01]  /*14660*/  LOP3.LUT R93, R93, 0x1f, RZ, 0xc0, !PT ;  /* 0x0000001f5d5d7812 */ /* 0x001fe200078ec0ff */
[----:B------:R-:W-:Y:S02]  /*14670*/  @UP2 UIADD3 UR4, UPT, UPT, UR4, 0x20, URZ ;  /* 0x0000002004042890 */ /* 0x000fe4000fffe0ff */
        /* <DEDUP_REMOVED lines=36> */
[----:B------:R-:W-:Y:S02]  /*148c0*/  LOP3.LUT R108, R81, R22, R108, 0xfe, !PT ;  /* 0x00000016516c7212 */ /* 0x000fe400078efe6c */
[----:B------:R-:W-:Y:S01]  /*148d0*/  SEL R22, RZ, 0x100, !P0 ;  /* 0x00000100ff167807 */ /* 0x000fe20004000000 */
[C---:B------:R-:W-:Y:S01]  /*148e0*/  FADD.FTZ R20, -R90.reuse, R48 ;  /* 0x000000305a147221 */ /* 0x040fe20000010100 */
[----:B------:R-:W-:Y:S01]  /*148f0*/  FADD.FTZ R21, -R90, R49 ;  /* 0x000000315a157221 */ /* 0x000fe20000010100 */
[----:B------:R-:W-:Y:S02]  /*14900*/  ISETP.NE.AND P0, PT, R93, RZ, PT ;  /* 0x000000ff5d00720c */ /* 0x000fe40003f05270 */
        /* <DEDUP_REMOVED lines=64> */
[----:B------:R-:W-:Y:S02]  /*14d10*/  SEL R23, RZ, 0x10000, !P1 ;  /* 0x00010000ff177807 */ /* 0x000fe40004800000 */
[----:B------:R-:W-:Y:S02]  /*14d20*/  ISETP.GT.U32.AND P1, PT, R93, 0x3, PT ;  /* 0x000000035d00780c */ /* 0x000fe40003f24070 */
[----:B------:R-:W0:Y:S01]  /*14d30*/  SHFL.BFLY PT, R21, R86, 0x2, 0x1f ;  /* 0x0c401f0056157f89 */ /* 0x000e2200000e0000 */
[----:B------:R-:W-:Y:S02]  /*14d40*/  LOP3.LUT R22, R22, R91, R23, 0xfe, !PT ;  /* 0x0000005b16167212 */ /* 0x000fe400078efe17 */
[----:B------:R-:W-:-:S08]  /*14d50*/  SEL R23, RZ, 0x1, !P3 ;  /* 0x00000001ff177807 */ /* 0x000fd00005800000 */
[----:B------:R-:W-:Y:S01]  /*14d60*/  @!P1 LEA R93, R93, UR4, 0x3 ;  /* 0x000000045d5d9c11 */ /* 0x000fe2000f8e18ff */
[----:B0-----:R-:W-:Y:S01]  /*14d70*/  FADD.FTZ R89, R86, R21 ;  /* 0x0000001556597221 */ /* 0x001fe20000010000 */
[----:B------:R-:W-:Y:S02]  /*14d80*/  IMAD.WIDE.U32 R20, R85, 0x20, R124 ;  /* 0x0000002055147825 */ /* 0x000fe400078e007c */
[----:B------:R-:W0:Y:S02]  /*14d90*/  LDC.64 R124, c[0x0][0x3b0] ;  /* 0x0000ec00ff7c7b82 */ /* 0x000e240000000a00 */
[----:B------:R-:W1:Y:S04]  /*14da0*/  SHFL.BFLY PT, R92, R89, 0x4, 0x1f ;  /* 0x0c801f00595c7f89 */ /* 0x000e6800000e0000 */
[----:B------:R-:W-:Y:S04]  /*14db0*/  STG.E.128 desc[UR8][R20.64], R68 ;  /* 0x0000004414007986 */ /* 0x000fe8000c101d08 */
[----:B------:R2:W-:Y:S01]  /*14dc0*/  STG.E.128 desc[UR8][R20.64+0x10], R24 ;  /* 0x0000101814007986 */ /* 0x0005e2000c101d08 */
[----:B-1----:R-:W-:Y:S01]  /*14dd0*/  FADD.FTZ R81, R89, R92 ;  /* 0x0000005c59517221 */ /* 0x002fe20000010000 */
[----:B------:R-:W-:Y:S01]  /*14de0*/  IMAD.MOV.U32 R92, RZ, RZ, RZ ;  /* 0x000000ffff5c7224 */ /* 0x000fe200078e00ff */
[----:B--2---:R-:W-:-:S02]  /*14df0*/  LOP3.LUT R21, R108, R23, RZ, 0xfc, !PT ;  /* 0x000000176c157212 */ /* 0x004fc400078efcff */
[----:B------:R-:W-:Y:S01]  /*14e00*/  SEL R23, RZ, 0x1, !P6 ;  /* 0x00000001ff177807 */ /* 0x000fe20007000000 */
[----:B------:R-:W1:Y:S01]  /*14e10*/  SHFL.BFLY PT, R86, R81, 0x8, 0x1f ;  /* 0x0d001f0051567f89 */ /* 0x000e6200000e0000 */
[----:B------:R-:W-:Y:S02]  /*14e20*/  @!P1 MOV R92, 0x400 ;  /* 0x00000400005c9802 */ /* 0x000fe40000000f00 */
[----:B------:R-:W-:Y:S01]  /*14e30*/  LOP3.LUT R20, R22, R23, RZ, 0xfc, !PT ;  /* 0x0000001716147212 */ /* 0x000fe200078efcff */
[----:B0-----:R-:W-:Y:S02]  /*14e40*/  IMAD.WIDE.U32 R22, R85, 0x8, R124 ;  /* 0x0000000855167825 */ /* 0x001fe400078e007c */
[----:B------:R-:W0:Y:S04]  /*14e50*/  SHFL.DOWN PT, R89, R92, 0x2, 0x1f ;  /* 0x08401f005c597f89 */ /* 0x000e2800000e0000 */
[----:B------:R2:W-:Y:S01]  /*14e60*/  STG.E.64 desc[UR8][R22.64], R20 ;  /* 0x0000001416007986 */ /* 0x0005e2000c101b08 */
[----:B-1----:R-:W-:Y:S01]  /*14e70*/  FADD.FTZ R86, R81, R86 ;  /* 0x0000005651567221 */ /* 0x002fe20000010000 */
[----:B------:R-:W-:-:S02]  /*14e80*/  @!P0 SHF.R.U32.HI R81, RZ, 0x2, R111 ;  /* 0x00000002ff518819 */ /* 0x000fc4000001166f */
[----:B--2---:R-:W-:Y:S02]  /*14e90*/  CS2R R20, SRZ ;  /* 0x0000000000147805 */ /* 0x004fe4000001ff00 */
[----:B------:R-:W1:Y:S01]  /*14ea0*/  SHFL.BFLY PT, R91, R86, 0x10, 0x1f ;  /* 0x0e001f00565b7f89 */ /* 0x000e6200000e0000 */
[----:B------:R-:W-:Y:S01]  /*14eb0*/  @!P0 LOP3.LUT R81, R81, 0x18, RZ, 0xc0, !PT ;  /* 0x0000001851518812 */ /* 0x000fe200078ec0ff */
[----:B0-----:R-:W-:Y:S01]  /*14ec0*/  IMAD.IADD R23, R89, 0x1, R92 ;  /* 0x0000000159177824 */ /* 0x001fe200078e025c */
[----:B------:R-:W-:-:S04]  /*14ed0*/  I2FP.F32.S32 R89, R89 ;  /* 0x0000005900597245 */ /* 0x000fc80000201400 */
[----:B------:R-:W-:Y:S01]  /*14ee0*/  I2FP.F32.S32 R22, R23 ;  /* 0x0000001700167245 */ /* 0x000fe20000201400 */
[----:B-1----:R-:W-:-:S05]  /*14ef0*/  FADD.FTZ R91, R86, R91 ;  /* 0x0000005b565b7221 */ /* 0x002fca0000010000 */
[----:B------:R0:W-:Y:S01]  /*14f00*/  @!P0 STS.64 [R81+UR4], R90 ;  /* 0x0000005a51008988 */ /* 0x0001e20008000a04 */
[----:B------:R-:W-:Y:S01]  /*14f10*/  BAR.SYNC.DEFER_BLOCKING 0x0 ;  /* 0x0000000000007b1d */ /* 0x000fe20000010000 */
[----:B------:R-:W-:-:S05]  /*14f20*/  ISETP.NE.AND P0, PT, R111, RZ, PT ;  /* 0x000000ff6f00720c */ /* 0x000fca0003f05270 */
[----:B0-----:R-:W0:Y:S01]  /*14f30*/  MUFU.RCP R81, R22 ;  /* 0x0000001600517308 */ /* 0x001e220000001000 */
[----:B------:R-:W-:Y:S02]  /*14f40*/  I2FP.F32.U32 R91, R92 ;  /* 0x0000005c005b7245 */ /* 0x000fe40000201000 */
[----:B------:R-:W-:Y:S01]  /*14f50*/  SHF.L.U32 R92, R103, 0x10, RZ ;  /* 0x00000010675c7819 */ /* 0x000fe200000006ff */
[----:B------:R-:W1:Y:S01]  /*14f60*/  @!P1 LDS.64 R20, [R93] ;  /* 0x000000005d149984 */ /* 0x000e620000000a00 */
[----:B------:R-:W-:-:S03]  /*14f70*/  PLOP3.LUT P1, PT, PT, PT, UP3, 0x40, 0x4 ;  /* 0x000000000004781c */ /* 0x000fc60003f2e838 */
[----:B-1----:R-:W1:Y:S04]  /*14f80*/  SHFL.DOWN PT, R108, R20, 0x2, 0x1f ;  /* 0x08401f00146c7f89 */ /* 0x002e6800000e0000 */
[----:B------:R-:W2:Y:S01]  /*14f90*/  SHFL.DOWN PT, R86, R21, 0x2, 0x1f ;  /* 0x08401f0015567f89 */ /* 0x000ea200000e0000 */
[C---:B-1----:R-:W-:Y:S01]  /*14fa0*/  FADD.FTZ R90, -R108.reuse, R20 ;  /* 0x000000146c5a7221 */ /* 0x042fe20000010100 */
[----:B------:R-:W-:-:S03]  /*14fb0*/  FMUL.FTZ R108, R108, R89 ;  /* 0x000000596c6c7220 */ /* 0x000fc60000410000 */
[----:B------:R-:W-:Y:S01]  /*14fc0*/  FMUL.FTZ R90, R90, R90 ;  /* 0x0000005a5a5a7220 */ /* 0x000fe20000410000 */
[----:B------:R-:W-:Y:S01]  /*14fd0*/  FFMA.FTZ R108, R91, R20, R108 ;  /* 0x000000145b6c7223 */ /* 0x000fe2000001006c */
[----:B--2---:R-:W-:Y:S01]  /*14fe0*/  FADD.FTZ R86, R86, R21 ;  /* 0x0000001556567221 */ /* 0x004fe20000010000 */
[----:B------:R-:W1:Y:S01]  /*14ff0*/  SHFL.DOWN PT, R20, R23, 0x1, 0x1f ;  /* 0x08201f0017147f89 */ /* 0x000e6200000e0000 */
[----:B------:R-:W-:Y:S01]  /*15000*/  FMUL.FTZ R90, R90, R91 ;  /* 0x0000005b5a5a7220 */ /* 0x000fe20000410000 */
[C---:B0-----:R-:W-:Y:S01]  /*15010*/  FMUL.FTZ R91, R81.reuse, R108 ;  /* 0x0000006c515b7220 */ /* 0x041fe20000410000 */
[----:B------:R-:W-:Y:S02]  /*15020*/  SHF.L.U32 R108, R120, 0x10, RZ ;  /* 0x00000010786c7819 */ /* 0x000fe400000006ff */
[----:B------:R-:W-:Y:S02]  /*15030*/  FMUL.FTZ R89, R90, R89 ;  /* 0x000000595a597220 */ /* 0x000fe40000410000 */
[----:B------:R-:W0:Y:S02]  /*15040*/  SHFL.DOWN PT, R90, R91, 0x1, 0x1f ;  /* 0x08201f005b5a7f89 */ /* 0x000e2400000e0000 */
        /* <DEDUP_REMOVED lines=9> */
[----:B--2---:R-:W-:-:S03]  /*150e0*/  FADD.FTZ R86, R81, R86 ;  /* 0x0000005651567221 */ /* 0x004fc60000010000 */
[C---:B------:R-:W-:Y:S01]  /*150f0*/  FMUL.FTZ R89, R22.reuse, R89 ;  /* 0x0000005916597220 */ /* 0x040fe20000410000 */
[----:B------:R-:W-:Y:S02]  /*15100*/  FFMA.FTZ R22, R22, R91, R23 ;  /* 0x0000005b16167223 */ /* 0x000fe40000010017 */
[----:B------:R-:W1:Y:S01]  /*15110*/  LDC R23, c[0x0][0x448] ;  /* 0x00011200ff177b82 */ /* 0x000e620000000800 */
[----:B------:R-:W-:Y:S01]  /*15120*/  FMUL.FTZ R89, R89, R20 ;  /* 0x0000001459597220 */ /* 0x000fe20000410000 */
[----:B0-----:R-:W-:-:S03]  /*15130*/  FMUL.FTZ R22, R21, R22 ;  /* 0x0000001615167220 */ /* 0x001fc60000410000 */
[----:B------:R-:W-:Y:S01]  /*15140*/  FFMA.FTZ R86, R21, R89, R86 ;  /* 0x0000005915567223 */ /* 0x000fe20000010056 */
[----:B------:R-:W-:Y:S02]  /*15150*/  IMAD.U32 R89, RZ, RZ, UR16 ;  /* 0x00000010ff597e24 */ /* 0x000fe4000f8e00ff */
[----:B------:R-:W0:Y:S01]  /*15160*/  @!P0 LDC.64 R20, c[0x0][0x3c0] ;  /* 0x0000f000ff148b82 */ /* 0x000e220000000a00 */
[----:B------:R2:W3:Y:S04]  /*15170*/  SHFL.IDX PT, R91, R22, RZ, 0x1f ;  /* 0x00001fff165b7589 */ /* 0x0004e800000e0000 */
[----:B------:R-:W1:Y:S01]  /*15180*/  SHFL.IDX PT, R86, R86, RZ, 0x1f ;  /* 0x00001fff56567589 */ /* 0x000e6200000e0000 */
[----:B--2---:R-:W-:Y:S01]  /*15190*/  SHF.L.U32 R22, R19, 0x10, RZ ;  /* 0x0000001013167819 */ /* 0x004fe200000006ff */
[----:B0-----:R-:W-:-:S04]  /*151a0*/  @!P0 IMAD.WIDE R20, R89, 0x4, R20 ;  /* 0x0000000459148825 */ /* 0x001fc800078e0214 */
[----:B---3--:R-:W-:Y:S01]  /*151b0*/  FMUL.FTZ R81, R91, R91 ;  /* 0x0000005b5b517220 */ /* 0x008fe20000410000 */
[----:B------:R0:W-:Y:S01]  /*151c0*/  @!P0 STG.E desc[UR8][R20.64], R91 ;  /* 0x0000005b14008986 */ /* 0x0001e2000c101908 */
[----:B-1----:R-:W-:-:S03]  /*151d0*/  FFMA.FTZ R23, R86, UR19, R23 ;  /* 0x0000001356177c23 */ /* 0x002fc60008010017 */
[----:B------:R-:W-:Y:S02]  /*151e0*/  FSEL R90, R81, RZ, !P1 ;  /* 0x000000ff515a7208 */ /* 0x000fe40004800000 */
[----:B------:R-:W-:-:S03]  /*151f0*/  PLOP3.LUT P1, PT, PT, PT, UP3, 0x40, 0x4 ;  /* 0x000000000004781c */ /* 0x000fc60003f2e838 */
[----:B------:R-:W-:Y:S01]  /*15200*/  FADD.FTZ R23, R23, R90 ;  /* 0x0000005a17177221 */ /* 0x000fe20000010000 */
[----:B------:R-:W-:Y:S02]  /*15210*/  FSEL R81, R91, RZ, P1 ;  /* 0x000000ff5b517208 */ /* 0x000fe40000800000 */
[----:B------:R-:W-:Y:S01]  /*15220*/  SHF.L.U32 R90, R95, 0x10, RZ ;  /* 0x000000105f5a7819 */ /* 0x000fe200000006ff */
[----:B------:R1:W2:Y:S01]  /*15230*/  MUFU.RSQ R86, R23 ;  /* 0x0000001700567308 */ /* 0x0002a20000001400 */
[----:B0-----:R-:W-:Y:S01]  /*15240*/  SHF.L.U32 R21, R76, 0x10, RZ ;  /* 0x000000104c157819 */ /* 0x001fe200000006ff */
[C---:B------:R-:W-:Y:S01]  /*15250*/  FADD.FTZ R89, -R81.reuse, R48 ;  /* 0x0000003051597221 */ /* 0x040fe20000010100 */
[----:B------:R-:W-:Y:S02]  /*15260*/  IMAD.U32 R48, R64, 0x10000, RZ ;  /* 0x0001000040307824 */ /* 0x000fe400078e00ff */
[C---:B------:R-:W-:Y:S01]  /*15270*/  FADD.FTZ R49, -R81.reuse, R49 ;  /* 0x0000003151317221 */ /* 0x040fe20000010100 */
[C---:B------:R-:W-:Y:S01]  /*15280*/  FADD.FTZ R51, -R81.reuse, R51 ;  /* 0x0000003351337221 */ /* 0x040fe20000010100 */
[C---:B------:R-:W-:Y:S01]  /*15290*/  FADD.FTZ R45, -R81.reuse, R45 ;  /* 0x0000002d512d7221 */ /* 0x040fe20000010100 */
[C---:B------:R-:W-:Y:S01]  /*152a0*/  FADD.FTZ R47, -R81.reuse, R47 ;  /* 0x0000002f512f7221 */ /* 0x040fe20000010100 */
[----:B------:R-:W-:Y:S01]  /*152b0*/  FADD.FTZ R41, -R81, R41 ;  /* 0x0000002951297221 */ /* 0x000fe20000010100 */
[----:B-1----:R-:W-:-:S02]  /*152c0*/  IMAD.U32 R23, R77, 0x10000, RZ ;  /* 0x000100004d177824 */ /* 0x002fc400078e00ff */
[C---:B------:R-:W-:Y:S01]  /*152d0*/  FADD.FTZ R43, -R81.reuse, R43 ;  /* 0x0000002b512b7221 */ /* 0x040fe20000010100 */
[C---:B------:R-:W-:Y:S01]  /*152e0*/  FADD.FTZ R37, -R81.reuse, R37 ;  /* 0x0000002551257221 */ /* 0x040fe20000010100 */
[C---:B------:R-:W-:Y:S01]  /*152f0*/  FADD.FTZ R39, -R81.reuse, R39 ;  /* 0x0000002751277221 */ /* 0x040fe20000010100 */
[C---:B------:R-:W-:Y:S01]  /*15300*/  FADD.FTZ R33, -R81.reuse, R33 ;  /* 0x0000002151217221 */ /* 0x040fe20000010100 */
[C---:B------:R-:W-:Y:S01]  /*15310*/  FADD.FTZ R35, -R81.reuse, R35 ;  /* 0x0000002351237221 */ /* 0x040fe20000010100 */
[C---:B------:R-:W-:Y:S01]  /*15320*/  FADD.FTZ R69, -R81.reuse, R69 ;  /* 0x0000004551457221 */ /* 0x040fe20000010100 */
[----:B------:R-:W-:Y:S01]  /*15330*/  FADD.FTZ R71, -R81, R71 ;  /* 0x0000004751477221 */ /* 0x000fe20000010100 */
[C---:B--2---:R-:W-:Y:S01]  /*15340*/  FMUL.FTZ R89, R86.reuse, R89 ;  /* 0x0000005956597220 */ /* 0x044fe20000410000 */
[C---:B------:R-:W-:Y:S01]  /*15350*/  FMUL.FTZ R45, R86.reuse, R45 ;  /* 0x0000002d562d7220 */ /* 0x040fe20000410000 */
[C---:B------:R-:W-:Y:S01]  /*15360*/  FMUL.FTZ R47, R86.reuse, R47 ;  /* 0x0000002f562f7220 */ /* 0x040fe20000410000 */
[C---:B------:R-:W-:Y:S01]  /*15370*/  FMUL.FTZ R41, R86.reuse, R41 ;  /* 0x0000002956297220 */ /* 0x040fe20000410000 */
[----:B------:R-:W-:Y:S01]  /*15380*/  FFMA.FTZ R20, R89, R22, R48 ;  /* 0x0000001659147223 */ /* 0x000fe20000010030 */
[----:B------:R-:W-:Y:S01]  /*15390*/  FMUL.FTZ R48, R86, R49 ;  /* 0x0000003156307220 */ /* 0x000fe20000410000 */
[----:B------:R-:W-:Y:S01]  /*153a0*/  FADD.FTZ R49, -R81, R50 ;  /* 0x0000003251317221 */ /* 0x000fe20000010100 */
[----:B------:R-:W-:Y:S01]  /*153b0*/  SHF.L.U32 R22, R18, 0x10, RZ ;  /* 0x0000001012167819 */ /* 0x000fe200000006ff */
[----:B------:R-:W-:-:S02]  /*153c0*/  IMAD.U32 R50, R65, 0x10000, RZ ;  /* 0x0001000041327824 */ /* 0x000fc400078e00ff */
[----:B------:R-:W-:Y:S01]  /*153d0*/  FFMA.FTZ R48, R48, R21, R23 ;  /* 0x0000001530307223 */ /* 0x000fe20000010017 */
[C---:B------:R-:W-:Y:S01]  /*153e0*/  FMUL.FTZ R21, R86.reuse, R49 ;  /* 0x0000003156157220 */ /* 0x040fe20000410000 */
[----:B------:R-:W-:Y:S01]  /*153f0*/  FMUL.FTZ R49, R86, R51 ;  /* 0x0000003356317220 */ /* 0x000fe20000410000 */
[----:B------:R-:W-:Y:S01]  /*15400*/  FADD.FTZ R23, -R81, R44 ;  /* 0x0000002c51177221 */ /* 0x000fe20000010100 */
[----:B------:R-:W-:Y:S02]  /*15410*/  IMAD.U32 R51, R66, 0x10000, RZ ;  /* 0x0001000042337824 */ /* 0x000fe400078e00ff */
[----:B------:R-:W-:Y:S01]  /*15420*/  FFMA.FTZ R21, R21, R22, R50 ;  /* 0x0000001615157223 */ /* 0x000fe20000010032 */
[----:B------:R-:W-:Y:S01]  /*15430*/  SHF.L.U32 R22, R78, 0x10, RZ ;  /* 0x000000104e167819 */ /* 0x000fe200000006ff */
[----:B------:R-:W-:Y:S02]  /*15440*/  IMAD.U32 R50, R79, 0x10000, RZ ;  /* 0x000100004f327824 */ /* 0x000fe400078e00ff */
[----:B------:R-:W-:Y:S01]  /*15450*/  FMUL.FTZ R43, R86, R43 ;  /* 0x0000002b562b7220 */ /* 0x000fe20000410000 */
[----:B------:R-:W-:-:S02]  /*15460*/  IMAD.U32 R44, R94, 0x10000, RZ ;  /* 0x000100005e2c7824 */ /* 0x000fc400078e00ff */
[C---:B------:R-:W-:Y:S01]  /*15470*/  FMUL.FTZ R37, R86.reuse, R37 ;  /* 0x0000002556257220 */ /* 0x040fe20000410000 */
[----:B------:R-:W-:Y:S01]  /*15480*/  FFMA.FTZ R49, R49, R22, R50 ;  /* 0x0000001631317223 */ /* 0x000fe20000010032 */
[----:B------:R-:W-:Y:S01]  /*15490*/  FMUL.FTZ R22, R86, R23 ;  /* 0x0000001756167220 */ /* 0x000fe20000410000 */
[----:B------:R-:W-:Y:S01]  /*154a0*/  SHF.L.U32 R23, R16, 0x10, RZ ;  /* 0x0000001010177819 */ /* 0x000fe200000006ff */
[C---:B------:R-:W-:Y:S01]  /*154b0*/  FMUL.FTZ R39, R86.reuse, R39 ;  /* 0x0000002756277220 */ /* 0x040fe20000410000 */
[----:B------:R-:W-:Y:S01]  /*154c0*/  SHF.L.U32 R50, R87, 0x10, RZ ;  /* 0x0000001057327819 */ /* 0x000fe200000006ff */
[C---:B------:R-:W-:Y:S01]  /*154d0*/  FMUL.FTZ R33, R86.reuse, R33 ;  /* 0x0000002156217220 */ /* 0x040fe20000410000 */
[----:B------:R-:W-:Y:S01]  /*154e0*/  FMUL.FTZ R35, R86, R35 ;  /* 0x0000002356237220 */ /* 0x000fe20000410000 */
[----:B------:R-:W-:Y:S01]  /*154f0*/  FFMA.FTZ R22, R22, R23, R51 ;  /* 0x0000001716167223 */ /* 0x000fe20000010033 */
[----:B------:R-:W-:Y:S01]  /*15500*/  FADD.FTZ R23, -R81, R46 ;  /* 0x0000002e51177221 */ /* 0x000fe20000010100 */
[----:B------:R-:W-:Y:S01]  /*15510*/  FFMA.FTZ R50, R45, R50, R44 ;  /* 0x000000322d327223 */ /* 0x000fe2000001002c */
[----:B------:R-:W-:Y:S01]  /*15520*/  SHF.L.U32 R44, R15, 0x10, RZ ;  /* 0x000000100f2c7819 */ /* 0x000fe200000006ff */
[----:B------:R-:W-:-:S02]  /*15530*/  IMAD.U32 R46, R67, 0x10000, RZ ;  /* 0x00010000432e7824 */ /* 0x000fc400078e00ff */
[C---:B------:R-:W-:Y:S01]  /*15540*/  FMUL.FTZ R23, R86.reuse, R23 ;  /* 0x0000001756177220 */ /* 0x040fe20000410000 */
[----:B------:R-:W-:Y:S01]  /*15550*/  FADD.FTZ R45, -R81, R40 ;  /* 0x00000028512d7221 */ /* 0x000fe20000010100 */
[----:B------:R-:W-:Y:S01]  /*15560*/  SHF.L.U32 R40, R97, 0x10, RZ ;  /* 0x0000001061287819 */ /* 0x000fe200000006ff */
[----:B------:R-:W-:Y:S01]  /*15570*/  FMUL.FTZ R69, R86, R69 ;  /* 0x0000004556457220 */ /* 0x000fe20000410000 */
[----:B------:R-:W-:Y:S01]  /*15580*/  FFMA.FTZ R23, R23, R44, R46 ;  /* 0x0000002c17177223 */ /* 0x000fe2000001002e */
[----:B------:R-:W-:Y:S02]  /*15590*/  IMAD.U32 R44, R96, 0x10000, RZ ;  /* 0x00010000602c7824 */ /* 0x000fe400078e00ff */
[----:B------:R-:W-:Y:S01]  /*155a0*/  FMUL.FTZ R71, R86, R71 ;  /* 0x0000004756477220 */ /* 0x000fe20000410000 */
[----:B------:R-:W-:Y:S02]  /*155b0*/  IMAD.U32 R46, R98, 0x10000, RZ ;  /* 0x00010000622e7824 */ /* 0x000fe400078e00ff */
[----:B------:R-:W-:Y:S01]  /*155c0*/  FADD.FTZ R25, -R81, R25 ;  /* 0x0000001951197221 */ /* 0x000fe20000010100 */
[----:B------:R-:W-:Y:S01]  /*155d0*/  FFMA.FTZ R90, R47, R90, R44 ;  /* 0x0000005a2f5a7223 */ /* 0x000fe2000001002c */
[----:B------:R-:W-:Y:S01]  /*155e0*/  FMUL.FTZ R44, R86, R45 ;  /* 0x0000002d562c7220 */ /* 0x000fe20000410000 */
[----:B------:R-:W-:Y:S01]  /*155f0*/  SHF.L.U32 R45, R14, 0x10, RZ ;  /* 0x000000100e2d7819 */ /* 0x000fe200000006ff */
[----:B------:R-:W-:-:S02]  /*15600*/  IMAD.U32 R47, R60, 0x10000, RZ ;  /* 0x000100003c2f7824 */ /* 0x000fc400078e00ff */
[----:B------:R-:W-:Y:S01]  /*15610*/  FMUL.FTZ R25, R86, R25 ;  /* 0x0000001956197220 */ /* 0x000fe20000410000 */
[C---:B------:R-:W-:Y:S01]  /*15620*/  FADD.FTZ R27, -R81.reuse, R27 ;  /* 0x0000001b511b7221 */ /* 0x040fe20000010100 */
[----:B------:R-:W-:Y:S01]  /*15630*/  F2FP.BF16.F32.PACK_AB R23, R90, R23 ;  /* 0x000000175a17723e */ /* 0x000fe200000010ff */
[----:B------:R-:W-:Y:S01]  /*15640*/  FFMA.FTZ R44, R44, R45, R47 ;  /* 0x0000002d2c2c7223 */ /* 0x000fe2000001002f */
[----:B------:R-:W-:Y:S01]  /*15650*/  FADD.FTZ R47, -R81, R42 ;  /* 0x0000002a512f7221 */ /* 0x000fe20000010100 */
[----:B------:R-:W-:Y:S01]  /*15660*/  FFMA.FTZ R45, R41, R40, R46 ;  /* 0x00000028292d7223 */ /* 0x000fe2000001002e */
[----:B------:R-:W-:Y:S01]  /*15670*/  SHF.L.U32 R41, R13, 0x10, RZ ;  /* 0x000000100d297819 */ /* 0x000fe200000006ff */
[----:B------:R-:W-:Y:S02]  /*15680*/  IMAD.U32 R42, R100, 0x10000, RZ ;  /* 0x00010000642a7824 */ /* 0x000fe400078e00ff */
[C---:B------:R-:W-:Y:S01]  /*15690*/  FMUL.FTZ R46, R86.reuse, R47 ;  /* 0x0000002f562e7220 */ /* 0x040fe20000410000 */
[----:B------:R-:W-:Y:S01]  /*156a0*/  IMAD.U32 R47, R61, 0x10000, RZ ;  /* 0x000100003d2f7824 */ /* 0x000fe200078e00ff */
[----:B------:R-:W-:Y:S01]  /*156b0*/  SHF.L.U32 R40, R99, 0x10, RZ ;  /* 0x0000001063287819 */ /* 0x000fe200000006ff */
[----:B------:R-:W-:Y:S01]  /*156c0*/  FMUL.FTZ R27, R86, R27 ;  /* 0x0000001b561b7220 */ /* 0x000fe20000410000 */
[----:B------:R-:W-:Y:S01]  /*156d0*/  F2FP.BF16.F32.PACK_AB R22, R50, R22 ;  /* 0x000000163216723e */ /* 0x000fe200000010ff */
[----:B------:R-:W-:Y:S01]  /*156e0*/  FFMA.FTZ R46, R46, R41, R47 ;  /* 0x000000292e2e7223 */ /* 0x000fe2000001002f */
[----:B------:R-:W-:Y:S01]  /*156f0*/  FADD.FTZ R41, -R81, R36 ;  /* 0x0000002451297221 */ /* 0x000fe20000010100 */
[----:B------:R-:W-:Y:S01]  /*15700*/  FFMA.FTZ R47, R43, R40, R42 ;  /* 0x000000282b2f7223 */ /* 0x000fe2000001002a */
[----:B------:R-:W-:Y:S01]  /*15710*/  SHF.L.U32 R36, R12, 0x10, RZ ;  /* 0x000000100c247819 */ /* 0x000fe200000006ff */
[----:B------:R-:W-:-:S02]  /*15720*/  IMAD.U32 R40, R62, 0x10000, RZ ;  /* 0x000100003e287824 */ /* 0x000fc400078e00ff */
[----:B------:R-:W-:Y:S01]  /*15730*/  FMUL.FTZ R41, R86, R41 ;  /* 0x0000002956297220 */ /* 0x000fe20000410000 */
[----:B------:R-:W0:Y:S01]  /*15740*/  @!P0 LDC.64 R42, c[0x0][0x3c8] ;  /* 0x0000f200ff2a8b82 */ /* 0x000e220000000a00 */
[----:B------:R-:W-:Y:S02]  /*15750*/  F2FP.BF16.F32.PACK_AB R21, R49, R21 ;  /* 0x000000153115723e */ /* 0x000fe400000010ff */
[----:B------:R-:W-:Y:S01]  /*15760*/  FFMA.FTZ R51, R41, R36, R40 ;  /* 0x0000002429337223 */ /* 0x000fe20000010028 */
[----:B------:R-:W-:Y:S01]  /*15770*/  SHF.L.U32 R36, R101, 0x10, RZ ;  /* 0x0000001065247819 */ /* 0x000fe200000006ff */
[----:B------:R-:W-:Y:S02]  /*15780*/  IMAD.U32 R40, R102, 0x10000, RZ ;  /* 0x0001000066287824 */ /* 0x000fe400078e00ff */
[----:B------:R-:W-:Y:S01]  /*15790*/  FADD.FTZ R41, -R81, R38 ;  /* 0x0000002651297221 */ /* 0x000fe20000010100 */
[----:B------:R-:W-:Y:S01]  /*157a0*/  IMAD.U32 R38, R63, 0x10000, RZ ;  /* 0x000100003f267824 */ /* 0x000fe200078e00ff */
[----:B------:R-:W-:Y:S01]  /*157b0*/  F2FP.BF16.F32.PACK_AB R20, R48, R20 ;  /* 0x000000143014723e */ /* 0x000fe200000010ff */
[----:B------:R-:W-:Y:S01]  /*157c0*/  FFMA.FTZ R89, R37, R36, R40 ;  /* 0x0000002425597223 */ /* 0x000fe20000010028 */
[----:B------:R-:W-:Y:S01]  /*157d0*/  SHF.L.U32 R36, R11, 0x10, RZ ;  /* 0x000000100b247819 */ /* 0x000fe200000006ff */
[----:B------:R-:W-:Y:S01]  /*157e0*/  FMUL.FTZ R41, R86, R41 ;  /* 0x0000002956297220 */ /* 0x000fe20000410000 */
[----:B------:R-:W-:-:S03]  /*157f0*/  FADD.FTZ R37, -R81, R32 ;  /* 0x0000002051257221 */ /* 0x000fc60000010100 */
[----:B------:R-:W-:Y:S01]  /*15800*/  FFMA.FTZ R91, R41, R36, R38 ;  /* 0x00000024295b7223 */ /* 0x000fe20000010026 */
[----:B------:R-:W-:Y:S02]  /*15810*/  IMAD.U32 R36, R104, 0x10000, RZ ;  /* 0x0001000068247824 */ /* 0x000fe400078e00ff */
[----:B------:R-:W-:Y:S01]  /*15820*/  FMUL.FTZ R32, R86, R37 ;  /* 0x0000002556207220 */ /* 0x000fe20000410000 */
[----:B------:R-:W-:Y:S01]  /*15830*/  SHF.L.U32 R37, R10, 0x10, RZ ;  /* 0x000000100a257819 */ /* 0x000fe200000006ff */
[----:B------:R-:W-:Y:S02]  /*15840*/  IMAD.U32 R38, R106, 0x10000, RZ ;  /* 0x000100006a267824 */ /* 0x000fe400078e00ff */
[----:B------:R-:W-:Y:S01]  /*15850*/  FFMA.FTZ R92, R39, R92, R36 ;  /* 0x0000005c275c7223 */ /* 0x000fe20000010024 */
[----:B------:R-:W-:Y:S01]  /*15860*/  IMAD.U32 R39, R56, 0x10000, RZ ;  /* 0x0001000038277824 */ /* 0x000fe200078e00ff */
[----:B------:R-:W-:Y:S01]  /*15870*/  SHF.L.U32 R36, R105, 0x10, RZ ;  /* 0x0000001069247819 */ /* 0x000fe200000006ff */
[----:B------:R-:W1:Y:S02]  /*15880*/  LDC.64 R40, c[0x0][0x428] ;  /* 0x00010a00ff287b82 */ /* 0x000e640000000a00 */
[----:B------:R-:W-:Y:S01]  /*15890*/  FFMA.FTZ R32, R32, R37, R39 ;  /* 0x0000002520207223 */ /* 0x000fe20000010027 */
[----:B------:R-:W-:Y:S01]  /*158a0*/  FADD.FTZ R37, -R81, R34 ;  /* 0x0000002251257221 */ /* 0x000fe20000010100 */
[----:B------:R-:W-:-:S02]  /*158b0*/  IMAD.U32 R39, R57, 0x10000, RZ ;  /* 0x0001000039277824 */ /* 0x000fc400078e00ff */
[----:B------:R-:W-:Y:S01]  /*158c0*/  FFMA.FTZ R33, R33, R36, R38 ;  /* 0x0000002421217223 */ /* 0x000fe20000010026 */
[----:B------:R-:W-:Y:S01]  /*158d0*/  SHF.L.U32 R36, R107, 0x10, RZ ;  /* 0x000000106b247819 */ /* 0x000fe200000006ff */
[----:B------:R-:W-:Y:S01]  /*158e0*/  FMUL.FTZ R34, R86, R37 ;  /* 0x0000002556227220 */ /* 0x000fe20000410000 */
[----:B------:R-:W-:Y:S01]  /*158f0*/  SHF.L.U32 R37, R9, 0x10, RZ ;  /* 0x0000001009257819 */ /* 0x000fe200000006ff */
[----:B------:R-:W-:-:S04]  /*15900*/  IMAD.U32 R38, R109, 0x10000, RZ ;  /* 0x000100006d267824 */ /* 0x000fc800078e00ff */
[----:B------:R-:W-:Y:S01]  /*15910*/  FFMA.FTZ R34, R34, R37, R39 ;  /* 0x0000002522227223 */ /* 0x000fe20000010027 */
[----:B------:R-:W-:Y:S01]  /*15920*/  FADD.FTZ R37, -R81, R28 ;  /* 0x0000001c51257221 */ /* 0x000fe20000010100 */
[----:B------:R-:W-:Y:S01]  /*15930*/  FFMA.FTZ R28, R35, R36, R38 ;  /* 0x00000024231c7223 */ /* 0x000fe20000010026 */
[----:B------:R-:W-:Y:S01]  /*15940*/  SHF.L.U32 R36, R8, 0x10, RZ ;  /* 0x0000001008247819 */ /* 0x000fe200000006ff */
[----:B------:R-:W-:Y:S02]  /*15950*/  IMAD.U32 R38, R58, 0x10000, RZ ;  /* 0x000100003a267824 */ /* 0x000fe400078e00ff */
[----:B------:R-:W-:Y:S01]  /*15960*/  FMUL.FTZ R37, R86, R37 ;  /* 0x0000002556257220 */ /* 0x000fe20000410000 */
[----:B------:R-:W-:-:S03]  /*15970*/  FADD.FTZ R35, -R81, R29 ;  /* 0x0000001d51237221 */ /* 0x000fc60000010100 */
[----:B------:R-:W-:Y:S01]  /*15980*/  FFMA.FTZ R29, R37, R36, R38 ;  /* 0x00000024251d7223 */ /* 0x000fe20000010026 */
[----:B------:R-:W-:Y:S01]  /*15990*/  SHF.L.U32 R36, R110, 0x10, RZ ;  /* 0x000000106e247819 */ /* 0x000fe200000006ff */
[C---:B------:R-:W-:Y:S01]  /*159a0*/  FMUL.FTZ R35, R86.reuse, R35 ;  /* 0x0000002356237220 */ /* 0x040fe20000410000 */
[----:B------:R-:W-:Y:S02]  /*159b0*/  IMAD.U32 R38, R113, 0x10000, RZ ;  /* 0x0001000071267824 */ /* 0x000fe400078e00ff */
[----:B------:R-:W-:Y:S02]  /*159c0*/  FADD.FTZ R37, -R81, R30 ;  /* 0x0000001e51257221 */ /* 0x000fe40000010100 */
[----:B------:R-:W-:Y:S01]  /*159d0*/  FFMA.FTZ R30, R35, R36, R38 ;  /* 0x00000024231e7223 */ /* 0x000fe20000010026 */
[----:B------:R-:W-:Y:S01]  /*159e0*/  SHF.L.U32 R36, R7, 0x10, RZ ;  /* 0x0000001007247819 */ /* 0x000fe200000006ff */
[----:B------:R-:W-:Y:S01]  /*159f0*/  FMUL.FTZ R37, R86, R37 ;  /* 0x0000002556257220 */ /* 0x000fe20000410000 */
[----:B------:R-:W-:-:S02]  /*15a00*/  IMAD.U32 R38, R59, 0x10000, RZ ;  /* 0x000100003b267824 */ /* 0x000fc400078e00ff */
[----:B------:R-:W-:Y:S01]  /*15a10*/  FADD.FTZ R35, -R81, R31 ;  /* 0x0000001f51237221 */ /* 0x000fe20000010100 */
[----:B------:R-:W-:Y:S01]  /*15a20*/  F2FP.BF16.F32.PACK_AB R30, R30, R29 ;  /* 0x0000001d1e1e723e */ /* 0x000fe200000010ff */
[----:B------:R-:W-:Y:S01]  /*15a30*/  FFMA.FTZ R31, R37, R36, R38 ;  /* 0x00000024251f7223 */ /* 0x000fe20000010026 */
[----:B------:R-:W-:Y:S01]  /*15a40*/  SHF.L.U32 R36, R114, 0x10, RZ ;  /* 0x0000001072247819 */ /* 0x000fe200000006ff */
[----:B------:R-:W-:Y:S01]  /*15a50*/  FMUL.FTZ R35, R86, R35 ;  /* 0x0000002356237220 */ /* 0x000fe20000410000 */
[----:B------:R-:W-:Y:S02]  /*15a60*/  IMAD.U32 R38, R115, 0x10000, RZ ;  /* 0x0001000073267824 */ /* 0x000fe400078e00ff */
[----:B------:R-:W-:Y:S01]  /*15a70*/  FADD.FTZ R37, -R81, R68 ;  /* 0x0000004451257221 */ /* 0x000fe20000010100 */
[----:B------:R-:W-:Y:S01]  /*15a80*/  SHF.L.U32 R68, R6, 0x10, RZ ;  /* 0x0000001006447819 */ /* 0x000fe200000006ff */
[----:B------:R-:W-:Y:S02]  /*15a90*/  FFMA.FTZ R35, R35, R36, R38 ;  /* 0x0000002423237223 */ /* 0x000fe40000010026 */
[----:B------:R-:W-:Y:S01]  /*15aa0*/  FMUL.FTZ R37, R86, R37 ;  /* 0x0000002556257220 */ /* 0x000fe20000410000 */
[----:B------:R-:W-:Y:S01]  /*15ab0*/  IMAD.U32 R36, R52, 0x10000, RZ ;  /* 0x0001000034247824 */ /* 0x000fe200078e00ff */
[----:B------:R-:W-:Y:S01]  /*15ac0*/  F2FP.BF16.F32.PACK_AB R29, R28, R34 ;  /* 0x000000221c1d723e */ /* 0x000fe200000010ff */
[----:B------:R-:W-:Y:S01]  /*15ad0*/  IMAD.U32 R38, R117, 0x10000, RZ ;  /* 0x0001000075267824 */ /* 0x000fe200078e00ff */
[----:B------:R-:W-:Y:S01]  /*15ae0*/  F2FP.BF16.F32.PACK_AB R31, R35, R31 ;  /* 0x0000001f231f723e */ /* 0x000fe200000010ff */
[----:B------:R-:W-:Y:S01]  /*15af0*/  FFMA.FTZ R68, R37, R68, R36 ;  /* 0x0000004425447223 */ /* 0x000fe20000010024 */
[----:B------:R-:W-:Y:S01]  /*15b00*/  SHF.L.U32 R36, R116, 0x10, RZ ;  /* 0x0000001074247819 */ /* 0x000fe200000006ff */
[----:B------:R-:W-:Y:S01]  /*15b10*/  FADD.FTZ R37, -R81, R70 ;  /* 0x0000004651257221 */ /* 0x000fe20000010100 */
[----:B------:R-:W-:-:S02]  /*15b20*/  SHF.L.U32 R70, R5, 0x10, RZ ;  /* 0x0000001005467819 */ /* 0x000fc400000006ff */
[----:B------:R-:W-:Y:S01]  /*15b30*/  F2FP.BF16.F32.PACK_AB R28, R33, R32 ;  /* 0x00000020211c723e */ /* 0x000fe200000010ff */
[----:B------:R-:W-:Y:S01]  /*15b40*/  FFMA.FTZ R69, R69, R36, R38 ;  /* 0x0000002445457223 */ /* 0x000fe20000010026 */
[----:B------:R-:W-:Y:S01]  /*15b50*/  FMUL.FTZ R37, R86, R37 ;  /* 0x0000002556257220 */ /* 0x000fe20000410000 */
[----:B------:R-:W-:Y:S02]  /*15b60*/  IMAD.U32 R36, R53, 0x10000, RZ ;  /* 0x0001000035247824 */ /* 0x000fe400078e00ff */
[----:B------:R-:W-:Y:S01]  /*15b70*/  IMAD.U32 R38, R119, 0x10000, RZ ;  /* 0x0001000077267824 */ /* 0x000fe200078e00ff */
[----:B------:R-:W-:Y:S01]  /*15b80*/  F2FP.BF16.F32.PACK_AB R32, R69, R68 ;  /* 0x000000444520723e */ /* 0x000fe200000010ff */
[----:B------:R-:W-:Y:S01]  /*15b90*/  FFMA.FTZ R70, R37, R70, R36 ;  /* 0x0000004625467223 */ /* 0x000fe20000010024 */
[----:B------:R-:W-:Y:S01]  /*15ba0*/  SHF.L.U32 R36, R118, 0x10, RZ ;  /* 0x0000001076247819 */ /* 0x000fe200000006ff */
[----:B------:R-:W-:Y:S01]  /*15bb0*/  FADD.FTZ R37, -R81, R24 ;  /* 0x0000001851257221 */ /* 0x000fe20000010100 */
[----:B------:R-:W-:-:S03]  /*15bc0*/  SHF.L.U32 R24, R4, 0x10, RZ ;  /* 0x0000001004187819 */ /* 0x000fc600000006ff */
[----:B------:R-:W-:Y:S01]  /*15bd0*/  FFMA.FTZ R71, R71, R36, R38 ;  /* 0x0000002447477223 */ /* 0x000fe20000010026 */
[----:B------:R-:W-:Y:S01]  /*15be0*/  FMUL.FTZ R37, R86, R37 ;  /* 0x0000002556257220 */ /* 0x000fe20000410000 */
[----:B------:R-:W-:Y:S02]  /*15bf0*/  IMAD.U32 R36, R54, 0x10000, RZ ;  /* 0x0001000036247824 */ /* 0x000fe400078e00ff */
[----:B-1----:R-:W-:Y:S01]  /*15c00*/  IMAD.WIDE.U32 R38, R84, 0x10, R40 ;  /* 0x0000001054267825 */ /* 0x002fe200078e0028 */
[----:B------:R-:W-:-:S03]  /*15c10*/  F2FP.BF16.F32.PACK_AB R33, R71, R70 ;  /* 0x000000464721723e */ /* 0x000fc600000010ff */
[----:B------:R-:W-:Y:S01]  /*15c20*/  FFMA.FTZ R93, R37, R24, R36 ;  /* 0x00000018255d7223 */ /* 0x000fe20000010024 */
[----:B------:R-:W-:Y:S02]  /*15c30*/  IMAD.U32 R24, R121, 0x10000, RZ ;  /* 0x0001000079187824 */ /* 0x000fe400078e00ff */
[----:B------:R-:W-:-:S04]  /*15c40*/  IMAD.WIDE.U32 R36, R83, 0x10, R40 ;  /* 0x0000001053247825 */ /* 0x000fc800078e0028 */
[----:B------:R-:W-:Y:S01]  /*15c50*/  FFMA.FTZ R108, R25, R108, R24 ;  /* 0x0000006c196c7223 */ /* 0x000fe20000010018 */
[----:B------:R-:W-:Y:S01]  /*15c60*/  FADD.FTZ R25, -R81, R26 ;  /* 0x0000001a51197221 */ /* 0x000fe20000010100 */
[----:B------:R-:W-:Y:S01]  /*15c70*/  SHF.L.U32 R24, R3, 0x10, RZ ;  /* 0x0000001003187819 */ /* 0x000fe200000006ff */
[----:B------:R-:W-:Y:S02]  /*15c80*/  IMAD.U32 R26, R55, 0x10000, RZ ;  /* 0x00010000371a7824 */ /* 0x000fe400078e00ff */
[----:B------:R-:W-:Y:S01]  /*15c90*/  FMUL.FTZ R25, R86, R25 ;  /* 0x0000001956197220 */ /* 0x000fe20000410000 */
[----:B------:R-:W-:Y:S01]  /*15ca0*/  IMAD.WIDE.U32 R80, R80, 0x10, R40 ;  /* 0x0000001050507825 */ /* 0x000fe200078e0028 */
[----:B------:R-:W-:-:S03]  /*15cb0*/  F2FP.BF16.F32.PACK_AB R34, R108, R93 ;  /* 0x0000005d6c22723e */ /* 0x000fc600000010ff */
[----:B------:R-:W-:Y:S01]  /*15cc0*/  FFMA.FTZ R111, R25, R24, R26 ;  /* 0x00000018196f7223 */ /* 0x000fe2000001001a */
[----:B------:R-:W-:Y:S01]  /*15cd0*/  IMAD.U32 R24, R123, 0x10000, RZ ;  /* 0x000100007b187824 */ /* 0x000fe200078e00ff */
[----:B------:R-:W-:Y:S01]  /*15ce0*/  MOV R25, UR16 ;  /* 0x0000001000197c02 */ /* 0x000fe20008000f00 */
[----:B------:R-:W-:Y:S01]  /*15cf0*/  IMAD.WIDE.U32 R40, R85, 0x10, R40 ;  /* 0x0000001055287825 */ /* 0x000fe200078e0028 */
[----:B------:R-:W-:-:S03]  /*15d00*/  F2FP.BF16.F32.PACK_AB R26, R89, R51 ;  /* 0x00000033591a723e */ /* 0x000fc600000010ff */
[----:B------:R-:W-:Y:S01]  /*15d10*/  FFMA.FTZ R112, R27, R112, R24 ;  /* 0x000000701b707223 */ /* 0x000fe20000010018 */
[----:B------:R-:W-:Y:S01]  /*15d20*/  F2FP.BF16.F32.PACK_AB R27, R92, R91 ;  /* 0x0000005b5c1b723e */ /* 0x000fe200000010ff */
[----:B0-----:R-:W-:Y:S01]  /*15d30*/  @!P0 IMAD.WIDE R42, R25, 0x4, R42 ;  /* 0x00000004192a8825 */ /* 0x001fe200078e022a */
[----:B------:R-:W-:Y:S01]  /*15d40*/  F2FP.BF16.F32.PACK_AB R25, R47, R46 ;  /* 0x0000002e2f19723e */ /* 0x000fe200000010ff */
[----:B------:R-:W-:Y:S01]  /*15d50*/  UIADD3 UR16, UPT, UPT, UR16, UR14, URZ ;  /* 0x0000000e10107290 */ /* 0x000fe2000fffe0ff */
[----:B------:R-:W-:Y:S02]  /*15d60*/  F2FP.BF16.F32.PACK_AB R24, R45, R44 ;  /* 0x0000002c2d18723e */ /* 0x000fe400000010ff */
[----:B------:R-:W-:Y:S01]  /*15d70*/  F2FP.BF16.F32.PACK_AB R35, R112, R111 ;  /* 0x0000006f7023723e */ /* 0x000fe200000010ff */
[----:B------:R0:W-:Y:S01]  /*15d80*/  @!P0 STG.E desc[UR8][R42.64], R86 ;  /* 0x000000562a008986 */ /* 0x0001e2000c101908 */
[----:B------:R-:W-:-:S03]  /*15d90*/  UISETP.GE.AND UP1, UPT, UR16, UR15, UPT ;  /* 0x0000000f1000728c */ /* 0x000fc6000bf26270 */
[----:B------:R0:W-:Y:S04]  /*15da0*/  STG.E.128 desc[UR8][R80.64], R20 ;  /* 0x0000001450007986 */ /* 0x0001e8000c101d08 */
[----:B------:R0:W-:Y:S04]  /*15db0*/  STG.E.128 desc[UR8][R36.64], R24 ;  /* 0x0000001824007986 */ /* 0x0001e8000c101d08 */
[----:B------:R0:W-:Y:S04]  /*15dc0*/  STG.E.128 desc[UR8][R38.64], R28 ;  /* 0x0000001c26007986 */ /* 0x0001e8000c101d08 */
[----:B------:R0:W-:Y:S01]  /*15dd0*/  STG.E.128 desc[UR8][R40.64], R32 ;  /* 0x0000002028007986 */ /* 0x0001e2000c101d08 */
[----:B------:R-:W-:Y:S05]  /*15de0*/  BRA.U !UP1, `(.L_x_8784) ;  /* 0xfffffead09a87547 */ /* 0x000fea000b83ffff */
[----:B------:R-:W-:Y:S05]  /*15df0*/  EXIT ;  /* 0x000000000000794d */ /* 0x000fea0003800000 */
.L_x_8785:
        /* <DEDUP_REMOVED lines=16> */
.L_x_27255:


//--------------------- .text._ZN10layer_norm13ln_fwd_kernelINS_13Kernel_traitsI13__nv_bfloat16S2_fS2_fjLj4096ELj1ELj1ELj4ELj16ENS_18Kernel_traits_baseILj4096ES2_S2_fS2_fjLj128EEEEELb1ELb0ELb1ELb0EEEvNS_9FwdParamsE --------------------------
	.section	.text._ZN10layer_norm13ln_fwd_kernelINS_13Kernel_traitsI13__nv_bfloat16S2_fS2_fjLj4096ELj1ELj1ELj4ELj16ENS_18Kernel_traits_baseILj4096ES2_S2_fS2_fjLj128EEEEELb1ELb0ELb1ELb0EEEvNS_9FwdParamsE,"ax",@progbits
	.align	128
        .global         _ZN10layer_norm13ln_fwd_kernelINS_13Kernel_traitsI13__nv_bfloat16S2_fS2_fjLj4096ELj1ELj1ELj4ELj16ENS_18Kernel_traits_baseILj4096ES2_S2_fS2_fjLj128EEEEELb1ELb0ELb1ELb0EEEvNS_9FwdParamsE
        .type           _ZN10layer_norm13ln_fwd_kernelINS_13Kernel_traitsI13__nv_bfloat16S2_fS2_fjLj4096ELj1ELj1ELj4ELj16ENS_18Kernel_traits_baseILj4096ES2_S2_fS2_fjLj128EEEEELb1ELb0ELb1ELb0EEEvNS_9FwdParamsE,@function
        .size           _ZN10layer_norm13ln_fwd_kernelINS_13Kernel_traitsI13__nv_bfloat16S2_fS2_fjLj4096ELj1ELj1ELj4ELj16ENS_18Kernel_traits_baseILj4096ES2_S2_fS2_fjLj128EEEEELb1ELb0ELb1ELb0EEEvNS_9FwdParamsE,(.L_x_27256 - _ZN10layer_norm13ln_fwd_kernelINS_13Kernel_traitsI13__nv_bfloat16S2_fS2_fjLj4096ELj1ELj1ELj4ELj16ENS_18Kernel_traits_baseILj4096ES2_S2_fS2_fjLj128EEEEELb1ELb0ELb1ELb0EEEvNS_9FwdParamsE)
        .other          _ZN10layer_norm13ln_fwd_kernelINS_13Kernel_traitsI13__nv_bfloat16S2_fS2_fjLj4096ELj1ELj1ELj4ELj16ENS_18Kernel_traits_baseILj4096ES2_S2_fS2_fjLj128EEEEELb1ELb0ELb1ELb0EEEvNS_9FwdParamsE,@"STO_CUDA_ENTRY STV_DEFAULT"
_ZN10layer_norm13ln_fwd_kernelINS_13Kernel_traitsI13__nv_bfloat16S2_fS2_fjLj4096ELj1ELj1ELj4ELj16ENS_18Kernel_traits_baseILj4096ES2_S2_fS2_fjLj128EEEEELb1ELb0ELb1ELb0EEEvNS_9FwdParamsE:
.text._ZN10layer_norm13ln_fwd_kernelINS_13Kernel_traitsI13__nv_bfloat16S2_fS2_fjLj4096ELj1ELj1ELj4ELj16ENS_18Kernel_traits_baseILj4096ES2_S2_fS2_fjLj128EEEEELb1ELb0ELb1ELb0EEEvNS_9FwdParamsE:
        /* <DEDUP_REMOVED lines=15> */
[----:B----4-:R3:W1:Y:S01]  /*00f0*/  @P0 LDG.E.64 R4, desc[UR12][R6.64] ;  /* 0x0000000c06040981 */ /* 0x010662000c1e1b00 */
[----:B0-----:R-:W-:Y:S01]  /*0100*/  UISETP.NE.U32.AND UP0, UPT, UR4, URZ, UPT ;  /* 0x000000ff0400728c */ /* 0x001fe2000bf05070 */
[----:B------:R-:W-:Y:S03]  /*0110*/  BSSY.RECONVERGENT B0, `(.L_x_8786) ;  /* 0x0000065000007945 */ /* 0x000fe60003800200 */
[----:B------:R-:W0:Y:S01]  /*0120*/  S2UR UR22, SR_CTAID.X ;  /* 0x00000000001679c3 */ /* 0x000e220000002500 */
[----:B-----5:R-:W-:Y:S01]  /*0130*/  LOP3.LUT R16, R9, 0x60, RZ, 0xc0, !PT ;  /* 0x0000006009107812 */ /* 0x020fe200078ec0ff */
[----:B------:R-:W-:Y:S01]  /*0140*/  UISETP.NE.AND.EX UP0, UPT, UR5, URZ, UPT, UP0 ;  /* 0x000000ff0500728c */ /* 0x000fe2000bf05300 */
[----:B------:R-:W-:-:S02]  /*0150*/  SHF.R.S32.HI R0, RZ, 0x1f, R15 ;  /* 0x0000001fff007819 */ /* 0x000fc4000001140f */
[--C-:B------:R-:W-:Y:S02]  /*0160*/  LOP3.LUT R17, R16, 0x1f, R9.reuse, 0xf8, !PT ;  /* 0x0000001f10117812 */ /* 0x100fe400078ef809 */
[----:B------:R-:W-:Y:S01]  /*0170*/  LEA.HI R0, R0, R15, RZ, 0x3 ;  /* 0x0000000f00007211 */ /* 0x000fe200078f18ff */
[----:B------:R-:W0:Y:S01]  /*0180*/  LDC R124, c[0x0][0x360] ;  /* 0x0000d800ff7c7b82 */ /* 0x000e220000000800 */
[----:B---3--:R-:W-:Y:S02]  /*0190*/  LOP3.LUT R7, R9, 0x1f, RZ, 0xc0, !PT ;  /* 0x0000001f09077812 */ /* 0x008fe400078ec0ff */
[----:B------:R-:W-:Y:S01]  /*01a0*/  SHF.R.S32.HI R18, RZ, 0x3, R0 ;  /* 0x00000003ff127819 */ /* 0x000fe20000011400 */
[----:B0-----:R-:W-:Y:S01]  /*01b0*/  IMAD R124, R124, UR22, R9 ;  /* 0x000000167c7c7c24 */ /* 0x001fe2000f8e0209 */
[----:B--2---:R-:W-:Y:S02]  /*01c0*/  @P0 R2UR UR14, R2 ;  /* 0x00000000020e02ca */ /* 0x004fe400000e0000 */
[----:B------:R-:W-:-:S02]  /*01d0*/  @P0 R2UR UR15, R3 ;  /* 0x00000000030f02ca */ /* 0x000fc400000e0000 */
[----:B-1----:R-:W-:Y:S02]  /*01e0*/  @P0 IADD3 R6, P1, PT, R4, R13, RZ ;  /* 0x0000000d04060210 */ /* 0x002fe40007f3e0ff */
[----:B------:R-:W-:-:S03]  /*01f0*/  LOP3.LUT R3, R17, 0x7f, RZ, 0x3c, !PT ;  /* 0x0000007f11037812 */ /* 0x000fc600078e3cff */
[----:B------:R-:W-:Y:S02]  /*0200*/  @P0 IMAD.X R11, RZ, RZ, R5, P1 ;  /* 0x000000ffff0b0224 */ /* 0x000fe400008e0605 */
[----:B------:R-:W-:Y:S02]  /*0210*/  IMAD.IADD R0, R18, 0x1, R3 ;  /* 0x0000000112007824 */ /* 0x000fe400078e0203 */
        /* <DEDUP_REMOVED lines=54> */
.L_x_8787:
        /* <DEDUP_REMOVED lines=14> */
[C---:B--2---:R-:W-:Y:S01]  /*0660*/  @P2 IMAD.WIDE.U32 R10, R17.reuse, 0x10, R10 ;  /* 0x00000010110a2825 */ /* 0x044fe200078e000a */
[----:B------:R-:W-:-:S04]  /*0670*/  @P2 IADD3 R17, PT, PT, R17, 0x80, RZ ;  /* 0x0000008011112810 */ /* 0x000fc80007ffe0ff */
        /* <DEDUP_REMOVED lines=14> */
.L_x_8788:
[----:B------:R-:W-:Y:S05]  /*0760*/  BSYNC.RECONVERGENT B0 ;  /* 0x0000000000007941 */ /* 0x000fea0003800200 */
.L_x_8786:
[----:B------:R-:W0:Y:S02]  /*0770*/  LDCU UR4, c[0x0][0x384] ;  /* 0x00007080ff0477ac */ /* 0x000e240008000800 */
[----:B0-----:R-:W-:-:S06]  /*0780*/  UISETP.GE.AND UP0, UPT, UR22, UR4, UPT ;  /* 0x000000041600728c */ /* 0x001fcc000bf06270 */
[----:B------:R-:W-:-:S13]  /*0790*/  PLOP3.LUT P0, PT, PT, PT, UP0, 0x80, 0x8 ;  /* 0x000000000008781c */ /* 0x000fda0003f0f008 */
[----:B------:R-:W-:Y:S05]  /*07a0*/  @P0 EXIT ;  /* 0x000000000000094d */ /* 0x000fea0003800000 */
[----:B------:R-:W-:Y:S01]  /*07b0*/  IMAD.HI.U32 R3, R124, -0x326172a9, RZ ;  /* 0xcd9e8d577c037827 */ /* 0x000fe200078e00ff */
[----:B------:R-:W-:Y:S01]  /*07c0*/  LOP3.LUT R11, R18, 0x7f, RZ, 0xc0, !PT ;  /* 0x0000007f120b7812 */ /* 0x000fe200078ec0ff */
[----:B------:R-:W-:Y:S01]  /*07d0*/  UPLOP3.LUT UP1, UPT, UPT, UPT, UPT, 0x40, 0x4 ;  /* 0x000000000004789c */ /* 0x000fe20003f2e870 */
[----:B-----5:R-:W-:Y:S01]  /*07e0*/  PRMT R121, R55, 0x7632, R121 ;  /* 0x0000763237797816 */ /* 0x020fe20000000079 */
[----:B------:R-:W-:Y:S01]  /*07f0*/  IMAD.HI.U32 R2, R123, -0x2daee0ad, RZ ;  /* 0xd2511f537b027827 */ /* 0x000fe200078e00ff */
[----:B------:R-:W-:Y:S01]  /*0800*/  LOP3.LUT R3, R122, UR14, R3, 0x96, !PT ;  /* 0x0000000e7a037c12 */ /* 0x000fe2000f8e9603 */
[----:B------:R-:W0:Y:S01]  /*0810*/  LDCU UR23, c[0x0][0x404] ;  /* 0x00008080ff1777ac */ /* 0x000e220008000800 */
        /* <DEDUP_REMOVED lines=63> */
[----:B------:R-:W-:-:S03]  /*0c10*/  PRMT R107, R24, 0x7632, R107 ;  /* 0x00007632186b7816 */ /* 0x000fc6000000006b */
[----:B------:R-:W-:Y:S01]  /*0c20*/  IMAD.HI.U32 R3, R4, -0x2daee0ad, RZ ;  /* 0xd2511f5304037827 */ /* 0x000fe200078e00ff */
[----:B------:R-:W-:-:S03]  /*0c30*/  LOP3.LUT R2, R9, UR36, R2, 0x96, !PT ;  /* 0x0000002409027c12 */ /* 0x000fc6000f8e9602 */
[----:B------:R-:W-:Y:S01]  /*0c40*/  IMAD R7, R7, -0x20, R11 ;  /* 0xffffffe007077824 */ /* 0x000fe200078e020b */
[----:B------:R-:W-:Y:S01]  /*0c50*/  LOP3.LUT R3, R8, UR37, R3, 0x96, !PT ;  /* 0x0000002508037c12 */ /* 0x000fe2000f8e9603 */
[----:B------:R-:W-:Y:S01]  /*0c60*/  IMAD.SHL.U32 R18, R18, 0x2, RZ ;  /* 0x0000000212127824 */ /* 0x000fe200078e00ff */
[----:B------:R-:W-:Y:S01]  /*0c70*/  VIADDMNMX R11, R11, -R16, RZ, !PT ;  /* 0x800000100b0b7246 */ /* 0x000fe200078001ff */
[----:B------:R-:W-:Y:S01]  /*0c80*/  IMAD R9, R4, -0x2daee0ad, RZ ;  /* 0xd2511f5304097824 */ /* 0x000fe200078e02ff */
[----:B------:R-:W-:Y:S01]  /*0c90*/  VIMNMX R7, PT, PT, RZ, R7, !PT ;  /* 0x00000007ff077248 */ /* 0x000fe20007fe0100 */
[----:B------:R-:W-:Y:S01]  /*0ca0*/  IMAD.HI.U32 R8, R2, -0x2daee0ad, RZ ;  /* 0xd2511f5302087827 */ /* 0x000fe200078e00ff */
[----:B------:R-:W-:Y:S02]  /*0cb0*/  LOP3.LUT R18, R18, 0xffffff00, RZ, 0xc0, !PT ;  /* 0xffffff0012127812 */ /* 0x000fe400078ec0ff */
[----:B------:R-:W-:Y:S01]  /*0cc0*/  VIMNMX R11, PT, PT, R11, 0x20, PT ;  /* 0x000000200b0b7848 */ /* 0x000fe20003fe0100 */
[----:B------:R-:W-:Y:S01]  /*0cd0*/  IMAD R5, R5, -0x326172a9, RZ ;  /* 0xcd9e8d5705057824 */ /* 0x000fe200078e02ff */
[----:B------:R-:W-:Y:S01]  /*0ce0*/  LOP3.LUT R8, R9, UR39, R8, 0x96, !PT ;  /* 0x0000002709087c12 */ /* 0x000fe2000f8e9608 */
[----:B------:R-:W-:Y:S01]  /*0cf0*/  IMAD.HI.U32 R4, R3, -0x326172a9, RZ ;  /* 0xcd9e8d5703047827 */ /* 0x000fe200078e00ff */
[----:B------:R-:W-:-:S02]  /*0d00*/  VIMNMX R7, PT, PT, R7, 0x20, PT ;  /* 0x0000002007077848 */ /* 0x000fc40003fe0100 */
[----:B------:R-:W-:Y:S01]  /*0d10*/  PRMT R9, R52, 0x7632, R9 ;  /* 0x0000763234097816 */ /* 0x000fe20000000009 */
[----:B------:R-:W-:Y:S01]  /*0d20*/  IMAD R56, R11, 0x8, R18 ;  /* 0x000000080b387824 */ /* 0x000fe200078e0212 */
[----:B------:R-:W-:Y:S01]  /*0d30*/  LOP3.LUT R4, R5, UR38, R4, 0x96, !PT ;  /* 0x0000002605047c12 */ /* 0x000fe2000f8e9604 */
[----:B------:R-:W-:Y:S01]  /*0d40*/  IMAD R10, R3, -0x326172a9, RZ ;  /* 0xcd9e8d57030a7824 */ /* 0x000fe200078e02ff */
[----:B------:R-:W-:Y:S01]  /*0d50*/  PRMT R11, R47, 0x7632, R11 ;  /* 0x000076322f0b7816 */ /* 0x000fe2000000000b */
[----:B------:R-:W-:Y:S01]  /*0d60*/  IMAD.HI.U32 R3, R8, -0x326172a9, RZ ;  /* 0xcd9e8d5708037827 */ /* 0x000fe200078e00ff */
[----:B------:R-:W-:Y:S02]  /*0d70*/  I2FP.F32.U32 R56, R56 ;  /* 0x0000003800387245 */ /* 0x000fe40000201000 */
[----:B------:R-:W-:Y:S01]  /*0d80*/  PRMT R16, R41, 0x7632, R16 ;  /* 0x0000763229107816 */ /* 0x000fe20000000010 */
[----:B------:R-:W-:Y:S01]  /*0d90*/  IMAD R5, R2, -0x2daee0ad, RZ ;  /* 0xd2511f5302057824 */ /* 0x000fe200078e02ff */
[----:B------:R-:W-:Y:S01]  /*0da0*/  LOP3.LUT R110, R10, UR40, R3, 0x96, !PT ;  /* 0x000000280a6e7c12 */ /* 0x000fe2000f8e9603 */
[----:B------:R-:W-:Y:S01]  /*0db0*/  IMAD.HI.U32 R2, R4, -0x2daee0ad, RZ ;  /* 0xd2511f5304027827 */ /* 0x000fe200078e00ff */
[----:B------:R0:W0:Y:S01]  /*0dc0*/  MUFU.RCP R100, R56 ;  /* 0x0000003800647308 */ /* 0x0000220000001000 */
[----:B------:R-:W-:-:S02]  /*0dd0*/  PRMT R10, R48, 0x7632, R10 ;  /* 0x00007632300a7816 */ /* 0x000fc4000000000a */
[----:B------:R-:W-:Y:S01]  /*0de0*/  IMAD R4, R4, -0x2daee0ad, RZ ;  /* 0xd2511f5304047824 */ /* 0x000fe200078e02ff */
[----:B------:R-:W-:Y:S01]  /*0df0*/  LOP3.LUT R112, R5, UR41, R2, 0x96, !PT ;  /* 0x0000002905707c12 */ /* 0x000fe2000f8e9602 */
[----:B------:R-:W-:Y:S01]  /*0e00*/  IMAD.HI.U32 R3, R110, -0x2daee0ad, RZ ;  /* 0xd2511f536e037827 */ /* 0x000fe200078e00ff */
[----:B------:R-:W-:Y:S02]  /*0e10*/  LEA R2, R7, R18, 0x3 ;  /* 0x0000001207027211 */ /* 0x000fe400078e18ff */
[----:B------:R-:W-:Y:S01]  /*0e20*/  PRMT R7, R53, 0x7632, R7 ;  /* 0x0000763235077816 */ /* 0x000fe20000000007 */
[----:B------:R-:W-:Y:S01]  /*0e30*/  IMAD R8, R8, -0x326172a9, RZ ;  /* 0xcd9e8d5708087824 */ /* 0x000fe200078e02ff */
[----:B------:R-:W-:Y:S01]  /*0e40*/  LOP3.LUT R3, R4, UR43, R3, 0x96, !PT ;  /* 0x0000002b04037c12 */ /* 0x000fe2000f8e9603 */
[----:B------:R-:W-:Y:S01]  /*0e50*/  IMAD.HI.U32 R5, R112, -0x326172a9, RZ ;  /* 0xcd9e8d5770057827 */ /* 0x000fe200078e00ff */
[----:B------:R-:W-:-:S03]  /*0e60*/  PRMT R18, R40, 0x7632, R18 ;  /* 0x0000763228127816 */ /* 0x000fc60000000012 */
[----:B------:R-:W-:Y:S01]  /*0e70*/  IMAD.MOV.U32 R108, RZ, RZ, RZ ;  /* 0x000000ffff6c7224 */ /* 0x000fe200078e00ff */
[----:B------:R-:W-:Y:S01]  /*0e80*/  LOP3.LUT R4, R8, UR42, R5, 0x96, !PT ;  /* 0x0000002a08047c12 */ /* 0x000fe2000f8e9605 */
[----:B------:R-:W-:Y:S01]  /*0e90*/  IMAD R110, R110, -0x2daee0ad, RZ ;  /* 0xd2511f536e6e7824 */ /* 0x000fe200078e02ff */
[----:B------:R-:W-:Y:S01]  /*0ea0*/  LOP3.LUT R5, R6, 0x3, RZ, 0xc0, !PT ;  /* 0x0000000306057812 */ /* 0x000fe200078ec0ff */
[----:B------:R-:W-:Y:S01]  /*0eb0*/  IMAD R112, R112, -0x326172a9, RZ ;  /* 0xcd9e8d5770707824 */ /* 0x000fe200078e02ff */
[----:B------:R-:W-:Y:S02]  /*0ec0*/  PRMT R6, R50, 0x7632, R6 ;  /* 0x0000763232067816 */ /* 0x000fe40000000006 */
[----:B01234-:R-:W-:-:S07]  /*0ed0*/  PRMT R8, R49, 0x7632, R8 ;  /* 0x0000763231087816 */ /* 0x01ffce0000000008 */
.L_x_9196:
[----:B------:R-:W-:-:S06]  /*0ee0*/  UIMAD.WIDE UR4, UR22, 0x4, UR8 ;  /* 0x00000004160478a5 */ /* 0x000fcc000f8e0208 */
[----:B0123--:R-:W-:Y:S01]  /*0ef0*/  IMAD.U32 R94, RZ, RZ, UR4 ;  /* 0x00000004ff5e7e24 */ /* 0x00ffe2000f8e00ff */
        /* <DEDUP_REMOVED lines=32> */
.L_x_8791:
[----:B------:R-:W-:Y:S05]  /*1100*/  BRA.U !UP0, `(.L_x_8792) ;  /* 0x0000002d08007547 */ /* 0x000fea000b800000 */
[----:B------:R-:W0:Y:S02]  /*1110*/  LDC.64 R92, c[0x0][0x3a0] ;  /* 0x0000e800ff5c7b82 */ /* 0x000e240000000a00 */
[----:B0-----:R-:W-:-:S05]  /*1120*/  IMAD.WIDE.U32 R92, R130, 0x20, R92 ;  /* 0x00000020825c7825 */ /* 0x001fca00078e005c */
[----:B------:R0:W5:Y:S04]  /*1130*/  LDG.E.128 R60, desc[UR12][R92.64] ;  /* 0x0000000c5c3c7981 */ /* 0x000168000c1e1d00 */
[----:B------:R0:W5:Y:S01]  /*1140*/  LDG.E.128 R64, desc[UR12][R92.64+0x10] ;  /* 0x0000100c5c407981 */ /* 0x000162000c1e1d00 */
[----:B------:R-:W-:-:S13]  /*1150*/  ISETP.LT.AND P1, PT, RZ, UR44, PT ;  /* 0x0000002cff007c0c */ /* 0x000fda000bf21270 */
[----:B------:R-:W-:Y:S01]  /*1160*/  @!P1 MOV R94, R5 ;  /* 0x00000005005e9202 */ /* 0x000fe20000000f00 */
[----:B------:R-:W-:Y:S01]  /*1170*/  @!P1 IMAD.MOV.U32 R126, RZ, RZ, R110 ;  /* 0x000000ffff7e9224 */ /* 0x000fe200078e006e */
[----:B0-----:R-:W-:Y:S06]  /*1180*/  @!P1 BRA `(.L_x_8793) ;  /* 0x00000004004c9947 */ /* 0x001fec0003800000 */
        /* <DEDUP_REMOVED lines=16> */
.L_x_8796:
        /* <DEDUP_REMOVED lines=13> */
.L_x_8798:
[----:B------:R-:W-:Y:S05]  /*1360*/  BSYNC.RECONVERGENT B2 ;  /* 0x0000000000027941 */ /* 0x000fea0003800200 */
.L_x_8797:
        /* <DEDUP_REMOVED lines=42> */
.L_x_8795:
[----:B------:R-:W-:Y:S05]  /*1610*/  BSYNC.RECONVERGENT B1 ;  /* 0x0000000000017941 */ /* 0x000fea0003800200 */
.L_x_8794:
        /* <DEDUP_REMOVED lines=9> */
[----:B------:R-:W-:-:S07]  /*16b0*/  FADD.FTZ R60, R60, R5 ;  /* 0x000000053c3c7221 */ /* 0x000fce0000010000 */
.L_x_8793:
[----:B------:R-:W-:Y:S01]  /*16c0*/  @!P1 IMAD.MOV.U32 R5, RZ, RZ, R94 ;  /* 0x000000ffff059224 */ /* 0x000fe200078e005e */
        /* <DEDUP_REMOVED lines=18> */
.L_x_8802:
        /* <DEDUP_REMOVED lines=13> */
.L_x_8804:
[----:B------:R-:W-:Y:S05]  /*18c0*/  BSYNC.RECONVERGENT B2 ;  /* 0x0000000000027941 */ /* 0x000fea0003800200 */
.L_x_8803:
        /* <DEDUP_REMOVED lines=43> */
.L_x_8801:
[----:B------:R-:W-:Y:S05]  /*1b80*/  BSYNC.RECONVERGENT B1 ;  /* 0x0000000000017941 */ /* 0x000fea0003800200 */
.L_x_8800:
        /* <DEDUP_REMOVED lines=10> */
[----:B------:R-:W-:-:S07]  /*1c30*/  FADD.FTZ R61, R61, R92 ;  /* 0x0000005c3d3d7221 */ /* 0x000fce0000010000 */
.L_x_8799:
        /* <DEDUP_REMOVED lines=19> */
.L_x_8808:
        /* <DEDUP_REMOVED lines=13> */
.L_x_8810:
[----:B------:R-:W-:Y:S05]  /*1e40*/  BSYNC.RECONVERGENT B2 ;  /* 0x0000000000027941 */ /* 0x000fea0003800200 */
.L_x_8809:
        /* <DEDUP_REMOVED lines=42> */
.L_x_8807:
[----:B------:R-:W-:Y:S05]  /*20f0*/  BSYNC.RECONVERGENT B1 ;  /* 0x0000000000017941 */ /* 0x000fea0003800200 */
.L_x_8806:
        /* <DEDUP_REMOVED lines=9> */
[----:B------:R-:W-:-:S07]  /*2190*/  FADD.FTZ R62, R62, R93 ;  /* 0x0000005d3e3e7221 */ /* 0x000fce0000010000 */
.L_x_8805:
[----:B------:R-:W-:Y:S02]  /*21a0*/  @!P1 IMAD.MOV.U32 R5, RZ, RZ, R92 ;  /* 0x000000ffff059224 */ /* 0x000fe400078e005c */
        /* <DEDUP_REMOVED lines=18> */
.L_x_8814:
        /* <DEDUP_REMOVED lines=13> */
.L_x_8816:
[----:B------:R-:W-:Y:S05]  /*23a0*/  BSYNC.RECONVERGENT B2 ;  /* 0x0000000000027941 */ /* 0x000fea0003800200 */
.L_x_8815:
        /* <DEDUP_REMOVED lines=43> */
.L_x_8813:
[----:B------:R-:W-:Y:S05]  /*2660*/  BSYNC.RECONVERGENT B1 ;  /* 0x0000000000017941 */ /* 0x000fea0003800200 */
.L_x_8812:
[----:B-----5:R-:W-:Y:S02]  /*2670*/  PRMT R94, R57, 0x7632, R94 ;  /* 0x00007632395e7816 */ /* 0x020fe4000000005e */
        /* <DEDUP_REMOVED lines=9> */
[----:B------:R-:W-:-:S07]  /*2710*/  FADD.FTZ R63, R63, R94 ;  /* 0x0000005e3f3f7221 */ /* 0x000fce0000010000 */
.L_x_8811:
        /* <DEDUP_REMOVED lines=19> */
.L_x_8820:
        /* <DEDUP_REMOVED lines=13> */
.L_x_8822:
[----:B------:R-:W-:Y:S05]  /*2920*/  BSYNC.RECONVERGENT B2 ;  /* 0x0000000000027941 */ /* 0x000fea0003800200 */
.L_x_8821:
        /* <DEDUP_REMOVED lines=43> */
.L_x_8819:
[----:B------:R-:W-:Y:S05]  /*2be0*/  BSYNC.RECONVERGENT B1 ;  /* 0x0000000000017941 */ /* 0x000fea0003800200 */
.L_x_8818:
        /* <DEDUP_REMOVED lines=10> */
.L_x_8817:
        /* <DEDUP_REMOVED lines=19> */
.L_x_8826:
        /* <DEDUP_REMOVED lines=13> */
.L_x_8828:
[----:B------:R-:W-:Y:S05]  /*2e90*/  BSYNC.RECONVERGENT B2 ;  /* 0x0000000000027941 */ /* 0x000fea0003800200 */
.L_x_8827:
        /* <DEDUP_REMOVED lines=43> */
.L_x_8825:
[----:B------:R-:W-:Y:S05]  /*3150*/  BSYNC.RECONVERGENT B1 ;  /* 0x0000000000017941 */ /* 0x000fea0003800200 */
.L_x_8824:
        /* <DEDUP_REMOVED lines=11> */
.L_x_8823:
        /* <DEDUP_REMOVED lines=19> */
.L_x_8832:
        /* <DEDUP_REMOVED lines=13> */
.L_x_8834:
[----:B------:R-:W-:Y:S05]  /*3410*/  BSYNC.RECONVERGENT B2 ;  /* 0x0000000000027941 */ /* 0x000fea0003800200 */
.L_x_8833:
        /* <DEDUP_REMOVED lines=43> */
.L_x_8831:
[----:B------:R-:W-:Y:S05]  /*36d0*/  BSYNC.RECONVERGENT B1 ;  /* 0x0000000000017941 */ /* 0x000fea0003800200 */
.L_x_8830:
        /* <DEDUP_REMOVED lines=10> */
.L_x_8829:
        /* <DEDUP_REMOVED lines=19> */
.L_x_8838:
        /* <DEDUP_REMOVED lines=13> */
.L_x_8840:
[----:B------:R-:W-:Y:S05]  /*3980*/  BSYNC.RECONVERGENT B2 ;  /* 0x0000000000027941 */ /* 0x000fea0003800200 */
.L_x_8839:
        /* <DEDUP_REMOVED lines=43> */
.L_x_8837:
[----:B------:R-:W-:Y:S05]  /*3c40*/  BSYNC.RECONVERGENT B1 ;  /* 0x0000000000017941 */ /* 0x000fea0003800200 */
.L_x_8836:
        /* <DEDUP_REMOVED lines=10> */
[----:B------:R-:W-:Y:S01]  /*3cf0*/  FADD.FTZ R67, R67, R94 ;  /* 0x0000005e43437221 */ /* 0x000fe20000010000 */
[----:B------:R-:W-:Y:S06]  /*3d00*/  BRA `(.L_x_8835) ;  /* 0x0000002800787947 */ /* 0x000fec0003800000 */
.L_x_8792:
[----:B------:R-:W-:Y:S02]  /*3d10*/  HFMA2 R60, -RZ, RZ, 0, 0 ;  /* 0x00000000ff3c7431 */ /* 0x000fe400000001ff */
[----:B------:R-:W-:Y:S02]  /*3d20*/  IMAD.MOV.U32 R62, RZ, RZ, R5 ;  /* 0x000000ffff3e7224 */ /* 0x000fe400078e0005 */
        /* <DEDUP_REMOVED lines=18> */
.L_x_8844:
        /* <DEDUP_REMOVED lines=13> */
.L_x_8846:
[----:B------:R-:W-:Y:S05]  /*3f20*/  BSYNC.RECONVERGENT B2 ;  /* 0x0000000000027941 */ /* 0x000fea0003800200 */
.L_x_8845:
        /* <DEDUP_REMOVED lines=42> */
.L_x_8843:
[----:B------:R-:W-:Y:S05]  /*41d0*/  BSYNC.RECONVERGENT B1 ;  /* 0x0000000000017941 */ /* 0x000fea0003800200 */
.L_x_8842:
        /* <DEDUP_REMOVED lines=9> */
.L_x_8841:
[----:B------:R-:W-:Y:S02]  /*4270*/  IMAD.MOV.U32 R5, RZ, RZ, R62 ;  /* 0x000000ffff057224 */ /* 0x000fe400078e003e */
[----:B------:R-:W-:Y:S01]  /*4280*/  IMAD.MOV.U32 R61, RZ, RZ, RZ ;  /* 0x000000ffff3d7224 */ /* 0x000fe200078e00ff */
        /* <DEDUP_REMOVED lines=14> */
.L_x_8850:
        /* <DEDUP_REMOVED lines=13> */
.L_x_8852:
[----:B------:R-:W-:Y:S05]  /*4440*/  BSYNC.RECONVERGENT B2 ;  /* 0x0000000000027941 */ /* 0x000fea0003800200 */
.L_x_8851:
        /* <DEDUP_REMOVED lines=43> */
.L_x_8849:
[----:B------:R-:W-:Y:S05]  /*4700*/  BSYNC.RECONVERGENT B1 ;  /* 0x0000000000017941 */ /* 0x000fea0003800200 */
.L_x_8848:
        /* <DEDUP_REMOVED lines=10> */
.L_x_8847:
        /* <DEDUP_REMOVED lines=16> */
.L_x_8856:
        /* <DEDUP_REMOVED lines=13> */
.L_x_8858:
[----:B------:R-:W-:Y:S05]  /*4980*/  BSYNC.RECONVERGENT B2 ;  /* 0x0000000000027941 */ /* 0x000fea0003800200 */
.L_x_8857:
        /* <DEDUP_REMOVED lines=42> */
.L_x_8855:
[----:B------:R-:W-:Y:S05]  /*4c30*/  BSYNC.RECONVERGENT B1 ;  /* 0x0000000000017941 */ /* 0x000fea0003800200 */
.L_x_8854:
        /* <DEDUP_REMOVED lines=9> */
.L_x_8853:
[----:B------:R-:W-:Y:S01]  /*4cd0*/  MOV R5, R64 ;  /* 0x0000004000057202 */ /* 0x000fe20000000f00 */
[----:B------:R-:W-:Y:S01]  /*4ce0*/  IMAD.MOV.U32 R63, RZ, RZ, RZ ;  /* 0x000000ffff3f7224 */ /* 0x000fe200078e00ff */
        /* <DEDUP_REMOVED lines=14> */
.L_x_8862:
        /* <DEDUP_REMOVED lines=13> */
.L_x_8864:
[----:B------:R-:W-:Y:S05]  /*4ea0*/  BSYNC.RECONVERGENT B2 ;  /* 0x0000000000027941 */ /* 0x000fea0003800200 */
.L_x_8863:
        /* <DEDUP_REMOVED lines=39> */
[----:B------:R-:W-:Y:S02]  /*5120*/  LOP3.LUT R4, R4, UR42, R93, 0x96, !PT ;  /* 0x0000002a04047c12 */ /* 0x000fe4000f8e965d */
[----:B------:R-:W-:Y:S01]  /*5130*/  MOV R112, R92 ;  /* 0x0000005c00707202 */ /* 0x000fe20000000f00 */
[----:B------:R-:W-:Y:S01]  /*5140*/  IMAD.MOV.U32 R128, RZ, RZ, R64 ;  /* 0x000000ffff807224 */ /* 0x000fe200078e0040 */
[----:B------:R-:W-:-:S07]  /*5150*/  LOP3.LUT R3, R66, UR43, R65, 0x96, !PT ;  /* 0x0000002b42037c12 */ /* 0x000fce000f8e9641 */
.L_x_8861:
[----:B------:R-:W-:Y:S05]  /*5160*/  BSYNC.RECONVERGENT B1 ;  /* 0x0000000000017941 */ /* 0x000fea0003800200 */
.L_x_8860:
        /* <DEDUP_REMOVED lines=10> */
.L_x_8859:
        /* <DEDUP_REMOVED lines=16> */
.L_x_8868:
        /* <DEDUP_REMOVED lines=13> */
.L_x_8870:
[----:B------:R-:W-:Y:S05]  /*53e0*/  BSYNC.RECONVERGENT B2 ;  /* 0x0000000000027941 */ /* 0x000fea0003800200 */
.L_x_8869:
        /* <DEDUP_REMOVED lines=43> */
.L_x_8867:
[----:B------:R-:W-:Y:S05]  /*56a0*/  BSYNC.RECONVERGENT B1 ;  /* 0x0000000000017941 */ /* 0x000fea0003800200 */
.L_x_8866:
        /* <DEDUP_REMOVED lines=9> */
.L_x_8865:
        /* <DEDUP_REMOVED lines=16> */
.L_x_8874:
        /* <DEDUP_REMOVED lines=13> */
.L_x_8876:
[----:B------:R-:W-:Y:S05]  /*5910*/  BSYNC.RECONVERGENT B2 ;  /* 0x0000000000027941 */ /* 0x000fea0003800200 */
.L_x_8875:
        /* <DEDUP_REMOVED lines=43> */
.L_x_8873:
[----:B------:R-:W-:Y:S05]  /*5bd0*/  BSYNC.RECONVERGENT B1 ;  /* 0x0000000000017941 */ /* 0x000fea0003800200 */
.L_x_8872:
        /* <DEDUP_REMOVED lines=10> */
.L_x_8871:
        /* <DEDUP_REMOVED lines=16> */
.L_x_8880:
        /* <DEDUP_REMOVED lines=13> */
.L_x_8882:
[----:B------:R-:W-:Y:S05]  /*5e50*/  BSYNC.RECONVERGENT B2 ;  /* 0x0000000000027941 */ /* 0x000fea0003800200 */
.L_x_8881:
        /* <DEDUP_REMOVED lines=43> */
.L_x_8879:
[----:B------:R-:W-:Y:S05]  /*6110*/  BSYNC.RECONVERGENT B1 ;  /* 0x0000000000017941 */ /* 0x000fea0003800200 */
.L_x_8878:
        /* <DEDUP_REMOVED lines=9> */
.L_x_8877:
        /* <DEDUP_REMOVED lines=16> */
.L_x_8885:
        /* <DEDUP_REMOVED lines=13> */
.L_x_8887:
[----:B------:R-:W-:Y:S05]  /*6380*/  BSYNC.RECONVERGENT B2 ;  /* 0x0000000000027941 */ /* 0x000fea0003800200 */
.L_x_8886:
        /* <DEDUP_REMOVED lines=43> */
.L_x_8884:
[----:B------:R-:W-:Y:S05]  /*6640*/  BSYNC.RECONVERGENT B1 ;  /* 0x0000000000017941 */ /* 0x000fea0003800200 */
.L_x_8883:
        /* <DEDUP_REMOVED lines=10> */
.L_x_8835:
[----:B------:R-:W0:Y:S01]  /*66f0*/  LDC.64 R92, c[0x0][0x3a8] ;  /* 0x0000ea00ff5c7b82 */ /* 0x000e220000000a00 */
[----:B------:R-:W-:Y:S01]  /*6700*/  MOV R110, R128 ;  /* 0x00000080006e7202 */ /* 0x000fe20000000f00 */
[----:B0-----:R-:W-:-:S05]  /*6710*/  IMAD.WIDE.U32 R92, R130, 0x20, R92 ;  /* 0x00000020825c7825 */ /* 0x001fca00078e005c */
[----:B-----5:R0:W-:Y:S04]  /*6720*/  STG.E.128 desc[UR12][R92.64], R60 ;  /* 0x0000003c5c007986 */ /* 0x0201e8000c101d0c */
[----:B------:R0:W-:Y:S01]  /*6730*/  STG.E.128 desc[UR12][R92.64+0x10], R64 ;  /* 0x000010405c007986 */ /* 0x0001e2000c101d0c */
[----:B------:R-:W-:Y:S05]  /*6740*/  BRA.U !UP2, `(.L_x_8888) ;  /* 0x000000010a507547 */ /* 0x000fea000b800000 */
[----:B------:R-:W-:Y:S01]  /*6750*/  IMAD.U32 R95, R117, 0x10000, RZ ;  /* 0x00010000755f7824 */ /* 0x000fe200078e00ff */
[----:B0-----:R-:W0:Y:S01]  /*6760*/  LDC.64 R92, c[0x0][0x3b0] ;  /* 0x0000ec00ff5c7b82 */ /* 0x001e220000000a00 */
[----:B------:R-:W-:Y:S02]  /*6770*/  LOP3.LUT R94, R118, 0xffff, RZ, 0xc0, !PT ;  /* 0x0000ffff765e7812 */ /* 0x000fe400078ec0ff */
[----:B------:R-:W-:Y:S02]  /*6780*/  LOP3.LUT R128, R114, 0xff, RZ, 0xc0, !PT ;  /* 0x000000ff72807812 */ /* 0x000fe400078ec0ff */
[----:B------:R-:W-:Y:S02]  /*6790*/  LOP3.LUT R127, R95, 0xff0000, RZ, 0xc0, !PT ;  /* 0x00ff00005f7f7812 */ /* 0x000fe400078ec0ff */
[----:B------:R-:W-:Y:S01]  /*67a0*/  PRMT R95, R116, 0x7104, RZ ;  /* 0x00007104745f7816 */ /* 0x000fe200000000ff */
[----:B------:R-:W-:Y:S01]  /*67b0*/  IMAD.WIDE.U32 R128, R128, 0x1000000, RZ ;  /* 0x0100000080807825 */ /* 0x000fe200078e00ff */
[----:B------:R-:W-:-:S02]  /*67c0*/  PRMT R132, R127, 0x4210, R94 ;  /* 0x000042107f847816 */ /* 0x000fc4000000005e */
[----:B------:R-:W-:Y:S02]  /*67d0*/  LOP3.LUT R126, R113, 0xff, RZ, 0xc0, !PT ;  /* 0x000000ff717e7812 */ /* 0x000fe400078ec0ff */
        /* <DEDUP_REMOVED lines=11> */
.L_x_8888:
[----:B------:R-:W-:Y:S01]  /*6890*/  VIADD R130, R130, 0x80 ;  /* 0x0000008082827836 */ /* 0x000fe20000000000 */
[----:B------:R-:W-:-:S07]  /*68a0*/  IADD3 R131, PT, PT, R131, 0x80, RZ ;  /* 0x0000008083837810 */ /* 0x000fce0007ffe0ff */
.L_x_8790:
[----:B------:R-:W-:Y:S05]  /*68b0*/  BSYNC.RECONVERGENT B0 ;  /* 0x0000000000007941 */ /* 0x000fea0003800200 */
.L_x_8789:
        /* <DEDUP_REMOVED lines=9> */
.L_x_8891:
[----:B------:R-:W-:Y:S05]  /*6950*/  BRA.U !UP0, `(.L_x_8892) ;  /* 0x0000002d08007547 */ /* 0x000fea000b800000 */
[----:B01----:R-:W0:Y:S02]  /*6960*/  LDC.64 R92, c[0x0][0x3a0] ;  /* 0x0000e800ff5c7b82 */ /* 0x003e240000000a00 */
[----:B0-----:R-:W-:-:S05]  /*6970*/  IMAD.WIDE.U32 R92, R130, 0x20, R92 ;  /* 0x00000020825c7825 */ /* 0x001fca00078e005c */
[----:B------:R0:W5:Y:S04]  /*6980*/  LDG.E.128 R68, desc[UR12][R92.64] ;  /* 0x0000000c5c447981 */ /* 0x000168000c1e1d00 */
[----:B------:R0:W5:Y:S01]  /*6990*/  LDG.E.128 R72, desc[UR12][R92.64+0x10] ;  /* 0x0000100c5c487981 */ /* 0x000162000c1e1d00 */
[----:B------:R-:W-:-:S13]  /*69a0*/  ISETP.LT.AND P2, PT, RZ, UR44, PT ;  /* 0x0000002cff007c0c */ /* 0x000fda000bf41270 */
[----:B------:R-:W-:Y:S02]  /*69b0*/  @!P2 IMAD.MOV.U32 R94, RZ, RZ, R5 ;  /* 0x000000ffff5ea224 */ /* 0x000fe400078e0005 */
[----:B------:R-:W-:Y:S01]  /*69c0*/  @!P2 IMAD.MOV.U32 R126, RZ, RZ, R110 ;  /* 0x000000ffff7ea224 */ /* 0x000fe200078e006e */
[----:B0-----:R-:W-:Y:S06]  /*69d0*/  @!P2 BRA `(.L_x_8893) ;  /* 0x00000004004ca947 */ /* 0x001fec0003800000 */
        /* <DEDUP_REMOVED lines=16> */
.L_x_8896:
        /* <DEDUP_REMOVED lines=13> */
.L_x_8898:
[----:B------:R-:W-:Y:S05]  /*6bb0*/  BSYNC.RECONVERGENT B2 ;  /* 0x0000000000027941 */ /* 0x000fea0003800200 */
.L_x_8897:
        /* <DEDUP_REMOVED lines=42> */
.L_x_8895:
[----:B------:R-:W-:Y:S05]  /*6e60*/  BSYNC.RECONVERGENT B1 ;  /* 0x0000000000017941 */ /* 0x000fea0003800200 */
.L_x_8894:
        /* <DEDUP_REMOVED lines=10> */
.L_x_8893:
        /* <DEDUP_REMOVED lines=19> */
.L_x_8902:
        /* <DEDUP_REMOVED lines=13> */
.L_x_8904:
[----:B------:R-:W-:Y:S05]  /*7110*/  BSYNC.RECONVERGENT B2 ;  /* 0x0000000000027941 */ /* 0x000fea0003800200 */
.L_x_8903:
        /* <DEDUP_REMOVED lines=41> */
[----:B------:R-:W-:Y:S01]  /*73b0*/  LOP3.LUT R3, R94, UR43, R93, 0x96, !PT ;  /* 0x0000002b5e037c12 */ /* 0x000fe2000f8e965d */
[----:B------:R-:W-:-:S07]  /*73c0*/  IMAD.MOV.U32 R92, RZ, RZ, R126 ;  /* 0x000000ffff5c7224 */ /* 0x000fce00078e007e */
.L_x_8901:
[----:B------:R-:W-:Y:S05]  /*73d0*/  BSYNC.RECONVERGENT B1 ;  /* 0x0000000000017941 */ /* 0x000fea0003800200 */
.L_x_8900:
        /* <DEDUP_REMOVED lines=11> */
.L_x_8899:
        /* <DEDUP_REMOVED lines=19> */
.L_x_8908:
        /* <DEDUP_REMOVED lines=13> */
.L_x_8910:
[----:B------:R-:W-:Y:S05]  /*7690*/  BSYNC.RECONVERGENT B2 ;  /* 0x0000000000027941 */ /* 0x000fea0003800200 */
.L_x_8909:
        /* <DEDUP_REMOVED lines=42> */
.L_x_8907:
[----:B------:R-:W-:Y:S05]  /*7940*/  BSYNC.RECONVERGENT B1 ;  /* 0x0000000000017941 */ /* 0x000fea0003800200 */
.L_x_8906:
        /* <DEDUP_REMOVED lines=10> */
.L_x_8905:
        /* <DEDUP_REMOVED lines=19> */
.L_x_8914:
        /* <DEDUP_REMOVED lines=13> */
.L_x_8916:
[----:B------:R-:W-:Y:S05]  /*7bf0*/  BSYNC.RECONVERGENT B2 ;  /* 0x0000000000027941 */ /* 0x000fea0003800200 */
.L_x_8915:
        /* <DEDUP_REMOVED lines=43> */
.L_x_8913:
[----:B------:R-:W-:Y:S05]  /*7eb0*/  BSYNC.RECONVERGENT B1 ;  /* 0x0000000000017941 */ /* 0x000fea0003800200 */
.L_x_8912:
        /* <DEDUP_REMOVED lines=11> */
.L_x_8911:
        /* <DEDUP_REMOVED lines=19> */
.L_x_8920:
        /* <DEDUP_REMOVED lines=13> */
.L_x_8922:
[----:B------:R-:W-:Y:S05]  /*8170*/  BSYNC.RECONVERGENT B2 ;  /* 0x0000000000027941 */ /* 0x000fea0003800200 */
.L_x_8921:
        /* <DEDUP_REMOVED lines=43> */
.L_x_8919:
[----:B------:R-:W-:Y:S05]  /*8430*/  BSYNC.RECONVERGENT B1 ;  /* 0x0000000000017941 */ /* 0x000fea0003800200 */
.L_x_8918:
        /* <DEDUP_REMOVED lines=10> */
.L_x_8917:
        /* <DEDUP_REMOVED lines=19> */
.L_x_8926:
        /* <DEDUP_REMOVED lines=13> */
.L_x_8928:
[----:B------:R-:W-:Y:S05]  /*86e0*/  BSYNC.RECONVERGENT B2 ;  /* 0x0000000000027941 */ /* 0x000fea0003800200 */
.L_x_8927:
        /* <DEDUP_REMOVED lines=43> */
.L_x_8925:
[----:B------:R-:W-:Y:S05]  /*89a0*/  BSYNC.RECONVERGENT B1 ;  /* 0x0000000000017941 */ /* 0x000fea0003800200 */
.L_x_8924:
        /* <DEDUP_REMOVED lines=11> */
.L_x_8923:
        /* <DEDUP_REMOVED lines=19> */
.L_x_8932:
        /* <DEDUP_REMOVED lines=13> */
.L_x_8934:
[----:B------:R-:W-:Y:S05]  /*8c60*/  BSYNC.RECONVERGENT B2 ;  /* 0x0000000000027941 */ /* 0x000fea0003800200 */
.L_x_8933:
        /* <DEDUP_REMOVED lines=43> */
.L_x_8931:
[----:B------:R-:W-:Y:S05]  /*8f20*/  BSYNC.RECONVERGENT B1 ;  /* 0x0000000000017941 */ /* 0x000fea0003800200 */
.L_x_8930:
        /* <DEDUP_REMOVED lines=10> */
.L_x_8929:
        /* <DEDUP_REMOVED lines=19> */
.L_x_8938:
        /* <DEDUP_REMOVED lines=13> */
.L_x_8940:
[----:B------:R-:W-:Y:S05]  /*91d0*/  BSYNC.RECONVERGENT B2 ;  /* 0x0000000000027941 */ /* 0x000fea0003800200 */
.L_x_8939:
        /* <DEDUP_REMOVED lines=43> */
.L_x_8937:
[----:B------:R-:W-:Y:S05]  /*9490*/  BSYNC.RECONVERGENT B1 ;  /* 0x0000000000017941 */ /* 0x000fea0003800200 */
.L_x_8936:
        /* <DEDUP_REMOVED lines=10> */
[----:B------:R-:W-:Y:S01]  /*9540*/  FADD.FTZ R75, R75, R94 ;  /* 0x0000005e4b4b7221 */ /* 0x000fe20000010000 */
[----:B------:R-:W-:Y:S06]  /*9550*/  BRA `(.L_x_8935) ;  /* 0x0000002800787947 */ /* 0x000fec0003800000 */
.L_x_8892:
[----:B------:R-:W-:Y:S01]  /*9560*/  IMAD.MOV.U32 R70, RZ, RZ, R5 ;  /* 0x000000ffff467224 */ /* 0x000fe200078e0005 */
[----:B------:R-:W-:Y:S01]  /*9570*/  MOV R128, R110 ;  /* 0x0000006e00807202 */ /* 0x000fe20000000f00 */
[----:B------:R-:W-:Y:S01]  /*9580*/  IMAD.MOV.U32 R68, RZ, RZ, RZ ;  /* 0x000000ffff447224 */ /* 0x000fe200078e00ff */
        /* <DEDUP_REMOVED lines=17> */
.L_x_8944:
        /* <DEDUP_REMOVED lines=13> */
.L_x_8946:
[----:B------:R-:W-:Y:S05]  /*9770*/  BSYNC.RECONVERGENT B2 ;  /* 0x0000000000027941 */ /* 0x000fea0003800200 */
.L_x_8945:
        /* <DEDUP_REMOVED lines=42> */
.L_x_8943:
[----:B------:R-:W-:Y:S05]  /*9a20*/  BSYNC.RECONVERGENT B1 ;  /* 0x0000000000017941 */ /* 0x000fea0003800200 */
.L_x_8942:
        /* <DEDUP_REMOVED lines=9> */
.L_x_8941:
[----:B------:R-:W-:Y:S01]  /*9ac0*/  IMAD.MOV.U32 R5, RZ, RZ, R70 ;  /* 0x000000ffff057224 */ /* 0x000fe200078e0046 */
[----:B------:R-:W-:Y:S01]  /*9ad0*/  MOV R69, RZ ;  /* 0x000000ff00457202 */ /* 0x000fe20000000f00 */
        /* <DEDUP_REMOVED lines=14> */
.L_x_8950:
        /* <DEDUP_REMOVED lines=13> */
.L_x_8952:
[----:B------:R-:W-:Y:S05]  /*9c90*/  BSYNC.RECONVERGENT B2 ;  /* 0x0000000000027941 */ /* 0x000fea0003800200 */
.L_x_8951:
        /* <DEDUP_REMOVED lines=43> */
.L_x_8949:
[----:B------:R-:W-:Y:S05]  /*9f50*/  BSYNC.RECONVERGENT B1 ;  /* 0x0000000000017941 */ /* 0x000fea0003800200 */
.L_x_8948:
        /* <DEDUP_REMOVED lines=10> */
.L_x_8947:
        /* <DEDUP_REMOVED lines=16> */
.L_x_8956:
        /* <DEDUP_REMOVED lines=13> */
.L_x_8958:
[----:B------:R-:W-:Y:S05]  /*a1d0*/  BSYNC.RECONVERGENT B2 ;  /* 0x0000000000027941 */ /* 0x000fea0003800200 */
.L_x_8957:
        /* <DEDUP_REMOVED lines=42> */
.L_x_8955:
[----:B------:R-:W-:Y:S05]  /*a480*/  BSYNC.RECONVERGENT B1 ;  /* 0x0000000000017941 */ /* 0x000fea0003800200 */
.L_x_8954:
        /* <DEDUP_REMOVED lines=9> */
.L_x_8953:
        /* <DEDUP_REMOVED lines=16> */
.L_x_8962:
        /* <DEDUP_REMOVED lines=13> */
.L_x_8964:
[----:B------:R-:W-:Y:S05]  /*a6f0*/  BSYNC.RECONVERGENT B2 ;  /* 0x0000000000027941 */ /* 0x000fea0003800200 */
.L_x_8963:
[----:B------:R-:W-:Y:S01]  /*a700*/  IMAD.WIDE.U32 R4, R124, -0x326172a9, RZ ;  /* 0xcd9e8d577c047825 */ /* 0x000fe200078e00ff */
[----:B------:R-:W-:-:S03]  /*a710*/  LOP3.LUT R72, R108, UR15, R75, 0x96, !PT ;  /* 0x0000000f6c487c12 */ /* 0x000fc6000f8e964b */
[----:B------:R-:W-:Y:S01]  /*a720*/  IMAD.MOV.U32 R71, RZ, RZ, R128 ;  /* 0x000000ffff477224 */ /* 0x000fe200078e0080 */
[----:B01----:R-:W-:Y:S01]  /*a730*/  LOP3.LUT R92, R122, UR14, R5, 0x96, !PT ;  /* 0x0000000e7a5c7c12 */ /* 0x003fe2000f8e9605 */
        /* <DEDUP_REMOVED lines=39> */
.L_x_8961:
[----:B------:R-:W-:Y:S05]  /*a9b0*/  BSYNC.RECONVERGENT B1 ;  /* 0x0000000000017941 */ /* 0x000fea0003800200 */
.L_x_8960:
        /* <DEDUP_REMOVED lines=10> */
.L_x_8959:
        /* <DEDUP_REMOVED lines=16> */
.L_x_8968:
        /* <DEDUP_REMOVED lines=13> */
.L_x_8970:
[----:B------:R-:W-:Y:S05]  /*ac30*/  BSYNC.RECONVERGENT B2 ;  /* 0x0000000000027941 */ /* 0x000fea0003800200 */
.L_x_8969:
[----:B------:R-:W-:Y:S01]  /*ac40*/  IMAD.WIDE.U32 R4, R124, -0x326172a9, RZ ;  /* 0xcd9e8d577c047825 */ /* 0x000fe200078e00ff */
[----:B------:R-:W-:-:S04]  /*ac50*/  LOP3.LUT R72, R108, UR15, R75, 0x96, !PT ;  /* 0x0000000f6c487c12 */ /* 0x000fc8000f8e964b */
        /* <DEDUP_REMOVED lines=41> */
.L_x_8967:
[----:B------:R-:W-:Y:S05]  /*aef0*/  BSYNC.RECONVERGENT B1 ;  /* 0x0000000000017941 */ /* 0x000fea0003800200 */
.L_x_8966:
        /* <DEDUP_REMOVED lines=9> */
.L_x_8965:
        /* <DEDUP_REMOVED lines=16> */
.L_x_8974:
[----:B------:R-:W-:Y:S01]  /*b090*/  IADD3 R123, PT, PT, R123, 0x1, RZ ;  /* 0x000000017b7b7810 */ /* 0x000fe20007ffe0ff */
[----:B------:R-:W-:Y:S03]  /*b0a0*/  BSSY.RECONVERGENT B2, `(.L_x_8975) ;  /* 0x000000c000027945 */ /* 0x000fe60003800200 */
[C---:B------:R-:W-:Y:S01]  /*b0b0*/  ISETP.NE.AND P2, PT, R123.reuse, RZ, PT ;  /* 0x000000ff7b00720c */ /* 0x040fe20003f45270 */
[----:B01----:R-:W-:-:S12]  /*b0c0*/  IMAD.WIDE.U32 R92, R123, -0x2daee0ad, RZ ;  /* 0xd2511f537b5c7825 */ /* 0x003fd800078e00ff */
        /* <DEDUP_REMOVED lines=9> */
.L_x_8976:
[----:B------:R-:W-:Y:S05]  /*b160*/  BSYNC.RECONVERGENT B2 ;  /* 0x0000000000027941 */ /* 0x000fea0003800200 */
.L_x_8975:
        /* <DEDUP_REMOVED lines=43> */
.L_x_8973:
[----:B------:R-:W-:Y:S05]  /*b420*/  BSYNC.RECONVERGENT B1 ;  /* 0x0000000000017941 */ /* 0x000fea0003800200 */
.L_x_8972:
[----:B-----5:R-:W-:Y:S01]  /*b430*/  PRMT R74, R58, 0x7632, R74 ;  /* 0x000076323a4a7816 */ /* 0x020fe2000000004a */
[----:B01----:R-:W-:Y:S01]  /*b440*/  IMAD.MOV.U32 R92, RZ, RZ, 0x2f800000 ;  /* 0x2f800000ff5c7424 */ /* 0x003fe200078e00ff */
        /* <DEDUP_REMOVED lines=8> */
.L_x_8971:
[----:B01----:R-:W-:Y:S02]  /*b4d0*/  IMAD.MOV.U32 R92, RZ, RZ, R5 ;  /* 0x000000ffff5c7224 */ /* 0x003fe400078e0005 */
        /* <DEDUP_REMOVED lines=15> */
.L_x_8980:
        /* <DEDUP_REMOVED lines=13> */
.L_x_8982:
[----:B------:R-:W-:Y:S05]  /*b6a0*/  BSYNC.RECONVERGENT B2 ;  /* 0x0000000000027941 */ /* 0x000fea0003800200 */
.L_x_8981:
        /* <DEDUP_REMOVED lines=43> */
.L_x_8979:
[----:B------:R-:W-:Y:S05]  /*b960*/  BSYNC.RECONVERGENT B1 ;  /* 0x0000000000017941 */ /* 0x000fea0003800200 */
.L_x_8978:
        /* <DEDUP_REMOVED lines=9> */
.L_x_8977:
        /* <DEDUP_REMOVED lines=16> */
.L_x_8985:
        /* <DEDUP_REMOVED lines=13> */
.L_x_8987:
[----:B------:R-:W-:Y:S05]  /*bbd0*/  BSYNC.RECONVERGENT B2 ;  /* 0x0000000000027941 */ /* 0x000fea0003800200 */
.L_x_8986:
        /* <DEDUP_REMOVED lines=43> */
.L_x_8984:
[----:B------:R-:W-:Y:S05]  /*be90*/  BSYNC.RECONVERGENT B1 ;  /* 0x0000000000017941 */ /* 0x000fea0003800200 */
.L_x_8983:
        /* <DEDUP_REMOVED lines=10> */
.L_x_8935:
[----:B------:R-:W0:Y:S01]  /*bf40*/  LDC.64 R92, c[0x0][0x3a8] ;  /* 0x0000ea00ff5c7b82 */ /* 0x000e220000000a00 */
[----:B------:R-:W-:Y:S02]  /*bf50*/  IMAD.MOV.U32 R110, RZ, RZ, R128 ;  /* 0x000000ffff6e7224 */ /* 0x000fe400078e0080 */
[----:B0-----:R-:W-:-:S05]  /*bf60*/  IMAD.WIDE.U32 R92, R130, 0x20, R92 ;  /* 0x00000020825c7825 */ /* 0x001fca00078e005c */
[----:B-----5:R0:W-:Y:S04]  /*bf70*/  STG.E.128 desc[UR12][R92.64], R68 ;  /* 0x000000445c007986 */ /* 0x0201e8000c101d0c */
[----:B------:R0:W-:Y:S01]  /*bf80*/  STG.E.128 desc[UR12][R92.64+0x10], R72 ;  /* 0x000010485c007986 */ /* 0x0001e2000c101d0c */
[----:B------:R-:W-:Y:S05]  /*bf90*/  BRA.U !UP2, `(.L_x_8988) ;  /* 0x000000010a507547 */ /* 0x000fea000b800000 */
        /* <DEDUP_REMOVED lines=20> */
.L_x_8988:
[----:B------:R-:W-:Y:S01]  /*c0e0*/  IADD3 R130, PT, PT, R130, 0x80, RZ ;  /* 0x0000008082827810 */ /* 0x000fe20007ffe0ff */
[----:B------:R-:W-:-:S07]  /*c0f0*/  VIADD R131, R131, 0x80 ;  /* 0x0000008083837836 */ /* 0x000fce0000000000 */
.L_x_8890:
[----:B------:R-:W-:Y:S05]  /*c100*/  BSYNC.RECONVERGENT B0 ;  /* 0x0000000000007941 */ /* 0x000fea0003800200 */
.L_x_8889:
        /* <DEDUP_REMOVED lines=9> */
.L_x_8991:
[----:B------:R-:W-:Y:S05]  /*c1a0*/  BRA.U !UP0, `(.L_x_8992) ;  /* 0x0000002d08007547 */ /* 0x000fea000b800000 */
[----:B01----:R-:W0:Y:S02]  /*c1b0*/  LDC.64 R92, c[0x0][0x3a0] ;  /* 0x0000e800ff5c7b82 */ /* 0x003e240000000a00 */
[----:B0-----:R-:W-:-:S05]  /*c1c0*/  IMAD.WIDE.U32 R92, R130, 0x20, R92 ;  /* 0x00000020825c7825 */ /* 0x001fca00078e005c */
[----:B------:R0:W5:Y:S04]  /*c1d0*/  LDG.E.128 R76, desc[UR12][R92.64] ;  /* 0x0000000c5c4c7981 */ /* 0x000168000c1e1d00 */
[----:B------:R0:W5:Y:S01]  /*c1e0*/  LDG.E.128 R80, desc[UR12][R92.64+0x10] ;  /* 0x0000100c5c507981 */ /* 0x000162000c1e1d00 */
[----:B------:R-:W-:-:S13]  /*c1f0*/  ISETP.LT.AND P3, PT, RZ, UR44, PT ;  /* 0x0000002cff007c0c */ /* 0x000fda000bf61270 */
[----:B------:R-:W-:Y:S01]  /*c200*/  @!P3 IMAD.MOV.U32 R94, RZ, RZ, R5 ;  /* 0x000000ffff5eb224 */ /* 0x000fe200078e0005 */
[----:B------:R-:W-:Y:S01]  /*c210*/  @!P3 MOV R126, R110 ;  /* 0x0000006e007eb202 */ /* 0x000fe20000000f00 */
        /* <DEDUP_REMOVED lines=17> */
.L_x_8996:
        /* <DEDUP_REMOVED lines=13> */
.L_x_8998:
[----:B------:R-:W-:Y:S05]  /*c400*/  BSYNC.RECONVERGENT B2 ;  /* 0x0000000000027941 */ /* 0x000fea0003800200 */
.L_x_8997:
        /* <DEDUP_REMOVED lines=42> */
.L_x_8995:
[----:B------:R-:W-:Y:S05]  /*c6b0*/  BSYNC.RECONVERGENT B1 ;  /* 0x0000000000017941 */ /* 0x000fea0003800200 */
.L_x_8994:
        /* <DEDUP_REMOVED lines=10> */
.L_x_8993:
        /* <DEDUP_REMOVED lines=19> */
.L_x_9002:
        /* <DEDUP_REMOVED lines=13> */
.L_x_9004:
[----:B------:R-:W-:Y:S05]  /*c960*/  BSYNC.RECONVERGENT B2 ;  /* 0x0000000000027941 */ /* 0x000fea0003800200 */
.L_x_9003:
        /* <DEDUP_REMOVED lines=43> */
.L_x_9001:
[----:B------:R-:W-:Y:S05]  /*cc20*/  BSYNC.RECONVERGENT B1 ;  /* 0x0000000000017941 */ /* 0x000fea0003800200 */
.L_x_9000:
        /* <DEDUP_REMOVED lines=11> */
.L_x_8999:
        /* <DEDUP_REMOVED lines=19> */
.L_x_9008:
        /* <DEDUP_REMOVED lines=13> */
.L_x_9010:
[----:B------:R-:W-:Y:S05]  /*cee0*/  BSYNC.RECONVERGENT B2 ;  /* 0x0000000000027941 */ /* 0x000fea0003800200 */
.L_x_9009:
        /* <DEDUP_REMOVED lines=42> */
.L_x_9007:
[----:B------:R-:W-:Y:S05]  /*d190*/  BSYNC.RECONVERGENT B1 ;  /* 0x0000000000017941 */ /* 0x000fea0003800200 */
.L_x_9006:
        /* <DEDUP_REMOVED lines=10> */
.L_x_9005:
        /* <DEDUP_REMOVED lines=19> */
.L_x_9014:
        /* <DEDUP_REMOVED lines=13> */
.L_x_9016:
[----:B------:R-:W-:Y:S05]  /*d440*/  BSYNC.RECONVERGENT B2 ;  /* 0x0000000000027941 */ /* 0x000fea0003800200 */
.L_x_9015:
        /* <DEDUP_REMOVED lines=43> */
.L_x_9013:
[----:B------:R-:W-:Y:S05]  /*d700*/  BSYNC.RECONVERGENT B1 ;  /* 0x0000000000017941 */ /* 0x000fea0003800200 */
.L_x_9012:
[----:B-----5:R-:W-:Y:S02]  /*d710*/  PRMT R94, R57, 0x7632, R94 ;  /* 0x00007632395e7816 */ /* 0x020fe4000000005e */
        /* <DEDUP_REMOVED lines=10> */
.L_x_9011:
        /* <DEDUP_REMOVED lines=19> */
.L_x_9020:
        /* <DEDUP_REMOVED lines=13> */
.L_x_9022:
[----:B------:R-:W-:Y:S05]  /*d9c0*/  BSYNC.RECONVERGENT B2 ;  /* 0x0000000000027941 */ /* 0x000fea0003800200 */
.L_x_9021:
        /* <DEDUP_REMOVED lines=43> */
.L_x_9019:
[----:B------:R-:W-:Y:S05]  /*dc80*/  BSYNC.RECONVERGENT B1 ;  /* 0x0000000000017941 */ /* 0x000fea0003800200 */
.L_x_9018:
        /* <DEDUP_REMOVED lines=10> */
.L_x_9017:
        /* <DEDUP_REMOVED lines=19> */
.L_x_9026:
        /* <DEDUP_REMOVED lines=13> */
.L_x_9028:
[----:B------:R-:W-:Y:S05]  /*df30*/  BSYNC.RECONVERGENT B2 ;  /* 0x0000000000027941 */ /* 0x000fea0003800200 */
.L_x_9027:
        /* <DEDUP_REMOVED lines=43> */
.L_x_9025:
[----:B------:R-:W-:Y:S05]  /*e1f0*/  BSYNC.RECONVERGENT B1 ;  /* 0x0000000000017941 */ /* 0x000fea0003800200 */
.L_x_9024:
        /* <DEDUP_REMOVED lines=11> */
.L_x_9023:
        /* <DEDUP_REMOVED lines=19> */
.L_x_9032:
        /* <DEDUP_REMOVED lines=13> */
.L_x_9034:
[----:B------:R-:W-:Y:S05]  /*e4b0*/  BSYNC.RECONVERGENT B2 ;  /* 0x0000000000027941 */ /* 0x000fea0003800200 */
.L_x_9033:
        /* <DEDUP_REMOVED lines=43> */
.L_x_9031:
[----:B------:R-:W-:Y:S05]  /*e770*/  BSYNC.RECONVERGENT B1 ;  /* 0x0000000000017941 */ /* 0x000fea0003800200 */
.L_x_9030:
        /* <DEDUP_REMOVED lines=10> */
.L_x_9029:
        /* <DEDUP_REMOVED lines=19> */
.L_x_9038:
        /* <DEDUP_REMOVED lines=13> */
.L_x_9040:
[----:B------:R-:W-:Y:S05]  /*ea20*/  BSYNC.RECONVERGENT B2 ;  /* 0x0000000000027941 */ /* 0x000fea0003800200 */
.L_x_9039:
        /* <DEDUP_REMOVED lines=43> */
.L_x_9037:
[----:B------:R-:W-:Y:S05]  /*ece0*/  BSYNC.RECONVERGENT B1 ;  /* 0x0000000000017941 */ /* 0x000fea0003800200 */
.L_x_9036:
        /* <DEDUP_REMOVED lines=12> */
.L_x_8992:
[----:B------:R-:W-:Y:S01]  /*edb0*/  MOV R78, R5 ;  /* 0x00000005004e7202 */ /* 0x000fe20000000f00 */
[----:B------:R-:W-:Y:S02]  /*edc0*/  IMAD.MOV.U32 R128, RZ, RZ, R110 ;  /* 0x000000ffff807224 */ /* 0x000fe400078e006e */
[----:B------:R-:W-:Y:S01]  /*edd0*/  IMAD.MOV.U32 R76, RZ, RZ, RZ ;  /* 0x000000ffff4c7224 */ /* 0x000fe200078e00ff */
        /* <DEDUP_REMOVED lines=17> */
.L_x_9044:
        /* <DEDUP_REMOVED lines=13> */
.L_x_9046:
[----:B------:R-:W-:Y:S05]  /*efc0*/  BSYNC.RECONVERGENT B2 ;  /* 0x0000000000027941 */ /* 0x000fea0003800200 */
.L_x_9045:
        /* <DEDUP_REMOVED lines=42> */
.L_x_9043:
[----:B------:R-:W-:Y:S05]  /*f270*/  BSYNC.RECONVERGENT B1 ;  /* 0x0000000000017941 */ /* 0x000fea0003800200 */
.L_x_9042:
        /* <DEDUP_REMOVED lines=9> */
.L_x_9041:
        /* <DEDUP_REMOVED lines=16> */
.L_x_9050:
        /* <DEDUP_REMOVED lines=13> */
.L_x_9052:
[----:B------:R-:W-:Y:S05]  /*f4e0*/  BSYNC.RECONVERGENT B2 ;  /* 0x0000000000027941 */ /* 0x000fea0003800200 */
.L_x_9051:
        /* <DEDUP_REMOVED lines=41> */
[----:B------:R-:W-:Y:S01]  /*f780*/  LOP3.LUT R3, R80, UR43, R79, 0x96, !PT ;  /* 0x0000002b50037c12 */ /* 0x000fe2000f8e964f */
[----:B------:R-:W-:-:S07]  /*f790*/  IMAD.MOV.U32 R128, RZ, RZ, R78 ;  /* 0x000000ffff807224 */ /* 0x000fce00078e004e */
.L_x_9049:
[----:B------:R-:W-:Y:S05]  /*f7a0*/  BSYNC.RECONVERGENT B1 ;  /* 0x0000000000017941 */ /* 0x000fea0003800200 */
.L_x_9048:
        /* <DEDUP_REMOVED lines=10> */
.L_x_9047:
[----:B------:R-:W-:Y:S01]  /*f850*/  IMAD.MOV.U32 R80, RZ, RZ, R5 ;  /* 0x000000ffff507224 */ /* 0x000fe200078e0005 */
[----:B------:R-:W-:Y:S01]  /*f860*/  MOV R78, RZ ;  /* 0x000000ff004e7202 */ /* 0x000fe20000000f00 */
        /* <DEDUP_REMOVED lines=14> */
.L_x_9056:
        /* <DEDUP_REMOVED lines=13> */
.L_x_9058:
[----:B------:R-:W-:Y:S05]  /*fa20*/  BSYNC.RECONVERGENT B2 ;  /* 0x0000000000027941 */ /* 0x000fea0003800200 */
.L_x_9057:
        /* <DEDUP_REMOVED lines=42> */
.L_x_9055:
[----:B------:R-:W-:Y:S05]  /*fcd0*/  BSYNC.RECONVERGENT B1 ;  /* 0x0000000000017941 */ /* 0x000fea0003800200 */
.L_x_9054:
        /* <DEDUP_REMOVED lines=9> */
.L_x_9053:
        /* <DEDUP_REMOVED lines=16> */
.L_x_9062:
        /* <DEDUP_REMOVED lines=13> */
.L_x_9064:
[----:B------:R-:W-:Y:S05]  /*ff40*/  BSYNC.RECONVERGENT B2 ;  /* 0x0000000000027941 */ /* 0x000fea0003800200 */
.L_x_9063:
        /* <DEDUP_REMOVED lines=43> */
.L_x_9061:
[----:B------:R-:W-:Y:S05]  /*10200*/  BSYNC.RECONVERGENT B1 ;  /* 0x0000000000017941 */ /* 0x000fea0003800200 */
.L_x_9060:
        /* <DEDUP_REMOVED lines=10> */
.L_x_9059:
[----:B------:R-:W-:Y:S01]  /*102b0*/  MOV R82, R5 ;  /* 0x0000000500527202 */ /* 0x000fe20000000f00 */
[----:B------:R-:W-:Y:S01]  /*102c0*/  IMAD.MOV.U32 R80, RZ, RZ, RZ ;  /* 0x000000ffff507224 */ /* 0x000fe200078e00ff */
        /* <DEDUP_REMOVED lines=14> */
.L_x_9068:
        /* <DEDUP_REMOVED lines=13> */
.L_x_9070:
[----:B------:R-:W-:Y:S05]  /*10480*/  BSYNC.RECONVERGENT B2 ;  /* 0x0000000000027941 */ /* 0x000fea0003800200 */
.L_x_9069:
        /* <DEDUP_REMOVED lines=43> */
.L_x_9067:
[----:B------:R-:W-:Y:S05]  /*10740*/  BSYNC.RECONVERGENT B1 ;  /* 0x0000000000017941 */ /* 0x000fea0003800200 */
.L_x_9066:
        /* <DEDUP_REMOVED lines=9> */
.L_x_9065:
        /* <DEDUP_REMOVED lines=16> */
.L_x_9074:
[----:B------:R-:W-:Y:S01]  /*108e0*/  VIADD R123, R123, 0x1 ;  /* 0x000000017b7b7836 */ /* 0x000fe20000000000 */
[----:B------:R-:W-:Y:S03]  /*108f0*/  BSSY.RECONVERGENT B2, `(.L_x_9075) ;  /* 0x000000c000027945 */ /* 0x000fe60003800200 */
[C---:B01----:R-:W-:Y:S01]  /*10900*/  IMAD.WIDE.U32 R92, R123.reuse, -0x2daee0ad, RZ ;  /* 0xd2511f537b5c7825 */ /* 0x043fe200078e00ff */
        /* <DEDUP_REMOVED lines=10> */
.L_x_9076:
[----:B------:R-:W-:Y:S05]  /*109b0*/  BSYNC.RECONVERGENT B2 ;  /* 0x0000000000027941 */ /* 0x000fea0003800200 */
.L_x_9075:
        /* <DEDUP_REMOVED lines=43> */
.L_x_9073:
[----:B------:R-:W-:Y:S05]  /*10c70*/  BSYNC.RECONVERGENT B1 ;  /* 0x0000000000017941 */ /* 0x000fea0003800200 */
.L_x_9072:
[----:B01----:R-:W-:Y:S01]  /*10c80*/  HFMA2 R92, -RZ, RZ, 0.1171875, 0 ;  /* 0x2f800000ff5c7431 */ /* 0x003fe200000001ff */
        /* <DEDUP_REMOVED lines=9> */
.L_x_9071:
[----:B01----:R-:W-:Y:S01]  /*10d20*/  MOV R92, R5 ;  /* 0x00000005005c7202 */ /* 0x003fe20000000f00 */
        /* <DEDUP_REMOVED lines=15> */
.L_x_9080:
        /* <DEDUP_REMOVED lines=13> */
.L_x_9082:
[----:B------:R-:W-:Y:S05]  /*10ef0*/  BSYNC.RECONVERGENT B2 ;  /* 0x0000000000027941 */ /* 0x000fea0003800200 */
.L_x_9081:
        /* <DEDUP_REMOVED lines=43> */
.L_x_9079:
[----:B------:R-:W-:Y:S05]  /*111b0*/  BSYNC.RECONVERGENT B1 ;  /* 0x0000000000017941 */ /* 0x000fea0003800200 */
.L_x_9078:
        /* <DEDUP_REMOVED lines=9> */
.L_x_9077:
        /* <DEDUP_REMOVED lines=16> */
.L_x_9085:
        /* <DEDUP_REMOVED lines=13> */
.L_x_9087:
[----:B------:R-:W-:Y:S05]  /*11420*/  BSYNC.RECONVERGENT B2 ;  /* 0x0000000000027941 */ /* 0x000fea0003800200 */
.L_x_9086:
        /* <DEDUP_REMOVED lines=43> */
.L_x_9084:
[----:B------:R-:W-:Y:S05]  /*116e0*/  BSYNC.RECONVERGENT B1 ;  /* 0x0000000000017941 */ /* 0x000fea0003800200 */
.L_x_9083:
        /* <DEDUP_REMOVED lines=10> */
.L_x_9035:
        /* <DEDUP_REMOVED lines=26> */
.L_x_9088:
[----:B------:R-:W-:Y:S01]  /*11930*/  IADD3 R130, PT, PT, R130, 0x80, RZ ;  /* 0x0000008082827810 */ /* 0x000fe20007ffe0ff */
[----:B------:R-:W-:-:S07]  /*11940*/  VIADD R131, R131, 0x80 ;  /* 0x0000008083837836 */ /* 0x000fce0000000000 */
.L_x_8990:
[----:B------:R-:W-:Y:S05]  /*11950*/  BSYNC.RECONVERGENT B0 ;  /* 0x0000000000007941 */ /* 0x000fea0003800200 */
.L_x_8989:
        /* <DEDUP_REMOVED lines=9> */
.L_x_9091:
[----:B------:R-:W-:Y:S05]  /*119f0*/  BRA.U !UP0, `(.L_x_9092) ;  /* 0x0000002908fc7547 */ /* 0x000fea000b800000 */
[----:B01----:R-:W0:Y:S02]  /*11a00*/  LDC.64 R92, c[0x0][0x3a0] ;  /* 0x0000e800ff5c7b82 */ /* 0x003e240000000a00 */
        /* <DEDUP_REMOVED lines=23> */
.L_x_9096:
        /* <DEDUP_REMOVED lines=13> */
.L_x_9098:
[----:B------:R-:W-:Y:S05]  /*11c50*/  BSYNC.RECONVERGENT B2 ;  /* 0x0000000000027941 */ /* 0x000fea0003800200 */
.L_x_9097:
        /* <DEDUP_REMOVED lines=42> */
.L_x_9095:
[----:B------:R-:W-:Y:S05]  /*11f00*/  BSYNC.RECONVERGENT B1 ;  /* 0x0000000000017941 */ /* 0x000fea0003800200 */
.L_x_9094:
        /* <DEDUP_REMOVED lines=10> */
.L_x_9093:
        /* <DEDUP_REMOVED lines=19> */
.L_x_9102:
        /* <DEDUP_REMOVED lines=13> */
.L_x_9104:
[----:B------:R-:W-:Y:S05]  /*121b0*/  BSYNC.RECONVERGENT B2 ;  /* 0x0000000000027941 */ /* 0x000fea0003800200 */
.L_x_9103:
        /* <DEDUP_REMOVED lines=40> */
[----:B------:R-:W-:Y:S01]  /*12440*/  MOV R110, R92 ;  /* 0x0000005c006e7202 */ /* 0x000fe20000000f00 */
[----:B------:R-:W-:Y:S01]  /*12450*/  IMAD.MOV.U32 R92, RZ, RZ, R126 ;  /* 0x000000ffff5c7224 */ /* 0x000fe200078e007e */
[----:B------:R-:W-:-:S07]  /*12460*/  LOP3.LUT R3, R94, UR43, R93, 0x96, !PT ;  /* 0x0000002b5e037c12 */ /* 0x000fce000f8e965d */
.L_x_9101:
[----:B------:R-:W-:Y:S05]  /*12470*/  BSYNC.RECONVERGENT B1 ;  /* 0x0000000000017941 */ /* 0x000fea0003800200 */
.L_x_9100:
        /* <DEDUP_REMOVED lines=11> */
.L_x_9099:
        /* <DEDUP_REMOVED lines=19> */
.L_x_9108:
        /* <DEDUP_REMOVED lines=13> */
.L_x_9110:
[----:B------:R-:W-:Y:S05]  /*12730*/  BSYNC.RECONVERGENT B2 ;  /* 0x0000000000027941 */ /* 0x000fea0003800200 */
.L_x_9109:
        /* <DEDUP_REMOVED lines=42> */
.L_x_9107:
[----:B------:R-:W-:Y:S05]  /*129e0*/  BSYNC.RECONVERGENT B1 ;  /* 0x0000000000017941 */ /* 0x000fea0003800200 */
.L_x_9106:
        /* <DEDUP_REMOVED lines=10> */
.L_x_9105:
        /* <DEDUP_REMOVED lines=19> */
.L_x_9114:
        /* <DEDUP_REMOVED lines=13> */
.L_x_9116:
[----:B------:R-:W-:Y:S05]  /*12c90*/  BSYNC.RECONVERGENT B2 ;  /* 0x0000000000027941 */ /* 0x000fea0003800200 */
.L_x_9115:
        /* <DEDUP_REMOVED lines=43> */
.L_x_9113:
[----:B------:R-:W-:Y:S05]  /*12f50*/  BSYNC.RECONVERGENT B1 ;  /* 0x0000000000017941 */ /* 0x000fea0003800200 */
.L_x_9112:
        /* <DEDUP_REMOVED lines=11> */
.L_x_9111:
        /* <DEDUP_REMOVED lines=19> */
.L_x_9120:
        /* <DEDUP_REMOVED lines=13> */
.L_x_9122:
[----:B------:R-:W-:Y:S05]  /*13210*/  BSYNC.RECONVERGENT B2 ;  /* 0x0000000000027941 */ /* 0x000fea0003800200 */
.L_x_9121:
        /* <DEDUP_REMOVED lines=43> */
.L_x_9119:
[----:B------:R-:W-:Y:S05]  /*134d0*/  BSYNC.RECONVERGENT B1 ;  /* 0x0000000000017941 */ /* 0x000fea0003800200 */
.L_x_9118:
        /* <DEDUP_REMOVED lines=10> */
.L_x_9117:
        /* <DEDUP_REMOVED lines=19> */
.L_x_9126:
        /* <DEDUP_REMOVED lines=13> */
.L_x_9128:
[----:B------:R-:W-:Y:S05]  /*13780*/  BSYNC.RECONVERGENT B2 ;  /* 0x0000000000027941 */ /* 0x000fea0003800200 */
.L_x_9127:
        /* <DEDUP_REMOVED lines=43> */
.L_x_9125:
[----:B------:R-:W-:Y:S05]  /*13a40*/  BSYNC.RECONVERGENT B1 ;  /* 0x0000000000017941 */ /* 0x000fea0003800200 */
.L_x_9124:
        /* <DEDUP_REMOVED lines=11> */
.L_x_9123:
        /* <DEDUP_REMOVED lines=19> */
.L_x_9132:
        /* <DEDUP_REMOVED lines=13> */
.L_x_9134:
[----:B------:R-:W-:Y:S05]  /*13d00*/  BSYNC.RECONVERGENT B2 ;  /* 0x0000000000027941 */ /* 0x000fea0003800200 */
.L_x_9133:
        /* <DEDUP_REMOVED lines=41> */
[----:B------:R-:W-:-:S07]  /*13fa0*/  HFMA2 R92, -RZ, RZ, 0, 0 ;  /* 0x00000000ff5c7431 */ /* 0x000fce00000001ff */
.L_x_9131:
[----:B------:R-:W-:Y:S05]  /*13fb0*/  BSYNC.RECONVERGENT B1 ;  /* 0x0000000000017941 */ /* 0x000fea0003800200 */
.L_x_9130:
        /* <DEDUP_REMOVED lines=10> */
.L_x_9129:
        /* <DEDUP_REMOVED lines=19> */
.L_x_9138:
        /* <DEDUP_REMOVED lines=13> */
.L_x_9140:
[----:B------:R-:W-:Y:S05]  /*14260*/  BSYNC.RECONVERGENT B2 ;  /* 0x0000000000027941 */ /* 0x000fea0003800200 */
.L_x_9139:
        /* <DEDUP_REMOVED lines=41> */
[----:B------:R-:W-:Y:S01]  /*14500*/  IMAD.MOV.U32 R93, RZ, RZ, R128 ;  /* 0x000000ffff5d7224 */ /* 0x000fe200078e0080 */
[----:B------:R-:W-:-:S07]  /*14510*/  MOV R110, R92 ;  /* 0x0000005c006e7202 */ /* 0x000fce0000000f00 */
.L_x_9137:
[----:B------:R-:W-:Y:S05]  /*14520*/  BSYNC.RECONVERGENT B1 ;  /* 0x0000000000017941 */ /* 0x000fea0003800200 */
.L_x_9136:
        /* <DEDUP_REMOVED lines=12> */
.L_x_9092:
[----:B------:R-:W-:Y:S01]  /*145f0*/  IMAD.MOV.U32 R86, RZ, RZ, R5 ;  /* 0x000000ffff567224 */ /* 0x000fe200078e0005 */
[----:B------:R-:W-:Y:S01]  /*14600*/  MOV R128, R110 ;  /* 0x0000006e00807202 */ /* 0x000fe20000000f00 */
[----:B------:R-:W-:Y:S01]  /*14610*/  IMAD.MOV.U32 R84, RZ, RZ, RZ ;  /* 0x000000ffff547224 */ /* 0x000fe200078e00ff */
        /* <DEDUP_REMOVED lines=17> */
.L_x_9144:
        /* <DEDUP_REMOVED lines=13> */
.L_x_9146:
[----:B------:R-:W-:Y:S05]  /*14800*/  BSYNC.RECONVERGENT B2 ;  /* 0x0000000000027941 */ /* 0x000fea0003800200 */
.L_x_9145:
        /* <DEDUP_REMOVED lines=42> */
.L_x_9143:
[----:B------:R-:W-:Y:S05]  /*14ab0*/  BSYNC.RECONVERGENT B1 ;  /* 0x0000000000017941 */ /* 0x000fea0003800200 */
.L_x_9142:
        /* <DEDUP_REMOVED lines=9> */
.L_x_9141:
        /* <DEDUP_REMOVED lines=16> */
.L_x_9150:
        /* <DEDUP_REMOVED lines=13> */
.L_x_9152:
[----:B------:R-:W-:Y:S05]  /*14d20*/  BSYNC.RECONVERGENT B2 ;  /* 0x0000000000027941 */ /* 0x000fea0003800200 */
.L_x_9151:
        /* <DEDUP_REMOVED lines=43> */
.L_x_9149:
[----:B------:R-:W-:Y:S05]  /*14fe0*/  BSYNC.RECONVERGENT B1 ;  /* 0x0000000000017941 */ /* 0x000fea0003800200 */
.L_x_9148:
        /* <DEDUP_REMOVED lines=10> */
.L_x_9147:
        /* <DEDUP_REMOVED lines=16> */
.L_x_9156:
        /* <DEDUP_REMOVED lines=13> */
.L_x_9158:
[----:B------:R-:W-:Y:S05]  /*15260*/  BSYNC.RECONVERGENT B2 ;  /* 0x0000000000027941 */ /* 0x000fea0003800200 */
.L_x_9157:
        /* <DEDUP_REMOVED lines=42> */
.L_x_9155:
[----:B------:R-:W-:Y:S05]  /*15510*/  BSYNC.RECONVERGENT B1 ;  /* 0x0000000000017941 */ /* 0x000fea0003800200 */
.L_x_9154:
        /* <DEDUP_REMOVED lines=9> */
.L_x_9153:
        /* <DEDUP_REMOVED lines=16> */
.L_x_9162:
        /* <DEDUP_REMOVED lines=13> */
.L_x_9164:
[----:B------:R-:W-:Y:S05]  /*15780*/  BSYNC.RECONVERGENT B2 ;  /* 0x0000000000027941 */ /* 0x000fea0003800200 */
.L_x_9163:
[----:B------:R-:W-:Y:S01]  /*15790*/  IMAD.WIDE.U32 R4, R124, -0x326172a9, RZ ;  /* 0xcd9e8d577c047825 */ /* 0x000fe200078e00ff */
[----:B------:R-:W-:Y:S02]  /*157a0*/  LOP3.LUT R88, R108, UR15, R91, 0x96, !PT ;  /* 0x0000000f6c587c12 */ /* 0x000fe4000f8e965b */
[----:B------:R-:W-:Y:S02]  /*157b0*/  MOV R87, R128 ;  /* 0x0000008000577202 */ /* 0x000fe40000000f00 */
        /* <DEDUP_REMOVED lines=40> */
.L_x_9161:
[----:B------:R-:W-:Y:S05]  /*15a40*/  BSYNC.RECONVERGENT B1 ;  /* 0x0000000000017941 */ /* 0x000fea0003800200 */
.L_x_9160:
        /* <DEDUP_REMOVED lines=10> */
.L_x_9159:
        /* <DEDUP_REMOVED lines=16> */
.L_x_9168:
        /* <DEDUP_REMOVED lines=13> */
.L_x_9170:
[----:B------:R-:W-:Y:S05]  /*15cc0*/  BSYNC.RECONVERGENT B2 ;  /* 0x0000000000027941 */ /* 0x000fea0003800200 */
.L_x_9169:
        /* <DEDUP_REMOVED lines=43> */
.L_x_9167:
[----:B------:R-:W-:Y:S05]  /*15f80*/  BSYNC.RECONVERGENT B1 ;  /* 0x0000000000017941 */ /* 0x000fea0003800200 */
.L_x_9166:
        /* <DEDUP_REMOVED lines=9> */
.L_x_9165:
        /* <DEDUP_REMOVED lines=16> */
.L_x_9174:
[----:B------:R-:W-:Y:S01]  /*16120*/  IADD3 R123, PT, PT, R123, 0x1, RZ ;  /* 0x000000017b7b7810 */ /* 0x000fe20007ffe0ff */
[----:B------:R-:W-:Y:S03]  /*16130*/  BSSY.RECONVERGENT B2, `(.L_x_9175) ;  /* 0x000000c000027945 */ /* 0x000fe60003800200 */
[C---:B------:R-:W-:Y:S01]  /*16140*/  ISETP.NE.AND P4, PT, R123.reuse, RZ, PT ;  /* 0x000000ff7b00720c */ /* 0x040fe20003f85270 */
[----:B01----:R-:W-:-:S12]  /*16150*/  IMAD.WIDE.U32 R92, R123, -0x2daee0ad, RZ ;  /* 0xd2511f537b5c7825 */ /* 0x003fd800078e00ff */
        /* <DEDUP_REMOVED lines=9> */
.L_x_9176:
[----:B------:R-:W-:Y:S05]  /*161f0*/  BSYNC.RECONVERGENT B2 ;  /* 0x0000000000027941 */ /* 0x000fea0003800200 */
.L_x_9175:
        /* <DEDUP_REMOVED lines=43> */
.L_x_9173:
[----:B------:R-:W-:Y:S05]  /*164b0*/  BSYNC.RECONVERGENT B1 ;  /* 0x0000000000017941 */ /* 0x000fea0003800200 */
.L_x_9172:
        /* <DEDUP_REMOVED lines=10> */
.L_x_9171:
[----:B01----:R-:W-:Y:S01]  /*16560*/  IMAD.MOV.U32 R92, RZ, RZ, R5 ;  /* 0x000000ffff5c7224 */ /* 0x003fe200078e0005 */
        /* <DEDUP_REMOVED lines=15> */
.L_x_9180:
        /* <DEDUP_REMOVED lines=13> */
.L_x_9182:
[----:B------:R-:W-:Y:S05]  /*16730*/  BSYNC.RECONVERGENT B2 ;  /* 0x0000000000027941 */ /* 0x000fea0003800200 */
.L_x_9181:
        /* <DEDUP_REMOVED lines=43> */
.L_x_9179:
[----:B------:R-:W-:Y:S05]  /*169f0*/  BSYNC.RECONVERGENT B1 ;  /* 0x0000000000017941 */ /* 0x000fea0003800200 */
.L_x_9178:
        /* <DEDUP_REMOVED lines=9> */
.L_x_9177:
[----:B------:R-:W-:Y:S01]  /*16a90*/  MOV R5, R92 ;  /* 0x0000005c00057202 */ /* 0x000fe20000000f00 */
[----:B------:R-:W-:Y:S01]  /*16aa0*/  IMAD.MOV.U32 R110, RZ, RZ, R128 ;  /* 0x000000ffff6e7224 */ /* 0x000fe200078e0080 */
[----:B------:R-:W-:Y:S01]  /*16ab0*/  MOV R91, RZ ;  /* 0x000000ff005b7202 */ /* 0x000fe20000000f00 */
        /* <DEDUP_REMOVED lines=17> */
.L_x_9185:
        /* <DEDUP_REMOVED lines=13> */
.L_x_9187:
[----:B------:R-:W-:Y:S05]  /*16ca0*/  BSYNC.RECONVERGENT B2 ;  /* 0x0000000000027941 */ /* 0x000fea0003800200 */
.L_x_9186:
        /* <DEDUP_REMOVED lines=41> */
[----:B------:R-:W-:Y:S02]  /*16f40*/  LOP3.LUT R3, R94, UR43, R93, 0x96, !PT ;  /* 0x0000002b5e037c12 */ /* 0x000fe4000f8e965d */
[----:B------:R-:W-:-:S07]  /*16f50*/  MOV R110, R92 ;  /* 0x0000005c006e7202 */ /* 0x000fce0000000f00 */
.L_x_9184:
[----:B------:R-:W-:Y:S05]  /*16f60*/  BSYNC.RECONVERGENT B1 ;  /* 0x0000000000017941 */ /* 0x000fea0003800200 */
.L_x_9183:
        /* <DEDUP_REMOVED lines=10> */
.L_x_9135:
[----:B------:R-:W0:Y:S02]  /*17010*/  LDC.64 R92, c[0x0][0x3a8] ;  /* 0x0000ea00ff5c7b82 */ /* 0x000e240000000a00 */
[----:B0-----:R-:W-:-:S05]  /*17020*/  IMAD.WIDE.U32 R92, R130, 0x20, R92 ;  /* 0x00000020825c7825 */ /* 0x001fca00078e005c */
[----:B-----5:R2:W-:Y:S04]  /*17030*/  STG.E.128 desc[UR12][R92.64], R84 ;  /* 0x000000545c007986 */ /* 0x0205e8000c101d0c */
[----:B------:R2:W-:Y:S01]  /*17040*/  STG.E.128 desc[UR12][R92.64+0x10], R88 ;  /* 0x000010585c007986 */ /* 0x0005e2000c101d0c */
[----:B------:R-:W-:Y:S05]  /*17050*/  BRA.U !UP2, `(.L_x_9090) ;  /* 0x000000010a507547 */ /* 0x000fea000b800000 */
[----:B------:R-:W-:Y:S01]  /*17060*/  IMAD.U32 R95, R117, 0x10000, RZ ;  /* 0x00010000755f7824 */ /* 0x000fe200078e00ff */
[----:B--2---:R-:W0:Y:S01]  /*17070*/  LDC.64 R92, c[0x0][0x3b0] ;  /* 0x0000ec00ff5c7b82 */ /* 0x004e220000000a00 */
        /* <DEDUP_REMOVED lines=18> */
.L_x_9090:
[----:B------:R-:W-:Y:S05]  /*171a0*/  BSYNC.RECONVERGENT B0 ;  /* 0x0000000000007941 */ /* 0x000fea0003800200 */
.L_x_9089:
[----:B0123--:R-:W-:Y:S01]  /*171b0*/  FADD.FTZ R92, RZ, R60 ;  /* 0x0000003cff5c7221 */ /* 0x00ffe20000010000 */
[C---:B------:R-:W-:Y:S01]  /*171c0*/  ISETP.GT.U32.AND P6, PT, R0.reuse, 0xff, PT ;  /* 0x000000ff0000780c */ /* 0x040fe20003fc4070 */
[----:B------:R-:W0:Y:S01]  /*171d0*/  S2UR UR5, SR_CgaCtaId ;  /* 0x00000000000579c3 */ /* 0x000e220000008800 */
[C---:B------:R-:W-:Y:S01]  /*171e0*/  ISETP.GT.U32.AND P5, PT, R0.reuse, 0x17f, PT ;  /* 0x0000017f0000780c */ /* 0x040fe20003fa4070 */
[----:B------:R-:W-:Y:S01]  /*171f0*/  FADD.FTZ R93, R61, R92 ;  /* 0x0000005c3d5d7221 */ /* 0x000fe20000010000 */
[----:B------:R-:W-:Y:S01]  /*17200*/  ISETP.GT.U32.AND P4, PT, R0, 0x1ff, PT ;  /* 0x000001ff0000780c */ /* 0x000fe20003f84070 */
[----:B------:R-:W-:Y:S01]  /*17210*/  UMOV UR4, 0x400 ;  /* 0x0000040000047882 */ /* 0x000fe20000000000 */
[----:B------:R-:W-:Y:S01]  /*17220*/  MOV R135, UR22 ;  /* 0x0000001600877c02 */ /* 0x000fe20008000f00 */
[----:B------:R-:W-:Y:S01]  /*17230*/  FADD.FTZ R92, R62, R93 ;  /* 0x0000005d3e5c7221 */ /* 0x000fe20000010000 */
[----:B------:R-:W-:-:S03]  /*17240*/  UISETP.GE.AND UP0, UPT, UR6, 0x1, UPT ;  /* 0x000000010600788c */ /* 0x000fc6000bf06270 */
        /* <DEDUP_REMOVED lines=124> */
[----:B------:R-:W-:Y:S01]  /*17a10*/  @!P5 SHF.L.U32 R128, R125, 0x3, RZ ;  /* 0x000000037d80d819 */ /* 0x000fe200000006ff */
[----:B------:R-:W-:Y:S01]  /*17a20*/  IMAD.MOV.U32 R127, RZ, RZ, RZ ;  /* 0x000000ffff7f7224 */ /* 0x000fe200078e00ff */
[----:B------:R-:W-:-:S02]  /*17a30*/  @!P5 MOV R127, R2 ;  /* 0x00000002007fd202 */ /* 0x000fc40000000f00 */
[----:B------:R0:W-:Y:S01]  /*17a40*/  @!P4 STS.64 [R126+UR4], R92 ;  /* 0x0000005c7e00c988 */ /* 0x0001e20008000a04 */
[----:B------:R-:W-:Y:S01]  /*17a50*/  @!P5 LOP3.LUT R128, R128, 0xf8, RZ, 0xc0, !PT ;  /* 0x000000f88080d812 */ /* 0x000fe200078ec0ff */
[----:B------:R-:W-:Y:S01]  /*17a60*/  BAR.SYNC.DEFER_BLOCKING 0x0 ;  /* 0x0000000000007b1d */ /* 0x000fe20000010000 */
[----:B------:R-:W-:-:S05]  /*17a70*/  ISETP.NE.AND P4, PT, R125, RZ, PT ;  /* 0x000000ff7d00720c */ /* 0x000fca0003f85270 */
[----:B------:R-:W1:Y:S01]  /*17a80*/  SHFL.DOWN PT, R130, R127, 0x2, 0x1f ;  /* 0x08401f007f827f89 */ /* 0x000e6200000e0000 */
[----:B0-----:R-:W-:-:S03]  /*17a90*/  I2FP.F32.S32 R92, R127 ;  /* 0x0000007f005c7245 */ /* 0x001fc60000201400 */
[----:B------:R-:W-:Y:S01]  /*17aa0*/  @!P5 LDS.64 R94, [R128+UR4] ;  /* 0x00000004805ed984 */ /* 0x000fe20008000a00 */
[----:B------:R-:W-:Y:S01]  /*17ab0*/  ISETP.NE.AND P5, PT, RZ, UR24, PT ;  /* 0x00000018ff007c0c */ /* 0x000fe2000bfa5270 */
        /* <DEDUP_REMOVED lines=30> */
[----:B------:R-:W-:Y:S01]  /*17ca0*/  FMUL.FTZ R126, R126, R127 ;  /* 0x0000007f7e7e7220 */ /* 0x000fe20000410000 */
[----:B------:R-:W0:Y:S01]  /*17cb0*/  @!P4 LDC.64 R94, c[0x0][0x3c0] ;  /* 0x0000f000ff5ecb82 */ /* 0x000e220000000a00 */
[----:B------:R-:W2:Y:S02]  /*17cc0*/  SHFL.IDX PT, R133, R128, RZ, 0x1f ;  /* 0x00001fff80857589 */ /* 0x000ea400000e0000 */
[----:B------:R-:W-:Y:S01]  /*17cd0*/  FFMA.FTZ R126, R131, R126, R92 ;  /* 0x0000007e837e7223 */ /* 0x000fe2000001005c */
[----:B------:R-:W-:-:S04]  /*17ce0*/  IMAD.U32 R131, RZ, RZ, UR22 ;  /* 0x00000016ff837e24 */ /* 0x000fc8000f8e00ff */
[----:B------:R-:W3:Y:S01]  /*17cf0*/  @!P4 LDC.64 R92, c[0x0][0x3c8] ;  /* 0x0000f200ff5ccb82 */ /* 0x000ee20000000a00 */
[----:B------:R-:W1:Y:S01]  /*17d00*/  SHFL.IDX PT, R126, R126, RZ, 0x1f ;  /* 0x00001fff7e7e7589 */ /* 0x000e6200000e0000 */
[----:B0-----:R-:W-:-:S04]  /*17d10*/  @!P4 IMAD.WIDE R94, R131, 0x4, R94 ;  /* 0x00000004835ec825 */ /* 0x001fc800078e025e */
[----:B--2---:R-:W-:Y:S01]  /*17d20*/  FMUL.FTZ R127, R133, R133 ;  /* 0x00000085857f7220 */ /* 0x004fe20000410000 */
[----:B------:R0:W-:Y:S04]  /*17d30*/  @!P4 STG.E desc[UR12][R94.64], R133 ;  /* 0x000000855e00c986 */ /* 0x0001e8000c10190c */
[----:B------:R-:W-:Y:S01]  /*17d40*/  FSEL R130, R127, RZ, P5 ;  /* 0x000000ff7f827208 */ /* 0x000fe20002800000 */
[----:B---3--:R-:W-:-:S04]  /*17d50*/  @!P4 IMAD.WIDE R92, R135, 0x4, R92 ;  /* 0x00000004875cc825 */ /* 0x008fc800078e025c */
[----:B-1----:R-:W-:-:S04]  /*17d60*/  FFMA.FTZ R127, R126, UR25, R129 ;  /* 0x000000197e7f7c23 */ /* 0x002fc80008010081 */
[----:B------:R-:W-:-:S04]  /*17d70*/  FADD.FTZ R127, R127, R130 ;  /* 0x000000827f7f7221 */ /* 0x000fc80000010000 */
[----:B------:R-:W1:Y:S02]  /*17d80*/  MUFU.RSQ R129, R127 ;  /* 0x0000007f00817308 */ /* 0x000e640000001400 */
        /* <DEDUP_REMOVED lines=12> */
[--C-:B------:R-:W-:Y:S01]  /*17e50*/  FADD.FTZ R94, R62, -R128.reuse ;  /* 0x800000803e5e7221 */ /* 0x100fe20000010000 */
        /* <DEDUP_REMOVED lines=46> */
.L_x_9190:
[----:B------:R-:W-:Y:S05]  /*18140*/  BSYNC.RECONVERGENT B0 ;  /* 0x0000000000007941 */ /* 0x000fea0003800200 */
.L_x_9189:
[----:B------:R-:W-:Y:S04]  /*18150*/  BSSY.RECONVERGENT B0, `(.L_x_9191) ;  /* 0x0000032000007945 */ /* 0x000fe80003800200 */
[----:B------:R-:W-:Y:S05]  /*18160*/  @!P1 BRA `(.L_x_9192) ;  /* 0x0000000000c09947 */ /* 0x000fea0003800000 */
[--C-:B0-----:R-:W-:Y:S01]  /*18170*/  FADD.FTZ R126, R72, -R128.reuse ;  /* 0x80000080487e7221 */ /* 0x101fe20000010000 */
[--C-:B------:R-:W-:Y:S01]  /*18180*/  FADD.FTZ R94, R70, -R128.reuse ;  /* 0x80000080465e7221 */ /* 0x100fe20000010000 */
        /* <DEDUP_REMOVED lines=46> */
.L_x_9192:
[----:B------:R-:W-:Y:S05]  /*18470*/  BSYNC.RECONVERGENT B0 ;  /* 0x0000000000007941 */ /* 0x000fea0003800200 */
.L_x_9191:
[----:B------:R-:W-:Y:S04]  /*18480*/  BSSY.RECONVERGENT B0, `(.L_x_9193) ;  /* 0x0000032000007945 */ /* 0x000fe80003800200 */
[----:B------:R-:W-:Y:S05]  /*18490*/  @!P2 BRA `(.L_x_9194) ;  /* 0x0000000000c0a947 */ /* 0x000fea0003800000 */
[--C-:B01----:R-:W-:Y:S01]  /*184a0*/  FADD.FTZ R126, R80, -R128.reuse ;  /* 0x80000080507e7221 */ /* 0x103fe20000010000 */
        /* <DEDUP_REMOVED lines=47> */
.L_x_9194:
[----:B------:R-:W-:Y:S05]  /*187a0*/  BSYNC.RECONVERGENT B0 ;  /* 0x0000000000007941 */ /* 0x000fea0003800200 */
.L_x_9193:
        /* <DEDUP_REMOVED lines=49> */
.L_x_9195:
[----:B------:R-:W-:Y:S05]  /*18ac0*/  BSYNC.RECONVERGENT B0 ;  /* 0x0000000000007941 */ /* 0x000fea0003800200 */
.L_x_9188:
[----:B------:R-:W-:Y:S02]  /*18ad0*/  UIADD3 UR22, UPT, UPT, UR22, UR20, URZ ;  /* 0x0000001416167290 */ /* 0x000fe4000fffe0ff */
[----:B------:R-:W-:Y:S02]  /*18ae0*/  UPLOP3.LUT UP1, UPT, UPT, UPT, UP1, 0x40, 0x4 ;  /* 0x000000000004789c */ /* 0x000fe40003f2e810 */
[----:B------:R-:W-:-:S09]  /*18af0*/  UISETP.GE.AND UP0, UPT, UR22, UR21, UPT ;  /* 0x000000151600728c */ /* 0x000fd2000bf06270 */
[----:B------:R-:W-:Y:S05]  /*18b00*/  BRA.U !UP0, `(.L_x_9196) ;  /* 0xfffffe8108f47547 */ /* 0x000fea000b83ffff */
[----:B------:R-:W-:Y:S05]  /*18b10*/  EXIT ;  /* 0x000000000000794d */ /* 0x000fea0003800000 */
.L_x_9197:
        /* <DEDUP_REMOVED lines=14> */
.L_x_27256:


//--------------------- .text._ZN10layer_norm13ln_fwd_kernelINS_13Kernel_traitsI13__nv_bfloat16S2_fS2_fjLj4096ELj1ELj1ELj4ELj16ENS_18Kernel_traits_baseILj4096ES2_S2_fS2_fjLj128EEEEELb1ELb0ELb1ELb1EEEvNS_9FwdParamsE --------------------------
	.section	.text._ZN10layer_norm13ln_fwd_kernelINS_13Kernel_traitsI13__nv_bfloat16S2_fS2_fjLj4096ELj1ELj1ELj4ELj16ENS_18Kernel_traits_baseILj4096ES2_S2_fS2_fjLj128EEEEELb1ELb0ELb1ELb1EEEvNS_9FwdParamsE,"ax",@progbits
	.align	128
        .global         _ZN10layer_norm13ln_fwd_kernelINS_13Kernel_traitsI13__nv_bfloat16S2_fS2_fjLj4096ELj1ELj1ELj4ELj16ENS_18Kernel_traits_baseILj4096ES2_S2_fS2_fjLj128EEEEELb1ELb0ELb1ELb1EEEvNS_9FwdParamsE
        .type           _ZN10layer_norm13ln_fwd_kernelINS_13Kernel_traitsI13__nv_bfloat16S2_fS2_fjLj4096ELj1ELj1ELj4ELj16ENS_18Kernel_traits_baseILj4096ES2_S2_fS2_fjLj128EEEEELb1ELb0ELb1ELb1EEEvNS_9FwdParamsE,@function
        .size           _ZN10layer_norm13ln_fwd_kernelINS_13Kernel_traitsI13__nv_bfloat16S2_fS2_fjLj4096ELj1ELj1ELj4ELj16ENS_18Kernel_traits_baseILj4096ES2_S2_fS2_fjLj128EEEEELb1ELb0ELb1ELb1EEEvNS_9FwdParamsE,(.L_x_27257 - _ZN10layer_norm13ln_fwd_kernelINS_13Kernel_traitsI13__nv_bfloat16S2_fS2_fjLj4096ELj1ELj1ELj4ELj16ENS_18Kernel_traits_baseILj4096ES2_S2_fS2_fjLj128EEEEELb1ELb0ELb1ELb1EEEvNS_9FwdParamsE)
        .other          _ZN10layer_norm13ln_fwd_kernelINS_13Kernel_traitsI13__nv_bfloat16S2_fS2_fjLj4096ELj1ELj1ELj4ELj16ENS_18Kernel_traits_baseILj4096ES2_S2_fS2_fjLj128EEEEELb1ELb0ELb1ELb1EEEvNS_9FwdParamsE,@"STO_CUDA_ENTRY STV_DEFAULT"
_ZN10layer_norm13ln_fwd_kernelINS_13Kernel_traitsI13__nv_bfloat16S2_fS2_fjLj4096ELj1ELj1ELj4ELj16ENS_18Kernel_traits_baseILj4096ES2_S2_fS2_fjLj128EEEEELb1ELb0ELb1ELb1EEEvNS_9FwdParamsE:
.text._ZN10layer_norm13ln_fwd_kernelINS_13Kernel_traitsI13__nv_bfloat16S2_fS2_fjLj4096ELj1ELj1ELj4ELj16ENS_18Kernel_traits_baseILj4096ES2_S2_fS2_fjLj128EEEEELb1ELb0ELb1ELb1EEEvNS_9FwdParamsE:
        /* <DEDUP_REMOVED lines=58> */
[----:B------:R-:W-:Y:S01]  /*03a0*/  LOP3.LUT R130, R130, 0x3, RZ, 0xc0, !PT ;  /* 0x0000000382827812 */ /* 0x000fe200078ec0ff */
[----:B0-----:R-:W-:Y:S01]  /*03b0*/  IMAD R120, R25, UR7, R0 ;  /* 0x0000000719787c24 */ /* 0x001fe2000f8e0200 */
[----:B------:R-:W-:Y:S01]  /*03c0*/  UIADD3 UR27, UPT, UPT, UR14, 0x3c6ef372, URZ ;  /* 0x3c6ef3720e1b7890 */ /* 0x000fe2000fffe0ff */
[----:B------:R-:W-:Y:S01]  /*03d0*/  IMAD.HI.U32 R4, R2, -0x326172a9, RZ ;  /* 0xcd9e8d5702047827 */ /* 0x000fe200078e00ff */
[----:B------:R-:W-:Y:S01]  /*03e0*/  UIADD3 UR29, UPT, UPT, UR14, -0x255992d5, URZ ;  /* 0xdaa66d2b0e1d7890 */ /* 0x000fe2000fffe0ff */
[----:B------:R-:W-:Y:S01]  /*03f0*/  PRMT R25, R11, 0x7632, R25 ;  /* 0x000076320b197816 */ /* 0x000fe20000000019 */
[----:B------:R-:W-:Y:S01]  /*0400*/  UIADD3 UR30, UPT, UPT, UR15, 0x32370b8f, URZ ;  /* 0x32370b8f0f1e7890 */ /* 0x000fe2000fffe0ff */
[----:B------:R-:W-:Y:S01]  /*0410*/  IMAD.HI.U32 R3, R120, -0x326172a9, RZ ;  /* 0xcd9e8d5778037827 */ /* 0x000fe200078e00ff */
[----:B------:R-:W-:Y:S01]  /*0420*/  UIADD3 UR32, UPT, UPT, UR15, -0x126145ec, URZ ;  /* 0xed9eba140f207890 */ /* 0x000fe2000fffe0ff */
[----:B------:R-:W-:Y:S01]  /*0430*/  PRMT R26, R10, 0x7632, R26 ;  /* 0x000076320a1a7816 */ /* 0x000fe2000000001a */
[----:B------:R-:W-:Y:S01]  /*0440*/  UIADD3 UR31, UPT, UPT, UR14, 0x78dde6e4, URZ ;  /* 0x78dde6e40e1f7890 */ /* 0x000fe2000fffe0ff */
[----:B------:R-:W-:Y:S01]  /*0450*/  IMAD R5, R120, -0x326172a9, RZ ;  /* 0xcd9e8d5778057824 */ /* 0x000fe200078e02ff */
[----:B------:R-:W-:Y:S01]  /*0460*/  LOP3.LUT R3, R118, UR14, R3, 0x96, !PT ;  /* 0x0000000e76037c12 */ /* 0x000fe2000f8e9603 */
[----:B------:R-:W-:Y:S01]  /*0470*/  UIADD3 UR33, UPT, UPT, UR14, 0x1715609d, URZ ;  /* 0x1715609d0e217890 */ /* 0x000fe2000fffe0ff */
[----:B------:R-:W-:Y:S01]  /*0480*/  PRMT R27, R9, 0x7632, R27 ;  /* 0x00007632091b7816 */ /* 0x000fe2000000001b */
[----:B------:R-:W-:Y:S01]  /*0490*/  UIADD3 UR34, UPT, UPT, UR15, -0x56f99767, URZ ;  /* 0xa90668990f227890 */ /* 0x000fe2000fffe0ff */
[----:B------:R-:W-:Y:S01]  /*04a0*/  LOP3.LUT R4, R5, UR25, R4, 0x96, !PT ;  /* 0x0000001905047c12 */ /* 0x000fe2000f8e9604 */
[C---:B------:R-:W-:Y:S01]  /*04b0*/  IMAD.HI.U32 R6, R3.reuse, -0x2daee0ad, RZ ;  /* 0xd2511f5303067827 */ /* 0x040fe200078e00ff */
[----:B------:R-:W-:Y:S01]  /*04c0*/  UIADD3 UR36, UPT, UPT, UR15, 0x646e171e, URZ ;  /* 0x646e171e0f247890 */ /* 0x000fe2000fffe0ff */
[----:B------:R-:W-:Y:S01]  /*04d0*/  PRMT R80, R8, 0x7632, R80 ;  /* 0x0000763208507816 */ /* 0x000fe20000000050 */
[----:B------:R-:W-:Y:S01]  /*04e0*/  UIADD3 UR35, UPT, UPT, UR14, -0x4ab325aa, URZ ;  /* 0xb54cda560e237890 */ /* 0x000fe2000fffe0ff */
[----:B------:R-:W-:Y:S01]  /*04f0*/  IMAD R24, R3, -0x2daee0ad, RZ ;  /* 0xd2511f5303187824 */ /* 0x000fe200078e02ff */
[----:B------:R-:W-:Y:S01]  /*0500*/  LOP3.LUT R6, R7, UR26, R6, 0x96, !PT ;  /* 0x0000001a07067c12 */ /* 0x000fe2000f8e9606 */
[----:B------:R-:W-:Y:S01]  /*0510*/  IMAD.HI.U32 R5, R4, -0x2daee0ad, RZ ;  /* 0xd2511f5304057827 */ /* 0x000fe200078e00ff */
[----:B------:R-:W-:Y:S01]  /*0520*/  UIADD3 UR37, UPT, UPT, UR14, 0x5384540f, URZ ;  /* 0x5384540f0e257890 */ /* 0x000fe2000fffe0ff */
[----:B------:R-:W-:Y:S01]  /*0530*/  PRMT R81, R15, 0x7632, R81 ;  /* 0x000076320f517816 */ /* 0x000fe20000000051 */
[----:B------:R-:W-:Y:S01]  /*0540*/  UIADD3 UR38, UPT, UPT, UR15, 0x1fd5c5a3, URZ ;  /* 0x1fd5c5a30f267890 */ /* 0x000fe2000fffe0ff */
        /* <DEDUP_REMOVED lines=15> */
[----:B------:R-:W-:Y:S01]  /*0640*/  PRMT R84, R12, 0x7632, R84 ;  /* 0x000076320c547816 */ /* 0x000fe20000000054 */
[----:B------:R-:W-:Y:S01]  /*0650*/  UPLOP3.LUT UP1, UPT, UPT, UPT, UPT, 0x40, 0x4 ;  /* 0x000000000004789c */ /* 0x000fe20003f2e870 */
[----:B------:R-:W-:Y:S01]  /*0660*/  PRMT R85, R19, 0x7632, R85 ;  /* 0x0000763213557816 */ /* 0x000fe20000000055 */
[----:B------:R-:W-:Y:S01]  /*0670*/  IMAD.HI.U32 R6, R3, -0x2daee0ad, RZ ;  /* 0xd2511f5303067827 */ /* 0x000fe200078e00ff */
[----:B------:R-:W-:Y:S01]  /*0680*/  LOP3.LUT R4, R7, UR30, R4, 0x96, !PT ;  /* 0x0000001e07047c12 */ /* 0x000fe2000f8e9604 */
[----:B------:R-:W0:Y:S01]  /*0690*/  LDCU UR23, c[0x0][0x404] ;  /* 0x00008080ff1777ac */ /* 0x000e220008000800 */
[----:B------:R-:W-:Y:S01]  /*06a0*/  PRMT R86, R18, 0x7632, R86 ;  /* 0x0000763212567816 */ /* 0x000fe20000000056 */
[----:B------:R-:W-:Y:S01]  /*06b0*/  IMAD R7, R2, -0x2daee0ad, RZ ;  /* 0xd2511f5302077824 */ /* 0x000fe200078e02ff */
[----:B------:R-:W-:Y:S01]  /*06c0*/  PRMT R87, R17, 0x7632, R87 ;  /* 0x0000763211577816 */ /* 0x000fe20000000057 */
[----:B------:R-:W-:Y:S01]  /*06d0*/  IMAD R5, R5, -0x326172a9, RZ ;  /* 0xcd9e8d5705057824 */ /* 0x000fe200078e02ff */
[----:B------:R-:W-:Y:S01]  /*06e0*/  PRMT R88, R16, 0x7632, R88 ;  /* 0x0000763210587816 */ /* 0x000fe20000000058 */
[C---:B------:R-:W-:Y:S01]  /*06f0*/  IMAD.HI.U32 R2, R4.reuse, -0x326172a9, RZ ;  /* 0xcd9e8d5704027827 */ /* 0x040fe200078e00ff */
[----:B------:R-:W-:Y:S01]  /*0700*/  LOP3.LUT R6, R7, UR32, R6, 0x96, !PT ;  /* 0x0000002007067c12 */ /* 0x000fe2000f8e9606 */
[----:B------:R-:W2:Y:S01]  /*0710*/  LDCU UR22, c[0x0][0x388] ;  /* 0x00007100ff1677ac */ /* 0x000ea20008000800 */
[----:B-1----:R-:W-:Y:S01]  /*0720*/  ISETP.NE.AND P1, PT, RZ, UR4, PT ;  /* 0x00000004ff007c0c */ /* 0x002fe2000bf25270 */
        /* <DEDUP_REMOVED lines=10> */
[----:B------:R-:W3:Y:S01]  /*07d0*/  LDCU.64 UR16, c[0x0][0x408] ;  /* 0x00008100ff1077ac */ /* 0x000ee20008000a00 */
[----:B------:R-:W-:Y:S01]  /*07e0*/  PRMT R92, R68, 0x7632, R92 ;  /* 0x00007632445c7816 */ /* 0x000fe2000000005c */
[----:B------:R-:W-:Y:S01]  /*07f0*/  IMAD R5, R6, -0x326172a9, RZ ;  /* 0xcd9e8d5706057824 */ /* 0x000fe200078e02ff */
[----:B------:R-:W-:Y:S01]  /*0800*/  LOP3.LUT R3, R24, UR34, R3, 0x96, !PT ;  /* 0x0000002218037c12 */ /* 0x000fe2000f8e9603 */
[----:B------:R-:W-:Y:S01]  /*0810*/  IMAD R24, R2, -0x2daee0ad, RZ ;  /* 0xd2511f5302187824 */ /* 0x000fe200078e02ff */
[----:B------:R-:W-:Y:S01]  /*0820*/  PRMT R93, R67, 0x7632, R93 ;  /* 0x00007632435d7816 */ /* 0x000fe2000000005d */
[----:B------:R-:W-:Y:S01]  /*0830*/  IMAD.HI.U32 R7, R4, -0x2daee0ad, RZ ;  /* 0xd2511f5304077827 */ /* 0x000fe200078e00ff */
[----:B------:R-:W-:Y:S01]  /*0840*/  PRMT R94, R66, 0x7632, R94 ;  /* 0x00007632425e7816 */ /* 0x000fe2000000005e */
[----:B------:R-:W4:Y:S01]  /*0850*/  LDCU.128 UR8, c[0x0][0x3f0] ;  /* 0x00007e00ff0877ac */ /* 0x000f220008000c00 */
[----:B------:R-:W-:Y:S01]  /*0860*/  PRMT R95, R65, 0x7632, R95 ;  /* 0x00007632415f7816 */ /* 0x000fe2000000005f */
[C---:B------:R-:W-:Y:S01]  /*0870*/  IMAD.HI.U32 R2, R3.reuse, -0x326172a9, RZ ;  /* 0xcd9e8d5703027827 */ /* 0x040fe200078e00ff */
[----:B------:R-:W-:Y:S01]  /*0880*/  LOP3.LUT R7, R24, UR36, R7, 0x96, !PT ;  /* 0x0000002418077c12 */ /* 0x000fe2000f8e9607 */
[----:B------:R-:W0:Y:S01]  /*0890*/  LDCU.64 UR18, c[0x0][0x3a0] ;  /* 0x00007400ff1277ac */ /* 0x000e220008000a00 */
        /* <DEDUP_REMOVED lines=25> */
[----:B------:R-:W-:Y:S01]  /*0a30*/  @P0 MOV R2, R20 ;  /* 0x0000001400020202 */ /* 0x000fe20000000f00 */
[----:B------:R-:W-:-:S04]  /*0a40*/  IMAD.HI.U32 R4, R106, -0x326172a9, RZ ;  /* 0xcd9e8d576a047827 */ /* 0x000fc800078e00ff */
[----:B------:R-:W-:Y:S01]  /*0a50*/  IMAD.HI.U32 R5, R126, -0x2daee0ad, RZ ;  /* 0xd2511f537e057827 */ /* 0x000fe200078e00ff */
[----:B------:R-:W-:-:S03]  /*0a60*/  LOP3.LUT R4, R7, UR41, R4, 0x96, !PT ;  /* 0x0000002907047c12 */ /* 0x000fc6000f8e9604 */
[----:B------:R-:W-:Y:S01]  /*0a70*/  @P0 IMAD.MOV.U32 R7, RZ, RZ, R23 ;  /* 0x000000ffff070224 */ /* 0x000fe200078e0017 */
[----:B------:R-:W-:Y:S01]  /*0a80*/  LOP3.LUT R5, R6, UR42, R5, 0x96, !PT ;  /* 0x0000002a06057c12 */ /* 0x000fe2000f8e9605 */
[----:B------:R-:W-:Y:S01]  /*0a90*/  @P0 IMAD.MOV.U32 R3, RZ, RZ, R21 ;  /* 0x000000ffff030224 */ /* 0x000fe200078e0015 */
[----:B------:R-:W-:Y:S01]  /*0aa0*/  @!P0 MOV R3, R21 ;  /* 0x0000001500038202 */ /* 0x000fe20000000f00 */
[----:B------:R-:W-:Y:S02]  /*0ab0*/  @!P0 IMAD.MOV.U32 R2, RZ, RZ, R20 ;  /* 0x000000ffff028224 */ /* 0x000fe400078e0014 */
[--C-:B------:R-:W-:Y:S01]  /*0ac0*/  @P0 IMAD.MOV.U32 R6, RZ, RZ, R22.reuse ;  /* 0x000000ffff060224 */ /* 0x100fe200078e0016 */
[----:B------:R-:W-:Y:S01]  /*0ad0*/  @!P0 MOV R6, R22 ;  /* 0x0000001600068202 */ /* 0x000fe20000000f00 */
[--C-:B------:R-:W-:Y:S01]  /*0ae0*/  @!P0 IMAD.MOV.U32 R7, RZ, RZ, R23.reuse ;  /* 0x000000ffff078224 */ /* 0x100fe200078e0017 */
[----:B------:R-:W-:Y:S01]  /*0af0*/  PRMT R23, R3, 0x7632, R23 ;  /* 0x0000763203177816 */ /* 0x000fe20000000017 */
[----:B------:R-:W-:Y:S01]  /*0b00*/  IMAD.MOV.U32 R20, RZ, RZ, RZ ;  /* 0x000000ffff147224 */ /* 0x000fe200078e00ff */
[----:B------:R-:W-:Y:S01]  /*0b10*/  PRMT R22, R6, 0x7632, R22 ;  /* 0x0000763206167816 */ /* 0x000fe20000000016 */
[----:B------:R-:W-:Y:S01]  /*0b20*/  IMAD R106, R106, -0x326172a9, RZ ;  /* 0xcd9e8d576a6a7824 */ /* 0x000fe200078e02ff */
[----:B------:R-:W-:Y:S01]  /*0b30*/  PRMT R21, R7, 0x7632, R21 ;  /* 0x0000763207157816 */ /* 0x000fe20000000015 */
[----:B------:R-:W-:Y:S01]  /*0b40*/  IMAD R126, R126, -0x2daee0ad, RZ ;  /* 0xd2511f537e7e7824 */ /* 0x000fe200078e02ff */
[----:B01234-:R-:W-:-:S07]  /*0b50*/  PRMT R24, R2, 0x7632, R24 ;  /* 0x0000763202187816 */ /* 0x01ffce0000000018 */
.L_x_9462:
[----:B------:R-:W-:-:S06]  /*0b60*/  UIMAD.WIDE UR4, UR7, 0x4, UR8 ;  /* 0x00000004070478a5 */ /* 0x000fcc000f8e0208 */
[----:B------:R-:W-:Y:S01]  /*0b70*/  MOV R122, UR4 ;  /* 0x00000004007a7c02 */ /* 0x000fe20008000f00 */
[----:B-1----:R-:W-:-:S05]  /*0b80*/  IMAD.U32 R123, RZ, RZ, UR5 ;  /* 0x00000005ff7b7e24 */ /* 0x002fca000f8e00ff */
[----:B------:R-:W2:Y:S01]  /*0b90*/  LDG.E R122, desc[UR12][R122.64] ;  /* 0x0000000c7a7a7981 */ /* 0x000ea2000c1e1900 */
[----:B------:R-:W-:Y:S01]  /*0ba0*/  UIMAD.WIDE UR4, UR7, 0x4, UR10 ;  /* 0x00000004070478a5 */ /* 0x000fe2000f8e020a */
[----:B------:R-:W-:Y:S01]  /*0bb0*/  HFMA2 R127, -RZ, RZ, 0, 0 ;  /* 0x00000000ff7f7431 */ /* 0x000fe200000001ff */
[----:B--2---:R-:W-:-:S13]  /*0bc0*/  ISETP.GE.AND P0, PT, R122, 0x1, PT ;  /* 0x000000017a00780c */ /* 0x004fda0003f06270 */
[----:B0-----:R-:W-:Y:S01]  /*0bd0*/  @P0 VIADD R30, R122, 0xffffffff ;  /* 0xffffffff7a1e0836 */ /* 0x001fe20000000000 */
        /* <DEDUP_REMOVED lines=9> */
[----:B------:R-:W3:Y:S01]  /*0c70*/  @P0 LDG.E.128 R52, desc[UR12][R28.64] ;  /* 0x0000000c1c340981 */ /* 0x000ee2000c1e1d00 */
        /* <DEDUP_REMOVED lines=13> */
[----:B------:R-:W0:Y:S01]  /*0d50*/  LDC.64 R28, c[0x0][0x3a0] ;  /* 0x0000e800ff1c7b82 */ /* 0x000e220000000a00 */
[----:B------:R-:W-:-:S13]  /*0d60*/  ISETP.GT.AND P2, PT, R122, RZ, PT ;  /* 0x000000ff7a00720c */ /* 0x000fda0003f44270 */
[----:B------:R-:W-:Y:S02]  /*0d70*/  @!P2 IMAD.MOV.U32 R30, RZ, RZ, R130 ;  /* 0x000000ffff1ea224 */ /* 0x000fe400078e0082 */
[----:B------:R-:W-:Y:S02]  /*0d80*/  @!P2 IMAD.MOV.U32 R38, RZ, RZ, R126 ;  /* 0x000000ffff26a224 */ /* 0x000fe400078e007e */
[----:B0-----:R-:W-:-:S05]  /*0d90*/  IMAD.WIDE.U32 R28, R129, 0x20, R28 ;  /* 0x00000020811c7825 */ /* 0x001fca00078e001c */
[----:B------:R0:W5:Y:S04]  /*0da0*/  LDG.E.128 R48, desc[UR12][R28.64] ;  /* 0x0000000c1c307981 */ /* 0x000168000c1e1d00 */
[----:B------:R0:W5:Y:S01]  /*0db0*/  LDG.E.128 R44, desc[UR12][R28.64+0x10] ;  /* 0x0000100c1c2c7981 */ /* 0x000162000c1e1d00 */
[----:B------:R-:W-:Y:S05]  /*0dc0*/  @!P2 BRA `(.L_x_9199) ;  /* 0x000000040040a947 */ /* 0x000fea0003800000 */
[----:B------:R-:W-:Y:S01]  /*0dd0*/  ISETP.NE.AND P3, PT, R130, 0x1, PT ;  /* 0x000000018200780c */ /* 0x000fe20003f65270 */
[----:B0-----:R-:W-:Y:S01]  /*0de0*/  IMAD.MOV.U32 R28, RZ, RZ, R106 ;  /* 0x000000ffff1c7224 */ /* 0x001fe200078e006a */
        /* <DEDUP_REMOVED lines=13> */
.L_x_9201:
        /* <DEDUP_REMOVED lines=12> */
.L_x_9202:
        /* <DEDUP_REMOVED lines=43> */
.L_x_9200:
        /* <DEDUP_REMOVED lines=9> */
[----:B-----5:R-:W-:-:S07]  /*12c0*/  FADD.FTZ R48, R48, R29 ;  /* 0x0000001d30307221 */ /* 0x020fce0000010000 */
.L_x_9199:
[----:B0-----:R-:W-:Y:S02]  /*12d0*/  @!P2 IMAD.MOV.U32 R28, RZ, RZ, R30 ;  /* 0x000000ffff1ca224 */ /* 0x001fe400078e001e */
        /* <DEDUP_REMOVED lines=17> */
.L_x_9205:
        /* <DEDUP_REMOVED lines=12> */
.L_x_9206:
        /* <DEDUP_REMOVED lines=42> */
.L_x_9204:
        /* <DEDUP_REMOVED lines=9> */
[----:B-----5:R-:W-:-:S07]  /*17e0*/  FADD.FTZ R49, R49, R30 ;  /* 0x0000001e31317221 */ /* 0x020fce0000010000 */
.L_x_9203:
        /* <DEDUP_REMOVED lines=18> */
.L_x_9209:
        /* <DEDUP_REMOVED lines=12> */
.L_x_9210:
        /* <DEDUP_REMOVED lines=43> */
.L_x_9208:
        /* <DEDUP_REMOVED lines=10> */
.L_x_9207:
        /* <DEDUP_REMOVED lines=18> */
.L_x_9213:
        /* <DEDUP_REMOVED lines=12> */
.L_x_9214:
        /* <DEDUP_REMOVED lines=43> */
.L_x_9212:
        /* <DEDUP_REMOVED lines=10> */
.L_x_9211:
        /* <DEDUP_REMOVED lines=18> */
.L_x_9217:
        /* <DEDUP_REMOVED lines=12> */
.L_x_9218:
        /* <DEDUP_REMOVED lines=43> */
.L_x_9216:
        /* <DEDUP_REMOVED lines=10> */
.L_x_9215:
        /* <DEDUP_REMOVED lines=18> */
.L_x_9221:
        /* <DEDUP_REMOVED lines=12> */
.L_x_9222:
        /* <DEDUP_REMOVED lines=43> */
.L_x_9220:
        /* <DEDUP_REMOVED lines=10> */
.L_x_9219:
        /* <DEDUP_REMOVED lines=18> */
.L_x_9225:
        /* <DEDUP_REMOVED lines=12> */
.L_x_9226:
        /* <DEDUP_REMOVED lines=43> */
.L_x_9224:
        /* <DEDUP_REMOVED lines=10> */
.L_x_9223:
        /* <DEDUP_REMOVED lines=18> */
.L_x_9229:
        /* <DEDUP_REMOVED lines=12> */
.L_x_9230:
        /* <DEDUP_REMOVED lines=42> */
.L_x_9228:
        /* <DEDUP_REMOVED lines=8> */
[----:B------:R-:W-:-:S03]  /*36e0*/  SEL R117, RZ, 0x1, P2 ;  /* 0x00000001ff757807 */ /* 0x000fc60001000000 */
[----:B-----5:R-:W-:Y:S01]  /*36f0*/  FADD.FTZ R47, R47, R34 ;  /* 0x000000222f2f7221 */ /* 0x020fe20000010000 */
[----:B------:R-:W-:Y:S06]  /*3700*/  BRA `(.L_x_9227) ;  /* 0x0000002400e87947 */ /* 0x000fec0003800000 */
.L_x_9198:
[----:B------:R-:W-:Y:S01]  /*3710*/  IMAD.MOV.U32 R28, RZ, RZ, R130 ;  /* 0x000000ffff1c7224 */ /* 0x000fe200078e0082 */
[----:B------:R-:W-:Y:S01]  /*3720*/  MOV R72, R126 ;  /* 0x0000007e00487202 */ /* 0x000fe20000000f00 */
[----:B------:R-:W-:Y:S01]  /*3730*/  IMAD.MOV.U32 R48, RZ, RZ, RZ ;  /* 0x000000ffff307224 */ /* 0x000fe200078e00ff */
        /* <DEDUP_REMOVED lines=16> */
.L_x_9233:
        /* <DEDUP_REMOVED lines=12> */
.L_x_9234:
        /* <DEDUP_REMOVED lines=42> */
.L_x_9232:
        /* <DEDUP_REMOVED lines=9> */
.L_x_9231:
[----:B------:R-:W-:Y:S01]  /*3c30*/  IMAD.MOV.U32 R29, RZ, RZ, R28 ;  /* 0x000000ffff1d7224 */ /* 0x000fe200078e001c */
[----:B------:R-:W-:Y:S01]  /*3c40*/  MOV R49, RZ ;  /* 0x000000ff00317202 */ /* 0x000fe20000000f00 */
        /* <DEDUP_REMOVED lines=13> */
.L_x_9237:
        /* <DEDUP_REMOVED lines=12> */
.L_x_9238:
        /* <DEDUP_REMOVED lines=42> */
.L_x_9236:
        /* <DEDUP_REMOVED lines=9> */
.L_x_9235:
[----:B------:R-:W-:Y:S02]  /*4110*/  IMAD.MOV.U32 R28, RZ, RZ, R29 ;  /* 0x000000ffff1c7224 */ /* 0x000fe400078e001d */
[----:B------:R-:W-:Y:S01]  /*4120*/  IMAD.MOV.U32 R50, RZ, RZ, RZ ;  /* 0x000000ffff327224 */ /* 0x000fe200078e00ff */
        /* <DEDUP_REMOVED lines=13> */
.L_x_9241:
        /* <DEDUP_REMOVED lines=12> */
.L_x_9242:
        /* <DEDUP_REMOVED lines=43> */
.L_x_9240:
        /* <DEDUP_REMOVED lines=9> */
.L_x_9239:
        /* <DEDUP_REMOVED lines=15> */
.L_x_9245:
        /* <DEDUP_REMOVED lines=12> */
.L_x_9246:
        /* <DEDUP_REMOVED lines=43> */
.L_x_9244:
        /* <DEDUP_REMOVED lines=9> */
.L_x_9243:
        /* <DEDUP_REMOVED lines=15> */
.L_x_9249:
        /* <DEDUP_REMOVED lines=12> */
.L_x_9250:
        /* <DEDUP_REMOVED lines=43> */
.L_x_9248:
        /* <DEDUP_REMOVED lines=9> */
.L_x_9247:
        /* <DEDUP_REMOVED lines=15> */
.L_x_9253:
        /* <DEDUP_REMOVED lines=12> */
.L_x_9254:
        /* <DEDUP_REMOVED lines=43> */
.L_x_9252:
        /* <DEDUP_REMOVED lines=9> */
.L_x_9251:
        /* <DEDUP_REMOVED lines=15> */
.L_x_9257:
        /* <DEDUP_REMOVED lines=12> */
.L_x_9258:
        /* <DEDUP_REMOVED lines=43> */
.L_x_9256:
        /* <DEDUP_REMOVED lines=9> */
.L_x_9255:
        /* <DEDUP_REMOVED lines=15> */
.L_x_9260:
        /* <DEDUP_REMOVED lines=12> */
.L_x_9261:
        /* <DEDUP_REMOVED lines=43> */
.L_x_9259:
        /* <DEDUP_REMOVED lines=9> */
.L_x_9227:
[----:B------:R-:W0:Y:S01]  /*5eb0*/  LDC.64 R108, c[0x0][0x3a8] ;  /* 0x0000ea00ff6c7b82 */ /* 0x000e220000000a00 */
[----:B------:R-:W-:Y:S02]  /*5ec0*/  VIADD R35, R129, 0x80 ;  /* 0x0000008081237836 */ /* 0x000fe40000000000 */
[----:B------:R-:W-:Y:S02]  /*5ed0*/  VIADD R73, R127, 0x80 ;  /* 0x000000807f497836 */ /* 0x000fe40000000000 */
[----:B0-----:R-:W-:-:S05]  /*5ee0*/  IMAD.WIDE.U32 R28, R129, 0x20, R108 ;  /* 0x00000020811c7825 */ /* 0x001fca00078e006c */
[----:B-----5:R0:W-:Y:S04]  /*5ef0*/  STG.E.128 desc[UR12][R28.64], R48 ;  /* 0x000000301c007986 */ /* 0x0201e8000c101d0c */
[----:B------:R0:W-:Y:S01]  /*5f00*/  STG.E.128 desc[UR12][R28.64+0x10], R44 ;  /* 0x0000102c1c007986 */ /* 0x0001e2000c101d0c */
[----:B------:R-:W-:Y:S05]  /*5f10*/  @!P0 BRA `(.L_x_9262) ;  /* 0x0000000000508947 */ /* 0x000fea0003800000 */
[----:B------:R-:W-:Y:S01]  /*5f20*/  SHF.L.U32 R31, R116, 0x10, RZ ;  /* 0x00000010741f7819 */ /* 0x000fe200000006ff */
[----:B0-----:R-:W0:Y:S01]  /*5f30*/  LDC.64 R28, c[0x0][0x3b0] ;  /* 0x0000ec00ff1c7b82 */ /* 0x001e220000000a00 */
        /* <DEDUP_REMOVED lines=18> */
.L_x_9262:
[----:B------:R-:W-:Y:S05]  /*6060*/  @!P0 BRA `(.L_x_9263) ;  /* 0x00000000000c8947 */ /* 0x000fea0003800000 */
[----:B01----:R-:W0:Y:S02]  /*6070*/  LDC.64 R28, c[0x0][0x390] ;  /* 0x0000e400ff1c7b82 */ /* 0x003e240000000a00 */
[----:B0-----:R-:W-:-:S05]  /*6080*/  IMAD.WIDE.U32 R28, R73, 0x10, R28 ;  /* 0x00000010491c7825 */ /* 0x001fca00078e001c */
[----:B------:R2:W5:Y:S02]  /*6090*/  LDG.E.128 R52, desc[UR12][R28.64] ;  /* 0x0000000c1c347981 */ /* 0x000564000c1e1d00 */
.L_x_9263:
[----:B-----5:R-:W-:Y:S02]  /*60a0*/  PRMT R34, R55, 0x7632, R34 ;  /* 0x0000763237227816 */ /* 0x020fe40000000022 */
[----:B------:R-:W-:Y:S02]  /*60b0*/  PRMT R38, R54, 0x7632, R38 ;  /* 0x0000763236267816 */ /* 0x000fe40000000026 */
[----:B------:R-:W-:Y:S02]  /*60c0*/  PRMT R36, R53, 0x7632, R36 ;  /* 0x0000763235247816 */ /* 0x000fe40000000024 */
[----:B------:R-:W-:Y:S01]  /*60d0*/  PRMT R37, R52, 0x7632, R37 ;  /* 0x0000763234257816 */ /* 0x000fe20000000025 */
[----:B------:R-:W-:Y:S06]  /*60e0*/  BRA.U !UP0, `(.L_x_9264) ;  /* 0x0000002908807547 */ /* 0x000fec000b800000 */
[----:B012---:R-:W0:Y:S01]  /*60f0*/  LDC.64 R28, c[0x0][0x3a0] ;  /* 0x0000e800ff1c7b82 */ /* 0x007e220000000a00 */
        /* <DEDUP_REMOVED lines=8> */
[----:B------:R-:W-:Y:S02]  /*6180*/  HFMA2 R30, -RZ, RZ, 0, 1.1920928955078125e-07 ;  /* 0x00000002ff1e7431 */ /* 0x000fe400000001ff */
[----:B0-----:R-:W-:Y:S02]  /*6190*/  IMAD.MOV.U32 R28, RZ, RZ, R106 ;  /* 0x000000ffff1c7224 */ /* 0x001fe400078e006a */
        /* <DEDUP_REMOVED lines=12> */
.L_x_9267:
        /* <DEDUP_REMOVED lines=12> */
.L_x_9268:
        /* <DEDUP_REMOVED lines=43> */
.L_x_9266:
        /* <DEDUP_REMOVED lines=10> */
.L_x_9265:
        /* <DEDUP_REMOVED lines=18> */
.L_x_9271:
        /* <DEDUP_REMOVED lines=12> */
.L_x_9272:
        /* <DEDUP_REMOVED lines=42> */
.L_x_9270:
        /* <DEDUP_REMOVED lines=11> */
.L_x_9269:
        /* <DEDUP_REMOVED lines=18> */
.L_x_9275:
        /* <DEDUP_REMOVED lines=12> */
.L_x_9276:
        /* <DEDUP_REMOVED lines=43> */
.L_x_9274:
        /* <DEDUP_REMOVED lines=10> */
.L_x_9273:
        /* <DEDUP_REMOVED lines=18> */
.L_x_9279:
        /* <DEDUP_REMOVED lines=12> */
.L_x_9280:
        /* <DEDUP_REMOVED lines=43> */
.L_x_9278:
[----:B------:R-:W-:Y:S02]  /*7560*/  PRMT R31, R53, 0x7632, R31 ;  /* 0x00007632351f7816 */ /* 0x000fe4000000001f */
        /* <DEDUP_REMOVED lines=10> */
.L_x_9277:
        /* <DEDUP_REMOVED lines=18> */
.L_x_9283:
        /* <DEDUP_REMOVED lines=12> */
.L_x_9284:
        /* <DEDUP_REMOVED lines=43> */
.L_x_9282:
        /* <DEDUP_REMOVED lines=10> */
.L_x_9281:
        /* <DEDUP_REMOVED lines=18> */
.L_x_9287:
        /* <DEDUP_REMOVED lines=12> */
.L_x_9288:
        /* <DEDUP_REMOVED lines=43> */
.L_x_9286:
        /* <DEDUP_REMOVED lines=11> */
.L_x_9285:
        /* <DEDUP_REMOVED lines=18> */
.L_x_9291:
        /* <DEDUP_REMOVED lines=12> */
.L_x_9292:
        /* <DEDUP_REMOVED lines=43> */
.L_x_9290:
        /* <DEDUP_REMOVED lines=10> */
.L_x_9289:
        /* <DEDUP_REMOVED lines=18> */
.L_x_9295:
        /* <DEDUP_REMOVED lines=12> */
.L_x_9296:
        /* <DEDUP_REMOVED lines=42> */
.L_x_9294:
[----:B------:R-:W-:Y:S01]  /*8a30*/  HFMA2 R31, -RZ, RZ, 0.1171875, 0 ;  /* 0x2f800000ff1f7431 */ /* 0x000fe200000001ff */
[----:B------:R-:W-:Y:S02]  /*8a40*/  PRMT R29, R55, 0x7632, R29 ;  /* 0x00007632371d7816 */ /* 0x000fe4000000001d */
        /* <DEDUP_REMOVED lines=8> */
[----:B-----5:R-:W-:Y:S01]  /*8ad0*/  FADD.FTZ R39, R39, R28 ;  /* 0x0000001c27277221 */ /* 0x020fe20000010000 */
[----:B------:R-:W-:Y:S06]  /*8ae0*/  BRA `(.L_x_9293) ;  /* 0x0000002400e87947 */ /* 0x000fec0003800000 */
.L_x_9264:
[----:B012---:R-:W-:Y:S01]  /*8af0*/  IMAD.MOV.U32 R28, RZ, RZ, R74 ;  /* 0x000000ffff1c7224 */ /* 0x007fe200078e004a */
        /* <DEDUP_REMOVED lines=18> */
.L_x_9299:
        /* <DEDUP_REMOVED lines=12> */
.L_x_9300:
        /* <DEDUP_REMOVED lines=42> */
.L_x_9298:
        /* <DEDUP_REMOVED lines=9> */
.L_x_9297:
        /* <DEDUP_REMOVED lines=15> */
.L_x_9303:
        /* <DEDUP_REMOVED lines=12> */
.L_x_9304:
        /* <DEDUP_REMOVED lines=42> */
.L_x_9302:
        /* <DEDUP_REMOVED lines=9> */
.L_x_9301:
        /* <DEDUP_REMOVED lines=15> */
.L_x_9307:
        /* <DEDUP_REMOVED lines=12> */
.L_x_9308:
        /* <DEDUP_REMOVED lines=43> */
.L_x_9306:
        /* <DEDUP_REMOVED lines=9> */
.L_x_9305:
        /* <DEDUP_REMOVED lines=15> */
.L_x_9311:
        /* <DEDUP_REMOVED lines=12> */
.L_x_9312:
        /* <DEDUP_REMOVED lines=43> */
.L_x_9310:
        /* <DEDUP_REMOVED lines=9> */
.L_x_9309:
        /* <DEDUP_REMOVED lines=15> */
.L_x_9315:
        /* <DEDUP_REMOVED lines=12> */
.L_x_9316:
        /* <DEDUP_REMOVED lines=43> */
.L_x_9314:
        /* <DEDUP_REMOVED lines=9> */
.L_x_9313:
        /* <DEDUP_REMOVED lines=15> */
.L_x_9319:
        /* <DEDUP_REMOVED lines=12> */
.L_x_9320:
        /* <DEDUP_REMOVED lines=43> */
.L_x_9318:
        /* <DEDUP_REMOVED lines=9> */
.L_x_9317:
        /* <DEDUP_REMOVED lines=15> */
.L_x_9323:
        /* <DEDUP_REMOVED lines=12> */
.L_x_9324:
        /* <DEDUP_REMOVED lines=43> */
.L_x_9322:
        /* <DEDUP_REMOVED lines=9> */
.L_x_9321:
        /* <DEDUP_REMOVED lines=15> */
.L_x_9326:
        /* <DEDUP_REMOVED lines=12> */
.L_x_9327:
        /* <DEDUP_REMOVED lines=43> */
.L_x_9325:
        /* <DEDUP_REMOVED lines=9> */
.L_x_9293:
[----:B------:R-:W-:-:S04]  /*b290*/  IMAD.WIDE.U32 R28, R35, 0x20, R108 ;  /* 0x00000020231c7825 */ /* 0x000fc800078e006c */
[----:B------:R-:W-:Y:S01]  /*b2a0*/  VIADD R111, R127, 0x100 ;  /* 0x000001007f6f7836 */ /* 0x000fe20000000000 */
[----:B-----5:R0:W-:Y:S04]  /*b2b0*/  STG.E.128 desc[UR12][R28.64], R40 ;  /* 0x000000281c007986 */ /* 0x0201e8000c101d0c */
        /* <DEDUP_REMOVED lines=22> */
.L_x_9328:
[----:B------:R-:W-:Y:S05]  /*b420*/  @!P0 BRA `(.L_x_9329) ;  /* 0x00000000000c8947 */ /* 0x000fea0003800000 */
[----:B01----:R-:W0:Y:S02]  /*b430*/  LDC.64 R28, c[0x0][0x390] ;  /* 0x0000e400ff1c7b82 */ /* 0x003e240000000a00 */
[----:B0-----:R-:W-:-:S05]  /*b440*/  IMAD.WIDE.U32 R28, R111, 0x10, R28 ;  /* 0x000000106f1c7825 */ /* 0x001fca00078e001c */
[----:B------:R2:W5:Y:S02]  /*b450*/  LDG.E.128 R52, desc[UR12][R28.64] ;  /* 0x0000000c1c347981 */ /* 0x000564000c1e1d00 */
.L_x_9329:
[----:B------:R-:W-:Y:S01]  /*b460*/  IADD3 R79, PT, PT, R129, 0x100, RZ ;  /* 0x00000100814f7810 */ /* 0x000fe20007ffe0ff */
[----:B------:R-:W-:Y:S06]  /*b470*/  BRA.U !UP0, `(.L_x_9330) ;  /* 0x0000002908847547 */ /* 0x000fec000b800000 */
[----:B------:R-:W3:Y:S01]  /*b480*/  LDC.64 R72, c[0x0][0x3a0] ;  /* 0x0000e800ff487b82 */ /* 0x000ee20000000a00 */
[----:B------:R-:W-:-:S13]  /*b490*/  ISETP.GT.AND P2, PT, R122, RZ, PT ;  /* 0x000000ff7a00720c */ /* 0x000fda0003f44270 */
[----:B------:R-:W-:Y:S02]  /*b4a0*/  @!P2 IMAD.MOV.U32 R75, RZ, RZ, R74 ;  /* 0x000000ffff4ba224 */ /* 0x000fe400078e004a */
[----:B------:R-:W-:Y:S02]  /*b4b0*/  @!P2 IMAD.MOV.U32 R110, RZ, RZ, R78 ;  /* 0x000000ffff6ea224 */ /* 0x000fe400078e004e */
[----:B---3--:R-:W-:-:S05]  /*b4c0*/  IMAD.WIDE.U32 R72, R79, 0x20, R72 ;  /* 0x000000204f487825 */ /* 0x008fca00078e0048 */
[----:B------:R3:W5:Y:S04]  /*b4d0*/  LDG.E.128 R32, desc[UR12][R72.64] ;  /* 0x0000000c48207981 */ /* 0x000768000c1e1d00 */
[----:B012---:R3:W5:Y:S01]  /*b4e0*/  LDG.E.128 R28, desc[UR12][R72.64+0x10] ;  /* 0x0000100c481c7981 */ /* 0x007762000c1e1d00 */
[----:B------:R-:W-:Y:S05]  /*b4f0*/  @!P2 BRA `(.L_x_9331) ;  /* 0x000000040040a947 */ /* 0x000fea0003800000 */
[----:B------:R-:W-:Y:S01]  /*b500*/  ISETP.NE.AND P3, PT, R74, 0x1, PT ;  /* 0x000000014a00780c */ /* 0x000fe20003f65270 */
[----:B------:R-:W-:Y:S02]  /*b510*/  HFMA2 R75, -RZ, RZ, 0, 1.1920928955078125e-07 ;  /* 0x00000002ff4b7431 */ /* 0x000fe400000001ff */
[----:B---3--:R-:W-:Y:S02]  /*b520*/  IMAD.MOV.U32 R72, RZ, RZ, R106 ;  /* 0x000000ffff487224 */ /* 0x008fe400078e006a */
        /* <DEDUP_REMOVED lines=12> */
.L_x_9333:
        /* <DEDUP_REMOVED lines=12> */
.L_x_9334:
        /* <DEDUP_REMOVED lines=43> */
.L_x_9332:
        /* <DEDUP_REMOVED lines=10> */
.L_x_9331:
[----:B---3--:R-:W-:Y:S02]  /*ba00*/  @!P2 IMAD.MOV.U32 R72, RZ, RZ, R75 ;  /* 0x000000ffff48a224 */ /* 0x008fe400078e004b */
        /* <DEDUP_REMOVED lines=17> */
.L_x_9337:
        /* <DEDUP_REMOVED lines=12> */
.L_x_9338:
        /* <DEDUP_REMOVED lines=42> */
.L_x_9336:
        /* <DEDUP_REMOVED lines=11> */
.L_x_9335:
        /* <DEDUP_REMOVED lines=18> */
.L_x_9341:
        /* <DEDUP_REMOVED lines=12> */
.L_x_9342:
        /* <DEDUP_REMOVED lines=43> */
.L_x_9340:
        /* <DEDUP_REMOVED lines=10> */
.L_x_9339:
        /* <DEDUP_REMOVED lines=18> */
.L_x_9345:
        /* <DEDUP_REMOVED lines=12> */
.L_x_9346:
        /* <DEDUP_REMOVED lines=43> */
.L_x_9344:
        /* <DEDUP_REMOVED lines=11> */
.L_x_9343:
        /* <DEDUP_REMOVED lines=18> */
.L_x_9349:
        /* <DEDUP_REMOVED lines=12> */
.L_x_9350:
        /* <DEDUP_REMOVED lines=43> */
.L_x_9348:
        /* <DEDUP_REMOVED lines=10> */
.L_x_9347:
        /* <DEDUP_REMOVED lines=18> */
.L_x_9353:
        /* <DEDUP_REMOVED lines=12> */
.L_x_9354:
        /* <DEDUP_REMOVED lines=43> */
.L_x_9352:
        /* <DEDUP_REMOVED lines=11> */
.L_x_9351:
        /* <DEDUP_REMOVED lines=18> */
.L_x_9357:
        /* <DEDUP_REMOVED lines=12> */
.L_x_9358:
        /* <DEDUP_REMOVED lines=43> */
.L_x_9356:
        /* <DEDUP_REMOVED lines=10> */
.L_x_9355:
        /* <DEDUP_REMOVED lines=18> */
.L_x_9361:
        /* <DEDUP_REMOVED lines=12> */
.L_x_9362:
        /* <DEDUP_REMOVED lines=43> */
.L_x_9360:
[----:B-----5:R-:W-:Y:S02]  /*ddd0*/  PRMT R73, R55, 0x7632, R73 ;  /* 0x0000763237497816 */ /* 0x020fe40000000049 */
[----:B------:R-:W-:Y:S02]  /*dde0*/  I2FP.F32.U32 R72, R72 ;  /* 0x0000004800487245 */ /* 0x000fe40000201000 */
[----:B------:R-:W-:Y:S01]  /*ddf0*/  MOV R75, 0x2f800000 ;  /* 0x2f800000004b7802 */ /* 0x000fe20000000f00 */
[----:B------:R-:W-:-:S04]  /*de00*/  IMAD.U32 R73, R73, 0x10000, RZ ;  /* 0x0001000049497824 */ /* 0x000fc800078e00ff */
[----:B------:R-:W-:Y:S01]  /*de10*/  FFMA.FTZ R72, R72, R75, 1.1641532182693481445e-10 ;  /* 0x2f00000048487423 */ /* 0x000fe2000001004b */
[----:B------:R-:W-:-:S04]  /*de20*/  FMUL.FTZ R73, R73, UR17 ;  /* 0x0000001149497c20 */ /* 0x000fc80008410000 */
[----:B------:R-:W-:Y:S01]  /*de30*/  FMUL.FTZ R73, R73, UR16 ;  /* 0x0000001049497c20 */ /* 0x000fe20008410000 */
[----:B------:R-:W-:-:S04]  /*de40*/  FSETP.GTU.FTZ.AND P2, PT, R72, UR23, PT ;  /* 0x0000001748007c0b */ /* 0x000fc8000bf5c000 */
[----:B------:R-:W-:Y:S02]  /*de50*/  FSEL R72, R73, RZ, !P2 ;  /* 0x000000ff49487208 */ /* 0x000fe40005000000 */
[----:B------:R-:W-:-:S03]  /*de60*/  SEL R117, RZ, 0x1, P2 ;  /* 0x00000001ff757807 */ /* 0x000fc60001000000 */
[----:B------:R-:W-:Y:S01]  /*de70*/  FADD.FTZ R31, R31, R72 ;  /* 0x000000481f1f7221 */ /* 0x000fe20000010000 */
[----:B------:R-:W-:Y:S06]  /*de80*/  BRA `(.L_x_9359) ;  /* 0x0000002400fc7947 */ /* 0x000fec0003800000 */
.L_x_9330:
[----:B------:R-:W-:Y:S01]  /*de90*/  HFMA2 R32, -RZ, RZ, 0, 0 ;  /* 0x00000000ff207431 */ /* 0x000fe200000001ff */
[----:B012---:R-:W-:Y:S01]  /*dea0*/  MOV R28, R74 ;  /* 0x0000004a001c7202 */ /* 0x007fe20000000f00 */
        /* <DEDUP_REMOVED lines=17> */
.L_x_9365:
        /* <DEDUP_REMOVED lines=12> */
.L_x_9366:
        /* <DEDUP_REMOVED lines=43> */
.L_x_9364:
        /* <DEDUP_REMOVED lines=9> */
.L_x_9363:
        /* <DEDUP_REMOVED lines=15> */
.L_x_9369:
        /* <DEDUP_REMOVED lines=12> */
.L_x_9370:
        /* <DEDUP_REMOVED lines=42> */
.L_x_9368:
        /* <DEDUP_REMOVED lines=10> */
.L_x_9367:
        /* <DEDUP_REMOVED lines=15> */
.L_x_9373:
        /* <DEDUP_REMOVED lines=12> */
.L_x_9374:
        /* <DEDUP_REMOVED lines=43> */
.L_x_9372:
        /* <DEDUP_REMOVED lines=9> */
.L_x_9371:
[----:B------:R-:W-:Y:S01]  /*eda0*/  MOV R29, R28 ;  /* 0x0000001c001d7202 */ /* 0x000fe20000000f00 */
[----:B------:R-:W-:Y:S01]  /*edb0*/  IMAD.MOV.U32 R35, RZ, RZ, RZ ;  /* 0x000000ffff237224 */ /* 0x000fe200078e00ff */
        /* <DEDUP_REMOVED lines=13> */
.L_x_9377:
        /* <DEDUP_REMOVED lines=12> */
.L_x_9378:
        /* <DEDUP_REMOVED lines=43> */
.L_x_9376:
        /* <DEDUP_REMOVED lines=10> */
.L_x_9375:
        /* <DEDUP_REMOVED lines=15> */
.L_x_9381:
        /* <DEDUP_REMOVED lines=12> */
.L_x_9382:
        /* <DEDUP_REMOVED lines=43> */
.L_x_9380:
        /* <DEDUP_REMOVED lines=9> */
.L_x_9379:
        /* <DEDUP_REMOVED lines=15> */
.L_x_9385:
        /* <DEDUP_REMOVED lines=12> */
.L_x_9386:
        /* <DEDUP_REMOVED lines=43> */
.L_x_9384:
        /* <DEDUP_REMOVED lines=10> */
.L_x_9383:
        /* <DEDUP_REMOVED lines=15> */
.L_x_9389:
        /* <DEDUP_REMOVED lines=12> */
.L_x_9390:
        /* <DEDUP_REMOVED lines=43> */
.L_x_9388:
        /* <DEDUP_REMOVED lines=9> */
.L_x_9387:
        /* <DEDUP_REMOVED lines=15> */
.L_x_9392:
        /* <DEDUP_REMOVED lines=12> */
.L_x_9393:
        /* <DEDUP_REMOVED lines=43> */
.L_x_9391:
        /* <DEDUP_REMOVED lines=10> */
.L_x_9359:
[----:B------:R-:W-:-:S04]  /*10680*/  IMAD.WIDE.U32 R72, R79, 0x20, R108 ;  /* 0x000000204f487825 */ /* 0x000fc800078e006c */
[----:B------:R-:W-:Y:S01]  /*10690*/  VIADD R127, R127, 0x180 ;  /* 0x000001807f7f7836 */ /* 0x000fe20000000000 */
        /* <DEDUP_REMOVED lines=23> */
.L_x_9394:
[----:B------:R-:W-:Y:S05]  /*10810*/  @!P0 BRA `(.L_x_9395) ;  /* 0x00000000000c8947 */ /* 0x000fea0003800000 */
[----:B------:R-:W2:Y:S02]  /*10820*/  LDC.64 R52, c[0x0][0x390] ;  /* 0x0000e400ff347b82 */ /* 0x000ea40000000a00 */
[----:B--2---:R-:W-:-:S06]  /*10830*/  IMAD.WIDE.U32 R52, R127, 0x10, R52 ;  /* 0x000000107f347825 */ /* 0x004fcc00078e0034 */
[----:B------:R-:W5:Y:S02]  /*10840*/  LDG.E.128 R52, desc[UR12][R52.64] ;  /* 0x0000000c34347981 */ /* 0x000f64000c1e1d00 */
.L_x_9395:
[----:B------:R-:W-:Y:S01]  /*10850*/  VIADD R129, R129, 0x180 ;  /* 0x0000018081817836 */ /* 0x000fe20000000000 */
[----:B------:R-:W-:Y:S06]  /*10860*/  BRA.U !UP0, `(.L_x_9396) ;  /* 0x0000002908847547 */ /* 0x000fec000b800000 */
[----:B------:R-:W2:Y:S01]  /*10870*/  LDC.64 R110, c[0x0][0x3a0] ;  /* 0x0000e800ff6e7b82 */ /* 0x000ea20000000a00 */
[----:B------:R-:W-:-:S13]  /*10880*/  ISETP.GT.AND P2, PT, R122, RZ, PT ;  /* 0x000000ff7a00720c */ /* 0x000fda0003f44270 */
[----:B------:R-:W-:Y:S01]  /*10890*/  @!P2 MOV R122, R123 ;  /* 0x0000007b007aa202 */ /* 0x000fe20000000f00 */
[----:B------:R-:W-:Y:S02]  /*108a0*/  @!P2 IMAD.MOV.U32 R124, RZ, RZ, R128 ;  /* 0x000000ffff7ca224 */ /* 0x000fe400078e0080 */
[----:B--2---:R-:W-:-:S05]  /*108b0*/  IMAD.WIDE.U32 R110, R129, 0x20, R110 ;  /* 0x00000020816e7825 */ /* 0x004fca00078e006e */
[----:B------:R2:W5:Y:S04]  /*108c0*/  LDG.E.128 R76, desc[UR12][R110.64] ;  /* 0x0000000c6e4c7981 */ /* 0x000568000c1e1d00 */
[----:B01----:R2:W5:Y:S01]  /*108d0*/  LDG.E.128 R72, desc[UR12][R110.64+0x10] ;  /* 0x0000100c6e487981 */ /* 0x003562000c1e1d00 */
[----:B------:R-:W-:Y:S05]  /*108e0*/  @!P2 BRA `(.L_x_9397) ;  /* 0x000000040040a947 */ /* 0x000fea0003800000 */
        /* <DEDUP_REMOVED lines=15> */
.L_x_9399:
        /* <DEDUP_REMOVED lines=12> */
.L_x_9400:
[----:B------:R-:W-:Y:S01]  /*10aa0*/  IMAD.WIDE.U32 R4, R120, -0x326172a9, RZ ;  /* 0xcd9e8d5778047825 */ /* 0x000fe200078e00ff */
[----:B--2---:R-:W-:Y:S02]  /*10ab0*/  LOP3.LUT R110, R20, UR15, R123, 0x96, !PT ;  /* 0x0000000f146e7c12 */ /* 0x004fe4000f8e967b */
        /* <DEDUP_REMOVED lines=40> */
[----:B------:R-:W-:-:S07]  /*10d40*/  IMAD.MOV.U32 R122, RZ, RZ, RZ ;  /* 0x000000ffff7a7224 */ /* 0x000fce00078e00ff */
.L_x_9398:
[----:B------:R-:W-:Y:S01]  /*10d50*/  I2FP.F32.U32 R105, R105 ;  /* 0x0000006900697245 */ /* 0x000fe20000201000 */
[----:B--2--5:R-:W-:Y:S01]  /*10d60*/  IMAD.U32 R111, R52, 0x10000, RZ ;  /* 0x00010000346f7824 */ /* 0x024fe200078e00ff */
[----:B------:R-:W-:-:S03]  /*10d70*/  MOV R110, 0x2f800000 ;  /* 0x2f800000006e7802 */ /* 0x000fc60000000f00 */
[----:B------:R-:W-:Y:S02]  /*10d80*/  FMUL.FTZ R111, R111, UR17 ;  /* 0x000000116f6f7c20 */ /* 0x000fe40008410000 */
[----:B------:R-:W-:Y:S02]  /*10d90*/  FFMA.FTZ R105, R105, R110, 1.1641532182693481445e-10 ;  /* 0x2f00000069697423 */ /* 0x000fe4000001006e */
[----:B------:R-:W-:-:S03]  /*10da0*/  FMUL.FTZ R111, R111, UR16 ;  /* 0x000000106f6f7c20 */ /* 0x000fc60008410000 */
[----:B------:R-:W-:-:S04]  /*10db0*/  FSETP.GTU.FTZ.AND P3, PT, R105, UR23, PT ;  /* 0x0000001769007c0b */ /* 0x000fc8000bf7c000 */
[----:B------:R-:W-:Y:S02]  /*10dc0*/  FSEL R111, R111, RZ, !P3 ;  /* 0x000000ff6f6f7208 */ /* 0x000fe40005800000 */
[----:B------:R-:W-:-:S03]  /*10dd0*/  SEL R105, RZ, 0x1, P3 ;  /* 0x00000001ff697807 */ /* 0x000fc60001800000 */
[----:B------:R-:W-:-:S07]  /*10de0*/  FADD.FTZ R76, R76, R111 ;  /* 0x0000006f4c4c7221 */ /* 0x000fce0000010000 */
.L_x_9397:
[----:B--2---:R-:W-:Y:S01]  /*10df0*/  @!P2 MOV R110, R122 ;  /* 0x0000007a006ea202 */ /* 0x004fe20000000f00 */
        /* <DEDUP_REMOVED lines=17> */
.L_x_9403:
        /* <DEDUP_REMOVED lines=12> */
.L_x_9404:
        /* <DEDUP_REMOVED lines=42> */
.L_x_9402:
        /* <DEDUP_REMOVED lines=11> */
.L_x_9401:
[----:B------:R-:W-:Y:S01]  /*11320*/  @!P2 IMAD.MOV.U32 R111, RZ, RZ, R110 ;  /* 0x000000ffff6fa224 */ /* 0x000fe200078e006e */
        /* <DEDUP_REMOVED lines=17> */
.L_x_9407:
        /* <DEDUP_REMOVED lines=12> */
.L_x_9408:
        /* <DEDUP_REMOVED lines=43> */
.L_x_9406:
        /* <DEDUP_REMOVED lines=9> */
[----:B------:R-:W-:-:S07]  /*11840*/  FADD.FTZ R78, R78, R123 ;  /* 0x0000007b4e4e7221 */ /* 0x000fce0000010000 */
.L_x_9405:
        /* <DEDUP_REMOVED lines=18> */
.L_x_9411:
        /* <DEDUP_REMOVED lines=12> */
.L_x_9412:
        /* <DEDUP_REMOVED lines=43> */
.L_x_9410:
        /* <DEDUP_REMOVED lines=11> */
.L_x_9409:
        /* <DEDUP_REMOVED lines=18> */
.L_x_9415:
        /* <DEDUP_REMOVED lines=12> */
.L_x_9416:
        /* <DEDUP_REMOVED lines=43> */
.L_x_9414:
        /* <DEDUP_REMOVED lines=10> */
.L_x_9413:
        /* <DEDUP_REMOVED lines=18> */
.L_x_9419:
        /* <DEDUP_REMOVED lines=12> */
.L_x_9420:
        /* <DEDUP_REMOVED lines=43> */
.L_x_9418:
        /* <DEDUP_REMOVED lines=11> */
.L_x_9417:
        /* <DEDUP_REMOVED lines=18> */
.L_x_9423:
        /* <DEDUP_REMOVED lines=12> */
.L_x_9424:
        /* <DEDUP_REMOVED lines=43> */
.L_x_9422:
        /* <DEDUP_REMOVED lines=10> */
.L_x_9421:
        /* <DEDUP_REMOVED lines=18> */
.L_x_9427:
        /* <DEDUP_REMOVED lines=12> */
.L_x_9428:
        /* <DEDUP_REMOVED lines=43> */
.L_x_9426:
        /* <DEDUP_REMOVED lines=12> */
.L_x_9396:
[----:B01----:R-:W-:Y:S01]  /*13280*/  IMAD.MOV.U32 R72, RZ, RZ, R123 ;  /* 0x000000ffff487224 */ /* 0x003fe200078e007b */
[----:B------:R-:W-:Y:S01]  /*13290*/  MOV R126, R128 ;  /* 0x00000080007e7202 */ /* 0x000fe20000000f00 */
[----:B------:R-:W-:Y:S01]  /*132a0*/  IMAD.MOV.U32 R76, RZ, RZ, RZ ;  /* 0x000000ffff4c7224 */ /* 0x000fe200078e00ff */
        /* <DEDUP_REMOVED lines=16> */
.L_x_9431:
        /* <DEDUP_REMOVED lines=12> */
.L_x_9432:
        /* <DEDUP_REMOVED lines=43> */
.L_x_9430:
        /* <DEDUP_REMOVED lines=9> */
.L_x_9429:
[----:B------:R-:W-:Y:S01]  /*137b0*/  MOV R73, R72 ;  /* 0x0000004800497202 */ /* 0x000fe20000000f00 */
        /* <DEDUP_REMOVED lines=14> */
.L_x_9435:
        /* <DEDUP_REMOVED lines=12> */
.L_x_9436:
        /* <DEDUP_REMOVED lines=42> */
.L_x_9434:
[----:B------:R-:W-:Y:S02]  /*13c00*/  I2FP.F32.U32 R72, R74 ;  /* 0x0000004a00487245 */ /* 0x000fe40000201000 */
[----:B-----5:R-:W-:Y:S02]  /*13c10*/  PRMT R74, R52, 0x7632, R74 ;  /* 0x00007632344a7816 */ /* 0x020fe4000000004a */
[----:B------:R-:W-:-:S03]  /*13c20*/  MOV R75, 0x2f800000 ;  /* 0x2f800000004b7802 */ /* 0x000fc60000000f00 */
[----:B------:R-:W-:Y:S02]  /*13c30*/  IMAD.U32 R74, R74, 0x10000, RZ ;  /* 0x000100004a4a7824 */ /* 0x000fe400078e00ff */
[----:B------:R-:W-:Y:S02]  /*13c40*/  FFMA.FTZ R72, R72, R75, 1.1641532182693481445e-10 ;  /* 0x2f00000048487423 */ /* 0x000fe4000001004b */
[----:B------:R-:W-:-:S03]  /*13c50*/  FMUL.FTZ R74, R74, UR17 ;  /* 0x000000114a4a7c20 */ /* 0x000fc60008410000 */
[----:B------:R-:W-:Y:S01]  /*13c60*/  FSETP.GTU.FTZ.AND P2, PT, R72, UR23, PT ;  /* 0x0000001748007c0b */ /* 0x000fe2000bf5c000 */
[----:B------:R-:W-:-:S03]  /*13c70*/  FMUL.FTZ R74, R74, UR16 ;  /* 0x000000104a4a7c20 */ /* 0x000fc60008410000 */
[----:B------:R-:W-:Y:S02]  /*13c80*/  SEL R107, RZ, 0x1, P2 ;  /* 0x00000001ff6b7807 */ /* 0x000fe40001000000 */
[----:B------:R-:W-:-:S07]  /*13c90*/  FSEL R77, R74, RZ, !P2 ;  /* 0x000000ff4a4d7208 */ /* 0x000fce0005000000 */
.L_x_9433:
        /* <DEDUP_REMOVED lines=15> */
.L_x_9439:
        /* <DEDUP_REMOVED lines=12> */
.L_x_9440:
        /* <DEDUP_REMOVED lines=43> */
.L_x_9438:
        /* <DEDUP_REMOVED lines=9> */
.L_x_9437:
        /* <DEDUP_REMOVED lines=15> */
.L_x_9443:
        /* <DEDUP_REMOVED lines=12> */
.L_x_9444:
        /* <DEDUP_REMOVED lines=43> */
.L_x_9442:
        /* <DEDUP_REMOVED lines=10> */
.L_x_9441:
        /* <DEDUP_REMOVED lines=15> */
.L_x_9447:
        /* <DEDUP_REMOVED lines=12> */
.L_x_9448:
        /* <DEDUP_REMOVED lines=43> */
.L_x_9446:
        /* <DEDUP_REMOVED lines=9> */
.L_x_9445:
        /* <DEDUP_REMOVED lines=15> */
.L_x_9451:
        /* <DEDUP_REMOVED lines=12> */
.L_x_9452:
        /* <DEDUP_REMOVED lines=43> */
.L_x_9450:
        /* <DEDUP_REMOVED lines=10> */
.L_x_9449:
        /* <DEDUP_REMOVED lines=15> */
.L_x_9455:
        /* <DEDUP_REMOVED lines=12> */
.L_x_9456:
        /* <DEDUP_REMOVED lines=43> */
.L_x_9454:
        /* <DEDUP_REMOVED lines=9> */
.L_x_9453:
        /* <DEDUP_REMOVED lines=15> */
.L_x_9458:
        /* <DEDUP_REMOVED lines=12> */
.L_x_9459:
        /* <DEDUP_REMOVED lines=43> */
.L_x_9457:
        /* <DEDUP_REMOVED lines=10> */
.L_x_9425:
[----:B------:R-:W-:Y:S01]  /*15a70*/  FADD.FTZ R110, RZ, R48 ;  /* 0x00000030ff6e7221 */ /* 0x000fe20000010000 */
[----:B------:R-:W-:-:S04]  /*15a80*/  IMAD.WIDE.U32 R108, R129, 0x20, R108 ;  /* 0x00000020816c7825 */ /* 0x000fc800078e006c */
[----:B------:R-:W-:Y:S01]  /*15a90*/  FADD.FTZ R111, R110, R49 ;  /* 0x000000316e6f7221 */ /* 0x000fe20000010000 */
[----:B-----5:R0:W-:Y:S03]  /*15aa0*/  STG.E.128 desc[UR12][R108.64], R76 ;  /* 0x0000004c6c007986 */ /* 0x0201e6000c101d0c */
        /* <DEDUP_REMOVED lines=52> */
.L_x_9460:
[----:B0-----:R-:W0:Y:S01]  /*15df0*/  SHFL.BFLY PT, R109, R128, 0x1, 0x1f ;  /* 0x0c201f00806d7f89 */ /* 0x001e2200000e0000 */
[----:B------:R-:W1:Y:S01]  /*15e00*/  S2UR UR5, SR_CgaCtaId ;  /* 0x00000000000579c3 */ /* 0x000e620000008800 */
[C---:B------:R-:W-:Y:S01]  /*15e10*/  ISETP.NE.AND P0, PT, R121.reuse, RZ, PT ;  /* 0x000000ff7900720c */ /* 0x040fe20003f05270 */
[----:B------:R-:W-:Y:S01]  /*15e20*/  UMOV UR4, 0x400 ;  /* 0x0000040000047882 */ /* 0x000fe20000000000 */
[----:B------:R-:W-:Y:S01]  /*15e30*/  ISETP.GT.U32.AND P2, PT, R121, 0x3, PT ;  /* 0x000000037900780c */ /* 0x000fe20003f44070 */
        /* <DEDUP_REMOVED lines=91> */
[----:B------:R-:W-:Y:S01]  /*163f0*/  IMAD.MOV.U32 R123, RZ, RZ, RZ ;  /* 0x000000ffff7b7224 */ /* 0x000fe200078e00ff */
[----:B------:R-:W-:-:S02]  /*16400*/  @!P2 MOV R123, 0x400 ;  /* 0x00000400007ba802 */ /* 0x000fc40000000f00 */
[----:B------:R0:W-:Y:S01]  /*16410*/  @!P0 STS.64 [R122+UR4], R108 ;  /* 0x0000006c7a008988 */ /* 0x0001e20008000a04 */
[----:B------:R-:W-:Y:S01]  /*16420*/  BAR.SYNC.DEFER_BLOCKING 0x0 ;  /* 0x0000000000007b1d */ /* 0x000fe20000010000 */
[----:B------:R-:W-:-:S05]  /*16430*/  ISETP.NE.AND P0, PT, R0, RZ, PT ;  /* 0x000000ff0000720c */ /* 0x000fca0003f05270 */
[----:B------:R-:W1:Y:S01]  /*16440*/  SHFL.DOWN PT, R128, R123, 0x2, 0x1f ;  /* 0x08401f007b807f89 */ /* 0x000e6200000e0000 */
[----:B0-----:R-:W-:-:S03]  /*16450*/  I2FP.F32.U32 R108, R123 ;  /* 0x0000007b006c7245 */ /* 0x001fc60000201000 */
[----:B------:R-:W-:Y:S01]  /*16460*/  @!P2 LDS.64 R110, [R124] ;  /* 0x000000007c6ea984 */ /* 0x000fe20000000a00 */
        /* <DEDUP_REMOVED lines=20> */
[----:B------:R-:W-:Y:S01]  /*165b0*/  FFMA.FTZ R125, R131, R125, R132 ;  /* 0x0000007d837d7223 */ /* 0x000fe20000010084 */
[----:B------:R-:W-:-:S04]  /*165c0*/  MOV R131, UR7 ;  /* 0x0000000700837c02 */ /* 0x000fc80008000f00 */
[----:B------:R-:W1:Y:S01]  /*165d0*/  SHFL.DOWN PT, R108, R125, 0x1, 0x1f ;  /* 0x08201f007d6c7f89 */ /* 0x000e6200000e0000 */
        /* <DEDUP_REMOVED lines=8> */
[----:B------:R-:W0:Y:S01]  /*16660*/  LDC R125, c[0x0][0x448] ;  /* 0x00011200ff7d7b82 */ /* 0x000e220000000800 */
[----:B------:R-:W1:Y:S02]  /*16670*/  SHFL.IDX PT, R129, R124, RZ, 0x1f ;  /* 0x00001fff7c817589 */ /* 0x000e6400000e0000 */
        /* <DEDUP_REMOVED lines=15> */
[----:B-1----:R-:W-:Y:S01]  /*16770*/  FSEL R108, R129, RZ, !P1 ;  /* 0x000000ff816c7208 */ /* 0x002fe20004800000 */
[----:B------:R-:W-:Y:S01]  /*16780*/  IMAD.U32 R111, R6, 0x10000, RZ ;  /* 0x00010000066f7824 */ /* 0x000fe200078e00ff */
[----:B------:R-:W-:Y:S01]  /*16790*/  SHF.L.U32 R125, R70, 0x10, RZ ;  /* 0x00000010467d7819 */ /* 0x000fe200000006ff */
[----:B------:R-:W-:Y:S01]  /*167a0*/  IMAD.U32 R127, R22, 0x10000, RZ ;  /* 0x00010000167f7824 */ /* 0x000fe200078e00ff */
[----:B------:R-:W-:Y:S01]  /*167b0*/  SHF.L.U32 R109, R91, 0x10, RZ ;  /* 0x000000105b6d7819 */ /* 0x000fe200000006ff */
[C---:B------:R-:W-:Y:S01]  /*167c0*/  FADD.FTZ R48, -R108.reuse, R48 ;  /* 0x000000306c307221 */ /* 0x040fe20000010100 */
[C---:B------:R-:W-:Y:S01]  /*167d0*/  FADD.FTZ R110, -R108.reuse, R49 ;  /* 0x000000316c6e7221 */ /* 0x040fe20000010100 */
[C---:B------:R-:W-:Y:S01]  /*167e0*/  FADD.FTZ R142, -R108.reuse, R33 ;  /* 0x000000216c8e7221 */ /* 0x040fe20000010100 */
[C---:B------:R-:W-:Y:S01]  /*167f0*/  FADD.FTZ R146, -R108.reuse, R28 ;  /* 0x0000001c6c927221 */ /* 0x040fe20000010100 */
[C---:B------:R-:W-:Y:S01]  /*16800*/  FADD.FTZ R148, -R108.reuse, R29 ;  /* 0x0000001d6c947221 */ /* 0x040fe20000010100 */
[----:B------:R-:W-:Y:S01]  /*16810*/  FADD.FTZ R158, -R108, R79 ;  /* 0x0000004f6c9e7221 */ /* 0x000fe20000010100 */
[----:B------:R-:W-:Y:S01]  /*16820*/  SHF.L.U32 R33, R68, 0x10, RZ ;  /* 0x0000001044217819 */ /* 0x000fe200000006ff */
[----:B------:R-:W-:Y:S01]  /*16830*/  FADD.FTZ R140, -R108, R39 ;  /* 0x000000276c8c7221 */ /* 0x000fe20000010100 */
[----:B------:R-:W-:Y:S01]  /*16840*/  IMAD.U32 R29, R2, 0x10000, RZ ;  /* 0x00010000021d7824 */ /* 0x000fe200078e00ff */
[----:B------:R-:W-:Y:S01]  /*16850*/  SHF.L.U32 R79, R92, 0x10, RZ ;  /* 0x000000105c4f7819 */ /* 0x000fe200000006ff */
[----:B------:R-:W-:Y:S01]  /*16860*/  FMUL.FTZ R28, R123, R48 ;  /* 0x000000307b1c7220 */ /* 0x000fe20000410000 */
[----:B------:R-:W-:-:S02]  /*16870*/  IMAD.U32 R39, R24, 0x10000, RZ ;  /* 0x0001000018277824 */ /* 0x000fc400078e00ff */
[----:B------:R-:W-:Y:S01]  /*16880*/  FMUL.FTZ R110, R123, R110 ;  /* 0x0000006e7b6e7220 */ /* 0x000fe20000410000 */
[C---:B------:R-:W-:Y:S01]  /*16890*/  FADD.FTZ R50, -R108.reuse, R50 ;  /* 0x000000326c327221 */ /* 0x040fe20000010100 */
[----:B------:R-:W-:Y:S01]  /*168a0*/  FADD.FTZ R44, -R108, R44 ;  /* 0x0000002c6c2c7221 */ /* 0x000fe20000010100 */
[----:B------:R-:W-:Y:S01]  /*168b0*/  FFMA.FTZ R28, R28, R29, R33 ;  /* 0x0000001d1c1c7223 */ /* 0x000fe20000010021 */
[C---:B------:R-:W-:Y:S01]  /*168c0*/  FADD.FTZ R122, -R108.reuse, R51 ;  /* 0x000000336c7a7221 */ /* 0x040fe20000010100 */
[----:B------:R-:W-:Y:S01]  /*168d0*/  FADD.FTZ R124, -R108, R45 ;  /* 0x0000002d6c7c7221 */ /* 0x000fe20000010100 */
        /* <DEDUP_REMOVED lines=24> */
[----:B------:R-:W-:Y:S01]  /*16a60*/  FADD.FTZ R108, -R108, R75 ;  /* 0x0000004b6c6c7221 */ /* 0x000fe20000010100 */
[C---:B------:R-:W-:Y:S01]  /*16a70*/  FMUL.FTZ R72, R123.reuse, R44 ;  /* 0x0000002c7b487220 */ /* 0x040fe20000410000 */
[----:B------:R-:W-:Y:S01]  /*16a80*/  SHF.L.U32 R129, R90, 0x10, RZ ;  /* 0x000000105a817819 */ /* 0x000fe200000006ff */
[C---:B------:R-:W-:Y:S01]  /*16a90*/  FMUL.FTZ R122, R123.reuse, R122 ;  /* 0x0000007a7b7a7220 */ /* 0x040fe20000410000 */
[----:B------:R-:W-:Y:S01]  /*16aa0*/  FMUL.FTZ R124, R123, R124 ;  /* 0x0000007c7b7c7220 */ /* 0x000fe20000410000 */
[----:B------:R-:W-:Y:S02]  /*16ab0*/  IMAD.U32 R79, R23, 0x10000, RZ ;  /* 0x00010000174f7824 */ /* 0x000fe400078e00ff */
        /* <DEDUP_REMOVED lines=26> */
[----:B------:R-:W-:Y:S01]  /*16c60*/  FMUL.FTZ R123, R123, R108 ;  /* 0x0000006c7b7b7220 */ /* 0x000fe20000410000 */
        /* <DEDUP_REMOVED lines=15> */
[----:B------:R-:W-:Y:S01]  /*16d60*/  SHF.L.U32 R110, R94, 0x10, RZ ;  /* 0x000000105e6e7819 */ /* 0x000fe200000006ff */
[----:B------:R-:W-:Y:S01]  /*16d70*/  FFMA.FTZ R73, R73, R122, R124 ;  /* 0x0000007a49497223 */ /* 0x000fe2000001007c */
[----:B------:R-:W-:Y:S01]  /*16d80*/  FFMA.FTZ R76, R76, R79, R109 ;  /* 0x0000004f4c4c7223 */ /* 0x000fe2000001006d */
[----:B------:R-:W-:Y:S01]  /*16d90*/  IMAD.U32 R108, R26, 0x10000, RZ ;  /* 0x000100001a6c7824 */ /* 0x000fe200078e00ff */
        /* <DEDUP_REMOVED lines=9> */
[----:B------:R-:W-:Y:S02]  /*16e30*/  IMAD.U32 R128, R12, 0x10000, RZ ;  /* 0x000100000c807824 */ /* 0x000fe400078e00ff */
        /* <DEDUP_REMOVED lines=10> */
[----:B------:R-:W-:Y:S01]  /*16ee0*/  UIADD3 UR4, UPT, UPT, UR6, -0x1, URZ ;  /* 0xffffffff06047890 */ /* 0x000fe2000fffe0ff */
[----:B------:R-:W-:Y:S01]  /*16ef0*/  SHF.L.U32 R128, R62, 0x10, RZ ;  /* 0x000000103e807819 */ /* 0x000fe200000006ff */
[----:B------:R-:W-:Y:S01]  /*16f00*/  FFMA.FTZ R122, R46, R47, R49 ;  /* 0x0000002f2e7a7223 */ /* 0x000fe20000010031 */
[----:B------:R-:W-:Y:S01]  /*16f10*/  FFMA.FTZ R124, R45, R124, R48 ;  /* 0x0000007c2d7c7223 */ /* 0x000fe20000010030 */
[----:B------:R-:W-:Y:S01]  /*16f20*/  FFMA.FTZ R125, R44, R125, R51 ;  /* 0x0000007d2c7d7223 */ /* 0x000fe20000010033 */
[----:B------:R-:W-:Y:S01]  /*16f30*/  IMAD.U32 R50, R14, 0x10000, RZ ;  /* 0x000100000e327824 */ /* 0x000fe200078e00ff */
[----:B------:R-:W-:Y:S01]  /*16f40*/  SHF.L.U32 R46, R63, 0x10, RZ ;  /* 0x000000103f2e7819 */ /* 0x000fe200000006ff */
[----:B------:R-:W-:Y:S01]  /*16f50*/  IMAD.U32 R44, R15, 0x10000, RZ ;  /* 0x000100000f2c7824 */ /* 0x000fe200078e00ff */
[----:B------:R-:W-:Y:S01]  /*16f60*/  SHF.L.U32 R47, R97, 0x10, RZ ;  /* 0x00000010612f7819 */ /* 0x000fe200000006ff */
[----:B------:R-:W-:Y:S01]  /*16f70*/  IMAD.U32 R45, R81, 0x10000, RZ ;  /* 0x00010000512d7824 */ /* 0x000fe200078e00ff */
[----:B------:R-:W-:Y:S01]  /*16f80*/  UIMAD UR4, UR4, UR22, URZ ;  /* 0x00000016040472a4 */ /* 0x000fe2000f8e02ff */
[----:B------:R-:W-:Y:S01]  /*16f90*/  FFMA.FTZ R43, R43, R50, R128 ;  /* 0x000000322b2b7223 */ /* 0x000fe20000010080 */
[----:B------:R-:W-:Y:S01]  /*16fa0*/  FFMA.FTZ R41, R41, R44, R46 ;  /* 0x0000002c29297223 */ /* 0x000fe2000001002e */
[----:B------:R-:W-:Y:S01]  /*16fb0*/  FFMA.FTZ R128, R40, R45, R47 ;  /* 0x0000002d28807223 */ /* 0x000fe2000001002f */
[----:B------:R-:W-:Y:S01]  /*16fc0*/  USHF.R.S32.HI UR5, URZ, 0x1f, UR4 ;  /* 0x0000001fff057899 */ /* 0x000fe20008011404 */
[----:B------:R-:W0:Y:S01]  /*16fd0*/  LDC.64 R44, c[0x0][0x428] ;  /* 0x00010a00ff2c7b82 */ /* 0x000e220000000a00 */
[----:B------:R-:W-:Y:S01]  /*16fe0*/  SHF.L.U32 R129, R98, 0x10, RZ ;  /* 0x0000001062817819 */ /* 0x000fe200000006ff */
[----:B------:R-:W-:Y:S01]  /*16ff0*/  IMAD.U32 R127, R82, 0x10000, RZ ;  /* 0x00010000527f7824 */ /* 0x000fe200078e00ff */
[----:B------:R-:W-:Y:S01]  /*17000*/  SHF.L.U32 R50, R104, 0x10, RZ ;  /* 0x0000001068327819 */ /* 0x000fe200000006ff */
[----:B------:R-:W-:Y:S01]  /*17010*/  IMAD.U32 R48, R88, 0x10000, RZ ;  /* 0x0001000058307824 */ /* 0x000fe200078e00ff */
[----:B------:R-:W-:Y:S01]  /*17020*/  SHF.L.U32 R51, R56, 0x10, RZ ;  /* 0x0000001038337819 */ /* 0x000fe200000006ff */
[----:B------:R-:W-:Y:S01]  /*17030*/  IMAD.U32 R49, R16, 0x10000, RZ ;  /* 0x0001000010317824 */ /* 0x000fe200078e00ff */
[----:B------:R-:W-:Y:S01]  /*17040*/  ULEA.HI UR5, UR5, UR4, URZ, 0x3 ;  /* 0x0000000405057291 */ /* 0x000fe2000f8f18ff */
[----:B------:R-:W-:Y:S01]  /*17050*/  FFMA.FTZ R42, R42, R127, R129 ;  /* 0x0000007f2a2a7223 */ /* 0x000fe20000010081 */
[----:B------:R-:W-:Y:S01]  /*17060*/  SHF.L.U32 R133, R71, 0x10, RZ ;  /* 0x0000001047857819 */ /* 0x000fe200000006ff */
[----:B------:R-:W-:Y:S01]  /*17070*/  FFMA.FTZ R127, R37, R48, R50 ;  /* 0x00000030257f7223 */ /* 0x000fe20000010032 */
[----:B------:R-:W-:Y:S01]  /*17080*/  SHF.L.U32 R47, R103, 0x10, RZ ;  /* 0x00000010672f7819 */ /* 0x000fe200000006ff */
[----:B------:R-:W-:-:S02]  /*17090*/  IMAD.U32 R131, R7, 0x10000, RZ ;  /* 0x0001000007837824 */ /* 0x000fc400078e00ff */
[----:B------:R-:W-:Y:S01]  /*170a0*/  FFMA.FTZ R40, R38, R49, R51 ;  /* 0x0000003126287223 */ /* 0x000fe20000010033 */
[----:B------:R-:W-:Y:S01]  /*170b0*/  SHF.L.U32 R46, R57, 0x10, RZ ;  /* 0x00000010392e7819 */ /* 0x000fe200000006ff */
[----:B------:R-:W-:Y:S01]  /*170c0*/  IMAD.U32 R37, R87, 0x10000, RZ ;  /* 0x0001000057257824 */ /* 0x000fe200078e00ff */
[----:B------:R-:W-:Y:S01]  /*170d0*/  SHF.L.U32 R50, R58, 0x10, RZ ;  /* 0x000000103a327819 */ /* 0x000fe200000006ff */
[----:B------:R-:W-:Y:S02]  /*170e0*/  IMAD.U32 R38, R17, 0x10000, RZ ;  /* 0x0001000011267824 */ /* 0x000fe400078e00ff */
[----:B------:R-:W-:Y:S01]  /*170f0*/  FFMA.FTZ R74, R74, R131, R133 ;  /* 0x000000834a4a7223 */ /* 0x000fe20000010085 */
[----:B------:R-:W-:Y:S02]  /*17100*/  IMAD.U32 R48, R18, 0x10000, RZ ;  /* 0x0001000012307824 */ /* 0x000fe400078e00ff */
[----:B------:R-:W-:Y:S01]  /*17110*/  FFMA.FTZ R132, R34, R37, R47 ;  /* 0x0000002522847223 */ /* 0x000fe2000001002f */
[----:B------:R-:W-:-:S02]  /*17120*/  IMAD.U32 R51, RZ, RZ, UR5 ;  /* 0x00000005ff337e24 */ /* 0x000fc4000f8e00ff */
        /* <DEDUP_REMOVED lines=10> */
[----:B------:R-:W-:Y:S01]  /*171d0*/  IADD3 R49, PT, PT, R51, 0x80, RZ ;  /* 0x0000008033317810 */ /* 0x000fe20007ffe0ff */
[----:B------:R-:W-:Y:S01]  /*171e0*/  IMAD.U32 R34, R101, 0x10000, RZ ;  /* 0x0001000065227824 */ /* 0x000fe200078e00ff */
[C---:B------:R-:W-:Y:S01]  /*171f0*/  IADD3 R31, PT, PT, R51.reuse, 0x180, RZ ;  /* 0x00000180331f7810 */ /* 0x040fe20007ffe0ff */
[----:B------:R-:W-:Y:S01]  /*17200*/  VIADD R47, R51, 0x100 ;  /* 0x00000100332f7836 */ /* 0x000fe20000000000 */
        /* <DEDUP_REMOVED lines=25> */
.L_x_9461:
[----:B------:R-:W-:Y:S02]  /*173a0*/  UIADD3 UR7, UPT, UPT, UR7, UR20, URZ ;  /* 0x0000001407077290 */ /* 0x000fe4000fffe0ff */
[----:B------:R-:W-:Y:S02]  /*173b0*/  UPLOP3.LUT UP1, UPT, UPT, UPT, UP1, 0x40, 0x4 ;  /* 0x000000000004789c */ /* 0x000fe40003f2e810 */
[----:B------:R-:W-:-:S09]  /*173c0*/  UISETP.GE.AND UP0, UPT, UR7, UR21, UPT ;  /* 0x000000150700728c */ /* 0x000fd2000bf06270 */
[----:B------:R-:W-:Y:S05]  /*173d0*/  BRA.U !UP0, `(.L_x_9462) ;  /* 0xfffffe9508e07547 */ /* 0x000fea000b83ffff */
[----:B------:R-:W-:Y:S05]  /*173e0*/  EXIT ;  /* 0x000000000000794d */ /* 0x000fea0003800000 */
.L_x_9463:
        /* <DEDUP_REMOVED lines=9> */
.L_x_27257:


//--------------------- .text._ZN10layer_norm13ln_fwd_kernelINS_13Kernel_traitsI13__nv_bfloat16S2_fS2_fjLj4096ELj1ELj1ELj4ELj16ENS_18Kernel_traits_baseILj4096ES2_S2_fS2_fjLj128EEEEELb1ELb1ELb0ELb0EEEvNS_9FwdParamsE --------------------------
	.section	.text._ZN10layer_norm13ln_fwd_kernelINS_13Kernel_traitsI13__nv_bfloat16S2_fS2_fjLj4096ELj1ELj1ELj4ELj16ENS_18Kernel_traits_baseILj4096ES2_S2_fS2_fjLj128EEEEELb1ELb1ELb0ELb0EEEvNS_9FwdParamsE,"ax",@progbits
	.align	128
        .global         _ZN10layer_norm13ln_fwd_kernelINS_13Kernel_traitsI13__nv_bfloat16S2_fS2_fjLj4096ELj1ELj1ELj4ELj16ENS_18Kernel_traits_baseILj4096ES2_S2_fS2_fjLj128EEEEELb1ELb1ELb0ELb0EEEvNS_9FwdParamsE
        .type           _ZN10layer_norm13ln_fwd_kernelINS_13Kernel_traitsI13__nv_bfloat16S2_fS2_fjLj4096ELj1ELj1ELj4ELj16ENS_18Kernel_traits_baseILj4096ES2_S2_fS2_fjLj128EEEEELb1ELb1ELb0ELb0EEEvNS_9FwdParamsE,@function
        .size           _ZN10layer_norm13ln_fwd_kernelINS_13Kernel_traitsI13__nv_bfloat16S2_fS2_fjLj4096ELj1ELj1ELj4ELj16ENS_18Kernel_traits_baseILj4096ES2_S2_fS2_fjLj128EEEEELb1ELb1ELb0ELb0EEEvNS_9FwdParamsE,(.L_x_27258 - _ZN10layer_norm13ln_fwd_kernelINS_13Kernel_traitsI13__nv_bfloat16S2_fS2_fjLj4096ELj1ELj1ELj4ELj16ENS_18Kernel_traits_baseILj4096ES2_S2_fS2_fjLj128EEEEELb1ELb1ELb0ELb0EEEvNS_9FwdParamsE)
        .other          _ZN10layer_norm13ln_fwd_kernelINS_13Kernel_traitsI13__nv_bfloat16S2_fS2_fjLj4096ELj1ELj1ELj4ELj16ENS_18Kernel_traits_baseILj4096ES2_S2_fS2_fjLj128EEEEELb1ELb1ELb0ELb0EEEvNS_9FwdParamsE,@"STO_CUDA_ENTRY STV_DEFAULT"
_ZN10layer_norm13ln_fwd_kernelINS_13Kernel_traitsI13__nv_bfloat16S2_fS2_fjLj4096ELj1ELj1ELj4ELj16ENS_18Kernel_traits_baseILj4096ES2_S2_fS2_fjLj128EEEEELb1ELb1ELb0ELb0EEEvNS_9FwdParamsE:
.text._ZN10layer_norm13ln_fwd_kernelINS_13Kernel_traitsI13__nv_bfloat16S2_fS2_fjLj4096ELj1ELj1ELj4ELj16ENS_18Kernel_traits_baseILj4096ES2_S2_fS2_fjLj128EEEEELb1ELb1ELb0ELb0EEEvNS_9FwdParamsE:
        /* <DEDUP_REMOVED lines=17> */
[----:B------:R-:W-:Y:S01]  /*0110*/  USHF.R.S32.HI UR4, URZ, 0x1f, UR5 ;  /* 0x0000001fff047899 */ /* 0x000fe20008011405 */
[----:B------:R-:W1:Y:S01]  /*0120*/  S2R R5, SR_TID.X ;  /* 0x0000000000057919 */ /* 0x000e620000002100 */
[----:B------:R-:W3:Y:S01]  /*0130*/  S2UR UR14, SR_CTAID.X ;  /* 0x00000000000e79c3 */ /* 0x000ee20000002500 */
[----:B------:R-:W-:-:S02]  /*0140*/  UISETP.NE.AND.EX UP0, UPT, UR11, URZ, UPT, UP0 ;  /* 0x000000ff0b00728c */ /* 0x000fc4000bf05300 */
[----:B------:R-:W-:-:S04]  /*0150*/  ULEA.HI UR4, UR4, UR5, URZ, 0x3 ;  /* 0x0000000504047291 */ /* 0x000fc8000f8f18ff */
[----:B------:R-:W-:Y:S01]  /*0160*/  USHF.R.S32.HI UR4, URZ, 0x3, UR4 ;  /* 0x00000003ff047899 */ /* 0x000fe20008011404 */
[----:B------:R-:W3:Y:S01]  /*0170*/  LDC R4, c[0x0][0x360] ;  /* 0x0000d800ff047b82 */ /* 0x000ee20000000800 */
[----:B-1----:R-:W-:-:S04]  /*0180*/  IMAD.MOV.U32 R3, RZ, RZ, R5 ;  /* 0x000000ffff037224 */ /* 0x002fc800078e0005 */
[----:B---3--:R-:W-:Y:S01]  /*0190*/  IMAD R139, R4, UR14, R3 ;  /* 0x0000000e048b7c24 */ /* 0x008fe2000f8e0203 */
[----:B------:R-:W-:-:S04]  /*01a0*/  LOP3.LUT R0, R3, 0x7f, RZ, 0x3c, !PT ;  /* 0x0000007f03007812 */ /* 0x000fc800078e3cff */
[----:B------:R-:W-:Y:S02]  /*01b0*/  IADD3 R0, PT, PT, R0, UR4, RZ ;  /* 0x0000000400007c10 */ /* 0x000fe4000fffe0ff */
[----:B--2---:R-:W-:Y:S02]  /*01c0*/  @P0 R2UR UR8, R6 ;  /* 0x00000000060802ca */ /* 0x004fe400000e0000 */
[----:B------:R-:W-:Y:S02]  /*01d0*/  @P0 R2UR UR9, R7 ;  /* 0x00000000070902ca */ /* 0x000fe400000e0000 */
[----:B0-----:R-:W-:Y:S02]  /*01e0*/  @P0 IADD3 R2, P1, PT, R8, R11, RZ ;  /* 0x0000000b08020210 */ /* 0x001fe40007f3e0ff */
[----:B------:R-:W-:-:S03]  /*01f0*/  LOP3.LUT R6, R5, 0x60, RZ, 0xc0, !PT ;  /* 0x0000006005067812 */ /* 0x000fc600078ec0ff */
[----:B------:R-:W-:-:S04]  /*0200*/  @P0 IMAD.X R137, RZ, RZ, R9, P1 ;  /* 0x000000ffff890224 */ /* 0x000fc800008e0609 */
        /* <DEDUP_REMOVED lines=66> */
.L_x_9465:
        /* <DEDUP_REMOVED lines=12> */
[----:B------:R-:W-:-:S04]  /*06f0*/  @P0 LOP3.LUT R3, R3, 0x80, RZ, 0xfc, !PT ;  /* 0x0000008003030812 */ /* 0x000fc800078efcff */
[----:B------:R-:W5:Y:S02]  /*0700*/  @P0 LDG.E.128 R28, desc[UR6][R14.64] ;  /* 0x000000060e1c0981 */ /* 0x000f64000c1e1d00 */
[----:B------:R-:W1:Y:S01]  /*0710*/  @P2 LDC.64 R36, c[0x0][0x3e8] ;  /* 0x0000fa00ff242b82 */ /* 0x000e620000000a00 */
[----:B--2---:R-:W-:-:S05]  /*0720*/  @P1 IMAD.WIDE.U32 R16, R3, 0x10, R16 ;  /* 0x0000001003101825 */ /* 0x004fca00078e0010 */
[----:B------:R-:W5:Y:S02]  /*0730*/  @P1 LDG.E.128 R32, desc[UR6][R16.64] ;  /* 0x0000000610201981 */ /* 0x000f64000c1e1d00 */
[----:B------:R-:W2:Y:S01]  /*0740*/  @P3 LDC.64 R48, c[0x0][0x3d0] ;  /* 0x0000f400ff303b82 */ /* 0x000ea20000000a00 */
[C---:B---3--:R-:W-:Y:S01]  /*0750*/  @P1 IMAD.WIDE.U32 R18, R3.reuse, 0x10, R18 ;  /* 0x0000001003121825 */ /* 0x048fe200078e0012 */
[----:B------:R-:W-:-:S04]  /*0760*/  @P1 IADD3 R3, PT, PT, R3, 0x80, RZ ;  /* 0x0000008003031810 */ /* 0x000fc80007ffe0ff */
[----:B------:R-:W5:Y:S02]  /*0770*/  @P1 LDG.E.128 R40, desc[UR6][R18.64] ;  /* 0x0000000612281981 */ /* 0x000f64000c1e1d00 */
[----:B------:R-:W3:Y:S01]  /*0780*/  @P3 LDC.64 R70, c[0x0][0x3e8] ;  /* 0x0000fa00ff463b82 */ /* 0x000ee20000000a00 */
[----:B0-----:R-:W-:-:S04]  /*0790*/  @P2 IMAD.WIDE.U32 R24, R3, 0x10, R24 ;  /* 0x0000001003182825 */ /* 0x001fc800078e0018 */
[----:B------:R-:W-:Y:S01]  /*07a0*/  HFMA2 R38, -RZ, RZ, 0, 0 ;  /* 0x00000000ff267431 */ /* 0x000fe200000001ff */
[----:B------:R-:W-:Y:S02]  /*07b0*/  @P3 CS2R R62, SRZ ;  /* 0x00000000003e3805 */ /* 0x000fe4000001ff00 */
[----:B------:R-:W-:Y:S01]  /*07c0*/  @P3 CS2R R60, SRZ ;  /* 0x00000000003c3805 */ /* 0x000fe2000001ff00 */
[----:B------:R-:W-:Y:S01]  /*07d0*/  IMAD.MOV.U32 R50, RZ, RZ, RZ ;  /* 0x000000ffff327224 */ /* 0x000fe200078e00ff */
        /* <DEDUP_REMOVED lines=8> */
[----:B------:R-:W-:Y:S02]  /*0860*/  CS2R R48, SRZ ;  /* 0x0000000000307805 */ /* 0x000fe4000001ff00 */
[----:B------:R-:W-:Y:S01]  /*0870*/  CS2R R36, SRZ ;  /* 0x0000000000247805 */ /* 0x000fe2000001ff00 */
[----:B------:R-:W-:Y:S01]  /*0880*/  IMAD.MOV.U32 R26, RZ, RZ, RZ ;  /* 0x000000ffff1a7224 */ /* 0x000fe200078e00ff */
[----:B0-----:R-:W-:Y:S01]  /*0890*/  CS2R R24, SRZ ;  /* 0x0000000000187805 */ /* 0x001fe2000001ff00 */
[----:B------:R-:W-:Y:S01]  /*08a0*/  @P0 IMAD.MOV.U32 R27, RZ, RZ, RZ ;  /* 0x000000ffff1b0224 */ /* 0x000fe200078e00ff */
[----:B------:R-:W-:Y:S01]  /*08b0*/  @P1 MOV R39, RZ ;  /* 0x000000ff00271202 */ /* 0x000fe20000000f00 */
[----:B------:R-:W-:-:S07]  /*08c0*/  @P2 IMAD.MOV.U32 R51, RZ, RZ, RZ ;  /* 0x000000ffff332224 */ /* 0x000fce00078e00ff */
.L_x_9466:
[----:B------:R-:W-:Y:S05]  /*08d0*/  BSYNC.RECONVERGENT B0 ;  /* 0x0000000000007941 */ /* 0x000fea0003800200 */
.L_x_9464:
[----:B------:R-:W0:Y:S02]  /*08e0*/  LDCU UR5, c[0x0][0x384] ;  /* 0x00007080ff0577ac */ /* 0x000e240008000800 */
[----:B0-----:R-:W-:-:S06]  /*08f0*/  UISETP.GE.AND UP0, UPT, UR14, UR5, UPT ;  /* 0x000000050e00728c */ /* 0x001fcc000bf06270 */
[----:B------:R-:W-:-:S13]  /*0900*/  PLOP3.LUT P0, PT, PT, PT, UP0, 0x80, 0x8 ;  /* 0x000000000008781c */ /* 0x000fda0003f0f008 */
[----:B------:R-:W-:Y:S05]  /*0910*/  @P0 EXIT ;  /* 0x000000000000094d */ /* 0x000fea0003800000 */
[----:B------:R-:W-:Y:S01]  /*0920*/  IMAD.HI.U32 R3, R138, -0x2daee0ad, RZ ;  /* 0xd2511f538a037827 */ /* 0x000fe200078e00ff */
[----:B-1----:R-:W-:Y:S01]  /*0930*/  SHF.L.U32 R68, R5, 0x5, RZ ;  /* 0x0000000505447819 */ /* 0x002fe200000006ff */
[----:B------:R-:W-:Y:S01]  /*0940*/  USHF.L.U32 UR5, UR4, 0x1, URZ ;  /* 0x0000000104057899 */ /* 0x000fe200080006ff */
[----:B------:R-:W-:Y:S01]  /*0950*/  LOP3.LUT R2, R2, 0x3, RZ, 0xc0, !PT ;  /* 0x0000000302027812 */ /* 0x000fe200078ec0ff */
[----:B------:R-:W-:Y:S01]  /*0960*/  IMAD.HI.U32 R4, R139, -0x326172a9, RZ ;  /* 0xcd9e8d578b047827 */ /* 0x000fe200078e00ff */
[----:B------:R-:W-:Y:S01]  /*0970*/  LOP3.LUT R3, R3, UR9, RZ, 0x3c, !PT ;  /* 0x0000000903037c12 */ /* 0x000fe2000f8e3cff */
[----:B------:R-:W-:Y:S01]  /*0980*/  ULOP3.LUT UR5, UR5, 0xffffff00, URZ, 0xc0, !UPT ;  /* 0xffffff0005057892 */ /* 0x000fe2000f8ec0ff */
[----:B------:R-:W-:Y:S01]  /*0990*/  LOP3.LUT R69, R68, 0x3e0, RZ, 0xc0, !PT ;  /* 0x000003e044457812 */ /* 0x000fe200078ec0ff */
[----:B------:R-:W-:Y:S01]  /*09a0*/  IMAD R8, R139, -0x326172a9, RZ ;  /* 0xcd9e8d578b087824 */ /* 0x000fe200078e02ff */
[----:B------:R-:W-:Y:S01]  /*09b0*/  LOP3.LUT R4, R137, UR8, R4, 0x96, !PT ;  /* 0x0000000889047c12 */ /* 0x000fe2000f8e9604 */
[----:B------:R-:W-:Y:S01]  /*09c0*/  IMAD.HI.U32 R7, R3, -0x326172a9, RZ ;  /* 0xcd9e8d5703077827 */ /* 0x000fe200078e00ff */
[----:B------:R-:W0:Y:S01]  /*09d0*/  LDCU.64 UR10, c[0x0][0x3e0] ;  /* 0x00007c00ff0a77ac */ /* 0x000e220008000a00 */
[----:B-----5:R-:W-:-:S02]  /*09e0*/  PRMT R136, R51, 0x7632, R136 ;  /* 0x0000763233887816 */ /* 0x020fc40000000088 */
        /* <DEDUP_REMOVED lines=14> */
[----:B0-----:R-:W-:Y:S01]  /*0ad0*/  UISETP.NE.U32.AND UP0, UPT, UR10, URZ, UPT ;  /* 0x000000ff0a00728c */ /* 0x001fe2000bf05070 */
[----:B------:R-:W-:-:S02]  /*0ae0*/  PRMT R13, R27, 0x7632, R13 ;  /* 0x000076321b0d7816 */ /* 0x000fc4000000000d */
[----:B------:R-:W-:Y:S01]  /*0af0*/  IMAD R11, R7, -0x2daee0ad, RZ ;  /* 0xd2511f53070b7824 */ /* 0x000fe200078e02ff */
[----:B------:R-:W-:Y:S01]  /*0b00*/  LOP3.LUT R3, R8, UR23, R3, 0x96, !PT ;  /* 0x0000001708037c12 */ /* 0x000fe2000f8e9603 */
        /* <DEDUP_REMOVED lines=8> */
[----:B------:R-:W0:Y:S01]  /*0b90*/  LDCU.64 UR10, c[0x0][0x3a0] ;  /* 0x00007400ff0a77ac */ /* 0x000e220008000a00 */
[----:B------:R-:W-:Y:S01]  /*0ba0*/  PRMT R17, R25, 0x7632, R17 ;  /* 0x0000763219117816 */ /* 0x000fe20000000011 */
[----:B------:R-:W-:Y:S01]  /*0bb0*/  IMAD R8, R3, -0x2daee0ad, RZ ;  /* 0xd2511f5303087824 */ /* 0x000fe200078e02ff */
[----:B------:R-:W-:Y:S01]  /*0bc0*/  LOP3.LUT R10, R11, UR18, R10, 0x96, !PT ;  /* 0x000000120b0a7c12 */ /* 0x000fe2000f8e960a */
[----:B------:R-:W-:Y:S01]  /*0bd0*/  IMAD.HI.U32 R3, R7, -0x2daee0ad, RZ ;  /* 0xd2511f5307037827 */ /* 0x000fe200078e00ff */
[----:B------:R-:W-:Y:S01]  /*0be0*/  PRMT R18, R21, 0x7632, R18 ;  /* 0x0000763215127816 */ /* 0x000fe20000000012 */
[----:B------:R-:W1:Y:S01]  /*0bf0*/  LDCU.U8 UR18, c[0x0][0x410] ;  /* 0x00008200ff1277ac */ /* 0x000e620008000000 */
        /* <DEDUP_REMOVED lines=27> */
[----:B------:R-:W-:Y:S01]  /*0db0*/  LOP3.LUT R4, R9, UR20, R4, 0x96, !PT ;  /* 0x0000001409047c12 */ /* 0x000fe2000f8e9604 */
[----:B------:R-:W-:Y:S01]  /*0dc0*/  ULOP3.LUT UR20, UR4, 0x7f, URZ, 0xc0, !UPT ;  /* 0x0000007f04147892 */ /* 0x000fe2000f8ec0ff */
[----:B------:R-:W-:Y:S01]  /*0dd0*/  PRMT R121, R43, 0x7632, R121 ;  /* 0x000076322b797816 */ /* 0x000fe20000000079 */
[--C-:B------:R-:W-:Y:S01]  /*0de0*/  IMAD.MOV R70, RZ, RZ, -R6.reuse ;  /* 0x000000ffff467224 */ /* 0x100fe200078e0a06 */
[----:B------:R-:W-:Y:S01]  /*0df0*/  LOP3.LUT R3, R10, UR16, R3, 0x96, !PT ;  /* 0x000000100a037c12 */ /* 0x000fe2000f8e9603 */
[----:B------:R-:W-:Y:S01]  /*0e00*/  IMAD R10, R7, -0x2daee0ad, RZ ;  /* 0xd2511f53070a7824 */ /* 0x000fe200078e02ff */
[----:B------:R-:W-:Y:S01]  /*0e10*/  PRMT R6, R35, 0x7632, R6 ;  /* 0x0000763223067816 */ /* 0x000fe20000000006 */
[----:B------:R-:W-:Y:S01]  /*0e20*/  IMAD R8, R8, -0x326172a9, RZ ;  /* 0xcd9e8d5708087824 */ /* 0x000fe200078e02ff */
[----:B------:R-:W-:Y:S01]  /*0e30*/  VIADDMNMX R68, R70, UR20, RZ, !PT ;  /* 0x0000001446447c46 */ /* 0x000fe2000f8001ff */
[----:B------:R-:W-:Y:S01]  /*0e40*/  IMAD.HI.U32 R9, R3, -0x2daee0ad, RZ ;  /* 0xd2511f5303097827 */ /* 0x000fe200078e00ff */
[----:B------:R-:W-:-:S02]  /*0e50*/  PRMT R122, R42, 0x7632, R122 ;  /* 0x000076322a7a7816 */ /* 0x000fc4000000007a */
[----:B------:R-:W-:Y:S01]  /*0e60*/  VIMNMX R68, PT, PT, R68, 0x20, PT ;  /* 0x0000002044447848 */ /* 0x000fe20003fe0100 */
[----:B------:R-:W-:Y:S01]  /*0e70*/  IMAD.HI.U32 R7, R4, -0x326172a9, RZ ;  /* 0xcd9e8d5704077827 */ /* 0x000fe200078e00ff */
[----:B------:R-:W-:Y:S02]  /*0e80*/  LOP3.LUT R9, R10, UR26, R9, 0x96, !PT ;  /* 0x0000001a0a097c12 */ /* 0x000fe4000f8e9609 */
[----:B------:R-:W-:Y:S01]  /*0e90*/  LEA R68, R68, UR5, 0x3 ;  /* 0x0000000544447c11 */ /* 0x000fe2000f8e18ff */
[----:B------:R-:W-:Y:S01]  /*0ea0*/  IMAD R11, R4, -0x326172a9, RZ ;  /* 0xcd9e8d57040b7824 */ /* 0x000fe200078e02ff */
[----:B------:R-:W-:Y:S01]  /*0eb0*/  LOP3.LUT R7, R8, UR25, R7, 0x96, !PT ;  /* 0x0000001908077c12 */ /* 0x000fe2000f8e9607 */
[----:B------:R-:W-:Y:S01]  /*0ec0*/  IMAD R8, R3, -0x2daee0ad, RZ ;  /* 0xd2511f5303087824 */ /* 0x000fe200078e02ff */
[----:B------:R-:W-:Y:S01]  /*0ed0*/  I2FP.F32.U32 R68, R68 ;  /* 0x0000004400447245 */ /* 0x000fe20000201000 */
[----:B------:R-:W-:Y:S01]  /*0ee0*/  IMAD.HI.U32 R4, R9, -0x326172a9, RZ ;  /* 0xcd9e8d5709047827 */ /* 0x000fe200078e00ff */
[----:B------:R-:W-:-:S02]  /*0ef0*/  PRMT R10, R33, 0x7632, R10 ;  /* 0x00007632210a7816 */ /* 0x000fc4000000000a */
[----:B------:R0:W0:Y:S01]  /*0f00*/  MUFU.RCP R124, R68 ;  /* 0x00000044007c7308 */ /* 0x0000220000001000 */
[----:B------:R-:W-:Y:S01]  /*0f10*/  IMAD.HI.U32 R3, R7, -0x2daee0ad, RZ ;  /* 0xd2511f5307037827 */ /* 0x000fe200078e00ff */
[----:B------:R-:W-:Y:S02]  /*0f20*/  LOP3.LUT R132, R11, UR27, R4, 0x96, !PT ;  /* 0x0000001b0b847c12 */ /* 0x000fe4000f8e9604 */
[----:B------:R-:W-:Y:S01]  /*0f30*/  PRMT R11, R36, 0x7632, R11 ;  /* 0x00007632240b7816 */ /* 0x000fe2000000000b */
[----:B------:R-:W-:Y:S01]  /*0f40*/  IMAD.MOV R69, RZ, RZ, -R69 ;  /* 0x000000ffff457224 */ /* 0x000fe200078e0a45 */
[----:B------:R-:W-:Y:S01]  /*0f50*/  LOP3.LUT R134, R8, UR28, R3, 0x96, !PT ;  /* 0x0000001c08867c12 */ /* 0x000fe2000f8e9603 */
[----:B------:R-:W-:Y:S01]  /*0f60*/  IMAD R7, R7, -0x2daee0ad, RZ ;  /* 0xd2511f5307077824 */ /* 0x000fe200078e02ff */
[----:B------:R-:W-:Y:S01]  /*0f70*/  PRMT R123, R41, 0x7632, R123 ;  /* 0x00007632297b7816 */ /* 0x000fe2000000007b */
[----:B------:R-:W-:Y:S01]  /*0f80*/  IMAD.HI.U32 R4, R132, -0x2daee0ad, RZ ;  /* 0xd2511f5384047827 */ /* 0x000fe200078e00ff */
[----:B------:R-:W-:-:S02]  /*0f90*/  VIADDMNMX R69, R69, UR20, RZ, !PT ;  /* 0x0000001445457c46 */ /* 0x000fc4000f8001ff */
[----:B------:R-:W-:Y:S01]  /*0fa0*/  PRMT R125, R40, 0x7632, R125 ;  /* 0x00007632287d7816 */ /* 0x000fe2000000007d */
[----:B------:R-:W-:Y:S01]  /*0fb0*/  IMAD R8, R9, -0x326172a9, RZ ;  /* 0xcd9e8d5709087824 */ /* 0x000fe200078e02ff */
[----:B------:R-:W-:Y:S01]  /*0fc0*/  VIMNMX R69, PT, PT, R69, 0x20, PT ;  /* 0x0000002045457848 */ /* 0x000fe20003fe0100 */
[----:B------:R-:W-:Y:S01]  /*0fd0*/  IMAD.HI.U32 R3, R134, -0x326172a9, RZ ;  /* 0xcd9e8d5786037827 */ /* 0x000fe200078e00ff */
[----:B------:R-:W-:Y:S02]  /*0fe0*/  LOP3.LUT R4, R7, UR30, R4, 0x96, !PT ;  /* 0x0000001e07047c12 */ /* 0x000fe4000f8e9604 */
[----:B------:R-:W-:Y:S01]  /*0ff0*/  PRMT R7, R38, 0x7632, R7 ;  /* 0x0000763226077816 */ /* 0x000fe20000000007 */
[----:B------:R-:W-:Y:S01]  /*1000*/  IMAD.MOV.U32 R130, RZ, RZ, RZ ;  /* 0x000000ffff827224 */ /* 0x000fe200078e00ff */
[----:B------:R-:W-:Y:S01]  /*1010*/  LOP3.LUT R3, R8, UR29, R3, 0x96, !PT ;  /* 0x0000001d08037c12 */ /* 0x000fe2000f8e9603 */
[----:B------:R-:W-:Y:S01]  /*1020*/  IMAD R132, R132, -0x2daee0ad, RZ ;  /* 0xd2511f5384847824 */ /* 0x000fe200078e02ff */
[----:B------:R-:W-:Y:S01]  /*1030*/  PRMT R8, R34, 0x7632, R8 ;  /* 0x0000763222087816 */ /* 0x000fe20000000008 */
[----:B------:R-:W-:Y:S01]  /*1040*/  IMAD R134, R134, -0x326172a9, RZ ;  /* 0xcd9e8d5786867824 */ /* 0x000fe200078e02ff */
[----:B------:R-:W-:-:S02]  /*1050*/  PRMT R9, R37, 0x7632, R9 ;  /* 0x0000763225097816 */ /* 0x000fc40000000009 */
[----:B------:R-:W-:Y:S02]  /*1060*/  PRMT R126, R31, 0x7632, R126 ;  /* 0x000076321f7e7816 */ /* 0x000fe4000000007e */
[----:B------:R-:W-:Y:S02]  /*1070*/  PRMT R127, R30, 0x7632, R127 ;  /* 0x000076321e7f7816 */ /* 0x000fe4000000007f */
[----:B------:R-:W-:Y:S02]  /*1080*/  PRMT R128, R29, 0x7632, R128 ;  /* 0x000076321d807816 */ /* 0x000fe40000000080 */
[----:B------:R-:W-:Y:S02]  /*1090*/  PRMT R129, R28, 0x7632, R129 ;  /* 0x000076321c817816 */ /* 0x000fe40000000081 */
[----:B01234-:R-:W-:-:S07]  /*10a0*/  LEA R131, R69, UR5, 0x3 ;  /* 0x0000000545837c11 */ /* 0x01ffce000f8e18ff */
.L_x_9814:
        /* <DEDUP_REMOVED lines=11> */
[----:B------:R-:W-:Y:S01]  /*1160*/  USHF.R.S32.HI UR5, URZ, 0x1f, UR4 ;  /* 0x0000001fff057899 */ /* 0x000fe20008011404 */
[----:B------:R-:W-:-:S03]  /*1170*/  P2R R146, PR, RZ, 0x2 ;  /* 0x00000002ff927803 */ /* 0x000fc60000000000 */
[----:B------:R-:W-:-:S03]  /*1180*/  ULEA.HI UR5, UR5, UR4, URZ, 0x3 ;  /* 0x0000000405057291 */ /* 0x000fc6000f8f18ff */
[----:B------:R-:W-:-:S03]  /*1190*/  UMOV UR4, 0x3f800000 ;  /* 0x3f80000000047882 */ /* 0x000fc60000000000 */
[----:B------:R-:W-:-:S05]  /*11a0*/  IMAD.U32 R111, RZ, RZ, UR5 ;  /* 0x00000005ff6f7e24 */ /* 0x000fca000f8e00ff */
[----:B0-----:R-:W-:-:S04]  /*11b0*/  LEA.HI.SX32 R140, R111, R142, 0x1d ;  /* 0x0000008e6f8c7211 */ /* 0x001fc800078feaff */
        /* <DEDUP_REMOVED lines=12> */
[----:B------:R0:W5:Y:S04]  /*1280*/  LDG.E.128 R68, desc[UR6][R76.64] ;  /* 0x000000064c447981 */ /* 0x000168000c1e1d00 */
        /* <DEDUP_REMOVED lines=12> */
.L_x_27094:
[----:B------:R-:W-:Y:S05]  /*1350*/  BRX R76 -0x1360                                        (*"BRANCH_TARGETS .L_x_27095,.L_x_27096,.L_x_27097"*) ;  /* 0xffffffec4c287949 */ /* 0x000fea000383ffff */
.L_x_27097:
[----:B------:R-:W-:Y:S01]  /*1360*/  IADD3 R78, PT, PT, R2, 0x1, RZ ;  /* 0x00000001024e7810 */ /* 0x000fe20007ffe0ff */
[----:B------:R-:W-:Y:S02]  /*1370*/  IMAD.MOV.U32 R148, RZ, RZ, R132 ;  /* 0x000000ffff947224 */ /* 0x000fe400078e0084 */
[----:B------:R-:W-:Y:S01]  /*1380*/  IMAD.MOV.U32 R79, RZ, RZ, R3 ;  /* 0x000000ffff4f7224 */ /* 0x000fe200078e0003 */
[----:B------:R-:W-:Y:S06]  /*1390*/  BRA `(.L_x_9471) ;  /* 0x0000000400307947 */ /* 0x000fec0003800000 */
.L_x_27095:
[----:B------:R-:W-:Y:S01]  /*13a0*/  MOV R148, R132 ;  /* 0x0000008400947202 */ /* 0x000fe20000000f00 */
[----:B------:R-:W-:Y:S02]  /*13b0*/  IMAD.MOV.U32 R78, RZ, RZ, 0x3 ;  /* 0x00000003ff4e7424 */ /* 0x000fe400078e00ff */
[----:B------:R-:W-:Y:S01]  /*13c0*/  IMAD.MOV.U32 R79, RZ, RZ, R4 ;  /* 0x000000ffff4f7224 */ /* 0x000fe200078e0004 */
[----:B------:R-:W-:Y:S06]  /*13d0*/  BRA `(.L_x_9471) ;  /* 0x0000000400207947 */ /* 0x000fec0003800000 */
.L_x_27096:
        /* <DEDUP_REMOVED lines=13> */
.L_x_9473:
[----:B------:R-:W-:Y:S05]  /*14b0*/  BSYNC.RECONVERGENT B2 ;  /* 0x0000000000027941 */ /* 0x000fea0003800200 */
.L_x_9472:
        /* <DEDUP_REMOVED lines=54> */
[----:B------:R-:W-:Y:S02]  /*1820*/  HFMA2 R78, -RZ, RZ, 0, 0 ;  /* 0x00000000ff4e7431 */ /* 0x000fe400000001ff */
[----:B------:R-:W-:Y:S01]  /*1830*/  IMAD.MOV.U32 R134, RZ, RZ, R76 ;  /* 0x000000ffff867224 */ /* 0x000fe200078e004c */
[----:B------:R-:W-:Y:S01]  /*1840*/  LOP3.LUT R4, R2, UR20, R149, 0x96, !PT ;  /* 0x0000001402047c12 */ /* 0x000fe2000f8e9695 */
[----:B------:R-:W-:-:S07]  /*1850*/  IMAD.MOV.U32 R79, RZ, RZ, R132 ;  /* 0x000000ffff4f7224 */ /* 0x000fce00078e0084 */
.L_x_9471:
[----:B------:R-:W-:Y:S05]  /*1860*/  BSYNC.RECONVERGENT B1 ;  /* 0x0000000000017941 */ /* 0x000fea0003800200 */
.L_x_9470:
[----:B------:R-:W0:Y:S01]  /*1870*/  LDC R132, c[0x0][0x408] ;  /* 0x00010200ff847b82 */ /* 0x000e220000000800 */
[----:B------:R-:W-:Y:S01]  /*1880*/  I2FP.F32.U32 R2, R79 ;  /* 0x0000004f00027245 */ /* 0x000fe20000201000 */
[----:B------:R-:W-:Y:S01]  /*1890*/  IMAD.MOV.U32 R143, RZ, RZ, 0x2f800000 ;  /* 0x2f800000ff8f7424 */ /* 0x000fe200078e00ff */
[----:B------:R-:W-:Y:S01]  /*18a0*/  ISETP.NE.AND P1, PT, R78, 0x1, PT ;  /* 0x000000014e00780c */ /* 0x000fe20003f25270 */
[----:B-----5:R-:W-:Y:S01]  /*18b0*/  IMAD.U32 R76, R80, 0x10000, RZ ;  /* 0x00010000504c7824 */ /* 0x020fe200078e00ff */
[----:B------:R-:W-:Y:S01]  /*18c0*/  BSSY.RECONVERGENT B1, `(.L_x_9474) ;  /* 0x0000060000017945 */ /* 0x000fe20003800200 */
[----:B------:R-:W-:Y:S01]  /*18d0*/  FFMA.FTZ R2, R2, R143, 1.1641532182693481445e-10 ;  /* 0x2f00000002027423 */ /* 0x000fe2000001008f */
[----:B------:R-:W-:Y:S01]  /*18e0*/  PRMT R80, R80, 0x7632, R80 ;  /* 0x0000763250507816 */ /* 0x000fe20000000050 */
[----:B------:R-:W1:Y:S01]  /*18f0*/  LDC R141, c[0x0][0x404] ;  /* 0x00010100ff8d7b82 */ /* 0x000e620000000800 */
[----:B------:R-:W-:Y:S01]  /*1900*/  FMUL.FTZ R77, R76, UR4 ;  /* 0x000000044c4d7c20 */ /* 0x000fe20008410000 */
[----:B------:R-:W-:Y:S01]  /*1910*/  SHF.L.U32 R76, R28, 0x10, RZ ;  /* 0x000000101c4c7819 */ /* 0x000fe200000006ff */
[----:B------:R-:W-:-:S02]  /*1920*/  IMAD.MOV.U32 R79, RZ, RZ, 0x2 ;  /* 0x00000002ff4f7424 */ /* 0x000fc400078e00ff */
[----:B0-----:R-:W-:Y:S01]  /*1930*/  FMUL.FTZ R77, R77, R132 ;  /* 0x000000844d4d7220 */ /* 0x001fe20000410000 */
[----:B-1----:R-:W-:Y:S01]  /*1940*/  FSETP.GTU.FTZ.AND P0, PT, R2, R141, PT ;  /* 0x0000008d0200720b */ /* 0x002fe20003f1c000 */
[----:B------:R-:W-:-:S03]  /*1950*/  IMAD.MOV.U32 R2, RZ, RZ, R134 ;  /* 0x000000ffff027224 */ /* 0x000fc600078e0086 */
        /* <DEDUP_REMOVED lines=13> */
.L_x_9476:
        /* <DEDUP_REMOVED lines=13> */
.L_x_9478:
[----:B------:R-:W-:Y:S05]  /*1b00*/  BSYNC.RECONVERGENT B2 ;  /* 0x0000000000027941 */ /* 0x000fea0003800200 */
.L_x_9477:
        /* <DEDUP_REMOVED lines=59> */
.L_x_9475:
[----:B------:R-:W-:Y:S05]  /*1ec0*/  BSYNC.RECONVERGENT B1 ;  /* 0x0000000000017941 */ /* 0x000fea0003800200 */
.L_x_9474:
        /* <DEDUP_REMOVED lines=9> */
[----:B------:R-:W-:-:S05]  /*1f60*/  FMUL.FTZ R77, R77, R132 ;  /* 0x000000844d4d7220 */ /* 0x000fca0000410000 */
        /* <DEDUP_REMOVED lines=13> */
.L_x_9481:
        /* <DEDUP_REMOVED lines=13> */
.L_x_9483:
[----:B------:R-:W-:Y:S05]  /*2110*/  BSYNC.RECONVERGENT B2 ;  /* 0x0000000000027941 */ /* 0x000fea0003800200 */
.L_x_9482:
        /* <DEDUP_REMOVED lines=59> */
.L_x_9480:
[----:B------:R-:W-:Y:S05]  /*24d0*/  BSYNC.RECONVERGENT B1 ;  /* 0x0000000000017941 */ /* 0x000fea0003800200 */
.L_x_9479:
[----:B------:R-:W-:Y:S01]  /*24e0*/  I2FP.F32.U32 R2, R2 ;  /* 0x0000000200027245 */ /* 0x000fe20000201000 */
[----:B------:R-:W-:Y:S01]  /*24f0*/  IMAD.U32 R78, R81, 0x10000, RZ ;  /* 0x00010000514e7824 */ /* 0x000fe200078e00ff */
[----:B------:R-:W-:Y:S01]  /*2500*/  ISETP.NE.AND P2, PT, R80, 0x1, PT ;  /* 0x000000015000780c */ /* 0x000fe20003f45270 */
[----:B------:R-:W-:Y:S02]  /*2510*/  BSSY.RECONVERGENT B1, `(.L_x_9484) ;  /* 0x000005e000017945 */ /* 0x000fe40003800200 */
[----:B------:R-:W-:Y:S01]  /*2520*/  FFMA.FTZ R2, R2, R143, 1.1641532182693481445e-10 ;  /* 0x2f00000002027423 */ /* 0x000fe2000001008f */
[----:B------:R-:W-:Y:S01]  /*2530*/  FMUL.FTZ R79, R78, UR4 ;  /* 0x000000044e4f7c20 */ /* 0x000fe20008410000 */
[----:B------:R-:W-:-:S03]  /*2540*/  IMAD.U32 R78, R29, 0x10000, RZ ;  /* 0x000100001d4e7824 */ /* 0x000fc600078e00ff */
[----:B------:R-:W-:Y:S01]  /*2550*/  FMUL.FTZ R79, R79, R132 ;  /* 0x000000844f4f7220 */ /* 0x000fe20000410000 */
[----:B------:R-:W-:Y:S01]  /*2560*/  FSETP.GTU.FTZ.AND P1, PT, R2, R141, PT ;  /* 0x0000008d0200720b */ /* 0x000fe20003f3c000 */
[----:B------:R-:W-:-:S03]  /*2570*/  IMAD.MOV.U32 R2, RZ, RZ, R134 ;  /* 0x000000ffff027224 */ /* 0x000fc600078e0086 */
[----:B------:R-:W-:Y:S02]  /*2580*/  FSEL R79, R79, RZ, !P1 ;  /* 0x000000ff4f4f7208 */ /* 0x000fe40004800000 */
[----:B------:R-:W-:-:S03]  /*2590*/  PLOP3.LUT P1, PT, P1, PT, PT, 0x8, 0x80 ;  /* 0x000000000080781c */ /* 0x000fc60000f2e170 */
[----:B------:R-:W-:Y:S01]  /*25a0*/  FFMA.FTZ R78, R79, R78, R70 ;  /* 0x0000004e4f4e7223 */ /* 0x000fe20000010046 */
[----:B------:R-:W-:Y:S01]  /*25b0*/  PRMT R79, R81, 0x7632, R79 ;  /* 0x00007632514f7816 */ /* 0x000fe2000000004f */
[----:B------:R-:W-:Y:S01]  /*25c0*/  HFMA2 R81, -RZ, RZ, 0, 1.1920928955078125e-07 ;  /* 0x00000002ff517431 */ /* 0x000fe200000001ff */
        /* <DEDUP_REMOVED lines=9> */
.L_x_9486:
        /* <DEDUP_REMOVED lines=13> */
.L_x_9488:
[----:B------:R-:W-:Y:S05]  /*2730*/  BSYNC.RECONVERGENT B2 ;  /* 0x0000000000027941 */ /* 0x000fea0003800200 */
.L_x_9487:
        /* <DEDUP_REMOVED lines=59> */
.L_x_9485:
[----:B------:R-:W-:Y:S05]  /*2af0*/  BSYNC.RECONVERGENT B1 ;  /* 0x0000000000017941 */ /* 0x000fea0003800200 */
.L_x_9484:
        /* <DEDUP_REMOVED lines=23> */
.L_x_9491:
        /* <DEDUP_REMOVED lines=13> */
.L_x_9493:
[----:B------:R-:W-:Y:S05]  /*2d40*/  BSYNC.RECONVERGENT B2 ;  /* 0x0000000000027941 */ /* 0x000fea0003800200 */
.L_x_9492:
        /* <DEDUP_REMOVED lines=59> */
.L_x_9490:
[----:B------:R-:W-:Y:S05]  /*3100*/  BSYNC.RECONVERGENT B1 ;  /* 0x0000000000017941 */ /* 0x000fea0003800200 */
.L_x_9489:
        /* <DEDUP_REMOVED lines=24> */
.L_x_9496:
        /* <DEDUP_REMOVED lines=13> */
.L_x_9498:
[----:B------:R-:W-:Y:S05]  /*3360*/  BSYNC.RECONVERGENT B2 ;  /* 0x0000000000027941 */ /* 0x000fea0003800200 */
.L_x_9497:
        /* <DEDUP_REMOVED lines=53> */
[----:B------:R-:W-:-:S03]  /*36c0*/  MOV R134, R110 ;  /* 0x0000006e00867202 */ /* 0x000fc60000000f00 */
[----:B------:R-:W-:Y:S01]  /*36d0*/  HFMA2 R110, -RZ, RZ, 0, 0 ;  /* 0x00000000ff6e7431 */ /* 0x000fe200000001ff */
[----:B------:R-:W-:Y:S02]  /*36e0*/  LOP3.LUT R3, R144, UR5, R111, 0x96, !PT ;  /* 0x0000000590037c12 */ /* 0x000fe4000f8e966f */
[----:B------:R-:W-:Y:S01]  /*36f0*/  LOP3.LUT R4, R2, UR20, R109, 0x96, !PT ;  /* 0x0000001402047c12 */ /* 0x000fe2000f8e966d */
[----:B------:R-:W-:Y:S02]  /*3700*/  IMAD.MOV.U32 R2, RZ, RZ, R148 ;  /* 0x000000ffff027224 */ /* 0x000fe400078e0094 */
[----:B------:R-:W-:-:S07]  /*3710*/  IMAD.MOV.U32 R148, RZ, RZ, R108 ;  /* 0x000000ffff947224 */ /* 0x000fce00078e006c */
.L_x_9495:
[----:B------:R-:W-:Y:S05]  /*3720*/  BSYNC.RECONVERGENT B1 ;  /* 0x0000000000017941 */ /* 0x000fea0003800200 */
.L_x_9494:
[----:B------:R-:W-:Y:S01]  /*3730*/  I2FP.F32.U32 R2, R2 ;  /* 0x0000000200027245 */ /* 0x000fe20000201000 */
[----:B------:R-:W-:Y:S01]  /*3740*/  IMAD.U32 R82, R82, 0x10000, RZ ;  /* 0x0001000052527824 */ /* 0x000fe200078e00ff */
[----:B------:R-:W-:Y:S01]  /*3750*/  ISETP.NE.AND P5, PT, R110, 0x1, PT ;  /* 0x000000016e00780c */ /* 0x000fe20003fa5270 */
[----:B------:R-:W-:Y:S01]  /*3760*/  BSSY.RECONVERGENT B1, `(.L_x_9499) ;  /* 0x000005d000017945 */ /* 0x000fe20003800200 */
[----:B------:R-:W-:Y:S01]  /*3770*/  MOV R108, 0x2 ;  /* 0x00000002006c7802 */ /* 0x000fe20000000f00 */
[----:B------:R-:W-:Y:S01]  /*3780*/  FFMA.FTZ R2, R2, R143, 1.1641532182693481445e-10 ;  /* 0x2f00000002027423 */ /* 0x000fe2000001008f */
[----:B------:R-:W-:Y:S01]  /*3790*/  FMUL.FTZ R81, R82, UR4 ;  /* 0x0000000452517c20 */ /* 0x000fe20008410000 */
[----:B------:R-:W-:Y:S02]  /*37a0*/  IMAD.U32 R82, R127, 0x10000, RZ ;  /* 0x000100007f527824 */ /* 0x000fe400078e00ff */
[----:B------:R-:W-:Y:S02]  /*37b0*/  IMAD.MOV.U32 R109, RZ, RZ, R134 ;  /* 0x000000ffff6d7224 */ /* 0x000fe400078e0086 */
        /* <DEDUP_REMOVED lines=14> */
.L_x_9501:
        /* <DEDUP_REMOVED lines=13> */
.L_x_9503:
[----:B------:R-:W-:Y:S05]  /*3970*/  BSYNC.RECONVERGENT B2 ;  /* 0x0000000000027941 */ /* 0x000fea0003800200 */
.L_x_9502:
        /* <DEDUP_REMOVED lines=59> */
.L_x_9500:
[----:B------:R-:W-:Y:S05]  /*3d30*/  BSYNC.RECONVERGENT B1 ;  /* 0x0000000000017941 */ /* 0x000fea0003800200 */
.L_x_9499:
[----:B------:R-:W-:Y:S01]  /*3d40*/  I2FP.F32.U32 R2, R109 ;  /* 0x0000006d00027245 */ /* 0x000fe20000201000 */
[C---:B------:R-:W-:Y:S01]  /*3d50*/  IMAD.U32 R82, R83.reuse, 0x10000, RZ ;  /* 0x0001000053527824 */ /* 0x040fe200078e00ff */
[----:B------:R-:W-:Y:S01]  /*3d60*/  ISETP.NE.AND P6, PT, R108, 0x1, PT ;  /* 0x000000016c00780c */ /* 0x000fe20003fc5270 */
[----:B------:R-:W-:Y:S01]  /*3d70*/  BSSY.RECONVERGENT B1, `(.L_x_9504) ;  /* 0x0000060000017945 */ /* 0x000fe20003800200 */
[----:B------:R-:W-:Y:S01]  /*3d80*/  PRMT R83, R83, 0x7632, R83 ;  /* 0x0000763253537816 */ /* 0x000fe20000000053 */
[----:B------:R-:W-:Y:S01]  /*3d90*/  FFMA.FTZ R2, R2, R143, 1.1641532182693481445e-10 ;  /* 0x2f00000002027423 */ /* 0x000fe2000001008f */
[----:B------:R-:W-:Y:S01]  /*3da0*/  FMUL.FTZ R109, R82, UR4 ;  /* 0x00000004526d7c20 */ /* 0x000fe20008410000 */
[----:B------:R-:W-:-:S03]  /*3db0*/  SHF.L.U32 R82, R31, 0x10, RZ ;  /* 0x000000101f527819 */ /* 0x000fc600000006ff */
[----:B------:R-:W-:Y:S01]  /*3dc0*/  FMUL.FTZ R109, R109, R132 ;  /* 0x000000846d6d7220 */ /* 0x000fe20000410000 */
[----:B------:R-:W-:Y:S01]  /*3dd0*/  FSETP.GTU.FTZ.AND P5, PT, R2, R141, PT ;  /* 0x0000008d0200720b */ /* 0x000fe20003fbc000 */
[----:B------:R-:W-:-:S03]  /*3de0*/  IMAD.MOV.U32 R2, RZ, RZ, 0x2 ;  /* 0x00000002ff027424 */ /* 0x000fc600078e00ff */
        /* <DEDUP_REMOVED lines=13> */
.L_x_9506:
        /* <DEDUP_REMOVED lines=15> */
.L_x_9508:
[----:B------:R-:W-:Y:S05]  /*3fb0*/  BSYNC.RECONVERGENT B2 ;  /* 0x0000000000027941 */ /* 0x000fea0003800200 */
.L_x_9507:
        /* <DEDUP_REMOVED lines=59> */
.L_x_9505:
[----:B------:R-:W-:Y:S05]  /*4370*/  BSYNC.RECONVERGENT B1 ;  /* 0x0000000000017941 */ /* 0x000fea0003800200 */
.L_x_9504:
[----:B------:R-:W-:Y:S02]  /*4380*/  I2FP.F32.U32 R108, R109 ;  /* 0x0000006d006c7245 */ /* 0x000fe40000201000 */
[----:B------:R-:W-:-:S03]  /*4390*/  SHF.L.U32 R83, R83, 0x10, RZ ;  /* 0x0000001053537819 */ /* 0x000fc600000006ff */
[----:B------:R-:W-:Y:S02]  /*43a0*/  FFMA.FTZ R108, R108, R143, 1.1641532182693481445e-10 ;  /* 0x2f0000006c6c7423 */ /* 0x000fe4000001008f */
[----:B------:R-:W-:-:S03]  /*43b0*/  FMUL.FTZ R83, R83, UR4 ;  /* 0x0000000453537c20 */ /* 0x000fc60008410000 */
[----:B------:R-:W-:Y:S01]  /*43c0*/  FSETP.GTU.FTZ.AND P6, PT, R108, R141, PT ;  /* 0x0000008d6c00720b */ /* 0x000fe20003fdc000 */
[----:B------:R-:W-:-:S05]  /*43d0*/  FMUL.FTZ R83, R83, R132 ;  /* 0x0000008453537220 */ /* 0x000fca0000410000 */
[----:B------:R-:W-:Y:S01]  /*43e0*/  FSEL R108, R83, RZ, !P6 ;  /* 0x000000ff536c7208 */ /* 0x000fe20007000000 */
[----:B------:R-:W-:Y:S01]  /*43f0*/  IMAD.U32 R83, R126, 0x10000, RZ ;  /* 0x000100007e537824 */ /* 0x000fe200078e00ff */
[----:B------:R-:W-:-:S03]  /*4400*/  PLOP3.LUT P6, PT, P6, PT, PT, 0x8, 0x80 ;  /* 0x000000000080781c */ /* 0x000fc600037ce170 */
[----:B------:R-:W-:Y:S01]  /*4410*/  FFMA.FTZ R83, R108, R83, R75 ;  /* 0x000000536c537223 */ /* 0x000fe2000001004b */
[----:B------:R-:W-:Y:S09]  /*4420*/  BRA `(.L_x_9509) ;  /* 0x0000003000507947 */ /* 0x000ff20003800000 */
.L_x_9469:
        /* <DEDUP_REMOVED lines=16> */
.L_x_9512:
        /* <DEDUP_REMOVED lines=13> */
.L_x_9514:
[----:B------:R-:W-:Y:S05]  /*4600*/  BSYNC.RECONVERGENT B2 ;  /* 0x0000000000027941 */ /* 0x000fea0003800200 */
.L_x_9513:
        /* <DEDUP_REMOVED lines=58> */
.L_x_9511:
[----:B------:R-:W-:Y:S05]  /*49b0*/  BSYNC.RECONVERGENT B1 ;  /* 0x0000000000017941 */ /* 0x000fea0003800200 */
.L_x_9510:
[----:B------:R-:W0:Y:S01]  /*49c0*/  LDC R132, c[0x0][0x408] ;  /* 0x00010200ff847b82 */ /* 0x000e220000000800 */
[----:B------:R-:W-:Y:S01]  /*49d0*/  HFMA2 R143, -RZ, RZ, 0.1171875, 0 ;  /* 0x2f800000ff8f7431 */ /* 0x000fe200000001ff */
[----:B------:R-:W-:Y:S01]  /*49e0*/  I2FP.F32.U32 R2, R76 ;  /* 0x0000004c00027245 */ /* 0x000fe20000201000 */
[----:B-----5:R-:W-:Y:S01]  /*49f0*/  IMAD.U32 R76, R80, 0x10000, RZ ;  /* 0x00010000504c7824 */ /* 0x020fe200078e00ff */
[----:B------:R-:W-:Y:S01]  /*4a00*/  ISETP.NE.AND P1, PT, R78, 0x1, PT ;  /* 0x000000014e00780c */ /* 0x000fe20003f25270 */
[----:B------:R-:W-:Y:S01]  /*4a10*/  BSSY.RECONVERGENT B1, `(.L_x_9515) ;  /* 0x0000060000017945 */ /* 0x000fe20003800200 */
[----:B------:R-:W-:Y:S02]  /*4a20*/  HFMA2 R79, -RZ, RZ, 0, 1.1920928955078125e-07 ;  /* 0x00000002ff4f7431 */ /* 0x000fe400000001ff */
[----:B------:R-:W-:Y:S01]  /*4a30*/  FMUL.FTZ R77, R76, UR4 ;  /* 0x000000044c4d7c20 */ /* 0x000fe20008410000 */
[----:B------:R-:W1:Y:S01]  /*4a40*/  LDC R141, c[0x0][0x404] ;  /* 0x00010100ff8d7b82 */ /* 0x000e620000000800 */
[----:B------:R-:W-:Y:S01]  /*4a50*/  PRMT R80, R80, 0x7632, R80 ;  /* 0x0000763250507816 */ /* 0x000fe20000000050 */
[----:B------:R-:W-:Y:S01]  /*4a60*/  FFMA.FTZ R2, R2, R143, 1.1641532182693481445e-10 ;  /* 0x2f00000002027423 */ /* 0x000fe2000001008f */
[----:B0-----:R-:W-:Y:S01]  /*4a70*/  FMUL.FTZ R76, R77, R132 ;  /* 0x000000844d4c7220 */ /* 0x001fe20000410000 */
[----:B------:R-:W-:-:S03]  /*4a80*/  IMAD.U32 R77, R28, 0x10000, RZ ;  /* 0x000100001c4d7824 */ /* 0x000fc600078e00ff */
[----:B-1----:R-:W-:Y:S01]  /*4a90*/  FSETP.GTU.FTZ.AND P0, PT, R2, R141, PT ;  /* 0x0000008d0200720b */ /* 0x002fe20003f1c000 */
        /* <DEDUP_REMOVED lines=14> */
.L_x_9517:
        /* <DEDUP_REMOVED lines=13> */
.L_x_9519:
[----:B------:R-:W-:Y:S05]  /*4c50*/  BSYNC.RECONVERGENT B2 ;  /* 0x0000000000027941 */ /* 0x000fea0003800200 */
.L_x_9518:
        /* <DEDUP_REMOVED lines=59> */
.L_x_9516:
[----:B------:R-:W-:Y:S05]  /*5010*/  BSYNC.RECONVERGENT B1 ;  /* 0x0000000000017941 */ /* 0x000fea0003800200 */
.L_x_9515:
[----:B------:R-:W-:Y:S01]  /*5020*/  I2FP.F32.U32 R2, R2 ;  /* 0x0000000200027245 */ /* 0x000fe20000201000 */
[----:B------:R-:W-:Y:S01]  /*5030*/  IMAD.U32 R80, R80, 0x10000, RZ ;  /* 0x0001000050507824 */ /* 0x000fe200078e00ff */
[----:B------:R-:W-:Y:S01]  /*5040*/  ISETP.NE.AND P1, PT, R79, 0x1, PT ;  /* 0x000000014f00780c */ /* 0x000fe20003f25270 */
[----:B------:R-:W-:Y:S02]  /*5050*/  BSSY.RECONVERGENT B1, `(.L_x_9520) ;  /* 0x000005d000017945 */ /* 0x000fe40003800200 */
        /* <DEDUP_REMOVED lines=19> */
.L_x_9522:
        /* <DEDUP_REMOVED lines=13> */
.L_x_9524:
[----:B------:R-:W-:Y:S05]  /*5260*/  BSYNC.RECONVERGENT B2 ;  /* 0x0000000000027941 */ /* 0x000fea0003800200 */
.L_x_9523:
        /* <DEDUP_REMOVED lines=58> */
[----:B------:R-:W-:-:S07]  /*5610*/  IMAD.MOV.U32 R148, RZ, RZ, R78 ;  /* 0x000000ffff947224 */ /* 0x000fce00078e004e */
.L_x_9521:
[----:B------:R-:W-:Y:S05]  /*5620*/  BSYNC.RECONVERGENT B1 ;  /* 0x0000000000017941 */ /* 0x000fea0003800200 */
.L_x_9520:
        /* <DEDUP_REMOVED lines=8> */
[----:B------:R-:W-:Y:S01]  /*56b0*/  IMAD.U32 R79, R29, 0x10000, RZ ;  /* 0x000100001d4f7824 */ /* 0x000fe200078e00ff */
[----:B------:R-:W-:-:S03]  /*56c0*/  MOV R2, R134 ;  /* 0x0000008600027202 */ /* 0x000fc60000000f00 */
[----:B------:R-:W-:Y:S02]  /*56d0*/  FSEL R78, R78, RZ, !P1 ;  /* 0x000000ff4e4e7208 */ /* 0x000fe40004800000 */
[----:B------:R-:W-:-:S03]  /*56e0*/  PLOP3.LUT P1, PT, P1, PT, PT, 0x8, 0x80 ;  /* 0x000000000080781c */ /* 0x000fc60000f2e170 */
[----:B------:R-:W-:Y:S01]  /*56f0*/  FMUL.FTZ R78, R78, R79 ;  /* 0x0000004f4e4e7220 */ /* 0x000fe20000410000 */
[----:B------:R-:W-:Y:S01]  /*5700*/  PRMT R79, R81, 0x7632, R79 ;  /* 0x00007632514f7816 */ /* 0x000fe2000000004f */
[----:B------:R-:W-:Y:S01]  /*5710*/  IMAD.MOV.U32 R81, RZ, RZ, 0x2 ;  /* 0x00000002ff517424 */ /* 0x000fe200078e00ff */
        /* <DEDUP_REMOVED lines=9> */
.L_x_9527:
        /* <DEDUP_REMOVED lines=13> */
.L_x_9529:
[----:B------:R-:W-:Y:S05]  /*5880*/  BSYNC.RECONVERGENT B2 ;  /* 0x0000000000027941 */ /* 0x000fea0003800200 */
.L_x_9528:
        /* <DEDUP_REMOVED lines=59> */
.L_x_9526:
[----:B------:R-:W-:Y:S05]  /*5c40*/  BSYNC.RECONVERGENT B1 ;  /* 0x0000000000017941 */ /* 0x000fea0003800200 */
.L_x_9525:
        /* <DEDUP_REMOVED lines=23> */
.L_x_9532:
        /* <DEDUP_REMOVED lines=13> */
.L_x_9534:
[----:B------:R-:W-:Y:S05]  /*5e90*/  BSYNC.RECONVERGENT B2 ;  /* 0x0000000000027941 */ /* 0x000fea0003800200 */
.L_x_9533:
        /* <DEDUP_REMOVED lines=59> */
.L_x_9531:
[----:B------:R-:W-:Y:S05]  /*6250*/  BSYNC.RECONVERGENT B1 ;  /* 0x0000000000017941 */ /* 0x000fea0003800200 */
.L_x_9530:
[----:B------:R-:W-:Y:S01]  /*6260*/  I2FP.F32.U32 R2, R2 ;  /* 0x0000000200027245 */ /* 0x000fe20000201000 */
[----:B------:R-:W-:Y:S01]  /*6270*/  IMAD.U32 R80, R82, 0x10000, RZ ;  /* 0x0001000052507824 */ /* 0x000fe200078e00ff */
[----:B------:R-:W-:Y:S01]  /*6280*/  ISETP.NE.AND P4, PT, R108, 0x1, PT ;  /* 0x000000016c00780c */ /* 0x000fe20003f85270 */
[----:B------:R-:W-:Y:S01]  /*6290*/  BSSY.RECONVERGENT B1, `(.L_x_9535) ;  /* 0x000005e000017945 */ /* 0x000fe20003800200 */
[----:B------:R-:W-:Y:S01]  /*62a0*/  PRMT R82, R82, 0x7632, R82 ;  /* 0x0000763252527816 */ /* 0x000fe20000000052 */
[----:B------:R-:W-:Y:S01]  /*62b0*/  FFMA.FTZ R2, R2, R143, 1.1641532182693481445e-10 ;  /* 0x2f00000002027423 */ /* 0x000fe2000001008f */
[----:B------:R-:W-:Y:S01]  /*62c0*/  FMUL.FTZ R81, R80, UR4 ;  /* 0x0000000450517c20 */ /* 0x000fe20008410000 */
[----:B------:R-:W-:-:S03]  /*62d0*/  IMAD.MOV.U32 R109, RZ, RZ, 0x2 ;  /* 0x00000002ff6d7424 */ /* 0x000fc600078e00ff */
[----:B------:R-:W-:Y:S01]  /*62e0*/  FMUL.FTZ R80, R81, R132 ;  /* 0x0000008451507220 */ /* 0x000fe20000410000 */
[----:B------:R-:W-:Y:S01]  /*62f0*/  FSETP.GTU.FTZ.AND P3, PT, R2, R141, PT ;  /* 0x0000008d0200720b */ /* 0x000fe20003f7c000 */
[----:B------:R-:W-:Y:S01]  /*6300*/  IMAD.MOV.U32 R2, RZ, RZ, R134 ;  /* 0x000000ffff027224 */ /* 0x000fe200078e0086 */
[----:B------:R-:W-:Y:S02]  /*6310*/  SHF.L.U32 R81, R30, 0x10, RZ ;  /* 0x000000101e517819 */ /* 0x000fe400000006ff */
        /* <DEDUP_REMOVED lines=12> */
.L_x_9537:
        /* <DEDUP_REMOVED lines=13> */
.L_x_9539:
[----:B------:R-:W-:Y:S05]  /*64b0*/  BSYNC.RECONVERGENT B2 ;  /* 0x0000000000027941 */ /* 0x000fea0003800200 */
.L_x_9538:
        /* <DEDUP_REMOVED lines=59> */
.L_x_9536:
[----:B------:R-:W-:Y:S05]  /*6870*/  BSYNC.RECONVERGENT B1 ;  /* 0x0000000000017941 */ /* 0x000fea0003800200 */
.L_x_9535:
        /* <DEDUP_REMOVED lines=23> */
.L_x_9542:
        /* <DEDUP_REMOVED lines=13> */
.L_x_9544:
[----:B------:R-:W-:Y:S05]  /*6ac0*/  BSYNC.RECONVERGENT B2 ;  /* 0x0000000000027941 */ /* 0x000fea0003800200 */
.L_x_9543:
        /* <DEDUP_REMOVED lines=59> */
.L_x_9541:
[----:B------:R-:W-:Y:S05]  /*6e80*/  BSYNC.RECONVERGENT B1 ;  /* 0x0000000000017941 */ /* 0x000fea0003800200 */
.L_x_9540:
[----:B------:R-:W-:Y:S01]  /*6e90*/  I2FP.F32.U32 R2, R2 ;  /* 0x0000000200027245 */ /* 0x000fe20000201000 */
[----:B------:R-:W-:Y:S01]  /*6ea0*/  IMAD.U32 R82, R83, 0x10000, RZ ;  /* 0x0001000053527824 */ /* 0x000fe200078e00ff */
[----:B------:R-:W-:Y:S01]  /*6eb0*/  ISETP.NE.AND P6, PT, R108, 0x1, PT ;  /* 0x000000016c00780c */ /* 0x000fe20003fc5270 */
[----:B------:R-:W-:Y:S01]  /*6ec0*/  IMAD.U32 R111, R31, 0x10000, RZ ;  /* 0x000100001f6f7824 */ /* 0x000fe200078e00ff */
[----:B------:R-:W-:Y:S01]  /*6ed0*/  BSSY.RECONVERGENT B1, `(.L_x_9545) ;  /* 0x000005f000017945 */ /* 0x000fe20003800200 */
[----:B------:R-:W-:Y:S01]  /*6ee0*/  FFMA.FTZ R2, R2, R143, 1.1641532182693481445e-10 ;  /* 0x2f00000002027423 */ /* 0x000fe2000001008f */
[----:B------:R-:W-:Y:S01]  /*6ef0*/  FMUL.FTZ R109, R82, UR4 ;  /* 0x00000004526d7c20 */ /* 0x000fe20008410000 */
[----:B------:R-:W-:-:S03]  /*6f00*/  PRMT R83, R83, 0x7632, R83 ;  /* 0x0000763253537816 */ /* 0x000fc60000000053 */
[----:B------:R-:W-:Y:S01]  /*6f10*/  FMUL.FTZ R82, R109, R132 ;  /* 0x000000846d527220 */ /* 0x000fe20000410000 */
[----:B------:R-:W-:Y:S01]  /*6f20*/  FSETP.GTU.FTZ.AND P5, PT, R2, R141, PT ;  /* 0x0000008d0200720b */ /* 0x000fe20003fbc000 */
[----:B------:R-:W-:Y:S01]  /*6f30*/  IMAD.MOV.U32 R109, RZ, RZ, R134 ;  /* 0x000000ffff6d7224 */ /* 0x000fe200078e0086 */
[----:B------:R-:W-:Y:S02]  /*6f40*/  MOV R2, 0x2 ;  /* 0x0000000200027802 */ /* 0x000fe40000000f00 */
        /* <DEDUP_REMOVED lines=12> */
.L_x_9547:
        /* <DEDUP_REMOVED lines=15> */
.L_x_9549:
[----:B------:R-:W-:Y:S05]  /*7100*/  BSYNC.RECONVERGENT B2 ;  /* 0x0000000000027941 */ /* 0x000fea0003800200 */
.L_x_9548:
        /* <DEDUP_REMOVED lines=59> */
.L_x_9546:
[----:B------:R-:W-:Y:S05]  /*74c0*/  BSYNC.RECONVERGENT B1 ;  /* 0x0000000000017941 */ /* 0x000fea0003800200 */
.L_x_9545:
[----:B------:R-:W-:Y:S01]  /*74d0*/  I2FP.F32.U32 R108, R109 ;  /* 0x0000006d006c7245 */ /* 0x000fe20000201000 */
[----:B------:R-:W-:-:S04]  /*74e0*/  IMAD.U32 R83, R83, 0x10000, RZ ;  /* 0x0001000053537824 */ /* 0x000fc800078e00ff */
[----:B------:R-:W-:Y:S01]  /*74f0*/  FFMA.FTZ R108, R108, R143, 1.1641532182693481445e-10 ;  /* 0x2f0000006c6c7423 */ /* 0x000fe2000001008f */
[----:B------:R-:W-:-:S04]  /*7500*/  FMUL.FTZ R83, R83, UR4 ;  /* 0x0000000453537c20 */ /* 0x000fc80008410000 */
[----:B------:R-:W-:Y:S01]  /*7510*/  FMUL.FTZ R83, R83, R132 ;  /* 0x0000008453537220 */ /* 0x000fe20000410000 */
[----:B------:R-:W-:Y:S02]  /*7520*/  FSETP.GTU.FTZ.AND P6, PT, R108, R141, PT ;  /* 0x0000008d6c00720b */ /* 0x000fe40003fdc000 */
[----:B------:R-:W-:Y:S02]  /*7530*/  SHF.L.U32 R108, R126, 0x10, RZ ;  /* 0x000000107e6c7819 */ /* 0x000fe400000006ff */
[----:B------:R-:W-:Y:S02]  /*7540*/  FSEL R83, R83, RZ, !P6 ;  /* 0x000000ff53537208 */ /* 0x000fe40007000000 */
[----:B------:R-:W-:-:S03]  /*7550*/  PLOP3.LUT P6, PT, P6, PT, PT, 0x8, 0x80 ;  /* 0x000000000080781c */ /* 0x000fc600037ce170 */
[----:B------:R-:W-:-:S10]  /*7560*/  FMUL.FTZ R83, R83, R108 ;  /* 0x0000006c53537220 */ /* 0x000fd40000410000 */
.L_x_9509:
[----:B------:R-:W0:Y:S01]  /*7570*/  LDC.64 R144, c[0x0][0x3a8] ;  /* 0x0000ea00ff907b82 */ /* 0x000e220000000a00 */
[----:B------:R-:W-:Y:S02]  /*7580*/  SEL R143, RZ, 0x1000000, !P6 ;  /* 0x01000000ff8f7807 */ /* 0x000fe40007000000 */
[----:B------:R-:W-:Y:S02]  /*7590*/  SEL R141, RZ, 0x10000, !P5 ;  /* 0x00010000ff8d7807 */ /* 0x000fe40006800000 */
[----:B------:R-:W-:Y:S02]  /*75a0*/  SEL R150, RZ, 0x100, !P4 ;  /* 0x00000100ff967807 */ /* 0x000fe40006000000 */
[----:B------:R-:W-:Y:S01]  /*75b0*/  SEL R132, RZ, 0x1000000, !P2 ;  /* 0x01000000ff847807 */ /* 0x000fe20005000000 */
[----:B------:R-:W1:Y:S01]  /*75c0*/  LDC.64 R108, c[0x0][0x3b0] ;  /* 0x0000ec00ff6c7b82 */ /* 0x000e620000000a00 */
[----:B------:R-:W-:Y:S02]  /*75d0*/  SEL R111, RZ, 0x10000, !P1 ;  /* 0x00010000ff6f7807 */ /* 0x000fe40004800000 */
[----:B------:R-:W-:-:S02]  /*75e0*/  SEL R110, RZ, 0x100, !P0 ;  /* 0x00000100ff6e7807 */ /* 0x000fc40004000000 */
[----:B------:R-:W-:Y:S01]  /*75f0*/  ISETP.NE.AND P6, PT, R147, RZ, PT ;  /* 0x000000ff9300720c */ /* 0x000fe20003fc5270 */
[----:B------:R-:W-:Y:S01]  /*7600*/  VIADD R147, R140, 0x80 ;  /* 0x000000808c937836 */ /* 0x000fe20000000000 */
[----:B------:R-:W-:Y:S02]  /*7610*/  LOP3.LUT R150, R150, R143, R141, 0xfe, !PT ;  /* 0x0000008f96967212 */ /* 0x000fe400078efe8d */
[----:B------:R-:W-:Y:S01]  /*7620*/  LOP3.LUT R110, R110, R132, R111, 0xfe, !PT ;  /* 0x000000846e6e7212 */ /* 0x000fe200078efe6f */
[----:B------:R-:W-:Y:S01]  /*7630*/  IMAD.MOV.U32 R132, RZ, RZ, R148 ;  /* 0x000000ffff847224 */ /* 0x000fe200078e0094 */
[----:B------:R-:W-:Y:S02]  /*7640*/  SEL R111, RZ, 0x1, !P3 ;  /* 0x00000001ff6f7807 */ /* 0x000fe40005800000 */
[----:B------:R-:W-:Y:S02]  /*7650*/  SEL R141, RZ, 0x1, !P6 ;  /* 0x00000001ff8d7807 */ /* 0x000fe40007000000 */
[----:B------:R-:W-:Y:S01]  /*7660*/  LOP3.LUT R111, R150, R111, RZ, 0xfc, !PT ;  /* 0x0000006f966f7212 */ /* 0x000fe200078efcff */
[----:B0-----:R-:W-:Y:S01]  /*7670*/  IMAD.WIDE.U32 R144, R140, 0x20, R144 ;  /* 0x000000208c907825 */ /* 0x001fe200078e0090 */
[----:B------:R-:W-:-:S04]  /*7680*/  LOP3.LUT R110, R110, R141, RZ, 0xfc, !PT ;  /* 0x0000008d6e6e7212 */ /* 0x000fc800078efcff */
[----:B------:R0:W-:Y:S01]  /*7690*/  STG.E.128 desc[UR6][R144.64], R76 ;  /* 0x0000004c90007986 */ /* 0x0001e2000c101d06 */
[----:B-1----:R-:W-:-:S03]  /*76a0*/  IMAD.WIDE.U32 R108, R140, 0x8, R108 ;  /* 0x000000088c6c7825 */ /* 0x002fc600078e006c */
[----:B------:R0:W-:Y:S04]  /*76b0*/  STG.E.128 desc[UR6][R144.64+0x10], R80 ;  /* 0x0000105090007986 */ /* 0x0001e8000c101d06 */
[----:B------:R0:W-:Y:S02]  /*76c0*/  STG.E.64 desc[UR6][R108.64], R110 ;  /* 0x0000006e6c007986 */ /* 0x0001e4000c101b06 */
.L_x_9468:
[----:B------:R-:W-:Y:S05]  /*76d0*/  BSYNC.RECONVERGENT B0 ;  /* 0x0000000000007941 */ /* 0x000fea0003800200 */
.L_x_9467:
[----:B------:R-:W-:Y:S01]  /*76e0*/  ISETP.GE.U32.AND P0, PT, R0, 0x100, PT ;  /* 0x000001000000780c */ /* 0x000fe20003f06070 */
[----:B------:R-:W-:Y:S03]  /*76f0*/  BSSY.RECONVERGENT B0, `(.L_x_9550) ;  /* 0x000064c000007945 */ /* 0x000fe60003800200 */
[----:B------:R-:W-:-:S09]  /*7700*/  P2R R143, PR, RZ, 0x1 ;  /* 0x00000001ff8f7803 */ /* 0x000fd20000000000 */
        /* <DEDUP_REMOVED lines=11> */
[----:B------:R-:W-:Y:S01]  /*77c0*/  ISETP.NE.AND P0, PT, R2, 0x1, PT ;  /* 0x000000010200780c */ /* 0x000fe20003f05270 */
[----:B------:R-:W-:Y:S01]  /*77d0*/  BSSY.RECONVERGENT B1, `(.L_x_9553) ;  /* 0x0000057000017945 */ /* 0x000fe20003800200 */
[----:B------:R-:W-:Y:S02]  /*77e0*/  HFMA2 R86, -RZ, RZ, 0, 1.1920928955078125e-07 ;  /* 0x00000002ff567431 */ /* 0x000fe400000001ff */
[----:B-1----:R-:W-:Y:S02]  /*77f0*/  IMAD.MOV.U32 R84, RZ, RZ, R134 ;  /* 0x000000ffff547224 */ /* 0x002fe400078e0086 */
        /* <DEDUP_REMOVED lines=12> */
.L_x_9555:
        /* <DEDUP_REMOVED lines=13> */
.L_x_9557:
[----:B------:R-:W-:Y:S05]  /*7990*/  BSYNC.RECONVERGENT B2 ;  /* 0x0000000000027941 */ /* 0x000fea0003800200 */
.L_x_9556:
[----:B------:R-:W-:Y:S01]  /*79a0*/  IMAD.WIDE.U32 R2, R139, -0x326172a9, RZ ;  /* 0xcd9e8d578b027825 */ /* 0x000fe200078e00ff */
[----:B------:R-:W-:Y:S01]  /*79b0*/  LOP3.LUT R84, R130, UR9, R87, 0x96, !PT ;  /* 0x0000000982547c12 */ /* 0x000fe2000f8e9657 */
[----:B------:R-:W-:Y:S02]  /*79c0*/  UIADD3 UR5, UPT, UPT, UR8, -0x61c88647, URZ ;  /* 0x9e3779b908057890 */ /* 0x000fe4000fffe0ff */
[----:B------:R-:W-:Y:S01]  /*79d0*/  UIADD3 UR20, UPT, UPT, UR9, -0x4498517b, URZ ;  /* 0xbb67ae8509147890 */ /* 0x000fe2000fffe0ff */
[----:B0-----:R-:W-:Y:S01]  /*79e0*/  LOP3.LUT R108, R137, UR8, R3, 0x96, !PT ;  /* 0x00000008896c7c12 */ /* 0x001fe2000f8e9603 */
        /* <DEDUP_REMOVED lines=53> */
.L_x_9554:
[----:B------:R-:W-:Y:S05]  /*7d40*/  BSYNC.RECONVERGENT B1 ;  /* 0x0000000000017941 */ /* 0x000fea0003800200 */
.L_x_9553:
[----:B------:R-:W1:Y:S01]  /*7d50*/  LDC R132, c[0x0][0x408] ;  /* 0x00010200ff847b82 */ /* 0x000e620000000800 */
[----:B------:R-:W-:Y:S01]  /*7d60*/  I2FP.F32.U32 R2, R84 ;  /* 0x0000005400027245 */ /* 0x000fe20000201000 */
[----:B------:R-:W-:Y:S01]  /*7d70*/  IMAD.MOV.U32 R149, RZ, RZ, 0x2f800000 ;  /* 0x2f800000ff957424 */ /* 0x000fe200078e00ff */
[----:B------:R-:W-:Y:S01]  /*7d80*/  ISETP.NE.AND P1, PT, R86, 0x1, PT ;  /* 0x000000015600780c */ /* 0x000fe20003f25270 */
[----:B-----5:R-:W-:Y:S01]  /*7d90*/  IMAD.U32 R84, R88, 0x10000, RZ ;  /* 0x0001000058547824 */ /* 0x020fe200078e00ff */
[----:B------:R-:W-:Y:S01]  /*7da0*/  BSSY.RECONVERGENT B1, `(.L_x_9558) ;  /* 0x0000060000017945 */ /* 0x000fe20003800200 */
[----:B------:R-:W-:Y:S01]  /*7db0*/  FFMA.FTZ R2, R2, R149, 1.1641532182693481445e-10 ;  /* 0x2f00000002027423 */ /* 0x000fe20000010095 */
[----:B------:R-:W-:Y:S01]  /*7dc0*/  PRMT R88, R88, 0x7632, R88 ;  /* 0x0000763258587816 */ /* 0x000fe20000000058 */
[----:B------:R-:W2:Y:S01]  /*7dd0*/  LDC R141, c[0x0][0x404] ;  /* 0x00010100ff8d7b82 */ /* 0x000ea20000000800 */
[----:B------:R-:W-:Y:S01]  /*7de0*/  FMUL.FTZ R85, R84, UR4 ;  /* 0x0000000454557c20 */ /* 0x000fe20008410000 */
[----:B------:R-:W-:Y:S01]  /*7df0*/  SHF.L.U32 R84, R40, 0x10, RZ ;  /* 0x0000001028547819 */ /* 0x000fe200000006ff */
[----:B------:R-:W-:-:S02]  /*7e00*/  IMAD.MOV.U32 R87, RZ, RZ, 0x2 ;  /* 0x00000002ff577424 */ /* 0x000fc400078e00ff */
[----:B-1----:R-:W-:Y:S01]  /*7e10*/  FMUL.FTZ R85, R85, R132 ;  /* 0x0000008455557220 */ /* 0x002fe20000410000 */
[----:B--2---:R-:W-:Y:S01]  /*7e20*/  FSETP.GTU.FTZ.AND P0, PT, R2, R141, PT ;  /* 0x0000008d0200720b */ /* 0x004fe20003f1c000 */
        /* <DEDUP_REMOVED lines=14> */
.L_x_9560:
[----:B------:R-:W-:Y:S01]  /*7f10*/  VIADD R138, R138, 0x1 ;  /* 0x000000018a8a7836 */ /* 0x000fe20000000000 */
[----:B------:R-:W-:Y:S03]  /*7f20*/  BSSY.RECONVERGENT B2, `(.L_x_9561) ;  /* 0x000000c000027945 */ /* 0x000fe60003800200 */
        /* <DEDUP_REMOVED lines=11> */
.L_x_9562:
[----:B------:R-:W-:Y:S05]  /*7fe0*/  BSYNC.RECONVERGENT B2 ;  /* 0x0000000000027941 */ /* 0x000fea0003800200 */
.L_x_9561:
        /* <DEDUP_REMOVED lines=59> */
.L_x_9559:
[----:B------:R-:W-:Y:S05]  /*83a0*/  BSYNC.RECONVERGENT B1 ;  /* 0x0000000000017941 */ /* 0x000fea0003800200 */
.L_x_9558:
        /* <DEDUP_REMOVED lines=23> */
.L_x_9565:
[----:B------:R-:W-:Y:S01]  /*8520*/  VIADD R138, R138, 0x1 ;  /* 0x000000018a8a7836 */ /* 0x000fe20000000000 */
[----:B------:R-:W-:Y:S03]  /*8530*/  BSSY.RECONVERGENT B2, `(.L_x_9566) ;  /* 0x000000c000027945 */ /* 0x000fe60003800200 */
[C---:B0-----:R-:W-:Y:S01]  /*8540*/  IMAD.WIDE.U32 R110, R138.reuse, -0x2daee0ad, RZ ;  /* 0xd2511f538a6e7825 */ /* 0x041fe200078e00ff */
        /* <DEDUP_REMOVED lines=10> */
.L_x_9567:
[----:B------:R-:W-:Y:S05]  /*85f0*/  BSYNC.RECONVERGENT B2 ;  /* 0x0000000000027941 */ /* 0x000fea0003800200 */
.L_x_9566:
        /* <DEDUP_REMOVED lines=59> */
.L_x_9564:
[----:B------:R-:W-:Y:S05]  /*89b0*/  BSYNC.RECONVERGENT B1 ;  /* 0x0000000000017941 */ /* 0x000fea0003800200 */
.L_x_9563:
        /* <DEDUP_REMOVED lines=24> */
.L_x_9570:
[----:B------:R-:W-:Y:S01]  /*8b40*/  IADD3 R138, PT, PT, R138, 0x1, RZ ;  /* 0x000000018a8a7810 */ /* 0x000fe20007ffe0ff */
[----:B------:R-:W-:Y:S03]  /*8b50*/  BSSY.RECONVERGENT B2, `(.L_x_9571) ;  /* 0x000000c000027945 */ /* 0x000fe60003800200 */
[C---:B------:R-:W-:Y:S01]  /*8b60*/  ISETP.NE.AND P2, PT, R138.reuse, RZ, PT ;  /* 0x000000ff8a00720c */ /* 0x040fe20003f45270 */
[----:B0-----:R-:W-:-:S12]  /*8b70*/  IMAD.WIDE.U32 R110, R138, -0x2daee0ad, RZ ;  /* 0xd2511f538a6e7825 */ /* 0x001fd800078e00ff */
        /* <DEDUP_REMOVED lines=9> */
.L_x_9572:
[----:B------:R-:W-:Y:S05]  /*8c10*/  BSYNC.RECONVERGENT B2 ;  /* 0x0000000000027941 */ /* 0x000fea0003800200 */
.L_x_9571:
        /* <DEDUP_REMOVED lines=59> */
.L_x_9569:
[----:B------:R-:W-:Y:S05]  /*8fd0*/  BSYNC.RECONVERGENT B1 ;  /* 0x0000000000017941 */ /* 0x000fea0003800200 */
.L_x_9568:
[----:B------:R-:W-:Y:S01]  /*8fe0*/  I2FP.F32.U32 R2, R2 ;  /* 0x0000000200027245 */ /* 0x000fe20000201000 */
[----:B------:R-:W-:Y:S01]  /*8ff0*/  IMAD.U32 R87, R87, 0x10000, RZ ;  /* 0x0001000057577824 */ /* 0x000fe200078e00ff */
[----:B------:R-:W-:Y:S01]  /*9000*/  ISETP.NE.AND P3, PT, R89, 0x1, PT ;  /* 0x000000015900780c */ /* 0x000fe20003f65270 */
[----:B------:R-:W-:Y:S01]  /*9010*/  BSSY.RECONVERGENT B1, `(.L_x_9573) ;  /* 0x000005d000017945 */ /* 0x000fe20003800200 */
[----:B------:R-:W-:Y:S01]  /*9020*/  SHF.L.U32 R88, R123, 0x10, RZ ;  /* 0x000000107b587819 */ /* 0x000fe200000006ff */
[----:B------:R-:W-:Y:S01]  /*9030*/  FFMA.FTZ R2, R2, R149, 1.1641532182693481445e-10 ;  /* 0x2f00000002027423 */ /* 0x000fe20000010095 */
[----:B------:R-:W-:Y:S01]  /*9040*/  FMUL.FTZ R87, R87, UR4 ;  /* 0x0000000457577c20 */ /* 0x000fe20008410000 */
[----:B0-----:R-:W-:-:S03]  /*9050*/  IMAD.MOV.U32 R108, RZ, RZ, 0x2 ;  /* 0x00000002ff6c7424 */ /* 0x001fc600078e00ff */
        /* <DEDUP_REMOVED lines=15> */
.L_x_9575:
        /* <DEDUP_REMOVED lines=13> */
.L_x_9577:
[----:B------:R-:W-:Y:S05]  /*9220*/  BSYNC.RECONVERGENT B2 ;  /* 0x0000000000027941 */ /* 0x000fea0003800200 */
.L_x_9576:
        /* <DEDUP_REMOVED lines=59> */
.L_x_9574:
[----:B------:R-:W-:Y:S05]  /*95e0*/  BSYNC.RECONVERGENT B1 ;  /* 0x0000000000017941 */ /* 0x000fea0003800200 */
.L_x_9573:
        /* <DEDUP_REMOVED lines=24> */
.L_x_9580:
        /* <DEDUP_REMOVED lines=13> */
.L_x_9582:
[----:B------:R-:W-:Y:S05]  /*9840*/  BSYNC.RECONVERGENT B2 ;  /* 0x0000000000027941 */ /* 0x000fea0003800200 */
.L_x_9581:
        /* <DEDUP_REMOVED lines=59> */
.L_x_9579:
[----:B------:R-:W-:Y:S05]  /*9c00*/  BSYNC.RECONVERGENT B1 ;  /* 0x0000000000017941 */ /* 0x000fea0003800200 */
.L_x_9578:
        /* <DEDUP_REMOVED lines=23> */
.L_x_9585:
        /* <DEDUP_REMOVED lines=13> */
.L_x_9587:
[----:B------:R-:W-:Y:S05]  /*9e50*/  BSYNC.RECONVERGENT B2 ;  /* 0x0000000000027941 */ /* 0x000fea0003800200 */
.L_x_9586:
        /* <DEDUP_REMOVED lines=59> */
.L_x_9584:
[----:B------:R-:W-:Y:S05]  /*a210*/  BSYNC.RECONVERGENT B1 ;  /* 0x0000000000017941 */ /* 0x000fea0003800200 */
.L_x_9583:
        /* <DEDUP_REMOVED lines=24> */
.L_x_9590:
        /* <DEDUP_REMOVED lines=15> */
.L_x_9592:
[----:B------:R-:W-:Y:S05]  /*a490*/  BSYNC.RECONVERGENT B2 ;  /* 0x0000000000027941 */ /* 0x000fea0003800200 */
.L_x_9591:
        /* <DEDUP_REMOVED lines=59> */
.L_x_9589:
[----:B------:R-:W-:Y:S05]  /*a850*/  BSYNC.RECONVERGENT B1 ;  /* 0x0000000000017941 */ /* 0x000fea0003800200 */
.L_x_9588:
        /* <DEDUP_REMOVED lines=11> */
.L_x_9552:
[----:B------:R-:W-:Y:S01]  /*a910*/  ISETP.NE.AND P0, PT, R2, 0x1, PT ;  /* 0x000000010200780c */ /* 0x000fe20003f05270 */
[----:B------:R-:W-:Y:S01]  /*a920*/  BSSY.RECONVERGENT B1, `(.L_x_9594) ;  /* 0x0000057000017945 */ /* 0x000fe20003800200 */
[----:B------:R-:W-:Y:S01]  /*a930*/  IMAD.MOV.U32 R86, RZ, RZ, 0x2 ;  /* 0x00000002ff567424 */ /* 0x000fe200078e00ff */
[----:B-1----:R-:W-:Y:S01]  /*a940*/  MOV R84, R134 ;  /* 0x0000008600547202 */ /* 0x002fe20000000f00 */
        /* <DEDUP_REMOVED lines=12> */
.L_x_9596:
        /* <DEDUP_REMOVED lines=13> */
.L_x_9598:
[----:B------:R-:W-:Y:S05]  /*aae0*/  BSYNC.RECONVERGENT B2 ;  /* 0x0000000000027941 */ /* 0x000fea0003800200 */
.L_x_9597:
        /* <DEDUP_REMOVED lines=58> */
.L_x_9595:
[----:B------:R-:W-:Y:S05]  /*ae90*/  BSYNC.RECONVERGENT B1 ;  /* 0x0000000000017941 */ /* 0x000fea0003800200 */
.L_x_9594:
[----:B------:R-:W1:Y:S01]  /*aea0*/  LDC R132, c[0x0][0x408] ;  /* 0x00010200ff847b82 */ /* 0x000e620000000800 */
[----:B------:R-:W-:Y:S01]  /*aeb0*/  HFMA2 R149, -RZ, RZ, 0.1171875, 0 ;  /* 0x2f800000ff957431 */ /* 0x000fe200000001ff */
[----:B------:R-:W-:Y:S01]  /*aec0*/  I2FP.F32.U32 R2, R84 ;  /* 0x0000005400027245 */ /* 0x000fe20000201000 */
[----:B-----5:R-:W-:Y:S01]  /*aed0*/  IMAD.U32 R84, R88, 0x10000, RZ ;  /* 0x0001000058547824 */ /* 0x020fe200078e00ff */
[----:B------:R-:W-:Y:S01]  /*aee0*/  ISETP.NE.AND P1, PT, R86, 0x1, PT ;  /* 0x000000015600780c */ /* 0x000fe20003f25270 */
[----:B------:R-:W-:Y:S01]  /*aef0*/  BSSY.RECONVERGENT B1, `(.L_x_9599) ;  /* 0x0000060000017945 */ /* 0x000fe20003800200 */
[----:B------:R-:W-:Y:S02]  /*af00*/  HFMA2 R87, -RZ, RZ, 0, 1.1920928955078125e-07 ;  /* 0x00000002ff577431 */ /* 0x000fe400000001ff */
[----:B------:R-:W-:Y:S01]  /*af10*/  FMUL.FTZ R85, R84, UR4 ;  /* 0x0000000454557c20 */ /* 0x000fe20008410000 */
[----:B------:R-:W2:Y:S01]  /*af20*/  LDC R141, c[0x0][0x404] ;  /* 0x00010100ff8d7b82 */ /* 0x000ea20000000800 */
[----:B------:R-:W-:Y:S01]  /*af30*/  PRMT R88, R88, 0x7632, R88 ;  /* 0x0000763258587816 */ /* 0x000fe20000000058 */
[----:B------:R-:W-:Y:S01]  /*af40*/  FFMA.FTZ R2, R2, R149, 1.1641532182693481445e-10 ;  /* 0x2f00000002027423 */ /* 0x000fe20000010095 */
[----:B-1----:R-:W-:Y:S01]  /*af50*/  FMUL.FTZ R84, R85, R132 ;  /* 0x0000008455547220 */ /* 0x002fe20000410000 */
[----:B------:R-:W-:-:S03]  /*af60*/  IMAD.U32 R85, R40, 0x10000, RZ ;  /* 0x0001000028557824 */ /* 0x000fc600078e00ff */
[----:B--2---:R-:W-:Y:S01]  /*af70*/  FSETP.GTU.FTZ.AND P0, PT, R2, R141, PT ;  /* 0x0000008d0200720b */ /* 0x004fe20003f1c000 */
        /* <DEDUP_REMOVED lines=14> */
.L_x_9601:
        /* <DEDUP_REMOVED lines=13> */
.L_x_9603:
[----:B------:R-:W-:Y:S05]  /*b130*/  BSYNC.RECONVERGENT B2 ;  /* 0x0000000000027941 */ /* 0x000fea0003800200 */
.L_x_9602:
        /* <DEDUP_REMOVED lines=59> */
.L_x_9600:
[----:B------:R-:W-:Y:S05]  /*b4f0*/  BSYNC.RECONVERGENT B1 ;  /* 0x0000000000017941 */ /* 0x000fea0003800200 */
.L_x_9599:
        /* <DEDUP_REMOVED lines=23> */
.L_x_9606:
        /* <DEDUP_REMOVED lines=13> */
.L_x_9608:
[----:B------:R-:W-:Y:S05]  /*b740*/  BSYNC.RECONVERGENT B2 ;  /* 0x0000000000027941 */ /* 0x000fea0003800200 */
.L_x_9607:
        /* <DEDUP_REMOVED lines=59> */
.L_x_9605:
[----:B------:R-:W-:Y:S05]  /*bb00*/  BSYNC.RECONVERGENT B1 ;  /* 0x0000000000017941 */ /* 0x000fea0003800200 */
.L_x_9604:
        /* <DEDUP_REMOVED lines=24> */
.L_x_9611:
        /* <DEDUP_REMOVED lines=13> */
.L_x_9613:
[----:B------:R-:W-:Y:S05]  /*bd60*/  BSYNC.RECONVERGENT B2 ;  /* 0x0000000000027941 */ /* 0x000fea0003800200 */
.L_x_9612:
        /* <DEDUP_REMOVED lines=59> */
.L_x_9610:
[----:B------:R-:W-:Y:S05]  /*c120*/  BSYNC.RECONVERGENT B1 ;  /* 0x0000000000017941 */ /* 0x000fea0003800200 */
.L_x_9609:
[----:B------:R-:W-:Y:S01]  /*c130*/  I2FP.F32.U32 R2, R2 ;  /* 0x0000000200027245 */ /* 0x000fe20000201000 */
[----:B------:R-:W-:Y:S01]  /*c140*/  IMAD.U32 R87, R87, 0x10000, RZ ;  /* 0x0001000057577824 */ /* 0x000fe200078e00ff */
[----:B------:R-:W-:Y:S01]  /*c150*/  ISETP.NE.AND P3, PT, R89, 0x1, PT ;  /* 0x000000015900780c */ /* 0x000fe20003f65270 */
[----:B------:R-:W-:Y:S01]  /*c160*/  BSSY.RECONVERGENT B1, `(.L_x_9614) ;  /* 0x000005d000017945 */ /* 0x000fe20003800200 */
[----:B0-----:R-:W-:Y:S02]  /*c170*/  HFMA2 R108, -RZ, RZ, 0, 1.1920928955078125e-07 ;  /* 0x00000002ff6c7431 */ /* 0x001fe400000001ff */
        /* <DEDUP_REMOVED lines=18> */
.L_x_9616:
        /* <DEDUP_REMOVED lines=13> */
.L_x_9618:
[----:B------:R-:W-:Y:S05]  /*c370*/  BSYNC.RECONVERGENT B2 ;  /* 0x0000000000027941 */ /* 0x000fea0003800200 */
.L_x_9617:
        /* <DEDUP_REMOVED lines=59> */
.L_x_9615:
[----:B------:R-:W-:Y:S05]  /*c730*/  BSYNC.RECONVERGENT B1 ;  /* 0x0000000000017941 */ /* 0x000fea0003800200 */
.L_x_9614:
        /* <DEDUP_REMOVED lines=24> */
.L_x_9621:
        /* <DEDUP_REMOVED lines=13> */
.L_x_9623:
[----:B------:R-:W-:Y:S05]  /*c990*/  BSYNC.RECONVERGENT B2 ;  /* 0x0000000000027941 */ /* 0x000fea0003800200 */
.L_x_9622:
        /* <DEDUP_REMOVED lines=59> */
.L_x_9620:
[----:B------:R-:W-:Y:S05]  /*cd50*/  BSYNC.RECONVERGENT B1 ;  /* 0x0000000000017941 */ /* 0x000fea0003800200 */
.L_x_9619:
        /* <DEDUP_REMOVED lines=23> */
.L_x_9626:
        /* <DEDUP_REMOVED lines=13> */
.L_x_9628:
[----:B------:R-:W-:Y:S05]  /*cfa0*/  BSYNC.RECONVERGENT B2 ;  /* 0x0000000000027941 */ /* 0x000fea0003800200 */
.L_x_9627:
        /* <DEDUP_REMOVED lines=59> */
.L_x_9625:
[----:B------:R-:W-:Y:S05]  /*d360*/  BSYNC.RECONVERGENT B1 ;  /* 0x0000000000017941 */ /* 0x000fea0003800200 */
.L_x_9624:
        /* <DEDUP_REMOVED lines=24> */
.L_x_9631:
        /* <DEDUP_REMOVED lines=15> */
.L_x_9633:
[----:B------:R-:W-:Y:S05]  /*d5e0*/  BSYNC.RECONVERGENT B2 ;  /* 0x0000000000027941 */ /* 0x000fea0003800200 */
.L_x_9632:
        /* <DEDUP_REMOVED lines=59> */
.L_x_9630:
[----:B------:R-:W-:Y:S05]  /*d9a0*/  BSYNC.RECONVERGENT B1 ;  /* 0x0000000000017941 */ /* 0x000fea0003800200 */
.L_x_9629:
        /* <DEDUP_REMOVED lines=10> */
.L_x_9593:
        /* <DEDUP_REMOVED lines=19> */
[----:B------:R2:W-:Y:S01]  /*db80*/  STG.E.128 desc[UR6][R144.64+0x10], R88 ;  /* 0x0000105890007986 */ /* 0x0005e2000c101d06 */
[----:B------:R-:W-:-:S03]  /*db90*/  VIADD R147, R147, 0x80 ;  /* 0x0000008093937836 */ /* 0x000fc60000000000 */
[----:B------:R2:W-:Y:S04]  /*dba0*/  STG.E.64 desc[UR6][R108.64], R110 ;  /* 0x0000006e6c007986 */ /* 0x0005e8000c101b06 */
.L_x_9551:
[----:B------:R-:W-:Y:S05]  /*dbb0*/  BSYNC.RECONVERGENT B0 ;  /* 0x0000000000007941 */ /* 0x000fea0003800200 */
.L_x_9550:
[----:B------:R-:W-:Y:S01]  /*dbc0*/  ISETP.GE.U32.AND P0, PT, R0, 0x180, PT ;  /* 0x000001800000780c */ /* 0x000fe20003f06070 */
[----:B------:R-:W-:Y:S03]  /*dbd0*/  BSSY.RECONVERGENT B0, `(.L_x_9634) ;  /* 0x000064c000007945 */ /* 0x000fe60003800200 */
[----:B------:R-:W-:-:S09]  /*dbe0*/  P2R R141, PR, RZ, 0x1 ;  /* 0x00000001ff8d7803 */ /* 0x000fd20000000000 */
[----:B------:R-:W-:Y:S05]  /*dbf0*/  @!P0 BRA `(.L_x_9635) ;  /* 0x0000006400248947 */ /* 0x000fea0003800000 */
[----:B------:R-:W-:Y:S01]  /*dc00*/  ISETP.NE.U32.AND P0, PT, RZ, UR10, PT ;  /* 0x0000000aff007c0c */ /* 0x000fe2000bf05070 */
[----:B------:R-:W1:Y:S03]  /*dc10*/  LDC.64 R96, c[0x0][0x390] ;  /* 0x0000e400ff607b82 */ /* 0x000e660000000a00 */
[----:B------:R-:W-:-:S13]  /*dc20*/  ISETP.NE.AND.EX P0, PT, RZ, UR11, PT, P0 ;  /* 0x0000000bff007c0c */ /* 0x000fda000bf05300 */
[----:B------:R-:W3:Y:S01]  /*dc30*/  @P0 LDC.64 R92, c[0x0][0x3a0] ;  /* 0x0000e800ff5c0b82 */ /* 0x000ee20000000a00 */
[----:B-1----:R-:W-:-:S06]  /*dc40*/  IMAD.WIDE.U32 R96, R147, 0x10, R96 ;  /* 0x0000001093607825 */ /* 0x002fcc00078e0060 */
[----:B------:R-:W5:Y:S01]  /*dc50*/  LDG.E.128 R96, desc[UR6][R96.64] ;  /* 0x0000000660607981 */ /* 0x000f62000c1e1d00 */
[----:B---3--:R-:W-:-:S05]  /*dc60*/  @P0 IMAD.WIDE.U32 R92, R147, 0x20, R92 ;  /* 0x00000020935c0825 */ /* 0x008fca00078e005c */
        /* <DEDUP_REMOVED lines=19> */
.L_x_9639:
        /* <DEDUP_REMOVED lines=13> */
.L_x_9641:
[----:B------:R-:W-:Y:S05]  /*de70*/  BSYNC.RECONVERGENT B2 ;  /* 0x0000000000027941 */ /* 0x000fea0003800200 */
.L_x_9640:
[----:B------:R-:W-:Y:S01]  /*de80*/  IMAD.WIDE.U32 R2, R139, -0x326172a9, RZ ;  /* 0xcd9e8d578b027825 */ /* 0x000fe200078e00ff */
[----:B------:R-:W-:Y:S01]  /*de90*/  LOP3.LUT R92, R130, UR9, R95, 0x96, !PT ;  /* 0x00000009825c7c12 */ /* 0x000fe2000f8e965f */
[----:B------:R-:W-:Y:S02]  /*dea0*/  UIADD3 UR5, UPT, UPT, UR8, -0x61c88647, URZ ;  /* 0x9e3779b908057890 */ /* 0x000fe4000fffe0ff */
[----:B------:R-:W-:Y:S01]  /*deb0*/  UIADD3 UR20, UPT, UPT, UR9, -0x4498517b, URZ ;  /* 0xbb67ae8509147890 */ /* 0x000fe2000fffe0ff */
[----:B0-2---:R-:W-:Y:S01]  /*dec0*/  LOP3.LUT R108, R137, UR8, R3, 0x96, !PT ;  /* 0x00000008896c7c12 */ /* 0x005fe2000f8e9603 */
        /* <DEDUP_REMOVED lines=53> */
.L_x_9638:
[----:B------:R-:W-:Y:S05]  /*e220*/  BSYNC.RECONVERGENT B1 ;  /* 0x0000000000017941 */ /* 0x000fea0003800200 */
.L_x_9637:
        /* <DEDUP_REMOVED lines=8> */
[----:B------:R-:W3:Y:S01]  /*e2b0*/  LDC R149, c[0x0][0x404] ;  /* 0x00010100ff957b82 */ /* 0x000ee20000000800 */
[----:B------:R-:W-:Y:S01]  /*e2c0*/  FMUL.FTZ R93, R92, UR4 ;  /* 0x000000045c5d7c20 */ /* 0x000fe20008410000 */
[----:B------:R-:W-:Y:S01]  /*e2d0*/  SHF.L.U32 R92, R52, 0x10, RZ ;  /* 0x00000010345c7819 */ /* 0x000fe200000006ff */
[----:B------:R-:W-:-:S02]  /*e2e0*/  IMAD.MOV.U32 R95, RZ, RZ, 0x2 ;  /* 0x00000002ff5f7424 */ /* 0x000fc400078e00ff */
[----:B-1----:R-:W-:Y:S01]  /*e2f0*/  FMUL.FTZ R93, R93, R132 ;  /* 0x000000845d5d7220 */ /* 0x002fe20000410000 */
[----:B---3--:R-:W-:Y:S01]  /*e300*/  FSETP.GTU.FTZ.AND P0, PT, R2, R149, PT ;  /* 0x000000950200720b */ /* 0x008fe20003f1c000 */
        /* <DEDUP_REMOVED lines=14> */
.L_x_9644:
[----:B------:R-:W-:Y:S01]  /*e3f0*/  VIADD R138, R138, 0x1 ;  /* 0x000000018a8a7836 */ /* 0x000fe20000000000 */
[----:B------:R-:W-:Y:S03]  /*e400*/  BSSY.RECONVERGENT B2, `(.L_x_9645) ;  /* 0x000000c000027945 */ /* 0x000fe60003800200 */
[C---:B0-2---:R-:W-:Y:S01]  /*e410*/  IMAD.WIDE.U32 R110, R138.reuse, -0x2daee0ad, RZ ;  /* 0xd2511f538a6e7825 */ /* 0x045fe200078e00ff */
        /* <DEDUP_REMOVED lines=10> */
.L_x_9646:
[----:B------:R-:W-:Y:S05]  /*e4c0*/  BSYNC.RECONVERGENT B2 ;  /* 0x0000000000027941 */ /* 0x000fea0003800200 */
.L_x_9645:
        /* <DEDUP_REMOVED lines=59> */
.L_x_9643:
[----:B------:R-:W-:Y:S05]  /*e880*/  BSYNC.RECONVERGENT B1 ;  /* 0x0000000000017941 */ /* 0x000fea0003800200 */
.L_x_9642:
        /* <DEDUP_REMOVED lines=23> */
.L_x_9649:
[----:B------:R-:W-:Y:S01]  /*ea00*/  VIADD R138, R138, 0x1 ;  /* 0x000000018a8a7836 */ /* 0x000fe20000000000 */
[----:B------:R-:W-:Y:S03]  /*ea10*/  BSSY.RECONVERGENT B2, `(.L_x_9650) ;  /* 0x000000c000027945 */ /* 0x000fe60003800200 */
[C---:B0-2---:R-:W-:Y:S01]  /*ea20*/  IMAD.WIDE.U32 R110, R138.reuse, -0x2daee0ad, RZ ;  /* 0xd2511f538a6e7825 */ /* 0x045fe200078e00ff */
        /* <DEDUP_REMOVED lines=10> */
.L_x_9651:
[----:B------:R-:W-:Y:S05]  /*ead0*/  BSYNC.RECONVERGENT B2 ;  /* 0x0000000000027941 */ /* 0x000fea0003800200 */
.L_x_9650:
        /* <DEDUP_REMOVED lines=59> */
.L_x_9648:
[----:B------:R-:W-:Y:S05]  /*ee90*/  BSYNC.RECONVERGENT B1 ;  /* 0x0000000000017941 */ /* 0x000fea0003800200 */
.L_x_9647:
[----:B------:R-:W-:Y:S01]  /*eea0*/  I2FP.F32.U32 R95, R2 ;  /* 0x00000002005f7245 */ /* 0x000fe20000201000 */
[----:B------:R-:W-:Y:S01]  /*eeb0*/  IMAD.U32 R94, R97, 0x10000, RZ ;  /* 0x00010000615e7824 */ /* 0x000fe200078e00ff */
[----:B------:R-:W-:Y:S01]  /*eec0*/  ISETP.NE.AND P2, PT, R96, 0x1, PT ;  /* 0x000000016000780c */ /* 0x000fe20003f45270 */
[----:B------:R-:W-:Y:S01]  /*eed0*/  BSSY.RECONVERGENT B1, `(.L_x_9652) ;  /* 0x000005e000017945 */ /* 0x000fe20003800200 */
[----:B0-2---:R-:W-:Y:S02]  /*eee0*/  HFMA2 R108, -RZ, RZ, 0, 1.1920928955078125e-07 ;  /* 0x00000002ff6c7431 */ /* 0x005fe400000001ff */
        /* <DEDUP_REMOVED lines=19> */
.L_x_9654:
        /* <DEDUP_REMOVED lines=13> */
.L_x_9656:
[----:B------:R-:W-:Y:S05]  /*f0f0*/  BSYNC.RECONVERGENT B2 ;  /* 0x0000000000027941 */ /* 0x000fea0003800200 */
.L_x_9655:
        /* <DEDUP_REMOVED lines=59> */
.L_x_9653:
[----:B------:R-:W-:Y:S05]  /*f4b0*/  BSYNC.RECONVERGENT B1 ;  /* 0x0000000000017941 */ /* 0x000fea0003800200 */
.L_x_9652:
[----:B------:R-:W-:Y:S01]  /*f4c0*/  I2FP.F32.U32 R97, R2 ;  /* 0x0000000200617245 */ /* 0x000fe20000201000 */
[----:B------:R-:W-:Y:S01]  /*f4d0*/  IMAD.U32 R95, R95, 0x10000, RZ ;  /* 0x000100005f5f7824 */ /* 0x000fe200078e00ff */
[----:B------:R-:W-:Y:S01]  /*f4e0*/  ISETP.NE.AND P3, PT, R108, 0x1, PT ;  /* 0x000000016c00780c */ /* 0x000fe20003f65270 */
[----:B------:R-:W-:Y:S01]  /*f4f0*/  BSSY.RECONVERGENT B1, `(.L_x_9657) ;  /* 0x000005d000017945 */ /* 0x000fe20003800200 */
[----:B------:R-:W-:Y:S01]  /*f500*/  SHF.L.U32 R96, R119, 0x10, RZ ;  /* 0x0000001077607819 */ /* 0x000fe200000006ff */
        /* <DEDUP_REMOVED lines=18> */
.L_x_9659:
        /* <DEDUP_REMOVED lines=13> */
.L_x_9661:
[----:B------:R-:W-:Y:S05]  /*f700*/  BSYNC.RECONVERGENT B2 ;  /* 0x0000000000027941 */ /* 0x000fea0003800200 */
.L_x_9660:
        /* <DEDUP_REMOVED lines=59> */
.L_x_9658:
[----:B------:R-:W-:Y:S05]  /*fac0*/  BSYNC.RECONVERGENT B1 ;  /* 0x0000000000017941 */ /* 0x000fea0003800200 */
.L_x_9657:
        /* <DEDUP_REMOVED lines=24> */
.L_x_9664:
        /* <DEDUP_REMOVED lines=13> */
.L_x_9666:
[----:B------:R-:W-:Y:S05]  /*fd20*/  BSYNC.RECONVERGENT B2 ;  /* 0x0000000000027941 */ /* 0x000fea0003800200 */
.L_x_9665:
        /* <DEDUP_REMOVED lines=59> */
.L_x_9663:
[----:B------:R-:W-:Y:S05]  /*100e0*/  BSYNC.RECONVERGENT B1 ;  /* 0x0000000000017941 */ /* 0x000fea0003800200 */
.L_x_9662:
        /* <DEDUP_REMOVED lines=23> */
.L_x_9669:
        /* <DEDUP_REMOVED lines=13> */
.L_x_9671:
[----:B------:R-:W-:Y:S05]  /*10330*/  BSYNC.RECONVERGENT B2 ;  /* 0x0000000000027941 */ /* 0x000fea0003800200 */
.L_x_9670:
        /* <DEDUP_REMOVED lines=59> */
.L_x_9668:
[----:B------:R-:W-:Y:S05]  /*106f0*/  BSYNC.RECONVERGENT B1 ;  /* 0x0000000000017941 */ /* 0x000fea0003800200 */
.L_x_9667:
        /* <DEDUP_REMOVED lines=24> */
.L_x_9674:
        /* <DEDUP_REMOVED lines=15> */
.L_x_9676:
[----:B------:R-:W-:Y:S05]  /*10970*/  BSYNC.RECONVERGENT B2 ;  /* 0x0000000000027941 */ /* 0x000fea0003800200 */
.L_x_9675:
        /* <DEDUP_REMOVED lines=59> */
.L_x_9673:
[----:B------:R-:W-:Y:S05]  /*10d30*/  BSYNC.RECONVERGENT B1 ;  /* 0x0000000000017941 */ /* 0x000fea0003800200 */
.L_x_9672:
        /* <DEDUP_REMOVED lines=11> */
.L_x_9636:
        /* <DEDUP_REMOVED lines=16> */
.L_x_9680:
        /* <DEDUP_REMOVED lines=13> */
.L_x_9682:
[----:B------:R-:W-:Y:S05]  /*10fc0*/  BSYNC.RECONVERGENT B2 ;  /* 0x0000000000027941 */ /* 0x000fea0003800200 */
.L_x_9681:
        /* <DEDUP_REMOVED lines=58> */
.L_x_9679:
[----:B------:R-:W-:Y:S05]  /*11370*/  BSYNC.RECONVERGENT B1 ;  /* 0x0000000000017941 */ /* 0x000fea0003800200 */
.L_x_9678:
[----:B------:R-:W1:Y:S01]  /*11380*/  LDC R132, c[0x0][0x408] ;  /* 0x00010200ff847b82 */ /* 0x000e620000000800 */
[----:B------:R-:W-:Y:S01]  /*11390*/  HFMA2 R150, -RZ, RZ, 0.1171875, 0 ;  /* 0x2f800000ff967431 */ /* 0x000fe200000001ff */
[----:B------:R-:W-:Y:S01]  /*113a0*/  I2FP.F32.U32 R93, R92 ;  /* 0x0000005c005d7245 */ /* 0x000fe20000201000 */
[----:B-----5:R-:W-:Y:S01]  /*113b0*/  IMAD.U32 R92, R96, 0x10000, RZ ;  /* 0x00010000605c7824 */ /* 0x020fe200078e00ff */
[----:B------:R-:W-:Y:S01]  /*113c0*/  ISETP.NE.AND P1, PT, R94, 0x1, PT ;  /* 0x000000015e00780c */ /* 0x000fe20003f25270 */
[----:B------:R-:W-:Y:S01]  /*113d0*/  BSSY.RECONVERGENT B1, `(.L_x_9683) ;  /* 0x0000060000017945 */ /* 0x000fe20003800200 */
[----:B------:R-:W-:Y:S01]  /*113e0*/  HFMA2 R95, -RZ, RZ, 0, 1.1920928955078125e-07 ;  /* 0x00000002ff5f7431 */ /* 0x000fe200000001ff */
[----:B------:R-:W-:Y:S01]  /*113f0*/  PRMT R96, R96, 0x7632, R96 ;  /* 0x0000763260607816 */ /* 0x000fe20000000060 */
[----:B------:R-:W3:Y:S01]  /*11400*/  LDC R149, c[0x0][0x404] ;  /* 0x00010100ff957b82 */ /* 0x000ee20000000800 */
[----:B------:R-:W-:Y:S01]  /*11410*/  FFMA.FTZ R2, R93, R150, 1.1641532182693481445e-10 ;  /* 0x2f0000005d027423 */ /* 0x000fe20000010096 */
[----:B------:R-:W-:-:S04]  /*11420*/  FMUL.FTZ R93, R92, UR4 ;  /* 0x000000045c5d7c20 */ /* 0x000fc80008410000 */
[----:B-1----:R-:W-:Y:S01]  /*11430*/  FMUL.FTZ R92, R93, R132 ;  /* 0x000000845d5c7220 */ /* 0x002fe20000410000 */
[----:B------:R-:W-:Y:S01]  /*11440*/  IMAD.U32 R93, R52, 0x10000, RZ ;  /* 0x00010000345d7824 */ /* 0x000fe200078e00ff */
[----:B---3--:R-:W-:Y:S01]  /*11450*/  FSETP.GTU.FTZ.AND P0, PT, R2, R149, PT ;  /* 0x000000950200720b */ /* 0x008fe20003f1c000 */
        /* <DEDUP_REMOVED lines=14> */
.L_x_9685:
[----:B------:R-:W-:Y:S01]  /*11540*/  IADD3 R138, PT, PT, R138, 0x1, RZ ;  /* 0x000000018a8a7810 */ /* 0x000fe20007ffe0ff */
[----:B------:R-:W-:Y:S03]  /*11550*/  BSSY.RECONVERGENT B2, `(.L_x_9686) ;  /* 0x000000c000027945 */ /* 0x000fe60003800200 */
[C---:B------:R-:W-:Y:S01]  /*11560*/  ISETP.NE.AND P0, PT, R138.reuse, RZ, PT ;  /* 0x000000ff8a00720c */ /* 0x040fe20003f05270 */
[----:B0-2---:R-:W-:-:S12]  /*11570*/  IMAD.WIDE.U32 R110, R138, -0x2daee0ad, RZ ;  /* 0xd2511f538a6e7825 */ /* 0x005fd800078e00ff */
        /* <DEDUP_REMOVED lines=9> */
.L_x_9687:
[----:B------:R-:W-:Y:S05]  /*11610*/  BSYNC.RECONVERGENT B2 ;  /* 0x0000000000027941 */ /* 0x000fea0003800200 */
.L_x_9686:
        /* <DEDUP_REMOVED lines=59> */
.L_x_9684:
[----:B------:R-:W-:Y:S05]  /*119d0*/  BSYNC.RECONVERGENT B1 ;  /* 0x0000000000017941 */ /* 0x000fea0003800200 */
.L_x_9683:
        /* <DEDUP_REMOVED lines=23> */
.L_x_9690:
        /* <DEDUP_REMOVED lines=13> */
.L_x_9692:
[----:B------:R-:W-:Y:S05]  /*11c20*/  BSYNC.RECONVERGENT B2 ;  /* 0x0000000000027941 */ /* 0x000fea0003800200 */
.L_x_9691:
        /* <DEDUP_REMOVED lines=59> */
.L_x_9689:
[----:B------:R-:W-:Y:S05]  /*11fe0*/  BSYNC.RECONVERGENT B1 ;  /* 0x0000000000017941 */ /* 0x000fea0003800200 */
.L_x_9688:
[----:B------:R-:W-:Y:S01]  /*11ff0*/  I2FP.F32.U32 R95, R2 ;  /* 0x00000002005f7245 */ /* 0x000fe20000201000 */
[----:B------:R-:W-:Y:S01]  /*12000*/  BSSY.RECONVERGENT B1, `(.L_x_9693) ;  /* 0x0000060000017945 */ /* 0x000fe20003800200 */
[----:B------:R-:W-:Y:S01]  /*12010*/  SHF.L.U32 R94, R97, 0x10, RZ ;  /* 0x00000010615e7819 */ /* 0x000fe200000006ff */
[----:B0-2---:R-:W-:Y:S01]  /*12020*/  IMAD.MOV.U32 R108, RZ, RZ, 0x2 ;  /* 0x00000002ff6c7424 */ /* 0x005fe200078e00ff */
        /* <DEDUP_REMOVED lines=20> */
.L_x_9695:
        /* <DEDUP_REMOVED lines=13> */
.L_x_9697:
[----:B------:R-:W-:Y:S05]  /*12240*/  BSYNC.RECONVERGENT B2 ;  /* 0x0000000000027941 */ /* 0x000fea0003800200 */
.L_x_9696:
        /* <DEDUP_REMOVED lines=59> */
.L_x_9694:
[----:B------:R-:W-:Y:S05]  /*12600*/  BSYNC.RECONVERGENT B1 ;  /* 0x0000000000017941 */ /* 0x000fea0003800200 */
.L_x_9693:
        /* <DEDUP_REMOVED lines=23> */
.L_x_9700:
        /* <DEDUP_REMOVED lines=13> */
.L_x_9702:
[----:B------:R-:W-:Y:S05]  /*12850*/  BSYNC.RECONVERGENT B2 ;  /* 0x0000000000027941 */ /* 0x000fea0003800200 */
.L_x_9701:
        /* <DEDUP_REMOVED lines=59> */
.L_x_9699:
[----:B------:R-:W-:Y:S05]  /*12c10*/  BSYNC.RECONVERGENT B1 ;  /* 0x0000000000017941 */ /* 0x000fea0003800200 */
.L_x_9698:
[----:B------:R-:W-:Y:S01]  /*12c20*/  I2FP.F32.U32 R97, R2 ;  /* 0x0000000200617245 */ /* 0x000fe20000201000 */
[----:B------:R-:W-:Y:S01]  /*12c30*/  IMAD.U32 R96, R98, 0x10000, RZ ;  /* 0x0001000062607824 */ /* 0x000fe200078e00ff */
[----:B------:R-:W-:Y:S01]  /*12c40*/  ISETP.NE.AND P4, PT, R110, 0x1, PT ;  /* 0x000000016e00780c */ /* 0x000fe20003f85270 */
[----:B------:R-:W-:Y:S01]  /*12c50*/  BSSY.RECONVERGENT B1, `(.L_x_9703) ;  /* 0x000005e000017945 */ /* 0x000fe20003800200 */
[----:B------:R-:W-:Y:S01]  /*12c60*/  SHF.L.U32 R109, R54, 0x10, RZ ;  /* 0x00000010366d7819 */ /* 0x000fe200000006ff */
[----:B------:R-:W-:Y:S01]  /*12c70*/  FFMA.FTZ R2, R97, R150, 1.1641532182693481445e-10 ;  /* 0x2f00000061027423 */ /* 0x000fe20000010096 */
[----:B------:R-:W-:Y:S01]  /*12c80*/  FMUL.FTZ R97, R96, UR4 ;  /* 0x0000000460617c20 */ /* 0x000fe20008410000 */
[----:B------:R-:W-:Y:S01]  /*12c90*/  PRMT R98, R98, 0x7632, R98 ;  /* 0x0000763262627816 */ /* 0x000fe20000000062 */
        /* <DEDUP_REMOVED lines=16> */
.L_x_9705:
        /* <DEDUP_REMOVED lines=13> */
.L_x_9707:
[----:B------:R-:W-:Y:S05]  /*12e70*/  BSYNC.RECONVERGENT B2 ;  /* 0x0000000000027941 */ /* 0x000fea0003800200 */
.L_x_9706:
        /* <DEDUP_REMOVED lines=59> */
.L_x_9704:
[----:B------:R-:W-:Y:S05]  /*13230*/  BSYNC.RECONVERGENT B1 ;  /* 0x0000000000017941 */ /* 0x000fea0003800200 */
.L_x_9703:
        /* <DEDUP_REMOVED lines=23> */
.L_x_9710:
        /* <DEDUP_REMOVED lines=13> */
.L_x_9712:
[----:B------:R-:W-:Y:S05]  /*13480*/  BSYNC.RECONVERGENT B2 ;  /* 0x0000000000027941 */ /* 0x000fea0003800200 */
.L_x_9711:
        /* <DEDUP_REMOVED lines=59> */
.L_x_9709:
[----:B------:R-:W-:Y:S05]  /*13840*/  BSYNC.RECONVERGENT B1 ;  /* 0x0000000000017941 */ /* 0x000fea0003800200 */
.L_x_9708:
        /* <DEDUP_REMOVED lines=24> */
.L_x_9715:
        /* <DEDUP_REMOVED lines=15> */
.L_x_9717:
[----:B------:R-:W-:Y:S05]  /*13ac0*/  BSYNC.RECONVERGENT B2 ;  /* 0x0000000000027941 */ /* 0x000fea0003800200 */
.L_x_9716:
        /* <DEDUP_REMOVED lines=59> */
.L_x_9714:
[----:B------:R-:W-:Y:S05]  /*13e80*/  BSYNC.RECONVERGENT B1 ;  /* 0x0000000000017941 */ /* 0x000fea0003800200 */
.L_x_9713:
        /* <DEDUP_REMOVED lines=9> */
[----:B------:R-:W-:-:S10]  /*13f20*/  FMUL.FTZ R99, R108, R99 ;  /* 0x000000636c637220 */ /* 0x000fd40000410000 */
.L_x_9677:
        /* <DEDUP_REMOVED lines=18> */
[----:B-1----:R-:W-:-:S03]  /*14050*/  IMAD.WIDE.U32 R108, R147, 0x8, R108 ;  /* 0x00000008936c7825 */ /* 0x002fc600078e006c */
[----:B------:R3:W-:Y:S01]  /*14060*/  STG.E.128 desc[UR6][R110.64+0x10], R96 ;  /* 0x000010606e007986 */ /* 0x0007e2000c101d06 */
[----:B------:R-:W-:-:S03]  /*14070*/  VIADD R147, R147, 0x80 ;  /* 0x0000008093937836 */ /* 0x000fc60000000000 */
[----:B------:R3:W-:Y:S04]  /*14080*/  STG.E.64 desc[UR6][R108.64], R144 ;  /* 0x000000906c007986 */ /* 0x0007e8000c101b06 */
.L_x_9635:
[----:B------:R-:W-:Y:S05]  /*14090*/  BSYNC.RECONVERGENT B0 ;  /* 0x0000000000007941 */ /* 0x000fea0003800200 */
.L_x_9634:
[----:B------:R-:W-:Y:S01]  /*140a0*/  ISETP.GE.U32.AND P0, PT, R0, 0x200, PT ;  /* 0x000002000000780c */ /* 0x000fe20003f06070 */
[----:B------:R-:W-:-:S12]  /*140b0*/  BSSY.RECONVERGENT B0, `(.L_x_9718) ;  /* 0x000064d000007945 */ /* 0x000fd80003800200 */
[----:B------:R-:W-:Y:S05]  /*140c0*/  @!P0 BRA `(.L_x_9719) ;  /* 0x00000064002c8947 */ /* 0x000fea0003800000 */
[----:B------:R-:W-:Y:S01]  /*140d0*/  ISETP.NE.U32.AND P1, PT, RZ, UR10, PT ;  /* 0x0000000aff007c0c */ /* 0x000fe2000bf25070 */
[----:B------:R-:W1:Y:S03]  /*140e0*/  LDC.64 R104, c[0x0][0x390] ;  /* 0x0000e400ff687b82 */ /* 0x000e660000000a00 */
[----:B------:R-:W-:-:S13]  /*140f0*/  ISETP.NE.AND.EX P1, PT, RZ, UR11, PT, P1 ;  /* 0x0000000bff007c0c */ /* 0x000fda000bf25310 */
[----:B------:R-:W4:Y:S01]  /*14100*/  @P1 LDC.64 R100, c[0x0][0x3a0] ;  /* 0x0000e800ff641b82 */ /* 0x000f220000000a00 */
[----:B-1----:R-:W-:-:S06]  /*14110*/  IMAD.WIDE.U32 R104, R147, 0x10, R104 ;  /* 0x0000001093687825 */ /* 0x002fcc00078e0068 */
[----:B------:R-:W5:Y:S01]  /*14120*/  LDG.E.128 R104, desc[UR6][R104.64] ;  /* 0x0000000668687981 */ /* 0x000f62000c1e1d00 */
[----:B----4-:R-:W-:-:S05]  /*14130*/  @P1 IMAD.WIDE.U32 R100, R147, 0x20, R100 ;  /* 0x0000002093641825 */ /* 0x010fca00078e0064 */
        /* <DEDUP_REMOVED lines=19> */
.L_x_9723:
        /* <DEDUP_REMOVED lines=13> */
.L_x_9725:
[----:B------:R-:W-:Y:S05]  /*14340*/  BSYNC.RECONVERGENT B2 ;  /* 0x0000000000027941 */ /* 0x000fea0003800200 */
.L_x_9724:
[----:B------:R-:W-:Y:S01]  /*14350*/  IMAD.WIDE.U32 R2, R139, -0x326172a9, RZ ;  /* 0xcd9e8d578b027825 */ /* 0x000fe200078e00ff */
[----:B------:R-:W-:Y:S01]  /*14360*/  LOP3.LUT R100, R130, UR9, R103, 0x96, !PT ;  /* 0x0000000982647c12 */ /* 0x000fe2000f8e9667 */
[----:B------:R-:W-:Y:S02]  /*14370*/  UIADD3 UR5, UPT, UPT, UR8, -0x61c88647, URZ ;  /* 0x9e3779b908057890 */ /* 0x000fe4000fffe0ff */
[----:B------:R-:W-:Y:S01]  /*14380*/  UIADD3 UR20, UPT, UPT, UR9, -0x4498517b, URZ ;  /* 0xbb67ae8509147890 */ /* 0x000fe2000fffe0ff */
[----:B0-23--:R-:W-:Y:S01]  /*14390*/  LOP3.LUT R108, R137, UR8, R3, 0x96, !PT ;  /* 0x00000008896c7c12 */ /* 0x00dfe2000f8e9603 */
        /* <DEDUP_REMOVED lines=53> */
.L_x_9722:
[----:B------:R-:W-:Y:S05]  /*146f0*/  BSYNC.RECONVERGENT B1 ;  /* 0x0000000000017941 */ /* 0x000fea0003800200 */
.L_x_9721:
        /* <DEDUP_REMOVED lines=8> */
[----:B------:R-:W4:Y:S01]  /*14780*/  LDC R149, c[0x0][0x404] ;  /* 0x00010100ff957b82 */ /* 0x000f220000000800 */
[----:B------:R-:W-:Y:S01]  /*14790*/  FMUL.FTZ R101, R100, UR4 ;  /* 0x0000000464657c20 */ /* 0x000fe20008410000 */
[----:B------:R-:W-:Y:S01]  /*147a0*/  SHF.L.U32 R100, R64, 0x10, RZ ;  /* 0x0000001040647819 */ /* 0x000fe200000006ff */
[----:B------:R-:W-:-:S02]  /*147b0*/  IMAD.MOV.U32 R103, RZ, RZ, 0x2 ;  /* 0x00000002ff677424 */ /* 0x000fc400078e00ff */
[----:B-1----:R-:W-:Y:S01]  /*147c0*/  FMUL.FTZ R101, R101, R132 ;  /* 0x0000008465657220 */ /* 0x002fe20000410000 */
[----:B----4-:R-:W-:Y:S01]  /*147d0*/  FSETP.GTU.FTZ.AND P1, PT, R2, R149, PT ;  /* 0x000000950200720b */ /* 0x010fe20003f3c000 */
        /* <DEDUP_REMOVED lines=14> */
.L_x_9728:
[----:B------:R-:W-:Y:S01]  /*148c0*/  VIADD R138, R138, 0x1 ;  /* 0x000000018a8a7836 */ /* 0x000fe20000000000 */
[----:B------:R-:W-:Y:S03]  /*148d0*/  BSSY.RECONVERGENT B2, `(.L_x_9729) ;  /* 0x000000c000027945 */ /* 0x000fe60003800200 */
[C---:B0-23--:R-:W-:Y:S01]  /*148e0*/  IMAD.WIDE.U32 R110, R138.reuse, -0x2daee0ad, RZ ;  /* 0xd2511f538a6e7825 */ /* 0x04dfe200078e00ff */
        /* <DEDUP_REMOVED lines=10> */
.L_x_9730:
[----:B------:R-:W-:Y:S05]  /*14990*/  BSYNC.RECONVERGENT B2 ;  /* 0x0000000000027941 */ /* 0x000fea0003800200 */
.L_x_9729:
        /* <DEDUP_REMOVED lines=59> */
.L_x_9727:
[----:B------:R-:W-:Y:S05]  /*14d50*/  BSYNC.RECONVERGENT B1 ;  /* 0x0000000000017941 */ /* 0x000fea0003800200 */
.L_x_9726:
        /* <DEDUP_REMOVED lines=24> */
.L_x_9733:
[----:B------:R-:W-:Y:S01]  /*14ee0*/  VIADD R138, R138, 0x1 ;  /* 0x000000018a8a7836 */ /* 0x000fe20000000000 */
[----:B------:R-:W-:Y:S03]  /*14ef0*/  BSSY.RECONVERGENT B2, `(.L_x_9734) ;  /* 0x000000c000027945 */ /* 0x000fe60003800200 */
[C---:B0-23--:R-:W-:Y:S01]  /*14f00*/  IMAD.WIDE.U32 R110, R138.reuse, -0x2daee0ad, RZ ;  /* 0xd2511f538a6e7825 */ /* 0x04dfe200078e00ff */
        /* <DEDUP_REMOVED lines=10> */
.L_x_9735:
[----:B------:R-:W-:Y:S05]  /*14fb0*/  BSYNC.RECONVERGENT B2 ;  /* 0x0000000000027941 */ /* 0x000fea0003800200 */
.L_x_9734:
        /* <DEDUP_REMOVED lines=59> */
.L_x_9732:
[----:B------:R-:W-:Y:S05]  /*15370*/  BSYNC.RECONVERGENT B1 ;  /* 0x0000000000017941 */ /* 0x000fea0003800200 */
.L_x_9731:
[----:B------:R-:W-:Y:S01]  /*15380*/  I2FP.F32.U32 R103, R2 ;  /* 0x0000000200677245 */ /* 0x000fe20000201000 */
[----:B------:R-:W-:Y:S01]  /*15390*/  IMAD.U32 R102, R105, 0x10000, RZ ;  /* 0x0001000069667824 */ /* 0x000fe200078e00ff */
[----:B------:R-:W-:Y:S01]  /*153a0*/  ISETP.NE.AND P2, PT, R104, 0x1, PT ;  /* 0x000000016800780c */ /* 0x000fe20003f45270 */
[----:B------:R-:W-:Y:S01]  /*153b0*/  BSSY.RECONVERGENT B1, `(.L_x_9736) ;  /* 0x000005e000017945 */ /* 0x000fe20003800200 */
[----:B0-23--:R-:W-:Y:S01]  /*153c0*/  MOV R108, 0x2 ;  /* 0x00000002006c7802 */ /* 0x00dfe20000000f00 */
[----:B------:R-:W-:Y:S01]  /*153d0*/  FFMA.FTZ R2, R103, R150, 1.1641532182693481445e-10 ;  /* 0x2f00000067027423 */ /* 0x000fe20000010096 */
[----:B------:R-:W-:Y:S01]  /*153e0*/  FMUL.FTZ R103, R102, UR4 ;  /* 0x0000000466677c20 */ /* 0x000fe20008410000 */
[----:B------:R-:W-:-:S03]  /*153f0*/  IMAD.U32 R102, R65, 0x10000, RZ ;  /* 0x0001000041667824 */ /* 0x000fc600078e00ff */
[----:B------:R-:W-:Y:S01]  /*15400*/  FMUL.FTZ R103, R103, R132 ;  /* 0x0000008467677220 */ /* 0x000fe20000410000 */
[----:B------:R-:W-:Y:S01]  /*15410*/  FSETP.GTU.FTZ.AND P1, PT, R2, R149, PT ;  /* 0x000000950200720b */ /* 0x000fe20003f3c000 */
[----:B------:R-:W-:-:S03]  /*15420*/  IMAD.MOV.U32 R2, RZ, RZ, R134 ;  /* 0x000000ffff027224 */ /* 0x000fc600078e0086 */
[----:B------:R-:W-:Y:S02]  /*15430*/  FSEL R109, R103, RZ, !P1 ;  /* 0x000000ff676d7208 */ /* 0x000fe40004800000 */
[----:B------:R-:W-:Y:S02]  /*15440*/  PRMT R103, R105, 0x7632, R103 ;  /* 0x0000763269677816 */ /* 0x000fe40000000067 */
[----:B------:R-:W-:Y:S01]  /*15450*/  PLOP3.LUT P1, PT, P1, PT, PT, 0x8, 0x80 ;  /* 0x000000000080781c */ /* 0x000fe20000f2e170 */
[----:B------:R-:W-:Y:S01]  /*15460*/  FFMA.FTZ R102, R109, R102, R70 ;  /* 0x000000666d667223 */ /* 0x000fe20000010046 */
        /* <DEDUP_REMOVED lines=9> */
.L_x_9738:
        /* <DEDUP_REMOVED lines=13> */
.L_x_9740:
[----:B------:R-:W-:Y:S05]  /*155d0*/  BSYNC.RECONVERGENT B2 ;  /* 0x0000000000027941 */ /* 0x000fea0003800200 */
.L_x_9739:
        /* <DEDUP_REMOVED lines=59> */
.L_x_9737:
[----:B------:R-:W-:Y:S05]  /*15990*/  BSYNC.RECONVERGENT B1 ;  /* 0x0000000000017941 */ /* 0x000fea0003800200 */
.L_x_9736:
[----:B------:R-:W-:Y:S01]  /*159a0*/  I2FP.F32.U32 R105, R2 ;  /* 0x0000000200697245 */ /* 0x000fe20000201000 */
[----:B------:R-:W-:Y:S01]  /*159b0*/  IMAD.U32 R103, R103, 0x10000, RZ ;  /* 0x0001000067677824 */ /* 0x000fe200078e00ff */
[----:B------:R-:W-:Y:S01]  /*159c0*/  ISETP.NE.AND P3, PT, R108, 0x1, PT ;  /* 0x000000016c00780c */ /* 0x000fe20003f65270 */
[----:B------:R-:W-:Y:S01]  /*159d0*/  BSSY.RECONVERGENT B1, `(.L_x_9741) ;  /* 0x000005d000017945 */ /* 0x000fe20003800200 */
[----:B------:R-:W-:Y:S01]  /*159e0*/  SHF.L.U32 R104, R115, 0x10, RZ ;  /* 0x0000001073687819 */ /* 0x000fe200000006ff */
        /* <DEDUP_REMOVED lines=18> */
.L_x_9743:
        /* <DEDUP_REMOVED lines=13> */
.L_x_9745:
[----:B------:R-:W-:Y:S05]  /*15be0*/  BSYNC.RECONVERGENT B2 ;  /* 0x0000000000027941 */ /* 0x000fea0003800200 */
.L_x_9744:
        /* <DEDUP_REMOVED lines=59> */
.L_x_9742:
[----:B------:R-:W-:Y:S05]  /*15fa0*/  BSYNC.RECONVERGENT B1 ;  /* 0x0000000000017941 */ /* 0x000fea0003800200 */
.L_x_9741:
[----:B------:R-:W-:Y:S01]  /*15fb0*/  I2FP.F32.U32 R105, R105 ;  /* 0x0000006900697245 */ /* 0x000fe20000201000 */
[----:B------:R-:W-:Y:S01]  /*15fc0*/  BSSY.RECONVERGENT B1, `(.L_x_9746) ;  /* 0x0000060000017945 */ /* 0x000fe20003800200 */
[C---:B------:R-:W-:Y:S01]  /*15fd0*/  SHF.L.U32 R104, R106.reuse, 0x10, RZ ;  /* 0x000000106a687819 */ /* 0x040fe200000006ff */
        /* <DEDUP_REMOVED lines=8> */
[----:B------:R-:W-:-:S04]  /*16060*/  IMAD.MOV.U32 R2, RZ, RZ, R134 ;  /* 0x000000ffff027224 */ /* 0x000fc800078e0086 */
        /* <DEDUP_REMOVED lines=12> */
.L_x_9748:
        /* <DEDUP_REMOVED lines=13> */
.L_x_9750:
[----:B------:R-:W-:Y:S05]  /*16200*/  BSYNC.RECONVERGENT B2 ;  /* 0x0000000000027941 */ /* 0x000fea0003800200 */
.L_x_9749:
        /* <DEDUP_REMOVED lines=59> */
.L_x_9747:
[----:B------:R-:W-:Y:S05]  /*165c0*/  BSYNC.RECONVERGENT B1 ;  /* 0x0000000000017941 */ /* 0x000fea0003800200 */
.L_x_9746:
[----:B------:R-:W-:Y:S01]  /*165d0*/  I2FP.F32.U32 R105, R2 ;  /* 0x0000000200697245 */ /* 0x000fe20000201000 */
[----:B------:R-:W-:Y:S01]  /*165e0*/  IMAD.U32 R106, R106, 0x10000, RZ ;  /* 0x000100006a6a7824 */ /* 0x000fe200078e00ff */
[----:B------:R-:W-:Y:S01]  /*165f0*/  ISETP.NE.AND P5, PT, R108, 0x1, PT ;  /* 0x000000016c00780c */ /* 0x000fe20003fa5270 */
[----:B------:R-:W-:Y:S01]  /*16600*/  BSSY.RECONVERGENT B1, `(.L_x_9751) ;  /* 0x000005d000017945 */ /* 0x000fe20003800200 */
[----:B------:R-:W-:Y:S02]  /*16610*/  IMAD.MOV.U32 R110, RZ, RZ, 0x2 ;  /* 0x00000002ff6e7424 */ /* 0x000fe400078e00ff */
[----:B------:R-:W-:Y:S01]  /*16620*/  FFMA.FTZ R2, R105, R150, 1.1641532182693481445e-10 ;  /* 0x2f00000069027423 */ /* 0x000fe20000010096 */
[----:B------:R-:W-:Y:S01]  /*16630*/  FMUL.FTZ R105, R106, UR4 ;  /* 0x000000046a697c20 */ /* 0x000fe20008410000 */
[----:B------:R-:W-:Y:S02]  /*16640*/  SHF.L.U32 R106, R114, 0x10, RZ ;  /* 0x00000010726a7819 */ /* 0x000fe400000006ff */
[----:B------:R-:W-:Y:S01]  /*16650*/  MOV R109, R134 ;  /* 0x00000086006d7202 */ /* 0x000fe20000000f00 */
        /* <DEDUP_REMOVED lines=14> */
.L_x_9753:
        /* <DEDUP_REMOVED lines=13> */
.L_x_9755:
[----:B------:R-:W-:Y:S05]  /*16810*/  BSYNC.RECONVERGENT B2 ;  /* 0x0000000000027941 */ /* 0x000fea0003800200 */
.L_x_9754:
        /* <DEDUP_REMOVED lines=59> */
.L_x_9752:
[----:B------:R-:W-:Y:S05]  /*16bd0*/  BSYNC.RECONVERGENT B1 ;  /* 0x0000000000017941 */ /* 0x000fea0003800200 */
.L_x_9751:
[----:B------:R-:W-:Y:S01]  /*16be0*/  I2FP.F32.U32 R109, R109 ;  /* 0x0000006d006d7245 */ /* 0x000fe20000201000 */
[----:B------:R-:W-:Y:S01]  /*16bf0*/  BSSY.RECONVERGENT B1, `(.L_x_9756) ;  /* 0x0000062000017945 */ /* 0x000fe20003800200 */
[----:B------:R-:W-:Y:S02]  /*16c00*/  SHF.L.U32 R106, R107, 0x10, RZ ;  /* 0x000000106b6a7819 */ /* 0x000fe400000006ff */
[----:B------:R-:W-:Y:S01]  /*16c10*/  ISETP.NE.AND P6, PT, R110, 0x1, PT ;  /* 0x000000016e00780c */ /* 0x000fe20003fc5270 */
[----:B------:R-:W-:Y:S01]  /*16c20*/  FFMA.FTZ R2, R109, R150, 1.1641532182693481445e-10 ;  /* 0x2f0000006d027423 */ /* 0x000fe20000010096 */
[----:B------:R-:W-:Y:S01]  /*16c30*/  PRMT R107, R107, 0x7632, R107 ;  /* 0x000076326b6b7816 */ /* 0x000fe2000000006b */
[----:B------:R-:W-:Y:S01]  /*16c40*/  FMUL.FTZ R109, R106, UR4 ;  /* 0x000000046a6d7c20 */ /* 0x000fe20008410000 */
[----:B------:R-:W-:Y:S02]  /*16c50*/  IMAD.U32 R106, R67, 0x10000, RZ ;  /* 0x00010000436a7824 */ /* 0x000fe400078e00ff */
[----:B------:R-:W-:Y:S01]  /*16c60*/  FSETP.GTU.FTZ.AND P5, PT, R2, R149, PT ;  /* 0x000000950200720b */ /* 0x000fe20003fbc000 */
[----:B------:R-:W-:Y:S01]  /*16c70*/  FMUL.FTZ R109, R109, R132 ;  /* 0x000000846d6d7220 */ /* 0x000fe20000410000 */
[----:B------:R-:W-:-:S04]  /*16c80*/  HFMA2 R2, -RZ, RZ, 0, 1.1920928955078125e-07 ;  /* 0x00000002ff027431 */ /* 0x000fc800000001ff */
        /* <DEDUP_REMOVED lines=13> */
.L_x_9758:
        /* <DEDUP_REMOVED lines=15> */
.L_x_9760:
[----:B------:R-:W-:Y:S05]  /*16e50*/  BSYNC.RECONVERGENT B2 ;  /* 0x0000000000027941 */ /* 0x000fea0003800200 */
.L_x_9759:
        /* <DEDUP_REMOVED lines=59> */
.L_x_9757:
[----:B------:R-:W-:Y:S05]  /*17210*/  BSYNC.RECONVERGENT B1 ;  /* 0x0000000000017941 */ /* 0x000fea0003800200 */
.L_x_9756:
[----:B------:R-:W-:Y:S01]  /*17220*/  I2FP.F32.U32 R109, R109 ;  /* 0x0000006d006d7245 */ /* 0x000fe20000201000 */
[----:B------:R-:W-:-:S04]  /*17230*/  IMAD.U32 R107, R107, 0x10000, RZ ;  /* 0x000100006b6b7824 */ /* 0x000fc800078e00ff */
[----:B------:R-:W-:Y:S01]  /*17240*/  FFMA.FTZ R150, R109, R150, 1.1641532182693481445e-10 ;  /* 0x2f0000006d967423 */ /* 0x000fe20000010096 */
[----:B------:R-:W-:-:S04]  /*17250*/  FMUL.FTZ R107, R107, UR4 ;  /* 0x000000046b6b7c20 */ /* 0x000fc80008410000 */
[----:B------:R-:W-:Y:S01]  /*17260*/  FMUL.FTZ R107, R107, R132 ;  /* 0x000000846b6b7220 */ /* 0x000fe20000410000 */
[----:B------:R-:W-:-:S04]  /*17270*/  FSETP.GTU.FTZ.AND P6, PT, R150, R149, PT ;  /* 0x000000959600720b */ /* 0x000fc80003fdc000 */
[----:B------:R-:W-:Y:S02]  /*17280*/  FSEL R108, R107, RZ, !P6 ;  /* 0x000000ff6b6c7208 */ /* 0x000fe40007000000 */
[----:B------:R-:W-:Y:S02]  /*17290*/  SHF.L.U32 R107, R113, 0x10, RZ ;  /* 0x00000010716b7819 */ /* 0x000fe400000006ff */
[----:B------:R-:W-:-:S03]  /*172a0*/  PLOP3.LUT P6, PT, P6, PT, PT, 0x8, 0x80 ;  /* 0x000000000080781c */ /* 0x000fc600037ce170 */
[----:B------:R-:W-:Y:S01]  /*172b0*/  FFMA.FTZ R107, R108, R107, R75 ;  /* 0x0000006b6c6b7223 */ /* 0x000fe2000001004b */
[----:B------:R-:W-:Y:S09]  /*172c0*/  BRA `(.L_x_9761) ;  /* 0x0000003000547947 */ /* 0x000ff20003800000 */
.L_x_9720:
        /* <DEDUP_REMOVED lines=16> */
.L_x_9764:
        /* <DEDUP_REMOVED lines=13> */
.L_x_9766:
[----:B------:R-:W-:Y:S05]  /*174a0*/  BSYNC.RECONVERGENT B2 ;  /* 0x0000000000027941 */ /* 0x000fea0003800200 */
.L_x_9765:
        /* <DEDUP_REMOVED lines=58> */
.L_x_9763:
[----:B------:R-:W-:Y:S05]  /*17850*/  BSYNC.RECONVERGENT B1 ;  /* 0x0000000000017941 */ /* 0x000fea0003800200 */
.L_x_9762:
[----:B------:R-:W1:Y:S01]  /*17860*/  LDC R132, c[0x0][0x408] ;  /* 0x00010200ff847b82 */ /* 0x000e620000000800 */
[----:B------:R-:W-:Y:S01]  /*17870*/  HFMA2 R150, -RZ, RZ, 0.1171875, 0 ;  /* 0x2f800000ff967431 */ /* 0x000fe200000001ff */
[----:B------:R-:W-:Y:S01]  /*17880*/  I2FP.F32.U32 R101, R100 ;  /* 0x0000006400657245 */ /* 0x000fe20000201000 */
[----:B-----5:R-:W-:Y:S01]  /*17890*/  IMAD.U32 R100, R104, 0x10000, RZ ;  /* 0x0001000068647824 */ /* 0x020fe200078e00ff */
[----:B------:R-:W-:Y:S01]  /*178a0*/  ISETP.NE.AND P2, PT, R102, 0x1, PT ;  /* 0x000000016600780c */ /* 0x000fe20003f45270 */
[----:B------:R-:W-:Y:S01]  /*178b0*/  BSSY.RECONVERGENT B1, `(.L_x_9767) ;  /* 0x0000060000017945 */ /* 0x000fe20003800200 */
[----:B------:R-:W-:Y:S01]  /*178c0*/  PRMT R104, R104, 0x7632, R104 ;  /* 0x0000763268687816 */ /* 0x000fe20000000068 */
[----:B------:R-:W-:Y:S01]  /*178d0*/  IMAD.MOV.U32 R103, RZ, RZ, 0x2 ;  /* 0x00000002ff677424 */ /* 0x000fe200078e00ff */
[----:B------:R-:W4:Y:S01]  /*178e0*/  LDC R149, c[0x0][0x404] ;  /* 0x00010100ff957b82 */ /* 0x000f220000000800 */
[----:B------:R-:W-:Y:S01]  /*178f0*/  FFMA.FTZ R2, R101, R150, 1.1641532182693481445e-10 ;  /* 0x2f00000065027423 */ /* 0x000fe20000010096 */
[----:B------:R-:W-:-:S04]  /*17900*/  FMUL.FTZ R101, R100, UR4 ;  /* 0x0000000464657c20 */ /* 0x000fc80008410000 */
[----:B-1----:R-:W-:Y:S01]  /*17910*/  FMUL.FTZ R100, R101, R132 ;  /* 0x0000008465647220 */ /* 0x002fe20000410000 */
[----:B------:R-:W-:Y:S02]  /*17920*/  SHF.L.U32 R101, R64, 0x10, RZ ;  /* 0x0000001040657819 */ /* 0x000fe400000006ff */
[----:B----4-:R-:W-:Y:S02]  /*17930*/  FSETP.GTU.FTZ.AND P1, PT, R2, R149, PT ;  /* 0x000000950200720b */ /* 0x010fe40003f3c000 */
        /* <DEDUP_REMOVED lines=14> */
.L_x_9769:
[----:B------:R-:W-:Y:S01]  /*17a20*/  VIADD R138, R138, 0x1 ;  /* 0x000000018a8a7836 */ /* 0x000fe20000000000 */
[----:B------:R-:W-:Y:S03]  /*17a30*/  BSSY.RECONVERGENT B2, `(.L_x_9770) ;  /* 0x000000c000027945 */ /* 0x000fe60003800200 */
[C---:B0-23--:R-:W-:Y:S01]  /*17a40*/  IMAD.WIDE.U32 R110, R138.reuse, -0x2daee0ad, RZ ;  /* 0xd2511f538a6e7825 */ /* 0x04dfe200078e00ff */
        /* <DEDUP_REMOVED lines=10> */
.L_x_9771:
[----:B------:R-:W-:Y:S05]  /*17af0*/  BSYNC.RECONVERGENT B2 ;  /* 0x0000000000027941 */ /* 0x000fea0003800200 */
.L_x_9770:
        /* <DEDUP_REMOVED lines=59> */
.L_x_9768:
[----:B------:R-:W-:Y:S05]  /*17eb0*/  BSYNC.RECONVERGENT B1 ;  /* 0x0000000000017941 */ /* 0x000fea0003800200 */
.L_x_9767:
[----:B------:R-:W-:Y:S01]  /*17ec0*/  I2FP.F32.U32 R101, R2 ;  /* 0x0000000200657245 */ /* 0x000fe20000201000 */
[----:B------:R-:W-:Y:S01]  /*17ed0*/  BSSY.RECONVERGENT B1, `(.L_x_9772) ;  /* 0x0000060000017945 */ /* 0x000fe20003800200 */
[----:B------:R-:W-:Y:S02]  /*17ee0*/  SHF.L.U32 R104, R104, 0x10, RZ ;  /* 0x0000001068687819 */ /* 0x000fe400000006ff */
[----:B------:R-:W-:Y:S01]  /*17ef0*/  ISETP.NE.AND P1, PT, R103, 0x1, PT ;  /* 0x000000016700780c */ /* 0x000fe20003f25270 */
[----:B------:R-:W-:Y:S02]  /*17f00*/  FFMA.FTZ R2, R101, R150, 1.1641532182693481445e-10 ;  /* 0x2f00000065027423 */ /* 0x000fe40000010096 */
[----:B------:R-:W-:Y:S01]  /*17f10*/  FMUL.FTZ R101, R104, UR4 ;  /* 0x0000000468657c20 */ /* 0x000fe20008410000 */
[----:B------:R-:W-:Y:S02]  /*17f20*/  HFMA2 R104, -RZ, RZ, 0, 1.1920928955078125e-07 ;  /* 0x00000002ff687431 */ /* 0x000fe400000001ff */
[----:B------:R-:W-:Y:S01]  /*17f30*/  FSETP.GTU.FTZ.AND P2, PT, R2, R149, PT ;  /* 0x000000950200720b */ /* 0x000fe20003f5c000 */
[----:B------:R-:W-:Y:S01]  /*17f40*/  FMUL.FTZ R101, R101, R132 ;  /* 0x0000008465657220 */ /* 0x000fe20000410000 */
[----:B------:R-:W-:-:S04]  /*17f50*/  IMAD.U32 R2, R116, 0x10000, RZ ;  /* 0x0001000074027824 */ /* 0x000fc800078e00ff */
        /* <DEDUP_REMOVED lines=14> */
.L_x_9774:
[----:B------:R-:W-:Y:S01]  /*18040*/  IADD3 R138, PT, PT, R138, 0x1, RZ ;  /* 0x000000018a8a7810 */ /* 0x000fe20007ffe0ff */
[----:B------:R-:W-:Y:S03]  /*18050*/  BSSY.RECONVERGENT B2, `(.L_x_9775) ;  /* 0x000000c000027945 */ /* 0x000fe60003800200 */
[C---:B------:R-:W-:Y:S01]  /*18060*/  ISETP.NE.AND P1, PT, R138.reuse, RZ, PT ;  /* 0x000000ff8a00720c */ /* 0x040fe20003f25270 */
[----:B0-23--:R-:W-:-:S12]  /*18070*/  IMAD.WIDE.U32 R110, R138, -0x2daee0ad, RZ ;  /* 0xd2511f538a6e7825 */ /* 0x00dfd800078e00ff */
        /* <DEDUP_REMOVED lines=9> */
.L_x_9776:
[----:B------:R-:W-:Y:S05]  /*18110*/  BSYNC.RECONVERGENT B2 ;  /* 0x0000000000027941 */ /* 0x000fea0003800200 */
.L_x_9775:
        /* <DEDUP_REMOVED lines=59> */
.L_x_9773:
[----:B------:R-:W-:Y:S05]  /*184d0*/  BSYNC.RECONVERGENT B1 ;  /* 0x0000000000017941 */ /* 0x000fea0003800200 */
.L_x_9772:
[----:B------:R-:W-:Y:S01]  /*184e0*/  I2FP.F32.U32 R103, R2 ;  /* 0x0000000200677245 */ /* 0x000fe20000201000 */
[----:B------:R-:W-:Y:S01]  /*184f0*/  IMAD.U32 R102, R105, 0x10000, RZ ;  /* 0x0001000069667824 */ /* 0x000fe200078e00ff */
[----:B------:R-:W-:Y:S01]  /*18500*/  ISETP.NE.AND P2, PT, R104, 0x1, PT ;  /* 0x000000016800780c */ /* 0x000fe20003f45270 */
[----:B------:R-:W-:Y:S01]  /*18510*/  BSSY.RECONVERGENT B1, `(.L_x_9777) ;  /* 0x000005e000017945 */ /* 0x000fe20003800200 */
[----:B0-23--:R-:W-:Y:S01]  /*18520*/  SHF.L.U32 R109, R65, 0x10, RZ ;  /* 0x00000010416d7819 */ /* 0x00dfe200000006ff */
[----:B------:R-:W-:Y:S01]  /*18530*/  FFMA.FTZ R2, R103, R150, 1.1641532182693481445e-10 ;  /* 0x2f00000067027423 */ /* 0x000fe20000010096 */
[----:B------:R-:W-:Y:S01]  /*18540*/  FMUL.FTZ R103, R102, UR4 ;  /* 0x0000000466677c20 */ /* 0x000fe20008410000 */
[----:B------:R-:W-:-:S03]  /*18550*/  IMAD.MOV.U32 R108, RZ, RZ, 0x2 ;  /* 0x00000002ff6c7424 */ /* 0x000fc600078e00ff */
        /* <DEDUP_REMOVED lines=16> */
.L_x_9779:
        /* <DEDUP_REMOVED lines=13> */
.L_x_9781:
[----:B------:R-:W-:Y:S05]  /*18730*/  BSYNC.RECONVERGENT B2 ;  /* 0x0000000000027941 */ /* 0x000fea0003800200 */
.L_x_9780:
        /* <DEDUP_REMOVED lines=59> */
.L_x_9778:
[----:B------:R-:W-:Y:S05]  /*18af0*/  BSYNC.RECONVERGENT B1 ;  /* 0x0000000000017941 */ /* 0x000fea0003800200 */
.L_x_9777:
        /* <DEDUP_REMOVED lines=23> */
.L_x_9784:
        /* <DEDUP_REMOVED lines=13> */
.L_x_9786:
[----:B------:R-:W-:Y:S05]  /*18d40*/  BSYNC.RECONVERGENT B2 ;  /* 0x0000000000027941 */ /* 0x000fea0003800200 */
.L_x_9785:
        /* <DEDUP_REMOVED lines=59> */
.L_x_9783:
[----:B------:R-:W-:Y:S05]  /*19100*/  BSYNC.RECONVERGENT B1 ;  /* 0x0000000000017941 */ /* 0x000fea0003800200 */
.L_x_9782:
        /* <DEDUP_REMOVED lines=24> */
.L_x_9789:
        /* <DEDUP_REMOVED lines=13> */
.L_x_9791:
[----:B------:R-:W-:Y:S05]  /*19360*/  BSYNC.RECONVERGENT B2 ;  /* 0x0000000000027941 */ /* 0x000fea0003800200 */
.L_x_9790:
        /* <DEDUP_REMOVED lines=59> */
.L_x_9788:
[----:B------:R-:W-:Y:S05]  /*19720*/  BSYNC.RECONVERGENT B1 ;  /* 0x0000000000017941 */ /* 0x000fea0003800200 */
.L_x_9787:
        /* <DEDUP_REMOVED lines=23> */
.L_x_9794:
        /* <DEDUP_REMOVED lines=13> */
.L_x_9796:
[----:B------:R-:W-:Y:S05]  /*19970*/  BSYNC.RECONVERGENT B2 ;  /* 0x0000000000027941 */ /* 0x000fea0003800200 */
.L_x_9795:
        /* <DEDUP_REMOVED lines=59> */
.L_x_9793:
[----:B------:R-:W-:Y:S05]  /*19d30*/  BSYNC.RECONVERGENT B1 ;  /* 0x0000000000017941 */ /* 0x000fea0003800200 */
.L_x_9792:
[----:B------:R-:W-:Y:S01]  /*19d40*/  I2FP.F32.U32 R109, R2 ;  /* 0x00000002006d7245 */ /* 0x000fe20000201000 */
[----:B------:R-:W-:Y:S01]  /*19d50*/  IMAD.U32 R106, R107, 0x10000, RZ ;  /* 0x000100006b6a7824 */ /* 0x000fe200078e00ff */
[----:B------:R-:W-:Y:S01]  /*19d60*/  ISETP.NE.AND P6, PT, R110, 0x1, PT ;  /* 0x000000016e00780c */ /* 0x000fe20003fc5270 */
[----:B------:R-:W-:Y:S01]  /*19d70*/  BSSY.RECONVERGENT B1, `(.L_x_9797) ;  /* 0x0000060000017945 */ /* 0x000fe20003800200 */
[----:B------:R-:W-:Y:S01]  /*19d80*/  SHF.L.U32 R111, R67, 0x10, RZ ;  /* 0x00000010436f7819 */ /* 0x000fe200000006ff */
[----:B------:R-:W-:Y:S01]  /*19d90*/  FFMA.FTZ R2, R109, R150, 1.1641532182693481445e-10 ;  /* 0x2f0000006d027423 */ /* 0x000fe20000010096 */
[----:B------:R-:W-:Y:S01]  /*19da0*/  FMUL.FTZ R109, R106, UR4 ;  /* 0x000000046a6d7c20 */ /* 0x000fe20008410000 */
[----:B------:R-:W-:-:S03]  /*19db0*/  PRMT R107, R107, 0x7632, R107 ;  /* 0x000076326b6b7816 */ /* 0x000fc6000000006b */
[----:B------:R-:W-:Y:S01]  /*19dc0*/  FMUL.FTZ R106, R109, R132 ;  /* 0x000000846d6a7220 */ /* 0x000fe20000410000 */
[----:B------:R-:W-:Y:S01]  /*19dd0*/  FSETP.GTU.FTZ.AND P5, PT, R2, R149, PT ;  /* 0x000000950200720b */ /* 0x000fe20003fbc000 */
[----:B------:R-:W-:Y:S01]  /*19de0*/  IMAD.MOV.U32 R2, RZ, RZ, 0x2 ;  /* 0x00000002ff027424 */ /* 0x000fe200078e00ff */
        /* <DEDUP_REMOVED lines=13> */
.L_x_9799:
        /* <DEDUP_REMOVED lines=15> */
.L_x_9801:
[----:B------:R-:W-:Y:S05]  /*19fb0*/  BSYNC.RECONVERGENT B2 ;  /* 0x0000000000027941 */ /* 0x000fea0003800200 */
.L_x_9800:
        /* <DEDUP_REMOVED lines=59> */
.L_x_9798:
[----:B------:R-:W-:Y:S05]  /*1a370*/  BSYNC.RECONVERGENT B1 ;  /* 0x0000000000017941 */ /* 0x000fea0003800200 */
.L_x_9797:
[----:B------:R-:W-:Y:S01]  /*1a380*/  I2FP.F32.U32 R109, R109 ;  /* 0x0000006d006d7245 */ /* 0x000fe20000201000 */
[----:B------:R-:W-:Y:S01]  /*1a390*/  IMAD.U32 R108, R113, 0x10000, RZ ;  /* 0x00010000716c7824 */ /* 0x000fe200078e00ff */
[----:B------:R-:W-:-:S03]  /*1a3a0*/  SHF.L.U32 R107, R107, 0x10, RZ ;  /* 0x000000106b6b7819 */ /* 0x000fc600000006ff */
[----:B------:R-:W-:Y:S02]  /*1a3b0*/  FFMA.FTZ R150, R109, R150, 1.1641532182693481445e-10 ;  /* 0x2f0000006d967423 */ /* 0x000fe40000010096 */
[----:B------:R-:W-:-:S03]  /*1a3c0*/  FMUL.FTZ R107, R107, UR4 ;  /* 0x000000046b6b7c20 */ /* 0x000fc60008410000 */
[----:B------:R-:W-:Y:S01]  /*1a3d0*/  FSETP.GTU.FTZ.AND P6, PT, R150, R149, PT ;  /* 0x000000959600720b */ /* 0x000fe20003fdc000 */
[----:B------:R-:W-:-:S05]  /*1a3e0*/  FMUL.FTZ R107, R107, R132 ;  /* 0x000000846b6b7220 */ /* 0x000fca0000410000 */
[----:B------:R-:W-:Y:S02]  /*1a3f0*/  FSEL R107, R107, RZ, !P6 ;  /* 0x000000ff6b6b7208 */ /* 0x000fe40007000000 */
[----:B------:R-:W-:-:S03]  /*1a400*/  PLOP3.LUT P6, PT, P6, PT, PT, 0x8, 0x80 ;  /* 0x000000000080781c */ /* 0x000fc600037ce170 */
[----:B------:R-:W-:-:S10]  /*1a410*/  FMUL.FTZ R107, R108, R107 ;  /* 0x0000006b6c6b7220 */ /* 0x000fd40000410000 */
.L_x_9761:
        /* <DEDUP_REMOVED lines=9> */
[----:B------:R-:W-:Y:S02]  /*1a4b0*/  ISETP.NE.AND P6, PT, R151, RZ, PT ;  /* 0x000000ff9700720c */ /* 0x000fe40003fc5270 */
[----:B------:R-:W-:Y:S02]  /*1a4c0*/  LOP3.LUT R150, R150, R153, R149, 0xfe, !PT ;  /* 0x0000009996967212 */ /* 0x000fe400078efe95 */
[----:B------:R-:W-:Y:S02]  /*1a4d0*/  LOP3.LUT R110, R110, R132, R111, 0xfe, !PT ;  /* 0x000000846e6e7212 */ /* 0x000fe400078efe6f */
[----:B------:R-:W-:Y:S02]  /*1a4e0*/  SEL R111, RZ, 0x1, !P3 ;  /* 0x00000001ff6f7807 */ /* 0x000fe40005800000 */
[----:B------:R-:W-:Y:S01]  /*1a4f0*/  SEL R149, RZ, 0x1, !P6 ;  /* 0x00000001ff957807 */ /* 0x000fe20007000000 */
[----:B0-----:R-:W-:Y:S01]  /*1a500*/  IMAD.WIDE.U32 R144, R147, 0x20, R144 ;  /* 0x0000002093907825 */ /* 0x001fe200078e0090 */
[----:B------:R-:W-:-:S02]  /*1a510*/  LOP3.LUT R111, R150, R111, RZ, 0xfc, !PT ;  /* 0x0000006f966f7212 */ /* 0x000fc400078efcff */
[----:B------:R-:W-:Y:S02]  /*1a520*/  LOP3.LUT R110, R110, R149, RZ, 0xfc, !PT ;  /* 0x000000956e6e7212 */ /* 0x000fe400078efcff */
[----:B------:R4:W-:Y:S01]  /*1a530*/  STG.E.128 desc[UR6][R144.64], R100 ;  /* 0x0000006490007986 */ /* 0x0009e2000c101d06 */
[----:B------:R-:W-:Y:S01]  /*1a540*/  MOV R132, R148 ;  /* 0x0000009400847202 */ /* 0x000fe20000000f00 */
[----:B-1----:R-:W-:Y:S02]  /*1a550*/  IMAD.WIDE.U32 R108, R147, 0x8, R108 ;  /* 0x00000008936c7825 */ /* 0x002fe400078e006c */
[----:B------:R4:W-:Y:S04]  /*1a560*/  STG.E.128 desc[UR6][R144.64+0x10], R104 ;  /* 0x0000106890007986 */ /* 0x0009e8000c101d06 */
[----:B------:R4:W-:Y:S02]  /*1a570*/  STG.E.64 desc[UR6][R108.64], R110 ;  /* 0x0000006e6c007986 */ /* 0x0009e4000c101b06 */
.L_x_9719:
[----:B------:R-:W-:Y:S05]  /*1a580*/  BSYNC.RECONVERGENT B0 ;  /* 0x0000000000007941 */ /* 0x000fea0003800200 */
.L_x_9718:
[----:B0-234-:R-:W-:Y:S01]  /*1a590*/  FADD.FTZ R108, RZ, R76 ;  /* 0x0000004cff6c7221 */ /* 0x01dfe20000010000 */
[----:B------:R-:W-:Y:S01]  /*1a5a0*/  ISETP.NE.AND P4, PT, R146, RZ, PT ;  /* 0x000000ff9200720c */ /* 0x000fe20003f85270 */
[----:B------:R-:W-:Y:S01]  /*1a5b0*/  BSSY.RECONVERGENT B0, `(.L_x_9802) ;  /* 0x0000085000007945 */ /* 0x000fe20003800200 */
[C---:B------:R-:W-:Y:S01]  /*1a5c0*/  ISETP.GT.U32.AND P3, PT, R0.reuse, 0xff, PT ;  /* 0x000000ff0000780c */ /* 0x040fe20003f64070 */
[----:B------:R-:W-:Y:S01]  /*1a5d0*/  FADD.FTZ R109, R77, R108 ;  /* 0x0000006c4d6d7221 */ /* 0x000fe20000010000 */
[C---:B------:R-:W-:Y:S01]  /*1a5e0*/  ISETP.GT.U32.AND P2, PT, R0.reuse, 0x17f, PT ;  /* 0x0000017f0000780c */ /* 0x040fe20003f44070 */
[----:B------:R-:W-:Y:S01]  /*1a5f0*/  IMAD.MOV.U32 R148, RZ, RZ, RZ ;  /* 0x000000ffff947224 */ /* 0x000fe200078e00ff */
        /* <DEDUP_REMOVED lines=128> */
.L_x_9803:
[----:B------:R-:W-:Y:S05]  /*1ae00*/  BSYNC.RECONVERGENT B0 ;  /* 0x0000000000007941 */ /* 0x000fea0003800200 */
.L_x_9802:
        /* <DEDUP_REMOVED lines=12> */
.L_x_9805:
[----:B------:R-:W-:Y:S05]  /*1aed0*/  BSYNC.RECONVERGENT B0 ;  /* 0x0000000000007941 */ /* 0x000fea0003800200 */
.L_x_9804:
        /* <DEDUP_REMOVED lines=33> */
[C---:B--2---:R-:W-:Y:S01]  /*1b0f0*/  FMUL.FTZ R145, R146.reuse, R145 ;  /* 0x0000009192917220 */ /* 0x044fe20000410000 */
[----:B------:R-:W0:Y:S02]  /*1b100*/  LDC R144, c[0x0][0x448] ;  /* 0x00011200ff907b82 */ /* 0x000e240000000800 */
[----:B------:R-:W-:Y:S01]  /*1b110*/  FMUL.FTZ R111, R111, R151 ;  /* 0x000000976f6f7220 */ /* 0x000fe20000410000 */
[----:B------:R-:W-:Y:S02]  /*1b120*/  IMAD.U32 R151, RZ, RZ, UR14 ;  /* 0x0000000eff977e24 */ /* 0x000fe4000f8e00ff */
[----:B------:R-:W1:Y:S01]  /*1b130*/  SHFL.IDX PT, R145, R145, RZ, 0x1f ;  /* 0x00001fff91917589 */ /* 0x000e6200000e0000 */
[----:B------:R-:W-:-:S02]  /*1b140*/  FFMA.FTZ R146, R146, R111, R109 ;  /* 0x0000006f92927223 */ /* 0x000fc4000001006d */
[----:B------:R-:W2:Y:S03]  /*1b150*/  @!P2 LDC.64 R110, c[0x0][0x3c0] ;  /* 0x0000f000ff6eab82 */ /* 0x000ea60000000a00 */
[----:B------:R3:W0:Y:S05]  /*1b160*/  SHFL.IDX PT, R149, R146, RZ, 0x1f ;  /* 0x00001fff92957589 */ /* 0x00062a00000e0000 */
[----:B------:R-:W4:Y:S01]  /*1b170*/  @!P2 LDC.64 R108, c[0x0][0x3c8] ;  /* 0x0000f200ff6cab82 */ /* 0x000f220000000a00 */
[C---:B-1----:R-:W-:Y:S01]  /*1b180*/  FMUL.FTZ R142, R145.reuse, R145 ;  /* 0x00000091918e7220 */ /* 0x042fe20000410000 */
[----:B---3--:R-:W-:-:S04]  /*1b190*/  FSEL R146, R145, RZ, !P1 ;  /* 0x000000ff91927208 */ /* 0x008fc80004800000 */
[----:B------:R-:W-:Y:S01]  /*1b1a0*/  FSEL R147, R142, RZ, P1 ;  /* 0x000000ff8e937208 */ /* 0x000fe20000800000 */
[----:B0-----:R-:W-:Y:S01]  /*1b1b0*/  FFMA.FTZ R142, R149, UR19, R144 ;  /* 0x00000013958e7c23 */ /* 0x001fe20008010090 */
[----:B------:R-:W-:-:S03]  /*1b1c0*/  MOV R149, UR14 ;  /* 0x0000000e00957c02 */ /* 0x000fc60008000f00 */
[----:B------:R-:W-:Y:S01]  /*1b1d0*/  FADD.FTZ R147, R142, R147 ;  /* 0x000000938e937221 */ /* 0x000fe20000010000 */
[----:B----4-:R-:W-:-:S04]  /*1b1e0*/  @!P2 IMAD.WIDE R108, R151, 0x4, R108 ;  /* 0x00000004976ca825 */ /* 0x010fc800078e026c */
[----:B--2---:R-:W-:Y:S01]  /*1b1f0*/  @!P2 IMAD.WIDE R110, R149, 0x4, R110 ;  /* 0x00000004956ea825 */ /* 0x004fe200078e026e */
[----:B------:R-:W0:Y:S04]  /*1b200*/  MUFU.RSQ R147, R147 ;  /* 0x0000009300937308 */ /* 0x000e280000001400 */
[----:B------:R1:W-:Y:S04]  /*1b210*/  @!P2 STG.E desc[UR6][R110.64], R145 ;  /* 0x000000916e00a986 */ /* 0x0003e8000c101906 */
[----:B0-----:R1:W-:Y:S01]  /*1b220*/  @!P2 STG.E desc[UR6][R108.64], R147 ;  /* 0x000000936c00a986 */ /* 0x0013e2000c101906 */
[----:B------:R-:W-:Y:S05]  /*1b230*/  @!P4 BRA `(.L_x_9807) ;  /* 0x0000000000c0c947 */ /* 0x000fea0003800000 */
[--C-:B-1----:R-:W-:Y:S01]  /*1b240*/  FADD.FTZ R108, R76, -R146.reuse ;  /* 0x800000924c6c7221 */ /* 0x102fe20000010000 */
[--C-:B------:R-:W-:Y:S01]  /*1b250*/  FADD.FTZ R110, R78, -R146.reuse ;  /* 0x800000924e6e7221 */ /* 0x100fe20000010000 */
[----:B------:R-:W-:Y:S01]  /*1b260*/  FADD.FTZ R144, R80, -R146 ;  /* 0x8000009250907221 */ /* 0x000fe20000010000 */
[----:B------:R-:W-:Y:S01]  /*1b270*/  SHF.L.U32 R109, R20, 0x10, RZ ;  /* 0x00000010146d7819 */ /* 0x000fe200000006ff */
[----:B------:R-:W-:Y:S01]  /*1b280*/  IMAD.U32 R111, R24, 0x10000, RZ ;  /* 0x00010000186f7824 */ /* 0x000fe200078e00ff */
[----:B------:R-:W-:Y:S01]  /*1b290*/  SHF.L.U32 R145, R21, 0x10, RZ ;  /* 0x0000001015917819 */ /* 0x000fe200000006ff */
[----:B------:R-:W-:Y:S01]  /*1b2a0*/  FMUL.FTZ R108, R147, R108 ;  /* 0x0000006c936c7220 */ /* 0x000fe20000410000 */
[----:B------:R-:W-:Y:S01]  /*1b2b0*/  IMAD.U32 R149, R25, 0x10000, RZ ;  /* 0x0001000019957824 */ /* 0x000fe200078e00ff */
[----:B------:R-:W-:Y:S01]  /*1b2c0*/  SHF.L.U32 R155, R22, 0x10, RZ ;  /* 0x00000010169b7819 */ /* 0x000fe200000006ff */
[----:B------:R-:W-:Y:S01]  /*1b2d0*/  FMUL.FTZ R110, R147, R110 ;  /* 0x0000006e936e7220 */ /* 0x000fe20000410000 */
[----:B------:R-:W-:-:S02]  /*1b2e0*/  IMAD.U32 R157, R26, 0x10000, RZ ;  /* 0x000100001a9d7824 */ /* 0x000fc400078e00ff */
[----:B------:R-:W-:Y:S01]  /*1b2f0*/  FMUL.FTZ R144, R147, R144 ;  /* 0x0000009093907220 */ /* 0x000fe20000410000 */
[----:B------:R-:W-:Y:S01]  /*1b300*/  FFMA.FTZ R108, R108, R109, R111 ;  /* 0x0000006d6c6c7223 */ /* 0x000fe2000001006f */
[----:B------:R-:W-:Y:S01]  /*1b310*/  FFMA.FTZ R109, R110, R145, R149 ;  /* 0x000000916e6d7223 */ /* 0x000fe20000010095 */
[--C-:B------:R-:W-:Y:S01]  /*1b320*/  FADD.FTZ R142, R79, -R146.reuse ;  /* 0x800000924f8e7221 */ /* 0x100fe20000010000 */
[----:B------:R-:W-:Y:S01]  /*1b330*/  FFMA.FTZ R110, R144, R155, R157 ;  /* 0x0000009b906e7223 */ /* 0x000fe2000001009d */
[--C-:B------:R-:W-:Y:S01]  /*1b340*/  FADD.FTZ R144, R81, -R146.reuse ;  /* 0x8000009251907221 */ /* 0x100fe20000010000 */
[----:B------:R-:W-:Y:S01]  /*1b350*/  SHF.L.U32 R151, R18, 0x10, RZ ;  /* 0x0000001012977819 */ /* 0x000fe200000006ff */
[----:B------:R-:W-:Y:S02]  /*1b360*/  IMAD.U32 R153, R17, 0x10000, RZ ;  /* 0x0001000011997824 */ /* 0x000fe400078e00ff */
[C---:B------:R-:W-:Y:S01]  /*1b370*/  FMUL.FTZ R142, R147.reuse, R142 ;  /* 0x0000008e938e7220 */ /* 0x040fe20000410000 */
[----:B------:R-:W-:Y:S01]  /*1b380*/  SHF.L.U32 R148, R16, 0x10, RZ ;  /* 0x0000001010947819 */ /* 0x000fe200000006ff */
[----:B------:R-:W-:Y:S01]  /*1b390*/  FMUL.FTZ R111, R147, R144 ;  /* 0x00000090936f7220 */ /* 0x000fe20000410000 */
[----:B------:R-:W-:Y:S01]  /*1b3a0*/  IMAD.U32 R150, R15, 0x10000, RZ ;  /* 0x000100000f967824 */ /* 0x000fe200078e00ff */
[----:B------:R-:W0:Y:S01]  /*1b3b0*/  LDC.64 R144, c[0x0][0x428] ;  /* 0x00010a00ff907b82 */ /* 0x000e220000000a00 */
[----:B------:R-:W-:Y:S01]  /*1b3c0*/  FFMA.FTZ R142, R142, R151, R153 ;  /* 0x000000978e8e7223 */ /* 0x000fe20000010099 */
[----:B------:R-:W-:Y:S01]  /*1b3d0*/  FADD.FTZ R152, R82, -R146 ;  /* 0x8000009252987221 */ /* 0x000fe20000010000 */
[----:B------:R-:W-:Y:S01]  /*1b3e0*/  FFMA.FTZ R151, R111, R148, R150 ;  /* 0x000000946f977223 */ /* 0x000fe20000010096 */
[----:B------:R-:W-:Y:S01]  /*1b3f0*/  FADD.FTZ R148, R83, -R146 ;  /* 0x8000009253947221 */ /* 0x000fe20000010000 */
[----:B------:R-:W-:Y:S01]  /*1b400*/  SHF.L.U32 R149, R23, 0x10, RZ ;  /* 0x0000001017957819 */ /* 0x000fe200000006ff */
[----:B------:R-:W-:-:S02]  /*1b410*/  IMAD.U32 R153, R27, 0x10000, RZ ;  /* 0x000100001b997824 */ /* 0x000fc400078e00ff */
[----:B------:R-:W-:Y:S01]  /*1b420*/  FMUL.FTZ R152, R147, R152 ;  /* 0x0000009893987220 */ /* 0x000fe20000410000 */
[----:B------:R-:W-:Y:S01]  /*1b430*/  SHF.L.U32 R150, R14, 0x10, RZ ;  /* 0x000000100e967819 */ /* 0x000fe200000006ff */
[----:B------:R-:W-:Y:S02]  /*1b440*/  IMAD.U32 R154, R13, 0x10000, RZ ;  /* 0x000100000d9a7824 */ /* 0x000fe400078e00ff */
[----:B------:R-:W-:Y:S01]  /*1b450*/  FMUL.FTZ R111, R147, R148 ;  /* 0x00000094936f7220 */ /* 0x000fe20000410000 */
[----:B------:R-:W-:Y:S01]  /*1b460*/  FADD.FTZ R148, R77, -R146 ;  /* 0x800000924d947221 */ /* 0x000fe20000010000 */
[----:B------:R-:W-:Y:S01]  /*1b470*/  FFMA.FTZ R152, R152, R149, R153 ;  /* 0x0000009598987223 */ /* 0x000fe20000010099 */
[----:B------:R-:W-:Y:S02]  /*1b480*/  IMAD.U32 R149, R19, 0x10000, RZ ;  /* 0x0001000013957824 */ /* 0x000fe400078e00ff */
[----:B------:R-:W-:Y:S01]  /*1b490*/  FFMA.FTZ R153, R111, R150, R154 ;  /* 0x000000966f997223 */ /* 0x000fe2000001009a */
[----:B------:R-:W-:Y:S01]  /*1b4a0*/  SHF.L.U32 R111, R112, 0x10, RZ ;  /* 0x00000010706f7819 */ /* 0x000fe200000006ff */
[----:B------:R-:W-:Y:S01]  /*1b4b0*/  FMUL.FTZ R148, R147, R148 ;  /* 0x0000009493947220 */ /* 0x000fe20000410000 */
[----:B------:R-:W-:-:S02]  /*1b4c0*/  F2FP.BF16.F32.PACK_AB R110, R151, R110 ;  /* 0x0000006e976e723e */ /* 0x000fc400000010ff */
[----:B------:R-:W-:Y:S01]  /*1b4d0*/  F2FP.BF16.F32.PACK_AB R109, R142, R109 ;  /* 0x0000006d8e6d723e */ /* 0x000fe200000010ff */
[----:B------:R-:W-:Y:S01]  /*1b4e0*/  FFMA.FTZ R149, R148, R111, R149 ;  /* 0x0000006f94957223 */ /* 0x000fe20000010095 */
[----:B------:R-:W-:Y:S01]  /*1b4f0*/  F2FP.BF16.F32.PACK_AB R111, R153, R152 ;  /* 0x00000098996f723e */ /* 0x000fe200000010ff */
[----:B0-----:R-:W-:-:S03]  /*1b500*/  IMAD.WIDE.U32 R144, R140, 0x10, R144 ;  /* 0x000000108c907825 */ /* 0x001fc600078e0090 */
[----:B------:R-:W-:Y:S02]  /*1b510*/  F2FP.BF16.F32.PACK_AB R108, R149, R108 ;  /* 0x0000006c956c723e */ /* 0x000fe400000010ff */
[----:B------:R-:W-:-:S03]  /*1b520*/  IADD3 R140, PT, PT, R140, 0x80, RZ ;  /* 0x000000808c8c7810 */ /* 0x000fc60007ffe0ff */
[----:B------:R0:W-:Y:S04]  /*1b530*/  STG.E.128 desc[UR6][R144.64], R108 ;  /* 0x0000006c90007986 */ /* 0x0001e8000c101d06 */
.L_x_9807:
[----:B------:R-:W-:Y:S05]  /*1b540*/  BSYNC.RECONVERGENT B0 ;  /* 0x0000000000007941 */ /* 0x000fea0003800200 */
.L_x_9806:
[----:B------:R-:W-:Y:S01]  /*1b550*/  ISETP.NE.AND P1, PT, R143, RZ, PT ;  /* 0x000000ff8f00720c */ /* 0x000fe20003f25270 */
[----:B------:R-:W-:-:S12]  /*1b560*/  BSSY.RECONVERGENT B0, `(.L_x_9808) ;  /* 0x0000032000007945 */ /* 0x000fd80003800200 */
[----:B------:R-:W-:Y:S05]  /*1b570*/  @!P1 BRA `(.L_x_9809) ;  /* 0x0000000000c09947 */ /* 0x000fea0003800000 */
[--C-:B------:R-:W-:Y:S01]  /*1b580*/  FADD.FTZ R142, R87, -R146.reuse ;  /* 0x80000092578e7221 */ /* 0x100fe20000010000 */
[----:B------:R-:W-:Y:S01]  /*1b590*/  SHF.L.U32 R151, R9, 0x10, RZ ;  /* 0x0000001009977819 */ /* 0x000fe200000006ff */
[--C-:B0-----:R-:W-:Y:S01]  /*1b5a0*/  FADD.FTZ R144, R88, -R146.reuse ;  /* 0x8000009258907221 */ /* 0x101fe20000010000 */
[----:B------:R-:W-:Y:S02]  /*1b5b0*/  IMAD.U32 R149, R10, 0x10000, RZ ;  /* 0x000100000a957824 */ /* 0x000fe400078e00ff */
[C---:B------:R-:W-:Y:S01]  /*1b5c0*/  FMUL.FTZ R142, R147.reuse, R142 ;  /* 0x0000008e938e7220 */ /* 0x040fe20000410000 */
[--C-:B-1----:R-:W-:Y:S01]  /*1b5d0*/  FADD.FTZ R108, R84, -R146.reuse ;  /* 0x80000092546c7221 */ /* 0x102fe20000010000 */
[----:B------:R-:W-:Y:S01]  /*1b5e0*/  FADD.FTZ R110, R86, -R146 ;  /* 0x80000092566e7221 */ /* 0x000fe20000010000 */
[----:B------:R-:W-:Y:S01]  /*1b5f0*/  FMUL.FTZ R148, R147, R144 ;  /* 0x0000009093947220 */ /* 0x000fe20000410000 */
[----:B------:R-:W-:Y:S01]  /*1b600*/  SHF.L.U32 R111, R36, 0x10, RZ ;  /* 0x00000010246f7819 */ /* 0x000fe200000006ff */
[----:B------:R-:W-:Y:S01]  /*1b610*/  FFMA.FTZ R144, R142, R149, R151 ;  /* 0x000000958e907223 */ /* 0x000fe20000010097 */
[----:B------:R-:W-:Y:S01]  /*1b620*/  IMAD.U32 R109, R32, 0x10000, RZ ;  /* 0x00010000206d7824 */ /* 0x000fe200078e00ff */
[----:B------:R-:W-:Y:S01]  /*1b630*/  SHF.L.U32 R145, R37, 0x10, RZ ;  /* 0x0000001025917819 */ /* 0x000fe200000006ff */
[----:B------:R-:W-:-:S02]  /*1b640*/  IMAD.U32 R143, R33, 0x10000, RZ ;  /* 0x00010000218f7824 */ /* 0x000fc400078e00ff */
[----:B------:R-:W-:Y:S01]  /*1b650*/  FMUL.FTZ R108, R147, R108 ;  /* 0x0000006c936c7220 */ /* 0x000fe20000410000 */
[--C-:B------:R-:W-:Y:S01]  /*1b660*/  FADD.FTZ R142, R89, -R146.reuse ;  /* 0x80000092598e7221 */ /* 0x100fe20000010000 */
[C---:B------:R-:W-:Y:S01]  /*1b670*/  FMUL.FTZ R110, R147.reuse, R110 ;  /* 0x0000006e936e7220 */ /* 0x040fe20000410000 */
[----:B------:R-:W-:Y:S01]  /*1b680*/  SHF.L.U32 R155, R38, 0x10, RZ ;  /* 0x00000010269b7819 */ /* 0x000fe200000006ff */
[----:B------:R-:W-:Y:S02]  /*1b690*/  IMAD.U32 R153, R34, 0x10000, RZ ;  /* 0x0001000022997824 */ /* 0x000fe400078e00ff */
[----:B------:R-:W-:Y:S01]  /*1b6a0*/  FFMA.FTZ R108, R108, R109, R111 ;  /* 0x0000006d6c6c7223 */ /* 0x000fe2000001006f */
[----:B------:R-:W-:Y:S01]  /*1b6b0*/  FFMA.FTZ R109, R110, R143, R145 ;  /* 0x0000008f6e6d7223 */ /* 0x000fe20000010091 */
[----:B------:R-:W-:Y:S01]  /*1b6c0*/  FMUL.FTZ R111, R147, R142 ;  /* 0x0000008e936f7220 */ /* 0x000fe20000410000 */
[----:B------:R-:W-:Y:S01]  /*1b6d0*/  FFMA.FTZ R110, R148, R153, R155 ;  /* 0x00000099946e7223 */ /* 0x000fe2000001009b */
[----:B------:R-:W-:Y:S01]  /*1b6e0*/  SHF.L.U32 R150, R7, 0x10, RZ ;  /* 0x0000001007967819 */ /* 0x000fe200000006ff */
        /* <DEDUP_REMOVED lines=8> */
[----:B------:R-:W-:Y:S02]  /*1b770*/  IMAD.U32 R150, R6, 0x10000, RZ ;  /* 0x0001000006967824 */ /* 0x000fe400078e00ff */
[----:B------:R-:W-:Y:S01]  /*1b780*/  FFMA.FTZ R151, R152, R145, R151 ;  /* 0x0000009198977223 */ /* 0x000fe20000010097 */
[----:B------:R-:W-:Y:S01]  /*1b790*/  SHF.L.U32 R152, R5, 0x10, RZ ;  /* 0x0000001005987819 */ /* 0x000fe200000006ff */
[----:B------:R-:W-:Y:S01]  /*1b7a0*/  FMUL.FTZ R111, R147, R148 ;  /* 0x00000094936f7220 */ /* 0x000fe20000410000 */
[----:B------:R-:W-:Y:S01]  /*1b7b0*/  FADD.FTZ R148, R85, -R146 ;  /* 0x8000009255947221 */ /* 0x000fe20000010000 */
[----:B------:R-:W-:Y:S02]  /*1b7c0*/  SHF.L.U32 R145, R11, 0x10, RZ ;  /* 0x000000100b917819 */ /* 0x000fe400000006ff */
[----:B------:R-:W-:Y:S01]  /*1b7d0*/  FFMA.FTZ R150, R111, R150, R152 ;  /* 0x000000966f967223 */ /* 0x000fe20000010098 */
[----:B------:R-:W-:-:S02]  /*1b7e0*/  IMAD.U32 R111, R12, 0x10000, RZ ;  /* 0x000100000c6f7824 */ /* 0x000fc400078e00ff */
[----:B------:R-:W-:Y:S01]  /*1b7f0*/  FMUL.FTZ R148, R147, R148 ;  /* 0x0000009493947220 */ /* 0x000fe20000410000 */
[----:B------:R-:W-:Y:S02]  /*1b800*/  F2FP.BF16.F32.PACK_AB R110, R149, R110 ;  /* 0x0000006e956e723e */ /* 0x000fe400000010ff */
[----:B------:R-:W-:Y:S01]  /*1b810*/  F2FP.BF16.F32.PACK_AB R109, R144, R109 ;  /* 0x0000006d906d723e */ /* 0x000fe200000010ff */
[----:B------:R-:W-:Y:S01]  /*1b820*/  FFMA.FTZ R145, R148, R111, R145 ;  /* 0x0000006f94917223 */ /* 0x000fe20000010091 */
[----:B------:R-:W-:Y:S01]  /*1b830*/  F2FP.BF16.F32.PACK_AB R111, R150, R151 ;  /* 0x00000097966f723e */ /* 0x000fe200000010ff */
[----:B0-----:R-:W-:-:S03]  /*1b840*/  IMAD.WIDE.U32 R142, R140, 0x10, R142 ;  /* 0x000000108c8e7825 */ /* 0x001fc600078e008e */
[----:B------:R-:W-:Y:S01]  /*1b850*/  F2FP.BF16.F32.PACK_AB R108, R145, R108 ;  /* 0x0000006c916c723e */ /* 0x000fe200000010ff */
[----:B------:R-:W-:-:S04]  /*1b860*/  VIADD R140, R140, 0x80 ;  /* 0x000000808c8c7836 */ /* 0x000fc80000000000 */
[----:B------:R2:W-:Y:S03]  /*1b870*/  STG.E.128 desc[UR6][R142.64], R108 ;  /* 0x0000006c8e007986 */ /* 0x0005e6000c101d06 */
.L_x_9809:
[----:B------:R-:W-:Y:S05]  /*1b880*/  BSYNC.RECONVERGENT B0 ;  /* 0x0000000000007941 */ /* 0x000fea0003800200 */
.L_x_9808:
[----:B------:R-:W-:Y:S01]  /*1b890*/  ISETP.NE.AND P1, PT, R141, RZ, PT ;  /* 0x000000ff8d00720c */ /* 0x000fe20003f25270 */
[----:B------:R-:W-:-:S12]  /*1b8a0*/  BSSY.RECONVERGENT B0, `(.L_x_9810) ;  /* 0x0000037000007945 */ /* 0x000fd80003800200 */
[----:B------:R-:W-:Y:S05]  /*1b8b0*/  @!P1 BRA `(.L_x_9811) ;  /* 0x0000000000d49947 */ /* 0x000fea0003800000 */
[----:B012---:R-:W-:Y:S01]  /*1b8c0*/  PRMT R111, R48, 0x7632, R111 ;  /* 0x00007632306f7816 */ /* 0x007fe2000000006f */
[--C-:B------:R-:W-:Y:S01]  /*1b8d0*/  FADD.FTZ R108, R93, -R146.reuse ;  /* 0x800000925d6c7221 */ /* 0x100fe20000010000 */
[----:B------:R-:W-:Y:S01]  /*1b8e0*/  SHF.L.U32 R109, R133, 0x10, RZ ;  /* 0x00000010856d7819 */ /* 0x000fe200000006ff */
[--C-:B------:R-:W-:Y:S01]  /*1b8f0*/  FADD.FTZ R110, R94, -R146.reuse ;  /* 0x800000925e6e7221 */ /* 0x100fe20000010000 */
[----:B------:R-:W-:Y:S01]  /*1b900*/  SHF.L.U32 R142, R45, 0x10, RZ ;  /* 0x000000102d8e7819 */ /* 0x000fe200000006ff */
[----:B------:R-:W-:Y:S02]  /*1b910*/  IMAD.U32 R111, R111, 0x10000, RZ ;  /* 0x000100006f6f7824 */ /* 0x000fe400078e00ff */
[----:B------:R-:W-:Y:S01]  /*1b920*/  FMUL.FTZ R108, R147, R108 ;  /* 0x0000006c936c7220 */ /* 0x000fe20000410000 */
[C---:B------:R-:W-:Y:S01]  /*1b930*/  IMAD.U32 R144, R49.reuse, 0x10000, RZ ;  /* 0x0001000031907824 */ /* 0x040fe200078e00ff */
[----:B------:R-:W-:Y:S01]  /*1b940*/  PRMT R141, R49, 0x7632, R141 ;  /* 0x00007632318d7816 */ /* 0x000fe2000000008d */
[--C-:B------:R-:W-:Y:S01]  /*1b950*/  FADD.FTZ R148, R95, -R146.reuse ;  /* 0x800000925f947221 */ /* 0x100fe20000010000 */
[--C-:B------:R-:W-:Y:S01]  /*1b960*/  FFMA.FTZ R108, R108, R109, R111.reuse ;  /* 0x0000006d6c6c7223 */ /* 0x100fe2000001006f */
[----:B------:R-:W-:Y:S01]  /*1b970*/  PRMT R111, R45, 0x7632, R111 ;  /* 0x000076322d6f7816 */ /* 0x000fe2000000006f */
[----:B------:R-:W-:Y:S01]  /*1b980*/  FMUL.FTZ R109, R147, R110 ;  /* 0x0000006e936d7220 */ /* 0x000fe20000410000 */
[----:B------:R-:W-:Y:S01]  /*1b990*/  PRMT R143, R46, 0x7632, R143 ;  /* 0x000076322e8f7816 */ /* 0x000fe2000000008f */
[----:B------:R-:W-:Y:S01]  /*1b9a0*/  FADD.FTZ R150, R97, -R146 ;  /* 0x8000009261967221 */ /* 0x000fe20000010000 */
[----:B------:R-:W-:Y:S01]  /*1b9b0*/  PRMT R145, R50, 0x7632, R145 ;  /* 0x0000763232917816 */ /* 0x000fe20000000091 */
[----:B------:R-:W-:Y:S01]  /*1b9c0*/  FFMA.FTZ R109, R109, R142, R144 ;  /* 0x0000008e6d6d7223 */ /* 0x000fe20000010090 */
[----:B------:R-:W-:Y:S01]  /*1b9d0*/  SHF.L.U32 R111, R111, 0x10, RZ ;  /* 0x000000106f6f7819 */ /* 0x000fe200000006ff */
[----:B------:R-:W-:Y:S01]  /*1b9e0*/  FMUL.FTZ R148, R147, R148 ;  /* 0x0000009493947220 */ /* 0x000fe20000410000 */
[----:B------:R-:W-:Y:S01]  /*1b9f0*/  IMAD.U32 R141, R141, 0x10000, RZ ;  /* 0x000100008d8d7824 */ /* 0x000fe200078e00ff */
[----:B------:R-:W-:Y:S01]  /*1ba00*/  SHF.L.U32 R143, R143, 0x10, RZ ;  /* 0x000000108f8f7819 */ /* 0x000fe200000006ff */
[----:B------:R-:W-:Y:S01]  /*1ba10*/  FADD.FTZ R142, R98, -R146 ;  /* 0x80000092628e7221 */ /* 0x000fe20000010000 */
[----:B------:R-:W-:-:S02]  /*1ba20*/  IMAD.U32 R145, R145, 0x10000, RZ ;  /* 0x0001000091917824 */ /* 0x000fc400078e00ff */
[C---:B------:R-:W-:Y:S01]  /*1ba30*/  FMUL.FTZ R150, R147.reuse, R150 ;  /* 0x0000009693967220 */ /* 0x040fe20000410000 */
[----:B------:R-:W-:Y:S01]  /*1ba40*/  FADD.FTZ R110, R96, -R146 ;  /* 0x80000092606e7221 */ /* 0x000fe20000010000 */
[----:B------:R-:W-:Y:S01]  /*1ba50*/  FFMA.FTZ R144, R148, R111, R141 ;  /* 0x0000006f94907223 */ /* 0x000fe2000001008d */
[----:B------:R-:W-:Y:S01]  /*1ba60*/  SHF.L.U32 R111, R46, 0x10, RZ ;  /* 0x000000102e6f7819 */ /* 0x000fe200000006ff */
[----:B------:R-:W-:Y:S01]  /*1ba70*/  FFMA.FTZ R150, R150, R143, R145 ;  /* 0x0000008f96967223 */ /* 0x000fe20000010091 */
[C---:B------:R-:W-:Y:S01]  /*1ba80*/  FMUL.FTZ R148, R147.reuse, R142 ;  /* 0x0000008e93947220 */ /* 0x040fe20000410000 */
[----:B------:R-:W-:Y:S02]  /*1ba90*/  IMAD.U32 R141, R50, 0x10000, RZ ;  /* 0x00010000328d7824 */ /* 0x000fe400078e00ff */
[----:B------:R-:W-:Y:S01]  /*1baa0*/  FMUL.FTZ R110, R147, R110 ;  /* 0x0000006e936e7220 */ /* 0x000fe20000410000 */
[----:B------:R-:W0:Y:S01]  /*1bab0*/  LDC.64 R142, c[0x0][0x428] ;  /* 0x00010a00ff8e7b82 */ /* 0x000e220000000a00 */
[----:B------:R-:W-:Y:S01]  /*1bac0*/  SHF.L.U32 R149, R47, 0x10, RZ ;  /* 0x000000102f957819 */ /* 0x000fe200000006ff */
[----:B------:R-:W-:-:S02]  /*1bad0*/  IMAD.U32 R151, R51, 0x10000, RZ ;  /* 0x0001000033977824 */ /* 0x000fc400078e00ff */
[----:B------:R-:W-:Y:S01]  /*1bae0*/  FFMA.FTZ R145, R110, R111, R141 ;  /* 0x0000006f6e917223 */ /* 0x000fe2000001008d */
[--C-:B------:R-:W-:Y:S01]  /*1baf0*/  FADD.FTZ R110, R99, -R146.reuse ;  /* 0x80000092636e7221 */ /* 0x100fe20000010000 */
[----:B------:R-:W-:Y:S01]  /*1bb00*/  SHF.L.U32 R152, R135, 0x10, RZ ;  /* 0x0000001087987819 */ /* 0x000fe200000006ff */
[----:B------:R-:W-:Y:S02]  /*1bb10*/  IMAD.U32 R154, R136, 0x10000, RZ ;  /* 0x00010000889a7824 */ /* 0x000fe400078e00ff */
[----:B------:R-:W-:Y:S01]  /*1bb20*/  FFMA.FTZ R148, R148, R149, R151 ;  /* 0x0000009594947223 */ /* 0x000fe20000010097 */
[----:B------:R-:W-:Y:S01]  /*1bb30*/  FMUL.FTZ R111, R147, R110 ;  /* 0x0000006e936f7220 */ /* 0x000fe20000410000 */
[----:B------:R-:W-:Y:S01]  /*1bb40*/  FADD.FTZ R110, R92, -R146 ;  /* 0x800000925c6e7221 */ /* 0x000fe20000010000 */
[----:B------:R-:W-:Y:S01]  /*1bb50*/  IMAD.U32 R141, R48, 0x10000, RZ ;  /* 0x00010000308d7824 */ /* 0x000fe200078e00ff */
[----:B------:R-:W-:Y:S01]  /*1bb60*/  F2FP.BF16.F32.PACK_AB R109, R144, R109 ;  /* 0x0000006d906d723e */ /* 0x000fe200000010ff */
[----:B------:R-:W-:Y:S01]  /*1bb70*/  FFMA.FTZ R149, R111, R152, R154 ;  /* 0x000000986f957223 */ /* 0x000fe2000001009a */
[----:B------:R-:W-:Y:S01]  /*1bb80*/  SHF.L.U32 R111, R44, 0x10, RZ ;  /* 0x000000102c6f7819 */ /* 0x000fe200000006ff */
[----:B------:R-:W-:-:S04]  /*1bb90*/  FMUL.FTZ R110, R147, R110 ;  /* 0x0000006e936e7220 */ /* 0x000fc80000410000 */
[----:B------:R-:W-:Y:S01]  /*1bba0*/  FFMA.FTZ R141, R110, R111, R141 ;  /* 0x0000006f6e8d7223 */ /* 0x000fe2000001008d */
[----:B------:R-:W-:Y:S02]  /*1bbb0*/  F2FP.BF16.F32.PACK_AB R111, R149, R148 ;  /* 0x00000094956f723e */ /* 0x000fe400000010ff */
[----:B------:R-:W-:Y:S02]  /*1bbc0*/  F2FP.BF16.F32.PACK_AB R110, R150, R145 ;  /* 0x00000091966e723e */ /* 0x000fe400000010ff */
[----:B------:R-:W-:Y:S01]  /*1bbd0*/  F2FP.BF16.F32.PACK_AB R108, R108, R141 ;  /* 0x0000008d6c6c723e */ /* 0x000fe200000010ff */
[C---:B0-----:R-:W-:Y:S01]  /*1bbe0*/  IMAD.WIDE.U32 R142, R140.reuse, 0x10, R142 ;  /* 0x000000108c8e7825 */ /* 0x041fe200078e008e */
[----:B------:R-:W-:-:S04]  /*1bbf0*/  IADD3 R140, PT, PT, R140, 0x80, RZ ;  /* 0x000000808c8c7810 */ /* 0x000fc80007ffe0ff */
[----:B------:R3:W-:Y:S03]  /*1bc00*/  STG.E.128 desc[UR6][R142.64], R108 ;  /* 0x0000006c8e007986 */ /* 0x0007e6000c101d06 */
.L_x_9811:
[----:B------:R-:W-:Y:S05]  /*1bc10*/  BSYNC.RECONVERGENT B0 ;  /* 0x0000000000007941 */ /* 0x000fea0003800200 */
.L_x_9810:
[----:B------:R-:W-:Y:S04]  /*1bc20*/  BSSY.RECONVERGENT B0, `(.L_x_9812) ;  /* 0x0000039000007945 */ /* 0x000fe80003800200 */
[----:B------:R-:W-:Y:S05]  /*1bc30*/  @!P0 BRA `(.L_x_9813) ;  /* 0x0000000000dc8947 */ /* 0x000fea0003800000 */
[--C-:B0123--:R-:W-:Y:S01]  /*1bc40*/  FADD.FTZ R108, R100, -R146.reuse ;  /* 0x80000092646c7221 */ /* 0x10ffe20000010000 */
[----:B------:R-:W-:Y:S01]  /*1bc50*/  SHF.L.U32 R111, R60, 0x10, RZ ;  /* 0x000000103c6f7819 */ /* 0x000fe200000006ff */
[----:B------:R-:W-:Y:S01]  /*1bc60*/  IMAD.U32 R109, R56, 0x10000, RZ ;  /* 0x00010000386d7824 */ /* 0x000fe200078e00ff */
[----:B------:R-:W-:Y:S01]  /*1bc70*/  PRMT R143, R57, 0x7632, R143 ;  /* 0x00007632398f7816 */ /* 0x000fe2000000008f */
[----:B------:R-:W-:Y:S01]  /*1bc80*/  FADD.FTZ R110, R103, -R146 ;  /* 0x80000092676e7221 */ /* 0x000fe20000010000 */
[----:B------:R-:W-:Y:S01]  /*1bc90*/  PRMT R141, R61, 0x7632, R141 ;  /* 0x000076323d8d7816 */ /* 0x000fe2000000008d */
[----:B------:R-:W-:Y:S01]  /*1bca0*/  FMUL.FTZ R108, R147, R108 ;  /* 0x0000006c936c7220 */ /* 0x000fe20000410000 */
[----:B------:R-:W-:Y:S01]  /*1bcb0*/  PRMT R144, R58, 0x7632, R144 ;  /* 0x000076323a907816 */ /* 0x000fe20000000090 */
[----:B------:R-:W-:Y:S01]  /*1bcc0*/  IMAD.U32 R143, R143, 0x10000, RZ ;  /* 0x000100008f8f7824 */ /* 0x000fe200078e00ff */
[----:B------:R-:W-:Y:S01]  /*1bcd0*/  SHF.L.U32 R141, R141, 0x10, RZ ;  /* 0x000000108d8d7819 */ /* 0x000fe200000006ff */
[----:B------:R-:W-:Y:S01]  /*1bce0*/  FMUL.FTZ R110, R147, R110 ;  /* 0x0000006e936e7220 */ /* 0x000fe20000410000 */
[----:B------:R-:W-:Y:S01]  /*1bcf0*/  FFMA.FTZ R142, R108, R109, R111 ;  /* 0x0000006d6c8e7223 */ /* 0x000fe2000001006f */
[----:B------:R-:W-:Y:S01]  /*1bd00*/  FADD.FTZ R108, R104, -R146 ;  /* 0x80000092686c7221 */ /* 0x000fe20000010000 */
[----:B------:R-:W-:-:S02]  /*1bd10*/  IMAD.U32 R109, R58, 0x10000, RZ ;  /* 0x000100003a6d7824 */ /* 0x000fc400078e00ff */
[----:B------:R-:W-:Y:S01]  /*1bd20*/  FFMA.FTZ R143, R110, R143, R141 ;  /* 0x0000008f6e8f7223 */ /* 0x000fe2000001008d */
[C---:B------:R-:W-:Y:S01]  /*1bd30*/  SHF.L.U32 R111, R62.reuse, 0x10, RZ ;  /* 0x000000103e6f7819 */ /* 0x040fe200000006ff */
[----:B------:R-:W-:Y:S01]  /*1bd40*/  FADD.FTZ R110, R105, -R146 ;  /* 0x80000092696e7221 */ /* 0x000fe20000010000 */
[----:B------:R-:W-:Y:S01]  /*1bd50*/  PRMT R148, R62, 0x7632, R148 ;  /* 0x000076323e947816 */ /* 0x000fe20000000094 */
[C---:B------:R-:W-:Y:S01]  /*1bd60*/  FMUL.FTZ R108, R147.reuse, R108 ;  /* 0x0000006c936c7220 */ /* 0x040fe20000410000 */
[----:B------:R-:W-:Y:S01]  /*1bd70*/  FADD.FTZ R150, R106, -R146 ;  /* 0x800000926a967221 */ /* 0x000fe20000010000 */
[----:B------:R-:W-:Y:S01]  /*1bd80*/  SHF.L.U32 R144, R144, 0x10, RZ ;  /* 0x0000001090907819 */ /* 0x000fe200000006ff */
[----:B------:R-:W-:Y:S01]  /*1bd90*/  FMUL.FTZ R145, R147, R110 ;  /* 0x0000006e93917220 */ /* 0x000fe20000410000 */
[----:B------:R-:W-:Y:S01]  /*1bda0*/  SHF.L.U32 R149, R63, 0x10, RZ ;  /* 0x000000103f957819 */ /* 0x000fe200000006ff */
[----:B------:R-:W-:Y:S02]  /*1bdb0*/  IMAD.U32 R141, R59, 0x10000, RZ ;  /* 0x000100003b8d7824 */ /* 0x000fe400078e00ff */
[----:B------:R-:W-:Y:S01]  /*1bdc0*/  FMUL.FTZ R150, R147, R150 ;  /* 0x0000009693967220 */ /* 0x000fe20000410000 */
[----:B------:R-:W-:-:S02]  /*1bdd0*/  IMAD.U32 R148, R148, 0x10000, RZ ;  /* 0x0001000094947824 */ /* 0x000fc400078e00ff */
[----:B------:R-:W-:Y:S01]  /*1bde0*/  FFMA.FTZ R110, R108, R109, R111 ;  /* 0x0000006d6c6e7223 */ /* 0x000fe2000001006f */
[----:B------:R-:W-:Y:S01]  /*1bdf0*/  IMAD.U32 R151, R61, 0x10000, RZ ;  /* 0x000100003d977824 */ /* 0x000fe200078e00ff */
[----:B------:R-:W0:Y:S01]  /*1be00*/  LDC.64 R108, c[0x0][0x428] ;  /* 0x00010a00ff6c7b82 */ /* 0x000e220000000a00 */
[----:B------:R-:W-:Y:S01]  /*1be10*/  FFMA.FTZ R145, R145, R144, R148 ;  /* 0x0000009091917223 */ /* 0x000fe20000010094 */
[----:B------:R-:W-:Y:S01]  /*1be20*/  FFMA.FTZ R111, R150, R141, R149 ;  /* 0x0000008d966f7223 */ /* 0x000fe20000010095 */
[--C-:B------:R-:W-:Y:S01]  /*1be30*/  FADD.FTZ R144, R101, -R146.reuse ;  /* 0x8000009265907221 */ /* 0x100fe20000010000 */
[----:B------:R-:W-:Y:S01]  /*1be40*/  PRMT R141, R59, 0x7632, R141 ;  /* 0x000076323b8d7816 */ /* 0x000fe2000000008d */
[--C-:B------:R-:W-:Y:S01]  /*1be50*/  FADD.FTZ R148, R107, -R146.reuse ;  /* 0x800000926b947221 */ /* 0x100fe20000010000 */
[----:B------:R-:W-:Y:S01]  /*1be60*/  PRMT R149, R63, 0x7632, R149 ;  /* 0x000076323f957816 */ /* 0x000fe20000000095 */
[----:B------:R-:W-:Y:S01]  /*1be70*/  FADD.FTZ R146, R102, -R146 ;  /* 0x8000009266927221 */ /* 0x000fe20000010000 */
[----:B------:R-:W-:Y:S01]  /*1be80*/  FMUL.FTZ R144, R147, R144 ;  /* 0x0000009093907220 */ /* 0x000fe20000410000 */
[----:B------:R-:W-:Y:S01]  /*1be90*/  IMAD.U32 R141, R141, 0x10000, RZ ;  /* 0x000100008d8d7824 */ /* 0x000fe200078e00ff */
[----:B------:R-:W-:Y:S01]  /*1bea0*/  SHF.L.U32 R149, R149, 0x10, RZ ;  /* 0x0000001095957819 */ /* 0x000fe200000006ff */
[C---:B------:R-:W-:Y:S01]  /*1beb0*/  FMUL.FTZ R148, R147.reuse, R148 ;  /* 0x0000009493947220 */ /* 0x040fe20000410000 */
[----:B------:R-:W-:Y:S01]  /*1bec0*/  FMUL.FTZ R146, R147, R146 ;  /* 0x0000009293927220 */ /* 0x000fe20000410000 */
[----:B------:R-:W-:-:S02]  /*1bed0*/  PRMT R147, R56, 0x7632, R147 ;  /* 0x0000763238937816 */ /* 0x000fc40000000093 */
[----:B------:R-:W-:Y:S01]  /*1bee0*/  PRMT R150, R60, 0x7632, R150 ;  /* 0x000076323c967816 */ /* 0x000fe20000000096 */
[----:B------:R-:W-:Y:S01]  /*1bef0*/  FFMA.FTZ R148, R148, R141, R149 ;  /* 0x0000008d94947223 */ /* 0x000fe20000010095 */
[----:B------:R-:W-:Y:S01]  /*1bf00*/  SHF.L.U32 R141, R147, 0x10, RZ ;  /* 0x00000010938d7819 */ /* 0x000fe200000006ff */
[----:B------:R-:W-:Y:S01]  /*1bf10*/  IMAD.U32 R149, R57, 0x10000, RZ ;  /* 0x0001000039957824 */ /* 0x000fe200078e00ff */
[----:B------:R-:W-:Y:S02]  /*1bf20*/  SHF.L.U32 R147, R150, 0x10, RZ ;  /* 0x0000001096937819 */ /* 0x000fe400000006ff */
[----:B------:R-:W-:Y:S01]  /*1bf30*/  F2FP.BF16.F32.PACK_AB R111, R148, R111 ;  /* 0x0000006f946f723e */ /* 0x000fe200000010ff */
[----:B------:R-:W-:Y:S01]  /*1bf40*/  FFMA.FTZ R146, R146, R149, R151 ;  /* 0x0000009592927223 */ /* 0x000fe20000010097 */
[----:B------:R-:W-:Y:S01]  /*1bf50*/  F2FP.BF16.F32.PACK_AB R110, R145, R110 ;  /* 0x0000006e916e723e */ /* 0x000fe200000010ff */
[----:B------:R-:W-:Y:S01]  /*1bf60*/  FFMA.FTZ R147, R144, R141, R147 ;  /* 0x0000008d90937223 */ /* 0x000fe20000010093 */
[----:B0-----:R-:W-:-:S02]  /*1bf70*/  IMAD.WIDE.U32 R140, R140, 0x10, R108 ;  /* 0x000000108c8c7825 */ /* 0x001fc400078e006c */
[----:B------:R-:W-:Y:S02]  /*1bf80*/  F2FP.BF16.F32.PACK_AB R109, R143, R146 ;  /* 0x000000928f6d723e */ /* 0x000fe400000010ff */
[----:B------:R-:W-:-:S05]  /*1bf90*/  F2FP.BF16.F32.PACK_AB R108, R147, R142 ;  /* 0x0000008e936c723e */ /* 0x000fca00000010ff */
[----:B------:R4:W-:Y:S02]  /*1bfa0*/  STG.E.128 desc[UR6][R140.64], R108 ;  /* 0x0000006c8c007986 */ /* 0x0009e4000c101d06 */
.L_x_9813:
[----:B------:R-:W-:Y:S05]  /*1bfb0*/  BSYNC.RECONVERGENT B0 ;  /* 0x0000000000007941 */ /* 0x000fea0003800200 */
.L_x_9812:
[----:B------:R-:W-:Y:S02]  /*1bfc0*/  UIADD3 UR14, UPT, UPT, UR14, UR12, URZ ;  /* 0x0000000c0e0e7290 */ /* 0x000fe4000fffe0ff */
[----:B------:R-:W-:Y:S02]  /*1bfd0*/  UPLOP3.LUT UP2, UPT, UPT, UPT, UP2, 0x40, 0x4 ;  /* 0x000000000004789c */ /* 0x000fe40003f4e820 */
[----:B------:R-:W-:-:S09]  /*1bfe0*/  UISETP.GE.AND UP1, UPT, UR14, UR13, UPT ;  /* 0x0000000d0e00728c */ /* 0x000fd2000bf26270 */
[----:B------:R-:W-:Y:S05]  /*1bff0*/  BRA.U !UP1, `(.L_x_9814) ;  /* 0xfffffe51092c7547 */ /* 0x000fea000b83ffff */
[----:B------:R-:W-:Y:S05]  /*1c000*/  EXIT ;  /* 0x000000000000794d */ /* 0x000fea0003800000 */
.L_x_9815:
        /* <DEDUP_REMOVED lines=15> */
.L_x_27258:


//--------------------- .text._ZN10layer_norm13ln_fwd_kernelINS_13Kernel_traitsI13__nv_bfloat16S2_fS2_fjLj4096ELj1ELj1ELj4ELj16ENS_18Kernel_traits_baseILj4096ES2_S2_fS2_fjLj128EEEEELb1ELb1ELb0ELb1EEEvNS_9FwdParamsE --------------------------
	.section	.text._ZN10layer_norm13ln_fwd_kernelINS_13Kernel_traitsI13__nv_bfloat16S2_fS2_fjLj4096ELj1ELj1ELj4ELj16ENS_18Kernel_traits_baseILj4096ES2_S2_fS2_fjLj128EEEEELb1ELb1ELb0ELb1EEEvNS_9FwdParamsE,"ax",@progbits
	.align	128
        .global         _ZN10layer_norm13ln_fwd_kernelINS_13Kernel_traitsI13__nv_bfloat16S2_fS2_fjLj4096ELj1ELj1ELj4ELj16ENS_18Kernel_traits_baseILj4096ES2_S2_fS2_fjLj128EEEEELb1ELb1ELb0ELb1EEEvNS_9FwdParamsE
        .type           _ZN10layer_norm13ln_fwd_kernelINS_13Kernel_traitsI13__nv_bfloat16S2_fS2_fjLj4096ELj1ELj1ELj4ELj16ENS_18Kernel_traits_baseILj4096ES2_S2_fS2_fjLj128EEEEELb1ELb1ELb0ELb1EEEvNS_9FwdParamsE,@function
        .size           _ZN10layer_norm13ln_fwd_kernelINS_13Kernel_traitsI13__nv_bfloat16S2_fS2_fjLj4096ELj1ELj1ELj4ELj16ENS_18Kernel_traits_baseILj4096ES2_S2_fS2_fjLj128EEEEELb1ELb1ELb0ELb1EEEvNS_9FwdParamsE,(.L_x_27259 - _ZN10layer_norm13ln_fwd_kernelINS_13Kernel_traitsI13__nv_bfloat16S2_fS2_fjLj4096ELj1ELj1ELj4ELj16ENS_18Kernel_traits_baseILj4096ES2_S2_fS2_fjLj128EEEEELb1ELb1ELb0ELb1EEEvNS_9FwdParamsE)
        .other          _ZN10layer_norm13ln_fwd_kernelINS_13Kernel_traitsI13__nv_bfloat16S2_fS2_fjLj4096ELj1ELj1ELj4ELj16ENS_18Kernel_traits_baseILj4096ES2_S2_fS2_fjLj128EEEEELb1ELb1ELb0ELb1EEEvNS_9FwdParamsE,@"STO_CUDA_ENTRY STV_DEFAULT"
_ZN10layer_norm13ln_fwd_kernelINS_13Kernel_traitsI13__nv_bfloat16S2_fS2_fjLj4096ELj1ELj1ELj4ELj16ENS_18Kernel_traits_baseILj4096ES2_S2_fS2_fjLj128EEEEELb1ELb1ELb0ELb1EEEvNS_9FwdParamsE:
.text._ZN10layer_norm13ln_fwd_kernelINS_13Kernel_traitsI13__nv_bfloat16S2_fS2_fjLj4096ELj1ELj1ELj4ELj16ENS_18Kernel_traits_baseILj4096ES2_S2_fS2_fjLj128EEEEELb1ELb1ELb0ELb1EEEvNS_9FwdParamsE:
        /* <DEDUP_REMOVED lines=72> */
[----:B------:R-:W-:-:S02]  /*0480*/  @P0 MOV R92, R30 ;  /* 0x0000001e005c0202 */ /* 0x000fc40000000f00 */
[----:B------:R-:W-:Y:S01]  /*0490*/  @!P0 CS2R R70, SRZ ;  /* 0x0000000000468805 */ /* 0x000fe2000001ff00 */
[----:B------:R-:W-:Y:S01]  /*04a0*/  IMAD.HI.U32 R0, R3, -0x2daee0ad, RZ ;  /* 0xd2511f5303007827 */ /* 0x000fe200078e00ff */
[----:B------:R-:W-:Y:S01]  /*04b0*/  LOP3.LUT R2, R7, UR4, R2, 0x96, !PT ;  /* 0x0000000407027c12 */ /* 0x000fe2000f8e9602 */
[----:B------:R-:W-:Y:S01]  /*04c0*/  UIADD3 UR4, UPT, UPT, UR8, -0x255992d5, URZ ;  /* 0xdaa66d2b08047890 */ /* 0x000fe2000fffe0ff */
[----:B------:R-:W-:Y:S01]  /*04d0*/  @!P0 MOV R92, R30 ;  /* 0x0000001e005c8202 */ /* 0x000fe20000000f00 */
[----:B------:R-:W-:Y:S01]  /*04e0*/  IMAD R7, R3, -0x2daee0ad, RZ ;  /* 0xd2511f5303077824 */ /* 0x000fe200078e02ff */
[----:B------:R-:W-:Y:S01]  /*04f0*/  LOP3.LUT R0, R41, UR23, R0, 0x96, !PT ;  /* 0x0000001729007c12 */ /* 0x000fe2000f8e9600 */
[----:B------:R-:W-:Y:S01]  /*0500*/  IMAD.HI.U32 R6, R2, -0x2daee0ad, RZ ;  /* 0xd2511f5302067827 */ /* 0x000fe200078e00ff */
[----:B------:R-:W-:Y:S02]  /*0510*/  @P0 MOV R84, R35 ;  /* 0x0000002300540202 */ /* 0x000fe40000000f00 */
[----:B------:R-:W-:-:S02]  /*0520*/  @!P0 CS2R R68, SRZ ;  /* 0x0000000000448805 */ /* 0x000fc4000001ff00 */
[----:B------:R-:W-:Y:S01]  /*0530*/  @!P0 MOV R84, R35 ;  /* 0x0000002300548202 */ /* 0x000fe20000000f00 */
[----:B------:R-:W-:Y:S01]  /*0540*/  IMAD R4, R5, -0x326172a9, RZ ;  /* 0xcd9e8d5705047824 */ /* 0x000fe200078e02ff */
[----:B------:R-:W-:Y:S01]  /*0550*/  LOP3.LUT R6, R7, UR5, R6, 0x96, !PT ;  /* 0x0000000507067c12 */ /* 0x000fe2000f8e9606 */
[----:B------:R-:W-:Y:S01]  /*0560*/  IMAD.HI.U32 R3, R0, -0x326172a9, RZ ;  /* 0xcd9e8d5700037827 */ /* 0x000fe200078e00ff */
[----:B------:R-:W-:Y:S01]  /*0570*/  UIADD3 UR5, UPT, UPT, UR8, 0x78dde6e4, URZ ;  /* 0x78dde6e408057890 */ /* 0x000fe2000fffe0ff */
[----:B------:R-:W-:Y:S02]  /*0580*/  LOP3.LUT R136, R136, 0x3, RZ, 0xc0, !PT ;  /* 0x0000000388887812 */ /* 0x000fe400078ec0ff */
[----:B------:R-:W-:Y:S01]  /*0590*/  @!P0 CS2R R66, SRZ ;  /* 0x0000000000428805 */ /* 0x000fe2000001ff00 */
        /* <DEDUP_REMOVED lines=10> */
[----:B------:R-:W-:Y:S01]  /*0640*/  UIADD3 UR5, UPT, UPT, UR8, -0x4ab325aa, URZ ;  /* 0xb54cda5608057890 */ /* 0x000fe2000fffe0ff */
        /* <DEDUP_REMOVED lines=10> */
[----:B------:R-:W-:Y:S01]  /*06f0*/  PRMT R98, R75, 0x7632, R98 ;  /* 0x000076324b627816 */ /* 0x000fe20000000062 */
[----:B------:R-:W0:Y:S01]  /*0700*/  LDCU UR6, c[0x0][0x404] ;  /* 0x00008080ff0677ac */ /* 0x000e220008000800 */
[----:B------:R-:W-:Y:S01]  /*0710*/  PRMT R97, R74, 0x7632, R97 ;  /* 0x000076324a617816 */ /* 0x000fe20000000061 */
[----:B------:R-:W-:Y:S01]  /*0720*/  IMAD R5, R2, -0x326172a9, RZ ;  /* 0xcd9e8d5702057824 */ /* 0x000fe200078e02ff */
[----:B------:R-:W-:Y:S01]  /*0730*/  LOP3.LUT R3, R6, UR4, R3, 0x96, !PT ;  /* 0x0000000406037c12 */ /* 0x000fe2000f8e9603 */
[----:B------:R-:W-:Y:S01]  /*0740*/  UIADD3 UR4, UPT, UPT, UR9, 0x646e171e, URZ ;  /* 0x646e171e09047890 */ /* 0x000fe2000fffe0ff */
[----:B------:R-:W-:Y:S01]  /*0750*/  IMAD R7, R0, -0x2daee0ad, RZ ;  /* 0xd2511f5300077824 */ /* 0x000fe200078e02ff */
[----:B------:R-:W-:Y:S01]  /*0760*/  PRMT R96, R73, 0x7632, R96 ;  /* 0x0000763249607816 */ /* 0x000fe20000000060 */
[----:B------:R-:W-:Y:S01]  /*0770*/  IMAD.HI.U32 R2, R4, -0x326172a9, RZ ;  /* 0xcd9e8d5704027827 */ /* 0x000fe200078e00ff */
[----:B------:R-:W-:Y:S01]  /*0780*/  PRMT R95, R72, 0x7632, R95 ;  /* 0x00007632485f7816 */ /* 0x000fe2000000005f */
[----:B------:R-:W1:Y:S02]  /*0790*/  LDCU UR7, c[0x0][0x408] ;  /* 0x00008100ff0777ac */ /* 0x000e640008000800 */
[----:B------:R-:W-:Y:S01]  /*07a0*/  IMAD.HI.U32 R0, R3, -0x2daee0ad, RZ ;  /* 0xd2511f5303007827 */ /* 0x000fe200078e00ff */
[----:B------:R-:W-:Y:S01]  /*07b0*/  LOP3.LUT R2, R5, UR5, R2, 0x96, !PT ;  /* 0x0000000505027c12 */ /* 0x000fe2000f8e9602 */
[----:B------:R-:W-:-:S02]  /*07c0*/  UIADD3 UR5, UPT, UPT, UR9, -0x24c28bd8, URZ ;  /* 0xdb3d742809057890 */ /* 0x000fc4000fffe0ff */
[----:B------:R-:W-:Y:S01]  /*07d0*/  IMAD R6, R3, -0x2daee0ad, RZ ;  /* 0xd2511f5303067824 */ /* 0x000fe200078e02ff */
[----:B------:R-:W-:Y:S01]  /*07e0*/  LOP3.LUT R0, R7, UR4, R0, 0x96, !PT ;  /* 0x0000000407007c12 */ /* 0x000fe2000f8e9600 */
[----:B------:R-:W-:Y:S01]  /*07f0*/  UIADD3 UR4, UPT, UPT, UR9, 0x1fd5c5a3, URZ ;  /* 0x1fd5c5a309047890 */ /* 0x000fe2000fffe0ff */
[----:B------:R-:W-:Y:S01]  /*0800*/  IMAD.HI.U32 R5, R2, -0x2daee0ad, RZ ;  /* 0xd2511f5302057827 */ /* 0x000fe200078e00ff */
[----:B------:R-:W2:Y:S03]  /*0810*/  LDCU UR18, c[0x0][0x388] ;  /* 0x00007100ff1277ac */ /* 0x000ea60008000800 */
[----:B------:R-:W-:Y:S01]  /*0820*/  IMAD R4, R4, -0x326172a9, RZ ;  /* 0xcd9e8d5704047824 */ /* 0x000fe200078e02ff */
[----:B------:R-:W-:Y:S01]  /*0830*/  LOP3.LUT R5, R6, UR4, R5, 0x96, !PT ;  /* 0x0000000406057c12 */ /* 0x000fe2000f8e9605 */
[C---:B------:R-:W-:Y:S01]  /*0840*/  IMAD.HI.U32 R3, R0.reuse, -0x326172a9, RZ ;  /* 0xcd9e8d5700037827 */ /* 0x040fe200078e00ff */
[----:B------:R-:W-:Y:S01]  /*0850*/  UIADD3 UR4, UPT, UPT, UR8, -0xe443238, URZ ;  /* 0xf1bbcdc808047890 */ /* 0x000fe2000fffe0ff */
[----:B------:R-:W3:Y:S02]  /*0860*/  LDCU.U8 UR19, c[0x0][0x410] ;  /* 0x00008200ff1377ac */ /* 0x000ee40008000000 */
[----:B------:R-:W-:Y:S01]  /*0870*/  IMAD R7, R0, -0x326172a9, RZ ;  /* 0xcd9e8d5700077824 */ /* 0x000fe200078e02ff */
[----:B------:R-:W-:Y:S01]  /*0880*/  LOP3.LUT R3, R4, UR26, R3, 0x96, !PT ;  /* 0x0000001a04037c12 */ /* 0x000fe2000f8e9603 */
[----:B------:R-:W-:Y:S01]  /*0890*/  IMAD R41, R2, -0x2daee0ad, RZ ;  /* 0xd2511f5302297824 */ /* 0x000fe200078e02ff */
[----:B------:R-:W4:Y:S01]  /*08a0*/  LDCU UR20, c[0x0][0x400] ;  /* 0x00008000ff1477ac */ /* 0x000f220008000800 */
[----:B------:R-:W-:Y:S01]  /*08b0*/  IMAD.HI.U32 R0, R5, -0x326172a9, RZ ;  /* 0xcd9e8d5705007827 */ /* 0x000fe200078e00ff */
[----:B------:R-:W0:Y:S03]  /*08c0*/  LDCU.64 UR14, c[0x0][0x3a0] ;  /* 0x00007400ff0e77ac */ /* 0x000e260008000a00 */
[----:B------:R-:W-:Y:S01]  /*08d0*/  IMAD.HI.U32 R2, R3, -0x2daee0ad, RZ ;  /* 0xd2511f5303027827 */ /* 0x000fe200078e00ff */
[----:B------:R-:W-:Y:S01]  /*08e0*/  LOP3.LUT R134, R7, UR4, R0, 0x96, !PT ;  /* 0x0000000407867c12 */ /* 0x000fe2000f8e9600 */
[----:B------:R-:W-:-:S02]  /*08f0*/  UIADD3 UR4, UPT, UPT, UR8, -0x700cb87f, URZ ;  /* 0x8ff3478108047890 */ /* 0x000fc4000fffe0ff */
[----:B------:R-:W-:Y:S01]  /*0900*/  IMAD R0, R5, -0x326172a9, RZ ;  /* 0xcd9e8d5705007824 */ /* 0x000fe200078e02ff */
[----:B------:R-:W-:Y:S01]  /*0910*/  LOP3.LUT R41, R41, UR5, R2, 0x96, !PT ;  /* 0x0000000529297c12 */ /* 0x000fe2000f8e9602 */
[----:B------:R-:W-:Y:S01]  /*0920*/  UIADD3 UR5, UPT, UPT, UR9, -0x695add53, URZ ;  /* 0x96a522ad09057890 */ /* 0x000fe2000fffe0ff */
[----:B------:R-:W-:Y:S01]  /*0930*/  IMAD R3, R3, -0x2daee0ad, RZ ;  /* 0xd2511f5303037824 */ /* 0x000fe200078e02ff */
[----:B------:R-:W-:Y:S01]  /*0940*/  @P0 MOV R5, R12 ;  /* 0x0000000c00050202 */ /* 0x000fe20000000f00 */
[----:B------:R-:W-:Y:S01]  /*0950*/  IMAD.HI.U32 R86, R134, -0x2daee0ad, RZ ;  /* 0xd2511f5386567827 */ /* 0x000fe200078e00ff */
[----:B------:R-:W0:Y:S03]  /*0960*/  LDCU.64 UR12, c[0x0][0x380] ;  /* 0x00007000ff0c77ac */ /* 0x000e260008000a00 */
[----:B------:R-:W-:Y:S01]  /*0970*/  IMAD.HI.U32 R85, R41, -0x326172a9, RZ ;  /* 0xcd9e8d5729557827 */ /* 0x000fe200078e00ff */
[----:B------:R-:W-:-:S02]  /*0980*/  LOP3.LUT R86, R3, UR5, R86, 0x96, !PT ;  /* 0x0000000503567c12 */ /* 0x000fc4000f8e9656 */
[----:B------:R-:W-:Y:S01]  /*0990*/  @P0 MOV R3, R10 ;  /* 0x0000000a00030202 */ /* 0x000fe20000000f00 */
[----:B------:R-:W-:Y:S01]  /*09a0*/  @P0 IMAD.MOV.U32 R2, RZ, RZ, R9 ;  /* 0x000000ffff020224 */ /* 0x000fe200078e0009 */
[----:B------:R-:W-:Y:S01]  /*09b0*/  LOP3.LUT R85, R0, UR4, R85, 0x96, !PT ;  /* 0x0000000400557c12 */ /* 0x000fe2000f8e9655 */
[----:B------:R-:W1:Y:S01]  /*09c0*/  LDCU.64 UR4, c[0x0][0x3e0] ;  /* 0x00007c00ff0477ac */ /* 0x000e620008000a00 */
[----:B------:R-:W-:Y:S01]  /*09d0*/  @P0 IMAD.MOV.U32 R7, RZ, RZ, R14 ;  /* 0x000000ffff070224 */ /* 0x000fe200078e000e */
[----:B------:R-:W-:Y:S01]  /*09e0*/  @!P0 MOV R2, R9 ;  /* 0x0000000900028202 */ /* 0x000fe20000000f00 */
[--C-:B------:R-:W-:Y:S01]  /*09f0*/  @P0 IMAD.MOV.U32 R0, RZ, RZ, R8.reuse ;  /* 0x000000ffff000224 */ /* 0x100fe200078e0008 */
[----:B------:R-:W-:Y:S01]  /*0a00*/  @!P0 MOV R7, R14 ;  /* 0x0000000e00078202 */ /* 0x000fe20000000f00 */
[----:B------:R-:W-:Y:S01]  /*0a10*/  @!P0 IMAD.MOV.U32 R0, RZ, RZ, R8 ;  /* 0x000000ffff008224 */ /* 0x000fe200078e0008 */
[----:B------:R-:W-:Y:S01]  /*0a20*/  @P0 MOV R8, R15 ;  /* 0x0000000f00080202 */ /* 0x000fe20000000f00 */
[----:B------:R-:W-:Y:S01]  /*0a30*/  @P0 IMAD.MOV.U32 R9, RZ, RZ, R16 ;  /* 0x000000ffff090224 */ /* 0x000fe200078e0010 */
[----:B------:R-:W-:Y:S01]  /*0a40*/  @!P0 MOV R9, R16 ;  /* 0x0000001000098202 */ /* 0x000fe20000000f00 */
[----:B------:R-:W-:Y:S01]  /*0a50*/  @P0 IMAD.MOV.U32 R14, RZ, RZ, R21 ;  /* 0x000000ffff0e0224 */ /* 0x000fe200078e0015 */
[----:B------:R-:W-:Y:S01]  /*0a60*/  @!P0 MOV R14, R21 ;  /* 0x00000015000e8202 */ /* 0x000fe20000000f00 */
[----:B------:R-:W-:Y:S01]  /*0a70*/  @P0 IMAD.MOV.U32 R4, RZ, RZ, R11 ;  /* 0x000000ffff040224 */ /* 0x000fe200078e000b */
[----:B------:R-:W-:Y:S01]  /*0a80*/  PRMT R128, R2, 0x7632, R128 ;  /* 0x0000763202807816 */ /* 0x000fe20000000080 */
[----:B------:R-:W-:Y:S01]  /*0a90*/  @P0 IMAD.MOV.U32 R6, RZ, RZ, R13 ;  /* 0x000000ffff060224 */ /* 0x000fe200078e000d */
[----:B------:R-:W-:Y:S01]  /*0aa0*/  PRMT R127, R0, 0x7632, R127 ;  /* 0x00007632007f7816 */ /* 0x000fe2000000007f */
[----:B------:R-:W-:Y:S01]  /*0ab0*/  @!P0 IMAD.MOV.U32 R8, RZ, RZ, R15 ;  /* 0x000000ffff088224 */ /* 0x000fe200078e000f */
[----:B------:R-:W-:Y:S01]  /*0ac0*/  @P0 MOV R15, R22 ;  /* 0x00000016000f0202 */ /* 0x000fe20000000f00 */
[----:B------:R-:W-:Y:S01]  /*0ad0*/  @P0 IMAD.MOV.U32 R16, RZ, RZ, R23 ;  /* 0x000000ffff100224 */ /* 0x000fe200078e0017 */
[----:B-1----:R-:W-:Y:S01]  /*0ae0*/  UISETP.NE.U32.AND UP0, UPT, UR4, URZ, UPT ;  /* 0x000000ff0400728c */ /* 0x002fe2000bf05070 */
[----:B------:R-:W-:Y:S01]  /*0af0*/  @P0 IMAD.MOV.U32 R21, RZ, RZ, R24 ;  /* 0x000000ffff150224 */ /* 0x000fe200078e0018 */
[----:B------:R-:W-:Y:S01]  /*0b00*/  PRMT R126, R8, 0x7632, R126 ;  /* 0x00007632087e7816 */ /* 0x000fe2000000007e */
[----:B------:R-:W-:Y:S01]  /*0b10*/  @!P0 IMAD.MOV.U32 R3, RZ, RZ, R10 ;  /* 0x000000ffff038224 */ /* 0x000fe200078e000a */
[----:B------:R-:W-:Y:S01]  /*0b20*/  @P0 MOV R10, R17 ;  /* 0x00000011000a0202 */ /* 0x000fe20000000f00 */
        /* <DEDUP_REMOVED lines=10> */
[----:B------:R-:W-:Y:S01]  /*0bd0*/  @P0 IMAD.MOV.U32 R11, RZ, RZ, R18 ;  /* 0x000000ffff0b0224 */ /* 0x000fe200078e0012 */
[----:B------:R-:W-:Y:S01]  /*0be0*/  PRMT R118, R16, 0x7632, R118 ;  /* 0x0000763210767816 */ /* 0x000fe20000000076 */
[----:B------:R-:W-:Y:S01]  /*0bf0*/  @P0 IMAD.MOV.U32 R13, RZ, RZ, R20 ;  /* 0x000000ffff0d0224 */ /* 0x000fe200078e0014 */
[----:B------:R-:W-:Y:S01]  /*0c00*/  PRMT R123, R5, 0x7632, R123 ;  /* 0x00007632057b7816 */ /* 0x000fe2000000007b */
[----:B------:R-:W-:Y:S01]  /*0c10*/  @!P0 IMAD.MOV.U32 R15, RZ, RZ, R22 ;  /* 0x000000ffff0f8224 */ /* 0x000fe200078e0016 */
[-C--:B------:R-:W-:Y:S01]  /*0c20*/  @P0 MOV R22, R25.reuse ;  /* 0x0000001900160202 */ /* 0x080fe20000000f00 */
[----:B------:R-:W-:Y:S01]  /*0c30*/  @P0 IMAD.MOV.U32 R23, RZ, RZ, R26 ;  /* 0x000000ffff170224 */ /* 0x000fe200078e001a */
[----:B------:R-:W-:Y:S01]  /*0c40*/  @!P0 MOV R22, R25 ;  /* 0x0000001900168202 */ /* 0x000fe20000000f00 */
[----:B------:R-:W-:Y:S01]  /*0c50*/  @P0 IMAD.MOV.U32 R24, RZ, RZ, R27 ;  /* 0x000000ffff180224 */ /* 0x000fe200078e001b */
[-C--:B------:R-:W-:Y:S01]  /*0c60*/  @P0 MOV R25, R32.reuse ;  /* 0x0000002000190202 */ /* 0x080fe20000000f00 */
[----:B------:R-:W-:Y:S01]  /*0c70*/  @P0 IMAD.MOV.U32 R90, RZ, RZ, R28 ;  /* 0x000000ffff5a0224 */ /* 0x000fe200078e001c */
[----:B------:R-:W-:Y:S01]  /*0c80*/  @!P0 MOV R25, R32 ;  /* 0x0000002000198202 */ /* 0x000fe20000000f00 */
[----:B------:R-:W-:Y:S01]  /*0c90*/  @P0 IMAD.MOV.U32 R91, RZ, RZ, R29 ;  /* 0x000000ffff5b0224 */ /* 0x000fe200078e001d */
[----:B------:R-:W-:Y:S01]  /*0ca0*/  PRMT R117, R15, 0x7632, R117 ;  /* 0x000076320f757816 */ /* 0x000fe20000000075 */
[----:B------:R-:W-:Y:S01]  /*0cb0*/  @P0 IMAD.MOV.U32 R93, RZ, RZ, R31 ;  /* 0x000000ffff5d0224 */ /* 0x000fe200078e001f */
[----:B------:R-:W-:Y:S01]  /*0cc0*/  PRMT R116, R14, 0x7632, R116 ;  /* 0x000076320e747816 */ /* 0x000fe20000000074 */
[----:B------:R-:W-:Y:S01]  /*0cd0*/  @P0 IMAD.MOV.U32 R12, RZ, RZ, R19 ;  /* 0x000000ffff0c0224 */ /* 0x000fe200078e0013 */
[----:B------:R-:W-:Y:S01]  /*0ce0*/  @!P0 MOV R12, R19 ;  /* 0x00000013000c8202 */ /* 0x000fe20000000f00 */
[----:B------:R-:W-:Y:S01]  /*0cf0*/  @!P0 IMAD.MOV.U32 R10, RZ, RZ, R17 ;  /* 0x000000ffff0a8224 */ /* 0x000fe200078e0011 */
[----:B------:R-:W-:Y:S01]  /*0d00*/  @P0 MOV R17, R36 ;  /* 0x0000002400110202 */ /* 0x000fe20000000f00 */
[----:B------:R-:W-:Y:S01]  /*0d10*/  @!P0 IMAD.MOV.U32 R11, RZ, RZ, R18 ;  /* 0x000000ffff0b8224 */ /* 0x000fe200078e0012 */
        /* <DEDUP_REMOVED lines=16> */
[----:B------:R-:W-:Y:S01]  /*0e20*/  @!P0 MOV R19, R38 ;  /* 0x0000002600138202 */ /* 0x000fe20000000f00 */
[----:B------:R-:W-:Y:S01]  /*0e30*/  @P0 IMAD.MOV.U32 R26, RZ, RZ, R33 ;  /* 0x000000ffff1a0224 */ /* 0x000fe200078e0021 */
[----:B------:R-:W-:Y:S01]  /*0e40*/  PRMT R109, R21, 0x7632, R109 ;  /* 0x00007632156d7816 */ /* 0x000fe2000000006d */
[----:B------:R-:W-:Y:S01]  /*0e50*/  @P0 IMAD.MOV.U32 R27, RZ, RZ, R34 ;  /* 0x000000ffff1b0224 */ /* 0x000fe200078e0022 */
[----:B------:R-:W-:Y:S01]  /*0e60*/  PRMT R108, R93, 0x7632, R108 ;  /* 0x000076325d6c7816 */ /* 0x000fe2000000006c */
[----:B------:R-:W-:Y:S01]  /*0e70*/  @!P0 IMAD.MOV.U32 R17, RZ, RZ, R36 ;  /* 0x000000ffff118224 */ /* 0x000fe200078e0024 */
[----:B------:R-:W-:Y:S01]  /*0e80*/  PRMT R106, R91, 0x7632, R106 ;  /* 0x000076325b6a7816 */ /* 0x000fe2000000006a */
[----:B------:R-:W-:Y:S01]  /*0e90*/  @!P0 IMAD.MOV.U32 R18, RZ, RZ, R37 ;  /* 0x000000ffff128224 */ /* 0x000fe200078e0025 */
[----:B------:R-:W-:Y:S01]  /*0ea0*/  PRMT R103, R90, 0x7632, R103 ;  /* 0x000076325a677816 */ /* 0x000fe20000000067 */
[----:B------:R-:W-:Y:S01]  /*0eb0*/  @!P0 IMAD.MOV.U32 R20, RZ, RZ, R39 ;  /* 0x000000ffff148224 */ /* 0x000fe200078e0027 */
[----:B------:R-:W-:Y:S01]  /*0ec0*/  UISETP.NE.AND.EX UP0, UPT, UR5, URZ, UPT, UP0 ;  /* 0x000000ff0500728c */ /* 0x000fe2000bf05300 */
[----:B------:R-:W-:-:S02]  /*0ed0*/  @!P0 IMAD.MOV.U32 R26, RZ, RZ, R33 ;  /* 0x000000ffff1a8224 */ /* 0x000fc400078e0021 */
[----:B------:R-:W-:Y:S02]  /*0ee0*/  @!P0 IMAD.MOV.U32 R27, RZ, RZ, R34 ;  /* 0x000000ffff1b8224 */ /* 0x000fe400078e0022 */
[----:B------:R-:W-:Y:S02]  /*0ef0*/  IMAD.MOV.U32 R131, RZ, RZ, RZ ;  /* 0x000000ffff837224 */ /* 0x000fe400078e00ff */
[----:B------:R-:W-:Y:S02]  /*0f00*/  IMAD R134, R134, -0x2daee0ad, RZ ;  /* 0xd2511f5386867824 */ /* 0x000fe400078e02ff */
[----:B0-234-:R-:W-:-:S07]  /*0f10*/  IMAD R94, R41, -0x326172a9, RZ ;  /* 0xcd9e8d57295e7824 */ /* 0x01dfce00078e02ff */
.L_x_10019:
[----:B0-----:R-:W0:Y:S01]  /*0f20*/  @UP0 LDCU.64 UR4, c[0x0][0x3e0] ;  /* 0x00007c00ff0407ac */ /* 0x001e220008000a00 */
[----:B------:R-:W1:Y:S01]  /*0f30*/  S2R R135, SR_TID.X ;  /* 0x0000000000877919 */ /* 0x000e620000002100 */
[----:B------:R-:W-:Y:S01]  /*0f40*/  PLOP3.LUT P0, PT, PT, PT, UP0, 0x80, 0x8 ;  /* 0x000000000008781c */ /* 0x000fe20003f0f008 */
[----:B------:R-:W2:Y:S01]  /*0f50*/  LDC.64 R80, c[0x0][0x390] ;  /* 0x0000e400ff507b82 */ /* 0x000ea20000000a00 */
[----:B0-----:R-:W-:-:S06]  /*0f60*/  @UP0 UIMAD.WIDE UR4, UR16, 0x2, UR4 ;  /* 0x00000002100408a5 */ /* 0x001fcc000f8e0204 */
[----:B------:R-:W-:Y:S01]  /*0f70*/  MOV R32, UR4 ;  /* 0x0000000400207c02 */ /* 0x000fe20008000f00 */
[----:B------:R-:W-:Y:S01]  /*0f80*/  UIMAD UR4, UR16, UR18, URZ ;  /* 0x00000012100472a4 */ /* 0x000fe2000f8e02ff */
[----:B------:R-:W-:-:S03]  /*0f90*/  IMAD.U32 R33, RZ, RZ, UR5 ;  /* 0x00000005ff217e24 */ /* 0x000fc6000f8e00ff */
        /* <DEDUP_REMOVED lines=8> */
[----:B------:R-:W-:Y:S01]  /*1020*/  UMOV UR17, 0x3f800000 ;  /* 0x3f80000000117882 */ /* 0x000fe20000000000 */
[----:B------:R-:W-:Y:S01]  /*1030*/  UIADD3 UR27, UPT, UPT, UR8, -0xe443238, URZ ;  /* 0xf1bbcdc8081b7890 */ /* 0x000fe2000fffe0ff */
[----:B------:R-:W-:Y:S01]  /*1040*/  HFMA2 R142, -RZ, RZ, 0.1171875, 0 ;  /* 0x2f800000ff8e7431 */ /* 0x000fe200000001ff */
[----:B------:R-:W-:Y:S02]  /*1050*/  UIADD3 UR28, UPT, UPT, UR9, 0x1fd5c5a3, URZ ;  /* 0x1fd5c5a3091c7890 */ /* 0x000fe4000fffe0ff */
[----:B------:R-:W-:Y:S02]  /*1060*/  UIADD3 UR29, UPT, UPT, UR8, -0x700cb87f, URZ ;  /* 0x8ff34781081d7890 */ /* 0x000fe4000fffe0ff */
[----:B------:R-:W-:Y:S02]  /*1070*/  UIADD3 UR30, UPT, UPT, UR8, -0x4ab325aa, URZ ;  /* 0xb54cda56081e7890 */ /* 0x000fe4000fffe0ff */
[----:B------:R-:W-:-:S02]  /*1080*/  UIADD3 UR31, UPT, UPT, UR9, -0x24c28bd8, URZ ;  /* 0xdb3d7428091f7890 */ /* 0x000fc4000fffe0ff */
[----:B------:R-:W-:Y:S02]  /*1090*/  UIADD3 UR32, UPT, UPT, UR8, 0x78dde6e4, URZ ;  /* 0x78dde6e408207890 */ /* 0x000fe4000fffe0ff */
[----:B------:R-:W-:Y:S02]  /*10a0*/  UIADD3 UR33, UPT, UPT, UR8, -0x255992d5, URZ ;  /* 0xdaa66d2b08217890 */ /* 0x000fe4000fffe0ff */
[----:B------:R-:W-:Y:S02]  /*10b0*/  UIADD3 UR34, UPT, UPT, UR9, 0x646e171e, URZ ;  /* 0x646e171e09227890 */ /* 0x000fe4000fffe0ff */
[----:B------:R-:W-:Y:S02]  /*10c0*/  UIADD3 UR35, UPT, UPT, UR9, -0x695add53, URZ ;  /* 0x96a522ad09237890 */ /* 0x000fe4000fffe0ff */
[----:B------:R-:W-:Y:S02]  /*10d0*/  UIADD3 UR36, UPT, UPT, UR8, 0x1715609d, URZ ;  /* 0x1715609d08247890 */ /* 0x000fe4000fffe0ff */
[----:B------:R-:W-:-:S02]  /*10e0*/  UIADD3 UR37, UPT, UPT, UR9, 0x32370b8f, URZ ;  /* 0x32370b8f09257890 */ /* 0x000fc4000fffe0ff */
[----:B------:R-:W-:Y:S01]  /*10f0*/  UIADD3 UR38, UPT, UPT, UR8, 0x3c6ef372, URZ ;  /* 0x3c6ef37208267890 */ /* 0x000fe2000fffe0ff */
[----:B---3--:R-:W-:Y:S02]  /*1100*/  @P0 R2UR UR4, R32 ;  /* 0x00000000200402ca */ /* 0x008fe400000e0000 */
[----:B------:R-:W-:-:S04]  /*1110*/  ISETP.NE.U32.AND P0, PT, RZ, UR14, PT ;  /* 0x0000000eff007c0c */ /* 0x000fc8000bf05070 */
[----:B------:R-:W-:-:S07]  /*1120*/  ISETP.NE.AND.EX P0, PT, RZ, UR15, PT, P0 ;  /* 0x0000000fff007c0c */ /* 0x000fce000bf05300 */
[----:B------:R-:W-:-:S06]  /*1130*/  @UP0 USHF.L.U32 UR17, UR4, 0x10, URZ ;  /* 0x0000001004110899 */ /* 0x000fcc00080006ff */
[----:B------:R-:W-:Y:S06]  /*1140*/  @!P0 BRA `(.L_x_9816) ;  /* 0x0000002400f48947 */ /* 0x000fec0003800000 */
[----:B------:R-:W0:Y:S02]  /*1150*/  LDC.64 R32, c[0x0][0x3a0] ;  /* 0x0000e800ff207b82 */ /* 0x000e240000000a00 */
[----:B0-----:R-:W-:-:S05]  /*1160*/  IMAD.WIDE.U32 R32, R143, 0x20, R32 ;  /* 0x000000208f207825 */ /* 0x001fca00078e0020 */
[----:B------:R0:W5:Y:S04]  /*1170*/  LDG.E.128 R60, desc[UR10][R32.64] ;  /* 0x0000000a203c7981 */ /* 0x000168000c1e1d00 */
[----:B------:R0:W5:Y:S01]  /*1180*/  LDG.E.128 R56, desc[UR10][R32.64+0x10] ;  /* 0x0000100a20387981 */ /* 0x000162000c1e1d00 */
[----:B------:R-:W-:Y:S01]  /*1190*/  ISETP.NE.AND P1, PT, R136, 0x1, PT ;  /* 0x000000018800780c */ /* 0x000fe20003f25270 */
[----:B------:R-:W-:Y:S01]  /*11a0*/  IMAD.MOV.U32 R34, RZ, RZ, 0x2 ;  /* 0x00000002ff227424 */ /* 0x000fe200078e00ff */
[----:B------:R-:W-:Y:S01]  /*11b0*/  MOV R40, R134 ;  /* 0x0000008600287202 */ /* 0x000fe20000000f00 */
[----:B------:R-:W-:-:S10]  /*11c0*/  IMAD.MOV.U32 R35, RZ, RZ, R94 ;  /* 0x000000ffff237224 */ /* 0x000fd400078e005e */
[----:B0-----:R-:W-:Y:S05]  /*11d0*/  @!P1 BRA `(.L_x_9817) ;  /* 0x0000000400109947 */ /* 0x001fea0003800000 */
[----:B------:R-:W-:-:S05]  /*11e0*/  IMAD.MOV.U32 R33, RZ, RZ, 0x2 ;  /* 0x00000002ff217424 */ /* 0x000fca00078e00ff */
[----:B------:R-:W-:-:S05]  /*11f0*/  VIADDMNMX.U32 R32, R136, 0xfffffffe, R33, PT ;  /* 0xfffffffe88207846 */ /* 0x000fca0003800021 */
[----:B------:R-:W-:-:S04]  /*1200*/  IMAD.SHL.U32 R34, R32, 0x4, RZ ;  /* 0x0000000420227824 */ /* 0x000fc800078e00ff */
[----:B------:R-:W0:Y:S02]  /*1210*/  LDC R32, c[0x2][R34] ;  /* 0x0080000022207b82 */ /* 0x000e240000000800 */
[----:B0-----:R-:W-:-:S04]  /*1220*/  SHF.R.S32.HI R33, RZ, 0x1f, R32 ;  /* 0x0000001fff217819 */ /* 0x001fc80000011420 */
.L_x_27098:
[----:B------:R-:W-:Y:S05]  /*1230*/  BRX R32 -0x1240                                        (*"BRANCH_TARGETS .L_x_27099,.L_x_27100,.L_x_27101"*) ;  /* 0xffffffec20707949 */ /* 0x000fea000383ffff */
.L_x_27101:
[----:B------:R-:W-:Y:S01]  /*1240*/  IADD3 R34, PT, PT, R136, 0x1, RZ ;  /* 0x0000000188227810 */ /* 0x000fe20007ffe0ff */
[----:B------:R-:W-:Y:S02]  /*1250*/  IMAD.MOV.U32 R40, RZ, RZ, R134 ;  /* 0x000000ffff287224 */ /* 0x000fe400078e0086 */
[----:B------:R-:W-:Y:S01]  /*1260*/  IMAD.MOV.U32 R35, RZ, RZ, R85 ;  /* 0x000000ffff237224 */ /* 0x000fe200078e0055 */
[----:B------:R-:W-:Y:S06]  /*1270*/  BRA `(.L_x_9817) ;  /* 0x0000000000e87947 */ /* 0x000fec0003800000 */
.L_x_27099:
[----:B------:R-:W-:Y:S01]  /*1280*/  MOV R40, R134 ;  /* 0x0000008600287202 */ /* 0x000fe20000000f00 */
[----:B------:R-:W-:Y:S02]  /*1290*/  IMAD.MOV.U32 R34, RZ, RZ, 0x3 ;  /* 0x00000003ff227424 */ /* 0x000fe400078e00ff */
[----:B------:R-:W-:Y:S01]  /*12a0*/  IMAD.MOV.U32 R35, RZ, RZ, R86 ;  /* 0x000000ffff237224 */ /* 0x000fe200078e0056 */
[----:B------:R-:W-:Y:S06]  /*12b0*/  BRA `(.L_x_9817) ;  /* 0x0000000000d87947 */ /* 0x000fec0003800000 */
.L_x_27100:
        /* <DEDUP_REMOVED lines=12> */
.L_x_9818:
        /* <DEDUP_REMOVED lines=42> */
.L_x_9817:
        /* <DEDUP_REMOVED lines=10> */
[----:B------:R-:W-:-:S04]  /*16c0*/  FSETP.GTU.FTZ.AND P1, PT, R33, UR4, PT ;  /* 0x0000000421007c0b */ /* 0x000fc8000bf3c000 */
[----:B------:R-:W-:Y:S02]  /*16d0*/  FSEL R33, R32, RZ, !P1 ;  /* 0x000000ff20217208 */ /* 0x000fe40004800000 */
[----:B------:R-:W-:Y:S02]  /*16e0*/  PLOP3.LUT P1, PT, P1, PT, PT, 0x8, 0x80 ;  /* 0x000000000080781c */ /* 0x000fe40000f2e170 */
[----:B------:R-:W-:Y:S01]  /*16f0*/  MOV R32, 0x2 ;  /* 0x0000000200207802 */ /* 0x000fe20000000f00 */
        /* <DEDUP_REMOVED lines=12> */
.L_x_9820:
        /* <DEDUP_REMOVED lines=12> */
.L_x_9821:
        /* <DEDUP_REMOVED lines=43> */
.L_x_9819:
        /* <DEDUP_REMOVED lines=23> */
.L_x_9823:
        /* <DEDUP_REMOVED lines=12> */
.L_x_9824:
        /* <DEDUP_REMOVED lines=43> */
.L_x_9822:
        /* <DEDUP_REMOVED lines=23> */
.L_x_9826:
        /* <DEDUP_REMOVED lines=12> */
.L_x_9827:
        /* <DEDUP_REMOVED lines=43> */
.L_x_9825:
        /* <DEDUP_REMOVED lines=22> */
.L_x_9829:
        /* <DEDUP_REMOVED lines=12> */
.L_x_9830:
        /* <DEDUP_REMOVED lines=43> */
.L_x_9828:
[----:B------:R-:W-:Y:S01]  /*29c0*/  I2FP.F32.U32 R29, R29 ;  /* 0x0000001d001d7245 */ /* 0x000fe20000201000 */
[----:B------:R-:W-:Y:S01]  /*29d0*/  IMAD.U32 R28, R30, 0x10000, RZ ;  /* 0x000100001e1c7824 */ /* 0x000fe200078e00ff */
[----:B------:R-:W-:Y:S02]  /*29e0*/  ISETP.NE.AND P4, PT, R33, 0x1, PT ;  /* 0x000000012100780c */ /* 0x000fe40003f85270 */
[----:B------:R-:W-:Y:S01]  /*29f0*/  SHF.L.U32 R48, R7, 0x10, RZ ;  /* 0x0000001007307819 */ /* 0x000fe200000006ff */
[----:B------:R-:W-:Y:S01]  /*2a00*/  FFMA.FTZ R29, R29, R142, 1.1641532182693481445e-10 ;  /* 0x2f0000001d1d7423 */ /* 0x000fe2000001008e */
[----:B------:R-:W-:Y:S01]  /*2a10*/  FMUL.FTZ R28, R28, UR17 ;  /* 0x000000111c1c7c20 */ /* 0x000fe20008410000 */
[----:B------:R-:W-:-:S03]  /*2a20*/  PRMT R30, R30, 0x7632, R30 ;  /* 0x000076321e1e7816 */ /* 0x000fc6000000001e */
[----:B------:R-:W-:Y:S01]  /*2a30*/  FMUL.FTZ R28, R28, UR5 ;  /* 0x000000051c1c7c20 */ /* 0x000fe20008410000 */
[----:B------:R-:W-:-:S04]  /*2a40*/  FSETP.GTU.FTZ.AND P3, PT, R29, UR4, PT ;  /* 0x000000041d007c0b */ /* 0x000fc8000bf7c000 */
[----:B------:R-:W-:Y:S01]  /*2a50*/  FSEL R29, R28, RZ, !P3 ;  /* 0x000000ff1c1d7208 */ /* 0x000fe20005800000 */
[----:B------:R-:W-:Y:S01]  /*2a60*/  IMAD.MOV.U32 R28, RZ, RZ, 0x2 ;  /* 0x00000002ff1c7424 */ /* 0x000fe200078e00ff */
        /* <DEDUP_REMOVED lines=12> */
.L_x_9832:
        /* <DEDUP_REMOVED lines=12> */
.L_x_9833:
        /* <DEDUP_REMOVED lines=43> */
.L_x_9831:
        /* <DEDUP_REMOVED lines=22> */
.L_x_9835:
        /* <DEDUP_REMOVED lines=12> */
.L_x_9836:
        /* <DEDUP_REMOVED lines=43> */
.L_x_9834:
[----:B------:R-:W-:Y:S01]  /*3370*/  I2FP.F32.U32 R29, R29 ;  /* 0x0000001d001d7245 */ /* 0x000fe20000201000 */
[C---:B------:R-:W-:Y:S01]  /*3380*/  IMAD.U32 R28, R31.reuse, 0x10000, RZ ;  /* 0x000100001f1c7824 */ /* 0x040fe200078e00ff */
[----:B------:R-:W-:Y:S01]  /*3390*/  ISETP.NE.AND P6, PT, R32, 0x1, PT ;  /* 0x000000012000780c */ /* 0x000fe20003fc5270 */
[----:B------:R-:W-:Y:S01]  /*33a0*/  IMAD.U32 R50, R8, 0x10000, RZ ;  /* 0x0001000008327824 */ /* 0x000fe200078e00ff */
        /* <DEDUP_REMOVED lines=19> */
.L_x_9838:
        /* <DEDUP_REMOVED lines=14> */
.L_x_9839:
        /* <DEDUP_REMOVED lines=43> */
.L_x_9837:
[----:B------:R-:W-:Y:S01]  /*3870*/  I2FP.F32.U32 R29, R29 ;  /* 0x0000001d001d7245 */ /* 0x000fe20000201000 */
[----:B------:R-:W-:Y:S01]  /*3880*/  IMAD.U32 R36, R36, 0x10000, RZ ;  /* 0x0001000024247824 */ /* 0x000fe200078e00ff */
[----:B------:R-:W-:-:S03]  /*3890*/  SHF.L.U32 R51, R126, 0x10, RZ ;  /* 0x000000107e337819 */ /* 0x000fc600000006ff */
[----:B------:R-:W-:Y:S01]  /*38a0*/  FFMA.FTZ R29, R29, R142, 1.1641532182693481445e-10 ;  /* 0x2f0000001d1d7423 */ /* 0x000fe2000001008e */
[----:B------:R-:W-:-:S04]  /*38b0*/  FMUL.FTZ R36, R36, UR17 ;  /* 0x0000001124247c20 */ /* 0x000fc80008410000 */
[----:B------:R-:W-:Y:S01]  /*38c0*/  FMUL.FTZ R36, R36, UR5 ;  /* 0x0000000524247c20 */ /* 0x000fe20008410000 */
[----:B------:R-:W-:-:S04]  /*38d0*/  FSETP.GTU.FTZ.AND P6, PT, R29, UR4, PT ;  /* 0x000000041d007c0b */ /* 0x000fc8000bfdc000 */
[----:B------:R-:W-:Y:S02]  /*38e0*/  FSEL R36, R36, RZ, !P6 ;  /* 0x000000ff24247208 */ /* 0x000fe40007000000 */
[----:B------:R-:W-:-:S03]  /*38f0*/  PLOP3.LUT P6, PT, P6, PT, PT, 0x8, 0x80 ;  /* 0x000000000080781c */ /* 0x000fc600037ce170 */
[----:B------:R-:W-:Y:S01]  /*3900*/  FFMA.FTZ R51, R36, R51, R59 ;  /* 0x0000003324337223 */ /* 0x000fe2000001003b */
[----:B------:R-:W-:Y:S09]  /*3910*/  BRA `(.L_x_9840) ;  /* 0x0000002400d07947 */ /* 0x000ff20003800000 */
.L_x_9816:
        /* <DEDUP_REMOVED lines=15> */
.L_x_9842:
        /* <DEDUP_REMOVED lines=12> */
.L_x_9843:
        /* <DEDUP_REMOVED lines=42> */
.L_x_9841:
[----:B------:R-:W-:Y:S01]  /*3d70*/  I2FP.F32.U32 R33, R32 ;  /* 0x0000002000217245 */ /* 0x000fe20000201000 */
[----:B-----5:R-:W-:Y:S01]  /*3d80*/  IMAD.U32 R32, R28, 0x10000, RZ ;  /* 0x000100001c207824 */ /* 0x020fe200078e00ff */
[----:B------:R-:W-:Y:S01]  /*3d90*/  ISETP.NE.AND P2, PT, R34, 0x1, PT ;  /* 0x000000012200780c */ /* 0x000fe20003f45270 */
[----:B------:R-:W-:Y:S01]  /*3da0*/  UMOV UR5, UR7 ;  /* 0x0000000700057c82 */ /* 0x000fe20008000000 */
[----:B------:R-:W-:Y:S01]  /*3db0*/  UMOV UR4, UR6 ;  /* 0x0000000600047c82 */ /* 0x000fe20008000000 */
[----:B------:R-:W-:Y:S01]  /*3dc0*/  FFMA.FTZ R33, R33, R142, 1.1641532182693481445e-10 ;  /* 0x2f00000021217423 */ /* 0x000fe2000001008e */
[----:B------:R-:W-:Y:S01]  /*3dd0*/  FMUL.FTZ R32, R32, UR17 ;  /* 0x0000001120207c20 */ /* 0x000fe20008410000 */
[----:B------:R-:W-:-:S03]  /*3de0*/  PRMT R28, R28, 0x7632, R28 ;  /* 0x000076321c1c7816 */ /* 0x000fc6000000001c */
[----:B------:R-:W-:Y:S01]  /*3df0*/  FMUL.FTZ R32, R32, UR5 ;  /* 0x0000000520207c20 */ /* 0x000fe20008410000 */
[----:B------:R-:W-:Y:S02]  /*3e00*/  FSETP.GTU.FTZ.AND P1, PT, R33, UR4, PT ;  /* 0x0000000421007c0b */ /* 0x000fe4000bf3c000 */
[----:B------:R-:W-:Y:S02]  /*3e10*/  SHF.L.U32 R33, R5, 0x10, RZ ;  /* 0x0000001005217819 */ /* 0x000fe400000006ff */
[----:B------:R-:W-:Y:S01]  /*3e20*/  FSEL R52, R32, RZ, !P1 ;  /* 0x000000ff20347208 */ /* 0x000fe20004800000 */
[----:B------:R-:W-:Y:S01]  /*3e30*/  IMAD.MOV.U32 R32, RZ, RZ, 0x2 ;  /* 0x00000002ff207424 */ /* 0x000fe200078e00ff */
        /* <DEDUP_REMOVED lines=13> */
.L_x_9845:
        /* <DEDUP_REMOVED lines=12> */
.L_x_9846:
        /* <DEDUP_REMOVED lines=43> */
.L_x_9844:
        /* <DEDUP_REMOVED lines=23> */
.L_x_9848:
        /* <DEDUP_REMOVED lines=12> */
.L_x_9849:
        /* <DEDUP_REMOVED lines=43> */
.L_x_9847:
[----:B------:R-:W-:Y:S01]  /*4760*/  I2FP.F32.U32 R33, R28 ;  /* 0x0000001c00217245 */ /* 0x000fe20000201000 */
[C---:B------:R-:W-:Y:S01]  /*4770*/  IMAD.U32 R28, R29.reuse, 0x10000, RZ ;  /* 0x000100001d1c7824 */ /* 0x040fe200078e00ff */
[----:B------:R-:W-:Y:S02]  /*4780*/  ISETP.NE.AND P2, PT, R34, 0x1, PT ;  /* 0x000000012200780c */ /* 0x000fe40003f45270 */
[----:B------:R-:W-:Y:S01]  /*4790*/  PRMT R41, R29, 0x7632, R41 ;  /* 0x000076321d297816 */ /* 0x000fe20000000029 */
[----:B------:R-:W-:Y:S01]  /*47a0*/  FFMA.FTZ R33, R33, R142, 1.1641532182693481445e-10 ;  /* 0x2f00000021217423 */ /* 0x000fe2000001008e */
[----:B------:R-:W-:Y:S01]  /*47b0*/  FMUL.FTZ R28, R28, UR17 ;  /* 0x000000111c1c7c20 */ /* 0x000fe20008410000 */
[----:B------:R-:W-:Y:S01]  /*47c0*/  MOV R32, 0x2 ;  /* 0x0000000200207802 */ /* 0x000fe20000000f00 */
[----:B------:R-:W-:Y:S02]  /*47d0*/  IMAD.MOV.U32 R29, RZ, RZ, R94 ;  /* 0x000000ffff1d7224 */ /* 0x000fe400078e005e */
[----:B------:R-:W-:Y:S01]  /*47e0*/  FMUL.FTZ R28, R28, UR5 ;  /* 0x000000051c1c7c20 */ /* 0x000fe20008410000 */
[----:B------:R-:W-:Y:S01]  /*47f0*/  FSETP.GTU.FTZ.AND P1, PT, R33, UR4, PT ;  /* 0x0000000421007c0b */ /* 0x000fe2000bf3c000 */
[----:B------:R-:W-:-:S03]  /*4800*/  IMAD.U32 R33, R6, 0x10000, RZ ;  /* 0x0001000006217824 */ /* 0x000fc600078e00ff */
        /* <DEDUP_REMOVED lines=12> */
.L_x_9851:
        /* <DEDUP_REMOVED lines=12> */
.L_x_9852:
        /* <DEDUP_REMOVED lines=43> */
.L_x_9850:
        /* <DEDUP_REMOVED lines=22> */
.L_x_9854:
        /* <DEDUP_REMOVED lines=12> */
.L_x_9855:
        /* <DEDUP_REMOVED lines=43> */
.L_x_9853:
[----:B------:R-:W-:Y:S02]  /*5110*/  I2FP.F32.U32 R29, R29 ;  /* 0x0000001d001d7245 */ /* 0x000fe40000201000 */
[C---:B------:R-:W-:Y:S02]  /*5120*/  SHF.L.U32 R28, R30.reuse, 0x10, RZ ;  /* 0x000000101e1c7819 */ /* 0x040fe400000006ff */
[----:B------:R-:W-:Y:S01]  /*5130*/  ISETP.NE.AND P4, PT, R33, 0x1, PT ;  /* 0x000000012100780c */ /* 0x000fe20003f85270 */
[----:B------:R-:W-:Y:S01]  /*5140*/  FFMA.FTZ R29, R29, R142, 1.1641532182693481445e-10 ;  /* 0x2f0000001d1d7423 */ /* 0x000fe2000001008e */
[----:B------:R-:W-:Y:S01]  /*5150*/  PRMT R30, R30, 0x7632, R30 ;  /* 0x000076321e1e7816 */ /* 0x000fe2000000001e */
[----:B------:R-:W-:-:S03]  /*5160*/  FMUL.FTZ R28, R28, UR17 ;  /* 0x000000111c1c7c20 */ /* 0x000fc60008410000 */
[----:B------:R-:W-:Y:S01]  /*5170*/  FSETP.GTU.FTZ.AND P3, PT, R29, UR4, PT ;  /* 0x000000041d007c0b */ /* 0x000fe2000bf7c000 */
[----:B------:R-:W-:Y:S01]  /*5180*/  FMUL.FTZ R28, R28, UR5 ;  /* 0x000000051c1c7c20 */ /* 0x000fe20008410000 */
[----:B------:R-:W-:-:S04]  /*5190*/  IMAD.U32 R29, R7, 0x10000, RZ ;  /* 0x00010000071d7824 */ /* 0x000fc800078e00ff */
        /* <DEDUP_REMOVED lines=14> */
.L_x_9857:
        /* <DEDUP_REMOVED lines=12> */
.L_x_9858:
        /* <DEDUP_REMOVED lines=43> */
.L_x_9856:
        /* <DEDUP_REMOVED lines=22> */
.L_x_9860:
        /* <DEDUP_REMOVED lines=12> */
.L_x_9861:
        /* <DEDUP_REMOVED lines=43> */
.L_x_9859:
        /* <DEDUP_REMOVED lines=23> */
.L_x_9863:
        /* <DEDUP_REMOVED lines=14> */
.L_x_9864:
        /* <DEDUP_REMOVED lines=43> */
.L_x_9862:
[----:B------:R-:W-:Y:S01]  /*5fc0*/  I2FP.F32.U32 R29, R29 ;  /* 0x0000001d001d7245 */ /* 0x000fe20000201000 */
[----:B------:R-:W-:Y:S01]  /*5fd0*/  IMAD.U32 R51, R126, 0x10000, RZ ;  /* 0x000100007e337824 */ /* 0x000fe200078e00ff */
[----:B------:R-:W-:-:S03]  /*5fe0*/  SHF.L.U32 R36, R36, 0x10, RZ ;  /* 0x0000001024247819 */ /* 0x000fc600000006ff */
[----:B------:R-:W-:Y:S02]  /*5ff0*/  FFMA.FTZ R29, R29, R142, 1.1641532182693481445e-10 ;  /* 0x2f0000001d1d7423 */ /* 0x000fe4000001008e */
[----:B------:R-:W-:-:S03]  /*6000*/  FMUL.FTZ R36, R36, UR17 ;  /* 0x0000001124247c20 */ /* 0x000fc60008410000 */
[----:B------:R-:W-:Y:S01]  /*6010*/  FSETP.GTU.FTZ.AND P6, PT, R29, UR4, PT ;  /* 0x000000041d007c0b */ /* 0x000fe2000bfdc000 */
[----:B------:R-:W-:-:S05]  /*6020*/  FMUL.FTZ R36, R36, UR5 ;  /* 0x0000000524247c20 */ /* 0x000fca0008410000 */
[----:B------:R-:W-:Y:S02]  /*6030*/  FSEL R36, R36, RZ, !P6 ;  /* 0x000000ff24247208 */ /* 0x000fe40007000000 */
[----:B------:R-:W-:-:S03]  /*6040*/  PLOP3.LUT P6, PT, P6, PT, PT, 0x8, 0x80 ;  /* 0x000000000080781c */ /* 0x000fc600037ce170 */
[----:B------:R-:W-:-:S10]  /*6050*/  FMUL.FTZ R51, R36, R51 ;  /* 0x0000003324337220 */ /* 0x000fd40000410000 */
.L_x_9840:
[----:B------:R-:W0:Y:S01]  /*6060*/  LDC.64 R132, c[0x0][0x3a8] ;  /* 0x0000ea00ff847b82 */ /* 0x000e220000000a00 */
[----:B------:R-:W-:Y:S01]  /*6070*/  SEL R34, RZ, 0x10000, !P5 ;  /* 0x00010000ff227807 */ /* 0x000fe20006800000 */
[----:B------:R-:W-:Y:S01]  /*6080*/  VIADD R145, R143, 0x80 ;  /* 0x000000808f917836 */ /* 0x000fe20000000000 */
[----:B------:R-:W-:Y:S02]  /*6090*/  ISETP.NE.AND P5, PT, R39, RZ, PT ;  /* 0x000000ff2700720c */ /* 0x000fe40003fa5270 */
[----:B------:R-:W-:Y:S02]  /*60a0*/  SEL R32, RZ, 0x1000000, !P2 ;  /* 0x01000000ff207807 */ /* 0x000fe40005000000 */
[----:B------:R-:W-:Y:S01]  /*60b0*/  SEL R31, RZ, 0x10000, !P1 ;  /* 0x00010000ff1f7807 */ /* 0x000fe20004800000 */
[----:B------:R-:W1:Y:S01]  /*60c0*/  @P0 LDC.64 R28, c[0x0][0x3a0] ;  /* 0x0000e800ff1c0b82 */ /* 0x000e620000000a00 */
[----:B------:R-:W-:Y:S02]  /*60d0*/  SEL R30, RZ, 0x100, !P5 ;  /* 0x00000100ff1e7807 */ /* 0x000fe40006800000 */
[----:B------:R-:W-:-:S02]  /*60e0*/  SEL R35, RZ, 0x1000000, !P6 ;  /* 0x01000000ff237807 */ /* 0x000fc40007000000 */
[----:B------:R-:W-:Y:S02]  /*60f0*/  SEL R33, RZ, 0x100, !P4 ;  /* 0x00000100ff217807 */ /* 0x000fe40006000000 */
[----:B------:R-:W-:Y:S01]  /*6100*/  ISETP.NE.AND P6, PT, R38, RZ, PT ;  /* 0x000000ff2600720c */ /* 0x000fe20003fc5270 */
[----:B------:R-:W2:Y:S01]  /*6110*/  LDC.64 R104, c[0x0][0x3b0] ;  /* 0x0000ec00ff687b82 */ /* 0x000ea20000000a00 */
        /* <DEDUP_REMOVED lines=8> */
[----:B-1----:R-:W-:-:S03]  /*61a0*/  @P0 IMAD.WIDE.U32 R38, R145, 0x20, R28 ;  /* 0x0000002091260825 */ /* 0x002fc600078e001c */
[----:B------:R0:W-:Y:S01]  /*61b0*/  STG.E.128 desc[UR10][R36.64+0x10], R48 ;  /* 0x0000103024007986 */ /* 0x0001e2000c101d0a */
[----:B------:R-:W-:-:S04]  /*61c0*/  IMAD.WIDE.U32 R28, R145, 0x10, R80 ;  /* 0x00000010911c7825 */ /* 0x000fc800078e0050 */
[----:B--2---:R-:W-:-:S05]  /*61d0*/  IMAD.WIDE.U32 R34, R143, 0x8, R104 ;  /* 0x000000088f227825 */ /* 0x004fca00078e0068 */
[----:B------:R0:W-:Y:S04]  /*61e0*/  STG.E.64 desc[UR10][R34.64], R32 ;  /* 0x0000002022007986 */ /* 0x0001e8000c101b0a */
[----:B------:R0:W5:Y:S04]  /*61f0*/  @P0 LDG.E.128 R60, desc[UR10][R38.64] ;  /* 0x0000000a263c0981 */ /* 0x000168000c1e1d00 */
[----:B------:R0:W5:Y:S04]  /*6200*/  @P0 LDG.E.128 R56, desc[UR10][R38.64+0x10] ;  /* 0x0000100a26380981 */ /* 0x000168000c1e1d00 */
[----:B------:R-:W5:Y:S01]  /*6210*/  LDG.E.128 R28, desc[UR10][R28.64] ;  /* 0x0000000a1c1c7981 */ /* 0x000f62000c1e1d00 */
[----:B------:R-:W-:Y:S05]  /*6220*/  @!P0 BRA `(.L_x_9865) ;  /* 0x0000002400cc8947 */ /* 0x000fea0003800000 */
        /* <DEDUP_REMOVED lines=15> */
.L_x_9867:
        /* <DEDUP_REMOVED lines=12> */
.L_x_9868:
        /* <DEDUP_REMOVED lines=42> */
.L_x_9866:
[----:B------:R-:W-:Y:S01]  /*6680*/  I2FP.F32.U32 R33, R32 ;  /* 0x0000002000217245 */ /* 0x000fe20000201000 */
[----:B-----5:R-:W-:Y:S01]  /*6690*/  IMAD.U32 R32, R28, 0x10000, RZ ;  /* 0x000100001c207824 */ /* 0x020fe200078e00ff */
[----:B------:R-:W-:Y:S01]  /*66a0*/  ISETP.NE.AND P2, PT, R34, 0x1, PT ;  /* 0x000000012200780c */ /* 0x000fe20003f45270 */
[----:B------:R-:W-:Y:S01]  /*66b0*/  IMAD.U32 R44, R13, 0x10000, RZ ;  /* 0x000100000d2c7824 */ /* 0x000fe200078e00ff */
[----:B------:R-:W-:Y:S01]  /*66c0*/  PRMT R28, R28, 0x7632, R28 ;  /* 0x000076321c1c7816 */ /* 0x000fe2000000001c */
[----:B------:R-:W-:Y:S01]  /*66d0*/  FFMA.FTZ R33, R33, R142, 1.1641532182693481445e-10 ;  /* 0x2f00000021217423 */ /* 0x000fe2000001008e */
[----:B------:R-:W-:-:S04]  /*66e0*/  FMUL.FTZ R32, R32, UR17 ;  /* 0x0000001120207c20 */ /* 0x000fc80008410000 */
        /* <DEDUP_REMOVED lines=17> */
.L_x_9870:
        /* <DEDUP_REMOVED lines=12> */
.L_x_9871:
        /* <DEDUP_REMOVED lines=43> */
.L_x_9869:
        /* <DEDUP_REMOVED lines=23> */
.L_x_9873:
        /* <DEDUP_REMOVED lines=12> */
.L_x_9874:
        /* <DEDUP_REMOVED lines=43> */
.L_x_9872:
[----:B------:R-:W-:Y:S01]  /*7050*/  I2FP.F32.U32 R33, R28 ;  /* 0x0000001c00217245 */ /* 0x000fe20000201000 */
[----:B------:R-:W-:Y:S01]  /*7060*/  IMAD.U32 R46, R14, 0x10000, RZ ;  /* 0x000100000e2e7824 */ /* 0x000fe200078e00ff */
[----:B------:R-:W-:Y:S02]  /*7070*/  SHF.L.U32 R28, R29, 0x10, RZ ;  /* 0x000000101d1c7819 */ /* 0x000fe400000006ff */
[----:B------:R-:W-:Y:S01]  /*7080*/  ISETP.NE.AND P2, PT, R34, 0x1, PT ;  /* 0x000000012200780c */ /* 0x000fe20003f45270 */
[----:B------:R-:W-:Y:S01]  /*7090*/  FFMA.FTZ R33, R33, R142, 1.1641532182693481445e-10 ;  /* 0x2f00000021217423 */ /* 0x000fe2000001008e */
[----:B------:R-:W-:Y:S01]  /*70a0*/  PRMT R40, R29, 0x7632, R40 ;  /* 0x000076321d287816 */ /* 0x000fe20000000028 */
[----:B------:R-:W-:Y:S01]  /*70b0*/  FMUL.FTZ R28, R28, UR17 ;  /* 0x000000111c1c7c20 */ /* 0x000fe20008410000 */
[----:B------:R-:W-:Y:S02]  /*70c0*/  MOV R29, R94 ;  /* 0x0000005e001d7202 */ /* 0x000fe40000000f00 */
[----:B------:R-:W-:Y:S01]  /*70d0*/  FSETP.GTU.FTZ.AND P1, PT, R33, UR4, PT ;  /* 0x0000000421007c0b */ /* 0x000fe2000bf3c000 */
[----:B------:R-:W-:-:S05]  /*70e0*/  FMUL.FTZ R28, R28, UR5 ;  /* 0x000000051c1c7c20 */ /* 0x000fca0008410000 */
[----:B------:R-:W-:Y:S01]  /*70f0*/  FSEL R33, R28, RZ, !P1 ;  /* 0x000000ff1c217208 */ /* 0x000fe20004800000 */
[----:B------:R-:W-:Y:S01]  /*7100*/  IMAD.MOV.U32 R28, RZ, RZ, 0x2 ;  /* 0x00000002ff1c7424 */ /* 0x000fe200078e00ff */
        /* <DEDUP_REMOVED lines=11> */
.L_x_9876:
        /* <DEDUP_REMOVED lines=12> */
.L_x_9877:
        /* <DEDUP_REMOVED lines=43> */
.L_x_9875:
        /* <DEDUP_REMOVED lines=22> */
.L_x_9879:
        /* <DEDUP_REMOVED lines=12> */
.L_x_9880:
        /* <DEDUP_REMOVED lines=43> */
.L_x_9878:
        /* <DEDUP_REMOVED lines=23> */
.L_x_9882:
        /* <DEDUP_REMOVED lines=12> */
.L_x_9883:
        /* <DEDUP_REMOVED lines=43> */
.L_x_9881:
        /* <DEDUP_REMOVED lines=22> */
.L_x_9885:
        /* <DEDUP_REMOVED lines=12> */
.L_x_9886:
        /* <DEDUP_REMOVED lines=43> */
.L_x_9884:
        /* <DEDUP_REMOVED lines=23> */
.L_x_9888:
        /* <DEDUP_REMOVED lines=14> */
.L_x_9889:
        /* <DEDUP_REMOVED lines=43> */
.L_x_9887:
        /* <DEDUP_REMOVED lines=11> */
.L_x_9865:
        /* <DEDUP_REMOVED lines=15> */
.L_x_9892:
        /* <DEDUP_REMOVED lines=12> */
.L_x_9893:
        /* <DEDUP_REMOVED lines=42> */
.L_x_9891:
        /* <DEDUP_REMOVED lines=24> */
.L_x_9895:
        /* <DEDUP_REMOVED lines=12> */
.L_x_9896:
        /* <DEDUP_REMOVED lines=43> */
.L_x_9894:
        /* <DEDUP_REMOVED lines=23> */
.L_x_9898:
        /* <DEDUP_REMOVED lines=12> */
.L_x_9899:
        /* <DEDUP_REMOVED lines=43> */
.L_x_9897:
[----:B------:R-:W-:Y:S01]  /*9780*/  I2FP.F32.U32 R33, R28 ;  /* 0x0000001c00217245 */ /* 0x000fe20000201000 */
[C---:B------:R-:W-:Y:S01]  /*9790*/  IMAD.U32 R28, R29.reuse, 0x10000, RZ ;  /* 0x000100001d1c7824 */ /* 0x040fe200078e00ff */
[----:B------:R-:W-:Y:S02]  /*97a0*/  ISETP.NE.AND P2, PT, R34, 0x1, PT ;  /* 0x000000012200780c */ /* 0x000fe40003f45270 */
[----:B------:R-:W-:Y:S01]  /*97b0*/  PRMT R40, R29, 0x7632, R40 ;  /* 0x000076321d287816 */ /* 0x000fe20000000028 */
[----:B------:R-:W-:Y:S01]  /*97c0*/  FFMA.FTZ R33, R33, R142, 1.1641532182693481445e-10 ;  /* 0x2f00000021217423 */ /* 0x000fe2000001008e */
[----:B------:R-:W-:Y:S01]  /*97d0*/  FMUL.FTZ R28, R28, UR17 ;  /* 0x000000111c1c7c20 */ /* 0x000fe20008410000 */
[----:B------:R-:W-:-:S03]  /*97e0*/  IMAD.MOV.U32 R29, RZ, RZ, R94 ;  /* 0x000000ffff1d7224 */ /* 0x000fc600078e005e */
[----:B------:R-:W-:Y:S01]  /*97f0*/  FMUL.FTZ R28, R28, UR5 ;  /* 0x000000051c1c7c20 */ /* 0x000fe20008410000 */
[----:B------:R-:W-:Y:S01]  /*9800*/  FSETP.GTU.FTZ.AND P1, PT, R33, UR4, PT ;  /* 0x0000000421007c0b */ /* 0x000fe2000bf3c000 */
[----:B------:R-:W-:-:S03]  /*9810*/  IMAD.U32 R33, R14, 0x10000, RZ ;  /* 0x000100000e217824 */ /* 0x000fc600078e00ff */
        /* <DEDUP_REMOVED lines=13> */
.L_x_9901:
        /* <DEDUP_REMOVED lines=12> */
.L_x_9902:
        /* <DEDUP_REMOVED lines=43> */
.L_x_9900:
        /* <DEDUP_REMOVED lines=22> */
.L_x_9904:
        /* <DEDUP_REMOVED lines=12> */
.L_x_9905:
        /* <DEDUP_REMOVED lines=43> */
.L_x_9903:
        /* <DEDUP_REMOVED lines=23> */
.L_x_9907:
        /* <DEDUP_REMOVED lines=12> */
.L_x_9908:
        /* <DEDUP_REMOVED lines=43> */
.L_x_9906:
        /* <DEDUP_REMOVED lines=22> */
.L_x_9910:
        /* <DEDUP_REMOVED lines=12> */
.L_x_9911:
        /* <DEDUP_REMOVED lines=43> */
.L_x_9909:
        /* <DEDUP_REMOVED lines=23> */
.L_x_9913:
        /* <DEDUP_REMOVED lines=14> */
.L_x_9914:
        /* <DEDUP_REMOVED lines=43> */
.L_x_9912:
        /* <DEDUP_REMOVED lines=10> */
.L_x_9890:
[----:B------:R-:W0:Y:S01]  /*b080*/  @P0 LDC.64 R28, c[0x0][0x3a0] ;  /* 0x0000e800ff1c0b82 */ /* 0x000e220000000a00 */
[----:B------:R-:W-:Y:S01]  /*b090*/  SEL R34, RZ, 0x10000, !P5 ;  /* 0x00010000ff227807 */ /* 0x000fe20006800000 */
[----:B------:R-:W-:Y:S01]  /*b0a0*/  VIADD R147, R143, 0x100 ;  /* 0x000001008f937836 */ /* 0x000fe20000000000 */
[----:B------:R-:W-:Y:S02]  /*b0b0*/  ISETP.NE.AND P5, PT, R37, RZ, PT ;  /* 0x000000ff2500720c */ /* 0x000fe40003fa5270 */
[----:B------:R-:W-:Y:S02]  /*b0c0*/  SEL R32, RZ, 0x1000000, !P2 ;  /* 0x01000000ff207807 */ /* 0x000fe40005000000 */
[----:B------:R-:W-:Y:S02]  /*b0d0*/  SEL R31, RZ, 0x10000, !P1 ;  /* 0x00010000ff1f7807 */ /* 0x000fe40004800000 */
[----:B------:R-:W-:Y:S02]  /*b0e0*/  SEL R30, RZ, 0x100, !P5 ;  /* 0x00000100ff1e7807 */ /* 0x000fe40006800000 */
[----:B------:R-:W-:-:S02]  /*b0f0*/  SEL R35, RZ, 0x1000000, !P6 ;  /* 0x01000000ff237807 */ /* 0x000fc40007000000 */
[----:B------:R-:W-:Y:S02]  /*b100*/  SEL R33, RZ, 0x100, !P4 ;  /* 0x00000100ff217807 */ /* 0x000fe40006000000 */
[----:B------:R-:W-:Y:S01]  /*b110*/  ISETP.NE.AND P6, PT, R36, RZ, PT ;  /* 0x000000ff2400720c */ /* 0x000fe20003fc5270 */
[----:B------:R-:W-:Y:S01]  /*b120*/  IMAD.WIDE.U32 R36, R145, 0x20, R132 ;  /* 0x0000002091247825 */ /* 0x000fe200078e0084 */
[----:B------:R-:W-:Y:S02]  /*b130*/  LOP3.LUT R30, R30, R32, R31, 0xfe, !PT ;  /* 0x000000201e1e7212 */ /* 0x000fe400078efe1f */
[----:B------:R-:W-:Y:S01]  /*b140*/  LOP3.LUT R33, R33, R35, R34, 0xfe, !PT ;  /* 0x0000002321217212 */ /* 0x000fe200078efe22 */
[----:B------:R-:W-:Y:S01]  /*b150*/  IMAD.WIDE.U32 R34, R145, 0x8, R104 ;  /* 0x0000000891227825 */ /* 0x000fe200078e0068 */
[----:B------:R-:W-:Y:S01]  /*b160*/  SEL R32, RZ, 0x1, !P3 ;  /* 0x00000001ff207807 */ /* 0x000fe20005800000 */
[----:B------:R1:W-:Y:S01]  /*b170*/  STG.E.128 desc[UR10][R36.64], R44 ;  /* 0x0000002c24007986 */ /* 0x0003e2000c101d0a */
[----:B------:R-:W-:Y:S01]  /*b180*/  SEL R31, RZ, 0x1, !P6 ;  /* 0x00000001ff1f7807 */ /* 0x000fe20007000000 */
[----:B0-----:R-:W-:Y:S01]  /*b190*/  @P0 IMAD.WIDE.U32 R38, R147, 0x20, R28 ;  /* 0x0000002093260825 */ /* 0x001fe200078e001c */
[----:B------:R-:W-:Y:S01]  /*b1a0*/  LOP3.LUT R33, R33, R32, RZ, 0xfc, !PT ;  /* 0x0000002021217212 */ /* 0x000fe200078efcff */
[----:B------:R1:W-:Y:S01]  /*b1b0*/  STG.E.128 desc[UR10][R36.64+0x10], R40 ;  /* 0x0000102824007986 */ /* 0x0003e2000c101d0a */
[----:B------:R-:W-:Y:S01]  /*b1c0*/  LOP3.LUT R32, R30, R31, RZ, 0xfc, !PT ;  /* 0x0000001f1e207212 */ /* 0x000fe200078efcff */
[----:B------:R-:W-:-:S04]  /*b1d0*/  IMAD.WIDE.U32 R28, R147, 0x10, R80 ;  /* 0x00000010931c7825 */ /* 0x000fc800078e0050 */
[----:B------:R1:W-:Y:S04]  /*b1e0*/  STG.E.64 desc[UR10][R34.64], R32 ;  /* 0x0000002022007986 */ /* 0x0003e8000c101b0a */
[----:B------:R1:W5:Y:S04]  /*b1f0*/  @P0 LDG.E.128 R60, desc[UR10][R38.64] ;  /* 0x0000000a263c0981 */ /* 0x000368000c1e1d00 */
[----:B------:R1:W5:Y:S04]  /*b200*/  @P0 LDG.E.128 R56, desc[UR10][R38.64+0x10] ;  /* 0x0000100a26380981 */ /* 0x000368000c1e1d00 */
[----:B------:R-:W5:Y:S01]  /*b210*/  LDG.E.128 R28, desc[UR10][R28.64] ;  /* 0x0000000a1c1c7981 */ /* 0x000f62000c1e1d00 */
[----:B------:R-:W-:Y:S05]  /*b220*/  @!P0 BRA `(.L_x_9915) ;  /* 0x0000002400cc8947 */ /* 0x000fea0003800000 */
        /* <DEDUP_REMOVED lines=15> */
.L_x_9917:
        /* <DEDUP_REMOVED lines=12> */
.L_x_9918:
        /* <DEDUP_REMOVED lines=42> */
.L_x_9916:
        /* <DEDUP_REMOVED lines=24> */
.L_x_9920:
        /* <DEDUP_REMOVED lines=12> */
.L_x_9921:
        /* <DEDUP_REMOVED lines=43> */
.L_x_9919:
        /* <DEDUP_REMOVED lines=23> */
.L_x_9923:
        /* <DEDUP_REMOVED lines=12> */
.L_x_9924:
        /* <DEDUP_REMOVED lines=43> */
.L_x_9922:
        /* <DEDUP_REMOVED lines=23> */
.L_x_9926:
        /* <DEDUP_REMOVED lines=12> */
.L_x_9927:
        /* <DEDUP_REMOVED lines=43> */
.L_x_9925:
        /* <DEDUP_REMOVED lines=22> */
.L_x_9929:
        /* <DEDUP_REMOVED lines=12> */
.L_x_9930:
        /* <DEDUP_REMOVED lines=43> */
.L_x_9928:
        /* <DEDUP_REMOVED lines=23> */
.L_x_9932:
        /* <DEDUP_REMOVED lines=12> */
.L_x_9933:
        /* <DEDUP_REMOVED lines=43> */
.L_x_9931:
        /* <DEDUP_REMOVED lines=22> */
.L_x_9935:
        /* <DEDUP_REMOVED lines=12> */
.L_x_9936:
        /* <DEDUP_REMOVED lines=43> */
.L_x_9934:
        /* <DEDUP_REMOVED lines=23> */
.L_x_9938:
        /* <DEDUP_REMOVED lines=14> */
.L_x_9939:
        /* <DEDUP_REMOVED lines=43> */
.L_x_9937:
[----:B------:R-:W-:Y:S01]  /*d8b0*/  I2FP.F32.U32 R29, R29 ;  /* 0x0000001d001d7245 */ /* 0x000fe20000201000 */
[----:B------:R-:W-:-:S04]  /*d8c0*/  IMAD.U32 R35, R35, 0x10000, RZ ;  /* 0x0001000023237824 */ /* 0x000fc800078e00ff */
[----:B------:R-:W-:Y:S01]  /*d8d0*/  FFMA.FTZ R29, R29, R142, 1.1641532182693481445e-10 ;  /* 0x2f0000001d1d7423 */ /* 0x000fe2000001008e */
[----:B------:R-:W-:-:S04]  /*d8e0*/  FMUL.FTZ R35, R35, UR17 ;  /* 0x0000001123237c20 */ /* 0x000fc80008410000 */
[----:B------:R-:W-:Y:S01]  /*d8f0*/  FMUL.FTZ R35, R35, UR5 ;  /* 0x0000000523237c20 */ /* 0x000fe20008410000 */
[----:B------:R-:W-:-:S04]  /*d900*/  FSETP.GTU.FTZ.AND P6, PT, R29, UR4, PT ;  /* 0x000000041d007c0b */ /* 0x000fc8000bfdc000 */
[----:B------:R-:W-:Y:S02]  /*d910*/  FSEL R28, R35, RZ, !P6 ;  /* 0x000000ff231c7208 */ /* 0x000fe40007000000 */
[----:B------:R-:W-:Y:S02]  /*d920*/  SHF.L.U32 R35, R114, 0x10, RZ ;  /* 0x0000001072237819 */ /* 0x000fe400000006ff */
[----:B------:R-:W-:-:S03]  /*d930*/  PLOP3.LUT P6, PT, P6, PT, PT, 0x8, 0x80 ;  /* 0x000000000080781c */ /* 0x000fc600037ce170 */
[----:B------:R-:W-:Y:S01]  /*d940*/  FFMA.FTZ R35, R28, R35, R59 ;  /* 0x000000231c237223 */ /* 0x000fe2000001003b */
[----:B------:R-:W-:Y:S09]  /*d950*/  BRA `(.L_x_9940) ;  /* 0x0000002400c87947 */ /* 0x000ff20003800000 */
.L_x_9915:
        /* <DEDUP_REMOVED lines=15> */
.L_x_9942:
        /* <DEDUP_REMOVED lines=12> */
.L_x_9943:
        /* <DEDUP_REMOVED lines=42> */
.L_x_9941:
        /* <DEDUP_REMOVED lines=24> */
.L_x_9945:
        /* <DEDUP_REMOVED lines=12> */
.L_x_9946:
        /* <DEDUP_REMOVED lines=43> */
.L_x_9944:
        /* <DEDUP_REMOVED lines=23> */
.L_x_9948:
        /* <DEDUP_REMOVED lines=12> */
.L_x_9949:
        /* <DEDUP_REMOVED lines=43> */
.L_x_9947:
        /* <DEDUP_REMOVED lines=23> */
.L_x_9951:
        /* <DEDUP_REMOVED lines=12> */
.L_x_9952:
        /* <DEDUP_REMOVED lines=43> */
.L_x_9950:
        /* <DEDUP_REMOVED lines=22> */
.L_x_9954:
        /* <DEDUP_REMOVED lines=12> */
.L_x_9955:
        /* <DEDUP_REMOVED lines=43> */
.L_x_9953:
        /* <DEDUP_REMOVED lines=23> */
.L_x_9957:
        /* <DEDUP_REMOVED lines=12> */
.L_x_9958:
        /* <DEDUP_REMOVED lines=43> */
.L_x_9956:
        /* <DEDUP_REMOVED lines=22> */
.L_x_9960:
        /* <DEDUP_REMOVED lines=12> */
.L_x_9961:
        /* <DEDUP_REMOVED lines=43> */
.L_x_9959:
        /* <DEDUP_REMOVED lines=23> */
.L_x_9963:
        /* <DEDUP_REMOVED lines=14> */
.L_x_9964:
        /* <DEDUP_REMOVED lines=43> */
.L_x_9962:
        /* <DEDUP_REMOVED lines=9> */
[----:B------:R-:W-:-:S10]  /*10070*/  FMUL.FTZ R35, R28, R35 ;  /* 0x000000231c237220 */ /* 0x000fd40000410000 */
.L_x_9940:
[----:B------:R-:W0:Y:S01]  /*10080*/  @P0 LDC.64 R28, c[0x0][0x3a0] ;  /* 0x0000e800ff1c0b82 */ /* 0x000e220000000a00 */
[----:B------:R-:W-:Y:S01]  /*10090*/  SEL R83, RZ, 0x10000, !P5 ;  /* 0x00010000ff537807 */ /* 0x000fe20006800000 */
[----:B------:R-:W-:Y:S01]  /*100a0*/  VIADD R149, R143, 0x180 ;  /* 0x000001808f957836 */ /* 0x000fe20000000000 */
[----:B------:R-:W-:Y:S01]  /*100b0*/  ISETP.NE.AND P5, PT, R136, RZ, PT ;  /* 0x000000ff8800720c */ /* 0x000fe20003fa5270 */
[----:B------:R-:W-:Y:S01]  /*100c0*/  IMAD.WIDE.U32 R136, R147, 0x20, R132 ;  /* 0x0000002093887825 */ /* 0x000fe200078e0084 */
[----:B------:R-:W-:Y:S02]  /*100d0*/  SEL R82, RZ, 0x1000000, !P2 ;  /* 0x01000000ff527807 */ /* 0x000fe40005000000 */
[----:B------:R-:W-:Y:S01]  /*100e0*/  SEL R31, RZ, 0x10000, !P1 ;  /* 0x00010000ff1f7807 */ /* 0x000fe20004800000 */
[----:B------:R-:W-:Y:S01]  /*100f0*/  IMAD.WIDE.U32 R80, R149, 0x10, R80 ;  /* 0x0000001095507825 */ /* 0x000fe200078e0050 */
[----:B------:R-:W-:Y:S01]  /*10100*/  SEL R30, RZ, 0x100, !P5 ;  /* 0x00000100ff1e7807 */ /* 0x000fe20006800000 */
[----:B------:R1:W-:Y:S01]  /*10110*/  STG.E.128 desc[UR10][R136.64], R36 ;  /* 0x0000002488007986 */ /* 0x0003e2000c101d0a */
[----:B------:R-:W-:-:S02]  /*10120*/  SEL R113, RZ, 0x1000000, !P6 ;  /* 0x01000000ff717807 */ /* 0x000fc40007000000 */
[----:B------:R-:W-:Y:S01]  /*10130*/  SEL R112, RZ, 0x100, !P4 ;  /* 0x00000100ff707807 */ /* 0x000fe20006000000 */
[----:B------:R1:W-:Y:S01]  /*10140*/  STG.E.128 desc[UR10][R136.64+0x10], R32 ;  /* 0x0000102088007986 */ /* 0x0003e2000c101d0a */
[----:B------:R-:W-:Y:S02]  /*10150*/  ISETP.NE.AND P6, PT, R134, RZ, PT ;  /* 0x000000ff8600720c */ /* 0x000fe40003fc5270 */
[----:B------:R-:W-:Y:S02]  /*10160*/  LOP3.LUT R30, R30, R82, R31, 0xfe, !PT ;  /* 0x000000521e1e7212 */ /* 0x000fe400078efe1f */
[----:B------:R-:W-:Y:S02]  /*10170*/  LOP3.LUT R112, R112, R113, R83, 0xfe, !PT ;  /* 0x0000007170707212 */ /* 0x000fe400078efe53 */
[----:B------:R-:W-:Y:S02]  /*10180*/  SEL R31, RZ, 0x1, !P3 ;  /* 0x00000001ff1f7807 */ /* 0x000fe40005800000 */
[----:B------:R-:W-:Y:S01]  /*10190*/  SEL R83, RZ, 0x1, !P6 ;  /* 0x00000001ff537807 */ /* 0x000fe20007000000 */
[----:B0-----:R-:W-:Y:S01]  /*101a0*/  @P0 IMAD.WIDE.U32 R28, R149, 0x20, R28 ;  /* 0x00000020951c0825 */ /* 0x001fe200078e001c */
[----:B------:R-:W-:-:S02]  /*101b0*/  LOP3.LUT R31, R112, R31, RZ, 0xfc, !PT ;  /* 0x0000001f701f7212 */ /* 0x000fc400078efcff */
[----:B------:R-:W-:Y:S01]  /*101c0*/  LOP3.LUT R30, R30, R83, RZ, 0xfc, !PT ;  /* 0x000000531e1e7212 */ /* 0x000fe200078efcff */
[----:B------:R-:W-:-:S05]  /*101d0*/  IMAD.WIDE.U32 R112, R147, 0x8, R104 ;  /* 0x0000000893707825 */ /* 0x000fca00078e0068 */
[----:B------:R1:W-:Y:S04]  /*101e0*/  STG.E.64 desc[UR10][R112.64], R30 ;  /* 0x0000001e70007986 */ /* 0x0003e8000c101b0a */
[----:B------:R1:W5:Y:S04]  /*101f0*/  @P0 LDG.E.128 R60, desc[UR10][R28.64] ;  /* 0x0000000a1c3c0981 */ /* 0x000368000c1e1d00 */
[----:B------:R1:W5:Y:S04]  /*10200*/  @P0 LDG.E.128 R56, desc[UR10][R28.64+0x10] ;  /* 0x0000100a1c380981 */ /* 0x000368000c1e1d00 */
[----:B------:R-:W5:Y:S01]  /*10210*/  LDG.E.128 R80, desc[UR10][R80.64] ;  /* 0x0000000a50507981 */ /* 0x000f62000c1e1d00 */
        /* <DEDUP_REMOVED lines=16> */
.L_x_9967:
        /* <DEDUP_REMOVED lines=12> */
.L_x_9968:
        /* <DEDUP_REMOVED lines=43> */
.L_x_9966:
[----:B------:R-:W-:Y:S01]  /*10690*/  I2FP.F32.U32 R29, R28 ;  /* 0x0000001c001d7245 */ /* 0x000fe20000201000 */
[----:B------:R-:W-:Y:S01]  /*106a0*/  IMAD.U32 R30, R90, 0x10000, RZ ;  /* 0x000100005a1e7824 */ /* 0x000fe200078e00ff */
[C---:B-----5:R-:W-:Y:S02]  /*106b0*/  SHF.L.U32 R28, R80.reuse, 0x10, RZ ;  /* 0x00000010501c7819 */ /* 0x060fe400000006ff */
        /* <DEDUP_REMOVED lines=21> */
.L_x_9970:
        /* <DEDUP_REMOVED lines=12> */
.L_x_9971:
        /* <DEDUP_REMOVED lines=43> */
.L_x_9969:
        /* <DEDUP_REMOVED lines=22> */
.L_x_9973:
        /* <DEDUP_REMOVED lines=12> */
.L_x_9974:
        /* <DEDUP_REMOVED lines=43> */
.L_x_9972:
        /* <DEDUP_REMOVED lines=23> */
.L_x_9976:
        /* <DEDUP_REMOVED lines=12> */
.L_x_9977:
        /* <DEDUP_REMOVED lines=43> */
.L_x_9975:
        /* <DEDUP_REMOVED lines=22> */
.L_x_9979:
        /* <DEDUP_REMOVED lines=12> */
.L_x_9980:
        /* <DEDUP_REMOVED lines=43> */
.L_x_9978:
        /* <DEDUP_REMOVED lines=23> */
.L_x_9982:
        /* <DEDUP_REMOVED lines=12> */
.L_x_9983:
        /* <DEDUP_REMOVED lines=43> */
.L_x_9981:
        /* <DEDUP_REMOVED lines=22> */
.L_x_9985:
        /* <DEDUP_REMOVED lines=12> */
.L_x_9986:
        /* <DEDUP_REMOVED lines=43> */
.L_x_9984:
        /* <DEDUP_REMOVED lines=23> */
.L_x_9988:
        /* <DEDUP_REMOVED lines=14> */
.L_x_9989:
        /* <DEDUP_REMOVED lines=43> */
.L_x_9987:
        /* <DEDUP_REMOVED lines=11> */
.L_x_9965:
        /* <DEDUP_REMOVED lines=15> */
.L_x_9992:
        /* <DEDUP_REMOVED lines=12> */
.L_x_9993:
        /* <DEDUP_REMOVED lines=43> */
.L_x_9991:
        /* <DEDUP_REMOVED lines=24> */
.L_x_9995:
        /* <DEDUP_REMOVED lines=12> */
.L_x_9996:
        /* <DEDUP_REMOVED lines=43> */
.L_x_9994:
        /* <DEDUP_REMOVED lines=22> */
.L_x_9998:
        /* <DEDUP_REMOVED lines=12> */
.L_x_9999:
        /* <DEDUP_REMOVED lines=43> */
.L_x_9997:
        /* <DEDUP_REMOVED lines=23> */
.L_x_10001:
        /* <DEDUP_REMOVED lines=12> */
.L_x_10002:
        /* <DEDUP_REMOVED lines=43> */
.L_x_10000:
        /* <DEDUP_REMOVED lines=22> */
.L_x_10004:
        /* <DEDUP_REMOVED lines=12> */
.L_x_10005:
        /* <DEDUP_REMOVED lines=43> */
.L_x_10003:
        /* <DEDUP_REMOVED lines=23> */
.L_x_10007:
        /* <DEDUP_REMOVED lines=12> */
.L_x_10008:
        /* <DEDUP_REMOVED lines=43> */
.L_x_10006:
        /* <DEDUP_REMOVED lines=22> */
.L_x_10010:
        /* <DEDUP_REMOVED lines=12> */
.L_x_10011:
        /* <DEDUP_REMOVED lines=43> */
.L_x_10009:
        /* <DEDUP_REMOVED lines=23> */
.L_x_10013:
        /* <DEDUP_REMOVED lines=14> */
.L_x_10014:
        /* <DEDUP_REMOVED lines=43> */
.L_x_10012:
        /* <DEDUP_REMOVED lines=10> */
.L_x_9990:
        /* <DEDUP_REMOVED lines=9> */
[----:B------:R-:W-:Y:S01]  /*15110*/  SEL R144, RZ, 0x1000000, !P2 ;  /* 0x01000000ff907807 */ /* 0x000fe20005000000 */
[----:B------:R-:W-:Y:S01]  /*15120*/  STG.E.128 desc[UR10][R132.64], R28 ;  /* 0x0000001c84007986 */ /* 0x000fe2000c101d0a */
[----:B------:R-:W-:Y:S01]  /*15130*/  LOP3.LUT R146, R146, R137, R148, 0xfe, !PT ;  /* 0x0000008992927212 */ /* 0x000fe200078efe94 */
[----:B------:R-:W-:Y:S01]  /*15140*/  FADD.FTZ R113, R112, R55 ;  /* 0x0000003770717221 */ /* 0x000fe20000010000 */
[----:B------:R-:W-:Y:S01]  /*15150*/  SEL R137, RZ, 0x1, !P3 ;  /* 0x00000001ff897807 */ /* 0x000fe20005800000 */
[----:B------:R-:W-:Y:S01]  /*15160*/  STG.E.128 desc[UR10][R132.64+0x10], R80 ;  /* 0x0000105084007986 */ /* 0x000fe2000c101d0a */
[----:B------:R-:W-:Y:S01]  /*15170*/  BSSY.RECONVERGENT B0, `(.L_x_10015) ;  /* 0x0000082000007945 */ /* 0x000fe20003800200 */
        /* <DEDUP_REMOVED lines=108> */
[----:B------:R-:W-:Y:S01]  /*15840*/  LOP3.LUT R113, R113, R144, R142, 0xfe, !PT ;  /* 0x0000009071717212 */ /* 0x000fe200078efe8e */
[----:B0-----:R-:W-:Y:S01]  /*15850*/  FADD.FTZ R139, R138, R139 ;  /* 0x0000008b8a8b7221 */ /* 0x001fe20000010000 */
[----:B------:R-:W-:-:S04]  /*15860*/  SEL R138, RZ, 0x1, !P6 ;  /* 0x00000001ff8a7807 */ /* 0x000fc80007000000 */
[----:B------:R-:W0:Y:S01]  /*15870*/  SHFL.BFLY PT, R140, R139, 0x4, 0x1f ;  /* 0x0c801f008b8c7f89 */ /* 0x000e2200000e0000 */
[----:B------:R-:W-:Y:S01]  /*15880*/  LOP3.LUT R138, R113, R138, RZ, 0xfc, !PT ;  /* 0x0000008a718a7212 */ /* 0x000fe200078efcff */
[----:B0-----:R-:W-:Y:S01]  /*15890*/  FADD.FTZ R140, R139, R140 ;  /* 0x0000008c8b8c7221 */ /* 0x001fe20000010000 */
[----:B------:R-:W-:Y:S02]  /*158a0*/  LOP3.LUT R139, R146, R137, RZ, 0xfc, !PT ;  /* 0x00000089928b7212 */ /* 0x000fe400078efcff */
[----:B------:R-:W-:Y:S02]  /*158b0*/  LOP3.LUT P0, R137, R135, 0x1f, RZ, 0xc0, !PT ;  /* 0x0000001f87897812 */ /* 0x000fe4000780c0ff */
[----:B------:R-:W0:Y:S04]  /*158c0*/  SHFL.BFLY PT, R141, R140, 0x8, 0x1f ;  /* 0x0d001f008c8d7f89 */ /* 0x000e2800000e0000 */
[----:B------:R-:W-:Y:S01]  /*158d0*/  STG.E.64 desc[UR10][R104.64], R138 ;  /* 0x0000008a68007986 */ /* 0x000fe2000c101b0a */
        /* <DEDUP_REMOVED lines=11> */
.L_x_10016:
[----:B------:R-:W-:Y:S05]  /*15990*/  BSYNC.RECONVERGENT B0 ;  /* 0x0000000000007941 */ /* 0x000fea0003800200 */
.L_x_10015:
[----:B------:R-:W-:Y:S01]  /*159a0*/  BAR.SYNC.DEFER_BLOCKING 0x0 ;  /* 0x0000000000007b1d */ /* 0x000fe20000010000 */
[----:B------:R-:W-:Y:S01]  /*159b0*/  ISETP.GT.U32.AND P0, PT, R137, 0x3, PT ;  /* 0x000000038900780c */ /* 0x000fe20003f04070 */
[----:B0-----:R-:W-:Y:S01]  /*159c0*/  HFMA2 R113, -RZ, RZ, 0, 0 ;  /* 0x00000000ff717431 */ /* 0x001fe200000001ff */
[----:B------:R-:W-:-:S03]  /*159d0*/  CS2R R104, SRZ ;  /* 0x0000000000687805 */ /* 0x000fc6000001ff00 */
        /* <DEDUP_REMOVED lines=10> */
.L_x_10018:
[----:B------:R-:W-:Y:S05]  /*15a80*/  BSYNC.RECONVERGENT B0 ;  /* 0x0000000000007941 */ /* 0x000fea0003800200 */
.L_x_10017:
[----:B------:R-:W1:Y:S01]  /*15a90*/  SHFL.DOWN PT, R132, R113, 0x2, 0x1f ;  /* 0x08401f0071847f89 */ /* 0x000e6200000e0000 */
[----:B------:R-:W-:Y:S01]  /*15aa0*/  I2FP.F32.U32 R139, R113 ;  /* 0x00000071008b7245 */ /* 0x000fe20000201000 */
[----:B------:R-:W-:Y:S01]  /*15ab0*/  UPLOP3.LUT UP1, UPT, UPT, UPT, UP1, 0x40, 0x4 ;  /* 0x000000000004789c */ /* 0x000fe20003f2e810 */
[----:B------:R-:W-:Y:S01]  /*15ac0*/  ISETP.NE.AND P1, PT, RZ, UR19, PT ;  /* 0x00000013ff007c0c */ /* 0x000fe2000bf25270 */
[----:B0-----:R-:W0:Y:S01]  /*15ad0*/  SHFL.DOWN PT, R133, R104, 0x2, 0x1f ;  /* 0x08401f0068857f89 */ /* 0x001e2200000e0000 */
[----:B------:R-:W-:Y:S02]  /*15ae0*/  ISETP.NE.AND P0, PT, R135, RZ, PT ;  /* 0x000000ff8700720c */ /* 0x000fe40003f05270 */
[----:B------:R-:W-:Y:S01]  /*15af0*/  MOV R153, UR16 ;  /* 0x0000001000997c02 */ /* 0x000fe20008000f00 */
[----:B-1----:R-:W-:Y:S01]  /*15b00*/  IMAD.IADD R137, R132, 0x1, R113 ;  /* 0x0000000184897824 */ /* 0x002fe200078e0271 */
[----:B------:R-:W-:Y:S02]  /*15b10*/  I2FP.F32.S32 R140, R132 ;  /* 0x00000084008c7245 */ /* 0x000fe40000201400 */
[----:B------:R-:W-:Y:S02]  /*15b20*/  SHFL.DOWN PT, R132, R105, 0x2, 0x1f ;  /* 0x08401f0069847f89 */ /* 0x000fe400000e0000 */
[----:B------:R-:W-:Y:S01]  /*15b30*/  I2FP.F32.S32 R112, R137 ;  /* 0x0000008900707245 */ /* 0x000fe20000201400 */
[----:B0-----:R-:W-:Y:S01]  /*15b40*/  FMUL.FTZ R142, R133, R140 ;  /* 0x0000008c858e7220 */ /* 0x001fe20000410000 */
[----:B------:R-:W0:Y:S02]  /*15b50*/  SHFL.DOWN PT, R144, R137, 0x1, 0x1f ;  /* 0x08201f0089907f89 */ /* 0x000e2400000e0000 */
[----:B------:R-:W1:Y:S01]  /*15b60*/  MUFU.RCP R138, R112 ;  /* 0x00000070008a7308 */ /* 0x000e620000001000 */
[----:B------:R-:W-:Y:S01]  /*15b70*/  FFMA.FTZ R141, R139, R104, R142 ;  /* 0x000000688b8d7223 */ /* 0x000fe2000001008e */
[----:B------:R-:W-:-:S04]  /*15b80*/  FADD.FTZ R104, -R133, R104 ;  /* 0x0000006885687221 */ /* 0x000fc80000010100 */
[----:B------:R-:W-:-:S04]  /*15b90*/  FMUL.FTZ R104, R104, R104 ;  /* 0x0000006868687220 */ /* 0x000fc80000410000 */
[----:B------:R-:W-:Y:S01]  /*15ba0*/  FMUL.FTZ R104, R104, R139 ;  /* 0x0000008b68687220 */ /* 0x000fe20000410000 */
[----:B------:R-:W-:-:S03]  /*15bb0*/  SHF.L.U32 R139, R26, 0x10, RZ ;  /* 0x000000101a8b7819 */ /* 0x000fc600000006ff */
[----:B------:R-:W-:Y:S01]  /*15bc0*/  FMUL.FTZ R104, R104, R140 ;  /* 0x0000008c68687220 */ /* 0x000fe20000410000 */
[----:B-1----:R-:W-:-:S05]  /*15bd0*/  FMUL.FTZ R141, R138, R141 ;  /* 0x0000008d8a8d7220 */ /* 0x002fca0000410000 */
[----:B------:R-:W1:Y:S01]  /*15be0*/  SHFL.DOWN PT, R142, R141, 0x1, 0x1f ;  /* 0x08201f008d8e7f89 */ /* 0x000e6200000e0000 */
[-C--:B0-----:R-:W-:Y:S02]  /*15bf0*/  IADD3 R113, PT, PT, R137, R144.reuse, RZ ;  /* 0x0000009089717210 */ /* 0x081fe40007ffe0ff */
[----:B------:R-:W-:Y:S02]  /*15c00*/  I2FP.F32.S32 R144, R144 ;  /* 0x0000009000907245 */ /* 0x000fe40000201400 */
[----:B------:R-:W-:Y:S01]  /*15c10*/  I2FP.F32.S32 R133, R113 ;  /* 0x0000007100857245 */ /* 0x000fe20000201400 */
[----:B------:R-:W-:Y:S01]  /*15c20*/  FADD.FTZ R113, R132, R105 ;  /* 0x0000006984717221 */ /* 0x000fe20000010000 */
[----:B------:R-:W-:-:S03]  /*15c30*/  SHF.L.U32 R137, R20, 0x10, RZ ;  /* 0x0000001014897819 */ /* 0x000fc600000006ff */
[----:B------:R-:W-:Y:S01]  /*15c40*/  FFMA.FTZ R104, R138, R104, R113 ;  /* 0x000000688a687223 */ /* 0x000fe20000010071 */
[----:B------:R-:W0:Y:S04]  /*15c50*/  MUFU.RCP R133, R133 ;  /* 0x0000008500857308 */ /* 0x000e280000001000 */
[----:B------:R-:W2:Y:S01]  /*15c60*/  SHFL.DOWN PT, R113, R104, 0x1, 0x1f ;  /* 0x08201f0068717f89 */ /* 0x000ea200000e0000 */
[----:B-1----:R-:W-:-:S04]  /*15c70*/  FMUL.FTZ R105, R142, R144 ;  /* 0x000000908e697220 */ /* 0x002fc80000410000 */
[----:B------:R-:W-:Y:S01]  /*15c80*/  FFMA.FTZ R132, R112, R141, R105 ;  /* 0x0000008d70847223 */ /* 0x000fe20000010069 */
[----:B------:R-:W-:-:S03]  /*15c90*/  FADD.FTZ R141, R141, -R142 ;  /* 0x8000008e8d8d7221 */ /* 0x000fc60000010000 */
[----:B0-----:R-:W-:Y:S01]  /*15ca0*/  FMUL.FTZ R105, R133, R132 ;  /* 0x0000008485697220 */ /* 0x001fe20000410000 */
[----:B------:R-:W-:-:S04]  /*15cb0*/  FMUL.FTZ R141, R141, R141 ;  /* 0x0000008d8d8d7220 */ /* 0x000fc80000410000 */
[----:B------:R-:W-:Y:S01]  /*15cc0*/  FMUL.FTZ R141, R112, R141 ;  /* 0x0000008d708d7220 */ /* 0x000fe20000410000 */
[----:B------:R-:W0:Y:S01]  /*15cd0*/  SHFL.IDX PT, R105, R105, RZ, 0x1f ;  /* 0x00001fff69697589 */ /* 0x000e2200000e0000 */
[----:B--2---:R-:W-:Y:S02]  /*15ce0*/  FADD.FTZ R112, R104, R113 ;  /* 0x0000007168707221 */ /* 0x004fe40000010000 */
[----:B------:R-:W-:Y:S01]  /*15cf0*/  FMUL.FTZ R141, R141, R144 ;  /* 0x000000908d8d7220 */ /* 0x000fe20000410000 */
[----:B------:R-:W1:Y:S03]  /*15d00*/  LDC R113, c[0x0][0x448] ;  /* 0x00011200ff717b82 */ /* 0x000e660000000800 */
[----:B------:R-:W-:Y:S01]  /*15d10*/  FFMA.FTZ R141, R133, R141, R112 ;  /* 0x0000008d858d7223 */ /* 0x000fe20000010070 */
[----:B------:R-:W-:-:S04]  /*15d20*/  SHF.L.U32 R133, R12, 0x10, RZ ;  /* 0x000000100c857819 */ /* 0x000fc800000006ff */
[----:B------:R-:W1:Y:S01]  /*15d30*/  SHFL.IDX PT, R148, R141, RZ, 0x1f ;  /* 0x00001fff8d947589 */ /* 0x000e6200000e0000 */
[----:B0-----:R-:W-:-:S05]  /*15d40*/  FSEL R104, R105, RZ, !P1 ;  /* 0x000000ff69687208 */ /* 0x001fca0004800000 */
[C---:B------:R-:W-:Y:S01]  /*15d50*/  FADD.FTZ R142, -R104.reuse, R51 ;  /* 0x00000033688e7221 */ /* 0x040fe20000010100 */
[----:B------:R-:W-:Y:S01]  /*15d60*/  FMUL.FTZ R51, R105, R105 ;  /* 0x0000006969337220 */ /* 0x000fe20000410000 */
[C---:B------:R-:W-:Y:S01]  /*15d70*/  FADD.FTZ R138, -R104.reuse, R48 ;  /* 0x00000030688a7221 */ /* 0x040fe20000010100 */
[C---:B------:R-:W-:Y:S01]  /*15d80*/  FADD.FTZ R140, -R104.reuse, R49 ;  /* 0x00000031688c7221 */ /* 0x040fe20000010100 */
[----:B------:R-:W-:Y:S01]  /*15d90*/  FADD.FTZ R146, -R104, R45 ;  /* 0x0000002d68927221 */ /* 0x000fe20000010100 */
[----:B------:R-:W0:Y:S01]  /*15da0*/  @!P0 LDC.64 R48, c[0x0][0x3c0] ;  /* 0x0000f000ff308b82 */ /* 0x000e220000000a00 */
[----:B------:R-:W-:Y:S01]  /*15db0*/  FSEL R152, R51, RZ, P1 ;  /* 0x000000ff33987208 */ /* 0x000fe20000800000 */
[----:B-1----:R-:W-:Y:S01]  /*15dc0*/  FFMA.FTZ R45, R148, UR20, R113 ;  /* 0x00000014942d7c23 */ /* 0x002fe20008010071 */
[C---:B------:R-:W-:Y:S01]  /*15dd0*/  FADD.FTZ R112, -R104.reuse, R55 ;  /* 0x0000003768707221 */ /* 0x040fe20000010100 */
[----:B------:R-:W-:Y:S01]  /*15de0*/  FADD.FTZ R156, -R104, R33 ;  /* 0x00000021689c7221 */ /* 0x000fe20000010100 */
[----:B------:R-:W-:-:S02]  /*15df0*/  IMAD.U32 R33, RZ, RZ, UR16 ;  /* 0x00000010ff217e24 */ /* 0x000fc4000f8e00ff */
[----:B------:R-:W-:Y:S01]  /*15e00*/  FADD.FTZ R45, R45, R152 ;  /* 0x000000982d2d7221 */ /* 0x000fe20000010000 */
[C---:B------:R-:W-:Y:S01]  /*15e10*/  FADD.FTZ R52, -R104.reuse, R52 ;  /* 0x0000003468347221 */ /* 0x040fe20000010100 */
[C---:B------:R-:W-:Y:S01]  /*15e20*/  FADD.FTZ R132, -R104.reuse, R53 ;  /* 0x0000003568847221 */ /* 0x040fe20000010100 */
[C---:B------:R-:W-:Y:S01]  /*15e30*/  FADD.FTZ R160, -R104.reuse, R28 ;  /* 0x0000001c68a07221 */ /* 0x040fe20000010100 */
[----:B------:R-:W1:Y:S01]  /*15e40*/  MUFU.RSQ R55, R45 ;  /* 0x0000002d00377308 */ /* 0x000e620000001400 */
[C---:B------:R-:W-:Y:S01]  /*15e50*/  FADD.FTZ R154, -R104.reuse, R37 ;  /* 0x00000025689a7221 */ /* 0x040fe20000010100 */
[----:B------:R-:W-:Y:S01]  /*15e60*/  FADD.FTZ R164, -R104, R29 ;  /* 0x0000001d68a47221 */ /* 0x000fe20000010100 */
[----:B------:R-:W-:Y:S01]  /*15e70*/  SHF.L.U32 R28, R0, 0x10, RZ ;  /* 0x00000010001c7819 */ /* 0x000fe200000006ff */
[C---:B------:R-:W-:Y:S01]  /*15e80*/  FADD.FTZ R148, -R104.reuse, R41 ;  /* 0x0000002968947221 */ /* 0x040fe20000010100 */
[----:B------:R-:W-:Y:S01]  /*15e90*/  FADD.FTZ R158, -R104, R35 ;  /* 0x00000023689e7221 */ /* 0x000fe20000010100 */
[----:B------:R-:W-:Y:S01]  /*15ea0*/  IMAD.U32 R29, R76, 0x10000, RZ ;  /* 0x000100004c1d7824 */ /* 0x000fe200078e00ff */
[----:B------:R-:W-:Y:S01]  /*15eb0*/  SHF.L.U32 R37, R127, 0x10, RZ ;  /* 0x000000107f257819 */ /* 0x000fe200000006ff */
[----:B------:R-:W-:-:S02]  /*15ec0*/  IMAD.U32 R41, R99, 0x10000, RZ ;  /* 0x0001000063297824 */ /* 0x000fc400078e00ff */
[C---:B------:R-:W-:Y:S01]  /*15ed0*/  FADD.FTZ R54, -R104.reuse, R54 ;  /* 0x0000003668367221 */ /* 0x040fe20000010100 */
[C---:B------:R-:W-:Y:S01]  /*15ee0*/  FADD.FTZ R144, -R104.reuse, R47 ;  /* 0x0000002f68907221 */ /* 0x040fe20000010100 */
[C---:B------:R-:W-:Y:S01]  /*15ef0*/  FADD.FTZ R150, -R104.reuse, R43 ;  /* 0x0000002b68967221 */ /* 0x040fe20000010100 */
[----:B------:R-:W-:Y:S01]  /*15f00*/  FADD.FTZ R152, -R104, R39 ;  /* 0x0000002768987221 */ /* 0x000fe20000010100 */
[----:B------:R-:W-:Y:S01]  /*15f10*/  SHF.L.U32 R47, R129, 0x10, RZ ;  /* 0x00000010812f7819 */ /* 0x000fe200000006ff */
[----:B0-----:R-:W-:-:S04]  /*15f20*/  @!P0 IMAD.WIDE R48, R33, 0x4, R48 ;  /* 0x0000000421308825 */ /* 0x001fc800078e0230 */
        /* <DEDUP_REMOVED lines=8> */
[----:B------:R-:W-:Y:S01]  /*15fb0*/  SHF.L.U32 R29, R2, 0x10, RZ ;  /* 0x00000010021d7819 */ /* 0x000fe200000006ff */
[----:B------:R-:W-:Y:S01]  /*15fc0*/  IMAD.U32 R35, R77, 0x10000, RZ ;  /* 0x000100004d237824 */ /* 0x000fe200078e00ff */
[----:B------:R-:W-:Y:S01]  /*15fd0*/  SHF.L.U32 R37, R128, 0x10, RZ ;  /* 0x0000001080257819 */ /* 0x000fe200000006ff */
[----:B------:R-:W-:-:S02]  /*15fe0*/  IMAD.U32 R41, R100, 0x10000, RZ ;  /* 0x0001000064297824 */ /* 0x000fc400078e00ff */
        /* <DEDUP_REMOVED lines=14> */
[----:B------:R-:W-:-:S02]  /*160d0*/  IMAD.U32 R51, R101, 0x10000, RZ ;  /* 0x0001000065337824 */ /* 0x000fc400078e00ff */
[C---:B------:R-:W-:Y:S01]  /*160e0*/  FMUL.FTZ R140, R55.reuse, R140 ;  /* 0x0000008c378c7220 */ /* 0x040fe20000410000 */
[----:B------:R-:W-:Y:S02]  /*160f0*/  IMAD.U32 R45, R78, 0x10000, RZ ;  /* 0x000100004e2d7824 */ /* 0x000fe400078e00ff */
[----:B------:R-:W-:Y:S01]  /*16100*/  FMUL.FTZ R104, R55, R138 ;  /* 0x0000008a37687220 */ /* 0x000fe20000410000 */
[----:B------:R-:W-:Y:S01]  /*16110*/  FFMA.FTZ R82, R54, R29, R35 ;  /* 0x0000001d36527223 */ /* 0x000fe20000010023 */
[----:B------:R-:W-:Y:S01]  /*16120*/  FFMA.FTZ R29, R112, R37, R41 ;  /* 0x00000025701d7223 */ /* 0x000fe20000010029 */
[----:B------:R-:W-:Y:S01]  /*16130*/  FFMA.FTZ R35, R140, R47, R51 ;  /* 0x0000002f8c237223 */ /* 0x000fe20000010033 */
[----:B------:R-:W-:Y:S01]  /*16140*/  SHF.L.U32 R37, R4, 0x10, RZ ;  /* 0x0000001004257819 */ /* 0x000fe200000006ff */
[----:B------:R0:W-:Y:S01]  /*16150*/  @!P0 STG.E desc[UR10][R48.64], R105 ;  /* 0x0000006930008986 */ /* 0x0001e2000c10190a */
        /* <DEDUP_REMOVED lines=11> */
[----:B0-----:R-:W-:Y:S01]  /*16210*/  IMAD.U32 R49, R95, 0x10000, RZ ;  /* 0x000100005f317824 */ /* 0x001fe200078e00ff */
[----:B------:R-:W-:Y:S01]  /*16220*/  SHF.L.U32 R48, R130, 0x10, RZ ;  /* 0x0000001082307819 */ /* 0x000fe200000006ff */
[----:B------:R-:W-:Y:S01]  /*16230*/  FFMA.FTZ R54, R44, R43, R45 ;  /* 0x0000002b2c367223 */ /* 0x000fe2000001002d */
[----:B------:R-:W-:Y:S01]  /*16240*/  SHF.L.U32 R41, R120, 0x10, RZ ;  /* 0x0000001078297819 */ /* 0x000fe200000006ff */
[----:B------:R-:W-:Y:S01]  /*16250*/  FFMA.FTZ R37, R146, R47, R49 ;  /* 0x0000002f92257223 */ /* 0x000fe20000010031 */
[----:B------:R-:W-:Y:S01]  /*16260*/  SHF.L.U32 R47, R11, 0x10, RZ ;  /* 0x000000100b2f7819 */ /* 0x000fe200000006ff */
[----:B------:R-:W-:Y:S01]  /*16270*/  FFMA.FTZ R83, R83, R48, R52 ;  /* 0x0000003053537223 */ /* 0x000fe20000010034 */
[----:B------:R-:W-:Y:S01]  /*16280*/  SHF.L.U32 R44, R10, 0x10, RZ ;  /* 0x000000100a2c7819 */ /* 0x000fe200000006ff */
[----:B------:R-:W-:-:S02]  /*16290*/  IMAD.U32 R45, R96, 0x10000, RZ ;  /* 0x00010000602d7824 */ /* 0x000fc400078e00ff */
[C---:B------:R-:W-:Y:S01]  /*162a0*/  FMUL.FTZ R144, R55.reuse, R144 ;  /* 0x0000009037907220 */ /* 0x040fe20000410000 */
[----:B------:R-:W-:Y:S02]  /*162b0*/  IMAD.U32 R49, R74, 0x10000, RZ ;  /* 0x000100004a317824 */ /* 0x000fe400078e00ff */
[----:B------:R-:W-:Y:S01]  /*162c0*/  FMUL.FTZ R112, R55, R40 ;  /* 0x0000002837707220 */ /* 0x000fe20000410000 */
[----:B------:R-:W-:Y:S02]  /*162d0*/  IMAD.U32 R48, R73, 0x10000, RZ ;  /* 0x0001000049307824 */ /* 0x000fe400078e00ff */
[----:B------:R-:W-:Y:S01]  /*162e0*/  FMUL.FTZ R43, R55, R46 ;  /* 0x0000002e372b7220 */ /* 0x000fe20000410000 */
[----:B------:R-:W-:Y:S01]  /*162f0*/  PRMT R53, R17, 0x7632, R53 ;  /* 0x0000763211357816 */ /* 0x000fe20000000035 */
[----:B------:R-:W-:Y:S01]  /*16300*/  FFMA.FTZ R40, R144, R41, R45 ;  /* 0x0000002990287223 */ /* 0x000fe2000001002d */
[----:B------:R-:W-:Y:S01]  /*16310*/  PRMT R105, R68, 0x7632, R105 ;  /* 0x0000763244697816 */ /* 0x000fe20000000069 */
[----:B------:R-:W-:Y:S01]  /*16320*/  FFMA.FTZ R112, R112, R47, R49 ;  /* 0x0000002f70707223 */ /* 0x000fe20000010031 */
[----:B------:R-:W-:Y:S01]  /*16330*/  FFMA.FTZ R43, R43, R44, R48 ;  /* 0x0000002c2b2b7223 */ /* 0x000fe20000010030 */
        /* <DEDUP_REMOVED lines=8> */
[----:B------:R-:W-:Y:S01]  /*163c0*/  FMUL.FTZ R36, R55, R36 ;  /* 0x0000002437247220 */ /* 0x000fe20000410000 */
[----:B------:R-:W-:Y:S01]  /*163d0*/  PRMT R44, R19, 0x7632, R44 ;  /* 0x00007632132c7816 */ /* 0x000fe2000000002c */
[----:B------:R-:W-:Y:S01]  /*163e0*/  IMAD.U32 R105, R105, 0x10000, RZ ;  /* 0x0001000069697824 */ /* 0x000fe200078e00ff */
[----:B------:R-:W-:Y:S01]  /*163f0*/  PRMT R46, R70, 0x7632, R46 ;  /* 0x00007632462e7816 */ /* 0x000fe2000000002e */
        /* <DEDUP_REMOVED lines=9> */
[----:B------:R-:W-:-:S02]  /*16490*/  IMAD.U32 R46, R46, 0x10000, RZ ;  /* 0x000100002e2e7824 */ /* 0x000fc400078e00ff */
[C---:B------:R-:W-:Y:S01]  /*164a0*/  FMUL.FTZ R38, R55.reuse, R38 ;  /* 0x0000002637267220 */ /* 0x040fe20000410000 */
[C---:B------:R-:W-:Y:S01]  /*164b0*/  FMUL.FTZ R135, R55.reuse, R156 ;  /* 0x0000009c37877220 */ /* 0x040fe20000410000 */
[----:B------:R-:W-:Y:S02]  /*164c0*/  IMAD.U32 R53, R70, 0x10000, RZ ;  /* 0x0001000046357824 */ /* 0x000fe400078e00ff */
[----:B------:R-:W-:Y:S01]  /*164d0*/  FMUL.FTZ R32, R55, R32 ;  /* 0x0000002037207220 */ /* 0x000fe20000410000 */
[----:B------:R-:W-:Y:S01]  /*164e0*/  FFMA.FTZ R113, R38, R113, R45 ;  /* 0x0000007126717223 */ /* 0x000fe2000001002d */
[----:B------:R-:W-:Y:S01]  /*164f0*/  FFMA.FTZ R135, R135, R44, R46 ;  /* 0x0000002c87877223 */ /* 0x000fe2000001002e */
[----:B------:R-:W-:Y:S02]  /*16500*/  IMAD.U32 R45, R71, 0x10000, RZ ;  /* 0x00010000472d7824 */ /* 0x000fe400078e00ff */
[----:B------:R-:W-:Y:S01]  /*16510*/  FFMA.FTZ R38, R32, R51, R53 ;  /* 0x0000003320267223 */ /* 0x000fe20000010035 */
[----:B------:R-:W-:Y:S01]  /*16520*/  PRMT R44, R64, 0x7632, R44 ;  /* 0x00007632402c7816 */ /* 0x000fe2000000002c */
[----:B------:R-:W-:Y:S01]  /*16530*/  FMUL.FTZ R34, R55, R34 ;  /* 0x0000002237227220 */ /* 0x000fe20000410000 */
[----:B------:R-:W-:Y:S01]  /*16540*/  PRMT R32, R25, 0x7632, R32 ;  /* 0x0000763219207816 */ /* 0x000fe20000000020 */
[----:B------:R-:W-:Y:S01]  /*16550*/  IMAD.U32 R52, R97, 0x10000, RZ ;  /* 0x0001000061347824 */ /* 0x000fe200078e00ff */
[----:B------:R-:W-:Y:S01]  /*16560*/  PRMT R47, R18, 0x7632, R47 ;  /* 0x00007632122f7816 */ /* 0x000fe2000000002f */
[----:B------:R-:W-:Y:S01]  /*16570*/  FFMA.FTZ R137, R34, R137, R45 ;  /* 0x0000008922897223 */ /* 0x000fe2000001002d */
[----:B------:R-:W-:Y:S01]  /*16580*/  PRMT R49, R69, 0x7632, R49 ;  /* 0x0000763245317816 */ /* 0x000fe20000000031 */
[----:B------:R-:W-:Y:S01]  /*16590*/  IMAD.U32 R44, R44, 0x10000, RZ ;  /* 0x000100002c2c7824 */ /* 0x000fe200078e00ff */
[----:B------:R-:W-:Y:S01]  /*165a0*/  SHF.L.U32 R32, R32, 0x10, RZ ;  /* 0x0000001020207819 */ /* 0x000fe200000006ff */
[----:B------:R-:W-:Y:S01]  /*165b0*/  IMAD.U32 R45, R65, 0x10000, RZ ;  /* 0x00010000412d7824 */ /* 0x000fe200078e00ff */
[----:B------:R-:W-:Y:S01]  /*165c0*/  SHF.L.U32 R50, R121, 0x10, RZ ;  /* 0x0000001079327819 */ /* 0x000fe200000006ff */
[----:B------:R-:W-:Y:S01]  /*165d0*/  IMAD.U32 R53, R64, 0x10000, RZ ;  /* 0x0001000040357824 */ /* 0x000fe200078e00ff */
[----:B------:R-:W-:Y:S01]  /*165e0*/  SHF.L.U32 R51, R25, 0x10, RZ ;  /* 0x0000001019337819 */ /* 0x000fe200000006ff */
[C---:B------:R-:W-:Y:S01]  /*165f0*/  FMUL.FTZ R105, R55.reuse, R164 ;  /* 0x000000a437697220 */ /* 0x040fe20000410000 */
[C---:B------:R-:W-:Y:S01]  /*16600*/  FMUL.FTZ R30, R55.reuse, R30 ;  /* 0x0000001e371e7220 */ /* 0x040fe20000410000 */
[C---:B------:R-:W-:Y:S01]  /*16610*/  FMUL.FTZ R81, R55.reuse, R148 ;  /* 0x0000009437517220 */ /* 0x040fe20000410000 */
[----:B------:R-:W-:Y:S01]  /*16620*/  FMUL.FTZ R140, R55, R160 ;  /* 0x000000a0378c7220 */ /* 0x000fe20000410000 */
[----:B------:R-:W-:Y:S01]  /*16630*/  SHF.L.U32 R47, R47, 0x10, RZ ;  /* 0x000000102f2f7819 */ /* 0x000fe200000006ff */
[----:B------:R-:W-:-:S02]  /*16640*/  IMAD.U32 R49, R49, 0x10000, RZ ;  /* 0x0001000031317824 */ /* 0x000fc400078e00ff */
[----:B------:R-:W-:Y:S01]  /*16650*/  FMUL.FTZ R42, R55, R152 ;  /* 0x00000098372a7220 */ /* 0x000fe20000410000 */
[----:B------:R-:W-:Y:S01]  /*16660*/  FFMA.FTZ R105, R105, R32, R44 ;  /* 0x0000002069697223 */ /* 0x000fe2000001002c */
[----:B------:R-:W-:Y:S01]  /*16670*/  FFMA.FTZ R139, R30, R139, R45 ;  /* 0x0000008b1e8b7223 */ /* 0x000fe2000001002d */
[----:B------:R-:W-:Y:S01]  /*16680*/  FFMA.FTZ R81, R81, R50, R52 ;  /* 0x0000003251517223 */ /* 0x000fe20000010034 */
[----:B------:R-:W-:Y:S01]  /*16690*/  FFMA.FTZ R140, R140, R51, R53 ;  /* 0x000000338c8c7223 */ /* 0x000fe20000010035 */
[----:B------:R-:W0:Y:S01]  /*166a0*/  @!P0 LDC.64 R44, c[0x0][0x3c8] ;  /* 0x0000f200ff2c8b82 */ /* 0x000e220000000a00 */
[----:B------:R-:W-:Y:S01]  /*166b0*/  FFMA.FTZ R42, R42, R47, R49 ;  /* 0x0000002f2a2a7223 */ /* 0x000fe20000010031 */
[----:B------:R-:W-:Y:S01]  /*166c0*/  PRMT R47, R20, 0x7632, R47 ;  /* 0x00007632142f7816 */ /* 0x000fe2000000002f */
[----:B------:R-:W-:Y:S01]  /*166d0*/  FMUL.FTZ R144, R55, R158 ;  /* 0x0000009e37907220 */ /* 0x000fe20000410000 */
[----:B------:R-:W-:Y:S01]  /*166e0*/  PRMT R49, R71, 0x7632, R49 ;  /* 0x0000763247317816 */ /* 0x000fe20000000031 */
[----:B------:R-:W-:Y:S01]  /*166f0*/  FMUL.FTZ R31, R55, R31 ;  /* 0x0000001f371f7220 */ /* 0x000fe20000410000 */
[----:B------:R-:W-:Y:S01]  /*16700*/  PRMT R146, R26, 0x7632, R146 ;  /* 0x000076321a927816 */ /* 0x000fe20000000092 */
[----:B------:R-:W-:Y:S01]  /*16710*/  IMAD.U32 R34, R84, 0x10000, RZ ;  /* 0x0001000054227824 */ /* 0x000fe200078e00ff */
[----:B------:R-:W1:Y:S01]  /*16720*/  LDC.64 R52, c[0x0][0x428] ;  /* 0x00010a00ff347b82 */ /* 0x000e620000000a00 */
[----:B------:R-:W-:Y:S01]  /*16730*/  PRMT R32, R65, 0x7632, R32 ;  /* 0x0000763241207816 */ /* 0x000fe20000000020 */
[----:B------:R-:W-:Y:S01]  /*16740*/  IMAD.U32 R49, R49, 0x10000, RZ ;  /* 0x0001000031317824 */ /* 0x000fe200078e00ff */
[----:B------:R-:W-:Y:S01]  /*16750*/  SHF.L.U32 R47, R47, 0x10, RZ ;  /* 0x000000102f2f7819 */ /* 0x000fe200000006ff */
[----:B------:R-:W-:Y:S01]  /*16760*/  FMUL.FTZ R80, R55, R80 ;  /* 0x0000005037507220 */ /* 0x000fe20000410000 */
[----:B------:R-:W-:Y:S01]  /*16770*/  SHF.L.U32 R146, R146, 0x10, RZ ;  /* 0x0000001092927819 */ /* 0x000fe200000006ff */
[----:B------:R-:W-:Y:S01]  /*16780*/  IMAD.U32 R32, R32, 0x10000, RZ ;  /* 0x0001000020207824 */ /* 0x000fe200078e00ff */
[----:B------:R-:W-:Y:S01]  /*16790*/  PRMT R30, R27, 0x7632, R30 ;  /* 0x000076321b1e7816 */ /* 0x000fe2000000001e */
[--C-:B------:R-:W-:Y:S01]  /*167a0*/  FFMA.FTZ R144, R144, R47, R49.reuse ;  /* 0x0000002f90907223 */ /* 0x100fe20000010031 */
[----:B------:R-:W-:Y:S01]  /*167b0*/  PRMT R49, R84, 0x7632, R49 ;  /* 0x0000763254317816 */ /* 0x000fe20000000031 */
[--C-:B------:R-:W-:Y:S01]  /*167c0*/  FFMA.FTZ R146, R31, R146, R32.reuse ;  /* 0x000000921f927223 */ /* 0x100fe20000010020 */
[----:B------:R-:W-:Y:S01]  /*167d0*/  PRMT R32, R66, 0x7632, R32 ;  /* 0x0000763242207816 */ /* 0x000fe20000000020 */
[----:B------:R-:W-:Y:S01]  /*167e0*/  IMAD.U32 R31, R27, 0x10000, RZ ;  /* 0x000100001b1f7824 */ /* 0x000fe200078e00ff */
[----:B------:R-:W-:Y:S01]  /*167f0*/  PRMT R51, R67, 0x7632, R51 ;  /* 0x0000763243337816 */ /* 0x000fe20000000033 */
[----:B------:R-:W-:Y:S01]  /*16800*/  IMAD.U32 R30, R30, 0x10000, RZ ;  /* 0x000100001e1e7824 */ /* 0x000fe200078e00ff */
[----:B------:R-:W-:Y:S01]  /*16810*/  SHF.L.U32 R47, R66, 0x10, RZ ;  /* 0x00000010422f7819 */ /* 0x000fe200000006ff */
[----:B------:R-:W-:Y:S01]  /*16820*/  IMAD.U32 R49, R49, 0x10000, RZ ;  /* 0x0001000031317824 */ /* 0x000fe200078e00ff */
[----:B------:R-:W-:Y:S01]  /*16830*/  SHF.L.U32 R46, R67, 0x10, RZ ;  /* 0x00000010432e7819 */ /* 0x000fe200000006ff */
[C---:B------:R-:W-:Y:S01]  /*16840*/  FMUL.FTZ R141, R55.reuse, R162 ;  /* 0x000000a2378d7220 */ /* 0x040fe20000410000 */
[----:B------:R-:W-:Y:S01]  /*16850*/  SHF.L.U32 R32, R32, 0x10, RZ ;  /* 0x0000001020207819 */ /* 0x000fe200000006ff */
[----:B------:R-:W-:Y:S01]  /*16860*/  FMUL.FTZ R39, R55, R39 ;  /* 0x0000002737277220 */ /* 0x000fe20000410000 */
[----:B------:R-:W-:Y:S01]  /*16870*/  SHF.L.U32 R51, R51, 0x10, RZ ;  /* 0x0000001033337819 */ /* 0x000fe200000006ff */
[----:B------:R-:W-:Y:S01]  /*16880*/  FMUL.FTZ R48, R55, R132 ;  /* 0x0000008437307220 */ /* 0x000fe20000410000 */
[----:B------:R-:W-:Y:S01]  /*16890*/  FFMA.FTZ R80, R80, R31, R47 ;  /* 0x0000001f50507223 */ /* 0x000fe2000001002f */
[----:B------:R-:W-:Y:S01]  /*168a0*/  FFMA.FTZ R141, R141, R30, R32 ;  /* 0x0000001e8d8d7223 */ /* 0x000fe20000010020 */
[----:B------:R-:W-:Y:S01]  /*168b0*/  FFMA.FTZ R132, R39, R34, R46 ;  /* 0x0000002227847223 */ /* 0x000fe2000001002e */
[----:B------:R-:W-:Y:S01]  /*168c0*/  FFMA.FTZ R151, R48, R49, R51 ;  /* 0x0000003130977223 */ /* 0x000fe20000010033 */
[----:B0-----:R-:W-:Y:S01]  /*168d0*/  @!P0 IMAD.WIDE R44, R153, 0x4, R44 ;  /* 0x00000004992c8825 */ /* 0x001fe200078e022c */
[----:B------:R-:W-:Y:S01]  /*168e0*/  F2FP.BF16.F32.PACK_AB R31, R83, R138 ;  /* 0x0000008a531f723e */ /* 0x000fe200000010ff */
[----:B------:R-:W-:Y:S01]  /*168f0*/  UIADD3 UR16, UPT, UPT, UR16, UR12, URZ ;  /* 0x0000000c10107290 */ /* 0x000fe2000fffe0ff */
[----:B------:R-:W-:Y:S01]  /*16900*/  F2FP.BF16.F32.PACK_AB R30, R35, R104 ;  /* 0x00000068231e723e */ /* 0x000fe200000010ff */
[--C-:B-1----:R-:W-:Y:S01]  /*16910*/  IMAD.WIDE.U32 R46, R143, 0x10, R52.reuse ;  /* 0x000000108f2e7825 */ /* 0x102fe200078e0034 */
[----:B------:R-:W-:Y:S01]  /*16920*/  F2FP.BF16.F32.PACK_AB R29, R29, R82 ;  /* 0x000000521d1d723e */ /* 0x000fe200000010ff */
[----:B------:R0:W-:Y:S01]  /*16930*/  @!P0 STG.E desc[UR10][R44.64], R55 ;  /* 0x000000372c008986 */ /* 0x0001e2000c10190a */
[----:B------:R-:W-:Y:S01]  /*16940*/  F2FP.BF16.F32.PACK_AB R28, R28, R33 ;  /* 0x000000211c1c723e */ /* 0x000fe200000010ff */
[--C-:B------:R-:W-:Y:S01]  /*16950*/  IMAD.WIDE.U32 R48, R145, 0x10, R52.reuse ;  /* 0x0000001091307825 */ /* 0x100fe200078e0034 */
[----:B------:R-:W-:Y:S01]  /*16960*/  F2FP.BF16.F32.PACK_AB R35, R142, R133 ;  /* 0x000000858e23723e */ /* 0x000fe200000010ff */
[----:B------:R-:W-:Y:S01]  /*16970*/  UISETP.GE.AND UP2, UPT, UR16, UR13, UPT ;  /* 0x0000000d1000728c */ /* 0x000fe2000bf46270 */
[----:B------:R-:W-:Y:S01]  /*16980*/  F2FP.BF16.F32.PACK_AB R34, R81, R112 ;  /* 0x000000705122723e */ /* 0x000fe200000010ff */
[--C-:B------:R-:W-:Y:S01]  /*16990*/  IMAD.WIDE.U32 R50, R147, 0x10, R52.reuse ;  /* 0x0000001093327825 */ /* 0x100fe200078e0034 */
[----:B------:R-:W-:Y:S01]  /*169a0*/  F2FP.BF16.F32.PACK_AB R33, R40, R43 ;  /* 0x0000002b2821723e */ /* 0x000fe200000010ff */
[----:B------:R0:W-:Y:S01]  /*169b0*/  STG.E.128 desc[UR10][R46.64], R28 ;  /* 0x0000001c2e007986 */ /* 0x0001e2000c101d0a */
[----:B------:R-:W-:Y:S01]  /*169c0*/  F2FP.BF16.F32.PACK_AB R32, R37, R54 ;  /* 0x000000362520723e */ /* 0x000fe200000010ff */
[----:B------:R-:W-:Y:S01]  /*169d0*/  IMAD.WIDE.U32 R52, R149, 0x10, R52 ;  /* 0x0000001095347825 */ /* 0x000fe200078e0034 */
        /* <DEDUP_REMOVED lines=10> */
[----:B------:R0:W-:Y:S01]  /*16a80*/  STG.E.128 desc[UR10][R52.64], R40 ;  /* 0x0000002834007986 */ /* 0x0001e2000c101d0a */
[----:B------:R-:W-:Y:S05]  /*16a90*/  BRA.U !UP2, `(.L_x_10019) ;  /* 0xfffffea50a207547 */ /* 0x000fea000b83ffff */
[----:B------:R-:W-:Y:S05]  /*16aa0*/  EXIT ;  /* 0x000000000000794d */ /* 0x000fea0003800000 */
.L_x_10020:
        /* <DEDUP_REMOVED lines=13> */
.L_x_27259:


//--------------------- .text._ZN10layer_norm13ln_fwd_kernelINS_13Kernel_traitsI13__nv_bfloat16S2_fS2_fjLj4096ELj1ELj1ELj4ELj16ENS_18Kernel_traits_baseILj4096ES2_S2_fS2_fjLj128EEEEELb1ELb1ELb1ELb0EEEvNS_9FwdParamsE --------------------------
	.section	.text._ZN10layer_norm13ln_fwd_kernelINS_13Kernel_traitsI13__nv_bfloat16S2_fS2_fjLj4096ELj1ELj1ELj4ELj16ENS_18Kernel_traits_baseILj4096ES2_S2_fS2_fjLj128EEEEELb1ELb1ELb1ELb0EEEvNS_9FwdParamsE,"ax",@progbits
	.align	128
        .global         _ZN10layer_norm13ln_fwd_kernelINS_13Kernel_traitsI13__nv_bfloat16S2_fS2_fjLj4096ELj1ELj1ELj4ELj16ENS_18Kernel_traits_baseILj4096ES2_S2_fS2_fjLj128EEEEELb1ELb1ELb1ELb0EEEvNS_9FwdParamsE
        .type           _ZN10layer_norm13ln_fwd_kernelINS_13Kernel_traitsI13__nv_bfloat16S2_fS2_fjLj4096ELj1ELj1ELj4ELj16ENS_18Kernel_traits_baseILj4096ES2_S2_fS2_fjLj128EEEEELb1ELb1ELb1ELb0EEEvNS_9FwdParamsE,@function
        .size           _ZN10layer_norm13ln_fwd_kernelINS_13Kernel_traitsI13__nv_bfloat16S2_fS2_fjLj4096ELj1ELj1ELj4ELj16ENS_18Kernel_traits_baseILj4096ES2_S2_fS2_fjLj128EEEEELb1ELb1ELb1ELb0EEEvNS_9FwdParamsE,(.L_x_27260 - _ZN10layer_norm13ln_fwd_kernelINS_13Kernel_traitsI13__nv_bfloat16S2_fS2_fjLj4096ELj1ELj1ELj4ELj16ENS_18Kernel_traits_baseILj4096ES2_S2_fS2_fjLj128EEEEELb1ELb1ELb1ELb0EEEvNS_9FwdParamsE)
        .other          _ZN10layer_norm13ln_fwd_kernelINS_13Kernel_traitsI13__nv_bfloat16S2_fS2_fjLj4096ELj1ELj1ELj4ELj16ENS_18Kernel_traits_baseILj4096ES2_S2_fS2_fjLj128EEEEELb1ELb1ELb1ELb0EEEvNS_9FwdParamsE,@"STO_CUDA_ENTRY STV_DEFAULT"
_ZN10layer_norm13ln_fwd_kernelINS_13Kernel_traitsI13__nv_bfloat16S2_fS2_fjLj4096ELj1ELj1ELj4ELj16ENS_18Kernel_traits_baseILj4096ES2_S2_fS2_fjLj128EEEEELb1ELb1ELb1ELb0EEEvNS_9FwdParamsE:
.text._ZN10layer_norm13ln_fwd_kernelINS_13Kernel_traitsI13__nv_bfloat16S2_fS2_fjLj4096ELj1ELj1ELj4ELj16ENS_18Kernel_traits_baseILj4096ES2_S2_fS2_fjLj128EEEEELb1ELb1ELb1ELb0EEEvNS_9FwdParamsE:
[----:B------:R-:W-:Y:S01]  /*0000*/  LDC R1, c[0x0][0x37c] ;  /* 0x0000df00ff017b82 */ /* 0x000fe20000000800 */
[----:B------:R-:W0:Y:S07]  /*0010*/  LDCU.U8 UR4, c[0x0][0x464] ;  /* 0x00008c80ff0477ac */ /* 0x000e2e0008000000 */
[----:B------:R-:W1:Y:S01]  /*0020*/  LDC R132, c[0x0][0x458] ;  /* 0x00011600ff847b82 */ /* 0x000e620000000800 */
[----:B------:R-:W2:Y:S07]  /*0030*/  LDCU.64 UR8, c[0x0][0x358] ;  /* 0x00006b00ff0877ac */ /* 0x000eae0008000a00 */
[----:B------:R-:W3:Y:S01]  /*0040*/  LDC R103, c[0x0][0x45c] ;  /* 0x00011700ff677b82 */ /* 0x000ee20000000800 */
[----:B------:R-:W4:Y:S01]  /*0050*/  S2R R64, SR_TID.X ;  /* 0x0000000000407919 */ /* 0x000f220000002100 */
[----:B------:R-:W5:Y:S01]  /*0060*/  LDCU.64 UR10, c[0x0][0x438] ;  /* 0x00008700ff0a77ac */ /* 0x000f620008000a00 */
[----:B0-----:R-:W-:Y:S01]  /*0070*/  ISETP.NE.AND P0, PT, RZ, UR4, PT ;  /* 0x00000004ff007c0c */ /* 0x001fe2000bf05270 */
[----:B------:R-:W0:-:S12]  /*0080*/  LDCU.64 UR4, c[0x0][0x450] ;  /* 0x00008a00ff0477ac */ /* 0x000e180008000a00 */
[----:B-1----:R-:W-:Y:S01]  /*0090*/  @P0 IMAD.MOV.U32 R4, RZ, RZ, R132 ;  /* 0x000000ffff040224 */ /* 0x002fe200078e0084 */
[----:B------:R-:W1:Y:S01]  /*00a0*/  @P0 LDC R7, c[0x0][0x460] ;  /* 0x00011800ff070b82 */ /* 0x000e620000000800 */
[----:B---3--:R-:W-:-:S06]  /*00b0*/  @P0 IMAD.MOV.U32 R5, RZ, RZ, R103 ;  /* 0x000000ffff050224 */ /* 0x008fcc00078e0067 */
[----:B--2---:R-:W1:Y:S01]  /*00c0*/  @P0 LDG.E.64 R4, desc[UR8][R4.64] ;  /* 0x0000000804040981 */ /* 0x004e62000c1e1b00 */
[----:B0-----:R-:W-:Y:S01]  /*00d0*/  MOV R2, UR4 ;  /* 0x0000000400027c02 */ /* 0x001fe20008000f00 */
[----:B------:R-:W-:Y:S01]  /*00e0*/  IMAD.U32 R3, RZ, RZ, UR5 ;  /* 0x00000005ff037e24 */ /* 0x000fe2000f8e00ff */
[----:B------:R-:W0:Y:S05]  /*00f0*/  LDCU UR5, c[0x0][0x388] ;  /* 0x00007100ff0577ac */ /* 0x000e2a0008000800 */
[----:B------:R-:W2:Y:S01]  /*0100*/  @P0 LDG.E.64 R2, desc[UR8][R2.64] ;  /* 0x0000000802020981 */ /* 0x000ea2000c1e1b00 */
[----:B------:R-:W3:Y:S01]  /*0110*/  S2UR UR6, SR_CTAID.X ;  /* 0x00000000000679c3 */ /* 0x000ee20000002500 */
[----:B------:R-:W3:Y:S01]  /*0120*/  LDCU UR7, c[0x0][0x360] ;  /* 0x00006c00ff0777ac */ /* 0x000ee20008000800 */
[----:B----4-:R-:W-:Y:S01]  /*0130*/  IMAD.MOV.U32 R65, RZ, RZ, R64 ;  /* 0x000000ffff417224 */ /* 0x010fe200078e0040 */
[----:B------:R-:W-:Y:S01]  /*0140*/  BSSY.RECONVERGENT B0, `(.L_x_10021) ;  /* 0x0000079000007945 */ /* 0x000fe20003800200 */
[----:B------:R-:W-:Y:S01]  /*0150*/  LOP3.LUT R0, R64, 0x60, RZ, 0xc0, !PT ;  /* 0x0000006040007812 */ /* 0x000fe200078ec0ff */
[----:B-----5:R-:W-:-:S02]  /*0160*/  UISETP.NE.U32.AND UP0, UPT, UR10, URZ, UPT ;  /* 0x000000ff0a00728c */ /* 0x020fc4000bf05070 */
[----:B------:R-:W-:Y:S02]  /*0170*/  LOP3.LUT R101, R65, 0x7f, RZ, 0x3c, !PT ;  /* 0x0000007f41657812 */ /* 0x000fe400078e3cff */
[----:B------:R-:W-:Y:S02]  /*0180*/  UISETP.NE.AND.EX UP0, UPT, UR11, URZ, UPT, UP0 ;  /* 0x000000ff0b00728c */ /* 0x000fe4000bf05300 */
[----:B0-----:R-:W-:-:S04]  /*0190*/  USHF.R.S32.HI UR4, URZ, 0x1f, UR5 ;  /* 0x0000001fff047899 */ /* 0x001fc80008011405 */
[----:B------:R-:W-:-:S04]  /*01a0*/  ULEA.HI UR4, UR4, UR5, URZ, 0x3 ;  /* 0x0000000504047291 */ /* 0x000fc8000f8f18ff */
[----:B------:R-:W-:Y:S01]  /*01b0*/  USHF.R.S32.HI UR4, URZ, 0x3, UR4 ;  /* 0x00000003ff047899 */ /* 0x000fe20008011404 */
[----:B---3--:R-:W-:-:S05]  /*01c0*/  MOV R100, UR6 ;  /* 0x0000000600647c02 */ /* 0x008fca0008000f00 */
[----:B------:R-:W-:Y:S02]  /*01d0*/  VIADD R101, R101, UR4 ;  /* 0x0000000465657c36 */ /* 0x000fe40008000000 */
[----:B------:R-:W-:Y:S01]  /*01e0*/  IMAD R133, R100, UR7, R65 ;  /* 0x0000000764857c24 */ /* 0x000fe2000f8e0241 */
[----:B-1----:R-:W-:-:S05]  /*01f0*/  @P0 IADD3 R132, P1, PT, R4, R7, RZ ;  /* 0x0000000704840210 */ /* 0x002fca0007f3e0ff */
[----:B------:R-:W-:Y:S02]  /*0200*/  @P0 IMAD.X R103, RZ, RZ, R5, P1 ;  /* 0x000000ffff670224 */ /* 0x000fe400008e0605 */
[C---:B--2---:R-:W-:Y:S01]  /*0210*/  VIADD R66, R2.reuse, 0x9e3779b9 ;  /* 0x9e3779b902427836 */ /* 0x044fe20000000000 */
[C---:B------:R-:W-:Y:S01]  /*0220*/  IADD3 R67, PT, PT, R3.reuse, -0x4498517b, RZ ;  /* 0xbb67ae8503437810 */ /* 0x040fe20007ffe0ff */
[----:B------:R-:W-:Y:S01]  /*0230*/  VIADD R68, R2, 0x3c6ef372 ;  /* 0x3c6ef37202447836 */ /* 0x000fe20000000000 */
[--C-:B------:R-:W-:Y:S01]  /*0240*/  SHF.R.U64 R134, R132, 0x2, R103.reuse ;  /* 0x0000000284867819 */ /* 0x100fe20000001267 */
[C---:B------:R-:W-:Y:S01]  /*0250*/  VIADD R69, R3.reuse, 0x76cf5d0a ;  /* 0x76cf5d0a03457836 */ /* 0x040fe20000000000 */
[C---:B------:R-:W-:Y:S01]  /*0260*/  IADD3 R70, PT, PT, R2.reuse, -0x255992d5, RZ ;  /* 0xdaa66d2b02467810 */ /* 0x040fe20007ffe0ff */
[C---:B------:R-:W-:Y:S01]  /*0270*/  VIADD R71, R3.reuse, 0x32370b8f ;  /* 0x32370b8f03477836 */ /* 0x040fe20000000000 */
[C---:B------:R-:W-:Y:S01]  /*0280*/  IADD3 R73, PT, PT, R3.reuse, -0x126145ec, RZ ;  /* 0xed9eba1403497810 */ /* 0x040fe20007ffe0ff */
[C---:B------:R-:W-:Y:S01]  /*0290*/  VIADD R72, R2.reuse, 0x78dde6e4 ;  /* 0x78dde6e402487836 */ /* 0x040fe20000000000 */
[C---:B------:R-:W-:Y:S01]  /*02a0*/  IADD3 R76, PT, PT, R2.reuse, -0x4ab325aa, RZ ;  /* 0xb54cda56024c7810 */ /* 0x040fe20007ffe0ff */
[C---:B------:R-:W-:Y:S01]  /*02b0*/  VIADD R74, R2.reuse, 0x1715609d ;  /* 0x1715609d024a7836 */ /* 0x040fe20000000000 */
[C---:B------:R-:W-:Y:S01]  /*02c0*/  IADD3 R79, PT, PT, R3.reuse, 0x1fd5c5a3, RZ ;  /* 0x1fd5c5a3034f7810 */ /* 0x040fe20007ffe0ff */
[C---:B------:R-:W-:Y:S01]  /*02d0*/  VIADD R75, R3.reuse, 0xa9066899 ;  /* 0xa9066899034b7836 */ /* 0x040fe20000000000 */
[C---:B------:R-:W-:Y:S01]  /*02e0*/  IADD3 R82, PT, PT, R2.reuse, -0x700cb87f, RZ ;  /* 0x8ff3478102527810 */ /* 0x040fe20007ffe0ff */
[----:B------:R-:W-:Y:S01]  /*02f0*/  VIADD R77, R3, 0x646e171e ;  /* 0x646e171e034d7836 */ /* 0x000fe20000000000 */
[----:B------:R-:W-:Y:S01]  /*0300*/  SHF.R.U32.HI R103, RZ, 0x2, R103 ;  /* 0x00000002ff677819 */ /* 0x000fe20000011667 */
[----:B------:R-:W-:-:S02]  /*0310*/  VIADD R78, R2, 0x5384540f ;  /* 0x5384540f024e7836 */ /* 0x000fc40000000000 */
[----:B------:R-:W-:Y:S02]  /*0320*/  VIADD R80, R2, 0xf1bbcdc8 ;  /* 0xf1bbcdc802507836 */ /* 0x000fe40000000000 */
[C---:B------:R-:W-:Y:S02]  /*0330*/  VIADD R81, R3.reuse, 0xdb3d7428 ;  /* 0xdb3d742803517836 */ /* 0x040fe40000000000 */
[----:B------:R-:W-:Y:S01]  /*0340*/  VIADD R83, R3, 0x96a522ad ;  /* 0x96a522ad03537836 */ /* 0x000fe20000000000 */
[----:B------:R-:W-:Y:S06]  /*0350*/  BRA.U !UP0, `(.L_x_10022) ;  /* 0x0000000108b47547 */ /* 0x000fec000b800000 */
        /* <DEDUP_REMOVED lines=45> */
.L_x_10022:
        /* <DEDUP_REMOVED lines=8> */
[----:B0-----:R-:W-:-:S07]  /*06b0*/  @P0 IMAD.WIDE.U32 R4, R65, 0x10, R4 ;  /* 0x0000001041040825 */ /* 0x001fce00078e0004 */
[----:B------:R-:W0:Y:S01]  /*06c0*/  @P2 LDC.64 R50, c[0x0][0x3d0] ;  /* 0x0000f400ff322b82 */ /* 0x000e220000000a00 */
[C---:B-1----:R-:W-:Y:S01]  /*06d0*/  @P0 IMAD.WIDE.U32 R16, R65.reuse, 0x10, R16 ;  /* 0x0000001041100825 */ /* 0x042fe200078e0010 */
[----:B------:R-:W-:-:S03]  /*06e0*/  @P0 LOP3.LUT R65, R65, 0x80, RZ, 0xfc, !PT ;  /* 0x0000008041410812 */ /* 0x000fc600078efcff */
[----:B------:R-:W-:Y:S01]  /*06f0*/  HFMA2 R6, -RZ, RZ, 0, 0 ;  /* 0x00000000ff067431 */ /* 0x000fe200000001ff */
[----:B------:R-:W5:Y:S02]  /*0700*/  @P0 LDG.E.128 R124, desc[UR8][R4.64] ;  /* 0x00000008047c0981 */ /* 0x000f64000c1e1d00 */
[----:B------:R-:W1:Y:S01]  /*0710*/  @P2 LDC.64 R58, c[0x0][0x3e8] ;  /* 0x0000fa00ff3a2b82 */ /* 0x000e620000000a00 */
[C---:B--2---:R-:W-:Y:S01]  /*0720*/  @P1 IMAD.WIDE.U32 R52, R65.reuse, 0x10, R28 ;  /* 0x0000001041341825 */ /* 0x044fe200078e001c */
[----:B------:R2:W5:Y:S04]  /*0730*/  @P0 LDG.E.128 R8, desc[UR8][R16.64] ;  /* 0x0000000810080981 */ /* 0x000568000c1e1d00 */
[----:B------:R4:W5:Y:S02]  /*0740*/  @P1 LDG.E.128 R12, desc[UR8][R52.64] ;  /* 0x00000008340c1981 */ /* 0x000964000c1e1d00 */
[----:B------:R-:W2:Y:S01]  /*0750*/  @P3 LDC.64 R60, c[0x0][0x3d0] ;  /* 0x0000f400ff3c3b82 */ /* 0x000ea20000000a00 */
[----:B---3--:R-:W-:-:S04]  /*0760*/  @P1 IMAD.WIDE.U32 R54, R65, 0x10, R48 ;  /* 0x0000001041361825 */ /* 0x008fc800078e0030 */
[----:B------:R-:W-:Y:S01]  /*0770*/  @P1 VIADD R65, R65, 0x80 ;  /* 0x0000008041411836 */ /* 0x000fe20000000000 */
[----:B------:R4:W5:Y:S02]  /*0780*/  @P1 LDG.E.128 R20, desc[UR8][R54.64] ;  /* 0x0000000836141981 */ /* 0x000964000c1e1d00 */
[----:B------:R-:W3:Y:S01]  /*0790*/  @P3 LDC.64 R62, c[0x0][0x3e8] ;  /* 0x0000fa00ff3e3b82 */ /* 0x000ee20000000a00 */
[----:B0-----:R-:W-:-:S05]  /*07a0*/  @P2 IMAD.WIDE.U32 R56, R65, 0x10, R50 ;  /* 0x0000001041382825 */ /* 0x001fca00078e0032 */
        /* <DEDUP_REMOVED lines=8> */
[----:B------:R-:W-:Y:S01]  /*0830*/  IMAD.MOV.U32 R30, RZ, RZ, RZ ;  /* 0x000000ffff1e7224 */ /* 0x000fe200078e00ff */
[----:B------:R-:W-:Y:S01]  /*0840*/  CS2R R28, SRZ ;  /* 0x00000000001c7805 */ /* 0x000fe2000001ff00 */
[----:B------:R-:W-:Y:S01]  /*0850*/  IMAD.MOV.U32 R18, RZ, RZ, RZ ;  /* 0x000000ffff127224 */ /* 0x000fe200078e00ff */
[----:B------:R-:W-:Y:S02]  /*0860*/  CS2R R16, SRZ ;  /* 0x0000000000107805 */ /* 0x000fe4000001ff00 */
[----:B------:R-:W-:Y:S02]  /*0870*/  CS2R R4, SRZ ;  /* 0x0000000000047805 */ /* 0x000fe4000001ff00 */
[----:B------:R-:W-:Y:S02]  /*0880*/  @P3 CS2R R42, SRZ ;  /* 0x00000000002a3805 */ /* 0x000fe4000001ff00 */
[----:B------:R-:W-:Y:S01]  /*0890*/  @P3 CS2R R40, SRZ ;  /* 0x0000000000283805 */ /* 0x000fe2000001ff00 */
[----:B------:R-:W-:Y:S01]  /*08a0*/  @P0 IMAD.MOV.U32 R7, RZ, RZ, RZ ;  /* 0x000000ffff070224 */ /* 0x000fe200078e00ff */
[----:B------:R-:W-:Y:S01]  /*08b0*/  @P2 MOV R31, RZ ;  /* 0x000000ff001f2202 */ /* 0x000fe20000000f00 */
[----:B----4-:R-:W-:-:S07]  /*08c0*/  @P1 IMAD.MOV.U32 R19, RZ, RZ, RZ ;  /* 0x000000ffff131224 */ /* 0x010fce00078e00ff */
.L_x_10023:
[----:B------:R-:W-:Y:S05]  /*08d0*/  BSYNC.RECONVERGENT B0 ;  /* 0x0000000000007941 */ /* 0x000fea0003800200 */
.L_x_10021:
[----:B------:R-:W0:Y:S02]  /*08e0*/  LDCU UR5, c[0x0][0x384] ;  /* 0x00007080ff0577ac */ /* 0x000e240008000800 */
[----:B0-----:R-:W-:-:S13]  /*08f0*/  ISETP.GE.AND P0, PT, R100, UR5, PT ;  /* 0x0000000564007c0c */ /* 0x001fda000bf06270 */
[----:B------:R-:W-:Y:S05]  /*0900*/  @P0 EXIT ;  /* 0x000000000000094d */ /* 0x000fea0003800000 */
[----:B------:R-:W-:Y:S01]  /*0910*/  IMAD.HI.U32 R48, R133, -0x326172a9, RZ ;  /* 0xcd9e8d5785307827 */ /* 0x000fe200078e00ff */
[----:B------:R-:W-:Y:S01]  /*0920*/  ULOP3.LUT UR6, UR4, 0x7f, URZ, 0xc0, !UPT ;  /* 0x0000007f04067892 */ /* 0x000fe2000f8ec0ff */
[----:B------:R-:W-:Y:S01]  /*0930*/  LOP3.LUT R132, R132, 0x3, RZ, 0xc0, !PT ;  /* 0x0000000384847812 */ /* 0x000fe200078ec0ff */
[----:B------:R-:W-:Y:S01]  /*0940*/  USHF.L.U32 UR5, UR4, 0x1, URZ ;  /* 0x0000000104057899 */ /* 0x000fe200080006ff */
[C---:B------:R-:W-:Y:S01]  /*0950*/  IMAD.HI.U32 R49, R134.reuse, -0x2daee0ad, RZ ;  /* 0xd2511f5386317827 */ /* 0x040fe200078e00ff */
[----:B------:R-:W-:Y:S01]  /*0960*/  LOP3.LUT R48, R103, R48, R2, 0x96, !PT ;  /* 0x0000003067307212 */ /* 0x000fe200078e9602 */
[----:B------:R-:W-:Y:S01]  /*0970*/  UPLOP3.LUT UP1, UPT, UPT, UPT, UPT, 0x40, 0x4 ;  /* 0x000000000004789c */ /* 0x000fe20003f2e870 */
[----:B-----5:R-:W-:Y:S01]  /*0980*/  PRMT R135, R43, 0x7632, R135 ;  /* 0x000076322b877816 */ /* 0x020fe20000000087 */
[----:B------:R-:W-:Y:S01]  /*0990*/  IMAD R53, R134, -0x2daee0ad, RZ ;  /* 0xd2511f5386357824 */ /* 0x000fe200078e02ff */
[----:B------:R-:W-:Y:S01]  /*09a0*/  LOP3.LUT R49, R49, R3, RZ, 0x3c, !PT ;  /* 0x0000000331317212 */ /* 0x000fe200078e3cff */
[----:B------:R-:W-:Y:S01]  /*09b0*/  IMAD.HI.U32 R52, R48, -0x2daee0ad, RZ ;  /* 0xd2511f5330347827 */ /* 0x000fe200078e00ff */
[----:B------:R-:W-:Y:S01]  /*09c0*/  ULOP3.LUT UR5, UR5, 0xffffff00, URZ, 0xc0, !UPT ;  /* 0xffffff0005057892 */ /* 0x000fe2000f8ec0ff */
[----:B------:R-:W-:Y:S01]  /*09d0*/  PRMT R136, R39, 0x7632, R136 ;  /* 0x0000763227887816 */ /* 0x000fe20000000088 */
[----:B------:R-:W0:Y:S01]  /*09e0*/  LDCU UR7, c[0x0][0x404] ;  /* 0x00008080ff0777ac */ /* 0x000e220008000800 */
[----:B------:R-:W-:Y:S01]  /*09f0*/  IMAD R51, R133, -0x326172a9, RZ ;  /* 0xcd9e8d5785337824 */ /* 0x000fe200078e02ff */
[----:B------:R-:W-:Y:S01]  /*0a00*/  LOP3.LUT R52, R67, R53, R52, 0x96, !PT ;  /* 0x0000003543347212 */ /* 0x000fe200078e9634 */
[C---:B------:R-:W-:Y:S01]  /*0a10*/  IMAD.HI.U32 R50, R49.reuse, -0x326172a9, RZ ;  /* 0xcd9e8d5731327827 */ /* 0x040fe200078e00ff */
[----:B------:R-:W-:Y:S01]  /*0a20*/  PRMT R137, R42, 0x7632, R137 ;  /* 0x000076322a897816 */ /* 0x000fe20000000089 */
[----:B------:R-:W1:Y:S01]  /*0a30*/  LDCU.U8 UR14, c[0x0][0x410] ;  /* 0x00008200ff0e77ac */ /* 0x000e620008000000 */
[----:B------:R-:W-:Y:S01]  /*0a40*/  PRMT R138, R38, 0x7632, R138 ;  /* 0x00007632268a7816 */ /* 0x000fe2000000008a */
[----:B------:R-:W-:Y:S01]  /*0a50*/  IMAD R54, R49, -0x326172a9, RZ ;  /* 0xcd9e8d5731367824 */ /* 0x000fe200078e02ff */
[----:B------:R-:W-:Y:S01]  /*0a60*/  LOP3.LUT R50, R66, R51, R50, 0x96, !PT ;  /* 0x0000003342327212 */ /* 0x000fe200078e9632 */
[----:B------:R-:W-:Y:S01]  /*0a70*/  IMAD.HI.U32 R49, R52, -0x326172a9, RZ ;  /* 0xcd9e8d5734317827 */ /* 0x000fe200078e00ff */
[----:B------:R-:W-:Y:S01]  /*0a80*/  PRMT R139, R41, 0x7632, R139 ;  /* 0x00007632298b7816 */ /* 0x000fe2000000008b */
[----:B------:R-:W2:Y:S01]  /*0a90*/  LDCU UR15, c[0x0][0x400] ;  /* 0x00008000ff0f77ac */ /* 0x000ea20008000800 */
[----:B------:R-:W-:Y:S01]  /*0aa0*/  PRMT R140, R37, 0x7632, R140 ;  /* 0x00007632258c7816 */ /* 0x000fe2000000008c */
[----:B------:R-:W-:Y:S01]  /*0ab0*/  IMAD R51, R48, -0x2daee0ad, RZ ;  /* 0xd2511f5330337824 */ /* 0x000fe200078e02ff */
[----:B------:R-:W-:Y:S01]  /*0ac0*/  LOP3.LUT R49, R68, R54, R49, 0x96, !PT ;  /* 0x0000003644317212 */ /* 0x000fe200078e9631 */
[----:B------:R-:W-:Y:S01]  /*0ad0*/  IMAD.HI.U32 R48, R50, -0x2daee0ad, RZ ;  /* 0xd2511f5332307827 */ /* 0x000fe200078e00ff */
[----:B------:R-:W-:Y:S01]  /*0ae0*/  PRMT R141, R40, 0x7632, R141 ;  /* 0x00007632288d7816 */ /* 0x000fe2000000008d */
[----:B------:R-:W3:Y:S01]  /*0af0*/  LDCU.64 UR12, c[0x0][0x408] ;  /* 0x00008100ff0c77ac */ /* 0x000ee20008000a00 */
[----:B------:R-:W-:Y:S01]  /*0b00*/  PRMT R142, R36, 0x7632, R142 ;  /* 0x00007632248e7816 */ /* 0x000fe2000000008e */
[----:B------:R-:W-:Y:S01]  /*0b10*/  IMAD R54, R50, -0x2daee0ad, RZ ;  /* 0xd2511f5332367824 */ /* 0x000fe200078e02ff */
[----:B------:R-:W-:Y:S01]  /*0b20*/  LOP3.LUT R48, R69, R51, R48, 0x96, !PT ;  /* 0x0000003345307212 */ /* 0x000fe200078e9630 */
[----:B------:R-:W-:Y:S01]  /*0b30*/  IMAD.HI.U32 R53, R49, -0x2daee0ad, RZ ;  /* 0xd2511f5331357827 */ /* 0x000fe200078e00ff */
[----:B------:R-:W-:Y:S01]  /*0b40*/  PRMT R143, R31, 0x7632, R143 ;  /* 0x000076321f8f7816 */ /* 0x000fe2000000008f */
[----:B------:R-:W4:Y:S01]  /*0b50*/  LDCU.64 UR10, c[0x0][0x3a0] ;  /* 0x00007400ff0a77ac */ /* 0x000f220008000a00 */
[----:B------:R-:W-:Y:S01]  /*0b60*/  PRMT R144, R27, 0x7632, R144 ;  /* 0x000076321b907816 */ /* 0x000fe20000000090 */
[----:B------:R-:W-:Y:S01]  /*0b70*/  IMAD R51, R52, -0x326172a9, RZ ;  /* 0xcd9e8d5734337824 */ /* 0x000fe200078e02ff */
[----:B------:R-:W-:Y:S01]  /*0b80*/  LOP3.LUT R53, R71, R54, R53, 0x96, !PT ;  /* 0x0000003647357212 */ /* 0x000fe200078e9635 */
[----:B------:R-:W-:Y:S01]  /*0b90*/  IMAD.HI.U32 R50, R48, -0x326172a9, RZ ;  /* 0xcd9e8d5730327827 */ /* 0x000fe200078e00ff */
[----:B------:R-:W-:-:S02]  /*0ba0*/  PRMT R145, R30, 0x7632, R145 ;  /* 0x000076321e917816 */ /* 0x000fc40000000091 */
[----:B------:R-:W-:Y:S01]  /*0bb0*/  PRMT R146, R26, 0x7632, R146 ;  /* 0x000076321a927816 */ /* 0x000fe20000000092 */
[----:B------:R-:W-:Y:S01]  /*0bc0*/  IMAD R52, R49, -0x2daee0ad, RZ ;  /* 0xd2511f5331347824 */ /* 0x000fe200078e02ff */
[----:B------:R-:W-:Y:S01]  /*0bd0*/  LOP3.LUT R50, R70, R51, R50, 0x96, !PT ;  /* 0x0000003346327212 */ /* 0x000fe200078e9632 */
[----:B------:R-:W-:Y:S01]  /*0be0*/  IMAD R51, R48, -0x326172a9, RZ ;  /* 0xcd9e8d5730337824 */ /* 0x000fe200078e02ff */
[----:B------:R-:W-:Y:S01]  /*0bf0*/  PRMT R147, R29, 0x7632, R147 ;  /* 0x000076321d937816 */ /* 0x000fe20000000093 */
[----:B------:R-:W-:Y:S01]  /*0c00*/  IMAD.HI.U32 R48, R53, -0x326172a9, RZ ;  /* 0xcd9e8d5735307827 */ /* 0x000fe200078e00ff */
[----:B------:R-:W-:Y:S02]  /*0c10*/  PRMT R148, R25, 0x7632, R148 ;  /* 0x0000763219947816 */ /* 0x000fe40000000094 */
[----:B------:R-:W-:Y:S01]  /*0c20*/  PRMT R149, R28, 0x7632, R149 ;  /* 0x000076321c957816 */ /* 0x000fe20000000095 */
[----:B------:R-:W-:Y:S01]  /*0c30*/  IMAD.HI.U32 R49, R50, -0x2daee0ad, RZ ;  /* 0xd2511f5332317827 */ /* 0x000fe200078e00ff */
[----:B------:R-:W-:-:S02]  /*0c40*/  LOP3.LUT R48, R72, R51, R48, 0x96, !PT ;  /* 0x0000003348307212 */ /* 0x000fc400078e9630 */
        /* <DEDUP_REMOVED lines=13> */
[----:B------:R-:W-:Y:S01]  /*0d20*/  IMAD.HI.U32 R49, R51, -0x326172a9, RZ ;  /* 0xcd9e8d5733317827 */ /* 0x000fe200078e00ff */
[----:B------:R-:W-:Y:S02]  /*0d30*/  PRMT R155, R17, 0x7632, R155 ;  /* 0x00007632119b7816 */ /* 0x000fe4000000009b */
[----:B------:R-:W-:Y:S01]  /*0d40*/  PRMT R156, R13, 0x7632, R156 ;  /* 0x000076320d9c7816 */ /* 0x000fe2000000009c */
[----:B------:R-:W-:Y:S01]  /*0d50*/  IMAD R53, R48, -0x2daee0ad, RZ ;  /* 0xd2511f5330357824 */ /* 0x000fe200078e02ff */
[----:B------:R-:W-:Y:S01]  /*0d60*/  LOP3.LUT R49, R76, R52, R49, 0x96, !PT ;  /* 0x000000344c317212 */ /* 0x000fe200078e9631 */
[----:B------:R-:W-:Y:S01]  /*0d70*/  IMAD.HI.U32 R48, R50, -0x2daee0ad, RZ ;  /* 0xd2511f5332307827 */ /* 0x000fe200078e00ff */
[----:B------:R-:W-:-:S02]  /*0d80*/  PRMT R157, R16, 0x7632, R157 ;  /* 0x00007632109d7816 */ /* 0x000fc4000000009d */
[----:B------:R-:W-:Y:S01]  /*0d90*/  PRMT R158, R12, 0x7632, R158 ;  /* 0x000076320c9e7816 */ /* 0x000fe2000000009e */
[----:B------:R-:W-:Y:S01]  /*0da0*/  IMAD.HI.U32 R52, R49, -0x2daee0ad, RZ ;  /* 0xd2511f5331347827 */ /* 0x000fe200078e00ff */
[----:B------:R-:W-:Y:S02]  /*0db0*/  LOP3.LUT R48, R77, R53, R48, 0x96, !PT ;  /* 0x000000354d307212 */ /* 0x000fe400078e9630 */
[----:B------:R-:W-:Y:S01]  /*0dc0*/  PRMT R159, R7, 0x7632, R159 ;  /* 0x00007632079f7816 */ /* 0x000fe2000000009f */
[----:B------:R-:W-:Y:S01]  /*0dd0*/  IMAD R53, R50, -0x2daee0ad, RZ ;  /* 0xd2511f5332357824 */ /* 0x000fe200078e02ff */
[----:B------:R-:W-:Y:S01]  /*0de0*/  PRMT R160, R127, 0x7632, R160 ;  /* 0x000076327fa07816 */ /* 0x000fe200000000a0 */
[----:B------:R-:W-:Y:S01]  /*0df0*/  IMAD R51, R51, -0x326172a9, RZ ;  /* 0xcd9e8d5733337824 */ /* 0x000fe200078e02ff */
        /* <DEDUP_REMOVED lines=21> */
[----:B------:R-:W-:Y:S01]  /*0f50*/  IMAD.MOV R51, RZ, RZ, -R0 ;  /* 0x000000ffff337224 */ /* 0x000fe200078e0a00 */
[----:B------:R-:W-:Y:S01]  /*0f60*/  PRMT R169, R45, 0x7632, R169 ;  /* 0x000076322da97816 */ /* 0x000fe200000000a9 */
[----:B------:R-:W-:Y:S01]  /*0f70*/  IMAD.SHL.U32 R0, R64, 0x20, RZ ;  /* 0x0000002040007824 */ /* 0x000fe200078e00ff */
[----:B------:R-:W-:Y:S01]  /*0f80*/  PRMT R170, R44, 0x7632, R170 ;  /* 0x000076322caa7816 */ /* 0x000fe200000000aa */
[----:B------:R-:W-:Y:S01]  /*0f90*/  IMAD.HI.U32 R102, R49, -0x326172a9, RZ ;  /* 0xcd9e8d5731667827 */ /* 0x000fe200078e00ff */
[----:B------:R-:W-:-:S02]  /*0fa0*/  PRMT R171, R35, 0x7632, R171 ;  /* 0x0000763223ab7816 */ /* 0x000fc400000000ab */
[----:B------:R-:W-:Y:S01]  /*0fb0*/  LOP3.LUT R50, R0, 0x3e0, RZ, 0xc0, !PT ;  /* 0x000003e000327812 */ /* 0x000fe200078ec0ff */
[----:B------:R-:W-:Y:S01]  /*0fc0*/  IMAD.MOV.U32 R111, RZ, RZ, RZ ;  /* 0x000000ffff6f7224 */ /* 0x000fe200078e00ff */
[----:B------:R-:W-:Y:S01]  /*0fd0*/  VIADDMNMX R0, R51, UR6, RZ, !PT ;  /* 0x0000000633007c46 */ /* 0x000fe2000f8001ff */
[----:B------:R-:W-:Y:S01]  /*0fe0*/  IMAD R112, R49, -0x326172a9, RZ ;  /* 0xcd9e8d5731707824 */ /* 0x000fe200078e02ff */
[----:B------:R-:W-:Y:S01]  /*0ff0*/  IADD3 R50, PT, PT, RZ, -R50, RZ ;  /* 0x80000032ff327210 */ /* 0x000fe20007ffe0ff */
[----:B------:R-:W-:Y:S01]  /*1000*/  IMAD R120, R48, -0x2daee0ad, RZ ;  /* 0xd2511f5330787824 */ /* 0x000fe200078e02ff */
[----:B------:R-:W-:Y:S02]  /*1010*/  VIMNMX R0, PT, PT, R0, 0x20, PT ;  /* 0x0000002000007848 */ /* 0x000fe40003fe0100 */
[----:B------:R-:W-:Y:S02]  /*1020*/  VIADDMNMX R50, R50, UR6, RZ, !PT ;  /* 0x0000000632327c46 */ /* 0x000fe4000f8001ff */
[----:B------:R-:W-:-:S02]  /*1030*/  LEA R0, R0, UR5, 0x3 ;  /* 0x0000000500007c11 */ /* 0x000fc4000f8e18ff */
[----:B------:R-:W-:Y:S02]  /*1040*/  VIMNMX R50, PT, PT, R50, 0x20, PT ;  /* 0x0000002032327848 */ /* 0x000fe40003fe0100 */
[----:B------:R-:W-:Y:S02]  /*1050*/  I2FP.F32.U32 R0, R0 ;  /* 0x0000000000007245 */ /* 0x000fe40000201000 */
[----:B------:R-:W-:Y:S02]  /*1060*/  LOP3.LUT R102, R82, R53, R102, 0x96, !PT ;  /* 0x0000003552667212 */ /* 0x000fe400078e9666 */
[----:B------:R0:W0:Y:S01]  /*1070*/  MUFU.RCP R104, R0 ;  /* 0x0000000000687308 */ /* 0x0000220000001000 */
        /* <DEDUP_REMOVED lines=12> */
.L_x_10432:
[----:B------:R-:W0:Y:S08]  /*1140*/  LDC.64 R92, c[0x0][0x3f0] ;  /* 0x0000fc00ff5c7b82 */ /* 0x000e300000000a00 */
[----:B------:R-:W1:Y:S08]  /*1150*/  LDC.64 R94, c[0x0][0x3f8] ;  /* 0x0000fe00ff5e7b82 */ /* 0x000e700000000a00 */
[----:B------:R-:W2:Y:S01]  /*1160*/  LDC R129, c[0x0][0x388] ;  /* 0x0000e200ff817b82 */ /* 0x000ea20000000800 */
[----:B0-----:R-:W-:-:S05]  /*1170*/  IMAD.WIDE R92, R100, 0x4, R92 ;  /* 0x00000004645c7825 */ /* 0x001fca00078e025c */
[----:B------:R-:W3:Y:S01]  /*1180*/  LDG.E R128, desc[UR8][R92.64] ;  /* 0x000000085c807981 */ /* 0x000ee2000c1e1900 */
[----:B-1----:R-:W-:-:S05]  /*1190*/  IMAD.WIDE R94, R100, 0x4, R94 ;  /* 0x00000004645e7825 */ /* 0x002fca00078e025e */
[----:B------:R0:W5:Y:S01]  /*11a0*/  LDG.E R123, desc[UR8][R94.64] ;  /* 0x000000085e7b7981 */ /* 0x000162000c1e1900 */
[----:B------:R-:W-:Y:S01]  /*11b0*/  ISETP.GE.U32.AND P1, PT, R101, 0x80, PT ;  /* 0x000000806500780c */ /* 0x000fe20003f26070 */
[----:B------:R-:W-:Y:S01]  /*11c0*/  HFMA2 R131, -RZ, RZ, 0, 0 ;  /* 0x00000000ff837431 */ /* 0x000fe200000001ff */
[----:B------:R-:W-:Y:S01]  /*11d0*/  BSSY.RECONVERGENT B0, `(.L_x_10024) ;  /* 0x00006b2000007945 */ /* 0x000fe20003800200 */
[----:B------:R-:W1:Y:S01]  /*11e0*/  S2R R122, SR_TID.X ;  /* 0x00000000007a7919 */ /* 0x000e620000002100 */
[----:B---3--:R-:W-:-:S13]  /*11f0*/  ISETP.GE.AND P0, PT, R128, 0x1, PT ;  /* 0x000000018000780c */ /* 0x008fda0003f06270 */
[----:B------:R-:W-:-:S04]  /*1200*/  @P0 VIADD R0, R128, 0xffffffff ;  /* 0xffffffff80000836 */ /* 0x000fc80000000000 */
[-C--:B--2---:R-:W-:Y:S02]  /*1210*/  @P0 IMAD R96, R0, R129.reuse, RZ ;  /* 0x0000008100600224 */ /* 0x084fe400078e02ff */
[----:B------:R-:W-:-:S03]  /*1220*/  IMAD R0, R100, R129, RZ ;  /* 0x0000008164007224 */ /* 0x000fc600078e02ff */
[----:B------:R-:W-:Y:S02]  /*1230*/  @P0 SHF.R.S32.HI R97, RZ, 0x1f, R96 ;  /* 0x0000001fff610819 */ /* 0x000fe40000011460 */
[----:B------:R-:W-:Y:S02]  /*1240*/  SHF.R.S32.HI R93, RZ, 0x1f, R0 ;  /* 0x0000001fff5d7819 */ /* 0x000fe40000011400 */
[----:B------:R-:W-:Y:S02]  /*1250*/  @P0 LEA.HI R97, R97, R96, RZ, 0x3 ;  /* 0x0000006061610211 */ /* 0x000fe400078f18ff */
[----:B------:R-:W-:Y:S02]  /*1260*/  LEA.HI R93, R93, R0, RZ, 0x3 ;  /* 0x000000005d5d7211 */ /* 0x000fe400078f18ff */
[-C--:B-1----:R-:W-:Y:S02]  /*1270*/  @P0 LEA.HI.SX32 R131, R97, R122.reuse, 0x1d ;  /* 0x0000007a61830211 */ /* 0x082fe400078feaff */
[----:B------:R-:W-:Y:S01]  /*1280*/  LEA.HI.SX32 R0, R93, R122, 0x1d ;  /* 0x0000007a5d007211 */ /* 0x000fe200078feaff */
[----:B0-----:R-:W-:Y:S06]  /*1290*/  @!P1 BRA `(.L_x_10025) ;  /* 0x0000006800949947 */ /* 0x001fec0003800000 */
[----:B------:R-:W-:-:S04]  /*12a0*/  UISETP.NE.U32.AND UP0, UPT, UR10, URZ, UPT ;  /* 0x000000ff0a00728c */ /* 0x000fc8000bf05070 */
[----:B------:R-:W-:Y:S01]  /*12b0*/  UISETP.NE.AND.EX UP0, UPT, UR11, URZ, UPT, UP0 ;  /* 0x000000ff0b00728c */ /* 0x000fe2000bf05300 */
[----:B------:R-:W-:Y:S10]  /*12c0*/  @!P0 BRA `(.L_x_10026) ;  /* 0x00000000000c8947 */ /* 0x000ff40003800000 */
[----:B------:R-:W0:Y:S02]  /*12d0*/  LDC.64 R64, c[0x0][0x390] ;  /* 0x0000e400ff407b82 */ /* 0x000e240000000a00 */
[----:B0-----:R-:W-:-:S06]  /*12e0*/  IMAD.WIDE.U32 R64, R131, 0x10, R64 ;  /* 0x0000001083407825 */ /* 0x001fcc00078e0040 */
[----:B------:R-:W5:Y:S02]  /*12f0*/  LDG.E.128 R64, desc[UR8][R64.64] ;  /* 0x0000000840407981 */ /* 0x000f64000c1e1d00 */
.L_x_10026:
[----:B------:R-:W-:Y:S05]  /*1300*/  BRA.U !UP0, `(.L_x_10027) ;  /* 0x0000003508107547 */ /* 0x000fea000b800000 */
[----:B------:R-:W0:Y:S02]  /*1310*/  LDC.64 R48, c[0x0][0x3a0] ;  /* 0x0000e800ff307b82 */ /* 0x000e240000000a00 */
[----:B0-----:R-:W-:-:S05]  /*1320*/  IMAD.WIDE.U32 R48, R0, 0x20, R48 ;  /* 0x0000002000307825 */ /* 0x001fca00078e0030 */
[----:B------:R-:W2:Y:S04]  /*1330*/  LDG.E.128 R60, desc[UR8][R48.64] ;  /* 0x00000008303c7981 */ /* 0x000ea8000c1e1d00 */
[----:B------:R0:W5:Y:S01]  /*1340*/  LDG.E.128 R56, desc[UR8][R48.64+0x10] ;  /* 0x0000100830387981 */ /* 0x000162000c1e1d00 */
[----:B------:R-:W-:-:S13]  /*1350*/  ISETP.GT.AND P2, PT, R128, RZ, PT ;  /* 0x000000ff8000720c */ /* 0x000fda0003f44270 */
[----:B------:R-:W-:Y:S02]  /*1360*/  @!P2 IMAD.MOV.U32 R50, RZ, RZ, R132 ;  /* 0x000000ffff32a224 */ /* 0x000fe400078e0084 */
[----:B------:R-:W-:Y:S01]  /*1370*/  @!P2 IMAD.MOV.U32 R92, RZ, RZ, R120 ;  /* 0x000000ffff5ca224 */ /* 0x000fe200078e0078 */
[----:B--2---:R-:W-:Y:S01]  /*1380*/  @!P2 MOV R52, R60 ;  /* 0x0000003c0034a202 */ /* 0x004fe20000000f00 */
        /* <DEDUP_REMOVED lines=17> */
.L_x_10031:
        /* <DEDUP_REMOVED lines=13> */
.L_x_10033:
[----:B------:R-:W-:Y:S05]  /*1570*/  BSYNC.RECONVERGENT B2 ;  /* 0x0000000000027941 */ /* 0x000fea0003800200 */
.L_x_10032:
[----:B------:R-:W-:Y:S01]  /*1580*/  IMAD.WIDE.U32 R52, R133, -0x326172a9, RZ ;  /* 0xcd9e8d5785347825 */ /* 0x000fe200078e00ff */
[----:B------:R-:W-:-:S03]  /*1590*/  LOP3.LUT R48, R111, R51, R3, 0x96, !PT ;  /* 0x000000336f307212 */ /* 0x000fc600078e9603 */
[----:B------:R-:W-:Y:S01]  /*15a0*/  VIADD R51, R2, 0x9e3779b9 ;  /* 0x9e3779b902337836 */ /* 0x000fe20000000000 */
[----:B------:R-:W-:Y:S01]  /*15b0*/  LOP3.LUT R54, R103, R53, R2, 0x96, !PT ;  /* 0x0000003567367212 */ /* 0x000fe200078e9602 */
[----:B------:R-:W-:Y:S01]  /*15c0*/  IMAD.WIDE.U32 R48, R48, -0x326172a9, RZ ;  /* 0xcd9e8d5730307825 */ /* 0x000fe200078e00ff */
[----:B------:R-:W-:-:S03]  /*15d0*/  IADD3 R53, PT, PT, R3, -0x4498517b, RZ ;  /* 0xbb67ae8503357810 */ /* 0x000fc60007ffe0ff */
[----:B------:R-:W-:Y:S01]  /*15e0*/  IMAD.WIDE.U32 R54, R54, -0x2daee0ad, RZ ;  /* 0xd2511f5336367825 */ /* 0x000fe200078e00ff */
[----:B------:R-:W-:-:S03]  /*15f0*/  LOP3.LUT R51, R51, R52, R49, 0x96, !PT ;  /* 0x0000003433337212 */ /* 0x000fc600078e9631 */
[----:B------:R-:W-:Y:S01]  /*1600*/  VIADD R49, R3, 0x76cf5d0a ;  /* 0x76cf5d0a03317836 */ /* 0x000fe20000000000 */
[----:B------:R-:W-:Y:S01]  /*1610*/  LOP3.LUT R52, R53, R50, R55, 0x96, !PT ;  /* 0x0000003235347212 */ /* 0x000fe200078e9637 */
[----:B------:R-:W-:-:S04]  /*1620*/  IMAD.WIDE.U32 R50, R51, -0x2daee0ad, RZ ;  /* 0xd2511f5333327825 */ /* 0x000fc800078e00ff */
[----:B------:R-:W-:Y:S01]  /*1630*/  IMAD.WIDE.U32 R52, R52, -0x326172a9, RZ ;  /* 0xcd9e8d5734347825 */ /* 0x000fe200078e00ff */
[----:B------:R-:W-:Y:S02]  /*1640*/  LOP3.LUT R49, R49, R54, R51, 0x96, !PT ;  /* 0x0000003631317212 */ /* 0x000fe400078e9633 */
[C---:B------:R-:W-:Y:S01]  /*1650*/  IADD3 R51, PT, PT, R2.reuse, -0x255992d5, RZ ;  /* 0xdaa66d2b02337810 */ /* 0x040fe20007ffe0ff */
[----:B------:R-:W-:-:S05]  /*1660*/  VIADD R55, R2, 0x3c6ef372 ;  /* 0x3c6ef37202377836 */ /* 0x000fca0000000000 */
[----:B------:R-:W-:Y:S01]  /*1670*/  LOP3.LUT R54, R55, R48, R53, 0x96, !PT ;  /* 0x0000003037367212 */ /* 0x000fe200078e9635 */
[----:B------:R-:W-:-:S04]  /*1680*/  IMAD.WIDE.U32 R48, R49, -0x326172a9, RZ ;  /* 0xcd9e8d5731307825 */ /* 0x000fc800078e00ff */
[----:B------:R-:W-:Y:S01]  /*1690*/  IMAD.WIDE.U32 R54, R54, -0x2daee0ad, RZ ;  /* 0xd2511f5336367825 */ /* 0x000fe200078e00ff */
[----:B------:R-:W-:-:S03]  /*16a0*/  LOP3.LUT R51, R51, R52, R49, 0x96, !PT ;  /* 0x0000003433337212 */ /* 0x000fc600078e9631 */
[C---:B------:R-:W-:Y:S02]  /*16b0*/  VIADD R53, R3.reuse, 0x32370b8f ;  /* 0x32370b8f03357836 */ /* 0x040fe40000000000 */
[----:B------:R-:W-:-:S03]  /*16c0*/  VIADD R49, R3, 0xed9eba14 ;  /* 0xed9eba1403317836 */ /* 0x000fc60000000000 */
[----:B------:R-:W-:Y:S01]  /*16d0*/  LOP3.LUT R52, R53, R50, R55, 0x96, !PT ;  /* 0x0000003235347212 */ /* 0x000fe200078e9637 */
[----:B------:R-:W-:Y:S01]  /*16e0*/  IMAD.WIDE.U32 R50, R51, -0x2daee0ad, RZ ;  /* 0xd2511f5333327825 */ /* 0x000fe200078e00ff */
[----:B------:R-:W-:-:S03]  /*16f0*/  IADD3 R55, PT, PT, R2, 0x78dde6e4, RZ ;  /* 0x78dde6e402377810 */ /* 0x000fc60007ffe0ff */
[----:B------:R-:W-:Y:S01]  /*1700*/  IMAD.WIDE.U32 R52, R52, -0x326172a9, RZ ;  /* 0xcd9e8d5734347825 */ /* 0x000fe200078e00ff */
[----:B------:R-:W-:-:S03]  /*1710*/  LOP3.LUT R49, R49, R54, R51, 0x96, !PT ;  /* 0x0000003631317212 */ /* 0x000fc600078e9633 */
[----:B------:R-:W-:Y:S01]  /*1720*/  VIADD R51, R2, 0x1715609d ;  /* 0x1715609d02337836 */ /* 0x000fe20000000000 */
[----:B------:R-:W-:Y:S01]  /*1730*/  LOP3.LUT R54, R55, R48, R53, 0x96, !PT ;  /* 0x0000003037367212 */ /* 0x000fe200078e9635 */
[----:B------:R-:W-:-:S04]  /*1740*/  IMAD.WIDE.U32 R48, R49, -0x326172a9, RZ ;  /* 0xcd9e8d5731307825 */ /* 0x000fc800078e00ff */
[----:B------:R-:W-:Y:S01]  /*1750*/  IMAD.WIDE.U32 R54, R54, -0x2daee0ad, RZ ;  /* 0xd2511f5336367825 */ /* 0x000fe200078e00ff */
[----:B------:R-:W-:Y:S02]  /*1760*/  LOP3.LUT R51, R51, R52, R49, 0x96, !PT ;  /* 0x0000003433337212 */ /* 0x000fe400078e9631 */
[C---:B------:R-:W-:Y:S01]  /*1770*/  IADD3 R49, PT, PT, R3.reuse, 0x646e171e, RZ ;  /* 0x646e171e03317810 */ /* 0x040fe20007ffe0ff */
        /* <DEDUP_REMOVED lines=15> */
[----:B------:R-:W-:-:S04]  /*1870*/  IMAD.WIDE.U32 R52, R52, -0x326172a9, RZ ;  /* 0xcd9e8d5734347825 */ /* 0x000fc800078e00ff */
[----:B------:R-:W-:Y:S01]  /*1880*/  VIADD R55, R3, 0xdb3d7428 ;  /* 0xdb3d742803377836 */ /* 0x000fe20000000000 */
[----:B------:R-:W-:Y:S01]  /*1890*/  LOP3.LUT R92, R49, R48, R53, 0x96, !PT ;  /* 0x00000030315c7212 */ /* 0x000fe200078e9635 */
[----:B------:R-:W-:Y:S01]  /*18a0*/  IMAD.MOV.U32 R48, RZ, RZ, R120 ;  /* 0x000000ffff307224 */ /* 0x000fe200078e0078 */
[----:B------:R-:W-:Y:S02]  /*18b0*/  IADD3 R49, PT, PT, R2, -0x700cb87f, RZ ;  /* 0x8ff3478102317810 */ /* 0x000fe40007ffe0ff */
[----:B------:R-:W-:Y:S01]  /*18c0*/  LOP3.LUT R112, R55, R54, R51, 0x96, !PT ;  /* 0x0000003637707212 */ /* 0x000fe200078e9633 */
[----:B------:R-:W-:-:S04]  /*18d0*/  IMAD.WIDE.U32 R92, R92, -0x2daee0ad, RZ ;  /* 0xd2511f535c5c7825 */ /* 0x000fc800078e00ff */
[----:B------:R-:W-:Y:S02]  /*18e0*/  VIADD R51, R3, 0x96a522ad ;  /* 0x96a522ad03337836 */ /* 0x000fe40000000000 */
[----:B------:R-:W-:-:S03]  /*18f0*/  IMAD.WIDE.U32 R112, R112, -0x326172a9, RZ ;  /* 0xcd9e8d5770707825 */ /* 0x000fc600078e00ff */
[----:B------:R-:W-:Y:S01]  /*1900*/  LOP3.LUT R130, R51, R50, R93, 0x96, !PT ;  /* 0x0000003233827212 */ /* 0x000fe200078e965d */
[----:B------:R-:W-:Y:S01]  /*1910*/  HFMA2 R50, -RZ, RZ, 0, 0 ;  /* 0x00000000ff327431 */ /* 0x000fe200000001ff */
[----:B------:R-:W-:-:S07]  /*1920*/  LOP3.LUT R102, R49, R52, R113, 0x96, !PT ;  /* 0x0000003431667212 */ /* 0x000fce00078e9671 */
.L_x_10030:
[----:B------:R-:W-:Y:S05]  /*1930*/  BSYNC.RECONVERGENT B1 ;  /* 0x0000000000017941 */ /* 0x000fea0003800200 */
.L_x_10029:
        /* <DEDUP_REMOVED lines=11> */
.L_x_10028:
[----:B------:R-:W-:Y:S02]  /*19f0*/  IMAD.MOV.U32 R48, RZ, RZ, R50 ;  /* 0x000000ffff307224 */ /* 0x000fe400078e0032 */
        /* <DEDUP_REMOVED lines=15> */
.L_x_10037:
        /* <DEDUP_REMOVED lines=13> */
.L_x_10039:
[----:B------:R-:W-:Y:S05]  /*1bc0*/  BSYNC.RECONVERGENT B2 ;  /* 0x0000000000027941 */ /* 0x000fea0003800200 */
.L_x_10038:
[----:B------:R-:W-:Y:S01]  /*1bd0*/  IMAD.WIDE.U32 R94, R133, -0x326172a9, RZ ;  /* 0xcd9e8d57855e7825 */ /* 0x000fe200078e00ff */
[----:B------:R-:W-:-:S03]  /*1be0*/  LOP3.LUT R48, R111, R55, R3, 0x96, !PT ;  /* 0x000000376f307212 */ /* 0x000fc600078e9603 */
[----:B------:R-:W-:Y:S01]  /*1bf0*/  VIADD R53, R2, 0x9e3779b9 ;  /* 0x9e3779b902357836 */ /* 0x000fe20000000000 */
[----:B------:R-:W-:Y:S01]  /*1c00*/  LOP3.LUT R50, R103, R95, R2, 0x96, !PT ;  /* 0x0000005f67327212 */ /* 0x000fe200078e9602 */
[----:B------:R-:W-:-:S04]  /*1c10*/  IMAD.WIDE.U32 R48, R48, -0x326172a9, RZ ;  /* 0xcd9e8d5730307825 */ /* 0x000fc800078e00ff */
[----:B------:R-:W-:Y:S01]  /*1c20*/  IMAD.WIDE.U32 R50, R50, -0x2daee0ad, RZ ;  /* 0xd2511f5332327825 */ /* 0x000fe200078e00ff */
[----:B------:R-:W-:-:S03]  /*1c30*/  LOP3.LUT R53, R53, R94, R49, 0x96, !PT ;  /* 0x0000005e35357212 */ /* 0x000fc600078e9631 */
[----:B------:R-:W-:Y:S02]  /*1c40*/  VIADD R55, R3, 0xbb67ae85 ;  /* 0xbb67ae8503377836 */ /* 0x000fe40000000000 */
[----:B------:R-:W-:-:S03]  /*1c50*/  VIADD R49, R2, 0x3c6ef372 ;  /* 0x3c6ef37202317836 */ /* 0x000fc60000000000 */
[----:B------:R-:W-:Y:S01]  /*1c60*/  LOP3.LUT R94, R55, R54, R51, 0x96, !PT ;  /* 0x00000036375e7212 */ /* 0x000fe200078e9633 */
[----:B------:R-:W-:Y:S01]  /*1c70*/  IMAD.WIDE.U32 R54, R53, -0x2daee0ad, RZ ;  /* 0xd2511f5335367825 */ /* 0x000fe200078e00ff */
[----:B------:R-:W-:-:S03]  /*1c80*/  IADD3 R51, PT, PT, R3, 0x76cf5d0a, RZ ;  /* 0x76cf5d0a03337810 */ /* 0x000fc60007ffe0ff */
[----:B------:R-:W-:Y:S01]  /*1c90*/  IMAD.WIDE.U32 R94, R94, -0x326172a9, RZ ;  /* 0xcd9e8d575e5e7825 */ /* 0x000fe200078e00ff */
[----:B------:R-:W-:Y:S02]  /*1ca0*/  LOP3.LUT R51, R51, R50, R55, 0x96, !PT ;  /* 0x0000003233337212 */ /* 0x000fe400078e9637 */
[----:B------:R-:W-:Y:S01]  /*1cb0*/  IADD3 R55, PT, PT, R3, 0x32370b8f, RZ ;  /* 0x32370b8f03377810 */ /* 0x000fe20007ffe0ff */
[----:B------:R-:W-:Y:S01]  /*1cc0*/  VIADD R53, R2, 0xdaa66d2b ;  /* 0xdaa66d2b02357836 */ /* 0x000fe20000000000 */
[----:B------:R-:W-:Y:S01]  /*1cd0*/  LOP3.LUT R50, R49, R48, R95, 0x96, !PT ;  /* 0x0000003031327212 */ /* 0x000fe200078e965f */
[----:B------:R-:W-:-:S04]  /*1ce0*/  IMAD.WIDE.U32 R48, R51, -0x326172a9, RZ ;  /* 0xcd9e8d5733307825 */ /* 0x000fc800078e00ff */
[----:B------:R-:W-:Y:S01]  /*1cf0*/  IMAD.WIDE.U32 R50, R50, -0x2daee0ad, RZ ;  /* 0xd2511f5332327825 */ /* 0x000fe200078e00ff */
[----:B------:R-:W-:-:S03]  /*1d00*/  LOP3.LUT R53, R53, R94, R49, 0x96, !PT ;  /* 0x0000005e35357212 */ /* 0x000fc600078e9631 */
[C---:B------:R-:W-:Y:S01]  /*1d10*/  VIADD R49, R2.reuse, 0x78dde6e4 ;  /* 0x78dde6e402317836 */ /* 0x040fe20000000000 */
[----:B------:R-:W-:Y:S01]  /*1d20*/  LOP3.LUT R94, R55, R54, R51, 0x96, !PT ;  /* 0x00000036375e7212 */ /* 0x000fe200078e9633 */
[----:B------:R-:W-:Y:S01]  /*1d30*/  IMAD.WIDE.U32 R54, R53, -0x2daee0ad, RZ ;  /* 0xd2511f5335367825 */ /* 0x000fe200078e00ff */
[----:B------:R-:W-:-:S03]  /*1d40*/  IADD3 R53, PT, PT, R2, 0x1715609d, RZ ;  /* 0x1715609d02357810 */ /* 0x000fc60007ffe0ff */
[----:B------:R-:W-:Y:S02]  /*1d50*/  VIADD R51, R3, 0xed9eba14 ;  /* 0xed9eba1403337836 */ /* 0x000fe40000000000 */
[----:B------:R-:W-:-:S03]  /*1d60*/  IMAD.WIDE.U32 R94, R94, -0x326172a9, RZ ;  /* 0xcd9e8d575e5e7825 */ /* 0x000fc600078e00ff */
[----:B------:R-:W-:Y:S01]  /*1d70*/  LOP3.LUT R51, R51, R50, R55, 0x96, !PT ;  /* 0x0000003233337212 */ /* 0x000fe200078e9637 */
[----:B------:R-:W-:Y:S01]  /*1d80*/  VIADD R55, R3, 0xa9066899 ;  /* 0xa906689903377836 */ /* 0x000fe20000000000 */
[----:B------:R-:W-:-:S03]  /*1d90*/  LOP3.LUT R50, R49, R48, R95, 0x96, !PT ;  /* 0x0000003031327212 */ /* 0x000fc600078e965f */
[----:B------:R-:W-:-:S04]  /*1da0*/  IMAD.WIDE.U32 R48, R51, -0x326172a9, RZ ;  /* 0xcd9e8d5733307825 */ /* 0x000fc800078e00ff */
[----:B------:R-:W-:Y:S01]  /*1db0*/  IMAD.WIDE.U32 R50, R50, -0x2daee0ad, RZ ;  /* 0xd2511f5332327825 */ /* 0x000fe200078e00ff */
[----:B------:R-:W-:Y:S02]  /*1dc0*/  LOP3.LUT R53, R53, R94, R49, 0x96, !PT ;  /* 0x0000005e35357212 */ /* 0x000fe400078e9631 */
[----:B------:R-:W-:Y:S02]  /*1dd0*/  IADD3 R49, PT, PT, R2, -0x4ab325aa, RZ ;  /* 0xb54cda5602317810 */ /* 0x000fe40007ffe0ff */
[----:B------:R-:W-:Y:S01]  /*1de0*/  LOP3.LUT R94, R55, R54, R51, 0x96, !PT ;  /* 0x00000036375e7212 */ /* 0x000fe200078e9633 */
[----:B------:R-:W-:-:S04]  /*1df0*/  IMAD.WIDE.U32 R54, R53, -0x2daee0ad, RZ ;  /* 0xd2511f5335367825 */ /* 0x000fc800078e00ff */
[----:B------:R-:W-:Y:S02]  /*1e00*/  VIADD R51, R3, 0x646e171e ;  /* 0x646e171e03337836 */ /* 0x000fe40000000000 */
[----:B------:R-:W-:-:S03]  /*1e10*/  IMAD.WIDE.U32 R94, R94, -0x326172a9, RZ ;  /* 0xcd9e8d575e5e7825 */ /* 0x000fc600078e00ff */
[----:B------:R-:W-:Y:S01]  /*1e20*/  LOP3.LUT R51, R51, R50, R55, 0x96, !PT ;  /* 0x0000003233337212 */ /* 0x000fe200078e9637 */
[----:B------:R-:W-:Y:S01]  /*1e30*/  VIADD R53, R3, 0x1fd5c5a3 ;  /* 0x1fd5c5a303357836 */ /* 0x000fe20000000000 */
[----:B------:R-:W-:-:S03]  /*1e40*/  LOP3.LUT R96, R49, R48, R95, 0x96, !PT ;  /* 0x0000003031607212 */ /* 0x000fc600078e965f */
[----:B------:R-:W-:-:S04]  /*1e50*/  IMAD.WIDE.U32 R48, R51, -0x326172a9, RZ ;  /* 0xcd9e8d5733307825 */ /* 0x000fc800078e00ff */
[----:B------:R-:W-:Y:S02]  /*1e60*/  VIADD R51, R2, 0x5384540f ;  /* 0x5384540f02337836 */ /* 0x000fe40000000000 */
[----:B------:R-:W-:-:S03]  /*1e70*/  IMAD.WIDE.U32 R96, R96, -0x2daee0ad, RZ ;  /* 0xd2511f5360607825 */ /* 0x000fc600078e00ff */
[----:B------:R-:W-:Y:S01]  /*1e80*/  LOP3.LUT R51, R51, R94, R49, 0x96, !PT ;  /* 0x0000005e33337212 */ /* 0x000fe200078e9631 */
[----:B------:R-:W-:Y:S01]  /*1e90*/  VIADD R49, R2, 0xf1bbcdc8 ;  /* 0xf1bbcdc802317836 */ /* 0x000fe20000000000 */
[----:B------:R-:W-:Y:S02]  /*1ea0*/  LOP3.LUT R54, R53, R54, R97, 0x96, !PT ;  /* 0x0000003635367212 */ /* 0x000fe400078e9661 */
[----:B------:R-:W-:Y:S01]  /*1eb0*/  IADD3 R53, PT, PT, R3, -0x24c28bd8, RZ ;  /* 0xdb3d742803357810 */ /* 0x000fe20007ffe0ff */
[----:B------:R-:W-:-:S04]  /*1ec0*/  IMAD.WIDE.U32 R50, R51, -0x2daee0ad, RZ ;  /* 0xd2511f5333327825 */ /* 0x000fc800078e00ff */
        /* <DEDUP_REMOVED lines=8> */
[----:B------:R-:W-:Y:S01]  /*1f50*/  IMAD.MOV.U32 R112, RZ, RZ, R94 ;  /* 0x000000ffff707224 */ /* 0x000fe200078e005e */
[----:B------:R-:W-:Y:S01]  /*1f60*/  LOP3.LUT R130, R53, R50, R49, 0x96, !PT ;  /* 0x0000003235827212 */ /* 0x000fe200078e9631 */
[----:B------:R-:W-:Y:S01]  /*1f70*/  IMAD.MOV.U32 R49, RZ, RZ, R92 ;  /* 0x000000ffff317224 */ /* 0x000fe200078e005c */
[----:B------:R-:W-:Y:S01]  /*1f80*/  MOV R92, R48 ;  /* 0x00000030005c7202 */ /* 0x000fe20000000f00 */
[----:B------:R-:W-:-:S07]  /*1f90*/  IMAD.MOV.U32 R48, RZ, RZ, RZ ;  /* 0x000000ffff307224 */ /* 0x000fce00078e00ff */
.L_x_10036:
[----:B------:R-:W-:Y:S05]  /*1fa0*/  BSYNC.RECONVERGENT B1 ;  /* 0x0000000000017941 */ /* 0x000fea0003800200 */
.L_x_10035:
[----:B-----5:R-:W-:Y:S01]  /*1fb0*/  PRMT R50, R64, 0x7632, R50 ;  /* 0x0000763240327816 */ /* 0x020fe20000000032 */
[----:B------:R-:W-:Y:S01]  /*1fc0*/  IMAD.MOV.U32 R54, RZ, RZ, 0x2f800000 ;  /* 0x2f800000ff367424 */ /* 0x000fe200078e00ff */
[----:B------:R-:W-:Y:S01]  /*1fd0*/  I2FP.F32.U32 R49, R49 ;  /* 0x0000003100317245 */ /* 0x000fe20000201000 */
[----:B------:R-:W-:Y:S01]  /*1fe0*/  IMAD.U32 R53, R109, 0x10000, RZ ;  /* 0x000100006d357824 */ /* 0x000fe200078e00ff */
[----:B------:R-:W-:-:S03]  /*1ff0*/  SHF.L.U32 R50, R50, 0x10, RZ ;  /* 0x0000001032327819 */ /* 0x000fc600000006ff */
[----:B------:R-:W-:Y:S02]  /*2000*/  FFMA.FTZ R49, R49, R54, 1.1641532182693481445e-10 ;  /* 0x2f00000031317423 */ /* 0x000fe40000010036 */
[----:B------:R-:W-:-:S03]  /*2010*/  FMUL.FTZ R50, R50, UR13 ;  /* 0x0000000d32327c20 */ /* 0x000fc60008410000 */
[----:B------:R-:W-:Y:S01]  /*2020*/  FSETP.GTU.FTZ.AND P3, PT, R49, UR7, PT ;  /* 0x0000000731007c0b */ /* 0x000fe2000bf7c000 */
[----:B------:R-:W-:-:S03]  /*2030*/  FMUL.FTZ R50, R50, UR12 ;  /* 0x0000000c32327c20 */ /* 0x000fc60008410000 */
[----:B------:R-:W-:Y:S02]  /*2040*/  SEL R114, RZ, 0x1, P3 ;  /* 0x00000001ff727807 */ /* 0x000fe40001800000 */
[----:B------:R-:W-:-:S05]  /*2050*/  FSEL R50, R50, RZ, !P3 ;  /* 0x000000ff32327208 */ /* 0x000fca0005800000 */
[----:B------:R-:W-:-:S07]  /*2060*/  FFMA.FTZ R53, R50, R53, R61 ;  /* 0x0000003532357223 */ /* 0x000fce000001003d */
.L_x_10034:
[----:B------:R-:W-:Y:S01]  /*2070*/  IMAD.MOV.U32 R49, RZ, RZ, R48 ;  /* 0x000000ffff317224 */ /* 0x000fe200078e0030 */
        /* <DEDUP_REMOVED lines=15> */
.L_x_10043:
        /* <DEDUP_REMOVED lines=13> */
.L_x_10045:
[----:B------:R-:W-:Y:S05]  /*2240*/  BSYNC.RECONVERGENT B2 ;  /* 0x0000000000027941 */ /* 0x000fea0003800200 */
.L_x_10044:
[----:B------:R-:W-:Y:S01]  /*2250*/  IMAD.WIDE.U32 R94, R133, -0x326172a9, RZ ;  /* 0xcd9e8d57855e7825 */ /* 0x000fe200078e00ff */
[----:B------:R-:W-:Y:S02]  /*2260*/  LOP3.LUT R48, R111, R55, R3, 0x96, !PT ;  /* 0x000000376f307212 */ /* 0x000fe400078e9603 */
[----:B------:R-:W-:Y:S01]  /*2270*/  IADD3 R93, PT, PT, R3, -0x4498517b, RZ ;  /* 0xbb67ae85035d7810 */ /* 0x000fe20007ffe0ff */
[----:B------:R-:W-:Y:S01]  /*2280*/  VIADD R55, R2, 0x9e3779b9 ;  /* 0x9e3779b902377836 */ /* 0x000fe20000000000 */
[----:B------:R-:W-:Y:S01]  /*2290*/  LOP3.LUT R50, R103, R95, R2, 0x96, !PT ;  /* 0x0000005f67327212 */ /* 0x000fe200078e9602 */
[----:B------:R-:W-:-:S04]  /*22a0*/  IMAD.WIDE.U32 R48, R48, -0x326172a9, RZ ;  /* 0xcd9e8d5730307825 */ /* 0x000fc800078e00ff */
[----:B------:R-:W-:Y:S01]  /*22b0*/  IMAD.WIDE.U32 R50, R50, -0x2daee0ad, RZ ;  /* 0xd2511f5332327825 */ /* 0x000fe200078e00ff */
[----:B------:R-:W-:-:S03]  /*22c0*/  LOP3.LUT R55, R55, R94, R49, 0x96, !PT ;  /* 0x0000005e37377212 */ /* 0x000fc600078e9631 */
[----:B------:R-:W-:Y:S01]  /*22d0*/  VIADD R49, R2, 0x3c6ef372 ;  /* 0x3c6ef37202317836 */ /* 0x000fe20000000000 */
[----:B------:R-:W-:Y:S01]  /*22e0*/  LOP3.LUT R93, R93, R54, R51, 0x96, !PT ;  /* 0x000000365d5d7212 */ /* 0x000fe200078e9633 */
        /* <DEDUP_REMOVED lines=9> */
[----:B------:R-:W-:Y:S02]  /*2380*/  LOP3.LUT R55, R55, R94, R49, 0x96, !PT ;  /* 0x0000005e37377212 */ /* 0x000fe400078e9631 */
[----:B------:R-:W-:Y:S02]  /*2390*/  IADD3 R49, PT, PT, R2, 0x78dde6e4, RZ ;  /* 0x78dde6e402317810 */ /* 0x000fe40007ffe0ff */
[----:B------:R-:W-:Y:S01]  /*23a0*/  LOP3.LUT R93, R93, R54, R51, 0x96, !PT ;  /* 0x000000365d5d7212 */ /* 0x000fe200078e9633 */
[----:B------:R-:W-:-:S04]  /*23b0*/  IMAD.WIDE.U32 R54, R55, -0x2daee0ad, RZ ;  /* 0xd2511f5337367825 */ /* 0x000fc800078e00ff */
[----:B------:R-:W-:Y:S02]  /*23c0*/  VIADD R51, R3, 0xed9eba14 ;  /* 0xed9eba1403337836 */ /* 0x000fe40000000000 */
[----:B------:R-:W-:-:S03]  /*23d0*/  IMAD.WIDE.U32 R94, R93, -0x326172a9, RZ ;  /* 0xcd9e8d575d5e7825 */ /* 0x000fc600078e00ff */
[----:B------:R-:W-:Y:S01]  /*23e0*/  LOP3.LUT R51, R51, R50, R55, 0x96, !PT ;  /* 0x0000003233337212 */ /* 0x000fe200078e9637 */
[----:B------:R-:W-:Y:S01]  /*23f0*/  VIADD R93, R3, 0xa9066899 ;  /* 0xa9066899035d7836 */ /* 0x000fe20000000000 */
[----:B------:R-:W-:Y:S01]  /*2400*/  LOP3.LUT R50, R49, R48, R95, 0x96, !PT ;  /* 0x0000003031327212 */ /* 0x000fe200078e965f */
[----:B------:R-:W-:Y:S02]  /*2410*/  VIADD R55, R2, 0x1715609d ;  /* 0x1715609d02377836 */ /* 0x000fe40000000000 */
[----:B------:R-:W-:-:S04]  /*2420*/  IMAD.WIDE.U32 R48, R51, -0x326172a9, RZ ;  /* 0xcd9e8d5733307825 */ /* 0x000fc800078e00ff */
[----:B------:R-:W-:Y:S01]  /*2430*/  IMAD.WIDE.U32 R50, R50, -0x2daee0ad, RZ ;  /* 0xd2511f5332327825 */ /* 0x000fe200078e00ff */
[----:B------:R-:W-:-:S03]  /*2440*/  LOP3.LUT R55, R55, R94, R49, 0x96, !PT ;  /* 0x0000005e37377212 */ /* 0x000fc600078e9631 */
[----:B------:R-:W-:Y:S01]  /*2450*/  VIADD R49, R2, 0xb54cda56 ;  /* 0xb54cda5602317836 */ /* 0x000fe20000000000 */
[----:B------:R-:W-:Y:S01]  /*2460*/  LOP3.LUT R93, R93, R54, R51, 0x96, !PT ;  /* 0x000000365d5d7212 */ /* 0x000fe200078e9633 */
[----:B------:R-:W-:Y:S01]  /*2470*/  IMAD.WIDE.U32 R54, R55, -0x2daee0ad, RZ ;  /* 0xd2511f5337367825 */ /* 0x000fe200078e00ff */
[----:B------:R-:W-:-:S03]  /*2480*/  IADD3 R51, PT, PT, R3, 0x646e171e, RZ ;  /* 0x646e171e03337810 */ /* 0x000fc60007ffe0ff */
[----:B------:R-:W-:Y:S01]  /*2490*/  IMAD.WIDE.U32 R94, R93, -0x326172a9, RZ ;  /* 0xcd9e8d575d5e7825 */ /* 0x000fe200078e00ff */
[----:B------:R-:W-:Y:S02]  /*24a0*/  LOP3.LUT R51, R51, R50, R55, 0x96, !PT ;  /* 0x0000003233337212 */ /* 0x000fe400078e9637 */
[C---:B------:R-:W-:Y:S01]  /*24b0*/  IADD3 R55, PT, PT, R3.reuse, 0x1fd5c5a3, RZ ;  /* 0x1fd5c5a303377810 */ /* 0x040fe20007ffe0ff */
[----:B------:R-:W-:Y:S01]  /*24c0*/  VIADD R93, R3, 0xdb3d7428 ;  /* 0xdb3d7428035d7836 */ /* 0x000fe20000000000 */
[----:B------:R-:W-:Y:S01]  /*24d0*/  LOP3.LUT R96, R49, R48, R95, 0x96, !PT ;  /* 0x0000003031607212 */ /* 0x000fe200078e965f */
[----:B------:R-:W-:-:S04]  /*24e0*/  IMAD.WIDE.U32 R48, R51, -0x326172a9, RZ ;  /* 0xcd9e8d5733307825 */ /* 0x000fc800078e00ff */
[----:B------:R-:W-:-:S04]  /*24f0*/  IMAD.WIDE.U32 R96, R96, -0x2daee0ad, RZ ;  /* 0xd2511f5360607825 */ /* 0x000fc800078e00ff */
[----:B------:R-:W-:Y:S01]  /*2500*/  VIADD R51, R2, 0x5384540f ;  /* 0x5384540f02337836 */ /* 0x000fe20000000000 */
[----:B------:R-:W-:-:S04]  /*2510*/  LOP3.LUT R55, R55, R54, R97, 0x96, !PT ;  /* 0x0000003637377212 */ /* 0x000fc800078e9661 */
        /* <DEDUP_REMOVED lines=11> */
[----:B------:R-:W-:Y:S01]  /*25d0*/  MOV R50, R92 ;  /* 0x0000005c00327202 */ /* 0x000fe20000000f00 */
[----:B------:R-:W-:Y:S01]  /*25e0*/  IMAD.MOV.U32 R112, RZ, RZ, R94 ;  /* 0x000000ffff707224 */ /* 0x000fe200078e005e */
[----:B------:R-:W-:Y:S01]  /*25f0*/  LOP3.LUT R102, R51, R54, R95, 0x96, !PT ;  /* 0x0000003633667212 */ /* 0x000fe200078e965f */
[----:B------:R-:W-:Y:S02]  /*2600*/  IMAD.MOV.U32 R92, RZ, RZ, R48 ;  /* 0x000000ffff5c7224 */ /* 0x000fe400078e0030 */
[----:B------:R-:W-:-:S07]  /*2610*/  IMAD.MOV.U32 R49, RZ, RZ, RZ ;  /* 0x000000ffff317224 */ /* 0x000fce00078e00ff */
.L_x_10042:
[----:B------:R-:W-:Y:S05]  /*2620*/  BSYNC.RECONVERGENT B1 ;  /* 0x0000000000017941 */ /* 0x000fea0003800200 */
.L_x_10041:
        /* <DEDUP_REMOVED lines=11> */
.L_x_10040:
[----:B------:R-:W-:Y:S01]  /*26e0*/  MOV R50, R49 ;  /* 0x0000003100327202 */ /* 0x000fe20000000f00 */
[----:B------:R-:W-:Y:S01]  /*26f0*/  IMAD.MOV.U32 R55, RZ, RZ, R63 ;  /* 0x000000ffff377224 */ /* 0x000fe200078e003f */
        /* <DEDUP_REMOVED lines=14> */
.L_x_10049:
        /* <DEDUP_REMOVED lines=13> */
.L_x_10051:
[----:B------:R-:W-:Y:S05]  /*28b0*/  BSYNC.RECONVERGENT B2 ;  /* 0x0000000000027941 */ /* 0x000fea0003800200 */
.L_x_10050:
[----:B------:R-:W-:Y:S01]  /*28c0*/  IMAD.WIDE.U32 R96, R133, -0x326172a9, RZ ;  /* 0xcd9e8d5785607825 */ /* 0x000fe200078e00ff */
[----:B------:R-:W-:Y:S02]  /*28d0*/  LOP3.LUT R48, R111, R95, R3, 0x96, !PT ;  /* 0x0000005f6f307212 */ /* 0x000fe400078e9603 */
[----:B------:R-:W-:Y:S01]  /*28e0*/  IADD3 R55, PT, PT, R2, -0x61c88647, RZ ;  /* 0x9e3779b902377810 */ /* 0x000fe20007ffe0ff */
[----:B------:R-:W-:Y:S01]  /*28f0*/  VIADD R93, R3, 0xbb67ae85 ;  /* 0xbb67ae85035d7836 */ /* 0x000fe20000000000 */
[----:B------:R-:W-:Y:S01]  /*2900*/  LOP3.LUT R50, R103, R97, R2, 0x96, !PT ;  /* 0x0000006167327212 */ /* 0x000fe200078e9602 */
        /* <DEDUP_REMOVED lines=50> */
[----:B------:R-:W-:-:S03]  /*2c30*/  MOV R112, R50 ;  /* 0x0000003200707202 */ /* 0x000fc60000000f00 */
[----:B------:R-:W-:Y:S01]  /*2c40*/  HFMA2 R50, -RZ, RZ, 0, 0 ;  /* 0x00000000ff327431 */ /* 0x000fe200000001ff */
[----:B------:R-:W-:Y:S01]  /*2c50*/  LOP3.LUT R102, R55, R96, R51, 0x96, !PT ;  /* 0x0000006037667212 */ /* 0x000fe200078e9633 */
[----:B------:R-:W-:Y:S01]  /*2c60*/  IMAD.MOV.U32 R51, RZ, RZ, R92 ;  /* 0x000000ffff337224 */ /* 0x000fe200078e005c */
[----:B------:R-:W-:Y:S01]  /*2c70*/  LOP3.LUT R130, R93, R94, R49, 0x96, !PT ;  /* 0x0000005e5d827212 */ /* 0x000fe200078e9631 */
[----:B------:R-:W-:-:S07]  /*2c80*/  IMAD.MOV.U32 R92, RZ, RZ, R48 ;  /* 0x000000ffff5c7224 */ /* 0x000fce00078e0030 */
.L_x_10048:
[----:B------:R-:W-:Y:S05]  /*2c90*/  BSYNC.RECONVERGENT B1 ;  /* 0x0000000000017941 */ /* 0x000fea0003800200 */
.L_x_10047:
        /* <DEDUP_REMOVED lines=12> */
.L_x_10046:
[----:B------:R-:W-:Y:S02]  /*2d60*/  IMAD.MOV.U32 R51, RZ, RZ, R50 ;  /* 0x000000ffff337224 */ /* 0x000fe400078e0032 */
[----:B-----5:R-:W-:Y:S01]  /*2d70*/  IMAD.MOV.U32 R48, RZ, RZ, R56 ;  /* 0x000000ffff307224 */ /* 0x020fe200078e0038 */
        /* <DEDUP_REMOVED lines=14> */
.L_x_10055:
        /* <DEDUP_REMOVED lines=13> */
.L_x_10057:
[----:B------:R-:W-:Y:S05]  /*2f30*/  BSYNC.RECONVERGENT B2 ;  /* 0x0000000000027941 */ /* 0x000fea0003800200 */
.L_x_10056:
        /* <DEDUP_REMOVED lines=56> */
[----:B------:R-:W-:Y:S01]  /*32c0*/  IMAD.MOV.U32 R112, RZ, RZ, R50 ;  /* 0x000000ffff707224 */ /* 0x000fe200078e0032 */
[----:B------:R-:W-:Y:S01]  /*32d0*/  LOP3.LUT R130, R95, R94, R49, 0x96, !PT ;  /* 0x0000005e5f827212 */ /* 0x000fe200078e9631 */
[----:B------:R-:W-:Y:S01]  /*32e0*/  IMAD.MOV.U32 R49, RZ, RZ, R92 ;  /* 0x000000ffff317224 */ /* 0x000fe200078e005c */
[----:B------:R-:W-:Y:S01]  /*32f0*/  MOV R92, R48 ;  /* 0x00000030005c7202 */ /* 0x000fe20000000f00 */
[----:B------:R-:W-:-:S07]  /*3300*/  IMAD.MOV.U32 R51, RZ, RZ, RZ ;  /* 0x000000ffff337224 */ /* 0x000fce00078e00ff */
.L_x_10054:
[----:B------:R-:W-:Y:S05]  /*3310*/  BSYNC.RECONVERGENT B1 ;  /* 0x0000000000017941 */ /* 0x000fea0003800200 */
.L_x_10053:
        /* <DEDUP_REMOVED lines=11> */
.L_x_10052:
        /* <DEDUP_REMOVED lines=16> */
.L_x_10061:
        /* <DEDUP_REMOVED lines=13> */
.L_x_10063:
[----:B------:R-:W-:Y:S05]  /*35a0*/  BSYNC.RECONVERGENT B2 ;  /* 0x0000000000027941 */ /* 0x000fea0003800200 */
.L_x_10062:
        /* <DEDUP_REMOVED lines=22> */
[----:B------:R-:W-:-:S04]  /*3710*/  IMAD.WIDE.U32 R96, R93, -0x2daee0ad, RZ ;  /* 0xd2511f535d607825 */ /* 0x000fc800078e00ff */
[----:B------:R-:W-:Y:S01]  /*3720*/  IMAD.WIDE.U32 R98, R49, -0x326172a9, RZ ;  /* 0xcd9e8d5731627825 */ /* 0x000fe200078e00ff */
[C---:B------:R-:W-:Y:S02]  /*3730*/  IADD3 R49, PT, PT, R2.reuse, 0x78dde6e4, RZ ;  /* 0x78dde6e402317810 */ /* 0x040fe40007ffe0ff */
[----:B------:R-:W-:Y:S01]  /*3740*/  LOP3.LUT R51, R51, R94, R97, 0x96, !PT ;  /* 0x0000005e33337212 */ /* 0x000fe200078e9661 */
[----:B------:R-:W-:Y:S01]  /*3750*/  VIADD R93, R2, 0x1715609d ;  /* 0x1715609d025d7836 */ /* 0x000fe20000000000 */
[----:B------:R-:W-:-:S03]  /*3760*/  LOP3.LUT R49, R49, R50, R99, 0x96, !PT ;  /* 0x0000003231317212 */ /* 0x000fc600078e9663 */
        /* <DEDUP_REMOVED lines=14> */
[----:B------:R-:W-:Y:S02]  /*3850*/  IADD3 R49, PT, PT, R3, 0x1fd5c5a3, RZ ;  /* 0x1fd5c5a303317810 */ /* 0x000fe40007ffe0ff */
[----:B------:R-:W-:Y:S01]  /*3860*/  LOP3.LUT R93, R93, R98, R51, 0x96, !PT ;  /* 0x000000625d5d7212 */ /* 0x000fe200078e9633 */
[----:B------:R-:W-:Y:S01]  /*3870*/  VIADD R51, R3, 0xdb3d7428 ;  /* 0xdb3d742803337836 */ /* 0x000fe20000000000 */
[----:B------:R-:W-:-:S03]  /*3880*/  LOP3.LUT R49, R49, R96, R95, 0x96, !PT ;  /* 0x0000006031317212 */ /* 0x000fc600078e965f */
[----:B------:R-:W-:-:S04]  /*3890*/  IMAD.WIDE.U32 R96, R93, -0x2daee0ad, RZ ;  /* 0xd2511f535d607825 */ /* 0x000fc800078e00ff */
[----:B------:R-:W-:Y:S01]  /*38a0*/  IMAD.WIDE.U32 R98, R49, -0x326172a9, RZ ;  /* 0xcd9e8d5731627825 */ /* 0x000fe200078e00ff */
[----:B------:R-:W-:-:S03]  /*38b0*/  LOP3.LUT R94, R51, R94, R97, 0x96, !PT ;  /* 0x0000005e335e7212 */ /* 0x000fc600078e9661 */
[----:B------:R-:W-:Y:S02]  /*38c0*/  VIADD R49, R2, 0xf1bbcdc8 ;  /* 0xf1bbcdc802317836 */ /* 0x000fe40000000000 */
[----:B------:R-:W-:-:S03]  /*38d0*/  IMAD.WIDE.U32 R94, R94, -0x326172a9, RZ ;  /* 0xcd9e8d575e5e7825 */ /* 0x000fc600078e00ff */
[----:B------:R-:W-:Y:S01]  /*38e0*/  LOP3.LUT R50, R49, R50, R99, 0x96, !PT ;  /* 0x0000003231327212 */ /* 0x000fe200078e9663 */
[----:B------:R-:W-:Y:S01]  /*38f0*/  VIADD R93, R3, 0x96a522ad ;  /* 0x96a522ad035d7836 */ /* 0x000fe20000000000 */
[----:B------:R-:W-:Y:S01]  /*3900*/  IADD3 R49, PT, PT, R2, -0x700cb87f, RZ ;  /* 0x8ff3478102317810 */ /* 0x000fe20007ffe0ff */
[----:B------:R-:W-:Y:S02]  /*3910*/  IMAD.MOV.U32 R112, RZ, RZ, R94 ;  /* 0x000000ffff707224 */ /* 0x000fe400078e005e */
[----:B------:R-:W-:Y:S01]  /*3920*/  IMAD.WIDE.U32 R50, R50, -0x2daee0ad, RZ ;  /* 0xd2511f5332327825 */ /* 0x000fe200078e00ff */
[----:B------:R-:W-:Y:S02]  /*3930*/  LOP3.LUT R102, R49, R98, R95, 0x96, !PT ;  /* 0x0000006231667212 */ /* 0x000fe400078e965f */
[----:B------:R-:W-:Y:S01]  /*3940*/  MOV R49, R92 ;  /* 0x0000005c00317202 */ /* 0x000fe20000000f00 */
[----:B------:R-:W-:Y:S01]  /*3950*/  IMAD.MOV.U32 R92, RZ, RZ, R50 ;  /* 0x000000ffff5c7224 */ /* 0x000fe200078e0032 */
[----:B------:R-:W-:Y:S01]  /*3960*/  LOP3.LUT R130, R93, R96, R51, 0x96, !PT ;  /* 0x000000605d827212 */ /* 0x000fe200078e9633 */
[----:B------:R-:W-:-:S07]  /*3970*/  IMAD.MOV.U32 R93, RZ, RZ, RZ ;  /* 0x000000ffff5d7224 */ /* 0x000fce00078e00ff */
.L_x_10060:
[----:B------:R-:W-:Y:S05]  /*3980*/  BSYNC.RECONVERGENT B1 ;  /* 0x0000000000017941 */ /* 0x000fea0003800200 */
.L_x_10059:
[----:B------:R-:W-:Y:S01]  /*3990*/  HFMA2 R94, -RZ, RZ, 0.1171875, 0 ;  /* 0x2f800000ff5e7431 */ /* 0x000fe200000001ff */
[----:B------:R-:W-:Y:S02]  /*39a0*/  PRMT R50, R66, 0x7632, R50 ;  /* 0x0000763242327816 */ /* 0x000fe40000000032 */
        /* <DEDUP_REMOVED lines=9> */
[----:B------:R-:W-:-:S07]  /*3a40*/  FFMA.FTZ R49, R50, R49, R57 ;  /* 0x0000003132317223 */ /* 0x000fce0000010039 */
.L_x_10058:
        /* <DEDUP_REMOVED lines=16> */
.L_x_10067:
        /* <DEDUP_REMOVED lines=13> */
.L_x_10069:
[----:B------:R-:W-:Y:S05]  /*3c20*/  BSYNC.RECONVERGENT B2 ;  /* 0x0000000000027941 */ /* 0x000fea0003800200 */
.L_x_10068:
        /* <DEDUP_REMOVED lines=21> */
[----:B------:R-:W-:-:S03]  /*3d80*/  LOP3.LUT R98, R97, R96, R95, 0x96, !PT ;  /* 0x0000006061627212 */ /* 0x000fc600078e965f */
[----:B------:R-:W-:Y:S01]  /*3d90*/  IMAD.WIDE.U32 R96, R93, -0x2daee0ad, RZ ;  /* 0xd2511f535d607825 */ /* 0x000fe200078e00ff */
[----:B------:R-:W-:-:S03]  /*3da0*/  IADD3 R93, PT, PT, R3, -0x126145ec, RZ ;  /* 0xed9eba14035d7810 */ /* 0x000fc60007ffe0ff */
        /* <DEDUP_REMOVED lines=17> */
[----:B------:R-:W-:-:S03]  /*3ec0*/  IADD3 R93, PT, PT, R2, 0x5384540f, RZ ;  /* 0x5384540f025d7810 */ /* 0x000fc60007ffe0ff */
        /* <DEDUP_REMOVED lines=15> */
[----:B------:R-:W-:Y:S02]  /*3fc0*/  LOP3.LUT R102, R93, R98, R95, 0x96, !PT ;  /* 0x000000625d667212 */ /* 0x000fe400078e965f */
[----:B------:R-:W-:Y:S01]  /*3fd0*/  LOP3.LUT R130, R97, R96, R51, 0x96, !PT ;  /* 0x0000006061827212 */ /* 0x000fe200078e9633 */
[----:B------:R-:W-:Y:S02]  /*3fe0*/  IMAD.MOV.U32 R51, RZ, RZ, R92 ;  /* 0x000000ffff337224 */ /* 0x000fe400078e005c */
[----:B------:R-:W-:-:S07]  /*3ff0*/  IMAD.MOV.U32 R92, RZ, RZ, R50 ;  /* 0x000000ffff5c7224 */ /* 0x000fce00078e0032 */
.L_x_10066:
[----:B------:R-:W-:Y:S05]  /*4000*/  BSYNC.RECONVERGENT B1 ;  /* 0x0000000000017941 */ /* 0x000fea0003800200 */
.L_x_10065:
        /* <DEDUP_REMOVED lines=11> */
.L_x_10064:
        /* <DEDUP_REMOVED lines=16> */
.L_x_10073:
        /* <DEDUP_REMOVED lines=13> */
.L_x_10075:
[----:B------:R-:W-:Y:S05]  /*4290*/  BSYNC.RECONVERGENT B2 ;  /* 0x0000000000027941 */ /* 0x000fea0003800200 */
.L_x_10074:
        /* <DEDUP_REMOVED lines=8> */
[----:B------:R-:W-:Y:S02]  /*4320*/  VIADD R93, R3, 0xbb67ae85 ;  /* 0xbb67ae85035d7836 */ /* 0x000fe40000000000 */
[----:B------:R-:W-:-:S03]  /*4330*/  IMAD.MOV.U32 R132, RZ, RZ, RZ ;  /* 0x000000ffff847224 */ /* 0x000fc600078e00ff */
        /* <DEDUP_REMOVED lines=10> */
[----:B------:R-:W-:Y:S02]  /*43e0*/  LOP3.LUT R93, R93, R120, R95, 0x96, !PT ;  /* 0x000000785d5d7212 */ /* 0x000fe400078e965f */
[----:B------:R-:W-:-:S03]  /*43f0*/  LOP3.LUT R51, R51, R96, R99, 0x96, !PT ;  /* 0x0000006033337212 */ /* 0x000fc600078e9663 */
[----:B------:R-:W-:-:S04]  /*4400*/  IMAD.WIDE.U32 R96, R93, -0x2daee0ad, RZ ;  /* 0xd2511f535d607825 */ /* 0x000fc800078e00ff */
[----:B------:R-:W-:Y:S02]  /*4410*/  VIADD R93, R3, 0xed9eba14 ;  /* 0xed9eba14035d7836 */ /* 0x000fe40000000000 */
[----:B------:R-:W-:-:S03]  /*4420*/  IMAD.WIDE.U32 R120, R51, -0x326172a9, RZ ;  /* 0xcd9e8d5733787825 */ /* 0x000fc600078e00ff */
[----:B------:R-:W-:Y:S01]  /*4430*/  LOP3.LUT R93, R93, R98, R97, 0x96, !PT ;  /* 0x000000625d5d7212 */ /* 0x000fe200078e9661 */
[----:B------:R-:W-:-:S05]  /*4440*/  VIADD R51, R2, 0x78dde6e4 ;  /* 0x78dde6e402337836 */ /* 0x000fca0000000000 */
[----:B------:R-:W-:Y:S01]  /*4450*/  LOP3.LUT R51, R51, R94, R121, 0x96, !PT ;  /* 0x0000005e33337212 */ /* 0x000fe200078e9679 */
[----:B------:R-:W-:Y:S01]  /*4460*/  IMAD.WIDE.U32 R94, R93, -0x326172a9, RZ ;  /* 0xcd9e8d575d5e7825 */ /* 0x000fe200078e00ff */
[----:B------:R-:W-:-:S03]  /*4470*/  IADD3 R93, PT, PT, R2, 0x1715609d, RZ ;  /* 0x1715609d025d7810 */ /* 0x000fc60007ffe0ff */
[----:B------:R-:W-:Y:S01]  /*4480*/  IMAD.WIDE.U32 R98, R51, -0x2daee0ad, RZ ;  /* 0xd2511f5333627825 */ /* 0x000fe200078e00ff */
[----:B------:R-:W-:-:S03]  /*4490*/  LOP3.LUT R93, R93, R120, R95, 0x96, !PT ;  /* 0x000000785d5d7212 */ /* 0x000fc600078e965f */
[----:B------:R-:W-:-:S05]  /*44a0*/  VIADD R51, R3, 0xa9066899 ;  /* 0xa906689903337836 */ /* 0x000fca0000000000 */
[----:B------:R-:W-:Y:S01]  /*44b0*/  LOP3.LUT R51, R51, R96, R99, 0x96, !PT ;  /* 0x0000006033337212 */ /* 0x000fe200078e9663 */
[----:B------:R-:W-:-:S04]  /*44c0*/  IMAD.WIDE.U32 R96, R93, -0x2daee0ad, RZ ;  /* 0xd2511f535d607825 */ /* 0x000fc800078e00ff */
[----:B------:R-:W-:Y:S02]  /*44d0*/  VIADD R93, R3, 0x646e171e ;  /* 0x646e171e035d7836 */ /* 0x000fe40000000000 */
[----:B------:R-:W-:Y:S01]  /*44e0*/  IMAD.WIDE.U32 R120, R51, -0x326172a9, RZ ;  /* 0xcd9e8d5733787825 */ /* 0x000fe200078e00ff */
[----:B------:R-:W-:Y:S02]  /*44f0*/  IADD3 R51, PT, PT, R2, -0x4ab325aa, RZ ;  /* 0xb54cda5602337810 */ /* 0x000fe40007ffe0ff */
        /* <DEDUP_REMOVED lines=9> */
[----:B------:R-:W-:-:S03]  /*4590*/  IADD3 R93, PT, PT, R3, -0x24c28bd8, RZ ;  /* 0xdb3d7428035d7810 */ /* 0x000fc60007ffe0ff */
[----:B------:R-:W-:Y:S01]  /*45a0*/  IMAD.WIDE.U32 R120, R51, -0x326172a9, RZ ;  /* 0xcd9e8d5733787825 */ /* 0x000fe200078e00ff */
[----:B------:R-:W-:Y:S02]  /*45b0*/  LOP3.LUT R98, R93, R98, R97, 0x96, !PT ;  /* 0x000000625d627212 */ /* 0x000fe400078e9661 */
[----:B------:R-:W-:Y:S01]  /*45c0*/  IADD3 R93, PT, PT, R3, -0x695add53, RZ ;  /* 0x96a522ad035d7810 */ /* 0x000fe20007ffe0ff */
[----:B------:R-:W-:Y:S02]  /*45d0*/  VIADD R51, R2, 0xf1bbcdc8 ;  /* 0xf1bbcdc802337836 */ /* 0x000fe40000000000 */
[----:B------:R-:W-:-:S03]  /*45e0*/  IMAD.WIDE.U32 R98, R98, -0x326172a9, RZ ;  /* 0xcd9e8d5762627825 */ /* 0x000fc600078e00ff */
[----:B------:R-:W-:Y:S01]  /*45f0*/  LOP3.LUT R94, R51, R94, R121, 0x96, !PT ;  /* 0x0000005e335e7212 */ /* 0x000fe200078e9679 */
[----:B------:R-:W-:Y:S02]  /*4600*/  VIADD R51, R2, 0x8ff34781 ;  /* 0x8ff3478102337836 */ /* 0x000fe40000000000 */
[----:B------:R-:W-:Y:S02]  /*4610*/  IMAD.MOV.U32 R112, RZ, RZ, R98 ;  /* 0x000000ffff707224 */ /* 0x000fe400078e0062 */
[----:B------:R-:W-:Y:S01]  /*4620*/  IMAD.WIDE.U32 R94, R94, -0x2daee0ad, RZ ;  /* 0xd2511f535e5e7825 */ /* 0x000fe200078e00ff */
[----:B------:R-:W-:-:S03]  /*4630*/  LOP3.LUT R102, R51, R120, R99, 0x96, !PT ;  /* 0x0000007833667212 */ /* 0x000fc600078e9663 */
[----:B------:R-:W-:Y:S01]  /*4640*/  IMAD.MOV.U32 R51, RZ, RZ, R92 ;  /* 0x000000ffff337224 */ /* 0x000fe200078e005c */
[----:B------:R-:W-:Y:S02]  /*4650*/  LOP3.LUT R130, R93, R96, R95, 0x96, !PT ;  /* 0x000000605d827212 */ /* 0x000fe400078e965f */
[----:B------:R-:W-:-:S07]  /*4660*/  MOV R92, R94 ;  /* 0x0000005e005c7202 */ /* 0x000fce0000000f00 */
.L_x_10072:
[----:B------:R-:W-:Y:S05]  /*4670*/  BSYNC.RECONVERGENT B1 ;  /* 0x0000000000017941 */ /* 0x000fea0003800200 */
.L_x_10071:
        /* <DEDUP_REMOVED lines=11> */
[----:B------:R-:W-:Y:S01]  /*4730*/  FFMA.FTZ R51, R94, R51, R59 ;  /* 0x000000335e337223 */ /* 0x000fe2000001003b */
[----:B------:R-:W-:Y:S06]  /*4740*/  BRA `(.L_x_10070) ;  /* 0x0000003000f87947 */ /* 0x000fec0003800000 */
.L_x_10027:
[----:B------:R-:W-:Y:S01]  /*4750*/  IMAD.MOV.U32 R48, RZ, RZ, R132 ;  /* 0x000000ffff307224 */ /* 0x000fe200078e0084 */
[----:B------:R-:W-:Y:S01]  /*4760*/  MOV R92, R120 ;  /* 0x00000078005c7202 */ /* 0x000fe20000000f00 */
[----:B------:R-:W-:Y:S01]  /*4770*/  IMAD.MOV.U32 R52, RZ, RZ, RZ ;  /* 0x000000ffff347224 */ /* 0x000fe200078e00ff */
        /* <DEDUP_REMOVED lines=17> */
.L_x_10079:
        /* <DEDUP_REMOVED lines=13> */
.L_x_10081:
[----:B------:R-:W-:Y:S05]  /*4960*/  BSYNC.RECONVERGENT B2 ;  /* 0x0000000000027941 */ /* 0x000fea0003800200 */
.L_x_10080:
[----:B------:R-:W-:Y:S01]  /*4970*/  IMAD.WIDE.U32 R52, R133, -0x326172a9, RZ ;  /* 0xcd9e8d5785347825 */ /* 0x000fe200078e00ff */
[----:B------:R-:W-:Y:S02]  /*4980*/  LOP3.LUT R48, R111, R51, R3, 0x96, !PT ;  /* 0x000000336f307212 */ /* 0x000fe400078e9603 */
[----:B------:R-:W-:Y:S02]  /*4990*/  IADD3 R51, PT, PT, R2, -0x61c88647, RZ ;  /* 0x9e3779b902337810 */ /* 0x000fe40007ffe0ff */
[----:B------:R-:W-:Y:S01]  /*49a0*/  LOP3.LUT R54, R103, R53, R2, 0x96, !PT ;  /* 0x0000003567367212 */ /* 0x000fe200078e9602 */
[----:B------:R-:W-:-:S04]  /*49b0*/  IMAD.WIDE.U32 R48, R48, -0x326172a9, RZ ;  /* 0xcd9e8d5730307825 */ /* 0x000fc800078e00ff */
[----:B------:R-:W-:Y:S01]  /*49c0*/  IMAD.WIDE.U32 R54, R54, -0x2daee0ad, RZ ;  /* 0xd2511f5336367825 */ /* 0x000fe200078e00ff */
[----:B------:R-:W-:Y:S02]  /*49d0*/  LOP3.LUT R51, R51, R52, R49, 0x96, !PT ;  /* 0x0000003433337212 */ /* 0x000fe400078e9631 */
[----:B------:R-:W-:Y:S01]  /*49e0*/  IADD3 R49, PT, PT, R2, 0x3c6ef372, RZ ;  /* 0x3c6ef37202317810 */ /* 0x000fe20007ffe0ff */
[----:B------:R-:W-:-:S05]  /*49f0*/  VIADD R53, R3, 0xbb67ae85 ;  /* 0xbb67ae8503357836 */ /* 0x000fca0000000000 */
        /* <DEDUP_REMOVED lines=26> */
[----:B------:R-:W-:Y:S02]  /*4ba0*/  VIADD R55, R3, 0x646e171e ;  /* 0x646e171e03377836 */ /* 0x000fe40000000000 */
[----:B------:R-:W-:-:S03]  /*4bb0*/  IMAD.WIDE.U32 R52, R53, -0x326172a9, RZ ;  /* 0xcd9e8d5735347825 */ /* 0x000fc600078e00ff */
[----:B------:R-:W-:Y:S02]  /*4bc0*/  LOP3.LUT R55, R55, R54, R51, 0x96, !PT ;  /* 0x0000003637377212 */ /* 0x000fe400078e9633 */
[----:B------:R-:W-:Y:S01]  /*4bd0*/  LOP3.LUT R54, R49, R48, R53, 0x96, !PT ;  /* 0x0000003031367212 */ /* 0x000fe200078e9635 */
[----:B------:R-:W-:Y:S01]  /*4be0*/  VIADD R53, R3, 0x1fd5c5a3 ;  /* 0x1fd5c5a303357836 */ /* 0x000fe20000000000 */
[----:B------:R-:W-:Y:S01]  /*4bf0*/  IADD3 R51, PT, PT, R2, 0x5384540f, RZ ;  /* 0x5384540f02337810 */ /* 0x000fe20007ffe0ff */
[----:B------:R-:W-:-:S04]  /*4c00*/  IMAD.WIDE.U32 R48, R55, -0x326172a9, RZ ;  /* 0xcd9e8d5737307825 */ /* 0x000fc800078e00ff */
[----:B------:R-:W-:Y:S01]  /*4c10*/  IMAD.WIDE.U32 R54, R54, -0x2daee0ad, RZ ;  /* 0xd2511f5336367825 */ /* 0x000fe200078e00ff */
[----:B------:R-:W-:Y:S02]  /*4c20*/  LOP3.LUT R51, R51, R52, R49, 0x96, !PT ;  /* 0x0000003433337212 */ /* 0x000fe400078e9631 */
[----:B------:R-:W-:Y:S02]  /*4c30*/  IADD3 R49, PT, PT, R2, -0xe443238, RZ ;  /* 0xf1bbcdc802317810 */ /* 0x000fe40007ffe0ff */
[----:B------:R-:W-:Y:S01]  /*4c40*/  LOP3.LUT R53, R53, R50, R55, 0x96, !PT ;  /* 0x0000003235357212 */ /* 0x000fe200078e9637 */
[----:B------:R-:W-:-:S04]  /*4c50*/  IMAD.WIDE.U32 R50, R51, -0x2daee0ad, RZ ;  /* 0xd2511f5333327825 */ /* 0x000fc800078e00ff */
[----:B------:R-:W-:-:S04]  /*4c60*/  IMAD.WIDE.U32 R52, R53, -0x326172a9, RZ ;  /* 0xcd9e8d5735347825 */ /* 0x000fc800078e00ff */
[----:B------:R-:W-:Y:S01]  /*4c70*/  VIADD R55, R3, 0xdb3d7428 ;  /* 0xdb3d742803377836 */ /* 0x000fe20000000000 */
[----:B------:R-:W-:Y:S01]  /*4c80*/  LOP3.LUT R49, R49, R48, R53, 0x96, !PT ;  /* 0x0000003031317212 */ /* 0x000fe200078e9635 */
[----:B------:R-:W-:-:S03]  /*4c90*/  IMAD.MOV.U32 R48, RZ, RZ, RZ ;  /* 0x000000ffff307224 */ /* 0x000fc600078e00ff */
[----:B------:R-:W-:Y:S01]  /*4ca0*/  LOP3.LUT R55, R55, R54, R51, 0x96, !PT ;  /* 0x0000003637377212 */ /* 0x000fe200078e9633 */
[----:B------:R-:W-:-:S04]  /*4cb0*/  IMAD.WIDE.U32 R92, R49, -0x2daee0ad, RZ ;  /* 0xd2511f53315c7825 */ /* 0x000fc800078e00ff */
[----:B------:R-:W-:Y:S02]  /*4cc0*/  VIADD R49, R3, 0x96a522ad ;  /* 0x96a522ad03317836 */ /* 0x000fe40000000000 */
[----:B------:R-:W-:-:S03]  /*4cd0*/  IMAD.WIDE.U32 R112, R55, -0x326172a9, RZ ;  /* 0xcd9e8d5737707825 */ /* 0x000fc600078e00ff */
[----:B------:R-:W-:Y:S01]  /*4ce0*/  LOP3.LUT R130, R49, R50, R93, 0x96, !PT ;  /* 0x0000003231827212 */ /* 0x000fe200078e965d */
[----:B------:R-:W-:Y:S01]  /*4cf0*/  VIADD R51, R2, 0x8ff34781 ;  /* 0x8ff3478102337836 */ /* 0x000fe20000000000 */
[----:B------:R-:W-:-:S04]  /*4d00*/  MOV R49, R120 ;  /* 0x0000007800317202 */ /* 0x000fc80000000f00 */
[----:B------:R-:W-:-:S07]  /*4d10*/  LOP3.LUT R102, R51, R52, R113, 0x96, !PT ;  /* 0x0000003433667212 */ /* 0x000fce00078e9671 */
.L_x_10078:
[----:B------:R-:W-:Y:S05]  /*4d20*/  BSYNC.RECONVERGENT B1 ;  /* 0x0000000000017941 */ /* 0x000fea0003800200 */
.L_x_10077:
        /* <DEDUP_REMOVED lines=11> */
.L_x_10076:
[----:B------:R-:W-:Y:S02]  /*4de0*/  HFMA2 R53, -RZ, RZ, 0, 0 ;  /* 0x00000000ff357431 */ /* 0x000fe400000001ff */
[----:B------:R-:W-:Y:S01]  /*4df0*/  IMAD.MOV.U32 R49, RZ, RZ, R48 ;  /* 0x000000ffff317224 */ /* 0x000fe200078e0030 */
        /* <DEDUP_REMOVED lines=14> */
.L_x_10085:
        /* <DEDUP_REMOVED lines=13> */
.L_x_10087:
[----:B------:R-:W-:Y:S05]  /*4fb0*/  BSYNC.RECONVERGENT B2 ;  /* 0x0000000000027941 */ /* 0x000fea0003800200 */
.L_x_10086:
        /* <DEDUP_REMOVED lines=11> */
[----:B------:R-:W-:-:S03]  /*5070*/  IADD3 R53, PT, PT, R2, -0x255992d5, RZ ;  /* 0xdaa66d2b02357810 */ /* 0x000fc60007ffe0ff */
        /* <DEDUP_REMOVED lines=23> */
[C---:B------:R-:W-:Y:S02]  /*51f0*/  IADD3 R51, PT, PT, R3.reuse, 0x646e171e, RZ ;  /* 0x646e171e03337810 */ /* 0x040fe40007ffe0ff */
[----:B------:R-:W-:Y:S01]  /*5200*/  IADD3 R53, PT, PT, R3, 0x1fd5c5a3, RZ ;  /* 0x1fd5c5a303357810 */ /* 0x000fe20007ffe0ff */
[----:B------:R-:W-:Y:S01]  /*5210*/  IMAD.WIDE.U32 R94, R94, -0x326172a9, RZ ;  /* 0xcd9e8d575e5e7825 */ /* 0x000fe200078e00ff */
[----:B------:R-:W-:-:S04]  /*5220*/  LOP3.LUT R51, R51, R50, R55, 0x96, !PT ;  /* 0x0000003233337212 */ /* 0x000fc800078e9637 */
        /* <DEDUP_REMOVED lines=10> */
[----:B------:R-:W-:Y:S02]  /*52d0*/  LOP3.LUT R53, R53, R96, R51, 0x96, !PT ;  /* 0x0000006035357212 */ /* 0x000fe400078e9633 */
[----:B------:R-:W-:Y:S02]  /*52e0*/  IADD3 R51, PT, PT, R2, -0x700cb87f, RZ ;  /* 0x8ff3478102337810 */ /* 0x000fe40007ffe0ff */
[----:B------:R-:W-:Y:S01]  /*52f0*/  LOP3.LUT R49, R49, R48, R55, 0x96, !PT ;  /* 0x0000003031317212 */ /* 0x000fe200078e9637 */
[----:B------:R-:W-:-:S04]  /*5300*/  IMAD.WIDE.U32 R94, R53, -0x326172a9, RZ ;  /* 0xcd9e8d57355e7825 */ /* 0x000fc800078e00ff */
[----:B------:R-:W-:Y:S01]  /*5310*/  IMAD.WIDE.U32 R48, R49, -0x2daee0ad, RZ ;  /* 0xd2511f5331307825 */ /* 0x000fe200078e00ff */
[----:B------:R-:W-:-:S03]  /*5320*/  LOP3.LUT R102, R51, R54, R95, 0x96, !PT ;  /* 0x0000003633667212 */ /* 0x000fc600078e965f */
[----:B------:R-:W-:Y:S02]  /*5330*/  VIADD R53, R3, 0x96a522ad ;  /* 0x96a522ad03357836 */ /* 0x000fe40000000000 */
[----:B------:R-:W-:-:S03]  /*5340*/  IMAD.MOV.U32 R112, RZ, RZ, R94 ;  /* 0x000000ffff707224 */ /* 0x000fc600078e005e */
[----:B------:R-:W-:Y:S01]  /*5350*/  LOP3.LUT R130, R53, R50, R49, 0x96, !PT ;  /* 0x0000003235827212 */ /* 0x000fe200078e9631 */
[----:B------:R-:W-:Y:S01]  /*5360*/  IMAD.MOV.U32 R49, RZ, RZ, RZ ;  /* 0x000000ffff317224 */ /* 0x000fe200078e00ff */
[----:B------:R-:W-:Y:S01]  /*5370*/  MOV R50, R92 ;  /* 0x0000005c00327202 */ /* 0x000fe20000000f00 */
[----:B------:R-:W-:-:S07]  /*5380*/  IMAD.MOV.U32 R92, RZ, RZ, R48 ;  /* 0x000000ffff5c7224 */ /* 0x000fce00078e0030 */
.L_x_10084:
[----:B------:R-:W-:Y:S05]  /*5390*/  BSYNC.RECONVERGENT B1 ;  /* 0x0000000000017941 */ /* 0x000fea0003800200 */
.L_x_10083:
        /* <DEDUP_REMOVED lines=12> */
.L_x_10082:
[----:B------:R-:W-:Y:S01]  /*5460*/  MOV R48, R49 ;  /* 0x0000003100307202 */ /* 0x000fe20000000f00 */
[----:B------:R-:W-:Y:S01]  /*5470*/  IMAD.MOV.U32 R54, RZ, RZ, RZ ;  /* 0x000000ffff367224 */ /* 0x000fe200078e00ff */
        /* <DEDUP_REMOVED lines=14> */
.L_x_10091:
        /* <DEDUP_REMOVED lines=13> */
.L_x_10093:
[----:B------:R-:W-:Y:S05]  /*5630*/  BSYNC.RECONVERGENT B2 ;  /* 0x0000000000027941 */ /* 0x000fea0003800200 */
.L_x_10092:
        /* <DEDUP_REMOVED lines=38> */
[----:B------:R-:W-:-:S03]  /*58a0*/  VIADD R93, R3, 0xdb3d7428 ;  /* 0xdb3d7428035d7836 */ /* 0x000fc60000000000 */
[----:B------:R-:W-:Y:S01]  /*58b0*/  LOP3.LUT R51, R51, R50, R55, 0x96, !PT ;  /* 0x0000003233337212 */ /* 0x000fe200078e9637 */
[----:B------:R-:W-:-:S04]  /*58c0*/  IMAD.WIDE.U32 R96, R96, -0x2daee0ad, RZ ;  /* 0xd2511f5360607825 */ /* 0x000fc800078e00ff */
[----:B------:R-:W-:Y:S02]  /*58d0*/  VIADD R55, R3, 0x1fd5c5a3 ;  /* 0x1fd5c5a303377836 */ /* 0x000fe40000000000 */
[----:B------:R-:W-:Y:S01]  /*58e0*/  IMAD.WIDE.U32 R48, R51, -0x326172a9, RZ ;  /* 0xcd9e8d5733307825 */ /* 0x000fe200078e00ff */
[C---:B------:R-:W-:Y:S02]  /*58f0*/  IADD3 R51, PT, PT, R2.reuse, 0x5384540f, RZ ;  /* 0x5384540f02337810 */ /* 0x040fe40007ffe0ff */
[----:B------:R-:W-:Y:S02]  /*5900*/  LOP3.LUT R55, R55, R54, R97, 0x96, !PT ;  /* 0x0000003637377212 */ /* 0x000fe400078e9661 */
[----:B------:R-:W-:Y:S02]  /*5910*/  LOP3.LUT R51, R51, R94, R49, 0x96, !PT ;  /* 0x0000005e33337212 */ /* 0x000fe400078e9631 */
[----:B------:R-:W-:Y:S01]  /*5920*/  IADD3 R49, PT, PT, R2, -0xe443238, RZ ;  /* 0xf1bbcdc802317810 */ /* 0x000fe20007ffe0ff */
[----:B------:R-:W-:-:S04]  /*5930*/  IMAD.WIDE.U32 R54, R55, -0x326172a9, RZ ;  /* 0xcd9e8d5737367825 */ /* 0x000fc800078e00ff */
[----:B------:R-:W-:Y:S01]  /*5940*/  IMAD.WIDE.U32 R50, R51, -0x2daee0ad, RZ ;  /* 0xd2511f5333327825 */ /* 0x000fe200078e00ff */
[----:B------:R-:W-:-:S03]  /*5950*/  LOP3.LUT R49, R49, R48, R55, 0x96, !PT ;  /* 0x0000003031317212 */ /* 0x000fc600078e9637 */
[----:B------:R-:W-:Y:S01]  /*5960*/  VIADD R55, R3, 0x96a522ad ;  /* 0x96a522ad03377836 */ /* 0x000fe20000000000 */
[----:B------:R-:W-:Y:S01]  /*5970*/  LOP3.LUT R93, R93, R96, R51, 0x96, !PT ;  /* 0x000000605d5d7212 */ /* 0x000fe200078e9633 */
[----:B------:R-:W-:-:S04]  /*5980*/  IMAD.WIDE.U32 R48, R49, -0x2daee0ad, RZ ;  /* 0xd2511f5331307825 */ /* 0x000fc800078e00ff */
[----:B------:R-:W-:Y:S01]  /*5990*/  IMAD.WIDE.U32 R94, R93, -0x326172a9, RZ ;  /* 0xcd9e8d575d5e7825 */ /* 0x000fe200078e00ff */
[----:B------:R-:W-:-:S03]  /*59a0*/  LOP3.LUT R130, R55, R50, R49, 0x96, !PT ;  /* 0x0000003237827212 */ /* 0x000fc600078e9631 */
[----:B------:R-:W-:Y:S01]  /*59b0*/  VIADD R51, R2, 0x8ff34781 ;  /* 0x8ff3478102337836 */ /* 0x000fe20000000000 */
[----:B------:R-:W-:Y:S01]  /*59c0*/  MOV R112, R94 ;  /* 0x0000005e00707202 */ /* 0x000fe20000000f00 */
[----:B------:R-:W-:Y:S02]  /*59d0*/  IMAD.MOV.U32 R50, RZ, RZ, R92 ;  /* 0x000000ffff327224 */ /* 0x000fe400078e005c */
[----:B------:R-:W-:Y:S02]  /*59e0*/  IMAD.MOV.U32 R92, RZ, RZ, R48 ;  /* 0x000000ffff5c7224 */ /* 0x000fe400078e0030 */
[----:B------:R-:W-:Y:S01]  /*59f0*/  HFMA2 R48, -RZ, RZ, 0, 0 ;  /* 0x00000000ff307431 */ /* 0x000fe200000001ff */
[----:B------:R-:W-:-:S07]  /*5a00*/  LOP3.LUT R102, R51, R54, R95, 0x96, !PT ;  /* 0x0000003633667212 */ /* 0x000fce00078e965f */
.L_x_10090:
[----:B------:R-:W-:Y:S05]  /*5a10*/  BSYNC.RECONVERGENT B1 ;  /* 0x0000000000017941 */ /* 0x000fea0003800200 */
.L_x_10089:
        /* <DEDUP_REMOVED lines=11> */
.L_x_10088:
[----:B------:R-:W-:Y:S02]  /*5ad0*/  IMAD.MOV.U32 R49, RZ, RZ, R48 ;  /* 0x000000ffff317224 */ /* 0x000fe400078e0030 */
[----:B------:R-:W-:Y:S01]  /*5ae0*/  IMAD.MOV.U32 R55, RZ, RZ, RZ ;  /* 0x000000ffff377224 */ /* 0x000fe200078e00ff */
        /* <DEDUP_REMOVED lines=14> */
.L_x_10097:
        /* <DEDUP_REMOVED lines=13> */
.L_x_10099:
[----:B------:R-:W-:Y:S05]  /*5ca0*/  BSYNC.RECONVERGENT B2 ;  /* 0x0000000000027941 */ /* 0x000fea0003800200 */
.L_x_10098:
        /* <DEDUP_REMOVED lines=61> */
.L_x_10096:
[----:B------:R-:W-:Y:S05]  /*6080*/  BSYNC.RECONVERGENT B1 ;  /* 0x0000000000017941 */ /* 0x000fea0003800200 */
.L_x_10095:
        /* <DEDUP_REMOVED lines=12> */
.L_x_10094:
        /* <DEDUP_REMOVED lines=16> */
.L_x_10103:
        /* <DEDUP_REMOVED lines=13> */
.L_x_10105:
[----:B------:R-:W-:Y:S05]  /*6320*/  BSYNC.RECONVERGENT B2 ;  /* 0x0000000000027941 */ /* 0x000fea0003800200 */
.L_x_10104:
        /* <DEDUP_REMOVED lines=61> */
.L_x_10102:
[----:B------:R-:W-:Y:S05]  /*6700*/  BSYNC.RECONVERGENT B1 ;  /* 0x0000000000017941 */ /* 0x000fea0003800200 */
.L_x_10101:
        /* <DEDUP_REMOVED lines=11> */
.L_x_10100:
        /* <DEDUP_REMOVED lines=16> */
.L_x_10109:
        /* <DEDUP_REMOVED lines=13> */
.L_x_10111:
[----:B------:R-:W-:Y:S05]  /*6990*/  BSYNC.RECONVERGENT B2 ;  /* 0x0000000000027941 */ /* 0x000fea0003800200 */
.L_x_10110:
        /* <DEDUP_REMOVED lines=30> */
[----:B------:R-:W-:Y:S02]  /*6b80*/  IADD3 R49, PT, PT, R3, -0x56f99767, RZ ;  /* 0xa906689903317810 */ /* 0x000fe40007ffe0ff */
[----:B------:R-:W-:Y:S01]  /*6b90*/  LOP3.LUT R93, R93, R98, R51, 0x96, !PT ;  /* 0x000000625d5d7212 */ /* 0x000fe200078e9633 */
[----:B------:R-:W-:Y:S01]  /*6ba0*/  VIADD R51, R3, 0x646e171e ;  /* 0x646e171e03337836 */ /* 0x000fe20000000000 */
[----:B------:R-:W-:-:S03]  /*6bb0*/  LOP3.LUT R49, R49, R96, R95, 0x96, !PT ;  /* 0x0000006031317212 */ /* 0x000fc600078e965f */
[----:B------:R-:W-:Y:S01]  /*6bc0*/  IMAD.WIDE.U32 R96, R93, -0x2daee0ad, RZ ;  /* 0xd2511f535d607825 */ /* 0x000fe200078e00ff */
[----:B------:R-:W-:-:S03]  /*6bd0*/  IADD3 R93, PT, PT, R2, 0x5384540f, RZ ;  /* 0x5384540f025d7810 */ /* 0x000fc60007ffe0ff */
[----:B------:R-:W-:Y:S01]  /*6be0*/  IMAD.WIDE.U32 R98, R49, -0x326172a9, RZ ;  /* 0xcd9e8d5731627825 */ /* 0x000fe200078e00ff */
[----:B------:R-:W-:-:S03]  /*6bf0*/  LOP3.LUT R51, R51, R94, R97, 0x96, !PT ;  /* 0x0000005e33337212 */ /* 0x000fc600078e9661 */
        /* <DEDUP_REMOVED lines=10> */
[C---:B------:R-:W-:Y:S02]  /*6ca0*/  IADD3 R49, PT, PT, R2.reuse, -0xe443238, RZ ;  /* 0xf1bbcdc802317810 */ /* 0x040fe40007ffe0ff */
[----:B------:R-:W-:Y:S01]  /*6cb0*/  LOP3.LUT R94, R51, R94, R97, 0x96, !PT ;  /* 0x0000005e335e7212 */ /* 0x000fe200078e9661 */
[----:B------:R-:W-:Y:S01]  /*6cc0*/  VIADD R93, R3, 0x96a522ad ;  /* 0x96a522ad035d7836 */ /* 0x000fe20000000000 */
[----:B------:R-:W-:Y:S01]  /*6cd0*/  LOP3.LUT R50, R49, R50, R99, 0x96, !PT ;  /* 0x0000003231327212 */ /* 0x000fe200078e9663 */
[----:B------:R-:W-:Y:S02]  /*6ce0*/  VIADD R49, R2, 0x8ff34781 ;  /* 0x8ff3478102317836 */ /* 0x000fe40000000000 */
[----:B------:R-:W-:-:S04]  /*6cf0*/  IMAD.WIDE.U32 R94, R94, -0x326172a9, RZ ;  /* 0xcd9e8d575e5e7825 */ /* 0x000fc800078e00ff */
[----:B------:R-:W-:Y:S01]  /*6d00*/  IMAD.WIDE.U32 R50, R50, -0x2daee0ad, RZ ;  /* 0xd2511f5332327825 */ /* 0x000fe200078e00ff */
[----:B------:R-:W-:Y:S02]  /*6d10*/  LOP3.LUT R102, R49, R98, R95, 0x96, !PT ;  /* 0x0000006231667212 */ /* 0x000fe400078e965f */
[----:B------:R-:W-:Y:S01]  /*6d20*/  MOV R112, R94 ;  /* 0x0000005e00707202 */ /* 0x000fe20000000f00 */
[----:B------:R-:W-:Y:S01]  /*6d30*/  IMAD.MOV.U32 R49, RZ, RZ, R92 ;  /* 0x000000ffff317224 */ /* 0x000fe200078e005c */
[----:B------:R-:W-:Y:S01]  /*6d40*/  LOP3.LUT R130, R93, R96, R51, 0x96, !PT ;  /* 0x000000605d827212 */ /* 0x000fe200078e9633 */
[----:B------:R-:W-:Y:S02]  /*6d50*/  HFMA2 R51, -RZ, RZ, 0, 0 ;  /* 0x00000000ff337431 */ /* 0x000fe400000001ff */
[----:B------:R-:W-:-:S07]  /*6d60*/  IMAD.MOV.U32 R92, RZ, RZ, R50 ;  /* 0x000000ffff5c7224 */ /* 0x000fce00078e0032 */
.L_x_10108:
[----:B------:R-:W-:Y:S05]  /*6d70*/  BSYNC.RECONVERGENT B1 ;  /* 0x0000000000017941 */ /* 0x000fea0003800200 */
.L_x_10107:
        /* <DEDUP_REMOVED lines=12> */
.L_x_10106:
        /* <DEDUP_REMOVED lines=16> */
.L_x_10115:
        /* <DEDUP_REMOVED lines=13> */
.L_x_10117:
[----:B------:R-:W-:Y:S05]  /*7010*/  BSYNC.RECONVERGENT B2 ;  /* 0x0000000000027941 */ /* 0x000fea0003800200 */
.L_x_10116:
        /* <DEDUP_REMOVED lines=61> */
.L_x_10114:
[----:B------:R-:W-:Y:S05]  /*73f0*/  BSYNC.RECONVERGENT B1 ;  /* 0x0000000000017941 */ /* 0x000fea0003800200 */
.L_x_10113:
        /* <DEDUP_REMOVED lines=11> */
.L_x_10112:
        /* <DEDUP_REMOVED lines=16> */
.L_x_10120:
        /* <DEDUP_REMOVED lines=13> */
.L_x_10122:
[----:B------:R-:W-:Y:S05]  /*7680*/  BSYNC.RECONVERGENT B2 ;  /* 0x0000000000027941 */ /* 0x000fea0003800200 */
.L_x_10121:
        /* <DEDUP_REMOVED lines=14> */
[----:B------:R-:W-:Y:S02]  /*7770*/  VIADD R51, R2, 0x3c6ef372 ;  /* 0x3c6ef37202337836 */ /* 0x000fe40000000000 */
[----:B------:R-:W-:-:S03]  /*7780*/  IMAD.MOV.U32 R132, RZ, RZ, RZ ;  /* 0x000000ffff847224 */ /* 0x000fc600078e00ff */
[----:B------:R-:W-:Y:S01]  /*7790*/  LOP3.LUT R51, R51, R94, R121, 0x96, !PT ;  /* 0x0000005e33337212 */ /* 0x000fe200078e9679 */
[----:B------:R-:W-:-:S04]  /*77a0*/  IMAD.WIDE.U32 R94, R95, -0x326172a9, RZ ;  /* 0xcd9e8d575f5e7825 */ /* 0x000fc800078e00ff */
[----:B------:R-:W-:Y:S01]  /*77b0*/  IMAD.WIDE.U32 R98, R51, -0x2daee0ad, RZ ;  /* 0xd2511f5333627825 */ /* 0x000fe200078e00ff */
[----:B------:R-:W-:-:S03]  /*77c0*/  LOP3.LUT R93, R93, R120, R95, 0x96, !PT ;  /* 0x000000785d5d7212 */ /* 0x000fc600078e965f */
[----:B------:R-:W-:-:S05]  /*77d0*/  VIADD R51, R3, 0x32370b8f ;  /* 0x32370b8f03337836 */ /* 0x000fca0000000000 */
[----:B------:R-:W-:Y:S01]  /*77e0*/  LOP3.LUT R51, R51, R96, R99, 0x96, !PT ;  /* 0x0000006033337212 */ /* 0x000fe200078e9663 */
[----:B------:R-:W-:-:S04]  /*77f0*/  IMAD.WIDE.U32 R96, R93, -0x2daee0ad, RZ ;  /* 0xd2511f535d607825 */ /* 0x000fc800078e00ff */
[----:B------:R-:W-:Y:S02]  /*7800*/  VIADD R93, R3, 0xed9eba14 ;  /* 0xed9eba14035d7836 */ /* 0x000fe40000000000 */
        /* <DEDUP_REMOVED lines=26> */
[----:B------:R-:W-:Y:S02]  /*79b0*/  VIADD R51, R2, 0xf1bbcdc8 ;  /* 0xf1bbcdc802337836 */ /* 0x000fe40000000000 */
[----:B------:R-:W-:Y:S02]  /*79c0*/  VIADD R93, R3, 0x96a522ad ;  /* 0x96a522ad035d7836 */ /* 0x000fe40000000000 */
[----:B------:R-:W-:Y:S01]  /*79d0*/  IMAD.WIDE.U32 R98, R98, -0x326172a9, RZ ;  /* 0xcd9e8d5762627825 */ /* 0x000fe200078e00ff */
[----:B------:R-:W-:Y:S02]  /*79e0*/  LOP3.LUT R94, R51, R94, R121, 0x96, !PT ;  /* 0x0000005e335e7212 */ /* 0x000fe400078e9679 */
[----:B------:R-:W-:Y:S01]  /*79f0*/  IADD3 R51, PT, PT, R2, -0x700cb87f, RZ ;  /* 0x8ff3478102337810 */ /* 0x000fe20007ffe0ff */
[----:B------:R-:W-:Y:S02]  /*7a00*/  IMAD.MOV.U32 R112, RZ, RZ, R98 ;  /* 0x000000ffff707224 */ /* 0x000fe400078e0062 */
[----:B------:R-:W-:Y:S01]  /*7a10*/  IMAD.WIDE.U32 R94, R94, -0x2daee0ad, RZ ;  /* 0xd2511f535e5e7825 */ /* 0x000fe200078e00ff */
[----:B------:R-:W-:-:S02]  /*7a20*/  LOP3.LUT R102, R51, R120, R99, 0x96, !PT ;  /* 0x0000007833667212 */ /* 0x000fc400078e9663 */
[----:B------:R-:W-:Y:S01]  /*7a30*/  MOV R51, R92 ;  /* 0x0000005c00337202 */ /* 0x000fe20000000f00 */
[----:B------:R-:W-:Y:S01]  /*7a40*/  IMAD.MOV.U32 R92, RZ, RZ, R94 ;  /* 0x000000ffff5c7224 */ /* 0x000fe200078e005e */
[----:B------:R-:W-:-:S07]  /*7a50*/  LOP3.LUT R130, R93, R96, R95, 0x96, !PT ;  /* 0x000000605d827212 */ /* 0x000fce00078e965f */
.L_x_10119:
[----:B------:R-:W-:Y:S05]  /*7a60*/  BSYNC.RECONVERGENT B1 ;  /* 0x0000000000017941 */ /* 0x000fea0003800200 */
.L_x_10118:
[----:B------:R-:W-:Y:S01]  /*7a70*/  HFMA2 R94, -RZ, RZ, 0.1171875, 0 ;  /* 0x2f800000ff5e7431 */ /* 0x000fe200000001ff */
[----:B-----5:R-:W-:Y:S02]  /*7a80*/  PRMT R93, R67, 0x7632, R93 ;  /* 0x00007632435d7816 */ /* 0x020fe4000000005d */
[----:B------:R-:W-:-:S03]  /*7a90*/  I2FP.F32.U32 R51, R51 ;  /* 0x0000003300337245 */ /* 0x000fc60000201000 */
        /* <DEDUP_REMOVED lines=8> */
[----:B------:R-:W-:-:S07]  /*7b20*/  FMUL.FTZ R51, R93, R94 ;  /* 0x0000005e5d337220 */ /* 0x000fce0000410000 */
.L_x_10070:
[----:B------:R-:W0:Y:S01]  /*7b30*/  LDC.64 R94, c[0x0][0x3a8] ;  /* 0x0000ea00ff5e7b82 */ /* 0x000e220000000a00 */
[----:B------:R-:W-:Y:S01]  /*7b40*/  MOV R120, R92 ;  /* 0x0000005c00787202 */ /* 0x000fe20000000f00 */
[----:B0-----:R-:W-:-:S05]  /*7b50*/  IMAD.WIDE.U32 R94, R0, 0x20, R94 ;  /* 0x00000020005e7825 */ /* 0x001fca00078e005e */
[----:B------:R0:W-:Y:S04]  /*7b60*/  STG.E.128 desc[UR8][R94.64], R52 ;  /* 0x000000345e007986 */ /* 0x0001e8000c101d08 */
        /* <DEDUP_REMOVED lines=22> */
.L_x_10123:
[----:B------:R-:W-:Y:S01]  /*7cd0*/  VIADD R0, R0, 0x80 ;  /* 0x0000008000007836 */ /* 0x000fe20000000000 */
[----:B------:R-:W-:-:S07]  /*7ce0*/  IADD3 R131, PT, PT, R131, 0x80, RZ ;  /* 0x0000008083837810 */ /* 0x000fce0007ffe0ff */
.L_x_10025:
[----:B------:R-:W-:Y:S05]  /*7cf0*/  BSYNC.RECONVERGENT B0 ;  /* 0x0000000000007941 */ /* 0x000fea0003800200 */
.L_x_10024:
        /* <DEDUP_REMOVED lines=11> */
[----:B------:R2:W5:Y:S04]  /*7db0*/  @P2 LDG.E.128 R60, desc[UR8][R70.64] ;  /* 0x00000008463c2981 */ /* 0x000568000c1e1d00 */
[----:B------:R2:W5:Y:S01]  /*7dc0*/  @P2 LDG.E.128 R56, desc[UR8][R70.64+0x10] ;  /* 0x0000100846382981 */ /* 0x000562000c1e1d00 */
[----:B------:R-:W-:Y:S05]  /*7dd0*/  @!P2 BRA `(.L_x_10126) ;  /* 0x000000340000a947 */ /* 0x000fea0003800000 */
[----:B------:R-:W-:Y:S01]  /*7de0*/  ISETP.GT.AND P2, PT, R128, RZ, PT ;  /* 0x000000ff8000720c */ /* 0x000fe20003f44270 */
[----:B--2---:R-:W-:Y:S01]  /*7df0*/  IMAD.MOV.U32 R70, RZ, RZ, R132 ;  /* 0x000000ffff467224 */ /* 0x004fe200078e0084 */
[----:B-----5:R-:W-:Y:S01]  /*7e00*/  MOV R68, R60 ;  /* 0x0000003c00447202 */ /* 0x020fe20000000f00 */
[----:B-1----:R-:W-:-:S10]  /*7e10*/  IMAD.MOV.U32 R92, RZ, RZ, R120 ;  /* 0x000000ffff5c7224 */ /* 0x002fd400078e0078 */
        /* <DEDUP_REMOVED lines=17> */
.L_x_10130:
        /* <DEDUP_REMOVED lines=13> */
.L_x_10132:
[----:B------:R-:W-:Y:S05]  /*8000*/  BSYNC.RECONVERGENT B2 ;  /* 0x0000000000027941 */ /* 0x000fea0003800200 */
.L_x_10131:
        /* <DEDUP_REMOVED lines=48> */
[----:B------:R-:W-:-:S03]  /*8310*/  IMAD.WIDE.U32 R70, R71, -0x2daee0ad, RZ ;  /* 0xd2511f5347467825 */ /* 0x000fc600078e00ff */
[----:B------:R-:W-:Y:S01]  /*8320*/  LOP3.LUT R69, R69, R68, R73, 0x96, !PT ;  /* 0x0000004445457212 */ /* 0x000fe200078e9649 */
[----:B------:R-:W-:Y:S01]  /*8330*/  IMAD.MOV.U32 R68, RZ, RZ, R120 ;  /* 0x000000ffff447224 */ /* 0x000fe200078e0078 */
[----:B------:R-:W-:Y:S02]  /*8340*/  LOP3.LUT R75, R75, R92, R71, 0x96, !PT ;  /* 0x0000005c4b4b7212 */ /* 0x000fe400078e9647 */
[----:B------:R-:W-:Y:S01]  /*8350*/  IADD3 R71, PT, PT, R2, -0x700cb87f, RZ ;  /* 0x8ff3478102477810 */ /* 0x000fe20007ffe0ff */
[----:B------:R-:W-:-:S04]  /*8360*/  IMAD.WIDE.U32 R92, R69, -0x2daee0ad, RZ ;  /* 0xd2511f53455c7825 */ /* 0x000fc800078e00ff */
[----:B------:R-:W-:Y:S02]  /*8370*/  VIADD R69, R3, 0x96a522ad ;  /* 0x96a522ad03457836 */ /* 0x000fe40000000000 */
[----:B------:R-:W-:-:S03]  /*8380*/  IMAD.WIDE.U32 R112, R75, -0x326172a9, RZ ;  /* 0xcd9e8d574b707825 */ /* 0x000fc600078e00ff */
[----:B------:R-:W-:Y:S01]  /*8390*/  LOP3.LUT R130, R69, R70, R93, 0x96, !PT ;  /* 0x0000004645827212 */ /* 0x000fe200078e965d */
[----:B------:R-:W-:Y:S01]  /*83a0*/  HFMA2 R70, -RZ, RZ, 0, 0 ;  /* 0x00000000ff467431 */ /* 0x000fe200000001ff */
[----:B------:R-:W-:-:S07]  /*83b0*/  LOP3.LUT R102, R71, R72, R113, 0x96, !PT ;  /* 0x0000004847667212 */ /* 0x000fce00078e9671 */
.L_x_10129:
[----:B------:R-:W-:Y:S05]  /*83c0*/  BSYNC.RECONVERGENT B1 ;  /* 0x0000000000017941 */ /* 0x000fea0003800200 */
.L_x_10128:
        /* <DEDUP_REMOVED lines=11> */
.L_x_10127:
        /* <DEDUP_REMOVED lines=16> */
.L_x_10136:
        /* <DEDUP_REMOVED lines=13> */
.L_x_10138:
[----:B------:R-:W-:Y:S05]  /*8650*/  BSYNC.RECONVERGENT B2 ;  /* 0x0000000000027941 */ /* 0x000fea0003800200 */
.L_x_10137:
[----:B0-----:R-:W-:Y:S01]  /*8660*/  IMAD.WIDE.U32 R94, R133, -0x326172a9, RZ ;  /* 0xcd9e8d57855e7825 */ /* 0x001fe200078e00ff */
        /* <DEDUP_REMOVED lines=38> */
[----:B------:R-:W-:-:S03]  /*88d0*/  LOP3.LUT R69, R69, R70, R95, 0x96, !PT ;  /* 0x0000004645457212 */ /* 0x000fc600078e965f */
        /* <DEDUP_REMOVED lines=18> */
[----:B------:R-:W-:Y:S01]  /*8a00*/  LOP3.LUT R130, R75, R74, R71, 0x96, !PT ;  /* 0x0000004a4b827212 */ /* 0x000fe200078e9647 */
[----:B------:R-:W-:Y:S01]  /*8a10*/  IMAD.MOV.U32 R71, RZ, RZ, RZ ;  /* 0x000000ffff477224 */ /* 0x000fe200078e00ff */
[----:B------:R-:W-:-:S07]  /*8a20*/  MOV R92, R70 ;  /* 0x00000046005c7202 */ /* 0x000fce0000000f00 */
.L_x_10135:
[----:B------:R-:W-:Y:S05]  /*8a30*/  BSYNC.RECONVERGENT B1 ;  /* 0x0000000000017941 */ /* 0x000fea0003800200 */
.L_x_10134:
        /* <DEDUP_REMOVED lines=12> */
.L_x_10133:
        /* <DEDUP_REMOVED lines=16> */
.L_x_10142:
        /* <DEDUP_REMOVED lines=13> */
.L_x_10144:
[----:B------:R-:W-:Y:S05]  /*8cd0*/  BSYNC.RECONVERGENT B2 ;  /* 0x0000000000027941 */ /* 0x000fea0003800200 */
.L_x_10143:
[----:B0-----:R-:W-:Y:S01]  /*8ce0*/  IMAD.WIDE.U32 R94, R133, -0x326172a9, RZ ;  /* 0xcd9e8d57855e7825 */ /* 0x001fe200078e00ff */
        /* <DEDUP_REMOVED lines=60> */
.L_x_10141:
[----:B------:R-:W-:Y:S05]  /*90b0*/  BSYNC.RECONVERGENT B1 ;  /* 0x0000000000017941 */ /* 0x000fea0003800200 */
.L_x_10140:
        /* <DEDUP_REMOVED lines=11> */
.L_x_10139:
        /* <DEDUP_REMOVED lines=16> */
.L_x_10148:
        /* <DEDUP_REMOVED lines=13> */
.L_x_10150:
[----:B------:R-:W-:Y:S05]  /*9340*/  BSYNC.RECONVERGENT B2 ;  /* 0x0000000000027941 */ /* 0x000fea0003800200 */
.L_x_10149:
        /* <DEDUP_REMOVED lines=61> */
.L_x_10147:
[----:B------:R-:W-:Y:S05]  /*9720*/  BSYNC.RECONVERGENT B1 ;  /* 0x0000000000017941 */ /* 0x000fea0003800200 */
.L_x_10146:
        /* <DEDUP_REMOVED lines=12> */
.L_x_10145:
        /* <DEDUP_REMOVED lines=16> */
.L_x_10154:
        /* <DEDUP_REMOVED lines=13> */
.L_x_10156:
[----:B------:R-:W-:Y:S05]  /*99c0*/  BSYNC.RECONVERGENT B2 ;  /* 0x0000000000027941 */ /* 0x000fea0003800200 */
.L_x_10155:
        /* <DEDUP_REMOVED lines=61> */
.L_x_10153:
[----:B------:R-:W-:Y:S05]  /*9da0*/  BSYNC.RECONVERGENT B1 ;  /* 0x0000000000017941 */ /* 0x000fea0003800200 */
.L_x_10152:
        /* <DEDUP_REMOVED lines=11> */
.L_x_10151:
        /* <DEDUP_REMOVED lines=16> */
.L_x_10160:
        /* <DEDUP_REMOVED lines=13> */
.L_x_10162:
[----:B------:R-:W-:Y:S05]  /*a030*/  BSYNC.RECONVERGENT B2 ;  /* 0x0000000000027941 */ /* 0x000fea0003800200 */
.L_x_10161:
        /* <DEDUP_REMOVED lines=30> */
[----:B------:R-:W-:Y:S02]  /*a220*/  IADD3 R73, PT, PT, R3, -0x56f99767, RZ ;  /* 0xa906689903497810 */ /* 0x000fe40007ffe0ff */
[----:B------:R-:W-:Y:S01]  /*a230*/  LOP3.LUT R93, R93, R98, R75, 0x96, !PT ;  /* 0x000000625d5d7212 */ /* 0x000fe200078e964b */
[----:B------:R-:W-:Y:S01]  /*a240*/  VIADD R75, R3, 0x646e171e ;  /* 0x646e171e034b7836 */ /* 0x000fe20000000000 */
[----:B------:R-:W-:-:S03]  /*a250*/  LOP3.LUT R73, R73, R94, R97, 0x96, !PT ;  /* 0x0000005e49497212 */ /* 0x000fc600078e9661 */
        /* <DEDUP_REMOVED lines=8> */
[----:B------:R-:W-:Y:S02]  /*a2e0*/  IADD3 R73, PT, PT, R3, 0x1fd5c5a3, RZ ;  /* 0x1fd5c5a303497810 */ /* 0x000fe40007ffe0ff */
[----:B------:R-:W-:Y:S01]  /*a2f0*/  LOP3.LUT R93, R93, R98, R75, 0x96, !PT ;  /* 0x000000625d5d7212 */ /* 0x000fe200078e964b */
[----:B------:R-:W-:Y:S01]  /*a300*/  VIADD R75, R3, 0xdb3d7428 ;  /* 0xdb3d7428034b7836 */ /* 0x000fe20000000000 */
[----:B------:R-:W-:-:S03]  /*a310*/  LOP3.LUT R73, R73, R94, R97, 0x96, !PT ;  /* 0x0000005e49497212 */ /* 0x000fc600078e9661 */
[----:B------:R-:W-:Y:S01]  /*a320*/  IMAD.WIDE.U32 R94, R93, -0x2daee0ad, RZ ;  /* 0xd2511f535d5e7825 */ /* 0x000fe200078e00ff */
[----:B------:R-:W-:-:S03]  /*a330*/  IADD3 R93, PT, PT, R3, -0x695add53, RZ ;  /* 0x96a522ad035d7810 */ /* 0x000fc60007ffe0ff */
[----:B------:R-:W-:Y:S01]  /*a340*/  IMAD.WIDE.U32 R98, R73, -0x326172a9, RZ ;  /* 0xcd9e8d5749627825 */ /* 0x000fe200078e00ff */
[C---:B------:R-:W-:Y:S02]  /*a350*/  IADD3 R73, PT, PT, R2.reuse, -0xe443238, RZ ;  /* 0xf1bbcdc802497810 */ /* 0x040fe40007ffe0ff */
[----:B------:R-:W-:Y:S02]  /*a360*/  LOP3.LUT R96, R75, R96, R95, 0x96, !PT ;  /* 0x000000604b607212 */ /* 0x000fe400078e965f */
        /* <DEDUP_REMOVED lines=10> */
.L_x_10159:
[----:B------:R-:W-:Y:S05]  /*a410*/  BSYNC.RECONVERGENT B1 ;  /* 0x0000000000017941 */ /* 0x000fea0003800200 */
.L_x_10158:
[----:B------:R-:W-:Y:S01]  /*a420*/  PRMT R74, R66, 0x7632, R74 ;  /* 0x00007632424a7816 */ /* 0x000fe2000000004a */
[----:B0-----:R-:W-:Y:S01]  /*a430*/  IMAD.MOV.U32 R94, RZ, RZ, 0x2f800000 ;  /* 0x2f800000ff5e7424 */ /* 0x001fe200078e00ff */
        /* <DEDUP_REMOVED lines=10> */
.L_x_10157:
[----:B------:R-:W-:Y:S01]  /*a4e0*/  MOV R93, R75 ;  /* 0x0000004b005d7202 */ /* 0x000fe20000000f00 */
[----:B------:R-:W-:Y:S01]  /*a4f0*/  IMAD.MOV.U32 R74, RZ, RZ, R58 ;  /* 0x000000ffff4a7224 */ /* 0x000fe200078e003a */
[----:B------:R-:W-:Y:S06]  /*a500*/  @!P2 BRA `(.L_x_10163) ;  /* 0x000000040090a947 */ /* 0x000fec0003800000 */
[----:B------:R-:W-:Y:S01]  /*a510*/  ISETP.NE.AND P3, PT, R75, 0x1, PT ;  /* 0x000000014b00780c */ /* 0x000fe20003f65270 */
[----:B------:R-:W-:Y:S01]  /*a520*/  BSSY.RECONVERGENT B1, `(.L_x_10164) ;  /* 0x0000057000017945 */ /* 0x000fe20003800200 */
[----:B------:R-:W-:Y:S02]  /*a530*/  HFMA2 R93, -RZ, RZ, 0, 1.1920928955078125e-07 ;  /* 0x00000002ff5d7431 */ /* 0x000fe400000001ff */
[----:B0-----:R-:W-:-:S09]  /*a540*/  IMAD.MOV.U32 R94, RZ, RZ, R112 ;  /* 0x000000ffff5e7224 */ /* 0x001fd200078e0070 */
        /* <DEDUP_REMOVED lines=9> */
.L_x_10166:
        /* <DEDUP_REMOVED lines=13> */
.L_x_10168:
[----:B------:R-:W-:Y:S05]  /*a6b0*/  BSYNC.RECONVERGENT B2 ;  /* 0x0000000000027941 */ /* 0x000fea0003800200 */
.L_x_10167:
        /* <DEDUP_REMOVED lines=13> */
[----:B------:R-:W-:Y:S02]  /*a790*/  LOP3.LUT R93, R93, R96, R95, 0x96, !PT ;  /* 0x000000605d5d7212 */ /* 0x000fe400078e965f */
[----:B------:R-:W-:Y:S02]  /*a7a0*/  LOP3.LUT R96, R75, R74, R99, 0x96, !PT ;  /* 0x0000004a4b607212 */ /* 0x000fe400078e9663 */
[----:B------:R-:W-:Y:S01]  /*a7b0*/  IADD3 R95, PT, PT, R3, 0x32370b8f, RZ ;  /* 0x32370b8f035f7810 */ /* 0x000fe20007ffe0ff */
        /* <DEDUP_REMOVED lines=11> */
[----:B------:R-:W-:Y:S01]  /*a870*/  IADD3 R95, PT, PT, R3, -0x56f99767, RZ ;  /* 0xa9066899035f7810 */ /* 0x000fe20007ffe0ff */
        /* <DEDUP_REMOVED lines=28> */
[----:B------:R-:W-:Y:S02]  /*aa40*/  HFMA2 R93, -RZ, RZ, 0, 0 ;  /* 0x00000000ff5d7431 */ /* 0x000fe400000001ff */
[----:B------:R-:W-:Y:S01]  /*aa50*/  IMAD.MOV.U32 R112, RZ, RZ, R96 ;  /* 0x000000ffff707224 */ /* 0x000fe200078e0060 */
[----:B------:R-:W-:Y:S02]  /*aa60*/  LOP3.LUT R130, R95, R94, R75, 0x96, !PT ;  /* 0x0000005e5f827212 */ /* 0x000fe400078e964b */
[----:B------:R-:W-:Y:S01]  /*aa70*/  MOV R94, R92 ;  /* 0x0000005c005e7202 */ /* 0x000fe20000000f00 */
[----:B------:R-:W-:-:S07]  /*aa80*/  IMAD.MOV.U32 R92, RZ, RZ, R74 ;  /* 0x000000ffff5c7224 */ /* 0x000fce00078e004a */
.L_x_10165:
[----:B------:R-:W-:Y:S05]  /*aa90*/  BSYNC.RECONVERGENT B1 ;  /* 0x0000000000017941 */ /* 0x000fea0003800200 */
.L_x_10164:
        /* <DEDUP_REMOVED lines=11> */
.L_x_10163:
[----:B------:R-:W-:Y:S01]  /*ab50*/  MOV R132, R93 ;  /* 0x0000005d00847202 */ /* 0x000fe20000000f00 */
[----:B------:R-:W-:Y:S01]  /*ab60*/  IMAD.MOV.U32 R75, RZ, RZ, R59 ;  /* 0x000000ffff4b7224 */ /* 0x000fe200078e003b */
        /* <DEDUP_REMOVED lines=14> */
.L_x_10172:
        /* <DEDUP_REMOVED lines=13> */
.L_x_10174:
[----:B------:R-:W-:Y:S05]  /*ad20*/  BSYNC.RECONVERGENT B2 ;  /* 0x0000000000027941 */ /* 0x000fea0003800200 */
.L_x_10173:
[----:B------:R-:W-:Y:S01]  /*ad30*/  IMAD.WIDE.U32 R120, R133, -0x326172a9, RZ ;  /* 0xcd9e8d5785787825 */ /* 0x000fe200078e00ff */
[----:B0-----:R-:W-:-:S03]  /*ad40*/  LOP3.LUT R94, R111, R99, R3, 0x96, !PT ;  /* 0x000000636f5e7212 */ /* 0x001fc600078e9603 */
[----:B------:R-:W-:Y:S01]  /*ad50*/  HFMA2 R132, -RZ, RZ, 0, 0 ;  /* 0x00000000ff847431 */ /* 0x000fe200000001ff */
        /* <DEDUP_REMOVED lines=41> */
[----:B------:R-:W-:Y:S02]  /*aff0*/  LOP3.LUT R93, R93, R120, R97, 0x96, !PT ;  /* 0x000000785d5d7212 */ /* 0x000fe400078e9661 */
[----:B------:R-:W-:Y:S02]  /*b000*/  LOP3.LUT R98, R75, R98, R181, 0x96, !PT ;  /* 0x000000624b627212 */ /* 0x000fe400078e96b5 */
[----:B------:R-:W-:Y:S01]  /*b010*/  IADD3 R75, PT, PT, R2, -0xe443238, RZ ;  /* 0xf1bbcdc8024b7810 */ /* 0x000fe20007ffe0ff */
[----:B------:R-:W-:-:S04]  /*b020*/  IMAD.WIDE.U32 R94, R93, -0x2daee0ad, RZ ;  /* 0xd2511f535d5e7825 */ /* 0x000fc800078e00ff */
[----:B------:R-:W-:Y:S02]  /*b030*/  VIADD R93, R3, 0xdb3d7428 ;  /* 0xdb3d7428035d7836 */ /* 0x000fe40000000000 */
[----:B------:R-:W-:-:S03]  /*b040*/  IMAD.WIDE.U32 R98, R98, -0x326172a9, RZ ;  /* 0xcd9e8d5762627825 */ /* 0x000fc600078e00ff */
[----:B------:R-:W-:Y:S02]  /*b050*/  LOP3.LUT R93, R93, R180, R95, 0x96, !PT ;  /* 0x000000b45d5d7212 */ /* 0x000fe400078e965f */
[----:B------:R-:W-:Y:S01]  /*b060*/  LOP3.LUT R96, R75, R96, R99, 0x96, !PT ;  /* 0x000000604b607212 */ /* 0x000fe200078e9663 */
[----:B------:R-:W-:Y:S02]  /*b070*/  VIADD R75, R2, 0x8ff34781 ;  /* 0x8ff34781024b7836 */ /* 0x000fe40000000000 */
[----:B------:R-:W-:Y:S01]  /*b080*/  IMAD.WIDE.U32 R120, R93, -0x326172a9, RZ ;  /* 0xcd9e8d575d787825 */ /* 0x000fe200078e00ff */
[----:B------:R-:W-:-:S03]  /*b090*/  IADD3 R93, PT, PT, R3, -0x695add53, RZ ;  /* 0x96a522ad035d7810 */ /* 0x000fc60007ffe0ff */
[----:B------:R-:W-:Y:S01]  /*b0a0*/  IMAD.WIDE.U32 R96, R96, -0x2daee0ad, RZ ;  /* 0xd2511f5360607825 */ /* 0x000fe200078e00ff */
[----:B------:R-:W-:Y:S02]  /*b0b0*/  LOP3.LUT R102, R75, R98, R121, 0x96, !PT ;  /* 0x000000624b667212 */ /* 0x000fe400078e9679 */
[----:B------:R-:W-:Y:S01]  /*b0c0*/  MOV R75, R92 ;  /* 0x0000005c004b7202 */ /* 0x000fe20000000f00 */
[----:B------:R-:W-:Y:S01]  /*b0d0*/  IMAD.MOV.U32 R112, RZ, RZ, R120 ;  /* 0x000000ffff707224 */ /* 0x000fe200078e0078 */
[----:B------:R-:W-:Y:S01]  /*b0e0*/  LOP3.LUT R130, R93, R94, R97, 0x96, !PT ;  /* 0x0000005e5d827212 */ /* 0x000fe200078e9661 */
[----:B------:R-:W-:-:S07]  /*b0f0*/  IMAD.MOV.U32 R92, RZ, RZ, R96 ;  /* 0x000000ffff5c7224 */ /* 0x000fce00078e0060 */
.L_x_10171:
[----:B------:R-:W-:Y:S05]  /*b100*/  BSYNC.RECONVERGENT B1 ;  /* 0x0000000000017941 */ /* 0x000fea0003800200 */
.L_x_10170:
        /* <DEDUP_REMOVED lines=13> */
.L_x_10126:
[----:B--2---:R-:W-:Y:S01]  /*b1e0*/  HFMA2 R68, -RZ, RZ, 0, 0 ;  /* 0x00000000ff447431 */ /* 0x004fe200000001ff */
[----:B------:R-:W-:Y:S01]  /*b1f0*/  MOV R70, R132 ;  /* 0x0000008400467202 */ /* 0x000fe20000000f00 */
[----:B-1----:R-:W-:Y:S01]  /*b200*/  IMAD.MOV.U32 R92, RZ, RZ, R120 ;  /* 0x000000ffff5c7224 */ /* 0x002fe200078e0078 */
        /* <DEDUP_REMOVED lines=17> */
.L_x_10178:
        /* <DEDUP_REMOVED lines=13> */
.L_x_10180:
[----:B------:R-:W-:Y:S05]  /*b3f0*/  BSYNC.RECONVERGENT B2 ;  /* 0x0000000000027941 */ /* 0x000fea0003800200 */
.L_x_10179:
        /* <DEDUP_REMOVED lines=15> */
[----:B------:R-:W-:Y:S02]  /*b4f0*/  LOP3.LUT R70, R69, R68, R75, 0x96, !PT ;  /* 0x0000004445467212 */ /* 0x000fe400078e964b */
[----:B------:R-:W-:Y:S01]  /*b500*/  IADD3 R75, PT, PT, R3, 0x32370b8f, RZ ;  /* 0x32370b8f034b7810 */ /* 0x000fe20007ffe0ff */
        /* <DEDUP_REMOVED lines=21> */
[----:B------:R-:W-:-:S03]  /*b660*/  VIADD R75, R3, 0xdb3d7428 ;  /* 0xdb3d7428034b7836 */ /* 0x000fc60000000000 */
[----:B------:R-:W-:Y:S01]  /*b670*/  LOP3.LUT R71, R71, R70, R73, 0x96, !PT ;  /* 0x0000004647477212 */ /* 0x000fe200078e9649 */
[----:B------:R-:W-:Y:S01]  /*b680*/  IMAD.WIDE.U32 R92, R92, -0x2daee0ad, RZ ;  /* 0xd2511f535c5c7825 */ /* 0x000fe200078e00ff */
[----:B------:R-:W-:-:S03]  /*b690*/  IADD3 R73, PT, PT, R3, 0x1fd5c5a3, RZ ;  /* 0x1fd5c5a303497810 */ /* 0x000fc60007ffe0ff */
[----:B------:R-:W-:Y:S01]  /*b6a0*/  IMAD.WIDE.U32 R68, R71, -0x326172a9, RZ ;  /* 0xcd9e8d5747447825 */ /* 0x000fe200078e00ff */
[----:B------:R-:W-:-:S03]  /*b6b0*/  LOP3.LUT R73, R73, R72, R93, 0x96, !PT ;  /* 0x0000004849497212 */ /* 0x000fc600078e965d */
[----:B------:R-:W-:Y:S02]  /*b6c0*/  VIADD R71, R2, 0x5384540f ;  /* 0x5384540f02477836 */ /* 0x000fe40000000000 */
[----:B------:R-:W-:-:S03]  /*b6d0*/  IMAD.WIDE.U32 R72, R73, -0x326172a9, RZ ;  /* 0xcd9e8d5749487825 */ /* 0x000fc600078e00ff */
[----:B------:R-:W-:Y:S02]  /*b6e0*/  LOP3.LUT R71, R71, R74, R69, 0x96, !PT ;  /* 0x0000004a47477212 */ /* 0x000fe400078e9645 */
[----:B------:R-:W-:-:S03]  /*b6f0*/  IADD3 R69, PT, PT, R2, -0xe443238, RZ ;  /* 0xf1bbcdc802457810 */ /* 0x000fc60007ffe0ff */
[----:B------:R-:W-:Y:S01]  /*b700*/  IMAD.WIDE.U32 R70, R71, -0x2daee0ad, RZ ;  /* 0xd2511f5347467825 */ /* 0x000fe200078e00ff */
[----:B------:R-:W-:-:S03]  /*b710*/  LOP3.LUT R69, R69, R68, R73, 0x96, !PT ;  /* 0x0000004445457212 */ /* 0x000fc600078e9649 */
[----:B------:R-:W-:Y:S01]  /*b720*/  IMAD.MOV.U32 R68, RZ, RZ, R120 ;  /* 0x000000ffff447224 */ /* 0x000fe200078e0078 */
[----:B------:R-:W-:Y:S01]  /*b730*/  LOP3.LUT R75, R75, R92, R71, 0x96, !PT ;  /* 0x0000005c4b4b7212 */ /* 0x000fe200078e9647 */
[----:B------:R-:W-:Y:S01]  /*b740*/  IMAD.WIDE.U32 R92, R69, -0x2daee0ad, RZ ;  /* 0xd2511f53455c7825 */ /* 0x000fe200078e00ff */
[----:B------:R-:W-:-:S03]  /*b750*/  IADD3 R69, PT, PT, R3, -0x695add53, RZ ;  /* 0x96a522ad03457810 */ /* 0x000fc60007ffe0ff */
[----:B------:R-:W-:Y:S01]  /*b760*/  IMAD.WIDE.U32 R112, R75, -0x326172a9, RZ ;  /* 0xcd9e8d574b707825 */ /* 0x000fe200078e00ff */
[----:B------:R-:W-:-:S03]  /*b770*/  LOP3.LUT R130, R69, R70, R93, 0x96, !PT ;  /* 0x0000004645827212 */ /* 0x000fc600078e965d */
[----:B------:R-:W-:Y:S02]  /*b780*/  HFMA2 R70, -RZ, RZ, 0, 0 ;  /* 0x00000000ff467431 */ /* 0x000fe400000001ff */
[----:B------:R-:W-:-:S05]  /*b790*/  VIADD R71, R2, 0x8ff34781 ;  /* 0x8ff3478102477836 */ /* 0x000fca0000000000 */
[----:B------:R-:W-:-:S07]  /*b7a0*/  LOP3.LUT R102, R71, R72, R113, 0x96, !PT ;  /* 0x0000004847667212 */ /* 0x000fce00078e9671 */
.L_x_10177:
[----:B------:R-:W-:Y:S05]  /*b7b0*/  BSYNC.RECONVERGENT B1 ;  /* 0x0000000000017941 */ /* 0x000fea0003800200 */
.L_x_10176:
        /* <DEDUP_REMOVED lines=11> */
.L_x_10175:
[----:B------:R-:W-:Y:S01]  /*b870*/  MOV R71, R70 ;  /* 0x0000004600477202 */ /* 0x000fe20000000f00 */
        /* <DEDUP_REMOVED lines=15> */
.L_x_10184:
        /* <DEDUP_REMOVED lines=13> */
.L_x_10186:
[----:B------:R-:W-:Y:S05]  /*ba40*/  BSYNC.RECONVERGENT B2 ;  /* 0x0000000000027941 */ /* 0x000fea0003800200 */
.L_x_10185:
        /* <DEDUP_REMOVED lines=48> */
[C---:B------:R-:W-:Y:S02]  /*bd50*/  IADD3 R69, PT, PT, R2.reuse, -0xe443238, RZ ;  /* 0xf1bbcdc802457810 */ /* 0x040fe40007ffe0ff */
[----:B------:R-:W-:Y:S02]  /*bd60*/  LOP3.LUT R72, R71, R72, R75, 0x96, !PT ;  /* 0x0000004847487212 */ /* 0x000fe400078e964b */
[----:B------:R-:W-:Y:S01]  /*bd70*/  LOP3.LUT R70, R69, R70, R95, 0x96, !PT ;  /* 0x0000004645467212 */ /* 0x000fe200078e965f */
[----:B------:R-:W-:Y:S01]  /*bd80*/  VIADD R69, R2, 0x8ff34781 ;  /* 0x8ff3478102457836 */ /* 0x000fe20000000000 */
[----:B------:R-:W-:Y:S01]  /*bd90*/  IADD3 R75, PT, PT, R3, -0x695add53, RZ ;  /* 0x96a522ad034b7810 */ /* 0x000fe20007ffe0ff */
        /* <DEDUP_REMOVED lines=8> */
.L_x_10183:
[----:B------:R-:W-:Y:S05]  /*be20*/  BSYNC.RECONVERGENT B1 ;  /* 0x0000000000017941 */ /* 0x000fea0003800200 */
.L_x_10182:
        /* <DEDUP_REMOVED lines=12> */
.L_x_10181:
[----:B------:R-:W-:Y:S01]  /*bef0*/  MOV R72, R71 ;  /* 0x0000004700487202 */ /* 0x000fe20000000f00 */
[----:B------:R-:W-:Y:S01]  /*bf00*/  IMAD.MOV.U32 R70, RZ, RZ, RZ ;  /* 0x000000ffff467224 */ /* 0x000fe200078e00ff */
        /* <DEDUP_REMOVED lines=14> */
.L_x_10190:
        /* <DEDUP_REMOVED lines=13> */
.L_x_10192:
[----:B------:R-:W-:Y:S05]  /*c0c0*/  BSYNC.RECONVERGENT B2 ;  /* 0x0000000000027941 */ /* 0x000fea0003800200 */
.L_x_10191:
[----:B0-----:R-:W-:Y:S01]  /*c0d0*/  IMAD.WIDE.U32 R94, R133, -0x326172a9, RZ ;  /* 0xcd9e8d57855e7825 */ /* 0x001fe200078e00ff */
        /* <DEDUP_REMOVED lines=24> */
[----:B------:R-:W-:Y:S02]  /*c260*/  IADD3 R93, PT, PT, R3, -0x56f99767, RZ ;  /* 0xa9066899035d7810 */ /* 0x000fe40007ffe0ff */
        /* <DEDUP_REMOVED lines=30> */
[----:B------:R-:W-:Y:S01]  /*c450*/  MOV R73, R92 ;  /* 0x0000005c00497202 */ /* 0x000fe20000000f00 */
[----:B------:R-:W-:Y:S02]  /*c460*/  IMAD.MOV.U32 R112, RZ, RZ, R72 ;  /* 0x000000ffff707224 */ /* 0x000fe400078e0048 */
[----:B------:R-:W-:Y:S01]  /*c470*/  HFMA2 R72, -RZ, RZ, 0, 0 ;  /* 0x00000000ff487431 */ /* 0x000fe200000001ff */
[----:B------:R-:W-:Y:S01]  /*c480*/  LOP3.LUT R130, R93, R74, R71, 0x96, !PT ;  /* 0x0000004a5d827212 */ /* 0x000fe200078e9647 */
[----:B------:R-:W-:-:S07]  /*c490*/  IMAD.MOV.U32 R92, RZ, RZ, R70 ;  /* 0x000000ffff5c7224 */ /* 0x000fce00078e0046 */
.L_x_10189:
[----:B------:R-:W-:Y:S05]  /*c4a0*/  BSYNC.RECONVERGENT B1 ;  /* 0x0000000000017941 */ /* 0x000fea0003800200 */
.L_x_10188:
        /* <DEDUP_REMOVED lines=11> */
.L_x_10187:
        /* <DEDUP_REMOVED lines=16> */
.L_x_10196:
[----:B------:R-:W-:Y:S01]  /*c660*/  IADD3 R134, PT, PT, R134, 0x1, RZ ;  /* 0x0000000186867810 */ /* 0x000fe20007ffe0ff */
[----:B------:R-:W-:Y:S03]  /*c670*/  BSSY.RECONVERGENT B2, `(.L_x_10197) ;  /* 0x000000c000027945 */ /* 0x000fe60003800200 */
[C---:B------:R-:W-:Y:S01]  /*c680*/  ISETP.NE.AND P2, PT, R134.reuse, RZ, PT ;  /* 0x000000ff8600720c */ /* 0x040fe20003f45270 */
[----:B0-----:R-:W-:-:S12]  /*c690*/  IMAD.WIDE.U32 R94, R134, -0x2daee0ad, RZ ;  /* 0xd2511f53865e7825 */ /* 0x001fd800078e00ff */
        /* <DEDUP_REMOVED lines=9> */
.L_x_10198:
[----:B------:R-:W-:Y:S05]  /*c730*/  BSYNC.RECONVERGENT B2 ;  /* 0x0000000000027941 */ /* 0x000fea0003800200 */
.L_x_10197:
        /* <DEDUP_REMOVED lines=61> */
.L_x_10195:
[----:B------:R-:W-:Y:S05]  /*cb10*/  BSYNC.RECONVERGENT B1 ;  /* 0x0000000000017941 */ /* 0x000fea0003800200 */
.L_x_10194:
        /* <DEDUP_REMOVED lines=12> */
.L_x_10193:
        /* <DEDUP_REMOVED lines=16> */
.L_x_10202:
        /* <DEDUP_REMOVED lines=13> */
.L_x_10204:
[----:B------:R-:W-:Y:S05]  /*cdb0*/  BSYNC.RECONVERGENT B2 ;  /* 0x0000000000027941 */ /* 0x000fea0003800200 */
.L_x_10203:
        /* <DEDUP_REMOVED lines=61> */
.L_x_10201:
[----:B------:R-:W-:Y:S05]  /*d190*/  BSYNC.RECONVERGENT B1 ;  /* 0x0000000000017941 */ /* 0x000fea0003800200 */
.L_x_10200:
        /* <DEDUP_REMOVED lines=11> */
.L_x_10199:
        /* <DEDUP_REMOVED lines=16> */
.L_x_10208:
        /* <DEDUP_REMOVED lines=13> */
.L_x_10210:
[----:B------:R-:W-:Y:S05]  /*d420*/  BSYNC.RECONVERGENT B2 ;  /* 0x0000000000027941 */ /* 0x000fea0003800200 */
.L_x_10209:
        /* <DEDUP_REMOVED lines=61> */
.L_x_10207:
[----:B------:R-:W-:Y:S05]  /*d800*/  BSYNC.RECONVERGENT B1 ;  /* 0x0000000000017941 */ /* 0x000fea0003800200 */
.L_x_10206:
[----:B-----5:R-:W-:Y:S01]  /*d810*/  PRMT R74, R66, 0x7632, R74 ;  /* 0x00007632424a7816 */ /* 0x020fe2000000004a */
        /* <DEDUP_REMOVED lines=11> */
.L_x_10205:
[----:B------:R-:W-:Y:S01]  /*d8d0*/  MOV R93, R75 ;  /* 0x0000004b005d7202 */ /* 0x000fe20000000f00 */
[----:B------:R-:W-:Y:S01]  /*d8e0*/  IMAD.MOV.U32 R74, RZ, RZ, RZ ;  /* 0x000000ffff4a7224 */ /* 0x000fe200078e00ff */
        /* <DEDUP_REMOVED lines=14> */
.L_x_10214:
        /* <DEDUP_REMOVED lines=13> */
.L_x_10216:
[----:B------:R-:W-:Y:S05]  /*daa0*/  BSYNC.RECONVERGENT B2 ;  /* 0x0000000000027941 */ /* 0x000fea0003800200 */
.L_x_10215:
        /* <DEDUP_REMOVED lines=61> */
.L_x_10213:
[----:B------:R-:W-:Y:S05]  /*de80*/  BSYNC.RECONVERGENT B1 ;  /* 0x0000000000017941 */ /* 0x000fea0003800200 */
.L_x_10212:
        /* <DEDUP_REMOVED lines=11> */
.L_x_10211:
        /* <DEDUP_REMOVED lines=16> */
.L_x_10219:
        /* <DEDUP_REMOVED lines=13> */
.L_x_10221:
[----:B------:R-:W-:Y:S05]  /*e110*/  BSYNC.RECONVERGENT B2 ;  /* 0x0000000000027941 */ /* 0x000fea0003800200 */
.L_x_10220:
        /* <DEDUP_REMOVED lines=61> */
.L_x_10218:
[----:B------:R-:W-:Y:S05]  /*e4f0*/  BSYNC.RECONVERGENT B1 ;  /* 0x0000000000017941 */ /* 0x000fea0003800200 */
.L_x_10217:
[----:B-----5:R-:W-:Y:S01]  /*e500*/  PRMT R93, R67, 0x7632, R93 ;  /* 0x00007632435d7816 */ /* 0x020fe2000000005d */
[----:B0-----:R-:W-:Y:S01]  /*e510*/  IMAD.MOV.U32 R94, RZ, RZ, 0x2f800000 ;  /* 0x2f800000ff5e7424 */ /* 0x001fe200078e00ff */
[----:B------:R-:W-:Y:S02]  /*e520*/  I2FP.F32.U32 R75, R75 ;  /* 0x0000004b004b7245 */ /* 0x000fe40000201000 */
        /* <DEDUP_REMOVED lines=9> */
.L_x_10169:
[----:B0-----:R-:W0:Y:S01]  /*e5c0*/  LDC.64 R94, c[0x0][0x3a8] ;  /* 0x0000ea00ff5e7b82 */ /* 0x001e220000000a00 */
        /* <DEDUP_REMOVED lines=25> */
.L_x_10222:
[----:B------:R-:W-:Y:S01]  /*e760*/  IADD3 R0, PT, PT, R0, 0x80, RZ ;  /* 0x0000008000007810 */ /* 0x000fe20007ffe0ff */
[----:B------:R-:W-:-:S07]  /*e770*/  VIADD R131, R131, 0x80 ;  /* 0x0000008083837836 */ /* 0x000fce0000000000 */
.L_x_10125:
[----:B------:R-:W-:Y:S05]  /*e780*/  BSYNC.RECONVERGENT B0 ;  /* 0x0000000000007941 */ /* 0x000fea0003800200 */
.L_x_10124:
        /* <DEDUP_REMOVED lines=14> */
[----:B-1----:R-:W-:Y:S01]  /*e870*/  IMAD.MOV.U32 R92, RZ, RZ, R120 ;  /* 0x000000ffff5c7224 */ /* 0x002fe200078e0078 */
[----:B--2---:R-:W-:Y:S02]  /*e880*/  MOV R78, R132 ;  /* 0x00000084004e7202 */ /* 0x004fe40000000f00 */
[----:B-----5:R-:W-:-:S09]  /*e890*/  MOV R76, R60 ;  /* 0x0000003c004c7202 */ /* 0x020fd20000000f00 */
        /* <DEDUP_REMOVED lines=17> */
.L_x_10229:
        /* <DEDUP_REMOVED lines=13> */
.L_x_10231:
[----:B------:R-:W-:Y:S05]  /*ea80*/  BSYNC.RECONVERGENT B2 ;  /* 0x0000000000027941 */ /* 0x000fea0003800200 */
.L_x_10230:
        /* <DEDUP_REMOVED lines=59> */
.L_x_10228:
[----:B------:R-:W-:Y:S05]  /*ee40*/  BSYNC.RECONVERGENT B1 ;  /* 0x0000000000017941 */ /* 0x000fea0003800200 */
.L_x_10227:
        /* <DEDUP_REMOVED lines=11> */
.L_x_10226:
        /* <DEDUP_REMOVED lines=16> */
.L_x_10235:
        /* <DEDUP_REMOVED lines=13> */
.L_x_10237:
[----:B------:R-:W-:Y:S05]  /*f0d0*/  BSYNC.RECONVERGENT B2 ;  /* 0x0000000000027941 */ /* 0x000fea0003800200 */
.L_x_10236:
        /* <DEDUP_REMOVED lines=61> */
.L_x_10234:
[----:B------:R-:W-:Y:S05]  /*f4b0*/  BSYNC.RECONVERGENT B1 ;  /* 0x0000000000017941 */ /* 0x000fea0003800200 */
.L_x_10233:
        /* <DEDUP_REMOVED lines=12> */
.L_x_10232:
        /* <DEDUP_REMOVED lines=16> */
.L_x_10241:
        /* <DEDUP_REMOVED lines=13> */
.L_x_10243:
[----:B------:R-:W-:Y:S05]  /*f750*/  BSYNC.RECONVERGENT B2 ;  /* 0x0000000000027941 */ /* 0x000fea0003800200 */
.L_x_10242:
        /* <DEDUP_REMOVED lines=61> */
.L_x_10240:
[----:B------:R-:W-:Y:S05]  /*fb30*/  BSYNC.RECONVERGENT B1 ;  /* 0x0000000000017941 */ /* 0x000fea0003800200 */
.L_x_10239:
        /* <DEDUP_REMOVED lines=11> */
.L_x_10238:
        /* <DEDUP_REMOVED lines=16> */
.L_x_10247:
        /* <DEDUP_REMOVED lines=13> */
.L_x_10249:
[----:B------:R-:W-:Y:S05]  /*fdc0*/  BSYNC.RECONVERGENT B2 ;  /* 0x0000000000027941 */ /* 0x000fea0003800200 */
.L_x_10248:
        /* <DEDUP_REMOVED lines=61> */
.L_x_10246:
[----:B------:R-:W-:Y:S05]  /*101a0*/  BSYNC.RECONVERGENT B1 ;  /* 0x0000000000017941 */ /* 0x000fea0003800200 */
.L_x_10245:
        /* <DEDUP_REMOVED lines=12> */
.L_x_10244:
        /* <DEDUP_REMOVED lines=16> */
.L_x_10253:
        /* <DEDUP_REMOVED lines=13> */
.L_x_10255:
[----:B------:R-:W-:Y:S05]  /*10440*/  BSYNC.RECONVERGENT B2 ;  /* 0x0000000000027941 */ /* 0x000fea0003800200 */
.L_x_10254:
        /* <DEDUP_REMOVED lines=61> */
.L_x_10252:
[----:B------:R-:W-:Y:S05]  /*10820*/  BSYNC.RECONVERGENT B1 ;  /* 0x0000000000017941 */ /* 0x000fea0003800200 */
.L_x_10251:
        /* <DEDUP_REMOVED lines=11> */
.L_x_10250:
        /* <DEDUP_REMOVED lines=16> */
.L_x_10259:
        /* <DEDUP_REMOVED lines=13> */
.L_x_10261:
[----:B------:R-:W-:Y:S05]  /*10ab0*/  BSYNC.RECONVERGENT B2 ;  /* 0x0000000000027941 */ /* 0x000fea0003800200 */
.L_x_10260:
        /* <DEDUP_REMOVED lines=61> */
.L_x_10258:
[----:B------:R-:W-:Y:S05]  /*10e90*/  BSYNC.RECONVERGENT B1 ;  /* 0x0000000000017941 */ /* 0x000fea0003800200 */
.L_x_10257:
        /* <DEDUP_REMOVED lines=12> */
.L_x_10256:
        /* <DEDUP_REMOVED lines=16> */
.L_x_10265:
        /* <DEDUP_REMOVED lines=13> */
.L_x_10267:
[----:B------:R-:W-:Y:S05]  /*11130*/  BSYNC.RECONVERGENT B2 ;  /* 0x0000000000027941 */ /* 0x000fea0003800200 */
.L_x_10266:
        /* <DEDUP_REMOVED lines=61> */
.L_x_10264:
[----:B------:R-:W-:Y:S05]  /*11510*/  BSYNC.RECONVERGENT B1 ;  /* 0x0000000000017941 */ /* 0x000fea0003800200 */
.L_x_10263:
        /* <DEDUP_REMOVED lines=11> */
.L_x_10262:
        /* <DEDUP_REMOVED lines=16> */
.L_x_10271:
        /* <DEDUP_REMOVED lines=13> */
.L_x_10273:
[----:B------:R-:W-:Y:S05]  /*117a0*/  BSYNC.RECONVERGENT B2 ;  /* 0x0000000000027941 */ /* 0x000fea0003800200 */
.L_x_10272:
        /* <DEDUP_REMOVED lines=61> */
.L_x_10270:
[----:B------:R-:W-:Y:S05]  /*11b80*/  BSYNC.RECONVERGENT B1 ;  /* 0x0000000000017941 */ /* 0x000fea0003800200 */
.L_x_10269:
        /* <DEDUP_REMOVED lines=13> */
.L_x_10225:
        /* <DEDUP_REMOVED lines=20> */
.L_x_10277:
        /* <DEDUP_REMOVED lines=13> */
.L_x_10279:
[----:B------:R-:W-:Y:S05]  /*11e70*/  BSYNC.RECONVERGENT B2 ;  /* 0x0000000000027941 */ /* 0x000fea0003800200 */
.L_x_10278:
        /* <DEDUP_REMOVED lines=59> */
.L_x_10276:
[----:B------:R-:W-:Y:S05]  /*12230*/  BSYNC.RECONVERGENT B1 ;  /* 0x0000000000017941 */ /* 0x000fea0003800200 */
.L_x_10275:
        /* <DEDUP_REMOVED lines=11> */
.L_x_10274:
        /* <DEDUP_REMOVED lines=16> */
.L_x_10283:
        /* <DEDUP_REMOVED lines=13> */
.L_x_10285:
[----:B------:R-:W-:Y:S05]  /*124c0*/  BSYNC.RECONVERGENT B2 ;  /* 0x0000000000027941 */ /* 0x000fea0003800200 */
.L_x_10284:
        /* <DEDUP_REMOVED lines=61> */
.L_x_10282:
[----:B------:R-:W-:Y:S05]  /*128a0*/  BSYNC.RECONVERGENT B1 ;  /* 0x0000000000017941 */ /* 0x000fea0003800200 */
.L_x_10281:
        /* <DEDUP_REMOVED lines=12> */
.L_x_10280:
        /* <DEDUP_REMOVED lines=16> */
.L_x_10289:
        /* <DEDUP_REMOVED lines=13> */
.L_x_10291:
[----:B------:R-:W-:Y:S05]  /*12b40*/  BSYNC.RECONVERGENT B2 ;  /* 0x0000000000027941 */ /* 0x000fea0003800200 */
.L_x_10290:
        /* <DEDUP_REMOVED lines=61> */
.L_x_10288:
[----:B------:R-:W-:Y:S05]  /*12f20*/  BSYNC.RECONVERGENT B1 ;  /* 0x0000000000017941 */ /* 0x000fea0003800200 */
.L_x_10287:
        /* <DEDUP_REMOVED lines=11> */
.L_x_10286:
        /* <DEDUP_REMOVED lines=16> */
.L_x_10295:
        /* <DEDUP_REMOVED lines=13> */
.L_x_10297:
[----:B------:R-:W-:Y:S05]  /*131b0*/  BSYNC.RECONVERGENT B2 ;  /* 0x0000000000027941 */ /* 0x000fea0003800200 */
.L_x_10296:
        /* <DEDUP_REMOVED lines=61> */
.L_x_10294:
[----:B------:R-:W-:Y:S05]  /*13590*/  BSYNC.RECONVERGENT B1 ;  /* 0x0000000000017941 */ /* 0x000fea0003800200 */
.L_x_10293:
        /* <DEDUP_REMOVED lines=12> */
.L_x_10292:
        /* <DEDUP_REMOVED lines=16> */
.L_x_10301:
        /* <DEDUP_REMOVED lines=13> */
.L_x_10303:
[----:B------:R-:W-:Y:S05]  /*13830*/  BSYNC.RECONVERGENT B2 ;  /* 0x0000000000027941 */ /* 0x000fea0003800200 */
.L_x_10302:
        /* <DEDUP_REMOVED lines=61> */
.L_x_10300:
[----:B------:R-:W-:Y:S05]  /*13c10*/  BSYNC.RECONVERGENT B1 ;  /* 0x0000000000017941 */ /* 0x000fea0003800200 */
.L_x_10299:
        /* <DEDUP_REMOVED lines=11> */
.L_x_10298:
        /* <DEDUP_REMOVED lines=16> */
.L_x_10307:
        /* <DEDUP_REMOVED lines=13> */
.L_x_10309:
[----:B------:R-:W-:Y:S05]  /*13ea0*/  BSYNC.RECONVERGENT B2 ;  /* 0x0000000000027941 */ /* 0x000fea0003800200 */
.L_x_10308:
        /* <DEDUP_REMOVED lines=61> */
.L_x_10306:
[----:B------:R-:W-:Y:S05]  /*14280*/  BSYNC.RECONVERGENT B1 ;  /* 0x0000000000017941 */ /* 0x000fea0003800200 */
.L_x_10305:
        /* <DEDUP_REMOVED lines=12> */
.L_x_10304:
        /* <DEDUP_REMOVED lines=16> */
.L_x_10313:
        /* <DEDUP_REMOVED lines=13> */
.L_x_10315:
[----:B------:R-:W-:Y:S05]  /*14520*/  BSYNC.RECONVERGENT B2 ;  /* 0x0000000000027941 */ /* 0x000fea0003800200 */
.L_x_10314:
        /* <DEDUP_REMOVED lines=61> */
.L_x_10312:
[----:B------:R-:W-:Y:S05]  /*14900*/  BSYNC.RECONVERGENT B1 ;  /* 0x0000000000017941 */ /* 0x000fea0003800200 */
.L_x_10311:
        /* <DEDUP_REMOVED lines=11> */
.L_x_10310:
        /* <DEDUP_REMOVED lines=16> */
.L_x_10318:
        /* <DEDUP_REMOVED lines=13> */
.L_x_10320:
[----:B------:R-:W-:Y:S05]  /*14b90*/  BSYNC.RECONVERGENT B2 ;  /* 0x0000000000027941 */ /* 0x000fea0003800200 */
.L_x_10319:
        /* <DEDUP_REMOVED lines=61> */
.L_x_10317:
[----:B------:R-:W-:Y:S05]  /*14f70*/  BSYNC.RECONVERGENT B1 ;  /* 0x0000000000017941 */ /* 0x000fea0003800200 */
.L_x_10316:
        /* <DEDUP_REMOVED lines=12> */
.L_x_10268:
        /* <DEDUP_REMOVED lines=26> */
.L_x_10321:
[----:B------:R-:W-:Y:S01]  /*151e0*/  IADD3 R0, PT, PT, R0, 0x80, RZ ;  /* 0x0000008000007810 */ /* 0x000fe20007ffe0ff */
[----:B------:R-:W-:-:S07]  /*151f0*/  VIADD R131, R131, 0x80 ;  /* 0x0000008083837836 */ /* 0x000fce0000000000 */
.L_x_10224:
[----:B------:R-:W-:Y:S05]  /*15200*/  BSYNC.RECONVERGENT B0 ;  /* 0x0000000000007941 */ /* 0x000fea0003800200 */
.L_x_10223:
        /* <DEDUP_REMOVED lines=34> */
.L_x_10328:
        /* <DEDUP_REMOVED lines=13> */
.L_x_10330:
[----:B------:R-:W-:Y:S05]  /*15500*/  BSYNC.RECONVERGENT B2 ;  /* 0x0000000000027941 */ /* 0x000fea0003800200 */
.L_x_10329:
        /* <DEDUP_REMOVED lines=50> */
[----:B------:R-:W-:-:S03]  /*15830*/  IMAD.MOV.U32 R84, RZ, RZ, R120 ;  /* 0x000000ffff547224 */ /* 0x000fc600078e0078 */
        /* <DEDUP_REMOVED lines=8> */
.L_x_10327:
[----:B------:R-:W-:Y:S05]  /*158c0*/  BSYNC.RECONVERGENT B1 ;  /* 0x0000000000017941 */ /* 0x000fea0003800200 */
.L_x_10326:
        /* <DEDUP_REMOVED lines=11> */
.L_x_10325:
        /* <DEDUP_REMOVED lines=16> */
.L_x_10334:
        /* <DEDUP_REMOVED lines=13> */
.L_x_10336:
[----:B------:R-:W-:Y:S05]  /*15b50*/  BSYNC.RECONVERGENT B2 ;  /* 0x0000000000027941 */ /* 0x000fea0003800200 */
.L_x_10335:
        /* <DEDUP_REMOVED lines=33> */
[----:B------:R-:W-:Y:S01]  /*15d70*/  LOP3.LUT R85, R85, R90, R89, 0x96, !PT ;  /* 0x0000005a55557212 */ /* 0x000fe200078e9659 */
[----:B------:R-:W-:Y:S02]  /*15d80*/  VIADD R89, R2, 0x5384540f ;  /* 0x5384540f02597836 */ /* 0x000fe40000000000 */
[----:B------:R-:W-:-:S04]  /*15d90*/  IMAD.WIDE.U32 R90, R91, -0x2daee0ad, RZ ;  /* 0xd2511f535b5a7825 */ /* 0x000fc800078e00ff */
[----:B------:R-:W-:Y:S01]  /*15da0*/  IMAD.WIDE.U32 R94, R85, -0x326172a9, RZ ;  /* 0xcd9e8d57555e7825 */ /* 0x000fe200078e00ff */
[----:B------:R-:W-:Y:S02]  /*15db0*/  IADD3 R85, PT, PT, R2, -0x4ab325aa, RZ ;  /* 0xb54cda5602557810 */ /* 0x000fe40007ffe0ff */
[----:B------:R-:W-:Y:S02]  /*15dc0*/  LOP3.LUT R87, R87, R88, R91, 0x96, !PT ;  /* 0x0000005857577212 */ /* 0x000fe400078e965b */
[----:B------:R-:W-:-:S03]  /*15dd0*/  LOP3.LUT R85, R85, R86, R95, 0x96, !PT ;  /* 0x0000005655557212 */ /* 0x000fc600078e965f */
[----:B------:R-:W-:-:S04]  /*15de0*/  IMAD.WIDE.U32 R86, R87, -0x326172a9, RZ ;  /* 0xcd9e8d5757567825 */ /* 0x000fc800078e00ff */
[----:B------:R-:W-:Y:S01]  /*15df0*/  IMAD.WIDE.U32 R96, R85, -0x2daee0ad, RZ ;  /* 0xd2511f5355607825 */ /* 0x000fe200078e00ff */
[----:B------:R-:W-:Y:S02]  /*15e00*/  IADD3 R85, PT, PT, R3, 0x1fd5c5a3, RZ ;  /* 0x1fd5c5a303557810 */ /* 0x000fe40007ffe0ff */
        /* <DEDUP_REMOVED lines=13> */
[----:B------:R-:W-:Y:S02]  /*15ee0*/  HFMA2 R87, -RZ, RZ, 0, 0 ;  /* 0x00000000ff577431 */ /* 0x000fe400000001ff */
[----:B------:R-:W-:Y:S01]  /*15ef0*/  IMAD.MOV.U32 R112, RZ, RZ, R94 ;  /* 0x000000ffff707224 */ /* 0x000fe200078e005e */
[----:B------:R-:W-:Y:S02]  /*15f00*/  LOP3.LUT R102, R85, R90, R95, 0x96, !PT ;  /* 0x0000005a55667212 */ /* 0x000fe400078e965f */
[----:B------:R-:W-:Y:S01]  /*15f10*/  MOV R85, R92 ;  /* 0x0000005c00557202 */ /* 0x000fe20000000f00 */
[----:B------:R-:W-:-:S07]  /*15f20*/  IMAD.MOV.U32 R92, RZ, RZ, R86 ;  /* 0x000000ffff5c7224 */ /* 0x000fce00078e0056 */
.L_x_10333:
[----:B------:R-:W-:Y:S05]  /*15f30*/  BSYNC.RECONVERGENT B1 ;  /* 0x0000000000017941 */ /* 0x000fea0003800200 */
.L_x_10332:
        /* <DEDUP_REMOVED lines=12> */
.L_x_10331:
        /* <DEDUP_REMOVED lines=16> */
.L_x_10340:
        /* <DEDUP_REMOVED lines=13> */
.L_x_10342:
[----:B------:R-:W-:Y:S05]  /*161d0*/  BSYNC.RECONVERGENT B2 ;  /* 0x0000000000027941 */ /* 0x000fea0003800200 */
.L_x_10341:
        /* <DEDUP_REMOVED lines=42> */
[----:B------:R-:W-:-:S04]  /*16480*/  IMAD.WIDE.U32 R96, R96, -0x2daee0ad, RZ ;  /* 0xd2511f5360607825 */ /* 0x000fc800078e00ff */
[----:B------:R-:W-:Y:S01]  /*16490*/  VIADD R89, R2, 0x5384540f ;  /* 0x5384540f02597836 */ /* 0x000fe20000000000 */
[----:B------:R-:W-:-:S04]  /*164a0*/  LOP3.LUT R91, R91, R90, R97, 0x96, !PT ;  /* 0x0000005a5b5b7212 */ /* 0x000fc800078e9661 */
[----:B------:R-:W-:Y:S01]  /*164b0*/  LOP3.LUT R89, R89, R94, R87, 0x96, !PT ;  /* 0x0000005e59597212 */ /* 0x000fe200078e9657 */
[----:B------:R-:W-:Y:S01]  /*164c0*/  IMAD.WIDE.U32 R90, R91, -0x326172a9, RZ ;  /* 0xcd9e8d575b5a7825 */ /* 0x000fe200078e00ff */
[----:B------:R-:W-:-:S03]  /*164d0*/  IADD3 R87, PT, PT, R2, -0xe443238, RZ ;  /* 0xf1bbcdc802577810 */ /* 0x000fc60007ffe0ff */
[----:B------:R-:W-:Y:S01]  /*164e0*/  IMAD.WIDE.U32 R88, R89, -0x2daee0ad, RZ ;  /* 0xd2511f5359587825 */ /* 0x000fe200078e00ff */
[----:B------:R-:W-:Y:S02]  /*164f0*/  LOP3.LUT R87, R87, R86, R91, 0x96, !PT ;  /* 0x0000005657577212 */ /* 0x000fe400078e965b */
[----:B------:R-:W-:Y:S02]  /*16500*/  IADD3 R91, PT, PT, R3, -0x695add53, RZ ;  /* 0x96a522ad035b7810 */ /* 0x000fe40007ffe0ff */
[----:B------:R-:W-:Y:S01]  /*16510*/  LOP3.LUT R93, R93, R96, R89, 0x96, !PT ;  /* 0x000000605d5d7212 */ /* 0x000fe200078e9659 */
[----:B------:R-:W-:-:S04]  /*16520*/  IMAD.WIDE.U32 R86, R87, -0x2daee0ad, RZ ;  /* 0xd2511f5357567825 */ /* 0x000fc800078e00ff */
[----:B------:R-:W-:Y:S01]  /*16530*/  IMAD.WIDE.U32 R94, R93, -0x326172a9, RZ ;  /* 0xcd9e8d575d5e7825 */ /* 0x000fe200078e00ff */
[----:B------:R-:W-:-:S03]  /*16540*/  LOP3.LUT R130, R91, R88, R87, 0x96, !PT ;  /* 0x000000585b827212 */ /* 0x000fc600078e9657 */
[----:B------:R-:W-:Y:S02]  /*16550*/  HFMA2 R88, -RZ, RZ, 0, 0 ;  /* 0x00000000ff587431 */ /* 0x000fe400000001ff */
[----:B------:R-:W-:Y:S02]  /*16560*/  VIADD R89, R2, 0x8ff34781 ;  /* 0x8ff3478102597836 */ /* 0x000fe40000000000 */
[----:B------:R-:W-:-:S03]  /*16570*/  IMAD.MOV.U32 R112, RZ, RZ, R94 ;  /* 0x000000ffff707224 */ /* 0x000fc600078e005e */
[----:B------:R-:W-:Y:S02]  /*16580*/  LOP3.LUT R102, R89, R90, R95, 0x96, !PT ;  /* 0x0000005a59667212 */ /* 0x000fe400078e965f */
[----:B------:R-:W-:Y:S01]  /*16590*/  MOV R89, R92 ;  /* 0x0000005c00597202 */ /* 0x000fe20000000f00 */
[----:B------:R-:W-:-:S07]  /*165a0*/  IMAD.MOV.U32 R92, RZ, RZ, R86 ;  /* 0x000000ffff5c7224 */ /* 0x000fce00078e0056 */
.L_x_10339:
[----:B------:R-:W-:Y:S05]  /*165b0*/  BSYNC.RECONVERGENT B1 ;  /* 0x0000000000017941 */ /* 0x000fea0003800200 */
.L_x_10338:
        /* <DEDUP_REMOVED lines=11> */
.L_x_10337:
        /* <DEDUP_REMOVED lines=16> */
.L_x_10346:
        /* <DEDUP_REMOVED lines=13> */
.L_x_10348:
[----:B------:R-:W-:Y:S05]  /*16840*/  BSYNC.RECONVERGENT B2 ;  /* 0x0000000000027941 */ /* 0x000fea0003800200 */
.L_x_10347:
        /* <DEDUP_REMOVED lines=61> */
.L_x_10345:
[----:B------:R-:W-:Y:S05]  /*16c20*/  BSYNC.RECONVERGENT B1 ;  /* 0x0000000000017941 */ /* 0x000fea0003800200 */
.L_x_10344:
        /* <DEDUP_REMOVED lines=12> */
.L_x_10343:
        /* <DEDUP_REMOVED lines=16> */
.L_x_10352:
        /* <DEDUP_REMOVED lines=13> */
.L_x_10354:
[----:B------:R-:W-:Y:S05]  /*16ec0*/  BSYNC.RECONVERGENT B2 ;  /* 0x0000000000027941 */ /* 0x000fea0003800200 */
.L_x_10353:
        /* <DEDUP_REMOVED lines=61> */
.L_x_10351:
[----:B------:R-:W-:Y:S05]  /*172a0*/  BSYNC.RECONVERGENT B1 ;  /* 0x0000000000017941 */ /* 0x000fea0003800200 */
.L_x_10350:
        /* <DEDUP_REMOVED lines=11> */
.L_x_10349:
        /* <DEDUP_REMOVED lines=16> */
.L_x_10358:
        /* <DEDUP_REMOVED lines=13> */
.L_x_10360:
[----:B------:R-:W-:Y:S05]  /*17530*/  BSYNC.RECONVERGENT B2 ;  /* 0x0000000000027941 */ /* 0x000fea0003800200 */
.L_x_10359:
[----:B------:R-:W-:Y:S01]  /*17540*/  IMAD.WIDE.U32 R98, R133, -0x326172a9, RZ ;  /* 0xcd9e8d5785627825 */ /* 0x000fe200078e00ff */
[----:B------:R-:W-:Y:S02]  /*17550*/  LOP3.LUT R90, R111, R97, R3, 0x96, !PT ;  /* 0x000000616f5a7212 */ /* 0x000fe400078e9603 */
[----:B------:R-:W-:Y:S01]  /*17560*/  IADD3 R93, PT, PT, R3, -0x4498517b, RZ ;  /* 0xbb67ae85035d7810 */ /* 0x000fe20007ffe0ff */
[----:B------:R-:W-:Y:S01]  /*17570*/  VIADD R89, R2, 0x9e3779b9 ;  /* 0x9e3779b902597836 */ /* 0x000fe20000000000 */
[----:B0-----:R-:W-:Y:S01]  /*17580*/  LOP3.LUT R94, R103, R99, R2, 0x96, !PT ;  /* 0x00000063675e7212 */ /* 0x001fe200078e9602 */
        /* <DEDUP_REMOVED lines=56> */
.L_x_10357:
[----:B------:R-:W-:Y:S05]  /*17910*/  BSYNC.RECONVERGENT B1 ;  /* 0x0000000000017941 */ /* 0x000fea0003800200 */
.L_x_10356:
        /* <DEDUP_REMOVED lines=12> */
.L_x_10355:
        /* <DEDUP_REMOVED lines=16> */
.L_x_10364:
        /* <DEDUP_REMOVED lines=13> */
.L_x_10366:
[----:B------:R-:W-:Y:S05]  /*17bb0*/  BSYNC.RECONVERGENT B2 ;  /* 0x0000000000027941 */ /* 0x000fea0003800200 */
.L_x_10365:
        /* <DEDUP_REMOVED lines=58> */
[----:B------:R-:W-:Y:S01]  /*17f60*/  MOV R94, R92 ;  /* 0x0000005c005e7202 */ /* 0x000fe20000000f00 */
[----:B------:R-:W-:Y:S01]  /*17f70*/  IMAD.MOV.U32 R92, RZ, RZ, R90 ;  /* 0x000000ffff5c7224 */ /* 0x000fe200078e005a */
[----:B------:R-:W-:-:S07]  /*17f80*/  LOP3.LUT R130, R97, R96, R91, 0x96, !PT ;  /* 0x0000006061827212 */ /* 0x000fce00078e965b */
.L_x_10363:
[----:B------:R-:W-:Y:S05]  /*17f90*/  BSYNC.RECONVERGENT B1 ;  /* 0x0000000000017941 */ /* 0x000fea0003800200 */
.L_x_10362:
        /* <DEDUP_REMOVED lines=11> */
.L_x_10361:
[----:B------:R-:W-:Y:S01]  /*18050*/  MOV R132, R93 ;  /* 0x0000005d00847202 */ /* 0x000fe20000000f00 */
[----:B------:R-:W-:Y:S01]  /*18060*/  IMAD.MOV.U32 R120, RZ, RZ, R92 ;  /* 0x000000ffff787224 */ /* 0x000fe200078e005c */
        /* <DEDUP_REMOVED lines=18> */
.L_x_10370:
        /* <DEDUP_REMOVED lines=13> */
.L_x_10372:
[----:B------:R-:W-:Y:S05]  /*18260*/  BSYNC.RECONVERGENT B2 ;  /* 0x0000000000027941 */ /* 0x000fea0003800200 */
.L_x_10371:
        /* <DEDUP_REMOVED lines=56> */
[----:B------:R-:W-:-:S03]  /*185f0*/  LOP3.LUT R102, R91, R120, R99, 0x96, !PT ;  /* 0x000000785b667212 */ /* 0x000fc600078e9663 */
[----:B------:R-:W-:Y:S01]  /*18600*/  IMAD.MOV.U32 R112, RZ, RZ, R98 ;  /* 0x000000ffff707224 */ /* 0x000fe200078e0062 */
[----:B------:R-:W-:Y:S01]  /*18610*/  LOP3.LUT R130, R93, R96, R95, 0x96, !PT ;  /* 0x000000605d827212 */ /* 0x000fe200078e965f */
[----:B------:R-:W-:Y:S01]  /*18620*/  IMAD.MOV.U32 R91, RZ, RZ, R92 ;  /* 0x000000ffff5b7224 */ /* 0x000fe200078e005c */
[----:B------:R-:W-:-:S07]  /*18630*/  MOV R120, R94 ;  /* 0x0000005e00787202 */ /* 0x000fce0000000f00 */
.L_x_10369:
[----:B------:R-:W-:Y:S05]  /*18640*/  BSYNC.RECONVERGENT B1 ;  /* 0x0000000000017941 */ /* 0x000fea0003800200 */
.L_x_10368:
        /* <DEDUP_REMOVED lines=13> */
.L_x_10324:
        /* <DEDUP_REMOVED lines=20> */
.L_x_10376:
        /* <DEDUP_REMOVED lines=13> */
.L_x_10378:
[----:B------:R-:W-:Y:S05]  /*18930*/  BSYNC.RECONVERGENT B2 ;  /* 0x0000000000027941 */ /* 0x000fea0003800200 */
.L_x_10377:
        /* <DEDUP_REMOVED lines=59> */
.L_x_10375:
[----:B------:R-:W-:Y:S05]  /*18cf0*/  BSYNC.RECONVERGENT B1 ;  /* 0x0000000000017941 */ /* 0x000fea0003800200 */
.L_x_10374:
        /* <DEDUP_REMOVED lines=11> */
.L_x_10373:
        /* <DEDUP_REMOVED lines=16> */
.L_x_10382:
        /* <DEDUP_REMOVED lines=13> */
.L_x_10384:
[----:B------:R-:W-:Y:S05]  /*18f80*/  BSYNC.RECONVERGENT B2 ;  /* 0x0000000000027941 */ /* 0x000fea0003800200 */
.L_x_10383:
        /* <DEDUP_REMOVED lines=61> */
.L_x_10381:
[----:B------:R-:W-:Y:S05]  /*19360*/  BSYNC.RECONVERGENT B1 ;  /* 0x0000000000017941 */ /* 0x000fea0003800200 */
.L_x_10380:
        /* <DEDUP_REMOVED lines=12> */
.L_x_10379:
        /* <DEDUP_REMOVED lines=16> */
.L_x_10388:
        /* <DEDUP_REMOVED lines=13> */
.L_x_10390:
[----:B------:R-:W-:Y:S05]  /*19600*/  BSYNC.RECONVERGENT B2 ;  /* 0x0000000000027941 */ /* 0x000fea0003800200 */
.L_x_10389:
        /* <DEDUP_REMOVED lines=61> */
.L_x_10387:
[----:B------:R-:W-:Y:S05]  /*199e0*/  BSYNC.RECONVERGENT B1 ;  /* 0x0000000000017941 */ /* 0x000fea0003800200 */
.L_x_10386:
        /* <DEDUP_REMOVED lines=11> */
.L_x_10385:
        /* <DEDUP_REMOVED lines=16> */
.L_x_10394:
        /* <DEDUP_REMOVED lines=13> */
.L_x_10396:
[----:B------:R-:W-:Y:S05]  /*19c70*/  BSYNC.RECONVERGENT B2 ;  /* 0x0000000000027941 */ /* 0x000fea0003800200 */
.L_x_10395:
        /* <DEDUP_REMOVED lines=61> */
.L_x_10393:
[----:B------:R-:W-:Y:S05]  /*1a050*/  BSYNC.RECONVERGENT B1 ;  /* 0x0000000000017941 */ /* 0x000fea0003800200 */
.L_x_10392:
        /* <DEDUP_REMOVED lines=12> */
.L_x_10391:
        /* <DEDUP_REMOVED lines=16> */
.L_x_10400:
        /* <DEDUP_REMOVED lines=13> */
.L_x_10402:
[----:B------:R-:W-:Y:S05]  /*1a2f0*/  BSYNC.RECONVERGENT B2 ;  /* 0x0000000000027941 */ /* 0x000fea0003800200 */
.L_x_10401:
        /* <DEDUP_REMOVED lines=61> */
.L_x_10399:
[----:B------:R-:W-:Y:S05]  /*1a6d0*/  BSYNC.RECONVERGENT B1 ;  /* 0x0000000000017941 */ /* 0x000fea0003800200 */
.L_x_10398:
        /* <DEDUP_REMOVED lines=11> */
.L_x_10397:
        /* <DEDUP_REMOVED lines=16> */
.L_x_10406:
        /* <DEDUP_REMOVED lines=13> */
.L_x_10408:
[----:B------:R-:W-:Y:S05]  /*1a960*/  BSYNC.RECONVERGENT B2 ;  /* 0x0000000000027941 */ /* 0x000fea0003800200 */
.L_x_10407:
        /* <DEDUP_REMOVED lines=61> */
.L_x_10405:
[----:B------:R-:W-:Y:S05]  /*1ad40*/  BSYNC.RECONVERGENT B1 ;  /* 0x0000000000017941 */ /* 0x000fea0003800200 */
.L_x_10404:
        /* <DEDUP_REMOVED lines=12> */
.L_x_10403:
        /* <DEDUP_REMOVED lines=16> */
.L_x_10412:
        /* <DEDUP_REMOVED lines=13> */
.L_x_10414:
[----:B------:R-:W-:Y:S05]  /*1afe0*/  BSYNC.RECONVERGENT B2 ;  /* 0x0000000000027941 */ /* 0x000fea0003800200 */
.L_x_10413:
        /* <DEDUP_REMOVED lines=61> */
.L_x_10411:
[----:B------:R-:W-:Y:S05]  /*1b3c0*/  BSYNC.RECONVERGENT B1 ;  /* 0x0000000000017941 */ /* 0x000fea0003800200 */
.L_x_10410:
        /* <DEDUP_REMOVED lines=11> */
.L_x_10409:
[----:B------:R-:W-:Y:S01]  /*1b480*/  HFMA2 R91, -RZ, RZ, 0, 0 ;  /* 0x00000000ff5b7431 */ /* 0x000fe200000001ff */
        /* <DEDUP_REMOVED lines=19> */
.L_x_10417:
        /* <DEDUP_REMOVED lines=13> */
.L_x_10419:
[----:B------:R-:W-:Y:S05]  /*1b690*/  BSYNC.RECONVERGENT B2 ;  /* 0x0000000000027941 */ /* 0x000fea0003800200 */
.L_x_10418:
        /* <DEDUP_REMOVED lines=61> */
.L_x_10416:
[----:B------:R-:W-:Y:S05]  /*1ba70*/  BSYNC.RECONVERGENT B1 ;  /* 0x0000000000017941 */ /* 0x000fea0003800200 */
.L_x_10415:
        /* <DEDUP_REMOVED lines=12> */
.L_x_10367:
[----:B------:R-:W1:Y:S02]  /*1bb40*/  LDC.64 R92, c[0x0][0x3a8] ;  /* 0x0000ea00ff5c7b82 */ /* 0x000e640000000a00 */
[----:B-1----:R-:W-:-:S05]  /*1bb50*/  IMAD.WIDE.U32 R92, R0, 0x20, R92 ;  /* 0x00000020005c7825 */ /* 0x002fca00078e005c */
[----:B------:R2:W-:Y:S04]  /*1bb60*/  STG.E.128 desc[UR8][R92.64], R84 ;  /* 0x000000545c007986 */ /* 0x0005e8000c101d08 */
[----:B------:R2:W-:Y:S01]  /*1bb70*/  STG.E.128 desc[UR8][R92.64+0x10], R88 ;  /* 0x000010585c007986 */ /* 0x0005e2000c101d08 */
[----:B------:R-:W-:Y:S05]  /*1bb80*/  @!P0 BRA `(.L_x_10323) ;  /* 0x0000000000508947 */ /* 0x000fea0003800000 */
[----:B0-----:R-:W-:Y:S01]  /*1bb90*/  SHF.L.U32 R94, R119, 0x10, RZ ;  /* 0x00000010775e7819 */ /* 0x001fe200000006ff */
[----:B--2---:R-:W0:Y:S01]  /*1bba0*/  LDC.64 R92, c[0x0][0x3b0] ;  /* 0x0000ec00ff5c7b82 */ /* 0x004e220000000a00 */
        /* <DEDUP_REMOVED lines=18> */
.L_x_10323:
[----:B------:R-:W-:Y:S05]  /*1bcd0*/  BSYNC.RECONVERGENT B0 ;  /* 0x0000000000007941 */ /* 0x000fea0003800200 */
.L_x_10322:
[----:B------:R-:W-:Y:S01]  /*1bce0*/  FADD.FTZ R0, RZ, R52 ;  /* 0x00000034ff007221 */ /* 0x000fe20000010000 */
[C---:B------:R-:W-:Y:S01]  /*1bcf0*/  ISETP.GT.U32.AND P5, PT, R101.reuse, 0xff, PT ;  /* 0x000000ff6500780c */ /* 0x040fe20003fa4070 */
[----:B------:R-:W-:Y:S01]  /*1bd00*/  BSSY.RECONVERGENT B0, `(.L_x_10420) ;  /* 0x0000085000007945 */ /* 0x000fe20003800200 */
[----:B------:R-:W-:Y:S01]  /*1bd10*/  ISETP.GT.U32.AND P4, PT, R101, 0x17f, PT ;  /* 0x0000017f6500780c */ /* 0x000fe20003f84070 */
[----:B-123--:R-:W-:Y:S01]  /*1bd20*/  FADD.FTZ R93, R53, R0 ;  /* 0x00000000355d7221 */ /* 0x00efe20000010000 */
        /* <DEDUP_REMOVED lines=10> */
[----:B0-----:R-:W-:-:S04]  /*1bdd0*/  FADD.FTZ R95, R69, R0 ;  /* 0x00000000455f7221 */ /* 0x001fc80000010000 */
        /* <DEDUP_REMOVED lines=86> */
[----:B------:R-:W-:Y:S02]  /*1c340*/  IMAD.MOV.U32 R98, RZ, RZ, RZ ;  /* 0x000000ffff627224 */ /* 0x000fe400078e00ff */
        /* <DEDUP_REMOVED lines=32> */
.L_x_10421:
[----:B------:R-:W-:Y:S05]  /*1c550*/  BSYNC.RECONVERGENT B0 ;  /* 0x0000000000007941 */ /* 0x000fea0003800200 */
.L_x_10420:
        /* <DEDUP_REMOVED lines=12> */
.L_x_10423:
[----:B------:R-:W-:Y:S05]  /*1c620*/  BSYNC.RECONVERGENT B0 ;  /* 0x0000000000007941 */ /* 0x000fea0003800200 */
.L_x_10422:
[----:B------:R-:W2:Y:S01]  /*1c630*/  SHFL.DOWN PT, R95, R98, 0x2, 0x1f ;  /* 0x08401f00625f7f89 */ /* 0x000ea200000e0000 */
[----:B------:R-:W-:Y:S02]  /*1c640*/  ISETP.NE.AND P0, PT, R122, RZ, PT ;  /* 0x000000ff7a00720c */ /* 0x000fe40003f05270 */
[----:B------:R-:W-:Y:S01]  /*1c650*/  ISETP.NE.AND P4, PT, RZ, UR14, PT ;  /* 0x0000000eff007c0c */ /* 0x000fe2000bf85270 */
[----:B-1----:R-:W1:Y:S04]  /*1c660*/  SHFL.DOWN PT, R97, R92, 0x2, 0x1f ;  /* 0x08401f005c617f89 */ /* 0x002e6800000e0000 */
[----:B0-----:R-:W0:Y:S01]  /*1c670*/  SHFL.DOWN PT, R0, R93, 0x2, 0x1f ;  /* 0x08401f005d007f89 */ /* 0x001e2200000e0000 */
[----:B--2---:R-:W-:Y:S02]  /*1c680*/  IADD3 R94, PT, PT, R95, R98, RZ ;  /* 0x000000625f5e7210 */ /* 0x004fe40007ffe0ff */
[----:B------:R-:W-:-:S02]  /*1c690*/  I2FP.F32.S32 R128, R95 ;  /* 0x0000005f00807245 */ /* 0x000fc40000201400 */
[----:B------:R-:W-:Y:S01]  /*1c6a0*/  I2FP.F32.S32 R96, R94 ;  /* 0x0000005e00607245 */ /* 0x000fe20000201400 */
[----:B------:R-:W2:Y:S01]  /*1c6b0*/  SHFL.DOWN PT, R179, R94, 0x1, 0x1f ;  /* 0x08201f005eb37f89 */ /* 0x000ea200000e0000 */
[----:B------:R-:W-:Y:S01]  /*1c6c0*/  I2FP.F32.S32 R95, R98 ;  /* 0x00000062005f7245 */ /* 0x000fe20000201400 */
[C---:B-1----:R-:W-:Y:S01]  /*1c6d0*/  FMUL.FTZ R180, R97.reuse, R128 ;  /* 0x0000008061b47220 */ /* 0x042fe20000410000 */
[----:B------:R-:W1:Y:S01]  /*1c6e0*/  MUFU.RCP R99, R96 ;  /* 0x0000006000637308 */ /* 0x000e620000001000 */
[----:B------:R-:W-:Y:S01]  /*1c6f0*/  FADD.FTZ R97, -R97, R92 ;  /* 0x0000005c61617221 */ /* 0x000fe20000010100 */
[----:B0-----:R-:W-:Y:S01]  /*1c700*/  FADD.FTZ R0, R0, R93 ;  /* 0x0000005d00007221 */ /* 0x001fe20000010000 */
[----:B------:R-:W-:Y:S01]  /*1c710*/  FFMA.FTZ R180, R95, R92, R180 ;  /* 0x0000005c5fb47223 */ /* 0x000fe200000100b4 */
[----:B------:R-:W0:Y:S01]  /*1c720*/  LDC R98, c[0x0][0x448] ;  /* 0x00011200ff627b82 */ /* 0x000e220000000800 */
[----:B------:R-:W-:-:S04]  /*1c730*/  FMUL.FTZ R97, R97, R97 ;  /* 0x0000006161617220 */ /* 0x000fc80000410000 */
[----:B------:R-:W-:-:S04]  /*1c740*/  FMUL.FTZ R97, R97, R95 ;  /* 0x0000005f61617220 */ /* 0x000fc80000410000 */
[----:B------:R-:W-:Y:S01]  /*1c750*/  FMUL.FTZ R97, R97, R128 ;  /* 0x0000008061617220 */ /* 0x000fe20000410000 */
[----:B-1----:R-:W-:-:S03]  /*1c760*/  FMUL.FTZ R131, R99, R180 ;  /* 0x000000b463837220 */ /* 0x002fc60000410000 */
[----:B------:R-:W-:Y:S01]  /*1c770*/  FFMA.FTZ R0, R99, R97, R0 ;  /* 0x0000006163007223 */ /* 0x000fe20000010000 */
[----:B--2---:R-:W-:Y:S01]  /*1c780*/  IMAD.IADD R94, R94, 0x1, R179 ;  /* 0x000000015e5e7824 */ /* 0x004fe200078e02b3 */
[----:B------:R-:W1:Y:S01]  /*1c790*/  SHFL.DOWN PT, R92, R131, 0x1, 0x1f ;  /* 0x08201f00835c7f89 */ /* 0x000e6200000e0000 */
[----:B------:R-:W-:-:S03]  /*1c7a0*/  I2FP.F32.S32 R179, R179 ;  /* 0x000000b300b37245 */ /* 0x000fc60000201400 */
[----:B------:R-:W-:Y:S01]  /*1c7b0*/  I2FP.F32.S32 R94, R94 ;  /* 0x0000005e005e7245 */ /* 0x000fe20000201400 */
[----:B------:R-:W2:Y:S05]  /*1c7c0*/  SHFL.DOWN PT, R93, R0, 0x1, 0x1f ;  /* 0x08201f00005d7f89 */ /* 0x000eaa00000e0000 */
[----:B------:R-:W3:Y:S01]  /*1c7d0*/  MUFU.RCP R94, R94 ;  /* 0x0000005e005e7308 */ /* 0x000ee20000001000 */
[----:B-1----:R-:W-:Y:S01]  /*1c7e0*/  FADD.FTZ R95, R131, -R92 ;  /* 0x8000005c835f7221 */ /* 0x002fe20000010000 */
[----:B------:R-:W-:-:S03]  /*1c7f0*/  FMUL.FTZ R97, R92, R179 ;  /* 0x000000b35c617220 */ /* 0x000fc60000410000 */
[----:B------:R-:W-:Y:S01]  /*1c800*/  FMUL.FTZ R95, R95, R95 ;  /* 0x0000005f5f5f7220 */ /* 0x000fe20000410000 */
[----:B------:R-:W-:Y:S01]  /*1c810*/  FFMA.FTZ R97, R96, R131, R97 ;  /* 0x0000008360617223 */ /* 0x000fe20000010061 */
[----:B--2---:R-:W-:Y:S02]  /*1c820*/  FADD.FTZ R93, R0, R93 ;  /* 0x0000005d005d7221 */ /* 0x004fe40000010000 */
[----:B------:R-:W-:Y:S01]  /*1c830*/  FMUL.FTZ R95, R96, R95 ;  /* 0x0000005f605f7220 */ /* 0x000fe20000410000 */
[----:B---3--:R-:W-:-:S03]  /*1c840*/  FMUL.FTZ R97, R94, R97 ;  /* 0x000000615e617220 */ /* 0x008fc60000410000 */
        /* <DEDUP_REMOVED lines=12> */
[----:B---3--:R-:W-:-:S05]  /*1c910*/  @!P0 IMAD.WIDE R92, R100, 0x4, R92 ;  /* 0x00000004645c8825 */ /* 0x008fca00078e025c */
[----:B------:R-:W1:Y:S02]  /*1c920*/  MUFU.RSQ R0, R0 ;  /* 0x0000000000007308 */ /* 0x000e640000001400 */
[----:B-1----:R0:W-:Y:S01]  /*1c930*/  @!P0 STG.E desc[UR8][R92.64], R0 ;  /* 0x000000005c008986 */ /* 0x0021e2000c101908 */
[----:B-----5:R-:W-:-:S13]  /*1c940*/  ISETP.GE.AND P0, PT, R123, 0x1, PT ;  /* 0x000000017b00780c */ /* 0x020fda0003f06270 */
[----:B0-----:R-:W-:Y:S05]  /*1c950*/  @!P0 BRA `(.L_x_10424) ;  /* 0x0000000c00488947 */ /* 0x001fea0003800000 */
[----:B------:R-:W-:Y:S01]  /*1c960*/  IADD3 R92, PT, PT, R123, -0x1, RZ ;  /* 0xffffffff7b5c7810 */ /* 0x000fe20007ffe0ff */
[----:B------:R-:W-:Y:S01]  /*1c970*/  BSSY.RECONVERGENT B0, `(.L_x_10425) ;  /* 0x0000037000007945 */ /* 0x000fe20003800200 */
[----:B------:R-:W-:-:S03]  /*1c980*/  FSEL R98, R97, RZ, !P4 ;  /* 0x000000ff61627208 */ /* 0x000fc60006000000 */
[----:B------:R-:W-:-:S05]  /*1c990*/  IMAD R92, R92, R129, RZ ;  /* 0x000000815c5c7224 */ /* 0x000fca00078e02ff */
[----:B------:R-:W-:-:S04]  /*1c9a0*/  SHF.R.S32.HI R93, RZ, 0x1f, R92 ;  /* 0x0000001fff5d7819 */ /* 0x000fc8000001145c */
[----:B------:R-:W-:-:S04]  /*1c9b0*/  LEA.HI R93, R93, R92, RZ, 0x3 ;  /* 0x0000005c5d5d7211 */ /* 0x000fc800078f18ff */
[----:B------:R-:W-:Y:S01]  /*1c9c0*/  LEA.HI.SX32 R99, R93, R122, 0x1d ;  /* 0x0000007a5d637211 */ /* 0x000fe200078feaff */
[----:B------:R-:W-:Y:S06]  /*1c9d0*/  @!P1 BRA `(.L_x_10426) ;  /* 0x0000000000c09947 */ /* 0x000fec0003800000 */
[--C-:B------:R-:W-:Y:S01]  /*1c9e0*/  FADD.FTZ R97, R48, -R98.reuse ;  /* 0x8000006230617221 */ /* 0x100fe20000010000 */
[--C-:B------:R-:W-:Y:S01]  /*1c9f0*/  FADD.FTZ R95, R54, -R98.reuse ;  /* 0x80000062365f7221 */ /* 0x100fe20000010000 */
[----:B------:R-:W-:Y:S01]  /*1ca00*/  IMAD.U32 R96, R125, 0x10000, RZ ;  /* 0x000100007d607824 */ /* 0x000fe200078e00ff */
[----:B------:R-:W-:Y:S01]  /*1ca10*/  SHF.L.U32 R122, R5, 0x10, RZ ;  /* 0x00000010057a7819 */ /* 0x000fe200000006ff */
[----:B------:R-:W-:Y:S01]  /*1ca20*/  FMUL.FTZ R97, R0, R97 ;  /* 0x0000006100617220 */ /* 0x000fe20000410000 */
[----:B------:R-:W-:Y:S01]  /*1ca30*/  SHF.L.U32 R182, R6, 0x10, RZ ;  /* 0x0000001006b67819 */ /* 0x000fe200000006ff */
[----:B------:R-:W-:Y:S02]  /*1ca40*/  IMAD.U32 R180, R126, 0x10000, RZ ;  /* 0x000100007eb47824 */ /* 0x000fe400078e00ff */
[----:B------:R-:W-:Y:S01]  /*1ca50*/  FMUL.FTZ R95, R0, R95 ;  /* 0x0000005f005f7220 */ /* 0x000fe20000410000 */
[--C-:B------:R-:W-:Y:S01]  /*1ca60*/  FADD.FTZ R123, R50, -R98.reuse ;  /* 0x80000062327b7221 */ /* 0x100fe20000010000 */
[----:B------:R-:W-:Y:S01]  /*1ca70*/  FADD.FTZ R93, R52, -R98 ;  /* 0x80000062345d7221 */ /* 0x000fe20000010000 */
[----:B------:R-:W-:Y:S01]  /*1ca80*/  FFMA.FTZ R131, R97, R180, R182 ;  /* 0x000000b461837223 */ /* 0x000fe200000100b6 */
        /* <DEDUP_REMOVED lines=8> */
[----:B------:R-:W-:Y:S01]  /*1cb10*/  FADD.FTZ R129, R51, -R98 ;  /* 0x8000006233817221 */ /* 0x000fe20000010000 */
[----:B------:R-:W-:Y:S01]  /*1cb20*/  FFMA.FTZ R179, R123, R184, R186 ;  /* 0x000000b87bb37223 */ /* 0x000fe200000100ba */
[----:B------:R-:W-:Y:S01]  /*1cb30*/  FADD.FTZ R123, R49, -R98 ;  /* 0x80000062317b7221 */ /* 0x000fe20000010000 */
[----:B------:R-:W-:Y:S01]  /*1cb40*/  FFMA.FTZ R92, R93, R92, R94 ;  /* 0x0000005c5d5c7223 */ /* 0x000fe2000001005e */
[--C-:B------:R-:W-:Y:S01]  /*1cb50*/  FADD.FTZ R93, R53, -R98.reuse ;  /* 0x80000062355d7221 */ /* 0x100fe20000010000 */
[----:B------:R-:W-:Y:S01]  /*1cb60*/  FADD.FTZ R95, R55, -R98 ;  /* 0x80000062375f7221 */ /* 0x000fe20000010000 */
[----:B------:R-:W-:Y:S01]  /*1cb70*/  SHF.L.U32 R186, R161, 0x10, RZ ;  /* 0x00000010a1ba7819 */ /* 0x000fe200000006ff */
[----:B------:R-:W-:Y:S01]  /*1cb80*/  IMAD.U32 R184, R162, 0x10000, RZ ;  /* 0x00010000a2b87824 */ /* 0x000fe200078e00ff */
[----:B------:R-:W-:Y:S01]  /*1cb90*/  SHF.L.U32 R190, R159, 0x10, RZ ;  /* 0x000000109fbe7819 */ /* 0x000fe200000006ff */
[----:B------:R-:W-:Y:S01]  /*1cba0*/  IMAD.U32 R188, R160, 0x10000, RZ ;  /* 0x00010000a0bc7824 */ /* 0x000fe200078e00ff */
[----:B------:R-:W-:Y:S01]  /*1cbb0*/  SHF.L.U32 R122, R165, 0x10, RZ ;  /* 0x00000010a57a7819 */ /* 0x000fe200000006ff */
[C---:B------:R-:W-:Y:S01]  /*1cbc0*/  FMUL.FTZ R129, R0.reuse, R129 ;  /* 0x0000008100817220 */ /* 0x040fe20000410000 */
[----:B------:R-:W-:Y:S01]  /*1cbd0*/  SHF.L.U32 R182, R163, 0x10, RZ ;  /* 0x00000010a3b67819 */ /* 0x000fe200000006ff */
[----:B------:R-:W-:Y:S01]  /*1cbe0*/  FMUL.FTZ R123, R0, R123 ;  /* 0x0000007b007b7220 */ /* 0x000fe20000410000 */
[----:B------:R-:W-:-:S02]  /*1cbf0*/  IMAD.U32 R94, R166, 0x10000, RZ ;  /* 0x00010000a65e7824 */ /* 0x000fc400078e00ff */
[----:B------:R-:W-:Y:S01]  /*1cc00*/  FMUL.FTZ R95, R0, R95 ;  /* 0x0000005f005f7220 */ /* 0x000fe20000410000 */
[----:B------:R-:W-:Y:S02]  /*1cc10*/  IMAD.U32 R180, R164, 0x10000, RZ ;  /* 0x00010000a4b47824 */ /* 0x000fe400078e00ff */
[----:B------:R-:W-:Y:S01]  /*1cc20*/  FMUL.FTZ R93, R0, R93 ;  /* 0x0000005d005d7220 */ /* 0x000fe20000410000 */
[----:B------:R-:W-:Y:S01]  /*1cc30*/  FFMA.FTZ R188, R129, R188, R190 ;  /* 0x000000bc81bc7223 */ /* 0x000fe200000100be */
[----:B------:R-:W-:Y:S01]  /*1cc40*/  FFMA.FTZ R184, R123, R184, R186 ;  /* 0x000000b87bb87223 */ /* 0x000fe200000100ba */
[----:B------:R-:W-:Y:S01]  /*1cc50*/  FFMA.FTZ R129, R95, R180, R182 ;  /* 0x000000b45f817223 */ /* 0x000fe200000100b6 */
[----:B------:R-:W-:Y:S01]  /*1cc60*/  FFMA.FTZ R123, R93, R94, R122 ;  /* 0x0000005e5d7b7223 */ /* 0x000fe2000001007a */
[C---:B0-----:R-:W-:Y:S01]  /*1cc70*/  IMAD.WIDE.U32 R96, R99.reuse, 0x10, R96 ;  /* 0x0000001063607825 */ /* 0x041fe200078e0060 */
[----:B------:R-:W-:Y:S02]  /*1cc80*/  F2FP.BF16.F32.PACK_AB R95, R188, R179 ;  /* 0x000000b3bc5f723e */ /* 0x000fe400000010ff */
[----:B------:R-:W-:Y:S01]  /*1cc90*/  F2FP.BF16.F32.PACK_AB R94, R184, R131 ;  /* 0x00000083b85e723e */ /* 0x000fe200000010ff */
[----:B------:R-:W-:Y:S01]  /*1cca0*/  VIADD R99, R99, 0x80 ;  /* 0x0000008063637836 */ /* 0x000fe20000000000 */
[----:B------:R-:W-:-:S02]  /*1ccb0*/  F2FP.BF16.F32.PACK_AB R93, R129, R128 ;  /* 0x00000080815d723e */ /* 0x000fc400000010ff */
[----:B------:R-:W-:-:S05]  /*1ccc0*/  F2FP.BF16.F32.PACK_AB R92, R123, R92 ;  /* 0x0000005c7b5c723e */ /* 0x000fca00000010ff */
[----:B------:R0:W-:Y:S02]  /*1ccd0*/  STG.E.128 desc[UR8][R96.64], R92 ;  /* 0x0000005c60007986 */ /* 0x0001e4000c101d08 */
.L_x_10426:
[----:B------:R-:W-:Y:S05]  /*1cce0*/  BSYNC.RECONVERGENT B0 ;  /* 0x0000000000007941 */ /* 0x000fea0003800200 */
.L_x_10425:
[----:B------:R-:W-:Y:S01]  /*1ccf0*/  ISETP.NE.AND P0, PT, R178, RZ, PT ;  /* 0x000000ffb200720c */ /* 0x000fe20003f05270 */
[----:B------:R-:W-:-:S12]  /*1cd00*/  BSSY.RECONVERGENT B0, `(.L_x_10427) ;  /* 0x0000032000007945 */ /* 0x000fd80003800200 */
[----:B------:R-:W-:Y:S05]  /*1cd10*/  @!P0 BRA `(.L_x_10428) ;  /* 0x0000000000c08947 */ /* 0x000fea0003800000 */
[--C-:B0-----:R-:W-:Y:S01]  /*1cd20*/  FADD.FTZ R97, R72, -R98.reuse ;  /* 0x8000006248617221 */ /* 0x101fe20000010000 */
        /* <DEDUP_REMOVED lines=47> */
.L_x_10428:
[----:B------:R-:W-:Y:S05]  /*1d020*/  BSYNC.RECONVERGENT B0 ;  /* 0x0000000000007941 */ /* 0x000fea0003800200 */
.L_x_10427:
[----:B------:R-:W-:Y:S04]  /*1d030*/  BSSY.RECONVERGENT B0, `(.L_x_10429) ;  /* 0x0000032000007945 */ /* 0x000fe80003800200 */
[----:B------:R-:W-:Y:S05]  /*1d040*/  @!P2 BRA `(.L_x_10430) ;  /* 0x0000000000c0a947 */ /* 0x000fea0003800000 */
[--C-:B01----:R-:W-:Y:S01]  /*1d050*/  FADD.FTZ R97, R80, -R98.reuse ;  /* 0x8000006250617221 */ /* 0x103fe20000010000 */
        /* <DEDUP_REMOVED lines=47> */
.L_x_10430:
[----:B------:R-:W-:Y:S05]  /*1d350*/  BSYNC.RECONVERGENT B0 ;  /* 0x0000000000007941 */ /* 0x000fea0003800200 */
.L_x_10429:
        /* <DEDUP_REMOVED lines=17> */
[----:B------:R-:W-:Y:S01]  /*1d470*/  FMUL.FTZ R131, R0, R131 ;  /* 0x0000008300837220 */ /* 0x000fe20000410000 */
[----:B------:R-:W-:-:S02]  /*1d480*/  IMAD.U32 R122, R41, 0x10000, RZ ;  /* 0x00010000297a7824 */ /* 0x000fc400078e00ff */
        /* <DEDUP_REMOVED lines=30> */
.L_x_10431:
[----:B------:R-:W-:Y:S05]  /*1d670*/  BSYNC.RECONVERGENT B0 ;  /* 0x0000000000007941 */ /* 0x000fea0003800200 */
.L_x_10424:
[----:B0123--:R-:W0:Y:S01]  /*1d680*/  LDC.64 R92, c[0x0][0x380] ;  /* 0x0000e000ff5c7b82 */ /* 0x00fe220000000a00 */
[----:B------:R-:W-:Y:S01]  /*1d690*/  UPLOP3.LUT UP1, UPT, UPT, UPT, UP1, 0x40, 0x4 ;  /* 0x000000000004789c */ /* 0x000fe20003f2e810 */
[----:B0-----:R-:W-:-:S04]  /*1d6a0*/  IADD3 R100, PT, PT, R100, R92, RZ ;  /* 0x0000005c64647210 */ /* 0x001fc80007ffe0ff */
[----:B------:R-:W-:-:S13]  /*1d6b0*/  ISETP.GE.AND P0, PT, R100, R93, PT ;  /* 0x0000005d6400720c */ /* 0x000fda0003f06270 */
[----:B------:R-:W-:Y:S05]  /*1d6c0*/  @!P0 BRA `(.L_x_10432) ;  /* 0xfffffe38009c8947 */ /* 0x000fea000383ffff */
[----:B------:R-:W-:Y:S05]  /*1d6d0*/  EXIT ;  /* 0x000000000000794d */ /* 0x000fea0003800000 */
.L_x_10433:
        /* <DEDUP_REMOVED lines=10> */
.L_x_27260:


//--------------------- .text._ZN10layer_norm13ln_fwd_kernelINS_13Kernel_traitsI13__nv_bfloat16S2_fS2_fjLj4096ELj1ELj1ELj4ELj16ENS_18Kernel_traits_baseILj4096ES2_S2_fS2_fjLj128EEEEELb1ELb1ELb1ELb1EEEvNS_9FwdParamsE --------------------------
	.section	.text._ZN10layer_norm13ln_fwd_kernelINS_13Kernel_traitsI13__nv_bfloat16S2_fS2_fjLj4096ELj1ELj1ELj4ELj16ENS_18Kernel_traits_baseILj4096ES2_S2_fS2_fjLj128EEEEELb1ELb1ELb1ELb1EEEvNS_9FwdParamsE,"ax",@progbits
	.align	128
        .global         _ZN10layer_norm13ln_fwd_kernelINS_13Kernel_traitsI13__nv_bfloat16S2_fS2_fjLj4096ELj1ELj1ELj4ELj16ENS_18Kernel_traits_baseILj4096ES2_S2_fS2_fjLj128EEEEELb1ELb1ELb1ELb1EEEvNS_9FwdParamsE
        .type           _ZN10layer_norm13ln_fwd_kernelINS_13Kernel_traitsI13__nv_bfloat16S2_fS2_fjLj4096ELj1ELj1ELj4ELj16ENS_18Kernel_traits_baseILj4096ES2_S2_fS2_fjLj128EEEEELb1ELb1ELb1ELb1EEEvNS_9FwdParamsE,@function
        .size           _ZN10layer_norm13ln_fwd_kernelINS_13Kernel_traitsI13__nv_bfloat16S2_fS2_fjLj4096ELj1ELj1ELj4ELj16ENS_18Kernel_traits_baseILj4096ES2_S2_fS2_fjLj128EEEEELb1ELb1ELb1ELb1EEEvNS_9FwdParamsE,(.L_x_27261 - _ZN10layer_norm13ln_fwd_kernelINS_13Kernel_traitsI13__nv_bfloat16S2_fS2_fjLj4096ELj1ELj1ELj4ELj16ENS_18Kernel_traits_baseILj4096ES2_S2_fS2_fjLj128EEEEELb1ELb1ELb1ELb1EEEvNS_9FwdParamsE)
        .other          _ZN10layer_norm13ln_fwd_kernelINS_13Kernel_traitsI13__nv_bfloat16S2_fS2_fjLj4096ELj1ELj1ELj4ELj16ENS_18Kernel_traits_baseILj4096ES2_S2_fS2_fjLj128EEEEELb1ELb1ELb1ELb1EEEvNS_9FwdParamsE,@"STO_CUDA_ENTRY STV_DEFAULT"
_ZN10layer_norm13ln_fwd_kernelINS_13Kernel_traitsI13__nv_bfloat16S2_fS2_fjLj4096ELj1ELj1ELj4ELj16ENS_18Kernel_traits_baseILj4096ES2_S2_fS2_fjLj128EEEEELb1ELb1ELb1ELb1EEEvNS_9FwdParamsE:
.text._ZN10layer_norm13ln_fwd_kernelINS_13Kernel_traitsI13__nv_bfloat16S2_fS2_fjLj4096ELj1ELj1ELj4ELj16ENS_18Kernel_traits_baseILj4096ES2_S2_fS2_fjLj128EEEEELb1ELb1ELb1ELb1EEEvNS_9FwdParamsE:
        /* <DEDUP_REMOVED lines=9> */
[----:B-1----:R-:W-:-:S05]  /*0090*/  @P0 IMAD.WIDE.U32 R6, R130, 0x10, R8 ;  /* 0x0000001082060825 */ /* 0x002fca00078e0008 */
[----:B--2---:R-:W5:Y:S01]  /*00a0*/  @P0 LDG.E.128 R20, desc[UR20][R6.64] ;  /* 0x0000001406140981 */ /* 0x004f62000c1e1d00 */
[----:B---3--:R-:W-:-:S03]  /*00b0*/  @P0 IMAD.WIDE.U32 R2, R130, 0x10, R10 ;  /* 0x0000001082020825 */ /* 0x008fc600078e000a */
[----:B------:R-:W5:Y:S04]  /*00c0*/  @P0 LDG.E.128 R24, desc[UR20][R6.64+0x800] ;  /* 0x0008001406180981 */ /* 0x000f68000c1e1d00 */
[----:B------:R-:W5:Y:S04]  /*00d0*/  @P0 LDG.E.128 R44, desc[UR20][R6.64+0x1000] ;  /* 0x00100014062c0981 */ /* 0x000f68000c1e1d00 */
[----:B------:R1:W5:Y:S01]  /*00e0*/  @P0 LDG.E.128 R48, desc[UR20][R6.64+0x1800] ;  /* 0x0018001406300981 */ /* 0x000362000c1e1d00 */
[----:B------:R-:W2:Y:S01]  /*00f0*/  LDC R14, c[0x0][0x458] ;  /* 0x00011600ff0e7b82 */ /* 0x000ea20000000800 */
[----:B------:R-:W3:Y:S02]  /*0100*/  LDCU.64 UR18, c[0x0][0x450] ;  /* 0x00008a00ff1277ac */ /* 0x000ee40008000a00 */
[----:B------:R-:W5:Y:S04]  /*0110*/  @P0 LDG.E.128 R28, desc[UR20][R2.64] ;  /* 0x00000014021c0981 */ /* 0x000f68000c1e1d00 */
[----:B------:R-:W5:Y:S01]  /*0120*/  @P0 LDG.E.128 R32, desc[UR20][R2.64+0x800] ;  /* 0x0008001402200981 */ /* 0x000f62000c1e1d00 */
[----:B------:R-:W4:Y:S03]  /*0130*/  LDC R15, c[0x0][0x45c] ;  /* 0x00011700ff0f7b82 */ /* 0x000f260000000800 */
[----:B------:R-:W5:Y:S04]  /*0140*/  @P0 LDG.E.128 R36, desc[UR20][R2.64+0x1000] ;  /* 0x0010001402240981 */ /* 0x000f68000c1e1d00 */
[----:B------:R-:W5:Y:S01]  /*0150*/  @P0 LDG.E.128 R40, desc[UR20][R2.64+0x1800] ;  /* 0x0018001402280981 */ /* 0x000f62000c1e1d00 */
[----:B-1----:R-:W1:Y:S01]  /*0160*/  @P0 LDC.64 R6, c[0x0][0x438] ;  /* 0x00010e00ff060b82 */ /* 0x002e620000000a00 */
[----:B0-----:R-:W-:Y:S01]  /*0170*/  ISETP.NE.AND P1, PT, RZ, UR4, PT ;  /* 0x00000004ff007c0c */ /* 0x001fe2000bf25270 */
[----:B------:R-:W-:Y:S01]  /*0180*/  @!P0 IMAD.WIDE.U32 R8, R130, 0x10, R8 ;  /* 0x0000001082088825 */ /* 0x000fe200078e0008 */
[----:B------:R-:W0:Y:S03]  /*0190*/  LDCU UR4, c[0x0][0x384] ;  /* 0x00007080ff0477ac */ /* 0x000e260008000800 */
[----:B---3--:R-:W-:-:S02]  /*01a0*/  IMAD.U32 R12, RZ, RZ, UR18 ;  /* 0x00000012ff0c7e24 */ /* 0x008fc4000f8e00ff */
[----:B------:R-:W-:-:S06]  /*01b0*/  IMAD.U32 R13, RZ, RZ, UR19 ;  /* 0x00000013ff0d7e24 */ /* 0x000fcc000f8e00ff */
[----:B--2---:R-:W-:Y:S01]  /*01c0*/  @P1 MOV R4, R14 ;  /* 0x0000000e00041202 */ /* 0x004fe20000000f00 */
[----:B------:R-:W5:Y:S01]  /*01d0*/  @P1 LDG.E.64 R2, desc[UR20][R12.64] ;  /* 0x000000140c021981 */ /* 0x000f62000c1e1b00 */
[----:B----4-:R-:W-:-:S06]  /*01e0*/  @P1 IMAD.MOV.U32 R5, RZ, RZ, R15 ;  /* 0x000000ffff051224 */ /* 0x010fcc00078e000f */
[----:B------:R-:W5:Y:S01]  /*01f0*/  @P1 LDG.E.64 R4, desc[UR20][R4.64] ;  /* 0x0000001404041981 */ /* 0x000f62000c1e1b00 */
[----:B-1----:R-:W-:-:S05]  /*0200*/  @P0 IMAD.WIDE.U32 R6, R130, 0x10, R6 ;  /* 0x0000001082060825 */ /* 0x002fca00078e0006 */
[----:B------:R-:W5:Y:S04]  /*0210*/  @P0 LDG.E.128 R64, desc[UR20][R6.64] ;  /* 0x0000001406400981 */ /* 0x000f68000c1e1d00 */
[----:B------:R-:W5:Y:S04]  /*0220*/  @P0 LDG.E.128 R60, desc[UR20][R6.64+0x800] ;  /* 0x00080014063c0981 */ /* 0x000f68000c1e1d00 */
[----:B------:R-:W5:Y:S04]  /*0230*/  @P0 LDG.E.128 R56, desc[UR20][R6.64+0x1000] ;  /* 0x0010001406380981 */ /* 0x000f68000c1e1d00 */
[----:B------:R-:W5:Y:S04]  /*0240*/  @P0 LDG.E.128 R52, desc[UR20][R6.64+0x1800] ;  /* 0x0018001406340981 */ /* 0x000f68000c1e1d00 */
[----:B------:R-:W5:Y:S04]  /*0250*/  @!P0 LDG.E.128 R20, desc[UR20][R8.64] ;  /* 0x0000001408148981 */ /* 0x000f68000c1e1d00 */
[----:B------:R-:W5:Y:S04]  /*0260*/  @!P0 LDG.E.128 R24, desc[UR20][R8.64+0x800] ;  /* 0x0008001408188981 */ /* 0x000f68000c1e1d00 */
[----:B------:R-:W5:Y:S04]  /*0270*/  @!P0 LDG.E.128 R44, desc[UR20][R8.64+0x1000] ;  /* 0x00100014082c8981 */ /* 0x000f68000c1e1d00 */
[----:B------:R-:W5:Y:S01]  /*0280*/  @!P0 LDG.E.128 R48, desc[UR20][R8.64+0x1800] ;  /* 0x0018001408308981 */ /* 0x000f62000c1e1d00 */
[----:B------:R-:W0:Y:S01]  /*0290*/  S2UR UR7, SR_CTAID.X ;  /* 0x00000000000779c3 */ /* 0x000e220000002500 */
[----:B------:R-:W-:-:S05]  /*02a0*/  @!P0 IMAD.WIDE.U32 R10, R130, 0x10, R10 ;  /* 0x00000010820a8825 */ /* 0x000fca00078e000a */
[----:B------:R-:W5:Y:S04]  /*02b0*/  @!P0 LDG.E.128 R28, desc[UR20][R10.64] ;  /* 0x000000140a1c8981 */ /* 0x000f68000c1e1d00 */
[----:B------:R-:W5:Y:S04]  /*02c0*/  @!P0 LDG.E.128 R32, desc[UR20][R10.64+0x800] ;  /* 0x000800140a208981 */ /* 0x000f68000c1e1d00 */
[----:B------:R-:W5:Y:S04]  /*02d0*/  @!P0 LDG.E.128 R36, desc[UR20][R10.64+0x1000] ;  /* 0x001000140a248981 */ /* 0x000f68000c1e1d00 */
[----:B------:R1:W5:Y:S01]  /*02e0*/  @!P0 LDG.E.128 R40, desc[UR20][R10.64+0x1800] ;  /* 0x001800140a288981 */ /* 0x000362000c1e1d00 */
[----:B0-----:R-:W-:Y:S01]  /*02f0*/  UISETP.GE.AND UP0, UPT, UR7, UR4, UPT ;  /* 0x000000040700728c */ /* 0x001fe2000bf06270 */
[----:B-1----:R-:W0:Y:S05]  /*0300*/  @P1 LDC R11, c[0x0][0x460] ;  /* 0x00011800ff0b1b82 */ /* 0x002e2a0000000800 */
[----:B------:R-:W-:-:S13]  /*0310*/  PLOP3.LUT P2, PT, PT, PT, UP0, 0x80, 0x8 ;  /* 0x000000000008781c */ /* 0x000fda0003f4f008 */
[----:B------:R-:W-:Y:S05]  /*0320*/  @P2 EXIT ;  /* 0x000000000000294d */ /* 0x000fea0003800000 */
[----:B------:R-:W1:Y:S01]  /*0330*/  LDC R7, c[0x0][0x360] ;  /* 0x0000d800ff077b82 */ /* 0x000e620000000800 */
[----:B0----5:R-:W-:Y:S02]  /*0340*/  @P1 IADD3 R14, P2, PT, R4, R11, RZ ;  /* 0x0000000b040e1210 */ /* 0x021fe40007f5e0ff */
[----:B------:R-:W-:Y:S02]  /*0350*/  @!P0 CS2R R66, SRZ ;  /* 0x0000000000428805 */ /* 0x000fe4000001ff00 */
[----:B------:R-:W-:Y:S02]  /*0360*/  @P1 R2UR UR19, R3 ;  /* 0x00000000031312ca */ /* 0x000fe400000e0000 */
[----:B------:R-:W-:Y:S02]  /*0370*/  @!P0 CS2R R64, SRZ ;  /* 0x0000000000408805 */ /* 0x000fe4000001ff00 */
[----:B------:R-:W-:Y:S01]  /*0380*/  @P1 R2UR UR18, R2 ;  /* 0x00000000021212ca */ /* 0x000fe200000e0000 */
[----:B------:R-:W-:Y:S01]  /*0390*/  @P1 IMAD.X R15, RZ, RZ, R5, P2 ;  /* 0x000000ffff0f1224 */ /* 0x000fe200010e0605 */
[----:B------:R-:W-:-:S02]  /*03a0*/  @!P0 CS2R R60, SRZ ;  /* 0x00000000003c8805 */ /* 0x000fc4000001ff00 */
[----:B------:R-:W-:Y:S02]  /*03b0*/  PRMT R11, R20, 0x7632, R11 ;  /* 0x00007632140b7816 */ /* 0x000fe4000000000b */
[----:B------:R-:W-:Y:S02]  /*03c0*/  @!P0 CS2R R62, SRZ ;  /* 0x00000000003e8805 */ /* 0x000fe4000001ff00 */
[----:B------:R-:W-:Y:S02]  /*03d0*/  PRMT R12, R26, 0x7632, R12 ;  /* 0x000076321a0c7816 */ /* 0x000fe4000000000c */
[----:B------:R-:W-:Y:S02]  /*03e0*/  @!P0 CS2R R58, SRZ ;  /* 0x00000000003a8805 */ /* 0x000fe4000001ff00 */
[----:B------:R-:W-:Y:S02]  /*03f0*/  SHF.R.U64 R0, R14, 0x2, R15 ;  /* 0x000000020e007819 */ /* 0x000fe4000000120f */
[----:B------:R-:W-:-:S02]  /*0400*/  @!P0 CS2R R56, SRZ ;  /* 0x0000000000388805 */ /* 0x000fc4000001ff00 */
[----:B------:R-:W-:Y:S02]  /*0410*/  SHF.R.U32.HI R3, RZ, 0x2, R15 ;  /* 0x00000002ff037819 */ /* 0x000fe4000001160f */
[----:B------:R-:W-:Y:S01]  /*0420*/  @!P0 CS2R R54, SRZ ;  /* 0x0000000000368805 */ /* 0x000fe2000001ff00 */
[----:B------:R-:W-:Y:S01]  /*0430*/  UIADD3 UR5, UPT, UPT, UR19, -0x4498517b, URZ ;  /* 0xbb67ae8513057890 */ /* 0x000fe2000fffe0ff */
[C---:B------:R-:W-:Y:S01]  /*0440*/  IMAD.HI.U32 R5, R0.reuse, -0x2daee0ad, RZ ;  /* 0xd2511f5300057827 */ /* 0x040fe200078e00ff */
[----:B------:R-:W-:Y:S01]  /*0450*/  UIADD3 UR4, UPT, UPT, UR18, -0x61c88647, URZ ;  /* 0x9e3779b912047890 */ /* 0x000fe2000fffe0ff */
[----:B------:R-:W-:Y:S02]  /*0460*/  PRMT R13, R25, 0x7632, R13 ;  /* 0x00007632190d7816 */ /* 0x000fe4000000000d */
[----:B------:R-:W-:Y:S01]  /*0470*/  @!P0 CS2R R52, SRZ ;  /* 0x0000000000348805 */ /* 0x000fe2000001ff00 */
[----:B------:R-:W-:Y:S01]  /*0480*/  IMAD R9, R0, -0x2daee0ad, RZ ;  /* 0xd2511f5300097824 */ /* 0x000fe200078e02ff */
[----:B------:R-:W-:Y:S01]  /*0490*/  LOP3.LUT R5, R5, UR19, RZ, 0x3c, !PT ;  /* 0x0000001305057c12 */ /* 0x000fe2000f8e3cff */
[----:B------:R-:W-:Y:S01]  /*04a0*/  UPLOP3.LUT UP0, UPT, UPT, UPT, UPT, 0x40, 0x4 ;  /* 0x000000000004789c */ /* 0x000fe20003f0e870 */
[----:B-1----:R-:W-:Y:S01]  /*04b0*/  IMAD R2, R7, UR7, R130 ;  /* 0x0000000707027c24 */ /* 0x002fe2000f8e0282 */
[----:B------:R-:W-:Y:S01]  /*04c0*/  PRMT R15, R31, 0x7632, R15 ;  /* 0x000076321f0f7816 */ /* 0x000fe2000000000f */
[----:B------:R-:W0:Y:S01]  /*04d0*/  LDCU UR22, c[0x0][0x404] ;  /* 0x00008080ff1677ac */ /* 0x000e220008000800 */
[----:B------:R-:W-:Y:S01]  /*04e0*/  IMAD.HI.U32 R6, R5, -0x326172a9, RZ ;  /* 0xcd9e8d5705067827 */ /* 0x000fe200078e00ff */
[----:B------:R-:W-:-:S02]  /*04f0*/  PRMT R16, R30, 0x7632, R16 ;  /* 0x000076321e107816 */ /* 0x000fc40000000010 */
[----:B------:R-:W-:Y:S01]  /*0500*/  PRMT R17, R29, 0x7632, R17 ;  /* 0x000076321d117816 */ /* 0x000fe20000000011 */
[----:B------:R-:W-:Y:S01]  /*0510*/  IMAD.HI.U32 R4, R2, -0x326172a9, RZ ;  /* 0xcd9e8d5702047827 */ /* 0x000fe200078e00ff */
[----:B------:R-:W-:Y:S01]  /*0520*/  PRMT R18, R28, 0x7632, R18 ;  /* 0x000076321c127816 */ /* 0x000fe20000000012 */
[----:B------:R-:W1:Y:S01]  /*0530*/  LDCU UR23, c[0x0][0x388] ;  /* 0x00007100ff1777ac */ /* 0x000e620008000800 */
[----:B------:R-:W-:Y:S01]  /*0540*/  PRMT R19, R35, 0x7632, R19 ;  /* 0x0000763223137816 */ /* 0x000fe20000000013 */
[----:B------:R-:W-:Y:S01]  /*0550*/  IMAD R7, R2, -0x326172a9, RZ ;  /* 0xcd9e8d5702077824 */ /* 0x000fe200078e02ff */
[----:B------:R-:W-:Y:S01]  /*0560*/  LOP3.LUT R4, R3, UR18, R4, 0x96, !PT ;  /* 0x0000001203047c12 */ /* 0x000fe2000f8e9604 */
[----:B------:R-:W-:Y:S01]  /*0570*/  IMAD R5, R5, -0x326172a9, RZ ;  /* 0xcd9e8d5705057824 */ /* 0x000fe200078e02ff */
[----:B------:R-:W-:Y:S01]  /*0580*/  PRMT R112, R34, 0x7632, R112 ;  /* 0x0000763222707816 */ /* 0x000fe20000000070 */
[----:B------:R-:W2:Y:S01]  /*0590*/  LDCU.U8 UR24, c[0x0][0x410] ;  /* 0x00008200ff1877ac */ /* 0x000ea20008000000 */
        /* <DEDUP_REMOVED lines=10> */
[----:B------:R-:W3:Y:S01]  /*0640*/  LDCU UR25, c[0x0][0x400] ;  /* 0x00008000ff1977ac */ /* 0x000ee20008000800 */
        /* <DEDUP_REMOVED lines=8> */
[----:B------:R-:W-:Y:S01]  /*06d0*/  IMAD.HI.U32 R5, R7, -0x326172a9, RZ ;  /* 0xcd9e8d5707057827 */ /* 0x000fe200078e00ff */
[----:B------:R-:W-:Y:S01]  /*06e0*/  PRMT R118, R36, 0x7632, R118 ;  /* 0x0000763224767816 */ /* 0x000fe20000000076 */
[----:B------:R-:W4:Y:S01]  /*06f0*/  LDCU.64 UR16, c[0x0][0x408] ;  /* 0x00008100ff1077ac */ /* 0x000f220008000a00 */
[----:B------:R-:W-:Y:S01]  /*0700*/  PRMT R119, R43, 0x7632, R119 ;  /* 0x000076322b777816 */ /* 0x000fe20000000077 */
[----:B------:R-:W-:Y:S01]  /*0710*/  IMAD R9, R6, -0x2daee0ad, RZ ;  /* 0xd2511f5306097824 */ /* 0x000fe200078e02ff */
[----:B------:R-:W-:Y:S01]  /*0720*/  LOP3.LUT R5, R8, UR5, R5, 0x96, !PT ;  /* 0x0000000508057c12 */ /* 0x000fe2000f8e9605 */
[----:B------:R-:W-:Y:S01]  /*0730*/  IMAD.HI.U32 R6, R4, -0x2daee0ad, RZ ;  /* 0xd2511f5304067827 */ /* 0x000fe200078e00ff */
[----:B------:R-:W-:Y:S01]  /*0740*/  UIADD3 UR5, UPT, UPT, UR18, 0x78dde6e4, URZ ;  /* 0x78dde6e412057890 */ /* 0x000fe2000fffe0ff */
[----:B------:R-:W-:Y:S01]  /*0750*/  PRMT R120, R42, 0x7632, R120 ;  /* 0x000076322a787816 */ /* 0x000fe20000000078 */
[----:B------:R-:W0:Y:S01]  /*0760*/  LDCU.128 UR8, c[0x0][0x3f0] ;  /* 0x00007e00ff0877ac */ /* 0x000e220008000c00 */
[----:B------:R-:W-:Y:S01]  /*0770*/  IMAD.HI.U32 R8, R5, -0x2daee0ad, RZ ;  /* 0xd2511f5305087827 */ /* 0x000fe200078e00ff */
[----:B------:R-:W-:Y:S01]  /*0780*/  LOP3.LUT R6, R9, UR4, R6, 0x96, !PT ;  /* 0x0000000409067c12 */ /* 0x000fe2000f8e9606 */
[----:B------:R-:W-:-:S02]  /*0790*/  UIADD3 UR4, UPT, UPT, UR19, -0x126145ec, URZ ;  /* 0xed9eba1413047890 */ /* 0x000fc4000fffe0ff */
[----:B------:R-:W-:Y:S01]  /*07a0*/  IMAD R9, R4, -0x2daee0ad, RZ ;  /* 0xd2511f5304097824 */ /* 0x000fe200078e02ff */
[----:B------:R-:W-:Y:S01]  /*07b0*/  PRMT R121, R41, 0x7632, R121 ;  /* 0x0000763229797816 */ /* 0x000fe20000000079 */
[----:B------:R-:W-:Y:S01]  /*07c0*/  IMAD R7, R7, -0x326172a9, RZ ;  /* 0xcd9e8d5707077824 */ /* 0x000fe200078e02ff */
[----:B------:R-:W-:Y:S01]  /*07d0*/  PRMT R122, R40, 0x7632, R122 ;  /* 0x00007632287a7816 */ /* 0x000fe2000000007a */
[C---:B------:R-:W-:Y:S01]  /*07e0*/  IMAD.HI.U32 R4, R6.reuse, -0x326172a9, RZ ;  /* 0xcd9e8d5706047827 */ /* 0x040fe200078e00ff */
[----:B------:R-:W-:Y:S01]  /*07f0*/  LOP3.LUT R8, R9, UR4, R8, 0x96, !PT ;  /* 0x0000000409087c12 */ /* 0x000fe2000f8e9608 */
[----:B------:R-:W-:Y:S01]  /*0800*/  UIADD3 UR4, UPT, UPT, UR18, 0x1715609d, URZ ;  /* 0x1715609d12047890 */ /* 0x000fe2000fffe0ff */
[----:B------:R-:W-:Y:S01]  /*0810*/  PRMT R123, R67, 0x7632, R123 ;  /* 0x00007632437b7816 */ /* 0x000fe2000000007b */
[----:B------:R-:W-:Y:S01]  /*0820*/  IMAD R10, R5, -0x2daee0ad, RZ ;  /* 0xd2511f53050a7824 */ /* 0x000fe200078e02ff */
[----:B------:R-:W-:Y:S01]  /*0830*/  LOP3.LUT R4, R7, UR5, R4, 0x96, !PT ;  /* 0x0000000507047c12 */ /* 0x000fe2000f8e9604 */
[----:B------:R-:W-:Y:S01]  /*0840*/  IMAD R7, R6, -0x326172a9, RZ ;  /* 0xcd9e8d5706077824 */ /* 0x000fe200078e02ff */
[----:B------:R-:W-:Y:S01]  /*0850*/  UIADD3 UR5, UPT, UPT, UR19, -0x56f99767, URZ ;  /* 0xa906689913057890 */ /* 0x000fe2000fffe0ff */
[----:B------:R-:W-:Y:S01]  /*0860*/  IMAD.HI.U32 R6, R8, -0x326172a9, RZ ;  /* 0xcd9e8d5708067827 */ /* 0x000fe200078e00ff */
[----:B------:R-:W-:Y:S01]  /*0870*/  PRMT R124, R66, 0x7632, R124 ;  /* 0x00007632427c7816 */ /* 0x000fe2000000007c */
[----:B------:R-:W0:Y:S01]  /*0880*/  LDCU.64 UR14, c[0x0][0x3a0] ;  /* 0x00007400ff0e77ac */ /* 0x000e220008000a00 */
        /* <DEDUP_REMOVED lines=12> */
[----:B------:R-:W0:Y:S02]  /*0950*/  LDCU.64 UR12, c[0x0][0x380] ;  /* 0x00007000ff0c77ac */ /* 0x000e240008000a00 */
[----:B------:R-:W-:Y:S01]  /*0960*/  IMAD.HI.U32 R4, R5, -0x326172a9, RZ ;  /* 0xcd9e8d5705047827 */ /* 0x000fe200078e00ff */
[----:B------:R-:W-:Y:S01]  /*0970*/  LOP3.LUT R9, R10, UR5, R9, 0x96, !PT ;  /* 0x000000050a097c12 */ /* 0x000fe2000f8e9609 */
[----:B------:R-:W-:Y:S01]  /*0980*/  UIADD3 UR5, UPT, UPT, UR18, 0x5384540f, URZ ;  /* 0x5384540f12057890 */ /* 0x000fe2000fffe0ff */
[----:B------:R-:W-:Y:S01]  /*0990*/  PRMT R10, R21, 0x7632, R10 ;  /* 0x00007632150a7816 */ /* 0x000fe2000000000a */
[----:B------:R-:W-:Y:S01]  /*09a0*/  IMAD R8, R5, -0x326172a9, RZ ;  /* 0xcd9e8d5705087824 */ /* 0x000fe200078e02ff */
[----:B------:R-:W-:Y:S01]  /*09b0*/  LOP3.LUT R4, R7, UR4, R4, 0x96, !PT ;  /* 0x0000000407047c12 */ /* 0x000fe2000f8e9604 */
[----:B------:R-:W-:Y:S01]  /*09c0*/  UIADD3 UR4, UPT, UPT, UR19, 0x1fd5c5a3, URZ ;  /* 0x1fd5c5a313047890 */ /* 0x000fe2000fffe0ff */
[----:B------:R-:W-:-:S04]  /*09d0*/  IMAD.HI.U32 R5, R9, -0x326172a9, RZ ;  /* 0xcd9e8d5709057827 */ /* 0x000fc800078e00ff */
[----:B------:R-:W-:Y:S01]  /*09e0*/  IMAD R7, R6, -0x2daee0ad, RZ ;  /* 0xd2511f5306077824 */ /* 0x000fe200078e02ff */
[----:B------:R-:W-:Y:S01]  /*09f0*/  LOP3.LUT R5, R8, UR5, R5, 0x96, !PT ;  /* 0x0000000508057c12 */ /* 0x000fe2000f8e9605 */
[----:B------:R-:W-:Y:S01]  /*0a00*/  IMAD.HI.U32 R6, R4, -0x2daee0ad, RZ ;  /* 0xd2511f5304067827 */ /* 0x000fe200078e00ff */
[----:B------:R-:W-:-:S03]  /*0a10*/  UIADD3 UR5, UPT, UPT, UR18, -0xe443238, URZ ;  /* 0xf1bbcdc812057890 */ /* 0x000fc6000fffe0ff */
[----:B------:R-:W-:Y:S01]  /*0a20*/  IMAD R8, R4, -0x2daee0ad, RZ ;  /* 0xd2511f5304087824 */ /* 0x000fe200078e02ff */
[----:B------:R-:W-:Y:S01]  /*0a30*/  LOP3.LUT R6, R7, UR4, R6, 0x96, !PT ;  /* 0x0000000407067c12 */ /* 0x000fe2000f8e9606 */
[----:B------:R-:W-:Y:S01]  /*0a40*/  UIADD3 UR4, UPT, UPT, UR19, -0x24c28bd8, URZ ;  /* 0xdb3d742813047890 */ /* 0x000fe2000fffe0ff */
        /* <DEDUP_REMOVED lines=8> */
[----:B------:R-:W-:Y:S02]  /*0ad0*/  IMAD R7, R6, -0x326172a9, RZ ;  /* 0xcd9e8d5706077824 */ /* 0x000fe400078e02ff */
[----:B------:R-:W-:Y:S02]  /*0ae0*/  HFMA2 R6, -RZ, RZ, 0, 0 ;  /* 0x00000000ff067431 */ /* 0x000fe400000001ff */
[----:B------:R-:W-:Y:S01]  /*0af0*/  IMAD.HI.U32 R4, R136, -0x326172a9, RZ ;  /* 0xcd9e8d5788047827 */ /* 0x000fe200078e00ff */
[----:B------:R-:W-:-:S03]  /*0b00*/  PRMT R9, R22, 0x7632, R9 ;  /* 0x0000763216097816 */ /* 0x000fc60000000009 */
[----:B------:R-:W-:Y:S01]  /*0b10*/  IMAD.HI.U32 R5, R138, -0x2daee0ad, RZ ;  /* 0xd2511f538a057827 */ /* 0x000fe200078e00ff */
[----:B------:R-:W-:Y:S02]  /*0b20*/  LOP3.LUT R4, R7, UR4, R4, 0x96, !PT ;  /* 0x0000000407047c12 */ /* 0x000fe4000f8e9604 */
[----:B------:R-:W-:Y:S01]  /*0b30*/  LOP3.LUT R7, R14, 0x3, RZ, 0xc0, !PT ;  /* 0x000000030e077812 */ /* 0x000fe200078ec0ff */
[----:B------:R-:W-:Y:S01]  /*0b40*/  IMAD R136, R136, -0x326172a9, RZ ;  /* 0xcd9e8d5788887824 */ /* 0x000fe200078e02ff */
[----:B------:R-:W-:Y:S01]  /*0b50*/  LOP3.LUT R5, R8, UR5, R5, 0x96, !PT ;  /* 0x0000000508057c12 */ /* 0x000fe2000f8e9605 */
[----:B------:R-:W-:Y:S01]  /*0b60*/  IMAD R138, R138, -0x2daee0ad, RZ ;  /* 0xd2511f538a8a7824 */ /* 0x000fe200078e02ff */
[----:B------:R-:W-:Y:S02]  /*0b70*/  PRMT R8, R23, 0x7632, R8 ;  /* 0x0000763217087816 */ /* 0x000fe40000000008 */
[----:B01234-:R-:W-:-:S07]  /*0b80*/  PRMT R14, R24, 0x7632, R14 ;  /* 0x00007632180e7816 */ /* 0x01ffce000000000e */
.L_x_10699:
[----:B------:R-:W-:-:S06]  /*0b90*/  UIMAD.WIDE UR4, UR7, 0x4, UR8 ;  /* 0x00000004070478a5 */ /* 0x000fcc000f8e0208 */
[----:B0-----:R-:W-:Y:S02]  /*0ba0*/  IMAD.U32 R82, RZ, RZ, UR4 ;  /* 0x00000004ff527e24 */ /* 0x001fe4000f8e00ff */
[----:B------:R-:W-:-:S05]  /*0bb0*/  IMAD.U32 R83, RZ, RZ, UR5 ;  /* 0x00000005ff537e24 */ /* 0x000fca000f8e00ff */
[----:B------:R-:W2:Y:S01]  /*0bc0*/  LDG.E R146, desc[UR20][R82.64] ;  /* 0x0000001452927981 */ /* 0x000ea2000c1e1900 */
[----:B------:R-:W-:Y:S01]  /*0bd0*/  UIMAD.WIDE UR4, UR7, 0x4, UR10 ;  /* 0x00000004070478a5 */ /* 0x000fe2000f8e020a */
[----:B------:R-:W-:-:S05]  /*0be0*/  MOV R147, RZ ;  /* 0x000000ff00937202 */ /* 0x000fca0000000f00 */
[----:B------:R-:W-:Y:S01]  /*0bf0*/  IMAD.U32 R85, RZ, RZ, UR5 ;  /* 0x00000005ff557e24 */ /* 0x000fe2000f8e00ff */
[----:B--2---:R-:W-:-:S13]  /*0c00*/  ISETP.GE.AND P1, PT, R146, 0x1, PT ;  /* 0x000000019200780c */ /* 0x004fda0003f26270 */
[----:B------:R-:W0:Y:S01]  /*0c10*/  @P1 LDC.64 R80, c[0x0][0x390] ;  /* 0x0000e400ff501b82 */ /* 0x000e220000000a00 */
[----:B------:R-:W-:-:S05]  /*0c20*/  @P1 IADD3 R84, PT, PT, R146, -0x1, RZ ;  /* 0xffffffff92541810 */ /* 0x000fca0007ffe0ff */
[----:B------:R-:W-:Y:S02]  /*0c30*/  @P1 IMAD R86, R84, UR23, RZ ;  /* 0x0000001754561c24 */ /* 0x000fe4000f8e02ff */
[----:B------:R-:W-:-:S03]  /*0c40*/  IMAD.U32 R84, RZ, RZ, UR4 ;  /* 0x00000004ff547e24 */ /* 0x000fc6000f8e00ff */
[----:B------:R-:W-:-:S03]  /*0c50*/  @P1 SHF.R.S32.HI R87, RZ, 0x1f, R86 ;  /* 0x0000001fff571819 */ /* 0x000fc60000011456 */
[----:B------:R-:W2:Y:S01]  /*0c60*/  LDG.E R84, desc[UR20][R84.64] ;  /* 0x0000001454547981 */ /* 0x000ea2000c1e1900 */
[----:B------:R-:W-:-:S04]  /*0c70*/  @P1 LEA.HI R87, R87, R86, RZ, 0x3 ;  /* 0x0000005657571211 */ /* 0x000fc800078f18ff */
[----:B------:R-:W-:-:S05]  /*0c80*/  @P1 LEA.HI.SX32 R147, R87, R130, 0x1d ;  /* 0x0000008257931211 */ /* 0x000fca00078feaff */
[----:B0-----:R-:W-:-:S05]  /*0c90*/  @P1 IMAD.WIDE.U32 R80, R147, 0x10, R80 ;  /* 0x0000001093501825 */ /* 0x001fca00078e0050 */
[----:B-----5:R0:W5:Y:S01]  /*0ca0*/  @P1 LDG.E.128 R68, desc[UR20][R80.64] ;  /* 0x0000001450441981 */ /* 0x020162000c1e1d00 */
[----:B------:R-:W-:Y:S01]  /*0cb0*/  UIMAD UR4, UR7, UR23, URZ ;  /* 0x00000017070472a4 */ /* 0x000fe2000f8e02ff */
[----:B------:R-:W-:Y:S01]  /*0cc0*/  ISETP.NE.U32.AND P0, PT, RZ, UR14, PT ;  /* 0x0000000eff007c0c */ /* 0x000fe2000bf05070 */
[----:B------:R-:W-:Y:S02]  /*0cd0*/  UIADD3 UR6, UPT, UPT, UR18, 0x1715609d, URZ ;  /* 0x1715609d12067890 */ /* 0x000fe4000fffe0ff */
[----:B------:R-:W-:Y:S01]  /*0ce0*/  USHF.R.S32.HI UR5, URZ, 0x1f, UR4 ;  /* 0x0000001fff057899 */ /* 0x000fe20008011404 */
[----:B------:R-:W-:Y:S01]  /*0cf0*/  ISETP.NE.AND.EX P0, PT, RZ, UR15, PT, P0 ;  /* 0x0000000fff007c0c */ /* 0x000fe2000bf05300 */
[----:B------:R-:W-:Y:S02]  /*0d00*/  UIADD3 UR26, UPT, UPT, UR18, -0x4ab325aa, URZ ;  /* 0xb54cda56121a7890 */ /* 0x000fe4000fffe0ff */
[----:B------:R-:W-:Y:S02]  /*0d10*/  ULEA.HI UR5, UR5, UR4, URZ, 0x3 ;  /* 0x0000000405057291 */ /* 0x000fe4000f8f18ff */
[----:B------:R-:W-:-:S02]  /*0d20*/  UIADD3 UR27, UPT, UPT, UR19, 0x646e171e, URZ ;  /* 0x646e171e131b7890 */ /* 0x000fc4000fffe0ff */
[----:B------:R-:W-:Y:S02]  /*0d30*/  UIADD3 UR28, UPT, UPT, UR18, -0xe443238, URZ ;  /* 0xf1bbcdc8121c7890 */ /* 0x000fe4000fffe0ff */
[----:B------:R-:W-:Y:S01]  /*0d40*/  IMAD.U32 R149, RZ, RZ, UR5 ;  /* 0x00000005ff957e24 */ /* 0x000fe2000f8e00ff */
[----:B------:R-:W-:Y:S02]  /*0d50*/  UIADD3 UR29, UPT, UPT, UR19, -0x24c28bd8, URZ ;  /* 0xdb3d7428131d7890 */ /* 0x000fe4000fffe0ff */
[----:B------:R-:W-:Y:S02]  /*0d60*/  UIADD3 UR30, UPT, UPT, UR19, -0x126145ec, URZ ;  /* 0xed9eba14131e7890 */ /* 0x000fe4000fffe0ff */
[----:B------:R-:W-:Y:S01]  /*0d70*/  UIADD3 UR31, UPT, UPT, UR18, 0x78dde6e4, URZ ;  /* 0x78dde6e4121f7890 */ /* 0x000fe2000fffe0ff */
[----:B------:R-:W-:Y:S01]  /*0d80*/  LEA.HI.SX32 R149, R149, R130, 0x1d ;  /* 0x0000008295957211 */ /* 0x000fe200078feaff */
[----:B------:R-:W-:Y:S02]  /*0d90*/  UIADD3 UR32, UPT, UPT, UR19, -0x56f99767, URZ ;  /* 0xa906689913207890 */ /* 0x000fe4000fffe0ff */
[----:B------:R-:W-:-:S02]  /*0da0*/  UIADD3 UR33, UPT, UPT, UR19, -0x4498517b, URZ ;  /* 0xbb67ae8513217890 */ /* 0x000fc4000fffe0ff */
[----:B------:R-:W-:Y:S02]  /*0db0*/  UIADD3 UR34, UPT, UPT, UR18, 0x3c6ef372, URZ ;  /* 0x3c6ef37212227890 */ /* 0x000fe4000fffe0ff */
[----:B------:R-:W-:Y:S02]  /*0dc0*/  UIADD3 UR35, UPT, UPT, UR19, -0x695add53, URZ ;  /* 0x96a522ad13237890 */ /* 0x000fe4000fffe0ff */
[----:B------:R-:W-:Y:S02]  /*0dd0*/  UIADD3 UR36, UPT, UPT, UR19, 0x32370b8f, URZ ;  /* 0x32370b8f13247890 */ /* 0x000fe4000fffe0ff */
[----:B------:R-:W-:Y:S02]  /*0de0*/  UIADD3 UR37, UPT, UPT, UR18, -0x255992d5, URZ ;  /* 0xdaa66d2b12257890 */ /* 0x000fe4000fffe0ff */
[----:B------:R-:W-:Y:S01]  /*0df0*/  UIADD3 UR38, UPT, UPT, UR19, 0x1fd5c5a3, URZ ;  /* 0x1fd5c5a313267890 */ /* 0x000fe2000fffe0ff */
[----:B--2---:R-:W-:Y:S01]  /*0e00*/  R2UR UR4, R84 ;  /* 0x00000000540472ca */ /* 0x004fe200000e0000 */
[----:B01----:R-:W-:-:S14]  /*0e10*/  @!P0 BRA `(.L_x_10434) ;  /* 0x0000002800d08947 */ /* 0x003fdc0003800000 */
[----:B------:R-:W0:Y:S02]  /*0e20*/  LDC.64 R82, c[0x0][0x3a0] ;  /* 0x0000e800ff527b82 */ /* 0x000e240000000a00 */
[----:B0-----:R-:W-:-:S05]  /*0e30*/  IMAD.WIDE.U32 R82, R149, 0x20, R82 ;  /* 0x0000002095527825 */ /* 0x001fca00078e0052 */
[----:B------:R-:W2:Y:S04]  /*0e40*/  LDG.E.128 R72, desc[UR20][R82.64] ;  /* 0x0000001452487981 */ /* 0x000ea8000c1e1d00 */
[----:B------:R0:W5:Y:S01]  /*0e50*/  LDG.E.128 R76, desc[UR20][R82.64+0x10] ;  /* 0x00001014524c7981 */ /* 0x000162000c1e1d00 */
[----:B------:R-:W-:-:S13]  /*0e60*/  ISETP.GT.AND P2, PT, R146, RZ, PT ;  /* 0x000000ff9200720c */ /* 0x000fda0003f44270 */
[----:B------:R-:W-:Y:S01]  /*0e70*/  @!P2 IMAD.MOV.U32 R84, RZ, RZ, R7 ;  /* 0x000000ffff54a224 */ /* 0x000fe200078e0007 */
[----:B------:R-:W-:Y:S01]  /*0e80*/  @!P2 MOV R100, R138 ;  /* 0x0000008a0064a202 */ /* 0x000fe20000000f00 */
[----:B--2---:R-:W-:Y:S01]  /*0e90*/  @!P2 IMAD.MOV.U32 R80, RZ, RZ, R72 ;  /* 0x000000ffff50a224 */ /* 0x004fe200078e0048 */
[----:B0-----:R-:W-:Y:S06]  /*0ea0*/  @!P2 BRA `(.L_x_10435) ;  /* 0x000000040050a947 */ /* 0x001fec0003800000 */
        /* <DEDUP_REMOVED lines=15> */
.L_x_10437:
        /* <DEDUP_REMOVED lines=12> */
.L_x_10438:
[----:B------:R-:W-:Y:S01]  /*1060*/  IMAD.WIDE.U32 R82, R2, -0x326172a9, RZ ;  /* 0xcd9e8d5702527825 */ /* 0x000fe200078e00ff */
[----:B------:R-:W-:Y:S01]  /*1070*/  LOP3.LUT R4, R6, UR19, R81, 0x96, !PT ;  /* 0x0000001306047c12 */ /* 0x000fe2000f8e9651 */
[----:B------:R-:W-:-:S03]  /*1080*/  UIADD3 UR5, UPT, UPT, UR18, -0x61c88647, URZ ;  /* 0x9e3779b912057890 */ /* 0x000fc6000fffe0ff */
        /* <DEDUP_REMOVED lines=43> */
.L_x_10436:
        /* <DEDUP_REMOVED lines=11> */
.L_x_10435:
[----:B------:R-:W-:Y:S01]  /*13f0*/  MOV R7, R84 ;  /* 0x0000005400077202 */ /* 0x000fe20000000f00 */
        /* <DEDUP_REMOVED lines=14> */
.L_x_10441:
        /* <DEDUP_REMOVED lines=12> */
.L_x_10442:
[----:B------:R-:W-:Y:S01]  /*15a0*/  IMAD.WIDE.U32 R86, R2, -0x326172a9, RZ ;  /* 0xcd9e8d5702567825 */ /* 0x000fe200078e00ff */
[----:B------:R-:W-:Y:S01]  /*15b0*/  LOP3.LUT R4, R6, UR19, R85, 0x96, !PT ;  /* 0x0000001306047c12 */ /* 0x000fe2000f8e9655 */
[----:B------:R-:W-:Y:S01]  /*15c0*/  UIADD3 UR5, UPT, UPT, UR18, -0x61c88647, URZ ;  /* 0x9e3779b912057890 */ /* 0x000fe2000fffe0ff */
[----:B------:R-:W-:Y:S01]  /*15d0*/  MOV R81, R100 ;  /* 0x0000006400517202 */ /* 0x000fe20000000f00 */
[----:B------:R-:W-:Y:S01]  /*15e0*/  IMAD.MOV.U32 R7, RZ, RZ, RZ ;  /* 0x000000ffff077224 */ /* 0x000fe200078e00ff */
        /* <DEDUP_REMOVED lines=41> */
.L_x_10440:
        /* <DEDUP_REMOVED lines=12> */
.L_x_10439:
        /* <DEDUP_REMOVED lines=15> */
.L_x_10445:
        /* <DEDUP_REMOVED lines=12> */
.L_x_10446:
        /* <DEDUP_REMOVED lines=47> */
.L_x_10444:
        /* <DEDUP_REMOVED lines=11> */
.L_x_10443:
[----:B------:R-:W-:Y:S02]  /*1e90*/  IMAD.MOV.U32 R7, RZ, RZ, R84 ;  /* 0x000000ffff077224 */ /* 0x000fe400078e0054 */
        /* <DEDUP_REMOVED lines=14> */
.L_x_10449:
        /* <DEDUP_REMOVED lines=12> */
.L_x_10450:
[----:B------:R-:W-:Y:S01]  /*2040*/  IMAD.WIDE.U32 R88, R2, -0x326172a9, RZ ;  /* 0xcd9e8d5702587825 */ /* 0x000fe200078e00ff */
[----:B------:R-:W-:Y:S01]  /*2050*/  LOP3.LUT R4, R6, UR19, R87, 0x96, !PT ;  /* 0x0000001306047c12 */ /* 0x000fe2000f8e9657 */
[----:B------:R-:W-:Y:S02]  /*2060*/  UIADD3 UR5, UPT, UPT, UR18, -0x61c88647, URZ ;  /* 0x9e3779b912057890 */ /* 0x000fe4000fffe0ff */
[----:B------:R-:W-:Y:S01]  /*2070*/  IMAD.MOV.U32 R83, RZ, RZ, R100 ;  /* 0x000000ffff537224 */ /* 0x000fe200078e0064 */
[----:B------:R-:W-:Y:S01]  /*2080*/  LOP3.LUT R84, R3, UR18, R89, 0x96, !PT ;  /* 0x0000001203547c12 */ /* 0x000fe2000f8e9659 */
[----:B------:R-:W-:-:S04]  /*2090*/  IMAD.WIDE.U32 R4, R4, -0x326172a9, RZ ;  /* 0xcd9e8d5704047825 */ /* 0x000fc800078e00ff */
[----:B------:R-:W-:Y:S01]  /*20a0*/  IMAD.WIDE.U32 R84, R84, -0x2daee0ad, RZ ;  /* 0xd2511f5354547825 */ /* 0x000fe200078e00ff */
[----:B------:R-:W-:Y:S01]  /*20b0*/  LOP3.LUT R87, R88, UR5, R5, 0x96, !PT ;  /* 0x0000000558577c12 */ /* 0x000fe2000f8e9605 */
[----:B------:R-:W-:Y:S02]  /*20c0*/  UIADD3 UR5, UPT, UPT, UR19, 0x76cf5d0a, URZ ;  /* 0x76cf5d0a13057890 */ /* 0x000fe4000fffe0ff */
        /* <DEDUP_REMOVED lines=38> */
.L_x_10448:
        /* <DEDUP_REMOVED lines=12> */
.L_x_10447:
[----:B------:R-:W-:Y:S01]  /*23f0*/  IMAD.MOV.U32 R86, RZ, RZ, R7 ;  /* 0x000000ffff567224 */ /* 0x000fe200078e0007 */
[----:B-----5:R-:W-:Y:S01]  /*2400*/  MOV R84, R76 ;  /* 0x0000004c00547202 */ /* 0x020fe20000000f00 */
        /* <DEDUP_REMOVED lines=13> */
.L_x_10453:
        /* <DEDUP_REMOVED lines=12> */
.L_x_10454:
        /* <DEDUP_REMOVED lines=47> */
.L_x_10452:
        /* <DEDUP_REMOVED lines=11> */
.L_x_10451:
        /* <DEDUP_REMOVED lines=15> */
.L_x_10457:
        /* <DEDUP_REMOVED lines=12> */
.L_x_10458:
[----:B------:R-:W-:Y:S01]  /*2af0*/  IMAD.WIDE.U32 R86, R2, -0x326172a9, RZ ;  /* 0xcd9e8d5702567825 */ /* 0x000fe200078e00ff */
[----:B------:R-:W-:Y:S01]  /*2b00*/  LOP3.LUT R88, R6, UR19, R5, 0x96, !PT ;  /* 0x0000001306587c12 */ /* 0x000fe2000f8e9605 */
[----:B------:R-:W-:Y:S02]  /*2b10*/  UIADD3 UR5, UPT, UPT, UR18, -0x61c88647, URZ ;  /* 0x9e3779b912057890 */ /* 0x000fe4000fffe0ff */
[----:B------:R-:W-:Y:S02]  /*2b20*/  HFMA2 R7, -RZ, RZ, 0, 0 ;  /* 0x00000000ff077431 */ /* 0x000fe400000001ff */
[----:B------:R-:W-:Y:S01]  /*2b30*/  IMAD.MOV.U32 R85, RZ, RZ, R100 ;  /* 0x000000ffff557224 */ /* 0x000fe200078e0064 */
        /* <DEDUP_REMOVED lines=42> */
.L_x_10456:
        /* <DEDUP_REMOVED lines=12> */
.L_x_10455:
        /* <DEDUP_REMOVED lines=15> */
.L_x_10461:
        /* <DEDUP_REMOVED lines=12> */
.L_x_10462:
        /* <DEDUP_REMOVED lines=47> */
.L_x_10460:
        /* <DEDUP_REMOVED lines=11> */
.L_x_10459:
[----:B------:R-:W-:Y:S01]  /*33f0*/  IMAD.MOV.U32 R7, RZ, RZ, R88 ;  /* 0x000000ffff077224 */ /* 0x000fe200078e0058 */
        /* <DEDUP_REMOVED lines=14> */
.L_x_10465:
        /* <DEDUP_REMOVED lines=12> */
.L_x_10466:
        /* <DEDUP_REMOVED lines=47> */
.L_x_10464:
        /* <DEDUP_REMOVED lines=11> */
[----:B------:R-:W-:Y:S01]  /*3940*/  FFMA.FTZ R87, R88, R87, R79 ;  /* 0x0000005758577223 */ /* 0x000fe2000001004f */
[----:B------:R-:W-:Y:S06]  /*3950*/  BRA `(.L_x_10463) ;  /* 0x0000002800b87947 */ /* 0x000fec0003800000 */
.L_x_10434:
[----:B------:R-:W-:Y:S01]  /*3960*/  MOV R82, R7 ;  /* 0x0000000700527202 */ /* 0x000fe20000000f00 */
[----:B------:R-:W-:Y:S02]  /*3970*/  IMAD.MOV.U32 R100, RZ, RZ, R138 ;  /* 0x000000ffff647224 */ /* 0x000fe400078e008a */
[----:B------:R-:W-:Y:S01]  /*3980*/  IMAD.MOV.U32 R80, RZ, RZ, RZ ;  /* 0x000000ffff507224 */ /* 0x000fe200078e00ff */
        /* <DEDUP_REMOVED lines=16> */
.L_x_10469:
        /* <DEDUP_REMOVED lines=12> */
.L_x_10470:
        /* <DEDUP_REMOVED lines=46> */
.L_x_10468:
        /* <DEDUP_REMOVED lines=11> */
.L_x_10467:
[----:B------:R-:W-:Y:S02]  /*3ee0*/  IMAD.MOV.U32 R7, RZ, RZ, R82 ;  /* 0x000000ffff077224 */ /* 0x000fe400078e0052 */
        /* <DEDUP_REMOVED lines=14> */
.L_x_10473:
        /* <DEDUP_REMOVED lines=12> */
.L_x_10474:
        /* <DEDUP_REMOVED lines=46> */
.L_x_10472:
        /* <DEDUP_REMOVED lines=12> */
.L_x_10471:
        /* <DEDUP_REMOVED lines=15> */
.L_x_10477:
        /* <DEDUP_REMOVED lines=12> */
.L_x_10478:
        /* <DEDUP_REMOVED lines=47> */
.L_x_10476:
        /* <DEDUP_REMOVED lines=11> */
.L_x_10475:
[----:B------:R-:W-:Y:S02]  /*4980*/  HFMA2 R83, -RZ, RZ, 0, 0 ;  /* 0x00000000ff537431 */ /* 0x000fe400000001ff */
[----:B------:R-:W-:Y:S01]  /*4990*/  IMAD.MOV.U32 R7, RZ, RZ, R84 ;  /* 0x000000ffff077224 */ /* 0x000fe200078e0054 */
        /* <DEDUP_REMOVED lines=13> */
.L_x_10481:
        /* <DEDUP_REMOVED lines=12> */
.L_x_10482:
        /* <DEDUP_REMOVED lines=47> */
.L_x_10480:
        /* <DEDUP_REMOVED lines=12> */
.L_x_10479:
[----:B------:R-:W-:Y:S01]  /*4ee0*/  MOV R86, R7 ;  /* 0x0000000700567202 */ /* 0x000fe20000000f00 */
[----:B------:R-:W-:Y:S01]  /*4ef0*/  IMAD.MOV.U32 R84, RZ, RZ, RZ ;  /* 0x000000ffff547224 */ /* 0x000fe200078e00ff */
        /* <DEDUP_REMOVED lines=13> */
.L_x_10485:
        /* <DEDUP_REMOVED lines=12> */
.L_x_10486:
        /* <DEDUP_REMOVED lines=47> */
.L_x_10484:
        /* <DEDUP_REMOVED lines=11> */
.L_x_10483:
        /* <DEDUP_REMOVED lines=15> */
.L_x_10489:
        /* <DEDUP_REMOVED lines=12> */
.L_x_10490:
        /* <DEDUP_REMOVED lines=47> */
.L_x_10488:
        /* <DEDUP_REMOVED lines=12> */
.L_x_10487:
        /* <DEDUP_REMOVED lines=15> */
.L_x_10493:
        /* <DEDUP_REMOVED lines=12> */
.L_x_10494:
        /* <DEDUP_REMOVED lines=47> */
.L_x_10492:
[----:B------:R-:W-:Y:S01]  /*5e30*/  I2FP.F32.U32 R7, R86 ;  /* 0x0000005600077245 */ /* 0x000fe20000201000 */
[----:B------:R-:W-:Y:S02]  /*5e40*/  HFMA2 R86, -RZ, RZ, 0.1171875, 0 ;  /* 0x2f800000ff567431 */ /* 0x000fe400000001ff */
        /* <DEDUP_REMOVED lines=8> */
[----:B------:R-:W-:-:S07]  /*5ed0*/  FMUL.FTZ R86, R86, R7 ;  /* 0x0000000756567220 */ /* 0x000fce0000410000 */
.L_x_10491:
        /* <DEDUP_REMOVED lines=15> */
.L_x_10496:
        /* <DEDUP_REMOVED lines=12> */
.L_x_10497:
        /* <DEDUP_REMOVED lines=47> */
.L_x_10495:
        /* <DEDUP_REMOVED lines=12> */
.L_x_10463:
[----:B------:R-:W0:Y:S01]  /*6440*/  LDC.64 R126, c[0x0][0x3a8] ;  /* 0x0000ea00ff7e7b82 */ /* 0x000e220000000a00 */
[----:B------:R-:W-:Y:S02]  /*6450*/  @P1 VIADD R95, R147, 0x80 ;  /* 0x00000080935f1836 */ /* 0x000fe40000000000 */
[----:B------:R-:W-:-:S05]  /*6460*/  @P0 VIADD R97, R149, 0x80 ;  /* 0x0000008095610836 */ /* 0x000fca0000000000 */
[----:B------:R-:W1:Y:S08]  /*6470*/  @P1 LDC.64 R92, c[0x0][0x390] ;  /* 0x0000e400ff5c1b82 */ /* 0x000e700000000a00 */
[----:B------:R-:W2:Y:S01]  /*6480*/  @P0 LDC.64 R90, c[0x0][0x3a0] ;  /* 0x0000e800ff5a0b82 */ /* 0x000ea20000000a00 */
[----:B0-----:R-:W-:-:S05]  /*6490*/  IMAD.WIDE.U32 R88, R149, 0x20, R126 ;  /* 0x0000002095587825 */ /* 0x001fca00078e007e */
[----:B------:R0:W-:Y:S01]  /*64a0*/  STG.E.128 desc[UR20][R88.64], R80 ;  /* 0x0000005058007986 */ /* 0x0001e2000c101d14 */
[----:B-1----:R-:W-:-:S03]  /*64b0*/  @P1 IMAD.WIDE.U32 R92, R95, 0x10, R92 ;  /* 0x000000105f5c1825 */ /* 0x002fc600078e005c */
[----:B------:R0:W-:Y:S01]  /*64c0*/  STG.E.128 desc[UR20][R88.64+0x10], R84 ;  /* 0x0000105458007986 */ /* 0x0001e2000c101d14 */
[----:B--2---:R-:W-:Y:S01]  /*64d0*/  @P0 IMAD.WIDE.U32 R90, R97, 0x20, R90 ;  /* 0x00000020615a0825 */ /* 0x004fe200078e005a */
[----:B------:R-:W-:Y:S06]  /*64e0*/  @!P1 BRA `(.L_x_10498) ;  /* 0x0000000000509947 */ /* 0x000fec0003800000 */
        /* <DEDUP_REMOVED lines=20> */
.L_x_10498:
[----:B-----5:R2:W5:Y:S04]  /*6630*/  @P1 LDG.E.128 R68, desc[UR20][R92.64] ;  /* 0x000000145c441981 */ /* 0x020568000c1e1d00 */
[----:B------:R2:W5:Y:S04]  /*6640*/  @P0 LDG.E.128 R72, desc[UR20][R90.64] ;  /* 0x000000145a480981 */ /* 0x000568000c1e1d00 */
[----:B------:R2:W5:Y:S01]  /*6650*/  @P0 LDG.E.128 R76, desc[UR20][R90.64+0x10] ;  /* 0x000010145a4c0981 */ /* 0x000562000c1e1d00 */
[----:B------:R-:W-:Y:S05]  /*6660*/  @!P0 BRA `(.L_x_10499) ;  /* 0x0000002800c08947 */ /* 0x000fea0003800000 */
[----:B------:R-:W-:Y:S01]  /*6670*/  ISETP.GT.AND P2, PT, R146, RZ, PT ;  /* 0x000000ff9200720c */ /* 0x000fe20003f44270 */
[----:B--2---:R-:W-:Y:S01]  /*6680*/  IMAD.MOV.U32 R90, RZ, RZ, R7 ;  /* 0x000000ffff5a7224 */ /* 0x004fe200078e0007 */
[----:B01---5:R-:W-:Y:S01]  /*6690*/  MOV R88, R72 ;  /* 0x0000004800587202 */ /* 0x023fe20000000f00 */
[----:B------:R-:W-:-:S10]  /*66a0*/  IMAD.MOV.U32 R108, RZ, RZ, R100 ;  /* 0x000000ffff6c7224 */ /* 0x000fd400078e0064 */
[----:B------:R-:W-:Y:S05]  /*66b0*/  @!P2 BRA `(.L_x_10500) ;  /* 0x000000040050a947 */ /* 0x000fea0003800000 */
        /* <DEDUP_REMOVED lines=15> */
.L_x_10502:
        /* <DEDUP_REMOVED lines=12> */
.L_x_10503:
        /* <DEDUP_REMOVED lines=46> */
.L_x_10501:
        /* <DEDUP_REMOVED lines=11> */
.L_x_10500:
        /* <DEDUP_REMOVED lines=15> */
.L_x_10506:
        /* <DEDUP_REMOVED lines=12> */
.L_x_10507:
        /* <DEDUP_REMOVED lines=46> */
.L_x_10505:
        /* <DEDUP_REMOVED lines=12> */
.L_x_10504:
        /* <DEDUP_REMOVED lines=15> */
.L_x_10510:
        /* <DEDUP_REMOVED lines=12> */
.L_x_10511:
        /* <DEDUP_REMOVED lines=47> */
.L_x_10509:
        /* <DEDUP_REMOVED lines=11> */
.L_x_10508:
        /* <DEDUP_REMOVED lines=15> */
.L_x_10514:
        /* <DEDUP_REMOVED lines=12> */
.L_x_10515:
        /* <DEDUP_REMOVED lines=47> */
.L_x_10513:
        /* <DEDUP_REMOVED lines=12> */
.L_x_10512:
        /* <DEDUP_REMOVED lines=15> */
.L_x_10518:
        /* <DEDUP_REMOVED lines=12> */
.L_x_10519:
        /* <DEDUP_REMOVED lines=47> */
.L_x_10517:
        /* <DEDUP_REMOVED lines=11> */
.L_x_10516:
        /* <DEDUP_REMOVED lines=15> */
.L_x_10522:
        /* <DEDUP_REMOVED lines=12> */
.L_x_10523:
        /* <DEDUP_REMOVED lines=47> */
.L_x_10521:
        /* <DEDUP_REMOVED lines=12> */
.L_x_10520:
        /* <DEDUP_REMOVED lines=15> */
.L_x_10526:
        /* <DEDUP_REMOVED lines=12> */
.L_x_10527:
        /* <DEDUP_REMOVED lines=47> */
.L_x_10525:
[----:B------:R-:W-:Y:S01]  /*8b50*/  I2FP.F32.U32 R7, R95 ;  /* 0x0000005f00077245 */ /* 0x000fe20000201000 */
[----:B------:R-:W-:Y:S02]  /*8b60*/  IMAD.MOV.U32 R94, RZ, RZ, 0x2f800000 ;  /* 0x2f800000ff5e7424 */ /* 0x000fe400078e00ff */
        /* <DEDUP_REMOVED lines=9> */
.L_x_10524:
        /* <DEDUP_REMOVED lines=15> */
.L_x_10530:
        /* <DEDUP_REMOVED lines=12> */
.L_x_10531:
        /* <DEDUP_REMOVED lines=47> */
.L_x_10529:
        /* <DEDUP_REMOVED lines=13> */
.L_x_10499:
[----:B--2---:R-:W-:Y:S01]  /*9170*/  IMAD.MOV.U32 R90, RZ, RZ, R7 ;  /* 0x000000ffff5a7224 */ /* 0x004fe200078e0007 */
[----:B------:R-:W-:Y:S01]  /*9180*/  MOV R108, R100 ;  /* 0x00000064006c7202 */ /* 0x000fe20000000f00 */
[----:B01----:R-:W-:Y:S01]  /*9190*/  IMAD.MOV.U32 R88, RZ, RZ, RZ ;  /* 0x000000ffff587224 */ /* 0x003fe200078e00ff */
        /* <DEDUP_REMOVED lines=16> */
.L_x_10534:
        /* <DEDUP_REMOVED lines=12> */
.L_x_10535:
        /* <DEDUP_REMOVED lines=46> */
.L_x_10533:
        /* <DEDUP_REMOVED lines=11> */
.L_x_10532:
        /* <DEDUP_REMOVED lines=15> */
.L_x_10538:
        /* <DEDUP_REMOVED lines=12> */
.L_x_10539:
        /* <DEDUP_REMOVED lines=46> */
.L_x_10537:
        /* <DEDUP_REMOVED lines=12> */
.L_x_10536:
        /* <DEDUP_REMOVED lines=15> */
.L_x_10542:
        /* <DEDUP_REMOVED lines=12> */
.L_x_10543:
        /* <DEDUP_REMOVED lines=47> */
.L_x_10541:
        /* <DEDUP_REMOVED lines=11> */
.L_x_10540:
        /* <DEDUP_REMOVED lines=15> */
.L_x_10546:
        /* <DEDUP_REMOVED lines=12> */
.L_x_10547:
        /* <DEDUP_REMOVED lines=47> */
.L_x_10545:
        /* <DEDUP_REMOVED lines=12> */
.L_x_10544:
        /* <DEDUP_REMOVED lines=15> */
.L_x_10550:
        /* <DEDUP_REMOVED lines=12> */
.L_x_10551:
        /* <DEDUP_REMOVED lines=47> */
.L_x_10549:
        /* <DEDUP_REMOVED lines=11> */
.L_x_10548:
        /* <DEDUP_REMOVED lines=15> */
.L_x_10554:
        /* <DEDUP_REMOVED lines=12> */
.L_x_10555:
        /* <DEDUP_REMOVED lines=47> */
.L_x_10553:
        /* <DEDUP_REMOVED lines=12> */
.L_x_10552:
        /* <DEDUP_REMOVED lines=15> */
.L_x_10558:
        /* <DEDUP_REMOVED lines=12> */
.L_x_10559:
        /* <DEDUP_REMOVED lines=47> */
.L_x_10557:
        /* <DEDUP_REMOVED lines=11> */
.L_x_10556:
        /* <DEDUP_REMOVED lines=15> */
.L_x_10561:
        /* <DEDUP_REMOVED lines=12> */
.L_x_10562:
        /* <DEDUP_REMOVED lines=47> */
.L_x_10560:
        /* <DEDUP_REMOVED lines=12> */
.L_x_10528:
[----:B------:R-:W-:Y:S01]  /*bc50*/  IADD3 R97, PT, PT, R149, 0x80, RZ ;  /* 0x0000008095617810 */ /* 0x000fe20007ffe0ff */
[----:B------:R-:W0:Y:S01]  /*bc60*/  @P1 LDC.64 R106, c[0x0][0x390] ;  /* 0x0000e400ff6a1b82 */ /* 0x000e220000000a00 */
[----:B------:R-:W-:Y:S02]  /*bc70*/  @P1 VIADD R99, R147, 0x100 ;  /* 0x0000010093631836 */ /* 0x000fe40000000000 */
[----:B------:R-:W-:Y:S02]  /*bc80*/  @P0 VIADD R101, R149, 0x100 ;  /* 0x0000010095650836 */ /* 0x000fe40000000000 */
[----:B------:R-:W-:-:S03]  /*bc90*/  IMAD.WIDE.U32 R96, R97, 0x20, R126 ;  /* 0x0000002061607825 */ /* 0x000fc600078e007e */
[----:B------:R-:W1:Y:S02]  /*bca0*/  @P0 LDC.64 R104, c[0x0][0x3a0] ;  /* 0x0000e800ff680b82 */ /* 0x000e640000000a00 */
[----:B------:R2:W-:Y:S04]  /*bcb0*/  STG.E.128 desc[UR20][R96.64], R88 ;  /* 0x0000005860007986 */ /* 0x0005e8000c101d14 */
        /* <DEDUP_REMOVED lines=25> */
.L_x_10563:
[----:B-----5:R1:W5:Y:S04]  /*be50*/  @P1 LDG.E.128 R68, desc[UR20][R106.64] ;  /* 0x000000146a441981 */ /* 0x020368000c1e1d00 */
[----:B------:R1:W5:Y:S04]  /*be60*/  @P0 LDG.E.128 R72, desc[UR20][R104.64] ;  /* 0x0000001468480981 */ /* 0x000368000c1e1d00 */
[----:B------:R1:W5:Y:S01]  /*be70*/  @P0 LDG.E.128 R76, desc[UR20][R104.64+0x10] ;  /* 0x00001014684c0981 */ /* 0x000362000c1e1d00 */
[----:B------:R-:W-:Y:S05]  /*be80*/  @!P0 BRA `(.L_x_10564) ;  /* 0x0000002800c48947 */ /* 0x000fea0003800000 */
[----:B------:R-:W-:Y:S01]  /*be90*/  ISETP.GT.AND P2, PT, R146, RZ, PT ;  /* 0x000000ff9200720c */ /* 0x000fe20003f44270 */
[----:B0-----:R-:W-:Y:S01]  /*bea0*/  IMAD.MOV.U32 R98, RZ, RZ, R7 ;  /* 0x000000ffff627224 */ /* 0x001fe200078e0007 */
[----:B------:R-:W-:Y:S01]  /*beb0*/  MOV R148, R108 ;  /* 0x0000006c00947202 */ /* 0x000fe20000000f00 */
[----:B-----5:R-:W-:-:S10]  /*bec0*/  IMAD.MOV.U32 R96, RZ, RZ, R72 ;  /* 0x000000ffff607224 */ /* 0x020fd400078e0048 */
        /* <DEDUP_REMOVED lines=16> */
.L_x_10567:
        /* <DEDUP_REMOVED lines=12> */
.L_x_10568:
        /* <DEDUP_REMOVED lines=47> */
.L_x_10566:
        /* <DEDUP_REMOVED lines=11> */
.L_x_10565:
        /* <DEDUP_REMOVED lines=15> */
.L_x_10571:
        /* <DEDUP_REMOVED lines=12> */
.L_x_10572:
        /* <DEDUP_REMOVED lines=46> */
.L_x_10570:
        /* <DEDUP_REMOVED lines=12> */
.L_x_10569:
        /* <DEDUP_REMOVED lines=15> */
.L_x_10575:
        /* <DEDUP_REMOVED lines=12> */
.L_x_10576:
        /* <DEDUP_REMOVED lines=47> */
.L_x_10574:
        /* <DEDUP_REMOVED lines=11> */
.L_x_10573:
        /* <DEDUP_REMOVED lines=15> */
.L_x_10579:
        /* <DEDUP_REMOVED lines=12> */
.L_x_10580:
[----:B------:R-:W-:Y:S01]  /*d080*/  IMAD.WIDE.U32 R4, R2, -0x326172a9, RZ ;  /* 0xcd9e8d5702047825 */ /* 0x000fe200078e00ff */
[----:B------:R-:W-:Y:S01]  /*d090*/  LOP3.LUT R100, R6, UR19, R103, 0x96, !PT ;  /* 0x0000001306647c12 */ /* 0x000fe2000f8e9667 */
[----:B------:R-:W-:Y:S01]  /*d0a0*/  UIADD3 UR5, UPT, UPT, UR18, -0x61c88647, URZ ;  /* 0x9e3779b912057890 */ /* 0x000fe2000fffe0ff */
[----:B------:R-:W-:Y:S01]  /*d0b0*/  MOV R99, R148 ;  /* 0x0000009400637202 */ /* 0x000fe20000000f00 */
[----:B------:R-:W-:Y:S01]  /*d0c0*/  IMAD.MOV.U32 R7, RZ, RZ, RZ ;  /* 0x000000ffff077224 */ /* 0x000fe200078e00ff */
[----:B-1----:R-:W-:Y:S01]  /*d0d0*/  LOP3.LUT R104, R3, UR18, R5, 0x96, !PT ;  /* 0x0000001203687c12 */ /* 0x002fe2000f8e9605 */
        /* <DEDUP_REMOVED lines=41> */
.L_x_10578:
        /* <DEDUP_REMOVED lines=12> */
.L_x_10577:
        /* <DEDUP_REMOVED lines=15> */
.L_x_10583:
        /* <DEDUP_REMOVED lines=12> */
.L_x_10584:
[----:B------:R-:W-:Y:S01]  /*d5e0*/  IMAD.WIDE.U32 R4, R2, -0x326172a9, RZ ;  /* 0xcd9e8d5702047825 */ /* 0x000fe200078e00ff */
[----:B------:R-:W-:Y:S01]  /*d5f0*/  LOP3.LUT R100, R6, UR19, R103, 0x96, !PT ;  /* 0x0000001306647c12 */ /* 0x000fe2000f8e9667 */
[----:B------:R-:W-:-:S03]  /*d600*/  UIADD3 UR5, UPT, UPT, UR18, -0x61c88647, URZ ;  /* 0x9e3779b912057890 */ /* 0x000fc6000fffe0ff */
        /* <DEDUP_REMOVED lines=44> */
.L_x_10582:
        /* <DEDUP_REMOVED lines=11> */
.L_x_10581:
        /* <DEDUP_REMOVED lines=15> */
.L_x_10587:
        /* <DEDUP_REMOVED lines=12> */
.L_x_10588:
        /* <DEDUP_REMOVED lines=47> */
.L_x_10586:
[----:B------:R-:W-:Y:S01]  /*de20*/  PRMT R102, R70, 0x7632, R102 ;  /* 0x0000763246667816 */ /* 0x000fe20000000066 */
[----:B-1----:R-:W-:Y:S01]  /*de30*/  IMAD.MOV.U32 R104, RZ, RZ, 0x2f800000 ;  /* 0x2f800000ff687424 */ /* 0x002fe200078e00ff */
        /* <DEDUP_REMOVED lines=10> */
.L_x_10585:
[----:B-1----:R-:W-:Y:S01]  /*dee0*/  IMAD.MOV.U32 R104, RZ, RZ, R7 ;  /* 0x000000ffff687224 */ /* 0x002fe200078e0007 */
        /* <DEDUP_REMOVED lines=14> */
.L_x_10591:
        /* <DEDUP_REMOVED lines=12> */
.L_x_10592:
        /* <DEDUP_REMOVED lines=47> */
.L_x_10590:
        /* <DEDUP_REMOVED lines=11> */
.L_x_10589:
[----:B------:R-:W-:Y:S01]  /*e430*/  IMAD.MOV.U32 R7, RZ, RZ, R104 ;  /* 0x000000ffff077224 */ /* 0x000fe200078e0068 */
        /* <DEDUP_REMOVED lines=14> */
.L_x_10595:
        /* <DEDUP_REMOVED lines=12> */
.L_x_10596:
        /* <DEDUP_REMOVED lines=47> */
.L_x_10594:
[----:B------:R-:W-:Y:S01]  /*e8d0*/  HFMA2 R106, -RZ, RZ, 0.1171875, 0 ;  /* 0x2f800000ff6a7431 */ /* 0x000fe200000001ff */
[----:B------:R-:W-:Y:S02]  /*e8e0*/  PRMT R104, R71, 0x7632, R104 ;  /* 0x0000763247687816 */ /* 0x000fe40000000068 */
[----:B------:R-:W-:-:S03]  /*e8f0*/  I2FP.F32.U32 R103, R103 ;  /* 0x0000006700677245 */ /* 0x000fc60000201000 */
[----:B------:R-:W-:Y:S02]  /*e900*/  IMAD.U32 R104, R104, 0x10000, RZ ;  /* 0x0001000068687824 */ /* 0x000fe400078e00ff */
[----:B------:R-:W-:Y:S02]  /*e910*/  FFMA.FTZ R103, R103, R106, 1.1641532182693481445e-10 ;  /* 0x2f00000067677423 */ /* 0x000fe4000001006a */
[----:B------:R-:W-:-:S04]  /*e920*/  FMUL.FTZ R104, R104, UR17 ;  /* 0x0000001168687c20 */ /* 0x000fc80008410000 */
[----:B------:R-:W-:Y:S01]  /*e930*/  FMUL.FTZ R104, R104, UR16 ;  /* 0x0000001068687c20 */ /* 0x000fe20008410000 */
[----:B------:R-:W-:Y:S02]  /*e940*/  FSETP.GTU.FTZ.AND P2, PT, R103, UR22, PT ;  /* 0x0000001667007c0b */ /* 0x000fe4000bf5c000 */
[----:B------:R-:W-:Y:S02]  /*e950*/  SHF.L.U32 R103, R115, 0x10, RZ ;  /* 0x0000001073677819 */ /* 0x000fe400000006ff */
[----:B------:R-:W-:Y:S02]  /*e960*/  FSEL R104, R104, RZ, !P2 ;  /* 0x000000ff68687208 */ /* 0x000fe40005000000 */
[----:B------:R-:W-:-:S03]  /*e970*/  SEL R144, RZ, 0x1, P2 ;  /* 0x00000001ff907807 */ /* 0x000fc60001000000 */
[----:B------:R-:W-:Y:S01]  /*e980*/  FFMA.FTZ R103, R104, R103, R79 ;  /* 0x0000006768677223 */ /* 0x000fe2000001004f */
[----:B------:R-:W-:Y:S06]  /*e990*/  BRA `(.L_x_10593) ;  /* 0x0000002800bc7947 */ /* 0x000fec0003800000 */
.L_x_10564:
[----:B0-----:R-:W-:Y:S01]  /*e9a0*/  IMAD.MOV.U32 R98, RZ, RZ, R7 ;  /* 0x000000ffff627224 */ /* 0x001fe200078e0007 */
        /* <DEDUP_REMOVED lines=18> */
.L_x_10599:
        /* <DEDUP_REMOVED lines=12> */
.L_x_10600:
        /* <DEDUP_REMOVED lines=47> */
.L_x_10598:
[----:B------:R-:W-:Y:S01]  /*ee80*/  I2FP.F32.U32 R7, R96 ;  /* 0x0000006000077245 */ /* 0x000fe20000201000 */
[----:B-----5:R-:W-:Y:S01]  /*ee90*/  IMAD.U32 R97, R68, 0x10000, RZ ;  /* 0x0001000044617824 */ /* 0x020fe200078e00ff */
[----:B------:R-:W-:-:S03]  /*eea0*/  MOV R96, 0x2f800000 ;  /* 0x2f80000000607802 */ /* 0x000fc60000000f00 */
[----:B------:R-:W-:Y:S02]  /*eeb0*/  FMUL.FTZ R97, R97, UR17 ;  /* 0x0000001161617c20 */ /* 0x000fe40008410000 */
[----:B------:R-:W-:Y:S02]  /*eec0*/  FFMA.FTZ R7, R7, R96, 1.1641532182693481445e-10 ;  /* 0x2f00000007077423 */ /* 0x000fe40000010060 */
[----:B------:R-:W-:-:S03]  /*eed0*/  FMUL.FTZ R96, R97, UR16 ;  /* 0x0000001061607c20 */ /* 0x000fc60008410000 */
[----:B------:R-:W-:Y:S02]  /*eee0*/  FSETP.GTU.FTZ.AND P2, PT, R7, UR22, PT ;  /* 0x0000001607007c0b */ /* 0x000fe4000bf5c000 */
[----:B------:R-:W-:Y:S02]  /*eef0*/  SHF.L.U32 R7, R36, 0x10, RZ ;  /* 0x0000001024077819 */ /* 0x000fe400000006ff */
[----:B------:R-:W-:Y:S02]  /*ef00*/  FSEL R96, R96, RZ, !P2 ;  /* 0x000000ff60607208 */ /* 0x000fe40005000000 */
[----:B------:R-:W-:-:S03]  /*ef10*/  SEL R135, RZ, 0x1, P2 ;  /* 0x00000001ff877807 */ /* 0x000fc60001000000 */
[----:B------:R-:W-:-:S07]  /*ef20*/  FMUL.FTZ R96, R7, R96 ;  /* 0x0000006007607220 */ /* 0x000fce0000410000 */
.L_x_10597:
[----:B------:R-:W-:Y:S02]  /*ef30*/  HFMA2 R97, -RZ, RZ, 0, 0 ;  /* 0x00000000ff617431 */ /* 0x000fe400000001ff */
        /* <DEDUP_REMOVED lines=14> */
.L_x_10603:
        /* <DEDUP_REMOVED lines=12> */
.L_x_10604:
[----:B------:R-:W-:Y:S01]  /*f0e0*/  IMAD.WIDE.U32 R4, R2, -0x326172a9, RZ ;  /* 0xcd9e8d5702047825 */ /* 0x000fe200078e00ff */
[----:B------:R-:W-:Y:S01]  /*f0f0*/  LOP3.LUT R98, R6, UR19, R101, 0x96, !PT ;  /* 0x0000001306627c12 */ /* 0x000fe2000f8e9665 */
[----:B------:R-:W-:Y:S02]  /*f100*/  UIADD3 UR5, UPT, UPT, UR18, -0x61c88647, URZ ;  /* 0x9e3779b912057890 */ /* 0x000fe4000fffe0ff */
[----:B------:R-:W-:Y:S01]  /*f110*/  HFMA2 R7, -RZ, RZ, 0, 0 ;  /* 0x00000000ff077431 */ /* 0x000fe200000001ff */
[----:B------:R-:W-:Y:S02]  /*f120*/  MOV R97, R148 ;  /* 0x0000009400617202 */ /* 0x000fe40000000f00 */
        /* <DEDUP_REMOVED lines=41> */
.L_x_10602:
        /* <DEDUP_REMOVED lines=12> */
.L_x_10601:
        /* <DEDUP_REMOVED lines=15> */
.L_x_10607:
        /* <DEDUP_REMOVED lines=12> */
.L_x_10608:
        /* <DEDUP_REMOVED lines=47> */
.L_x_10606:
        /* <DEDUP_REMOVED lines=11> */
.L_x_10605:
        /* <DEDUP_REMOVED lines=15> */
.L_x_10611:
        /* <DEDUP_REMOVED lines=12> */
.L_x_10612:
[----:B------:R-:W-:Y:S01]  /*fb80*/  IMAD.WIDE.U32 R4, R2, -0x326172a9, RZ ;  /* 0xcd9e8d5702047825 */ /* 0x000fe200078e00ff */
[----:B------:R-:W-:Y:S01]  /*fb90*/  LOP3.LUT R100, R6, UR19, R103, 0x96, !PT ;  /* 0x0000001306647c12 */ /* 0x000fe2000f8e9667 */
[----:B------:R-:W-:Y:S02]  /*fba0*/  UIADD3 UR5, UPT, UPT, UR18, -0x61c88647, URZ ;  /* 0x9e3779b912057890 */ /* 0x000fe4000fffe0ff */
[----:B------:R-:W-:Y:S01]  /*fbb0*/  HFMA2 R7, -RZ, RZ, 0, 0 ;  /* 0x00000000ff077431 */ /* 0x000fe200000001ff */
[----:B------:R-:W-:Y:S02]  /*fbc0*/  MOV R99, R148 ;  /* 0x0000009400637202 */ /* 0x000fe40000000f00 */
        /* <DEDUP_REMOVED lines=42> */
.L_x_10610:
        /* <DEDUP_REMOVED lines=12> */
.L_x_10609:
        /* <DEDUP_REMOVED lines=15> */
.L_x_10615:
        /* <DEDUP_REMOVED lines=12> */
.L_x_10616:
        /* <DEDUP_REMOVED lines=47> */
.L_x_10614:
        /* <DEDUP_REMOVED lines=11> */
.L_x_10613:
        /* <DEDUP_REMOVED lines=15> */
.L_x_10619:
        /* <DEDUP_REMOVED lines=12> */
.L_x_10620:
        /* <DEDUP_REMOVED lines=47> */
.L_x_10618:
[----:B-----5:R-:W-:Y:S01]  /*10920*/  PRMT R102, R70, 0x7632, R102 ;  /* 0x0000763246667816 */ /* 0x020fe20000000066 */
        /* <DEDUP_REMOVED lines=11> */
.L_x_10617:
[----:B-1----:R-:W-:Y:S01]  /*109e0*/  MOV R104, R7 ;  /* 0x0000000700687202 */ /* 0x002fe20000000f00 */
        /* <DEDUP_REMOVED lines=14> */
.L_x_10623:
        /* <DEDUP_REMOVED lines=12> */
.L_x_10624:
        /* <DEDUP_REMOVED lines=47> */
.L_x_10622:
        /* <DEDUP_REMOVED lines=11> */
.L_x_10621:
        /* <DEDUP_REMOVED lines=15> */
.L_x_10626:
        /* <DEDUP_REMOVED lines=12> */
.L_x_10627:
        /* <DEDUP_REMOVED lines=47> */
.L_x_10625:
        /* <DEDUP_REMOVED lines=12> */
.L_x_10593:
[C---:B------:R-:W-:Y:S01]  /*11490*/  IADD3 R105, PT, PT, R149.reuse, 0x100, RZ ;  /* 0x0000010095697810 */ /* 0x040fe20007ffe0ff */
[----:B------:R-:W0:Y:S01]  /*114a0*/  @P1 LDC.64 R130, c[0x0][0x390] ;  /* 0x0000e400ff821b82 */ /* 0x000e220000000a00 */
[----:B------:R-:W-:Y:S01]  /*114b0*/  IADD3 R149, PT, PT, R149, 0x180, RZ ;  /* 0x0000018095957810 */ /* 0x000fe20007ffe0ff */
[----:B------:R-:W-:Y:S02]  /*114c0*/  VIADD R145, R147, 0x180 ;  /* 0x0000018093917836 */ /* 0x000fe40000000000 */
[----:B------:R-:W-:-:S04]  /*114d0*/  IMAD.WIDE.U32 R104, R105, 0x20, R126 ;  /* 0x0000002069687825 */ /* 0x000fc800078e007e */
[----:B------:R-:W1:Y:S01]  /*114e0*/  @P0 LDC.64 R128, c[0x0][0x3a0] ;  /* 0x0000e800ff800b82 */ /* 0x000e620000000a00 */
[----:B------:R2:W-:Y:S04]  /*114f0*/  STG.E.128 desc[UR20][R104.64], R96 ;  /* 0x0000006068007986 */ /* 0x0005e8000c101d14 */
        /* <DEDUP_REMOVED lines=15> */
[----:B------:R-:W-:Y:S01]  /*115f0*/  IMAD.WIDE.U32 R108, R108, 0x10000, RZ ;  /* 0x000100006c6c7825 */ /* 0x000fe200078e00ff */
[----:B------:R-:W-:Y:S02]  /*11600*/  IADD3 R147, PT, PT, R147, 0x100, RZ ;  /* 0x0000010093937810 */ /* 0x000fe40007ffe0ff */
        /* <DEDUP_REMOVED lines=8> */
.L_x_10628:
        /* <DEDUP_REMOVED lines=24> */
.L_x_10632:
        /* <DEDUP_REMOVED lines=12> */
.L_x_10633:
        /* <DEDUP_REMOVED lines=47> */
.L_x_10631:
[----:B------:R-:W-:Y:S01]  /*11bc0*/  I2FP.F32.U32 R7, R104 ;  /* 0x0000006800077245 */ /* 0x000fe20000201000 */
[----:B------:R-:W-:Y:S01]  /*11bd0*/  IMAD.U32 R105, R68, 0x10000, RZ ;  /* 0x0001000044697824 */ /* 0x000fe200078e00ff */
[----:B------:R-:W-:-:S03]  /*11be0*/  MOV R104, 0x2f800000 ;  /* 0x2f80000000687802 */ /* 0x000fc60000000f00 */
[----:B------:R-:W-:Y:S02]  /*11bf0*/  FMUL.FTZ R105, R105, UR17 ;  /* 0x0000001169697c20 */ /* 0x000fe40008410000 */
[----:B------:R-:W-:Y:S01]  /*11c00*/  FFMA.FTZ R7, R7, R104, 1.1641532182693481445e-10 ;  /* 0x2f00000007077423 */ /* 0x000fe20000010068 */
[----:B------:R-:W-:Y:S01]  /*11c10*/  SHF.L.U32 R104, R40, 0x10, RZ ;  /* 0x0000001028687819 */ /* 0x000fe200000006ff */
[----:B------:R-:W-:-:S03]  /*11c20*/  FMUL.FTZ R105, R105, UR16 ;  /* 0x0000001069697c20 */ /* 0x000fc60008410000 */
[----:B------:R-:W-:-:S04]  /*11c30*/  FSETP.GTU.FTZ.AND P2, PT, R7, UR22, PT ;  /* 0x0000001607007c0b */ /* 0x000fc8000bf5c000 */
[----:B------:R-:W-:Y:S02]  /*11c40*/  FSEL R7, R105, RZ, !P2 ;  /* 0x000000ff69077208 */ /* 0x000fe40005000000 */
[----:B------:R-:W-:-:S03]  /*11c50*/  SEL R135, RZ, 0x1, P2 ;  /* 0x00000001ff877807 */ /* 0x000fc60001000000 */
[----:B------:R-:W-:-:S07]  /*11c60*/  FFMA.FTZ R104, R7, R104, R72 ;  /* 0x0000006807687223 */ /* 0x000fce0000010048 */
.L_x_10630:
        /* <DEDUP_REMOVED lines=15> */
.L_x_10636:
        /* <DEDUP_REMOVED lines=12> */
.L_x_10637:
        /* <DEDUP_REMOVED lines=46> */
.L_x_10635:
        /* <DEDUP_REMOVED lines=12> */
.L_x_10634:
[----:B------:R-:W-:Y:S01]  /*121c0*/  MOV R108, R7 ;  /* 0x00000007006c7202 */ /* 0x000fe20000000f00 */
        /* <DEDUP_REMOVED lines=14> */
.L_x_10640:
        /* <DEDUP_REMOVED lines=12> */
.L_x_10641:
        /* <DEDUP_REMOVED lines=47> */
.L_x_10639:
        /* <DEDUP_REMOVED lines=11> */
.L_x_10638:
        /* <DEDUP_REMOVED lines=15> */
.L_x_10644:
        /* <DEDUP_REMOVED lines=12> */
.L_x_10645:
        /* <DEDUP_REMOVED lines=47> */
.L_x_10643:
        /* <DEDUP_REMOVED lines=12> */
.L_x_10642:
        /* <DEDUP_REMOVED lines=15> */
.L_x_10648:
        /* <DEDUP_REMOVED lines=12> */
.L_x_10649:
        /* <DEDUP_REMOVED lines=47> */
.L_x_10647:
        /* <DEDUP_REMOVED lines=11> */
.L_x_10646:
        /* <DEDUP_REMOVED lines=15> */
.L_x_10652:
        /* <DEDUP_REMOVED lines=12> */
.L_x_10653:
        /* <DEDUP_REMOVED lines=47> */
.L_x_10651:
        /* <DEDUP_REMOVED lines=12> */
.L_x_10650:
[----:B-1----:R-:W-:Y:S01]  /*13720*/  MOV R128, R7 ;  /* 0x0000000700807202 */ /* 0x002fe20000000f00 */
        /* <DEDUP_REMOVED lines=14> */
.L_x_10656:
        /* <DEDUP_REMOVED lines=12> */
.L_x_10657:
        /* <DEDUP_REMOVED lines=47> */
.L_x_10655:
        /* <DEDUP_REMOVED lines=11> */
.L_x_10654:
        /* <DEDUP_REMOVED lines=15> */
.L_x_10660:
        /* <DEDUP_REMOVED lines=12> */
.L_x_10661:
        /* <DEDUP_REMOVED lines=47> */
.L_x_10659:
        /* <DEDUP_REMOVED lines=13> */
.L_x_10629:
[----:B0-----:R-:W-:Y:S01]  /*141e0*/  HFMA2 R104, -RZ, RZ, 0, 0 ;  /* 0x00000000ff687431 */ /* 0x001fe200000001ff */
        /* <DEDUP_REMOVED lines=18> */
.L_x_10664:
        /* <DEDUP_REMOVED lines=12> */
.L_x_10665:
        /* <DEDUP_REMOVED lines=47> */
.L_x_10663:
        /* <DEDUP_REMOVED lines=11> */
.L_x_10662:
        /* <DEDUP_REMOVED lines=15> */
.L_x_10668:
        /* <DEDUP_REMOVED lines=12> */
.L_x_10669:
        /* <DEDUP_REMOVED lines=46> */
.L_x_10667:
[----:B------:R-:W-:Y:S01]  /*14c00*/  HFMA2 R108, -RZ, RZ, 0.1171875, 0 ;  /* 0x2f800000ff6c7431 */ /* 0x000fe200000001ff */
[----:B-----5:R-:W-:Y:S02]  /*14c10*/  PRMT R106, R68, 0x7632, R106 ;  /* 0x00007632446a7816 */ /* 0x020fe4000000006a */
        /* <DEDUP_REMOVED lines=9> */
[----:B------:R-:W-:-:S07]  /*14cb0*/  FMUL.FTZ R105, R105, R106 ;  /* 0x0000006a69697220 */ /* 0x000fce0000410000 */
.L_x_10666:
        /* <DEDUP_REMOVED lines=15> */
.L_x_10672:
        /* <DEDUP_REMOVED lines=12> */
.L_x_10673:
        /* <DEDUP_REMOVED lines=47> */
.L_x_10671:
[----:B------:R-:W-:Y:S01]  /*15160*/  HFMA2 R106, -RZ, RZ, 0.1171875, 0 ;  /* 0x2f800000ff6a7431 */ /* 0x000fe200000001ff */
[----:B------:R-:W-:Y:S01]  /*15170*/  I2FP.F32.U32 R7, R107 ;  /* 0x0000006b00077245 */ /* 0x000fe20000201000 */
[----:B-----5:R-:W-:-:S04]  /*15180*/  IMAD.U32 R107, R69, 0x10000, RZ ;  /* 0x00010000456b7824 */ /* 0x020fc800078e00ff */
[----:B------:R-:W-:Y:S01]  /*15190*/  FMUL.FTZ R107, R107, UR17 ;  /* 0x000000116b6b7c20 */ /* 0x000fe20008410000 */
[----:B------:R-:W-:-:S03]  /*151a0*/  FFMA.FTZ R7, R7, R106, 1.1641532182693481445e-10 ;  /* 0x2f00000007077423 */ /* 0x000fc6000001006a */
[----:B------:R-:W-:Y:S02]  /*151b0*/  FMUL.FTZ R106, R107, UR16 ;  /* 0x000000106b6a7c20 */ /* 0x000fe40008410000 */
[----:B------:R-:W-:Y:S02]  /*151c0*/  FSETP.GTU.FTZ.AND P0, PT, R7, UR22, PT ;  /* 0x0000001607007c0b */ /* 0x000fe4000bf1c000 */
[----:B------:R-:W-:Y:S02]  /*151d0*/  SHF.L.U32 R7, R41, 0x10, RZ ;  /* 0x0000001029077819 */ /* 0x000fe400000006ff */
[----:B------:R-:W-:Y:S02]  /*151e0*/  FSEL R106, R106, RZ, !P0 ;  /* 0x000000ff6a6a7208 */ /* 0x000fe40004000000 */
[----:B------:R-:W-:-:S03]  /*151f0*/  SEL R139, RZ, 0x1, P0 ;  /* 0x00000001ff8b7807 */ /* 0x000fc60000000000 */
[----:B------:R-:W-:-:S07]  /*15200*/  FMUL.FTZ R106, R7, R106 ;  /* 0x0000006a076a7220 */ /* 0x000fce0000410000 */
.L_x_10670:
        /* <DEDUP_REMOVED lines=15> */
.L_x_10676:
        /* <DEDUP_REMOVED lines=12> */
.L_x_10677:
[----:B------:R-:W-:Y:S01]  /*153c0*/  IMAD.WIDE.U32 R4, R2, -0x326172a9, RZ ;  /* 0xcd9e8d5702047825 */ /* 0x000fe200078e00ff */
[----:B------:R-:W-:Y:S01]  /*153d0*/  LOP3.LUT R108, R6, UR19, R111, 0x96, !PT ;  /* 0x00000013066c7c12 */ /* 0x000fe2000f8e966f */
[----:B------:R-:W-:Y:S02]  /*153e0*/  UIADD3 UR5, UPT, UPT, UR18, -0x61c88647, URZ ;  /* 0x9e3779b912057890 */ /* 0x000fe4000fffe0ff */
[----:B------:R-:W-:Y:S01]  /*153f0*/  IMAD.MOV.U32 R107, RZ, RZ, R138 ;  /* 0x000000ffff6b7224 */ /* 0x000fe200078e008a */
[----:B-1----:R-:W-:Y:S01]  /*15400*/  LOP3.LUT R128, R3, UR18, R5, 0x96, !PT ;  /* 0x0000001203807c12 */ /* 0x002fe2000f8e9605 */
        /* <DEDUP_REMOVED lines=42> */
.L_x_10675:
        /* <DEDUP_REMOVED lines=12> */
.L_x_10674:
        /* <DEDUP_REMOVED lines=15> */
.L_x_10680:
        /* <DEDUP_REMOVED lines=12> */
.L_x_10681:
        /* <DEDUP_REMOVED lines=47> */
.L_x_10679:
        /* <DEDUP_REMOVED lines=11> */
.L_x_10678:
        /* <DEDUP_REMOVED lines=15> */
.L_x_10684:
        /* <DEDUP_REMOVED lines=12> */
.L_x_10685:
        /* <DEDUP_REMOVED lines=47> */
.L_x_10683:
[----:B-1----:R-:W-:Y:S01]  /*16160*/  HFMA2 R128, -RZ, RZ, 0.1171875, 0 ;  /* 0x2f800000ff807431 */ /* 0x002fe200000001ff */
        /* <DEDUP_REMOVED lines=11> */
.L_x_10682:
[----:B-1----:R-:W-:Y:S01]  /*16220*/  IMAD.MOV.U32 R128, RZ, RZ, R7 ;  /* 0x000000ffff807224 */ /* 0x002fe200078e0007 */
        /* <DEDUP_REMOVED lines=14> */
.L_x_10688:
        /* <DEDUP_REMOVED lines=12> */
.L_x_10689:
        /* <DEDUP_REMOVED lines=47> */
.L_x_10687:
        /* <DEDUP_REMOVED lines=11> */
.L_x_10686:
        /* <DEDUP_REMOVED lines=15> */
.L_x_10691:
        /* <DEDUP_REMOVED lines=12> */
.L_x_10692:
        /* <DEDUP_REMOVED lines=47> */
.L_x_10690:
        /* <DEDUP_REMOVED lines=12> */
.L_x_10658:
[----:B------:R-:W-:Y:S01]  /*16cd0*/  FADD.FTZ R128, RZ, R80 ;  /* 0x00000050ff807221 */ /* 0x000fe20000010000 */
[----:B------:R-:W-:-:S04]  /*16ce0*/  IMAD.WIDE.U32 R126, R149, 0x20, R126 ;  /* 0x00000020957e7825 */ /* 0x000fc800078e007e */
[----:B------:R-:W-:Y:S01]  /*16cf0*/  FADD.FTZ R129, R128, R81 ;  /* 0x0000005180817221 */ /* 0x000fe20000010000 */
[----:B------:R0:W-:Y:S03]  /*16d00*/  STG.E.128 desc[UR20][R126.64], R104 ;  /* 0x000000687e007986 */ /* 0x0001e6000c101d14 */
        /* <DEDUP_REMOVED lines=52> */
.L_x_10693:
[----:B0-----:R-:W0:Y:S01]  /*17050*/  SHFL.BFLY PT, R127, R148, 0x1, 0x1f ;  /* 0x0c201f00947f7f89 */ /* 0x001e2200000e0000 */
[----:B------:R-:W-:Y:S01]  /*17060*/  BSSY.RECONVERGENT B0, `(.L_x_10694) ;  /* 0x0000062000007945 */ /* 0x000fe20003800200 */
        /* <DEDUP_REMOVED lines=83> */
[----:B0-----:R-:W-:-:S04]  /*175a0*/  LOP3.LUT P0, RZ, R130, 0x1f, RZ, 0xc0, !PT ;  /* 0x0000001f82ff7812 */ /* 0x001fc8000780c0ff */
[----:B------:R-:W0:Y:S01]  /*175b0*/  SHFL.BFLY PT, R145, R146, 0x10, 0x1f ;  /* 0x0e001f0092917f89 */ /* 0x000e2200000e0000 */
[----:B------:R-:W-:-:S04]  /*175c0*/  LOP3.LUT R147, R130, 0x1f, RZ, 0xc0, !PT ;  /* 0x0000001f82937812 */ /* 0x000fc800078ec0ff */
[----:B------:R-:W-:Y:S02]  /*175d0*/  ISETP.GT.U32.AND P1, PT, R147, 0x3, PT ;  /* 0x000000039300780c */ /* 0x000fe40003f24070 */
[----:B------:R-:W-:Y:S01]  /*175e0*/  MOV R147, RZ ;  /* 0x000000ff00937202 */ /* 0x000fe20000000f00 */
[----:B0-----:R-:W-:Y:S01]  /*175f0*/  FADD.FTZ R127, R146, R145 ;  /* 0x00000091927f7221 */ /* 0x001fe20000010000 */
[----:B------:R-:W-:Y:S09]  /*17600*/  @P0 BRA `(.L_x_10695) ;  /* 0x00000000001c0947 */ /* 0x000ff20003800000 */
[----:B------:R-:W0:Y:S01]  /*17610*/  S2UR UR6, SR_CgaCtaId ;  /* 0x00000000000679c3 */ /* 0x000e220000008800 */
[----:B------:R-:W-:Y:S01]  /*17620*/  UMOV UR5, 0x400 ;  /* 0x0000040000057882 */ /* 0x000fe20000000000 */
[----:B------:R-:W-:-:S04]  /*17630*/  SHF.R.U32.HI R128, RZ, 0x2, R130 ;  /* 0x00000002ff807819 */ /* 0x000fc80000011682 */
[----:B------:R-:W-:Y:S01]  /*17640*/  LOP3.LUT R128, R128, 0x18, RZ, 0xc0, !PT ;  /* 0x0000001880807812 */ /* 0x000fe200078ec0ff */
[----:B0-----:R-:W-:-:S04]  /*17650*/  ULEA UR5, UR6, UR5, 0x18 ;  /* 0x0000000506057291 */ /* 0x001fc8000f8ec0ff */
[----:B------:R-:W-:-:S09]  /*17660*/  @UP0 UIADD3 UR5, UPT, UPT, UR5, 0x20, URZ ;  /* 0x0000002005050890 */ /* 0x000fd2000fffe0ff */
[----:B------:R0:W-:Y:S03]  /*17670*/  STS.64 [R128+UR5], R126 ;  /* 0x0000007e80007988 */ /* 0x0001e60008000a05 */
.L_x_10695:
[----:B------:R-:W-:Y:S05]  /*17680*/  BSYNC.RECONVERGENT B0 ;  /* 0x0000000000007941 */ /* 0x000fea0003800200 */
.L_x_10694:
[----:B------:R-:W-:Y:S01]  /*17690*/  BAR.SYNC.DEFER_BLOCKING 0x0 ;  /* 0x0000000000007b1d */ /* 0x000fe20000010000 */
[----:B0-----:R-:W-:-:S05]  /*176a0*/  CS2R R126, SRZ ;  /* 0x00000000007e7805 */ /* 0x001fca000001ff00 */
        /* <DEDUP_REMOVED lines=10> */
.L_x_10697:
[----:B------:R-:W-:Y:S05]  /*17750*/  BSYNC.RECONVERGENT B0 ;  /* 0x0000000000007941 */ /* 0x000fea0003800200 */
.L_x_10696:
        /* <DEDUP_REMOVED lines=17> */
[----:B------:R-:W-:-:S03]  /*17870*/  MOV R149, UR7 ;  /* 0x0000000700957c02 */ /* 0x000fc60008000f00 */
        /* <DEDUP_REMOVED lines=14> */
[----:B-1----:R-:W-:Y:S01]  /*17960*/  FADD.FTZ R146, R129, R146 ;  /* 0x0000009281927221 */ /* 0x002fe20000010000 */
[----:B------:R-:W0:Y:S01]  /*17970*/  LDC R147, c[0x0][0x448] ;  /* 0x00011200ff937b82 */ /* 0x000e220000000800 */
[----:B------:R-:W-:Y:S01]  /*17980*/  FMUL.FTZ R127, R128, R127 ;  /* 0x0000007f807f7220 */ /* 0x000fe20000410000 */
[----:B--2---:R-:W-:-:S03]  /*17990*/  FMUL.FTZ R145, R131, R126 ;  /* 0x0000007e83917220 */ /* 0x004fc60000410000 */
[----:B------:R-:W-:-:S03]  /*179a0*/  FMUL.FTZ R127, R127, R154 ;  /* 0x0000009a7f7f7220 */ /* 0x000fc60000410000 */
[----:B------:R-:W1:Y:S01]  /*179b0*/  SHFL.IDX PT, R145, R145, RZ, 0x1f ;  /* 0x00001fff91917589 */ /* 0x000e6200000e0000 */
[----:B------:R-:W-:Y:S01]  /*179c0*/  FFMA.FTZ R146, R131, R127, R146 ;  /* 0x0000007f83927223 */ /* 0x000fe20000010092 */
[----:B------:R-:W2:Y:S05]  /*179d0*/  @!P0 LDC.64 R128, c[0x0][0x3c0] ;  /* 0x0000f000ff808b82 */ /* 0x000eaa0000000a00 */
[----:B------:R-:W0:Y:S03]  /*179e0*/  SHFL.IDX PT, R146, R146, RZ, 0x1f ;  /* 0x00001fff92927589 */ /* 0x000e2600000e0000 */
[----:B------:R-:W3:Y:S01]  /*179f0*/  @!P0 LDC.64 R126, c[0x0][0x3c8] ;  /* 0x0000f200ff7e8b82 */ /* 0x000ee20000000a00 */
[----:B-1----:R-:W-:-:S05]  /*17a00*/  FMUL.FTZ R131, R145, R145 ;  /* 0x0000009191837220 */ /* 0x002fca0000410000 */
[----:B------:R-:W-:Y:S01]  /*17a10*/  FSEL R148, R131, RZ, P1 ;  /* 0x000000ff83947208 */ /* 0x000fe20000800000 */
[----:B0-----:R-:W-:Y:S01]  /*17a20*/  FFMA.FTZ R131, R146, UR25, R147 ;  /* 0x0000001992837c23 */ /* 0x001fe20008010093 */
[----:B------:R-:W-:Y:S02]  /*17a30*/  IMAD.U32 R147, RZ, RZ, UR7 ;  /* 0x00000007ff937e24 */ /* 0x000fe4000f8e00ff */
[----:B---3--:R-:W-:-:S04]  /*17a40*/  @!P0 IMAD.WIDE R126, R149, 0x4, R126 ;  /* 0x00000004957e8825 */ /* 0x008fc800078e027e */
[----:B------:R-:W-:Y:S01]  /*17a50*/  FADD.FTZ R131, R131, R148 ;  /* 0x0000009483837221 */ /* 0x000fe20000010000 */
[----:B--2---:R-:W-:-:S05]  /*17a60*/  @!P0 IMAD.WIDE R128, R147, 0x4, R128 ;  /* 0x0000000493808825 */ /* 0x004fca00078e0280 */
[----:B------:R-:W0:Y:S01]  /*17a70*/  MUFU.RSQ R131, R131 ;  /* 0x0000008300837308 */ /* 0x000e220000001400 */
[----:B------:R1:W-:Y:S04]  /*17a80*/  @!P0 STG.E desc[UR20][R128.64], R145 ;  /* 0x0000009180008986 */ /* 0x0003e8000c101914 */
[----:B0-----:R1:W-:Y:S01]  /*17a90*/  @!P0 STG.E desc[UR20][R126.64], R131 ;  /* 0x000000837e008986 */ /* 0x0013e2000c101914 */
[----:B------:R-:W-:Y:S05]  /*17aa0*/  BRA.U !UP1, `(.L_x_10698) ;  /* 0x0000000d09587547 */ /* 0x000fea000b800000 */
[----:B-1----:R-:W-:Y:S01]  /*17ab0*/  FSEL R126, R145, RZ, !P1 ;  /* 0x000000ff917e7208 */ /* 0x002fe20004800000 */
[----:B------:R-:W-:Y:S01]  /*17ac0*/  UIADD3 UR4, UPT, UPT, UR4, -0x1, URZ ;  /* 0xffffffff04047890 */ /* 0x000fe2000fffe0ff */
[----:B------:R-:W-:Y:S02]  /*17ad0*/  SHF.L.U32 R127, R133, 0x10, RZ ;  /* 0x00000010857f7819 */ /* 0x000fe400000006ff */
[----:B------:R-:W-:Y:S01]  /*17ae0*/  SHF.L.U32 R129, R44, 0x10, RZ ;  /* 0x000000102c817819 */ /* 0x000fe200000006ff */
[C---:B------:R-:W-:Y:S01]  /*17af0*/  FADD.FTZ R128, -R126.reuse, R81 ;  /* 0x000000517e807221 */ /* 0x040fe20000010100 */
[C---:B------:R-:W-:Y:S01]  /*17b00*/  FADD.FTZ R80, -R126.reuse, R80 ;  /* 0x000000507e507221 */ /* 0x040fe20000010100 */
[C---:B------:R-:W-:Y:S01]  /*17b10*/  FADD.FTZ R154, -R126.reuse, R91 ;  /* 0x0000005b7e9a7221 */ /* 0x040fe20000010100 */
[C---:B------:R-:W-:Y:S01]  /*17b20*/  FADD.FTZ R152, -R126.reuse, R89 ;  /* 0x000000597e987221 */ /* 0x040fe20000010100 */
[----:B------:R-:W-:Y:S01]  /*17b30*/  FADD.FTZ R156, -R126, R93 ;  /* 0x0000005d7e9c7221 */ /* 0x000fe20000010100 */
[----:B------:R-:W-:Y:S01]  /*17b40*/  SHF.L.U32 R91, R132, 0x10, RZ ;  /* 0x00000010845b7819 */ /* 0x000fe200000006ff */
[----:B------:R-:W-:Y:S01]  /*17b50*/  FADD.FTZ R158, -R126, R95 ;  /* 0x0000005f7e9e7221 */ /* 0x000fe20000010100 */
[----:B------:R-:W-:Y:S01]  /*17b60*/  SHF.L.U32 R89, R64, 0x10, RZ ;  /* 0x0000001040597819 */ /* 0x000fe200000006ff */
[----:B------:R-:W-:-:S02]  /*17b70*/  IMAD.U32 R93, R11, 0x10000, RZ ;  /* 0x000100000b5d7824 */ /* 0x000fc400078e00ff */
[C---:B------:R-:W-:Y:S01]  /*17b80*/  FMUL.FTZ R128, R131.reuse, R128 ;  /* 0x0000008083807220 */ /* 0x040fe20000410000 */
[----:B------:R-:W-:Y:S02]  /*17b90*/  IMAD.U32 R95, R20, 0x10000, RZ ;  /* 0x00010000145f7824 */ /* 0x000fe400078e00ff */
[----:B------:R-:W-:Y:S01]  /*17ba0*/  FMUL.FTZ R80, R131, R80 ;  /* 0x0000005083507220 */ /* 0x000fe20000410000 */
        /* <DEDUP_REMOVED lines=8> */
[C---:B------:R-:W-:Y:S01]  /*17c30*/  FADD.FTZ R83, -R126.reuse, R105 ;  /* 0x000000697e537221 */ /* 0x040fe20000010100 */
[----:B------:R-:W-:Y:S01]  /*17c40*/  FADD.FTZ R87, -R126, R109 ;  /* 0x0000006d7e577221 */ /* 0x000fe20000010100 */
[----:B------:R-:W-:Y:S01]  /*17c50*/  FFMA.FTZ R80, R80, R95, R89 ;  /* 0x0000005f50507223 */ /* 0x000fe20000010059 */
[----:B------:R-:W-:Y:S01]  /*17c60*/  SHF.L.U32 R93, R65, 0x10, RZ ;  /* 0x00000010415d7819 */ /* 0x000fe200000006ff */
[C---:B------:R-:W-:Y:S01]  /*17c70*/  FADD.FTZ R164, -R126.reuse, R101 ;  /* 0x000000657ea47221 */ /* 0x040fe20000010100 */
[----:B------:R-:W-:Y:S01]  /*17c80*/  SHF.L.U32 R97, R125, 0x10, RZ ;  /* 0x000000107d617819 */ /* 0x000fe200000006ff */
[C---:B------:R-:W-:Y:S01]  /*17c90*/  FADD.FTZ R81, -R126.reuse, R103 ;  /* 0x000000677e517221 */ /* 0x040fe20000010100 */
[----:B------:R-:W-:Y:S01]  /*17ca0*/  FADD.FTZ R85, -R126, R107 ;  /* 0x0000006b7e557221 */ /* 0x000fe20000010100 */
[C---:B------:R-:W-:Y:S01]  /*17cb0*/  FMUL.FTZ R82, R131.reuse, R82 ;  /* 0x0000005283527220 */ /* 0x040fe20000410000 */
[----:B------:R-:W-:Y:S01]  /*17cc0*/  FMUL.FTZ R146, R131, R146 ;  /* 0x0000009283927220 */ /* 0x000fe20000410000 */
[----:B------:R-:W-:Y:S01]  /*17cd0*/  IMAD.U32 R89, R21, 0x10000, RZ ;  /* 0x0001000015597824 */ /* 0x000fe200078e00ff */
[----:B------:R-:W-:Y:S01]  /*17ce0*/  SHF.L.U32 R105, R124, 0x10, RZ ;  /* 0x000000107c697819 */ /* 0x000fe200000006ff */
[----:B------:R-:W-:Y:S01]  /*17cf0*/  IMAD.U32 R95, R10, 0x10000, RZ ;  /* 0x000100000a5f7824 */ /* 0x000fe200078e00ff */
[----:B------:R-:W-:Y:S01]  /*17d00*/  SHF.L.U32 R109, R67, 0x10, RZ ;  /* 0x00000010436d7819 */ /* 0x000fe200000006ff */
[----:B------:R-:W-:Y:S01]  /*17d10*/  FADD.FTZ R162, -R126, R99 ;  /* 0x000000637ea27221 */ /* 0x000fe20000010100 */
[C---:B------:R-:W-:Y:S01]  /*17d20*/  FMUL.FTZ R148, R131.reuse, R148 ;  /* 0x0000009483947220 */ /* 0x040fe20000410000 */
[----:B------:R-:W-:Y:S01]  /*17d30*/  FMUL.FTZ R86, R131, R86 ;  /* 0x0000005683567220 */ /* 0x000fe20000410000 */
[----:B------:R-:W-:Y:S01]  /*17d40*/  SHF.L.U32 R101, R66, 0x10, RZ ;  /* 0x0000001042657819 */ /* 0x000fe200000006ff */
[----:B------:R-:W-:-:S02]  /*17d50*/  IMAD.U32 R103, R9, 0x10000, RZ ;  /* 0x0001000009677824 */ /* 0x000fc400078e00ff */
[----:B------:R-:W-:Y:S01]  /*17d60*/  FMUL.FTZ R84, R131, R84 ;  /* 0x0000005483547220 */ /* 0x000fe20000410000 */
[----:B------:R-:W-:Y:S02]  /*17d70*/  IMAD.U32 R107, R23, 0x10000, RZ ;  /* 0x00010000176b7824 */ /* 0x000fe400078e00ff */
[----:B------:R-:W-:Y:S01]  /*17d80*/  FFMA.FTZ R89, R82, R89, R93 ;  /* 0x0000005952597223 */ /* 0x000fe2000001005d */
[----:B------:R-:W-:Y:S02]  /*17d90*/  IMAD.U32 R99, R22, 0x10000, RZ ;  /* 0x0001000016637824 */ /* 0x000fe400078e00ff */
[----:B------:R-:W-:Y:S01]  /*17da0*/  FFMA.FTZ R146, R146, R95, R97 ;  /* 0x0000005f92927223 */ /* 0x000fe20000010061 */
[----:B------:R-:W-:Y:S01]  /*17db0*/  FFMA.FTZ R95, R148, R103, R105 ;  /* 0x00000067945f7223 */ /* 0x000fe20000010069 */
[----:B------:R-:W-:Y:S01]  /*17dc0*/  FFMA.FTZ R86, R86, R107, R109 ;  /* 0x0000006b56567223 */ /* 0x000fe2000001006d */
[----:B------:R-:W-:Y:S01]  /*17dd0*/  SHF.L.U32 R93, R123, 0x10, RZ ;  /* 0x000000107b5d7819 */ /* 0x000fe200000006ff */
[----:B------:R-:W-:Y:S01]  /*17de0*/  FADD.FTZ R88, -R126, R88 ;  /* 0x000000587e587221 */ /* 0x000fe20000010100 */
[C---:B------:R-:W-:Y:S01]  /*17df0*/  FMUL.FTZ R150, R131.reuse, R150 ;  /* 0x0000009683967220 */ /* 0x040fe20000410000 */
[----:B------:R-:W-:Y:S01]  /*17e00*/  FFMA.FTZ R82, R84, R99, R101 ;  /* 0x0000006354527223 */ /* 0x000fe20000010065 */
[----:B------:R-:W-:Y:S01]  /*17e10*/  IMAD.U32 R109, R8, 0x10000, RZ ;  /* 0x00010000086d7824 */ /* 0x000fe200078e00ff */
[----:B------:R-:W-:Y:S01]  /*17e20*/  SHF.L.U32 R103, R134, 0x10, RZ ;  /* 0x0000001086677819 */ /* 0x000fe200000006ff */
[----:B------:R-:W-:Y:S01]  /*17e30*/  FADD.FTZ R90, -R126, R90 ;  /* 0x0000005a7e5a7221 */ /* 0x000fe20000010100 */
[C---:B------:R-:W-:Y:S01]  /*17e40*/  FMUL.FTZ R152, R131.reuse, R152 ;  /* 0x0000009883987220 */ /* 0x040fe20000410000 */
[----:B------:R-:W-:Y:S01]  /*17e50*/  IMAD.U32 R101, R14, 0x10000, RZ ;  /* 0x000100000e657824 */ /* 0x000fe200078e00ff */
        /* <DEDUP_REMOVED lines=12> */
[----:B------:R-:W-:Y:S01]  /*17f20*/  IMAD.U32 R97, R24, 0x10000, RZ ;  /* 0x0001000018617824 */ /* 0x000fe200078e00ff */
[----:B------:R-:W-:Y:S01]  /*17f30*/  SHF.L.U32 R107, R61, 0x10, RZ ;  /* 0x000000103d6b7819 */ /* 0x000fe200000006ff */
[----:B------:R-:W-:Y:S01]  /*17f40*/  FFMA.FTZ R109, R150, R109, R93 ;  /* 0x0000006d966d7223 */ /* 0x000fe2000001005d */
[----:B------:R-:W-:Y:S01]  /*17f50*/  FADD.FTZ R126, -R126, R111 ;  /* 0x0000006f7e7e7221 */ /* 0x000fe20000010100 */
[----:B------:R-:W-:Y:S01]  /*17f60*/  FMUL.FTZ R90, R131, R90 ;  /* 0x0000005a835a7220 */ /* 0x000fe20000410000 */
[----:B------:R-:W-:-:S02]  /*17f70*/  IMAD.U32 R105, R25, 0x10000, RZ ;  /* 0x0001000019697824 */ /* 0x000fc400078e00ff */
[----:B------:R-:W-:Y:S01]  /*17f80*/  FFMA.FTZ R93, R152, R101, R103 ;  /* 0x00000065985d7223 */ /* 0x000fe20000010067 */
[----:B------:R-:W-:Y:S01]  /*17f90*/  FMUL.FTZ R154, R131, R154 ;  /* 0x0000009a839a7220 */ /* 0x000fe20000410000 */
[----:B------:R-:W-:Y:S01]  /*17fa0*/  IMAD.U32 R111, R13, 0x10000, RZ ;  /* 0x000100000d6f7824 */ /* 0x000fe200078e00ff */
[----:B------:R-:W-:Y:S01]  /*17fb0*/  PRMT R101, R62, 0x7632, R101 ;  /* 0x000076323e657816 */ /* 0x000fe20000000065 */
[----:B------:R-:W-:Y:S01]  /*17fc0*/  FFMA.FTZ R84, R88, R97, R99 ;  /* 0x0000006158547223 */ /* 0x000fe20000010063 */
[----:B------:R-:W-:Y:S01]  /*17fd0*/  FFMA.FTZ R90, R90, R105, R107 ;  /* 0x000000695a5a7223 */ /* 0x000fe2000001006b */
[----:B------:R-:W-:Y:S01]  /*17fe0*/  SHF.L.U32 R99, R62, 0x10, RZ ;  /* 0x000000103e637819 */ /* 0x000fe200000006ff */
[----:B------:R-:W-:Y:S01]  /*17ff0*/  FMUL.FTZ R92, R131, R92 ;  /* 0x0000005c835c7220 */ /* 0x000fe20000410000 */
[----:B------:R-:W-:Y:S01]  /*18000*/  SHF.L.U32 R103, R27, 0x10, RZ ;  /* 0x000000101b677819 */ /* 0x000fe200000006ff */
[----:B------:R-:W-:Y:S01]  /*18010*/  FMUL.FTZ R94, R131, R94 ;  /* 0x0000005e835e7220 */ /* 0x000fe20000410000 */
[----:B------:R-:W-:Y:S01]  /*18020*/  FFMA.FTZ R105, R154, R111, R127 ;  /* 0x0000006f9a697223 */ /* 0x000fe2000001007f */
[----:B------:R-:W-:-:S02]  /*18030*/  IMAD.U32 R97, R26, 0x10000, RZ ;  /* 0x000100001a617824 */ /* 0x000fc400078e00ff */
[----:B------:R-:W-:Y:S01]  /*18040*/  FMUL.FTZ R156, R131, R156 ;  /* 0x0000009c839c7220 */ /* 0x000fe20000410000 */
[----:B------:R-:W-:Y:S01]  /*18050*/  IMAD.U32 R107, R63, 0x10000, RZ ;  /* 0x000100003f6b7824 */ /* 0x000fe200078e00ff */
[----:B------:R-:W-:Y:S01]  /*18060*/  SHF.L.U32 R145, R56, 0x10, RZ ;  /* 0x0000001038917819 */ /* 0x000fe200000006ff */
[----:B------:R-:W-:Y:S02]  /*18070*/  IMAD.U32 R111, R12, 0x10000, RZ ;  /* 0x000100000c6f7824 */ /* 0x000fe400078e00ff */
[----:B------:R-:W-:Y:S01]  /*18080*/  FFMA.FTZ R92, R92, R97, R99 ;  /* 0x000000615c5c7223 */ /* 0x000fe20000010063 */
[----:B------:R-:W-:Y:S02]  /*18090*/  IMAD.U32 R101, R101, 0x10000, RZ ;  /* 0x0001000065657824 */ /* 0x000fe400078e00ff */
[--C-:B------:R-:W-:Y:S01]  /*180a0*/  FFMA.FTZ R128, R94, R103, R107.reuse ;  /* 0x000000675e807223 */ /* 0x100fe2000001006b */
[C---:B------:R-:W-:Y:S01]  /*180b0*/  FMUL.FTZ R96, R131.reuse, R96 ;  /* 0x0000006083607220 */ /* 0x040fe20000410000 */
[----:B------:R-:W-:Y:S01]  /*180c0*/  PRMT R107, R44, 0x7632, R107 ;  /* 0x000076322c6b7816 */ /* 0x000fe2000000006b */
[----:B------:R-:W-:Y:S01]  /*180d0*/  FFMA.FTZ R111, R156, R111, R101 ;  /* 0x0000006f9c6f7223 */ /* 0x000fe20000010065 */
[----:B------:R-:W-:Y:S01]  /*180e0*/  PRMT R97, R56, 0x7632, R97 ;  /* 0x0000763238617816 */ /* 0x000fe20000000061 */
[----:B------:R-:W-:Y:S01]  /*180f0*/  FMUL.FTZ R98, R131, R98 ;  /* 0x0000006283627220 */ /* 0x000fe20000410000 */
[----:B------:R-:W-:Y:S01]  /*18100*/  SHF.L.U32 R101, R57, 0x10, RZ ;  /* 0x0000001039657819 */ /* 0x000fe200000006ff */
[----:B------:R-:W-:-:S02]  /*18110*/  IMAD.U32 R99, R45, 0x10000, RZ ;  /* 0x000100002d637824 */ /* 0x000fc400078e00ff */
[----:B------:R-:W-:Y:S01]  /*18120*/  FFMA.FTZ R88, R96, R129, R145 ;  /* 0x0000008160587223 */ /* 0x000fe20000010091 */
[----:B------:R-:W-:Y:S01]  /*18130*/  SHF.L.U32 R97, R97, 0x10, RZ ;  /* 0x0000001061617819 */ /* 0x000fe200000006ff */
        /* <DEDUP_REMOVED lines=17> */
[----:B------:R-:W-:Y:S01]  /*18250*/  PRMT R131, R27, 0x7632, R131 ;  /* 0x000076321b837816 */ /* 0x000fe20000000083 */
[----:B------:R-:W-:Y:S01]  /*18260*/  IMAD.U32 R145, R46, 0x10000, RZ ;  /* 0x000100002e917824 */ /* 0x000fe200078e00ff */
[----:B------:R-:W-:Y:S01]  /*18270*/  PRMT R127, R63, 0x7632, R127 ;  /* 0x000076323f7f7816 */ /* 0x000fe2000000007f */
[----:B------:R-:W-:Y:S01]  /*18280*/  FFMA.FTZ R94, R98, R99, R101 ;  /* 0x00000063625e7223 */ /* 0x000fe20000010065 */
[----:B------:R-:W-:Y:S01]  /*18290*/  PRMT R147, R46, 0x7632, R147 ;  /* 0x000076322e937816 */ /* 0x000fe20000000093 */
[----:B------:R-:W-:Y:S01]  /*182a0*/  FFMA.FTZ R107, R160, R107, R97 ;  /* 0x0000006ba06b7223 */ /* 0x000fe20000010061 */
[----:B------:R-:W-:Y:S01]  /*182b0*/  PRMT R149, R58, 0x7632, R149 ;  /* 0x000076323a957816 */ /* 0x000fe20000000095 */
[----:B------:R-:W-:Y:S01]  /*182c0*/  FFMA.FTZ R145, R100, R145, R129 ;  /* 0x0000009164917223 */ /* 0x000fe20000010081 */
[C---:B------:R-:W-:Y:S01]  /*182d0*/  PRMT R96, R47.reuse, 0x7632, R96 ;  /* 0x000076322f607816 */ /* 0x040fe20000000060 */
[----:B------:R-:W-:Y:S01]  /*182e0*/  IMAD.U32 R97, R47, 0x10000, RZ ;  /* 0x000100002f617824 */ /* 0x000fe200078e00ff */
[----:B------:R-:W-:Y:S01]  /*182f0*/  PRMT R98, R59, 0x7632, R98 ;  /* 0x000076323b627816 */ /* 0x000fe20000000062 */
[----:B------:R-:W-:Y:S01]  /*18300*/  IMAD.U32 R127, R127, 0x10000, RZ ;  /* 0x000100007f7f7824 */ /* 0x000fe200078e00ff */
[----:B------:R-:W-:Y:S01]  /*18310*/  SHF.L.U32 R99, R59, 0x10, RZ ;  /* 0x000000103b637819 */ /* 0x000fe200000006ff */
[----:B------:R-:W-:Y:S01]  /*18320*/  IMAD.U32 R147, R147, 0x10000, RZ ;  /* 0x0001000093937824 */ /* 0x000fe200078e00ff */
[----:B------:R-:W-:Y:S01]  /*18330*/  SHF.L.U32 R131, R131, 0x10, RZ ;  /* 0x0000001083837819 */ /* 0x000fe200000006ff */
[----:B------:R-:W-:Y:S01]  /*18340*/  IMAD.U32 R98, R98, 0x10000, RZ ;  /* 0x0001000062627824 */ /* 0x000fe200078e00ff */
[----:B------:R-:W-:Y:S01]  /*18350*/  SHF.L.U32 R149, R149, 0x10, RZ ;  /* 0x0000001095957819 */ /* 0x000fe200000006ff */
[----:B------:R-:W-:Y:S01]  /*18360*/  FFMA.FTZ R148, R102, R97, R99 ;  /* 0x0000006166947223 */ /* 0x000fe20000010063 */
[----:B------:R-:W-:Y:S01]  /*18370*/  PRMT R100, R48, 0x7632, R100 ;  /* 0x0000763230647816 */ /* 0x000fe20000000064 */
[----:B------:R-:W-:Y:S01]  /*18380*/  FFMA.FTZ R131, R158, R131, R127 ;  /* 0x000000839e837223 */ /* 0x000fe2000001007f */
[----:B------:R-:W-:Y:S01]  /*18390*/  PRMT R129, R52, 0x7632, R129 ;  /* 0x0000763234817816 */ /* 0x000fe20000000081 */
[----:B------:R-:W-:Y:S01]  /*183a0*/  FFMA.FTZ R164, R164, R147, R149 ;  /* 0x00000093a4a47223 */ /* 0x000fe20000010095 */
[----:B------:R-:W-:Y:S01]  /*183b0*/  SHF.L.U32 R96, R96, 0x10, RZ ;  /* 0x0000001060607819 */ /* 0x000fe200000006ff */
[----:B------:R-:W-:Y:S01]  /*183c0*/  IMAD.U32 R100, R100, 0x10000, RZ ;  /* 0x0001000064647824 */ /* 0x000fe200078e00ff */
[----:B------:R-:W-:Y:S01]  /*183d0*/  SHF.L.U32 R102, R129, 0x10, RZ ;  /* 0x0000001081667819 */ /* 0x000fe200000006ff */
[----:B------:R-:W-:Y:S01]  /*183e0*/  UIMAD UR4, UR4, UR23, URZ ;  /* 0x00000017040472a4 */ /* 0x000fe2000f8e02ff */
[----:B------:R-:W-:Y:S01]  /*183f0*/  PRMT R127, R45, 0x7632, R127 ;  /* 0x000076322d7f7816 */ /* 0x000fe2000000007f */
[----:B------:R-:W-:Y:S01]  /*18400*/  FFMA.FTZ R149, R81, R96, R98 ;  /* 0x0000006051957223 */ /* 0x000fe20000010062 */
        /* <DEDUP_REMOVED lines=9> */
[----:B------:R-:W0:Y:S01]  /*184a0*/  LDC.64 R96, c[0x0][0x428] ;  /* 0x00010a00ff607b82 */ /* 0x000e220000000a00 */
[----:B------:R-:W-:Y:S01]  /*184b0*/  USHF.R.S32.HI UR5, URZ, 0x1f, UR4 ;  /* 0x0000001fff057899 */ /* 0x000fe20008011404 */
[----:B------:R-:W-:Y:S01]  /*184c0*/  FFMA.FTZ R127, R162, R127, R103 ;  /* 0x0000007fa27f7223 */ /* 0x000fe20000010067 */
[----:B------:R-:W-:Y:S01]  /*184d0*/  SHF.L.U32 R100, R100, 0x10, RZ ;  /* 0x0000001064647819 */ /* 0x000fe200000006ff */
[----:B------:R-:W-:Y:S01]  /*184e0*/  IMAD.U32 R98, R98, 0x10000, RZ ;  /* 0x0001000062627824 */ /* 0x000fe200078e00ff */
[----:B------:R-:W-:Y:S01]  /*184f0*/  SHF.L.U32 R103, R52, 0x10, RZ ;  /* 0x0000001034677819 */ /* 0x000fe200000006ff */
[----:B------:R-:W-:Y:S01]  /*18500*/  ULEA.HI UR5, UR5, UR4, URZ, 0x3 ;  /* 0x0000000405057291 */ /* 0x000fe2000f8f18ff */
[----:B------:R-:W-:Y:S01]  /*18510*/  IMAD.U32 R101, R48, 0x10000, RZ ;  /* 0x0001000030657824 */ /* 0x000fe200078e00ff */
[----:B------:R-:W-:Y:S01]  /*18520*/  SHF.L.U32 R83, R54, 0x10, RZ ;  /* 0x0000001036537819 */ /* 0x000fe200000006ff */
[----:B------:R-:W-:Y:S01]  /*18530*/  FFMA.FTZ R147, R85, R98, R100 ;  /* 0x0000006255937223 */ /* 0x000fe20000010064 */
[----:B------:R-:W-:-:S02]  /*18540*/  IMAD.U32 R81, R50, 0x10000, RZ ;  /* 0x0001000032517824 */ /* 0x000fc400078e00ff */
[----:B------:R-:W-:Y:S01]  /*18550*/  FFMA.FTZ R104, R104, R101, R103 ;  /* 0x0000006568687223 */ /* 0x000fe20000010067 */
[----:B------:R-:W-:Y:S01]  /*18560*/  PRMT R98, R50, 0x7632, R98 ;  /* 0x0000763232627816 */ /* 0x000fe20000000062 */
[----:B------:R-:W-:Y:S01]  /*18570*/  IMAD.U32 R103, RZ, RZ, UR5 ;  /* 0x00000005ff677e24 */ /* 0x000fe2000f8e00ff */
[----:B------:R-:W-:Y:S01]  /*18580*/  PRMT R100, R54, 0x7632, R100 ;  /* 0x0000763236647816 */ /* 0x000fe20000000064 */
[----:B------:R-:W-:Y:S01]  /*18590*/  FFMA.FTZ R108, R108, R81, R83 ;  /* 0x000000516c6c7223 */ /* 0x000fe20000010053 */
[----:B------:R-:W-:Y:S01]  /*185a0*/  SHF.L.U32 R98, R98, 0x10, RZ ;  /* 0x0000001062627819 */ /* 0x000fe200000006ff */
[----:B------:R-:W-:Y:S01]  /*185b0*/  IMAD.U32 R81, R51, 0x10000, RZ ;  /* 0x0001000033517824 */ /* 0x000fe200078e00ff */
[C---:B------:R-:W-:Y:S01]  /*185c0*/  SHF.L.U32 R83, R55.reuse, 0x10, RZ ;  /* 0x0000001037537819 */ /* 0x040fe200000006ff */
[----:B------:R-:W-:Y:S01]  /*185d0*/  IMAD.U32 R100, R100, 0x10000, RZ ;  /* 0x0001000064647824 */ /* 0x000fe200078e00ff */
[----:B------:R-:W-:Y:S02]  /*185e0*/  PRMT R99, R55, 0x7632, R99 ;  /* 0x0000763237637816 */ /* 0x000fe40000000063 */
[----:B------:R-:W-:Y:S01]  /*185f0*/  PRMT R85, R51, 0x7632, R85 ;  /* 0x0000763233557816 */ /* 0x000fe20000000055 */
[----:B------:R-:W-:Y:S01]  /*18600*/  FFMA.FTZ R151, R87, R98, R100 ;  /* 0x0000006257977223 */ /* 0x000fe20000010064 */
[----:B------:R-:W-:Y:S01]  /*18610*/  LEA.HI.SX32 R103, R103, R130, 0x1d ;  /* 0x0000008267677211 */ /* 0x000fe200078feaff */
[----:B------:R-:W-:Y:S01]  /*18620*/  IMAD.U32 R87, R99, 0x10000, RZ ;  /* 0x0001000063577824 */ /* 0x000fe200078e00ff */
[----:B------:R-:W-:Y:S01]  /*18630*/  SHF.L.U32 R85, R85, 0x10, RZ ;  /* 0x0000001055557819 */ /* 0x000fe200000006ff */
[----:B------:R-:W-:Y:S01]  /*18640*/  FFMA.FTZ R110, R110, R81, R83 ;  /* 0x000000516e6e7223 */ /* 0x000fe20000010053 */
[C---:B------:R-:W-:Y:S01]  /*18650*/  IADD3 R101, PT, PT, R103.reuse, 0x80, RZ ;  /* 0x0000008067657810 */ /* 0x040fe20007ffe0ff */
[C---:B------:R-:W-:Y:S01]  /*18660*/  VIADD R99, R103.reuse, 0x100 ;  /* 0x0000010067637836 */ /* 0x040fe20000000000 */
[C---:B------:R-:W-:Y:S01]  /*18670*/  IADD3 R81, PT, PT, R103.reuse, 0x180, RZ ;  /* 0x0000018067517810 */ /* 0x040fe20007ffe0ff */
        /* <DEDUP_REMOVED lines=25> */
.L_x_10698:
[----:B------:R-:W-:Y:S02]  /*18810*/  UIADD3 UR7, UPT, UPT, UR7, UR12, URZ ;  /* 0x0000000c07077290 */ /* 0x000fe4000fffe0ff */
[----:B------:R-:W-:Y:S02]  /*18820*/  UPLOP3.LUT UP0, UPT, UPT, UPT, UP0, 0x40, 0x4 ;  /* 0x000000000004789c */ /* 0x000fe40003f0e800 */
[----:B------:R-:W-:-:S09]  /*18830*/  UISETP.GE.AND UP1, UPT, UR7, UR13, UPT ;  /* 0x0000000d0700728c */ /* 0x000fd2000bf26270 */
[----:B------:R-:W-:Y:S05]  /*18840*/  BRA.U !UP1, `(.L_x_10699) ;  /* 0xfffffe8109d07547 */ /* 0x000fea000b83ffff */
[----:B------:R-:W-:Y:S05]  /*18850*/  EXIT ;  /* 0x000000000000794d */ /* 0x000fea0003800000 */
.L_x_10700:
        /* <DEDUP_REMOVED lines=10> */
.L_x_27261:


//--------------------- .text._ZN10layer_norm13ln_fwd_kernelINS_13Kernel_traitsIf13__nv_bfloat16fS2_fjLj4096ELj1ELj1ELj4ELj16ENS_18Kernel_traits_baseILj4096EfS2_fS2_fjLj128EEEEELb0ELb0ELb0ELb0EEEvNS_9FwdParamsE --------------------------
	.section	.text._ZN10layer_norm13ln_fwd_kernelINS_13Kernel_traitsIf13__nv_bfloat16fS2_fjLj4096ELj1ELj1ELj4ELj16ENS_18Kernel_traits_baseILj4096EfS2_fS2_fjLj128EEEEELb0ELb0ELb0ELb0EEEvNS_9FwdParamsE,"ax",@progbits
	.align	128
        .global         _ZN10layer_norm13ln_fwd_kernelINS_13Kernel_traitsIf13__nv_bfloat16fS2_fjLj4096ELj1ELj1ELj4ELj16ENS_18Kernel_traits_baseILj4096EfS2_fS2_fjLj128EEEEELb0ELb0ELb0ELb0EEEvNS_9FwdParamsE
        .type           _ZN10layer_norm13ln_fwd_kernelINS_13Kernel_traitsIf13__nv_bfloat16fS2_fjLj4096ELj1ELj1ELj4ELj16ENS_18Kernel_traits_baseILj4096EfS2_fS2_fjLj128EEEEELb0ELb0ELb0ELb0EEEvNS_9FwdParamsE,@function
        .size           _ZN10layer_norm13ln_fwd_kernelINS_13Kernel_traitsIf13__nv_bfloat16fS2_fjLj4096ELj1ELj1ELj4ELj16ENS_18Kernel_traits_baseILj4096EfS2_fS2_fjLj128EEEEELb0ELb0ELb0ELb0EEEvNS_9FwdParamsE,(.L_x_27262 - _ZN10layer_norm13ln_fwd_kernelINS_13Kernel_traitsIf13__nv_bfloat16fS2_fjLj4096ELj1ELj1ELj4ELj16ENS_18Kernel_traits_baseILj4096EfS2_fS2_fjLj128EEEEELb0ELb0ELb0ELb0EEEvNS_9FwdParamsE)
        .other          _ZN10layer_norm13ln_fwd_kernelINS_13Kernel_traitsIf13__nv_bfloat16fS2_fjLj4096ELj1ELj1ELj4ELj16ENS_18Kernel_traits_baseILj4096EfS2_fS2_fjLj128EEEEELb0ELb0ELb0ELb0EEEvNS_9FwdParamsE,@"STO_CUDA_ENTRY STV_DEFAULT"
_ZN10layer_norm13ln_fwd_kernelINS_13Kernel_traitsIf13__nv_bfloat16fS2_fjLj4096ELj1ELj1ELj4ELj16ENS_18Kernel_traits_baseILj4096EfS2_fS2_fjLj128EEEEELb0ELb0ELb0ELb0EEEvNS_9FwdParamsE:
.text._ZN10layer_norm13ln_fwd_kernelINS_13Kernel_traitsIf13__nv_bfloat16fS2_fjLj4096ELj1ELj1ELj4ELj16ENS_18Kernel_traits_baseILj4096EfS2_fS2_fjLj128EEEEELb0ELb0ELb0ELb0EEEvNS_9FwdParamsE:
        /* <DEDUP_REMOVED lines=59> */
.L_x_10702:
        /* <DEDUP_REMOVED lines=11> */
[----:B------:R-:W-:-:S02]  /*0460*/  @P1 IADD3 R7, PT, PT, R7, 0x80, RZ ;  /* 0x0000008007071810 */ /* 0x000fc40007ffe0ff */
[----:B------:R-:W-:Y:S02]  /*0470*/  CS2R R46, SRZ ;  /* 0x00000000002e7805 */ /* 0x000fe4000001ff00 */
[----:B------:R-:W-:Y:S02]  /*0480*/  CS2R R44, SRZ ;  /* 0x00000000002c7805 */ /* 0x000fe4000001ff00 */
[----:B------:R-:W-:Y:S01]  /*0490*/  CS2R R58, SRZ ;  /* 0x00000000003a7805 */ /* 0x000fe2000001ff00 */
[----:B------:R-:W5:Y:S01]  /*04a0*/  @P1 LDG.E.128 R52, desc[UR8][R28.64] ;  /* 0x000000081c341981 */ /* 0x000f62000c1e1d00 */
[C---:B-1----:R-:W-:Y:S01]  /*04b0*/  @P2 IMAD.WIDE.U32 R42, R7.reuse, 0x20, R26 ;  /* 0x00000020072a2825 */ /* 0x042fe200078e001a */
[----:B------:R-:W-:Y:S02]  /*04c0*/  @P2 IADD3 R7, PT, PT, R7, 0x80, RZ ;  /* 0x0000008007072810 */ /* 0x000fe40007ffe0ff */
[----:B------:R0:W5:Y:S01]  /*04d0*/  @P1 LDG.E.128 R48, desc[UR8][R28.64+0x10] ;  /* 0x000010081c301981 */ /* 0x000162000c1e1d00 */
[----:B--2---:R-:W-:-:S03]  /*04e0*/  @P0 IMAD.WIDE.U32 R30, R2, 0x20, R24 ;  /* 0x00000020021e0825 */ /* 0x004fc600078e0018 */
[----:B------:R-:W5:Y:S01]  /*04f0*/  @P2 LDG.E.128 R36, desc[UR8][R42.64] ;  /* 0x000000082a242981 */ /* 0x000f62000c1e1d00 */
[----:B------:R-:W-:Y:S02]  /*0500*/  CS2R R26, SRZ ;  /* 0x00000000001a7805 */ /* 0x000fe4000001ff00 */
[----:B------:R-:W-:Y:S02]  /*0510*/  CS2R R56, SRZ ;  /* 0x0000000000387805 */ /* 0x000fe4000001ff00 */
[----:B------:R-:W-:Y:S01]  /*0520*/  CS2R R62, SRZ ;  /* 0x00000000003e7805 */ /* 0x000fe2000001ff00 */
[----:B------:R-:W5:Y:S01]  /*0530*/  @P0 LDG.E.128 R68, desc[UR8][R30.64] ;  /* 0x000000081e440981 */ /* 0x000f62000c1e1d00 */
[----:B---3--:R-:W-:-:S03]  /*0540*/  @P3 IMAD.WIDE.U32 R40, R7, 0x20, R40 ;  /* 0x0000002007283825 */ /* 0x008fc600078e0028 */
[----:B------:R1:W5:Y:S01]  /*0550*/  @P0 LDG.E.128 R64, desc[UR8][R30.64+0x10] ;  /* 0x000010081e400981 */ /* 0x000362000c1e1d00 */
[----:B------:R-:W-:Y:S02]  /*0560*/  CS2R R24, SRZ ;  /* 0x0000000000187805 */ /* 0x000fe4000001ff00 */
[----:B0-----:R-:W-:Y:S02]  /*0570*/  CS2R R28, SRZ ;  /* 0x00000000001c7805 */ /* 0x001fe4000001ff00 */
[----:B------:R-:W-:Y:S01]  /*0580*/  CS2R R60, SRZ ;  /* 0x00000000003c7805 */ /* 0x000fe2000001ff00 */
[----:B------:R0:W5:Y:S01]  /*0590*/  @P2 LDG.E.128 R32, desc[UR8][R42.64+0x10] ;  /* 0x000010082a202981 */ /* 0x000162000c1e1d00 */
[----:B------:R-:W-:Y:S02]  /*05a0*/  @P3 CS2R R10, SRZ ;  /* 0x00000000000a3805 */ /* 0x000fe4000001ff00 */
[----:B------:R-:W-:Y:S02]  /*05b0*/  @P3 CS2R R8, SRZ ;  /* 0x0000000000083805 */ /* 0x000fe4000001ff00 */
[----:B------:R-:W-:Y:S01]  /*05c0*/  @P3 CS2R R14, SRZ ;  /* 0x00000000000e3805 */ /* 0x000fe2000001ff00 */
[----:B------:R-:W5:Y:S01]  /*05d0*/  @P3 LDG.E.128 R20, desc[UR8][R40.64] ;  /* 0x0000000828143981 */ /* 0x000f62000c1e1d00 */
[----:B------:R-:W-:-:S02]  /*05e0*/  @P3 CS2R R12, SRZ ;  /* 0x00000000000c3805 */ /* 0x000fc4000001ff00 */
[----:B-1----:R-:W-:Y:S01]  /*05f0*/  CS2R R30, SRZ ;  /* 0x00000000001e7805 */ /* 0x002fe2000001ff00 */
[----:B------:R1:W5:Y:S01]  /*0600*/  @P3 LDG.E.128 R16, desc[UR8][R40.64+0x10] ;  /* 0x0000100828103981 */ /* 0x000362000c1e1d00 */
[----:B0-----:R-:W-:Y:S02]  /*0610*/  CS2R R42, SRZ ;  /* 0x00000000002a7805 */ /* 0x001fe4000001ff00 */
[----:B-1----:R-:W-:-:S07]  /*0620*/  CS2R R40, SRZ ;  /* 0x0000000000287805 */ /* 0x002fce000001ff00 */
.L_x_10703:
[----:B------:R-:W-:Y:S05]  /*0630*/  BSYNC.RECONVERGENT B0 ;  /* 0x0000000000007941 */ /* 0x000fea0003800200 */
.L_x_10701:
[----:B------:R-:W1:Y:S02]  /*0640*/  LDCU UR4, c[0x0][0x384] ;  /* 0x00007080ff0477ac */ /* 0x000e640008000800 */
[----:B-1----:R-:W-:-:S06]  /*0650*/  UISETP.GE.AND UP0, UPT, UR6, UR4, UPT ;  /* 0x000000040600728c */ /* 0x002fcc000bf06270 */
[----:B------:R-:W-:-:S13]  /*0660*/  PLOP3.LUT P0, PT, PT, PT, UP0, 0x80, 0x8 ;  /* 0x000000000008781c */ /* 0x000fda0003f0f008 */
[----:B------:R-:W-:Y:S05]  /*0670*/  @P0 EXIT ;  /* 0x000000000000094d */ /* 0x000fea0003800000 */
[----:B------:R-:W-:Y:S01]  /*0680*/  SHF.R.S32.HI R4, RZ, 0x3, R4 ;  /* 0x00000003ff047819 */ /* 0x000fe20000011404 */
[----:B------:R-:W1:Y:S03]  /*0690*/  LDCU.64 UR10, c[0x0][0x3e0] ;  /* 0x00007c00ff0a77ac */ /* 0x000e660008000a00 */
[C---:B------:R-:W-:Y:S01]  /*06a0*/  LOP3.LUT R7, R4.reuse, 0x7f, RZ, 0xc0, !PT ;  /* 0x0000007f04077812 */ /* 0x040fe200078ec0ff */
[----:B------:R-:W2:Y:S01]  /*06b0*/  LDCU.U8 UR4, c[0x0][0x410] ;  /* 0x00008200ff0477ac */ /* 0x000ea20008000000 */
[----:B------:R-:W-:Y:S02]  /*06c0*/  SHF.L.U32 R4, R4, 0x1, RZ ;  /* 0x0000000104047819 */ /* 0x000fe400000006ff */
[----:B------:R-:W-:Y:S01]  /*06d0*/  VIADDMNMX R5, R7, -R5, RZ, !PT ;  /* 0x8000000507057246 */ /* 0x000fe200078001ff */
[----:B------:R-:W-:Y:S01]  /*06e0*/  IMAD R7, R6, -0x20, R7 ;  /* 0xffffffe006077824 */ /* 0x000fe200078e0207 */
[----:B0-----:R-:W-:Y:S01]  /*06f0*/  LOP3.LUT R72, R4, 0xffffff00, RZ, 0xc0, !PT ;  /* 0xffffff0004487812 */ /* 0x001fe200078ec0ff */
[----:B------:R-:W0:Y:S01]  /*0700*/  LDCU UR15, c[0x0][0x388] ;  /* 0x00007100ff0f77ac */ /* 0x000e220008000800 */
[----:B------:R-:W-:-:S02]  /*0710*/  VIMNMX R5, PT, PT, R5, 0x20, PT ;  /* 0x0000002005057848 */ /* 0x000fc40003fe0100 */
[----:B------:R-:W-:Y:S01]  /*0720*/  VIMNMX R7, PT, PT, RZ, R7, !PT ;  /* 0x00000007ff077248 */ /* 0x000fe20007fe0100 */
[----:B------:R-:W3:Y:S01]  /*0730*/  LDCU UR14, c[0x0][0x400] ;  /* 0x00008000ff0e77ac */ /* 0x000ee20008000800 */
[----:B------:R-:W-:Y:S01]  /*0740*/  LEA R5, R5, R72, 0x3 ;  /* 0x0000004805057211 */ /* 0x000fe200078e18ff */
[----:B-1----:R-:W-:-:S03]  /*0750*/  UISETP.NE.U32.AND UP0, UPT, UR10, URZ, UPT ;  /* 0x000000ff0a00728c */ /* 0x002fc6000bf05070 */
[----:B------:R-:W-:Y:S01]  /*0760*/  I2FP.F32.U32 R4, R5 ;  /* 0x0000000500047245 */ /* 0x000fe20000201000 */
[----:B------:R-:W1:Y:S01]  /*0770*/  LDCU.64 UR12, c[0x0][0x3a0] ;  /* 0x00007400ff0c77ac */ /* 0x000e620008000a00 */
[----:B------:R-:W-:Y:S01]  /*0780*/  VIMNMX R5, PT, PT, R7, 0x20, PT ;  /* 0x0000002007057848 */ /* 0x000fe20003fe0100 */
[----:B------:R-:W4:Y:S03]  /*0790*/  LDCU.64 UR16, c[0x0][0x380] ;  /* 0x00007000ff1077ac */ /* 0x000f260008000a00 */
[----:B------:R-:W0:Y:S01]  /*07a0*/  MUFU.RCP R4, R4 ;  /* 0x0000000400047308 */ /* 0x000e220000001000 */
[----:B------:R-:W-:Y:S01]  /*07b0*/  LEA R5, R5, R72, 0x3 ;  /* 0x0000004805057211 */ /* 0x000fe200078e18ff */
[----:B------:R-:W-:Y:S02]  /*07c0*/  UISETP.NE.AND.EX UP0, UPT, UR11, URZ, UPT, UP0 ;  /* 0x000000ff0b00728c */ /* 0x000fe4000bf05300 */
[----:B------:R-:W-:-:S02]  /*07d0*/  UPLOP3.LUT UP2, UPT, UPT, UPT, UPT, 0x40, 0x4 ;  /* 0x000000000004789c */ /* 0x000fc40003f4e870 */
[----:B--2---:R-:W-:-:S11]  /*07e0*/  UISETP.NE.AND UP3, UPT, UR4, URZ, UPT ;  /* 0x000000ff0400728c */ /* 0x004fd6000bf65270 */
.L_x_10728:
[----:B--2---:R-:W2:Y:S01]  /*07f0*/  @UP0 LDCU.64 UR4, c[0x0][0x3e0] ;  /* 0x00007c00ff0407ac */ /* 0x004ea20008000a00 */
[----:B------:R-:W-:Y:S01]  /*0800*/  PLOP3.LUT P0, PT, PT, PT, UP0, 0x80, 0x8 ;  /* 0x000000000008781c */ /* 0x000fe20003f0f008 */
[----:B--2---:R-:W-:-:S06]  /*0810*/  @UP0 UIMAD.WIDE UR4, UR6, 0x2, UR4 ;  /* 0x00000002060408a5 */ /* 0x004fcc000f8e0204 */
[----:B01-34-:R-:W-:Y:S02]  /*0820*/  MOV R100, UR4 ;  /* 0x0000000400647c02 */ /* 0x01bfe40008000f00 */
[----:B------:R-:W-:-:S05]  /*0830*/  MOV R101, UR5 ;  /* 0x0000000500657c02 */ /* 0x000fca0008000f00 */
[----:B------:R-:W2:Y:S01]  /*0840*/  @P0 LDG.E.U16 R100, desc[UR8][R100.64] ;  /* 0x0000000864640981 */ /* 0x000ea2000c1e1500 */
[----:B------:R-:W-:Y:S01]  /*0850*/  PLOP3.LUT P0, PT, PT, PT, UP0, 0x80, 0x8 ;  /* 0x000000000008781c */ /* 0x000fe20003f0f008 */
[----:B0-----:R-:W-:Y:S01]  /*0860*/  UIMAD UR4, UR6, UR15, URZ ;  /* 0x0000000f060472a4 */ /* 0x001fe2000f8e02ff */
        /* <DEDUP_REMOVED lines=14> */
[----:B-1----:R-:W-:-:S04]  /*0950*/  UISETP.NE.U32.AND UP1, UPT, UR12, URZ, UPT ;  /* 0x000000ff0c00728c */ /* 0x002fc8000bf25070 */
[----:B------:R-:W-:-:S09]  /*0960*/  UISETP.NE.AND.EX UP1, UPT, UR13, URZ, UPT, UP1 ;  /* 0x000000ff0d00728c */ /* 0x000fd2000bf25310 */
[----:B------:R-:W-:Y:S05]  /*0970*/  BRA.U !UP1, `(.L_x_10706) ;  /* 0x0000000109647547 */ /* 0x000fea000b800000 */
        /* <DEDUP_REMOVED lines=25> */
.L_x_10706:
        /* <DEDUP_REMOVED lines=20> */
.L_x_10707:
[----:B------:R-:W0:Y:S01]  /*0c50*/  LDC.64 R100, c[0x0][0x3a8] ;  /* 0x0000ea00ff647b82 */ /* 0x000e220000000a00 */
[C---:B------:R-:W-:Y:S01]  /*0c60*/  IADD3 R108, PT, PT, R7.reuse, 0x80, RZ ;  /* 0x00000080076c7810 */ /* 0x040fe20007ffe0ff */
[----:B0-----:R-:W-:-:S05]  /*0c70*/  IMAD.WIDE.U32 R100, R7, 0x20, R100 ;  /* 0x0000002007647825 */ /* 0x001fca00078e0064 */
[----:B------:R0:W-:Y:S04]  /*0c80*/  STG.E.128 desc[UR8][R100.64], R104 ;  /* 0x0000006864007986 */ /* 0x0001e8000c101d08 */
[----:B------:R0:W-:Y:S02]  /*0c90*/  STG.E.128 desc[UR8][R100.64+0x10], R96 ;  /* 0x0000106064007986 */ /* 0x0001e4000c101d08 */
.L_x_10705:
[----:B-1-34-:R-:W-:Y:S05]  /*0ca0*/  BSYNC.RECONVERGENT B0 ;  /* 0x0000000000007941 */ /* 0x01afea0003800200 */
.L_x_10704:
        /* <DEDUP_REMOVED lines=34> */
.L_x_10710:
        /* <DEDUP_REMOVED lines=20> */
.L_x_10711:
[----:B------:R-:W0:Y:S02]  /*1010*/  LDC.64 R100, c[0x0][0x3a8] ;  /* 0x0000ea00ff647b82 */ /* 0x000e240000000a00 */
[C---:B0-----:R-:W-:Y:S01]  /*1020*/  IMAD.WIDE.U32 R100, R108.reuse, 0x20, R100 ;  /* 0x000000206c647825 */ /* 0x041fe200078e0064 */
[----:B------:R-:W-:-:S04]  /*1030*/  IADD3 R108, PT, PT, R108, 0x80, RZ ;  /* 0x000000806c6c7810 */ /* 0x000fc80007ffe0ff */
[----:B------:R1:W-:Y:S04]  /*1040*/  STG.E.128 desc[UR8][R100.64], R72 ;  /* 0x0000004864007986 */ /* 0x0003e8000c101d08 */
[----:B------:R1:W-:Y:S02]  /*1050*/  STG.E.128 desc[UR8][R100.64+0x10], R76 ;  /* 0x0000104c64007986 */ /* 0x0003e4000c101d08 */
.L_x_10709:
[----:B------:R-:W-:Y:S05]  /*1060*/  BSYNC.RECONVERGENT B0 ;  /* 0x0000000000007941 */ /* 0x000fea0003800200 */
.L_x_10708:
        /* <DEDUP_REMOVED lines=34> */
.L_x_10714:
        /* <DEDUP_REMOVED lines=20> */
.L_x_10715:
[----:B------:R-:W0:Y:S02]  /*13d0*/  LDC.64 R100, c[0x0][0x3a8] ;  /* 0x0000ea00ff647b82 */ /* 0x000e240000000a00 */
[C---:B0-----:R-:W-:Y:S01]  /*13e0*/  IMAD.WIDE.U32 R100, R108.reuse, 0x20, R100 ;  /* 0x000000206c647825 */ /* 0x041fe200078e0064 */
[----:B------:R-:W-:-:S04]  /*13f0*/  IADD3 R108, PT, PT, R108, 0x80, RZ ;  /* 0x000000806c6c7810 */ /* 0x000fc80007ffe0ff */
[----:B------:R2:W-:Y:S04]  /*1400*/  STG.E.128 desc[UR8][R100.64], R80 ;  /* 0x0000005064007986 */ /* 0x0005e8000c101d08 */
[----:B------:R2:W-:Y:S02]  /*1410*/  STG.E.128 desc[UR8][R100.64+0x10], R84 ;  /* 0x0000105464007986 */ /* 0x0005e4000c101d08 */
.L_x_10713:
[----:B------:R-:W-:Y:S05]  /*1420*/  BSYNC.RECONVERGENT B0 ;  /* 0x0000000000007941 */ /* 0x000fea0003800200 */
.L_x_10712:
        /* <DEDUP_REMOVED lines=34> */
.L_x_10718:
        /* <DEDUP_REMOVED lines=20> */
.L_x_10719:
[----:B------:R-:W0:Y:S02]  /*1790*/  LDC.64 R100, c[0x0][0x3a8] ;  /* 0x0000ea00ff647b82 */ /* 0x000e240000000a00 */
[----:B0-----:R-:W-:-:S05]  /*17a0*/  IMAD.WIDE.U32 R100, R108, 0x20, R100 ;  /* 0x000000206c647825 */ /* 0x001fca00078e0064 */
[----:B------:R3:W-:Y:S04]  /*17b0*/  STG.E.128 desc[UR8][R100.64], R88 ;  /* 0x0000005864007986 */ /* 0x0007e8000c101d08 */
[----:B------:R3:W-:Y:S02]  /*17c0*/  STG.E.128 desc[UR8][R100.64+0x10], R92 ;  /* 0x0000105c64007986 */ /* 0x0007e4000c101d08 */
.L_x_10717:
[----:B------:R-:W-:Y:S05]  /*17d0*/  BSYNC.RECONVERGENT B0 ;  /* 0x0000000000007941 */ /* 0x000fea0003800200 */
.L_x_10716:
[----:B0123--:R-:W-:Y:S01]  /*17e0*/  FADD.FTZ R100, RZ, R104 ;  /* 0x00000068ff647221 */ /* 0x00ffe20000010000 */
[C---:B------:R-:W-:Y:S01]  /*17f0*/  ISETP.GT.U32.AND P6, PT, R3.reuse, 0xff, PT ;  /* 0x000000ff0300780c */ /* 0x040fe20003fc4070 */
[----:B------:R-:W0:Y:S01]  /*1800*/  S2UR UR5, SR_CgaCtaId ;  /* 0x00000000000579c3 */ /* 0x000e220000008800 */
[----:B------:R-:W-:Y:S01]  /*1810*/  ISETP.GT.U32.AND P5, PT, R3, 0x17f, PT ;  /* 0x0000017f0300780c */ /* 0x000fe20003fa4070 */
        /* <DEDUP_REMOVED lines=105> */
[--C-:B------:R-:W-:Y:S02]  /*1eb0*/  FADD.FTZ R110, R92, -R102.reuse ;  /* 0x800000665c6e7221 */ /* 0x100fe40000010000 */
        /* <DEDUP_REMOVED lines=13> */
[----:B------:R-:W0:Y:S02]  /*1f90*/  SHFL.BFLY PT, R108, R101, 0x2, 0x1f ;  /* 0x0c401f00656c7f89 */ /* 0x000e2400000e0000 */
[----:B0-----:R-:W-:-:S05]  /*1fa0*/  FADD.FTZ R108, R101, R108 ;  /* 0x0000006c656c7221 */ /* 0x001fca0000010000 */
        /* <DEDUP_REMOVED lines=8> */
[----:B------:R-:W-:-:S04]  /*2030*/  HFMA2 R110, -RZ, RZ, 0, 0 ;  /* 0x00000000ff6e7431 */ /* 0x000fc800000001ff */
[----:B------:R0:W-:Y:S01]  /*2040*/  @!P4 STS.64 [R109+UR4], R102 ;  /* 0x000000666d00c988 */ /* 0x0001e20008000a04 */
[----:B------:R-:W-:Y:S01]  /*2050*/  BAR.SYNC.DEFER_BLOCKING 0x0 ;  /* 0x0000000000007b1d */ /* 0x000fe20000010000 */
[----:B------:R-:W-:Y:S02]  /*2060*/  @!P5 MOV R110, R5 ;  /* 0x00000005006ed202 */ /* 0x000fe40000000f00 */
        /* <DEDUP_REMOVED lines=35> */
[----:B------:R-:W-:Y:S02]  /*22a0*/  FMUL.FTZ R111, R109, R111 ;  /* 0x0000006f6d6f7220 */ /* 0x000fe40000410000 */
[----:B------:R-:W1:Y:S01]  /*22b0*/  SHFL.IDX PT, R109, R108, RZ, 0x1f ;  /* 0x00001fff6c6d7589 */ /* 0x000e6200000e0000 */
[----:B------:R-:W2:Y:S01]  /*22c0*/  @!P4 LDC.64 R102, c[0x0][0x3c0] ;  /* 0x0000f000ff66cb82 */ /* 0x000ea20000000a00 */
[----:B------:R-:W-:-:S06]  /*22d0*/  FFMA.FTZ R110, R117, R111, R110 ;  /* 0x0000006f756e7223 */ /* 0x000fcc000001006e */
[----:B------:R-:W0:Y:S01]  /*22e0*/  SHFL.IDX PT, R110, R110, RZ, 0x1f ;  /* 0x00001fff6e6e7589 */ /* 0x000e2200000e0000 */
[----:B------:R-:W3:Y:S01]  /*22f0*/  @!P4 LDC.64 R100, c[0x0][0x3c8] ;  /* 0x0000f200ff64cb82 */ /* 0x000ee20000000a00 */
[----:B-1----:R-:W-:-:S05]  /*2300*/  FMUL.FTZ R111, R109, R109 ;  /* 0x0000006d6d6f7220 */ /* 0x002fca0000410000 */
[----:B------:R-:W-:Y:S02]  /*2310*/  FSEL R112, R111, RZ, !P5 ;  /* 0x000000ff6f707208 */ /* 0x000fe40006800000 */
[----:B------:R-:W-:Y:S01]  /*2320*/  PLOP3.LUT P5, PT, PT, PT, UP3, 0x40, 0x4 ;  /* 0x000000000004781c */ /* 0x000fe20003fae838 */
[----:B0-----:R-:W-:Y:S01]  /*2330*/  FFMA.FTZ R111, R110, UR14, R113 ;  /* 0x0000000e6e6f7c23 */ /* 0x001fe20008010071 */
[----:B------:R-:W-:Y:S02]  /*2340*/  MOV R113, UR6 ;  /* 0x0000000600717c02 */ /* 0x000fe40008000f00 */
[----:B------:R-:W-:Y:S01]  /*2350*/  FSEL R110, R109, RZ, P5 ;  /* 0x000000ff6d6e7208 */ /* 0x000fe20002800000 */
[----:B------:R-:W-:Y:S01]  /*2360*/  FADD.FTZ R108, R111, R112 ;  /* 0x000000706f6c7221 */ /* 0x000fe20000010000 */
[----:B------:R-:W-:Y:S01]  /*2370*/  MOV R111, UR6 ;  /* 0x00000006006f7c02 */ /* 0x000fe20008000f00 */
[----:B---3--:R-:W-:Y:S01]  /*2380*/  @!P4 IMAD.WIDE R100, R113, 0x4, R100 ;  /* 0x000000047164c825 */ /* 0x008fe200078e0264 */
[----:B------:R-:W-:-:S03]  /*2390*/  R2UR UR4, R110 ;  /* 0x000000006e0472ca */ /* 0x000fc600000e0000 */
[----:B------:R-:W0:Y:S01]  /*23a0*/  MUFU.RSQ R108, R108 ;  /* 0x0000006c006c7308 */ /* 0x000e220000001400 */
[----:B--2---:R-:W-:-:S05]  /*23b0*/  @!P4 IMAD.WIDE R102, R111, 0x4, R102 ;  /* 0x000000046f66c825 */ /* 0x004fca00078e0266 */
[----:B------:R1:W-:Y:S04]  /*23c0*/  @!P4 STG.E desc[UR8][R102.64], R109 ;  /* 0x0000006d6600c986 */ /* 0x0003e8000c101908 */
[----:B0-----:R1:W-:Y:S01]  /*23d0*/  @!P4 STG.E desc[UR8][R100.64], R108 ;  /* 0x0000006c6400c986 */ /* 0x0013e2000c101908 */
[----:B------:R-:W-:Y:S05]  /*23e0*/  @!P3 BRA `(.L_x_10721) ;  /* 0x000000000080b947 */ /* 0x000fea0003800000 */
[----:B------:R-:W0:Y:S01]  /*23f0*/  LDC.64 R110, c[0x0][0x428] ;  /* 0x00010a00ff6e7b82 */ /* 0x000e220000000a00 */
[----:B-1----:R-:W-:Y:S01]  /*2400*/  FADD.FTZ R103, R105, -UR4 ;  /* 0x8000000469677e21 */ /* 0x002fe20008010000 */
[----:B------:R-:W-:Y:S01]  /*2410*/  FADD.FTZ R101, R104, -UR4 ;  /* 0x8000000468657e21 */ /* 0x000fe20008010000 */
[----:B------:R-:W-:Y:S01]  /*2420*/  FADD.FTZ R115, R96, -UR4 ;  /* 0x8000000460737e21 */ /* 0x000fe20008010000 */
[----:B------:R-:W-:Y:S01]  /*2430*/  FADD.FTZ R117, R97, -UR4 ;  /* 0x8000000461757e21 */ /* 0x000fe20008010000 */
[----:B------:R-:W-:Y:S01]  /*2440*/  FMUL.FTZ R102, R108, R103 ;  /* 0x000000676c667220 */ /* 0x000fe20000410000 */
[----:B------:R-:W-:Y:S01]  /*2450*/  FADD.FTZ R109, R106, -UR4 ;  /* 0x800000046a6d7e21 */ /* 0x000fe20008010000 */
[----:B------:R-:W-:Y:S01]  /*2460*/  FADD.FTZ R113, R107, -UR4 ;  /* 0x800000046b717e21 */ /* 0x000fe20008010000 */
[----:B------:R-:W-:Y:S01]  /*2470*/  FADD.FTZ R119, R98, -UR4 ;  /* 0x8000000462777e21 */ /* 0x000fe20008010000 */
[----:B------:R-:W-:Y:S01]  /*2480*/  FADD.FTZ R103, R99, -UR4 ;  /* 0x8000000463677e21 */ /* 0x000fe20008010000 */
        /* <DEDUP_REMOVED lines=22> */
.L_x_10721:
[----:B------:R-:W-:Y:S05]  /*25f0*/  BSYNC.RECONVERGENT B0 ;  /* 0x0000000000007941 */ /* 0x000fea0003800200 */
.L_x_10720:
[----:B------:R-:W-:Y:S04]  /*2600*/  BSSY.RECONVERGENT B0, `(.L_x_10722) ;  /* 0x0000022000007945 */ /* 0x000fe80003800200 */
[----:B------:R-:W-:Y:S05]  /*2610*/  @!P0 BRA `(.L_x_10723) ;  /* 0x0000000000808947 */ /* 0x000fea0003800000 */
[----:B0-----:R-:W0:Y:S01]  /*2620*/  LDC.64 R110, c[0x0][0x428] ;  /* 0x00010a00ff6e7b82 */ /* 0x001e220000000a00 */
        /* <DEDUP_REMOVED lines=31> */
.L_x_10723:
[----:B------:R-:W-:Y:S05]  /*2820*/  BSYNC.RECONVERGENT B0 ;  /* 0x0000000000007941 */ /* 0x000fea0003800200 */
.L_x_10722:
[----:B------:R-:W-:Y:S04]  /*2830*/  BSSY.RECONVERGENT B0, `(.L_x_10724) ;  /* 0x0000022000007945 */ /* 0x000fe80003800200 */
[----:B------:R-:W-:Y:S05]  /*2840*/  @!P1 BRA `(.L_x_10725) ;  /* 0x0000000000809947 */ /* 0x000fea0003800000 */
[----:B0-2---:R-:W0:Y:S01]  /*2850*/  LDC.64 R110, c[0x0][0x428] ;  /* 0x00010a00ff6e7b82 */ /* 0x005e220000000a00 */
        /* <DEDUP_REMOVED lines=31> */
.L_x_10725:
[----:B------:R-:W-:Y:S05]  /*2a50*/  BSYNC.RECONVERGENT B0 ;  /* 0x0000000000007941 */ /* 0x000fea0003800200 */
.L_x_10724:
[----:B------:R-:W-:Y:S04]  /*2a60*/  BSSY.RECONVERGENT B0, `(.L_x_10726) ;  /* 0x0000021000007945 */ /* 0x000fe80003800200 */
[----:B------:R-:W-:Y:S05]  /*2a70*/  @!P2 BRA `(.L_x_10727) ;  /* 0x00000000007ca947 */ /* 0x000fea0003800000 */
[----:B0123--:R-:W0:Y:S01]  /*2a80*/  LDC.64 R100, c[0x0][0x428] ;  /* 0x00010a00ff647b82 */ /* 0x00fe220000000a00 */
[----:B------:R-:W-:Y:S01]  /*2a90*/  FADD.FTZ R109, R89, -UR4 ;  /* 0x80000004596d7e21 */ /* 0x000fe20008010000 */
[----:B------:R-:W-:Y:S01]  /*2aa0*/  FADD.FTZ R103, R88, -UR4 ;  /* 0x8000000458677e21 */ /* 0x000fe20008010000 */
[----:B------:R-:W-:Y:S01]  /*2ab0*/  FADD.FTZ R111, R90, -UR4 ;  /* 0x800000045a6f7e21 */ /* 0x000fe20008010000 */
[----:B------:R-:W-:Y:S01]  /*2ac0*/  FADD.FTZ R113, R91, -UR4 ;  /* 0x800000045b717e21 */ /* 0x000fe20008010000 */
[----:B------:R-:W-:Y:S01]  /*2ad0*/  FADD.FTZ R115, R92, -UR4 ;  /* 0x800000045c737e21 */ /* 0x000fe20008010000 */
[----:B------:R-:W-:Y:S01]  /*2ae0*/  FADD.FTZ R117, R93, -UR4 ;  /* 0x800000045d757e21 */ /* 0x000fe20008010000 */
[----:B------:R-:W-:Y:S01]  /*2af0*/  FADD.FTZ R119, R94, -UR4 ;  /* 0x800000045e777e21 */ /* 0x000fe20008010000 */
[C---:B------:R-:W-:Y:S01]  /*2b00*/  FMUL.FTZ R102, R108.reuse, R109 ;  /* 0x0000006d6c667220 */ /* 0x040fe20000410000 */
        /* <DEDUP_REMOVED lines=22> */
.L_x_10727:
[----:B------:R-:W-:Y:S05]  /*2c70*/  BSYNC.RECONVERGENT B0 ;  /* 0x0000000000007941 */ /* 0x000fea0003800200 */
.L_x_10726:
[----:B------:R-:W-:Y:S02]  /*2c80*/  UIADD3 UR6, UPT, UPT, UR6, UR16, URZ ;  /* 0x0000001006067290 */ /* 0x000fe4000fffe0ff */
[----:B------:R-:W-:Y:S02]  /*2c90*/  UPLOP3.LUT UP2, UPT, UPT, UPT, UP2, 0x40, 0x4 ;  /* 0x000000000004789c */ /* 0x000fe40003f4e820 */
[----:B------:R-:W-:-:S09]  /*2ca0*/  UISETP.GE.AND UP1, UPT, UR6, UR17, UPT ;  /* 0x000000110600728c */ /* 0x000fd2000bf26270 */
[----:B------:R-:W-:Y:S05]  /*2cb0*/  BRA.U !UP1, `(.L_x_10728) ;  /* 0xffffffd909cc7547 */ /* 0x000fea000b83ffff */
[----:B------:R-:W-:Y:S05]  /*2cc0*/  EXIT ;  /* 0x000000000000794d */ /* 0x000fea0003800000 */
.L_x_10729:
        /* <DEDUP_REMOVED lines=11> */
.L_x_27262:


//--------------------- .text._ZN10layer_norm13ln_fwd_kernelINS_13Kernel_traitsIf13__nv_bfloat16fS2_fjLj4096ELj1ELj1ELj4ELj16ENS_18Kernel_traits_baseILj4096EfS2_fS2_fjLj128EEEEELb0ELb0ELb0ELb1EEEvNS_9FwdParamsE --------------------------
	.section	.text._ZN10layer_norm13ln_fwd_kernelINS_13Kernel_traitsIf13__nv_bfloat16fS2_fjLj4096ELj1ELj1ELj4ELj16ENS_18Kernel_traits_baseILj4096EfS2_fS2_fjLj128EEEEELb0ELb0ELb0ELb1EEEvNS_9FwdParamsE,"ax",@progbits
	.align	128
        .global         _ZN10layer_norm13ln_fwd_kernelINS_13Kernel_traitsIf13__nv_bfloat16fS2_fjLj4096ELj1ELj1ELj4ELj16ENS_18Kernel_traits_baseILj4096EfS2_fS2_fjLj128EEEEELb0ELb0ELb0ELb1EEEvNS_9FwdParamsE
        .type           _ZN10layer_norm13ln_fwd_kernelINS_13Kernel_traitsIf13__nv_bfloat16fS2_fjLj4096ELj1ELj1ELj4ELj16ENS_18Kernel_traits_baseILj4096EfS2_fS2_fjLj128EEEEELb0ELb0ELb0ELb1EEEvNS_9FwdParamsE,@function
        .size           _ZN10layer_norm13ln_fwd_kernelINS_13Kernel_traitsIf13__nv_bfloat16fS2_fjLj4096ELj1ELj1ELj4ELj16ENS_18Kernel_traits_baseILj4096EfS2_fS2_fjLj128EEEEELb0ELb0ELb0ELb1EEEvNS_9FwdParamsE,(.L_x_27263 - _ZN10layer_norm13ln_fwd_kernelINS_13Kernel_traitsIf13__nv_bfloat16fS2_fjLj4096ELj1ELj1ELj4ELj16ENS_18Kernel_traits_baseILj4096EfS2_fS2_fjLj128EEEEELb0ELb0ELb0ELb1EEEvNS_9FwdParamsE)
        .other          _ZN10layer_norm13ln_fwd_kernelINS_13Kernel_traitsIf13__nv_bfloat16fS2_fjLj4096ELj1ELj1ELj4ELj16ENS_18Kernel_traits_baseILj4096EfS2_fS2_fjLj128EEEEELb0ELb0ELb0ELb1EEEvNS_9FwdParamsE,@"STO_CUDA_ENTRY STV_DEFAULT"
_ZN10layer_norm13ln_fwd_kernelINS_13Kernel_traitsIf13__nv_bfloat16fS2_fjLj4096ELj1ELj1ELj4ELj16ENS_18Kernel_traits_baseILj4096EfS2_fS2_fjLj128EEEEELb0ELb0ELb0ELb1EEEvNS_9FwdParamsE:
.text._ZN10layer_norm13ln_fwd_kernelINS_13Kernel_traitsIf13__nv_bfloat16fS2_fjLj4096ELj1ELj1ELj4ELj16ENS_18Kernel_traits_baseILj4096EfS2_fS2_fjLj128EEEEELb0ELb0ELb0ELb1EEEvNS_9FwdParamsE:
        /* <DEDUP_REMOVED lines=31> */
.L_x_10730:
        /* <DEDUP_REMOVED lines=26> */
.L_x_10731:
        /* <DEDUP_REMOVED lines=11> */
[----:B------:R-:W-:Y:S02]  /*0440*/  ISETP.NE.AND.EX P0, PT, R5, RZ, PT, P0 ;  /* 0x000000ff0500720c */ /* 0x000fe40003f05300 */
[----:B------:R-:W-:-:S04]  /*0450*/  LOP3.LUT R5, R0, 0x60, RZ, 0xc0, !PT ;  /* 0x0000006000057812 */ /* 0x000fc800078ec0ff */
[----:B--234-:R-:W-:-:S07]  /*0460*/  LOP3.LUT R4, R5, 0x1f, R0, 0xf8, !PT ;  /* 0x0000001f05047812 */ /* 0x01cfce00078ef800 */
.L_x_10742:
        /* <DEDUP_REMOVED lines=9> */
[----:B-----5:R-:W5:Y:S01]  /*0500*/  LDG.E.128 R72, desc[UR6][R72.64] ;  /* 0x0000000648487981 */ /* 0x020f62000c1e1d00 */
        /* <DEDUP_REMOVED lines=30> */
.L_x_10732:
        /* <DEDUP_REMOVED lines=18> */
[-C--:B------:R-:W-:Y:S01]  /*0810*/  FMUL.FTZ R77, R81, R108.reuse ;  /* 0x0000006c514d7220 */ /* 0x080fe20000410000 */
[----:B------:R-:W-:-:S07]  /*0820*/  FMUL.FTZ R79, R85, R108 ;  /* 0x0000006c554f7220 */ /* 0x000fce0000410000 */
.L_x_10733:
[----:B------:R-:W0:Y:S01]  /*0830*/  LDC.64 R110, c[0x0][0x3a8] ;  /* 0x0000ea00ff6e7b82 */ /* 0x000e220000000a00 */
[----:B------:R-:W-:-:S05]  /*0840*/  IADD3 R6, PT, PT, R5, 0x80, RZ ;  /* 0x0000008005067810 */ /* 0x000fca0007ffe0ff */
[----:B------:R-:W-:-:S04]  /*0850*/  IMAD.WIDE.U32 R80, R6, 0x10, R100 ;  /* 0x0000001006507825 */ /* 0x000fc800078e0064 */
[----:B0-----:R-:W-:-:S05]  /*0860*/  IMAD.WIDE.U32 R84, R5, 0x20, R110 ;  /* 0x0000002005547825 */ /* 0x001fca00078e006e */
[----:B------:R0:W-:Y:S04]  /*0870*/  STG.E.128 desc[UR6][R84.64], R72 ;  /* 0x0000004854007986 */ /* 0x0001e8000c101d06 */
[----:B------:R0:W-:Y:S04]  /*0880*/  STG.E.128 desc[UR6][R84.64+0x10], R76 ;  /* 0x0000104c54007986 */ /* 0x0001e8000c101d06 */
[----:B------:R-:W5:Y:S01]  /*0890*/  LDG.E.128 R80, desc[UR6][R80.64] ;  /* 0x0000000650507981 */ /* 0x000f62000c1e1d00 */
[----:B------:R-:W-:Y:S05]  /*08a0*/  BRA.U !UP0, `(.L_x_10734) ;  /* 0x0000000108647547 */ /* 0x000fea000b800000 */
[----:B------:R-:W1:Y:S02]  /*08b0*/  LDC.64 R92, c[0x0][0x3a0] ;  /* 0x0000e800ff5c7b82 */ /* 0x000e640000000a00 */
[----:B-1----:R-:W-:-:S05]  /*08c0*/  IMAD.WIDE.U32 R92, R6, 0x20, R92 ;  /* 0x00000020065c7825 */ /* 0x002fca00078e005c */
[----:B------:R-:W2:Y:S04]  /*08d0*/  LDG.E.128 R88, desc[UR6][R92.64] ;  /* 0x000000065c587981 */ /* 0x000ea8000c1e1d00 */
[----:B0-----:R-:W3:Y:S01]  /*08e0*/  LDG.E.128 R84, desc[UR6][R92.64+0x10] ;  /* 0x000010065c547981 */ /* 0x001ee2000c1e1d00 */
        /* <DEDUP_REMOVED lines=21> */
.L_x_10734:
[C---:B-----5:R-:W-:Y:S02]  /*0a40*/  PRMT R7, R80.reuse, 0x7632, R7 ;  /* 0x0000763250077816 */ /* 0x060fe40000000007 */
[----:B0-----:R-:W-:Y:S02]  /*0a50*/  SHF.L.U32 R85, R80, 0x10, RZ ;  /* 0x0000001050557819 */ /* 0x001fe400000006ff */
        /* <DEDUP_REMOVED lines=18> */
.L_x_10735:
[----:B------:R-:W-:Y:S01]  /*0b80*/  IADD3 R7, PT, PT, R5, 0x100, RZ ;  /* 0x0000010005077810 */ /* 0x000fe20007ffe0ff */
[----:B------:R-:W-:-:S04]  /*0b90*/  IMAD.WIDE.U32 R92, R6, 0x20, R110 ;  /* 0x00000020065c7825 */ /* 0x000fc800078e006e */
[----:B------:R-:W-:Y:S01]  /*0ba0*/  IMAD.WIDE.U32 R88, R7, 0x10, R100 ;  /* 0x0000001007587825 */ /* 0x000fe200078e0064 */
        /* <DEDUP_REMOVED lines=29> */
.L_x_10736:
[C---:B0----5:R-:W-:Y:S02]  /*0d80*/  PRMT R92, R88.reuse, 0x7632, R92 ;  /* 0x00007632585c7816 */ /* 0x061fe4000000005c */
        /* <DEDUP_REMOVED lines=19> */
.L_x_10737:
        /* <DEDUP_REMOVED lines=22> */
[-C--:B------:R-:W-:Y:S01]  /*1020*/  FFMA.FTZ R107, R96, R108.reuse, R107 ;  /* 0x0000006c606b7223 */ /* 0x080fe2000001006b */
[C---:B------:R-:W-:Y:S02]  /*1030*/  PRMT R98, R99.reuse, 0x7632, R98 ;  /* 0x0000763263627816 */ /* 0x040fe40000000062 */
[----:B------:R-:W-:Y:S01]  /*1040*/  SHF.L.U32 R99, R99, 0x10, RZ ;  /* 0x0000001063637819 */ /* 0x000fe200000006ff */
[----:B---3--:R-:W-:Y:S01]  /*1050*/  FFMA.FTZ R100, R115, R108, R100 ;  /* 0x0000006c73647223 */ /* 0x008fe20000010064 */
[----:B------:R-:W-:-:S02]  /*1060*/  SHF.L.U32 R114, R114, 0x10, RZ ;  /* 0x0000001072727819 */ /* 0x000fc400000006ff */
[----:B------:R-:W-:Y:S01]  /*1070*/  SHF.L.U32 R98, R98, 0x10, RZ ;  /* 0x0000001062627819 */ /* 0x000fe200000006ff */
[-C--:B------:R-:W-:Y:S02]  /*1080*/  FFMA.FTZ R102, R99, R108.reuse, R102 ;  /* 0x0000006c63667223 */ /* 0x080fe40000010066 */
[-C--:B------:R-:W-:Y:S02]  /*1090*/  FFMA.FTZ R101, R114, R108.reuse, R101 ;  /* 0x0000006c72657223 */ /* 0x080fe40000010065 */
[----:B------:R-:W-:Y:S01]  /*10a0*/  FFMA.FTZ R103, R98, R108, R103 ;  /* 0x0000006c62677223 */ /* 0x000fe20000010067 */
[----:B------:R-:W-:Y:S06]  /*10b0*/  BRA `(.L_x_10739) ;  /* 0x0000000000507947 */ /* 0x000fec0003800000 */
.L_x_10738:
[C---:B-----5:R-:W-:Y:S02]  /*10c0*/  PRMT R100, R96.reuse, 0x7632, R100 ;  /* 0x0000763260647816 */ /* 0x060fe40000000064 */
[----:B------:R-:W-:Y:S02]  /*10d0*/  SHF.L.U32 R101, R96, 0x10, RZ ;  /* 0x0000001060657819 */ /* 0x000fe400000006ff */
[C---:B0-----:R-:W-:Y:S02]  /*10e0*/  PRMT R102, R98.reuse, 0x7632, R102 ;  /* 0x0000763262667816 */ /* 0x041fe40000000066 */
        /* <DEDUP_REMOVED lines=17> */
.L_x_10739:
        /* <DEDUP_REMOVED lines=130> */
.L_x_10741:
[----:B------:R-:W-:Y:S05]  /*1a20*/  BSYNC.RECONVERGENT B0 ;  /* 0x0000000000007941 */ /* 0x000fea0003800200 */
.L_x_10740:
[----:B------:R-:W-:Y:S01]  /*1a30*/  BAR.SYNC.DEFER_BLOCKING 0x0 ;  /* 0x0000000000007b1d */ /* 0x000fe20000010000 */
[----:B------:R-:W-:Y:S01]  /*1a40*/  ISETP.GT.U32.AND P2, PT, R2, 0x3, PT ;  /* 0x000000030200780c */ /* 0x000fe20003f44070 */
[----:B------:R-:W-:Y:S01]  /*1a50*/  HFMA2 R110, -RZ, RZ, 0, 0 ;  /* 0x00000000ff6e7431 */ /* 0x000fe200000001ff */
[----:B------:R-:W-:Y:S01]  /*1a60*/  PLOP3.LUT P4, PT, PT, PT, UP1, 0x80, 0x8 ;  /* 0x000000000008781c */ /* 0x000fe20003f8f018 */
[----:B------:R-:W-:Y:S01]  /*1a70*/  UPLOP3.LUT UP1, UPT, UPT, UPT, UP1, 0x40, 0x4 ;  /* 0x000000000004789c */ /* 0x000fe20003f2e810 */
[----:B------:R-:W-:-:S09]  /*1a80*/  PLOP3.LUT P3, PT, PT, PT, PT, 0x8, 0x80 ;  /* 0x000000000080781c */ /* 0x000fd20003f6e170 */
[----:B------:R-:W1:Y:S01]  /*1a90*/  @!P2 S2R R97, SR_CgaCtaId ;  /* 0x000000000061a919 */ /* 0x000e620000008800 */
[----:B------:R-:W-:Y:S02]  /*1aa0*/  @!P2 PLOP3.LUT P3, PT, P4, PT, PT, 0x80, 0x8 ;  /* 0x000000000008a81c */ /* 0x000fe4000276f070 */
[----:B0-----:R-:W-:Y:S02]  /*1ab0*/  @!P2 MOV R96, 0x400 ;  /* 0x000004000060a802 */ /* 0x001fe40000000f00 */
[----:B------:R-:W-:-:S04]  /*1ac0*/  @!P2 MOV R110, 0x400 ;  /* 0x00000400006ea802 */ /* 0x000fc80000000f00 */
[----:B------:R-:W-:Y:S01]  /*1ad0*/  I2FP.F32.U32 R115, R110 ;  /* 0x0000006e00737245 */ /* 0x000fe20000201000 */
[----:B------:R-:W0:Y:S01]  /*1ae0*/  SHFL.DOWN PT, R99, R110, 0x2, 0x1f ;  /* 0x08401f006e637f89 */ /* 0x000e2200000e0000 */
[----:B-1----:R-:W-:Y:S02]  /*1af0*/  @!P2 LEA R111, R97, R96, 0x18 ;  /* 0x00000060616fa211 */ /* 0x002fe400078ec0ff */
[----:B------:R-:W-:Y:S02]  /*1b00*/  CS2R R96, SRZ ;  /* 0x0000000000607805 */ /* 0x000fe4000001ff00 */
[----:B0-----:R-:W-:Y:S02]  /*1b10*/  IADD3 R114, PT, PT, R99, R110, RZ ;  /* 0x0000006e63727210 */ /* 0x001fe40007ffe0ff */
[----:B------:R-:W-:Y:S02]  /*1b20*/  @P3 IADD3 R111, PT, PT, R111, 0x20, RZ ;  /* 0x000000206f6f3810 */ /* 0x000fe40007ffe0ff */
[----:B------:R-:W-:-:S02]  /*1b30*/  I2FP.F32.S32 R98, R114 ;  /* 0x0000007200627245 */ /* 0x000fc40000201400 */
[----:B------:R-:W-:Y:S02]  /*1b40*/  @!P2 LEA R111, R2, R111, 0x3 ;  /* 0x0000006f026fa211 */ /* 0x000fe400078e18ff */
[----:B------:R-:W0:Y:S01]  /*1b50*/  MUFU.RCP R108, R98 ;  /* 0x00000062006c7308 */ /* 0x000e220000001000 */
[----:B------:R-:W-:Y:S02]  /*1b60*/  I2FP.F32.S32 R116, R99 ;  /* 0x0000006300747245 */ /* 0x000fe40000201400 */
[----:B------:R-:W-:Y:S01]  /*1b70*/  @!P2 LDS.64 R96, [R111] ;  /* 0x000000006f60a984 */ /* 0x000fe20000000a00 */
[----:B------:R-:W-:-:S03]  /*1b80*/  ISETP.NE.AND P2, PT, R0, RZ, PT ;  /* 0x000000ff0000720c */ /* 0x000fc60003f45270 */
[----:B------:R-:W1:Y:S02]  /*1b90*/  SHFL.DOWN PT, R99, R114, 0x1, 0x1f ;  /* 0x08201f0072637f89 */ /* 0x000e6400000e0000 */
[-C--:B-1----:R-:W-:Y:S02]  /*1ba0*/  IADD3 R110, PT, PT, R114, R99.reuse, RZ ;  /* 0x00000063726e7210 */ /* 0x082fe40007ffe0ff */
[----:B------:R-:W-:Y:S02]  /*1bb0*/  I2FP.F32.S32 R99, R99 ;  /* 0x0000006300637245 */ /* 0x000fe40000201400 */
[----:B------:R-:W-:-:S06]  /*1bc0*/  I2FP.F32.S32 R110, R110 ;  /* 0x0000006e006e7245 */ /* 0x000fcc0000201400 */
[----:B------:R-:W1:Y:S01]  /*1bd0*/  MUFU.RCP R110, R110 ;  /* 0x0000006e006e7308 */ /* 0x000e620000001000 */
[----:B------:R-:W2:Y:S04]  /*1be0*/  SHFL.DOWN PT, R113, R96, 0x2, 0x1f ;  /* 0x08401f0060717f89 */ /* 0x000ea800000e0000 */
[----:B------:R-:W3:Y:S01]  /*1bf0*/  SHFL.DOWN PT, R112, R97, 0x2, 0x1f ;  /* 0x08401f0061707f89 */ /* 0x000ee200000e0000 */
[C---:B--2---:R-:W-:Y:S01]  /*1c00*/  FMUL.FTZ R118, R113.reuse, R116 ;  /* 0x0000007471767220 */ /* 0x044fe20000410000 */
[----:B------:R-:W-:-:S03]  /*1c10*/  FADD.FTZ R113, -R113, R96 ;  /* 0x0000006071717221 */ /* 0x000fc60000010100 */
[----:B------:R-:W-:Y:S01]  /*1c20*/  FFMA.FTZ R111, R115, R96, R118 ;  /* 0x00000060736f7223 */ /* 0x000fe20000010076 */
[----:B------:R-:W-:-:S03]  /*1c30*/  FMUL.FTZ R113, R113, R113 ;  /* 0x0000007171717220 */ /* 0x000fc60000410000 */
[----:B0-----:R-:W-:Y:S01]  /*1c40*/  FMUL.FTZ R111, R108, R111 ;  /* 0x0000006f6c6f7220 */ /* 0x001fe20000410000 */
[----:B------:R-:W-:Y:S01]  /*1c50*/  FMUL.FTZ R115, R113, R115 ;  /* 0x0000007371737220 */ /* 0x000fe20000410000 */
[----:B---3--:R-:W-:-:S03]  /*1c60*/  FADD.FTZ R113, R112, R97 ;  /* 0x0000006170717221 */ /* 0x008fc60000010000 */
[----:B------:R-:W0:Y:S01]  /*1c70*/  SHFL.DOWN PT, R96, R111, 0x1, 0x1f ;  /* 0x08201f006f607f89 */ /* 0x000e2200000e0000 */
[----:B------:R-:W-:-:S04]  /*1c80*/  FMUL.FTZ R115, R115, R116 ;  /* 0x0000007473737220 */ /* 0x000fc80000410000 */
[----:B------:R-:W-:-:S05]  /*1c90*/  FFMA.FTZ R113, R108, R115, R113 ;  /* 0x000000736c717223 */ /* 0x000fca0000010071 */
[----:B------:R-:W2:Y:S01]  /*1ca0*/  SHFL.DOWN PT, R108, R113, 0x1, 0x1f ;  /* 0x08201f00716c7f89 */ /* 0x000ea200000e0000 */
[----:B0-----:R-:W-:-:S04]  /*1cb0*/  FMUL.FTZ R97, R96, R99 ;  /* 0x0000006360617220 */ /* 0x001fc80000410000 */
[----:B------:R-:W-:Y:S01]  /*1cc0*/  FFMA.FTZ R97, R98, R111, R97 ;  /* 0x0000006f62617223 */ /* 0x000fe20000010061 */
[----:B------:R-:W-:-:S03]  /*1cd0*/  FADD.FTZ R111, R111, -R96 ;  /* 0x800000606f6f7221 */ /* 0x000fc60000010000 */
[----:B-1----:R-:W-:Y:S01]  /*1ce0*/  FMUL.FTZ R112, R110, R97 ;  /* 0x000000616e707220 */ /* 0x002fe20000410000 */
[----:B------:R-:W-:Y:S01]  /*1cf0*/  FMUL.FTZ R111, R111, R111 ;  /* 0x0000006f6f6f7220 */ /* 0x000fe20000410000 */
[----:B--2---:R-:W-:Y:S02]  /*1d00*/  FADD.FTZ R97, R113, R108 ;  /* 0x0000006c71617221 */ /* 0x004fe40000010000 */
[----:B------:R-:W0:Y:S01]  /*1d10*/  LDC R113, c[0x0][0x448] ;  /* 0x00011200ff717b82 */ /* 0x000e220000000800 */
[----:B------:R-:W-:Y:S01]  /*1d20*/  FMUL.FTZ R111, R98, R111 ;  /* 0x0000006f626f7220 */ /* 0x000fe20000410000 */
[----:B------:R-:W1:Y:S03]  /*1d30*/  SHFL.IDX PT, R96, R112, RZ, 0x1f ;  /* 0x00001fff70607589 */ /* 0x000e6600000e0000 */
[----:B------:R-:W-:-:S03]  /*1d40*/  FMUL.FTZ R111, R111, R99 ;  /* 0x000000636f6f7220 */ /* 0x000fc60000410000 */
[----:B------:R-:W2:Y:S01]  /*1d50*/  @!P2 LDC.64 R98, c[0x0][0x3c0] ;  /* 0x0000f000ff62ab82 */ /* 0x000ea20000000a00 */
[----:B------:R-:W-:-:S05]  /*1d60*/  FFMA.FTZ R111, R110, R111, R97 ;  /* 0x0000006f6e6f7223 */ /* 0x000fca0000010061 */
[----:B------:R-:W0:Y:S01]  /*1d70*/  SHFL.IDX PT, R114, R111, RZ, 0x1f ;  /* 0x00001fff6f727589 */ /* 0x000e2200000e0000 */
[C---:B-1----:R-:W-:Y:S01]  /*1d80*/  FMUL.FTZ R112, R96.reuse, R96 ;  /* 0x0000006060707220 */ /* 0x042fe20000410000 */
[----:B------:R-:W-:-:S05]  /*1d90*/  FSEL R97, R96, RZ, !P1 ;  /* 0x000000ff60617208 */ /* 0x000fca0004800000 */
[C---:B------:R-:W-:Y:S01]  /*1da0*/  FADD.FTZ R108, -R97.reuse, R80 ;  /* 0x00000050616c7221 */ /* 0x040fe20000010100 */
[C---:B------:R-:W-:Y:S01]  /*1db0*/  FADD.FTZ R110, -R97.reuse, R81 ;  /* 0x00000051616e7221 */ /* 0x040fe20000010100 */
[C---:B------:R-:W-:Y:S01]  /*1dc0*/  FADD.FTZ R78, -R97.reuse, R78 ;  /* 0x0000004e614e7221 */ /* 0x040fe20000010100 */
[----:B------:R-:W1:Y:S01]  /*1dd0*/  LDC.64 R80, c[0x0][0x428] ;  /* 0x00010a00ff507b82 */ /* 0x000e620000000a00 */
[C---:B------:R-:W-:Y:S01]  /*1de0*/  FADD.FTZ R76, -R97.reuse, R76 ;  /* 0x0000004c614c7221 */ /* 0x040fe20000010100 */
[C---:B------:R-:W-:Y:S01]  /*1df0*/  FADD.FTZ R79, -R97.reuse, R79 ;  /* 0x0000004f614f7221 */ /* 0x040fe20000010100 */
[----:B0-----:R-:W-:Y:S01]  /*1e00*/  FFMA.FTZ R111, R114, UR11, R113 ;  /* 0x0000000b726f7c23 */ /* 0x001fe20008010071 */
[----:B------:R-:W-:Y:S01]  /*1e10*/  FSEL R114, R112, RZ, P1 ;  /* 0x000000ff70727208 */ /* 0x000fe20000800000 */
[C---:B------:R-:W-:Y:S01]  /*1e20*/  FADD.FTZ R112, -R97.reuse, R87 ;  /* 0x0000005761707221 */ /* 0x040fe20000010100 */
[C---:B------:R-:W-:Y:S01]  /*1e30*/  FADD.FTZ R72, -R97.reuse, R72 ;  /* 0x0000004861487221 */ /* 0x040fe20000010100 */
[C---:B------:R-:W-:Y:S01]  /*1e40*/  FADD.FTZ R73, -R97.reuse, R73 ;  /* 0x0000004961497221 */ /* 0x040fe20000010100 */
[----:B------:R-:W-:Y:S01]  /*1e50*/  FADD.FTZ R74, -R97, R74 ;  /* 0x0000004a614a7221 */ /* 0x000fe20000010100 */
[----:B------:R-:W-:Y:S01]  /*1e60*/  FADD.FTZ R87, R111, R114 ;  /* 0x000000726f577221 */ /* 0x000fe20000010000 */
[C---:B------:R-:W-:Y:S01]  /*1e70*/  FADD.FTZ R75, -R97.reuse, R75 ;  /* 0x0000004b614b7221 */ /* 0x040fe20000010100 */
[C---:B------:R-:W-:Y:S01]  /*1e80*/  FADD.FTZ R77, -R97.reuse, R77 ;  /* 0x0000004d614d7221 */ /* 0x040fe20000010100 */
        /* <DEDUP_REMOVED lines=23> */
[C---:B0-----:R-:W-:Y:S01]  /*2000*/  FMUL.FTZ R103, R87.reuse, R78 ;  /* 0x0000004e57677220 */ /* 0x041fe20000410000 */
[C---:B------:R-:W-:Y:S01]  /*2010*/  FMUL.FTZ R5, R87.reuse, R76 ;  /* 0x0000004c57057220 */ /* 0x040fe20000410000 */
[C---:B------:R-:W-:Y:S01]  /*2020*/  FMUL.FTZ R78, R87.reuse, R79 ;  /* 0x0000004f574e7220 */ /* 0x040fe20000410000 */
[----:B------:R-:W-:Y:S01]  /*2030*/  FMUL.FTZ R76, R87, R77 ;  /* 0x0000004d574c7220 */ /* 0x000fe20000410000 */
[----:B------:R-:W-:Y:S01]  /*2040*/  FFMA.FTZ R79, R103, R14, R46 ;  /* 0x0000000e674f7223 */ /* 0x000fe2000001002e */
[----:B------:R-:W-:Y:S01]  /*2050*/  FFMA.FTZ R5, R5, R12, R44 ;  /* 0x0000000c05057223 */ /* 0x000fe2000001002c */
[----:B------:R-:W-:Y:S01]  /*2060*/  FFMA.FTZ R78, R78, R15, R47 ;  /* 0x0000000f4e4e7223 */ /* 0x000fe2000001002f */
[----:B------:R-:W-:Y:S01]  /*2070*/  FFMA.FTZ R76, R76, R13, R45 ;  /* 0x0000000d4c4c7223 */ /* 0x000fe2000001002d */
[----:B--2---:R-:W-:-:S04]  /*2080*/  @!P2 IMAD.WIDE R98, R3, 0x4, R98 ;  /* 0x000000040362a825 */ /* 0x004fc800078e0262 */
[C---:B------:R-:W-:Y:S01]  /*2090*/  FMUL.FTZ R77, R87.reuse, R84 ;  /* 0x00000054574d7220 */ /* 0x040fe20000410000 */
[----:B------:R-:W-:Y:S01]  /*20a0*/  FMUL.FTZ R84, R87, R85 ;  /* 0x0000005557547220 */ /* 0x000fe20000410000 */
[----:B------:R-:W-:Y:S01]  /*20b0*/  F2FP.BF16.F32.PACK_AB R79, R78, R79 ;  /* 0x0000004f4e4f723e */ /* 0x000fe200000010ff */
[----:B------:R-:W-:Y:S01]  /*20c0*/  IMAD.WIDE.U32 R114, R109, 0x10, R80 ;  /* 0x000000106d727825 */ /* 0x000fe200078e0050 */
[----:B------:R-:W-:-:S03]  /*20d0*/  F2FP.BF16.F32.PACK_AB R78, R76, R5 ;  /* 0x000000054c4e723e */ /* 0x000fc600000010ff */
[C---:B------:R-:W-:Y:S01]  /*20e0*/  FMUL.FTZ R5, R87.reuse, R72 ;  /* 0x0000004857057220 */ /* 0x040fe20000410000 */
[C---:B------:R-:W-:Y:S01]  /*20f0*/  FMUL.FTZ R72, R87.reuse, R73 ;  /* 0x0000004957487220 */ /* 0x040fe20000410000 */
[----:B------:R0:W-:Y:S01]  /*2100*/  @!P2 STG.E desc[UR6][R98.64], R96 ;  /* 0x000000606200a986 */ /* 0x0001e2000c101906 */
        /* <DEDUP_REMOVED lines=8> */
[----:B------:R-:W1:Y:S01]  /*2190*/  @!P2 LDC.64 R84, c[0x0][0x3c8] ;  /* 0x0000f200ff54ab82 */ /* 0x000e620000000a00 */
[----:B------:R-:W-:Y:S01]  /*21a0*/  FFMA.FTZ R5, R5, R8, R40 ;  /* 0x0000000805057223 */ /* 0x000fe20000010028 */
[----:B------:R-:W-:Y:S01]  /*21b0*/  FFMA.FTZ R72, R72, R9, R41 ;  /* 0x0000000948487223 */ /* 0x000fe20000010029 */
[----:B0-----:R-:W-:Y:S01]  /*21c0*/  IMAD.WIDE.U32 R98, R6, 0x10, R80 ;  /* 0x0000001006627825 */ /* 0x001fe200078e0050 */
[----:B------:R-:W-:-:S03]  /*21d0*/  F2FP.BF16.F32.PACK_AB R77, R74, R73 ;  /* 0x000000494a4d723e */ /* 0x000fc600000010ff */
[----:B------:R-:W-:Y:S01]  /*21e0*/  FMUL.FTZ R111, R87, R111 ;  /* 0x0000006f576f7220 */ /* 0x000fe20000410000 */
[----:B------:R-:W-:Y:S01]  /*21f0*/  F2FP.BF16.F32.PACK_AB R74, R83, R82 ;  /* 0x00000052534a723e */ /* 0x000fe200000010ff */
[----:B------:R-:W-:-:S04]  /*2200*/  IMAD.WIDE.U32 R6, R7, 0x10, R80 ;  /* 0x0000001007067825 */ /* 0x000fc800078e0050 */
[----:B------:R-:W-:Y:S01]  /*2210*/  FMUL.FTZ R81, R87, R86 ;  /* 0x0000005657517220 */ /* 0x000fe20000410000 */
[----:B------:R-:W-:Y:S01]  /*2220*/  FFMA.FTZ R80, R75, R18, R50 ;  /* 0x000000124b507223 */ /* 0x000fe20000010032 */
[C---:B------:R-:W-:Y:S01]  /*2230*/  FMUL.FTZ R82, R87.reuse, R89 ;  /* 0x0000005957527220 */ /* 0x040fe20000410000 */
[----:B------:R-:W-:Y:S01]  /*2240*/  FMUL.FTZ R83, R87, R90 ;  /* 0x0000005a57537220 */ /* 0x000fe20000410000 */
[----:B------:R-:W-:Y:S01]  /*2250*/  FFMA.FTZ R75, R81, R22, R54 ;  /* 0x00000016514b7223 */ /* 0x000fe20000010036 */
[----:B------:R-:W-:Y:S01]  /*2260*/  FFMA.FTZ R81, R76, R19, R51 ;  /* 0x000000134c517223 */ /* 0x000fe20000010033 */
[C---:B------:R-:W-:Y:S01]  /*2270*/  FMUL.FTZ R89, R87.reuse, R94 ;  /* 0x0000005e57597220 */ /* 0x040fe20000410000 */
[----:B------:R-:W-:Y:S01]  /*2280*/  F2FP.BF16.F32.PACK_AB R76, R72, R5 ;  /* 0x00000005484c723e */ /* 0x000fe200000010ff */
[C---:B------:R-:W-:Y:S01]  /*2290*/  FMUL.FTZ R5, R87.reuse, R108 ;  /* 0x0000006c57057220 */ /* 0x040fe20000410000 */
[----:B------:R-:W-:Y:S01]  /*22a0*/  FMUL.FTZ R110, R87, R110 ;  /* 0x0000006e576e7220 */ /* 0x000fe20000410000 */
[----:B------:R-:W-:Y:S01]  /*22b0*/  F2FP.BF16.F32.PACK_AB R73, R81, R80 ;  /* 0x000000505149723e */ /* 0x000fe200000010ff */
[C---:B------:R-:W-:Y:S01]  /*22c0*/  FMUL.FTZ R81, R87.reuse, R88 ;  /* 0x0000005857517220 */ /* 0x040fe20000410000 */
[C---:B------:R-:W-:Y:S01]  /*22d0*/  FMUL.FTZ R88, R87.reuse, R113 ;  /* 0x0000007157587220 */ /* 0x040fe20000410000 */
[C---:B------:R-:W-:Y:S01]  /*22e0*/  FMUL.FTZ R86, R87.reuse, R91 ;  /* 0x0000005b57567220 */ /* 0x040fe20000410000 */
[----:B------:R-:W-:Y:S01]  /*22f0*/  FMUL.FTZ R90, R87, R95 ;  /* 0x0000005f575a7220 */ /* 0x000fe20000410000 */
[----:B------:R-:W-:Y:S01]  /*2300*/  FFMA.FTZ R80, R81, R24, R56 ;  /* 0x0000001851507223 */ /* 0x000fe20000010038 */
[----:B------:R-:W-:Y:S01]  /*2310*/  FFMA.FTZ R81, R83, R26, R58 ;  /* 0x0000001a53517223 */ /* 0x000fe2000001003a */
[----:B------:R-:W0:Y:S01]  /*2320*/  LDC.64 R94, c[0x0][0x380] ;  /* 0x0000e000ff5e7b82 */ /* 0x000e220000000a00 */
        /* <DEDUP_REMOVED lines=31> */
[----:B-1----:R-:W-:Y:S01]  /*2520*/  @!P2 IMAD.WIDE R84, R3, 0x4, R84 ;  /* 0x000000040354a825 */ /* 0x002fe200078e0254 */
[----:B------:R-:W-:-:S02]  /*2530*/  F2FP.BF16.F32.PACK_AB R75, R112, R75 ;  /* 0x0000004b704b723e */ /* 0x000fc400000010ff */
[----:B------:R-:W-:Y:S02]  /*2540*/  F2FP.BF16.F32.PACK_AB R89, R88, R89 ;  /* 0x000000595859723e */ /* 0x000fe400000010ff */
[----:B------:R-:W-:Y:S01]  /*2550*/  F2FP.BF16.F32.PACK_AB R91, R100, R91 ;  /* 0x0000005b645b723e */ /* 0x000fe200000010ff */
[----:B------:R1:W-:Y:S01]  /*2560*/  @!P2 STG.E desc[UR6][R84.64], R87 ;  /* 0x000000575400a986 */ /* 0x0003e2000c101906 */
[----:B------:R-:W-:Y:S02]  /*2570*/  F2FP.BF16.F32.PACK_AB R90, R97, R90 ;  /* 0x0000005a615a723e */ /* 0x000fe400000010ff */
[----:B------:R-:W-:Y:S01]  /*2580*/  F2FP.BF16.F32.PACK_AB R88, R86, R5 ;  /* 0x000000055658723e */ /* 0x000fe200000010ff */
[----:B------:R1:W-:Y:S01]  /*2590*/  STG.E.128 desc[UR6][R92.64], R76 ;  /* 0x0000004c5c007986 */ /* 0x0003e2000c101d06 */
[----:B0-----:R-:W-:-:S03]  /*25a0*/  IADD3 R3, PT, PT, R3, R94, RZ ;  /* 0x0000005e03037210 */ /* 0x001fc60007ffe0ff */
[----:B------:R1:W-:Y:S01]  /*25b0*/  STG.E.128 desc[UR6][R98.64], R72 ;  /* 0x0000004862007986 */ /* 0x0003e2000c101d06 */
[----:B------:R-:W-:-:S03]  /*25c0*/  ISETP.GE.AND P2, PT, R3, R95, PT ;  /* 0x0000005f0300720c */ /* 0x000fc60003f46270 */
[----:B------:R1:W-:Y:S04]  /*25d0*/  STG.E.128 desc[UR6][R6.64], R80 ;  /* 0x0000005006007986 */ /* 0x0003e8000c101d06 */
[----:B------:R1:W-:Y:S06]  /*25e0*/  STG.E.128 desc[UR6][R114.64], R88 ;  /* 0x0000005872007986 */ /* 0x0003ec000c101d06 */
[----:B------:R-:W-:Y:S05]  /*25f0*/  @!P2 BRA `(.L_x_10742) ;  /* 0xffffffdc009ca947 */ /* 0x000fea000383ffff */
[----:B------:R-:W-:Y:S05]  /*2600*/  EXIT ;  /* 0x000000000000794d */ /* 0x000fea0003800000 */
.L_x_10743:
        /* <DEDUP_REMOVED lines=15> */
.L_x_27263:


//--------------------- .text._ZN10layer_norm13ln_fwd_kernelINS_13Kernel_traitsIf13__nv_bfloat16fS2_fjLj4096ELj1ELj1ELj4ELj16ENS_18Kernel_traits_baseILj4096EfS2_fS2_fjLj128EEEEELb0ELb0ELb1ELb0EEEvNS_9FwdParamsE --------------------------
	.section	.text._ZN10layer_norm13ln_fwd_kernelINS_13Kernel_traitsIf13__nv_bfloat16fS2_fjLj4096ELj1ELj1ELj4ELj16ENS_18Kernel_traits_baseILj4096EfS2_fS2_fjLj128EEEEELb0ELb0ELb1ELb0EEEvNS_9FwdParamsE,"ax",@progbits
	.align	128
        .global         _ZN10layer_norm13ln_fwd_kernelINS_13Kernel_traitsIf13__nv_bfloat16fS2_fjLj4096ELj1ELj1ELj4ELj16ENS_18Kernel_traits_baseILj4096EfS2_fS2_fjLj128EEEEELb0ELb0ELb1ELb0EEEvNS_9FwdParamsE
        .type           _ZN10layer_norm13ln_fwd_kernelINS_13Kernel_traitsIf13__nv_bfloat16fS2_fjLj4096ELj1ELj1ELj4ELj16ENS_18Kernel_traits_baseILj4096EfS2_fS2_fjLj128EEEEELb0ELb0ELb1ELb0EEEvNS_9FwdParamsE,@function
        .size           _ZN10layer_norm13ln_fwd_kernelINS_13Kernel_traitsIf13__nv_bfloat16fS2_fjLj4096ELj1ELj1ELj4ELj16ENS_18Kernel_traits_baseILj4096EfS2_fS2_fjLj128EEEEELb0ELb0ELb1ELb0EEEvNS_9FwdParamsE,(.L_x_27264 - _ZN10layer_norm13ln_fwd_kernelINS_13Kernel_traitsIf13__nv_bfloat16fS2_fjLj4096ELj1ELj1ELj4ELj16ENS_18Kernel_traits_baseILj4096EfS2_fS2_fjLj128EEEEELb0ELb0ELb1ELb0EEEvNS_9FwdParamsE)
        .other          _ZN10layer_norm13ln_fwd_kernelINS_13Kernel_traitsIf13__nv_bfloat16fS2_fjLj4096ELj1ELj1ELj4ELj16ENS_18Kernel_traits_baseILj4096EfS2_fS2_fjLj128EEEEELb0ELb0ELb1ELb0EEEvNS_9FwdParamsE,@"STO_CUDA_ENTRY STV_DEFAULT"
_ZN10layer_norm13ln_fwd_kernelINS_13Kernel_traitsIf13__nv_bfloat16fS2_fjLj4096ELj1ELj1ELj4ELj16ENS_18Kernel_traits_baseILj4096EfS2_fS2_fjLj128EEEEELb0ELb0ELb1ELb0EEEvNS_9FwdParamsE:
.text._ZN10layer_norm13ln_fwd_kernelINS_13Kernel_traitsIf13__nv_bfloat16fS2_fjLj4096ELj1ELj1ELj4ELj16ENS_18Kernel_traits_baseILj4096EfS2_fS2_fjLj128EEEEELb0ELb0ELb1ELb0EEEvNS_9FwdParamsE:
        /* <DEDUP_REMOVED lines=58> */
.L_x_10745:
        /* <DEDUP_REMOVED lines=10> */
[----:B------:R-:W5:Y:S01]  /*0440*/  @P0 LDG.E.128 R68, desc[UR12][R4.64] ;  /* 0x0000000c04440981 */ /* 0x000f62000c1e1d00 */
[C---:B-1----:R-:W-:Y:S01]  /*0450*/  @P1 IMAD.WIDE.U32 R6, R75.reuse, 0x20, R6 ;  /* 0x000000204b061825 */ /* 0x042fe200078e0006 */
[----:B------:R-:W-:Y:S02]  /*0460*/  @P1 IADD3 R75, PT, PT, R75, 0x80, RZ ;  /* 0x000000804b4b1810 */ /* 0x000fe40007ffe0ff */
[----:B------:R-:W5:Y:S04]  /*0470*/  @P0 LDG.E.128 R64, desc[UR12][R4.64+0x10] ;  /* 0x0000100c04400981 */ /* 0x000f68000c1e1d00 */
[----:B------:R-:W5:Y:S01]  /*0480*/  @P1 LDG.E.128 R52, desc[UR12][R6.64] ;  /* 0x0000000c06341981 */ /* 0x000f62000c1e1d00 */
[C---:B--2---:R-:W-:Y:S01]  /*0490*/  @P2 IMAD.WIDE.U32 R40, R75.reuse, 0x20, R24 ;  /* 0x000000204b282825 */ /* 0x044fe200078e0018 */
[----:B------:R-:W-:-:S02]  /*04a0*/  @P2 IADD3 R75, PT, PT, R75, 0x80, RZ ;  /* 0x000000804b4b2810 */ /* 0x000fc40007ffe0ff */
[----:B------:R-:W5:Y:S01]  /*04b0*/  @P1 LDG.E.128 R48, desc[UR12][R6.64+0x10] ;  /* 0x0000100c06301981 */ /* 0x000f62000c1e1d00 */
[----:B------:R-:W-:Y:S02]  /*04c0*/  CS2R R24, SRZ ;  /* 0x0000000000187805 */ /* 0x000fe4000001ff00 */
[----:B------:R-:W-:Y:S02]  /*04d0*/  CS2R R30, SRZ ;  /* 0x00000000001e7805 */ /* 0x000fe4000001ff00 */
[----:B------:R-:W-:Y:S01]  /*04e0*/  CS2R R28, SRZ ;  /* 0x00000000001c7805 */ /* 0x000fe2000001ff00 */
[----:B------:R-:W5:Y:S01]  /*04f0*/  @P2 LDG.E.128 R36, desc[UR12][R40.64] ;  /* 0x0000000c28242981 */ /* 0x000f62000c1e1d00 */
[----:B---3--:R-:W-:Y:S01]  /*0500*/  @P3 IMAD.WIDE.U32 R2, R75, 0x20, R26 ;  /* 0x000000204b023825 */ /* 0x008fe200078e001a */
[----:B------:R-:W-:Y:S02]  /*0510*/  CS2R R42, SRZ ;  /* 0x00000000002a7805 */ /* 0x000fe4000001ff00 */
[----:B------:R0:W5:Y:S04]  /*0520*/  @P2 LDG.E.128 R32, desc[UR12][R40.64+0x10] ;  /* 0x0000100c28202981 */ /* 0x000168000c1e1d00 */
[----:B------:R1:W5:Y:S04]  /*0530*/  @P3 LDG.E.128 R20, desc[UR12][R2.64] ;  /* 0x0000000c02143981 */ /* 0x000368000c1e1d00 */
[----:B------:R1:W5:Y:S01]  /*0540*/  @P3 LDG.E.128 R16, desc[UR12][R2.64+0x10] ;  /* 0x0000100c02103981 */ /* 0x000362000c1e1d00 */
[----:B------:R-:W-:-:S02]  /*0550*/  CS2R R26, SRZ ;  /* 0x00000000001a7805 */ /* 0x000fc4000001ff00 */
[----:B0-----:R-:W-:Y:S02]  /*0560*/  CS2R R40, SRZ ;  /* 0x0000000000287805 */ /* 0x001fe4000001ff00 */
[----:B------:R-:W-:Y:S02]  /*0570*/  CS2R R46, SRZ ;  /* 0x00000000002e7805 */ /* 0x000fe4000001ff00 */
        /* <DEDUP_REMOVED lines=8> */
[----:B-1----:R-:W-:-:S07]  /*0600*/  @P3 CS2R R12, SRZ ;  /* 0x00000000000c3805 */ /* 0x002fce000001ff00 */
.L_x_10746:
[----:B------:R-:W-:Y:S05]  /*0610*/  BSYNC.RECONVERGENT B0 ;  /* 0x0000000000007941 */ /* 0x000fea0003800200 */
.L_x_10744:
        /* <DEDUP_REMOVED lines=16> */
[-C--:B------:R-:W-:Y:S02]  /*0720*/  LEA R72, R72, R73.reuse, 0x3 ;  /* 0x0000004948487211 */ /* 0x080fe400078e18ff */
[----:B------:R-:W-:Y:S01]  /*0730*/  VIMNMX R2, PT, PT, R3, 0x20, PT ;  /* 0x0000002003027848 */ /* 0x000fe20003fe0100 */
[----:B------:R-:W4:Y:S01]  /*0740*/  LDCU.128 UR8, c[0x0][0x3f0] ;  /* 0x00007e00ff0877ac */ /* 0x000f220008000c00 */
[----:B------:R-:W-:Y:S02]  /*0750*/  I2FP.F32.U32 R72, R72 ;  /* 0x0000004800487245 */ /* 0x000fe40000201000 */
[----:B------:R-:W-:Y:S01]  /*0760*/  LEA R2, R2, R73, 0x3 ;  /* 0x0000004902027211 */ /* 0x000fe200078e18ff */
[----:B------:R-:W0:Y:S01]  /*0770*/  LDCU.64 UR16, c[0x0][0x380] ;  /* 0x00007000ff1077ac */ /* 0x000e220008000a00 */
[----:B------:R0:W0:Y:S01]  /*0780*/  MUFU.RCP R0, R72 ;  /* 0x0000004800007308 */ /* 0x0000220000001000 */
[----:B-1----:R-:W-:-:S11]  /*0790*/  UPLOP3.LUT UP1, UPT, UPT, UPT, UPT, 0x40, 0x4 ;  /* 0x000000000004789c */ /* 0x002fd60003f2e870 */
.L_x_10779:
        /* <DEDUP_REMOVED lines=10> */
[----:B------:R-:W-:Y:S01]  /*0840*/  HFMA2 R108, -RZ, RZ, 0, 0 ;  /* 0x00000000ff6c7431 */ /* 0x000fe200000001ff */
[----:B------:R-:W1:Y:S01]  /*0850*/  S2R R3, SR_TID.X ;  /* 0x0000000000037919 */ /* 0x000e620000002100 */
        /* <DEDUP_REMOVED lines=20> */
[----:B0-----:R-:W-:-:S06]  /*09a0*/  IMAD.WIDE.U32 R72, R108, 0x10, R72 ;  /* 0x000000106c487825 */ /* 0x001fcc00078e0048 */
[----:B------:R-:W5:Y:S02]  /*09b0*/  LDG.E.128 R72, desc[UR12][R72.64] ;  /* 0x0000000c48487981 */ /* 0x000f64000c1e1d00 */
.L_x_10749:
[----:B------:R-:W-:Y:S05]  /*09c0*/  BRA.U !UP0, `(.L_x_10750) ;  /* 0x0000000108987547 */ /* 0x000fea000b800000 */
[----:B------:R-:W1:Y:S02]  /*09d0*/  LDC.64 R94, c[0x0][0x3a0] ;  /* 0x0000e800ff5e7b82 */ /* 0x000e640000000a00 */
[----:B-1----:R-:W-:-:S05]  /*09e0*/  IMAD.WIDE.U32 R94, R109, 0x20, R94 ;  /* 0x000000206d5e7825 */ /* 0x002fca00078e005e */
[----:B------:R-:W2:Y:S04]  /*09f0*/  LDG.E.128 R4, desc[UR12][R94.64] ;  /* 0x0000000c5e047981 */ /* 0x000ea8000c1e1d00 */
[----:B------:R1:W3:Y:S01]  /*0a00*/  LDG.E.128 R100, desc[UR12][R94.64+0x10] ;  /* 0x0000100c5e647981 */ /* 0x0002e2000c1e1d00 */
[----:B------:R-:W-:-:S13]  /*0a10*/  ISETP.LT.AND P1, PT, RZ, UR21, PT ;  /* 0x00000015ff007c0c */ /* 0x000fda000bf21270 */
[----:B------:R-:W4:Y:S01]  /*0a20*/  @P1 LDC R113, c[0x0][0x40c] ;  /* 0x00010300ff711b82 */ /* 0x000f220000000800 */
[C---:B-----5:R-:W-:Y:S02]  /*0a30*/  @P1 PRMT R92, R72.reuse, 0x7632, R92 ;  /* 0x00007632485c1816 */ /* 0x060fe4000000005c */
[----:B------:R-:W-:Y:S02]  /*0a40*/  @P1 SHF.L.U32 R111, R72, 0x10, RZ ;  /* 0x00000010486f1819 */ /* 0x000fe400000006ff */
[----:B------:R-:W-:-:S03]  /*0a50*/  @P1 SHF.L.U32 R112, R92, 0x10, RZ ;  /* 0x000000105c701819 */ /* 0x000fc600000006ff */
[----:B------:R-:W0:Y:S08]  /*0a60*/  @P1 LDC R114, c[0x0][0x40c] ;  /* 0x00010300ff721b82 */ /* 0x000e300000000800 */
[----:B------:R-:W1:Y:S08]  /*0a70*/  @P1 LDC R115, c[0x0][0x40c] ;  /* 0x00010300ff731b82 */ /* 0x000e700000000800 */
[----:B------:R-:W1:Y:S01]  /*0a80*/  @P1 LDC R116, c[0x0][0x40c] ;  /* 0x00010300ff741b82 */ /* 0x000e620000000800 */
[----:B--2---:R-:W-:Y:S01]  /*0a90*/  @!P1 MOV R92, R4 ;  /* 0x00000004005c9202 */ /* 0x004fe20000000f00 */
[----:B----4-:R-:W-:Y:S01]  /*0aa0*/  @P1 FFMA.FTZ R92, R111, R113, R4 ;  /* 0x000000716f5c1223 */ /* 0x010fe20000010004 */
[----:B------:R-:W-:-:S05]  /*0ab0*/  @!P1 MOV R93, R5 ;  /* 0x00000005005d9202 */ /* 0x000fca0000000f00 */
[----:B------:R-:W3:Y:S01]  /*0ac0*/  @P1 LDC R111, c[0x0][0x40c] ;  /* 0x00010300ff6f1b82 */ /* 0x000ee20000000800 */
[----:B0-----:R-:W-:Y:S01]  /*0ad0*/  @P1 FFMA.FTZ R93, R112, R114, R5 ;  /* 0x00000072705d1223 */ /* 0x001fe20000010005 */
[C---:B------:R-:W-:Y:S02]  /*0ae0*/  @P1 PRMT R4, R73.reuse, 0x7632, R4 ;  /* 0x0000763249041816 */ /* 0x040fe40000000004 */
[----:B------:R-:W-:Y:S02]  /*0af0*/  @P1 SHF.L.U32 R5, R73, 0x10, RZ ;  /* 0x0000001049051819 */ /* 0x000fe400000006ff */
[----:B------:R-:W-:Y:S02]  /*0b00*/  @P1 SHF.L.U32 R4, R4, 0x10, RZ ;  /* 0x0000001004041819 */ /* 0x000fe400000006ff */
[----:B------:R-:W0:Y:S01]  /*0b10*/  @P1 LDC R112, c[0x0][0x40c] ;  /* 0x00010300ff701b82 */ /* 0x000e220000000800 */
[----:B-1----:R-:W-:Y:S01]  /*0b20*/  @!P1 MOV R94, R6 ;  /* 0x00000006005e9202 */ /* 0x002fe20000000f00 */
[----:B------:R-:W-:Y:S01]  /*0b30*/  @P1 FFMA.FTZ R94, R5, R115, R6 ;  /* 0x00000073055e1223 */ /* 0x000fe20000010006 */
[----:B------:R-:W-:Y:S01]  /*0b40*/  @!P1 MOV R95, R7 ;  /* 0x00000007005f9202 */ /* 0x000fe20000000f00 */
[----:B------:R-:W-:Y:S01]  /*0b50*/  @P1 FFMA.FTZ R95, R4, R116, R7 ;  /* 0x00000074045f1223 */ /* 0x000fe20000010007 */
[----:B------:R-:W-:-:S02]  /*0b60*/  @P1 SHF.L.U32 R5, R74, 0x10, RZ ;  /* 0x000000104a051819 */ /* 0x000fc400000006ff */
[----:B------:R-:W-:Y:S01]  /*0b70*/  @P1 PRMT R4, R74, 0x7632, R4 ;  /* 0x000076324a041816 */ /* 0x000fe20000000004 */
[----:B------:R-:W1:Y:S01]  /*0b80*/  @P1 LDC R113, c[0x0][0x40c] ;  /* 0x00010300ff711b82 */ /* 0x000e620000000800 */
[----:B------:R-:W-:Y:S02]  /*0b90*/  @P1 PRMT R6, R75, 0x7632, R6 ;  /* 0x000076324b061816 */ /* 0x000fe40000000006 */
[----:B------:R-:W-:Y:S02]  /*0ba0*/  @P1 SHF.L.U32 R4, R4, 0x10, RZ ;  /* 0x0000001004041819 */ /* 0x000fe400000006ff */
[----:B------:R-:W-:-:S03]  /*0bb0*/  @P1 SHF.L.U32 R6, R6, 0x10, RZ ;  /* 0x0000001006061819 */ /* 0x000fc600000006ff */
[----:B------:R-:W2:Y:S01]  /*0bc0*/  @P1 LDC R114, c[0x0][0x40c] ;  /* 0x00010300ff721b82 */ /* 0x000ea20000000800 */
[----:B---3--:R-:W-:Y:S01]  /*0bd0*/  @P1 FFMA.FTZ R100, R5, R111, R100 ;  /* 0x0000006f05641223 */ /* 0x008fe20000010064 */
[----:B------:R-:W-:Y:S01]  /*0be0*/  @P1 SHF.L.U32 R5, R75, 0x10, RZ ;  /* 0x000000104b051819 */ /* 0x000fe200000006ff */
[----:B0-----:R-:W-:-:S04]  /*0bf0*/  @P1 FFMA.FTZ R101, R4, R112, R101 ;  /* 0x0000007004651223 */ /* 0x001fc80000010065 */
[----:B-1----:R-:W-:Y:S01]  /*0c00*/  @P1 FFMA.FTZ R102, R5, R113, R102 ;  /* 0x0000007105661223 */ /* 0x002fe20000010066 */
[----:B--2---:R-:W-:Y:S01]  /*0c10*/  @P1 FFMA.FTZ R103, R6, R114, R103 ;  /* 0x0000007206671223 */ /* 0x004fe20000010067 */
[----:B------:R-:W-:Y:S06]  /*0c20*/  BRA `(.L_x_10751) ;  /* 0x0000000000807947 */ /* 0x000fec0003800000 */
.L_x_10750:
[----:B------:R-:W1:Y:S01]  /*0c30*/  @UP2 LDCU UR4, c[0x0][0x40c] ;  /* 0x00008180ff0427ac */ /* 0x000e620008000800 */
[----:B-----5:R-:W-:Y:S02]  /*0c40*/  @P4 SHF.L.U32 R4, R72, 0x10, RZ ;  /* 0x0000001048044819 */ /* 0x020fe400000006ff */
[----:B------:R-:W-:Y:S02]  /*0c50*/  CS2R R92, SRZ ;  /* 0x00000000005c7805 */ /* 0x000fe4000001ff00 */
[----:B------:R-:W-:Y:S01]  /*0c60*/  @P4 SHF.L.U32 R5, R73, 0x10, RZ ;  /* 0x0000001049054819 */ /* 0x000fe200000006ff */
[----:B------:R-:W2:Y:S01]  /*0c70*/  @UP2 LDCU UR7, c[0x0][0x40c] ;  /* 0x00008180ff0727ac */ /* 0x000ea20008000800 */
[----:B------:R-:W-:Y:S02]  /*0c80*/  @P4 SHF.L.U32 R6, R74, 0x10, RZ ;  /* 0x000000104a064819 */ /* 0x000fe400000006ff */
[----:B------:R-:W-:Y:S02]  /*0c90*/  CS2R R94, SRZ ;  /* 0x00000000005e7805 */ /* 0x000fe4000001ff00 */
[----:B------:R-:W-:Y:S01]  /*0ca0*/  CS2R R100, SRZ ;  /* 0x0000000000647805 */ /* 0x000fe2000001ff00 */
[----:B------:R-:W3:Y:S01]  /*0cb0*/  @UP2 LDCU UR24, c[0x0][0x40c] ;  /* 0x00008180ff1827ac */ /* 0x000ee20008000800 */
[----:B------:R-:W-:-:S02]  /*0cc0*/  @P4 PRMT R7, R75, 0x7632, R7 ;  /* 0x000076324b074816 */ /* 0x000fc40000000007 */
[----:B------:R-:W-:Y:S02]  /*0cd0*/  CS2R R102, SRZ ;  /* 0x0000000000667805 */ /* 0x000fe4000001ff00 */
[----:B------:R-:W-:Y:S01]  /*0ce0*/  @P4 SHF.L.U32 R111, R75, 0x10, RZ ;  /* 0x000000104b6f4819 */ /* 0x000fe200000006ff */
[----:B------:R-:W4:Y:S01]  /*0cf0*/  @UP2 LDCU UR5, c[0x0][0x40c] ;  /* 0x00008180ff0527ac */ /* 0x000f220008000800 */
[----:B------:R-:W-:Y:S01]  /*0d00*/  @P4 SHF.L.U32 R7, R7, 0x10, RZ ;  /* 0x0000001007074819 */ /* 0x000fe200000006ff */
[----:B------:R-:W0:Y:S01]  /*0d10*/  @UP2 LDCU UR23, c[0x0][0x40c] ;  /* 0x00008180ff1727ac */ /* 0x000e220008000800 */
[----:B-1----:R-:W-:Y:S01]  /*0d20*/  @P4 FMUL.FTZ R92, R4, UR4 ;  /* 0x00000004045c4c20 */ /* 0x002fe20008410000 */
[----:B------:R-:W-:Y:S01]  /*0d30*/  @P4 PRMT R4, R72, 0x7632, R4 ;  /* 0x0000763248044816 */ /* 0x000fe20000000004 */
[----:B------:R-:W1:Y:S01]  /*0d40*/  @UP2 LDCU UR25, c[0x0][0x40c] ;  /* 0x00008180ff1927ac */ /* 0x000e620008000800 */
[----:B--2---:R-:W-:Y:S01]  /*0d50*/  @P4 FMUL.FTZ R94, R5, UR7 ;  /* 0x00000007055e4c20 */ /* 0x004fe20008410000 */
[----:B------:R-:W-:Y:S01]  /*0d60*/  @P4 PRMT R5, R73, 0x7632, R5 ;  /* 0x0000763249054816 */ /* 0x000fe20000000005 */
[----:B------:R-:W2:Y:S01]  /*0d70*/  @UP2 LDCU UR26, c[0x0][0x40c] ;  /* 0x00008180ff1a27ac */ /* 0x000ea20008000800 */
[----:B------:R-:W-:Y:S01]  /*0d80*/  @P4 SHF.L.U32 R4, R4, 0x10, RZ ;  /* 0x0000001004044819 */ /* 0x000fe200000006ff */
[----:B---3--:R-:W-:Y:S01]  /*0d90*/  @P4 FMUL.FTZ R100, R6, UR24 ;  /* 0x0000001806644c20 */ /* 0x008fe20008410000 */
[----:B------:R-:W-:Y:S01]  /*0da0*/  @P4 PRMT R6, R74, 0x7632, R6 ;  /* 0x000076324a064816 */ /* 0x000fe20000000006 */
[----:B------:R-:W3:Y:S01]  /*0db0*/  @UP2 LDCU UR4, c[0x0][0x40c] ;  /* 0x00008180ff0427ac */ /* 0x000ee20008000800 */
[----:B------:R-:W-:Y:S01]  /*0dc0*/  @P4 SHF.L.U32 R5, R5, 0x10, RZ ;  /* 0x0000001005054819 */ /* 0x000fe200000006ff */
[----:B----4-:R-:W-:Y:S01]  /*0dd0*/  @P4 FMUL.FTZ R93, R4, UR5 ;  /* 0x00000005045d4c20 */ /* 0x010fe20008410000 */
[----:B------:R-:W-:-:S03]  /*0de0*/  @P4 SHF.L.U32 R6, R6, 0x10, RZ ;  /* 0x0000001006064819 */ /* 0x000fc600000006ff */
[----:B0-----:R-:W-:Y:S02]  /*0df0*/  @P4 FMUL.FTZ R95, R5, UR23 ;  /* 0x00000017055f4c20 */ /* 0x001fe40008410000 */
[----:B-1----:R-:W-:Y:S01]  /*0e00*/  @P4 FMUL.FTZ R101, R6, UR25 ;  /* 0x0000001906654c20 */ /* 0x002fe20008410000 */
[----:B--2---:R-:W-:Y:S01]  /*0e10*/  @P4 FMUL.FTZ R102, R111, UR26 ;  /* 0x0000001a6f664c20 */ /* 0x004fe20008410000 */
[----:B---3--:R-:W-:-:S07]  /*0e20*/  @P4 FMUL.FTZ R103, R7, UR4 ;  /* 0x0000000407674c20 */ /* 0x008fce0008410000 */
.L_x_10751:
[----:B------:R-:W0:Y:S01]  /*0e30*/  LDC.64 R4, c[0x0][0x3a8] ;  /* 0x0000ea00ff047b82 */ /* 0x000e220000000a00 */
[----:B------:R-:W-:Y:S01]  /*0e40*/  IADD3 R108, PT, PT, R108, 0x80, RZ ;  /* 0x000000806c6c7810 */ /* 0x000fe20007ffe0ff */
[C---:B0-----:R-:W-:Y:S01]  /*0e50*/  IMAD.WIDE.U32 R4, R109.reuse, 0x20, R4 ;  /* 0x000000206d047825 */ /* 0x041fe200078e0004 */
[----:B------:R-:W-:-:S04]  /*0e60*/  IADD3 R109, PT, PT, R109, 0x80, RZ ;  /* 0x000000806d6d7810 */ /* 0x000fc80007ffe0ff */
[----:B------:R1:W-:Y:S04]  /*0e70*/  STG.E.128 desc[UR12][R4.64], R92 ;  /* 0x0000005c04007986 */ /* 0x0003e8000c101d0c */
[----:B------:R1:W-:Y:S02]  /*0e80*/  STG.E.128 desc[UR12][R4.64+0x10], R100 ;  /* 0x0000106404007986 */ /* 0x0003e4000c101d0c */
.L_x_10748:
[----:B0--3--:R-:W-:Y:S05]  /*0e90*/  BSYNC.RECONVERGENT B0 ;  /* 0x0000000000007941 */ /* 0x009fea0003800200 */
.L_x_10747:
[----:B------:R-:W-:Y:S01]  /*0ea0*/  ISETP.GE.U32.AND P1, PT, R110, 0x100, PT ;  /* 0x000001006e00780c */ /* 0x000fe20003f26070 */
[----:B------:R-:W-:-:S12]  /*0eb0*/  BSSY.RECONVERGENT B0, `(.L_x_10752) ;  /* 0x0000055000007945 */ /* 0x000fd80003800200 */
[----:B------:R-:W-:Y:S05]  /*0ec0*/  @!P1 BRA `(.L_x_10753) ;  /* 0x00000004004c9947 */ /* 0x000fea0003800000 */
[----:B------:R-:W-:-:S04]  /*0ed0*/  UISETP.NE.U32.AND UP0, UPT, UR14, URZ, UPT ;  /* 0x000000ff0e00728c */ /* 0x000fc8000bf05070 */
[----:B------:R-:W-:Y:S01]  /*0ee0*/  UISETP.NE.AND.EX UP0, UPT, UR15, URZ, UPT, UP0 ;  /* 0x000000ff0f00728c */ /* 0x000fe2000bf05300 */
[----:B------:R-:W-:Y:S10]  /*0ef0*/  BRA.U !UP2, `(.L_x_10754) ;  /* 0x000000010a0c7547 */ /* 0x000ff4000b800000 */
[----:B-1----:R-:W0:Y:S02]  /*0f00*/  LDC.64 R4, c[0x0][0x390] ;  /* 0x0000e400ff047b82 */ /* 0x002e240000000a00 */
[----:B0-----:R-:W-:-:S05]  /*0f10*/  IMAD.WIDE.U32 R4, R108, 0x10, R4 ;  /* 0x000000106c047825 */ /* 0x001fca00078e0004 */
[----:B------:R0:W5:Y:S02]  /*0f20*/  LDG.E.128 R72, desc[UR12][R4.64] ;  /* 0x0000000c04487981 */ /* 0x000164000c1e1d00 */
.L_x_10754:
[----:B------:R-:W-:Y:S05]  /*0f30*/  BRA.U !UP0, `(.L_x_10755) ;  /* 0x0000000108987547 */ /* 0x000fea000b800000 */
[----:B01----:R-:W0:Y:S02]  /*0f40*/  LDC.64 R4, c[0x0][0x3a0] ;  /* 0x0000e800ff047b82 */ /* 0x003e240000000a00 */
[----:B0-----:R-:W-:-:S05]  /*0f50*/  IMAD.WIDE.U32 R98, R109, 0x20, R4 ;  /* 0x000000206d627825 */ /* 0x001fca00078e0004 */
[----:B------:R-:W2:Y:S04]  /*0f60*/  LDG.E.128 R4, desc[UR12][R98.64] ;  /* 0x0000000c62047981 */ /* 0x000ea8000c1e1d00 */
[----:B------:R0:W3:Y:S01]  /*0f70*/  LDG.E.128 R104, desc[UR12][R98.64+0x10] ;  /* 0x0000100c62687981 */ /* 0x0000e2000c1e1d00 */
[----:B------:R-:W-:-:S13]  /*0f80*/  ISETP.LT.AND P2, PT, RZ, UR21, PT ;  /* 0x00000015ff007c0c */ /* 0x000fda000bf41270 */
[----:B------:R-:W1:Y:S01]  /*0f90*/  @P2 LDC R113, c[0x0][0x40c] ;  /* 0x00010300ff712b82 */ /* 0x000e620000000800 */
[C---:B-----5:R-:W-:Y:S02]  /*0fa0*/  @P2 PRMT R96, R72.reuse, 0x7632, R96 ;  /* 0x0000763248602816 */ /* 0x060fe40000000060 */
[----:B------:R-:W-:Y:S02]  /*0fb0*/  @P2 SHF.L.U32 R111, R72, 0x10, RZ ;  /* 0x00000010486f2819 */ /* 0x000fe400000006ff */
[----:B------:R-:W-:-:S03]  /*0fc0*/  @P2 SHF.L.U32 R112, R96, 0x10, RZ ;  /* 0x0000001060702819 */ /* 0x000fc600000006ff */
[----:B------:R-:W4:Y:S08]  /*0fd0*/  @P2 LDC R114, c[0x0][0x40c] ;  /* 0x00010300ff722b82 */ /* 0x000f300000000800 */
[----:B------:R-:W0:Y:S08]  /*0fe0*/  @P2 LDC R115, c[0x0][0x40c] ;  /* 0x00010300ff732b82 */ /* 0x000e300000000800 */
[----:B------:R-:W0:Y:S01]  /*0ff0*/  @P2 LDC R116, c[0x0][0x40c] ;  /* 0x00010300ff742b82 */ /* 0x000e220000000800 */
[----:B--2---:R-:W-:Y:S01]  /*1000*/  @!P2 MOV R96, R4 ;  /* 0x000000040060a202 */ /* 0x004fe20000000f00 */
[----:B-1----:R-:W-:Y:S01]  /*1010*/  @P2 FFMA.FTZ R96, R111, R113, R4 ;  /* 0x000000716f602223 */ /* 0x002fe20000010004 */
[----:B------:R-:W-:-:S05]  /*1020*/  @!P2 MOV R97, R5 ;  /* 0x000000050061a202 */ /* 0x000fca0000000f00 */
[----:B------:R-:W3:Y:S01]  /*1030*/  @P2 LDC R111, c[0x0][0x40c] ;  /* 0x00010300ff6f2b82 */ /* 0x000ee20000000800 */
[----:B----4-:R-:W-:Y:S01]  /*1040*/  @P2 FFMA.FTZ R97, R112, R114, R5 ;  /* 0x0000007270612223 */ /* 0x010fe20000010005 */
[C---:B------:R-:W-:Y:S02]  /*1050*/  @P2 SHF.L.U32 R5, R73.reuse, 0x10, RZ ;  /* 0x0000001049052819 */ /* 0x040fe400000006ff */
[----:B0-----:R-:W-:Y:S02]  /*1060*/  @!P2 MOV R98, R6 ;  /* 0x000000060062a202 */ /* 0x001fe40000000f00 */
[----:B------:R-:W-:Y:S01]  /*1070*/  @P2 PRMT R4, R73, 0x7632, R4 ;  /* 0x0000763249042816 */ /* 0x000fe20000000004 */
[----:B------:R-:W-:Y:S01]  /*1080*/  @P2 FFMA.FTZ R98, R5, R115, R6 ;  /* 0x0000007305622223 */ /* 0x000fe20000010006 */
[----:B------:R-:W0:Y:S01]  /*1090*/  @P2 LDC R112, c[0x0][0x40c] ;  /* 0x00010300ff702b82 */ /* 0x000e220000000800 */
[----:B------:R-:W-:Y:S02]  /*10a0*/  @!P2 MOV R99, R7 ;  /* 0x000000070063a202 */ /* 0x000fe40000000f00 */
[----:B------:R-:W-:-:S02]  /*10b0*/  @P2 SHF.L.U32 R4, R4, 0x10, RZ ;  /* 0x0000001004042819 */ /* 0x000fc400000006ff */
[----:B------:R-:W-:-:S03]  /*10c0*/  @P2 SHF.L.U32 R5, R74, 0x10, RZ ;  /* 0x000000104a052819 */ /* 0x000fc600000006ff */
[----:B------:R-:W1:Y:S01]  /*10d0*/  @P2 LDC R6, c[0x0][0x40c] ;  /* 0x00010300ff062b82 */ /* 0x000e620000000800 */
[----:B------:R-:W-:Y:S01]  /*10e0*/  @P2 FFMA.FTZ R99, R4, R116, R7 ;  /* 0x0000007404632223 */ /* 0x000fe20000010007 */
[----:B------:R-:W-:Y:S02]  /*10f0*/  @P2 PRMT R4, R74, 0x7632, R4 ;  /* 0x000076324a042816 */ /* 0x000fe40000000004 */
[----:B------:R-:W-:Y:S02]  /*1100*/  @P2 SHF.L.U32 R7, R75, 0x10, RZ ;  /* 0x000000104b072819 */ /* 0x000fe400000006ff */
[----:B------:R-:W-:Y:S02]  /*1110*/  @P2 SHF.L.U32 R4, R4, 0x10, RZ ;  /* 0x0000001004042819 */ /* 0x000fe400000006ff */
[----:B------:R-:W2:Y:S01]  /*1120*/  @P2 LDC R113, c[0x0][0x40c] ;  /* 0x00010300ff712b82 */ /* 0x000ea20000000800 */
[----:B---3--:R-:W-:Y:S01]  /*1130*/  @P2 FFMA.FTZ R104, R5, R111, R104 ;  /* 0x0000006f05682223 */ /* 0x008fe20000010068 */
[----:B------:R-:W-:Y:S01]  /*1140*/  @P2 PRMT R5, R75, 0x7632, R5 ;  /* 0x000076324b052816 */ /* 0x000fe20000000005 */
[----:B0-----:R-:W-:-:S03]  /*1150*/  @P2 FFMA.FTZ R105, R4, R112, R105 ;  /* 0x0000007004692223 */ /* 0x001fc60000010069 */
[----:B------:R-:W-:Y:S01]  /*1160*/  @P2 SHF.L.U32 R4, R5, 0x10, RZ ;  /* 0x0000001005042819 */ /* 0x000fe200000006ff */
[----:B-1----:R-:W-:-:S04]  /*1170*/  @P2 FFMA.FTZ R106, R7, R6, R106 ;  /* 0x00000006076a2223 */ /* 0x002fc8000001006a */
[----:B--2---:R-:W-:Y:S01]  /*1180*/  @P2 FFMA.FTZ R107, R4, R113, R107 ;  /* 0x00000071046b2223 */ /* 0x004fe2000001006b */
[----:B------:R-:W-:Y:S06]  /*1190*/  BRA `(.L_x_10756) ;  /* 0x0000000000807947 */ /* 0x000fec0003800000 */
.L_x_10755:
[----:B------:R-:W2:Y:S01]  /*11a0*/  @UP2 LDCU UR4, c[0x0][0x40c] ;  /* 0x00008180ff0427ac */ /* 0x000ea20008000800 */
[----:B01---5:R-:W-:Y:S02]  /*11b0*/  @P4 SHF.L.U32 R4, R72, 0x10, RZ ;  /* 0x0000001048044819 */ /* 0x023fe400000006ff */
[----:B------:R-:W-:Y:S02]  /*11c0*/  CS2R R96, SRZ ;  /* 0x0000000000607805 */ /* 0x000fe4000001ff00 */
[----:B------:R-:W-:Y:S01]  /*11d0*/  @P4 SHF.L.U32 R5, R73, 0x10, RZ ;  /* 0x0000001049054819 */ /* 0x000fe200000006ff */
[----:B------:R-:W0:Y:S01]  /*11e0*/  @UP2 LDCU UR7, c[0x0][0x40c] ;  /* 0x00008180ff0727ac */ /* 0x000e220008000800 */
[----:B------:R-:W-:Y:S02]  /*11f0*/  @P4 SHF.L.U32 R6, R74, 0x10, RZ ;  /* 0x000000104a064819 */ /* 0x000fe400000006ff */
[----:B------:R-:W-:Y:S02]  /*1200*/  CS2R R98, SRZ ;  /* 0x0000000000627805 */ /* 0x000fe4000001ff00 */
[----:B------:R-:W-:Y:S01]  /*1210*/  CS2R R104, SRZ ;  /* 0x0000000000687805 */ /* 0x000fe2000001ff00 */
[----:B------:R-:W1:Y:S01]  /*1220*/  @UP2 LDCU UR24, c[0x0][0x40c] ;  /* 0x00008180ff1827ac */ /* 0x000e620008000800 */
[----:B------:R-:W-:-:S02]  /*1230*/  @P4 PRMT R7, R75, 0x7632, R7 ;  /* 0x000076324b074816 */ /* 0x000fc40000000007 */
[----:B------:R-:W-:Y:S02]  /*1240*/  CS2R R106, SRZ ;  /* 0x00000000006a7805 */ /* 0x000fe4000001ff00 */
[----:B------:R-:W-:Y:S01]  /*1250*/  @P4 SHF.L.U32 R111, R75, 0x10, RZ ;  /* 0x000000104b6f4819 */ /* 0x000fe200000006ff */
[----:B------:R-:W3:Y:S01]  /*1260*/  @UP2 LDCU UR5, c[0x0][0x40c] ;  /* 0x00008180ff0527ac */ /* 0x000ee20008000800 */
[----:B------:R-:W-:Y:S01]  /*1270*/  @P4 SHF.L.U32 R7, R7, 0x10, RZ ;  /* 0x0000001007074819 */ /* 0x000fe200000006ff */
[----:B------:R-:W4:Y:S01]  /*1280*/  @UP2 LDCU UR23, c[0x0][0x40c] ;  /* 0x00008180ff1727ac */ /* 0x000f220008000800 */
[----:B--2---:R-:W-:Y:S01]  /*1290*/  @P4 FMUL.FTZ R96, R4, UR4 ;  /* 0x0000000404604c20 */ /* 0x004fe20008410000 */
[----:B------:R-:W-:Y:S01]  /*12a0*/  @P4 PRMT R4, R72, 0x7632, R4 ;  /* 0x0000763248044816 */ /* 0x000fe20000000004 */
[----:B------:R-:W2:Y:S01]  /*12b0*/  @UP2 LDCU UR25, c[0x0][0x40c] ;  /* 0x00008180ff1927ac */ /* 0x000ea20008000800 */
[----:B0-----:R-:W-:Y:S01]  /*12c0*/  @P4 FMUL.FTZ R98, R5, UR7 ;  /* 0x0000000705624c20 */ /* 0x001fe20008410000 */
[----:B------:R-:W-:Y:S01]  /*12d0*/  @P4 PRMT R5, R73, 0x7632, R5 ;  /* 0x0000763249054816 */ /* 0x000fe20000000005 */
[----:B------:R-:W0:Y:S01]  /*12e0*/  @UP2 LDCU UR26, c[0x0][0x40c] ;  /* 0x00008180ff1a27ac */ /* 0x000e220008000800 */
[----:B------:R-:W-:Y:S01]  /*12f0*/  @P4 SHF.L.U32 R4, R4, 0x10, RZ ;  /* 0x0000001004044819 */ /* 0x000fe200000006ff */
[----:B-1----:R-:W-:Y:S01]  /*1300*/  @P4 FMUL.FTZ R104, R6, UR24 ;  /* 0x0000001806684c20 */ /* 0x002fe20008410000 */
[----:B------:R-:W-:Y:S01]  /*1310*/  @P4 PRMT R6, R74, 0x7632, R6 ;  /* 0x000076324a064816 */ /* 0x000fe20000000006 */
[----:B------:R-:W1:Y:S01]  /*1320*/  @UP2 LDCU UR4, c[0x0][0x40c] ;  /* 0x00008180ff0427ac */ /* 0x000e620008000800 */
[----:B------:R-:W-:Y:S01]  /*1330*/  @P4 SHF.L.U32 R5, R5, 0x10, RZ ;  /* 0x0000001005054819 */ /* 0x000fe200000006ff */
[----:B---3--:R-:W-:Y:S01]  /*1340*/  @P4 FMUL.FTZ R97, R4, UR5 ;  /* 0x0000000504614c20 */ /* 0x008fe20008410000 */
[----:B------:R-:W-:-:S03]  /*1350*/  @P4 SHF.L.U32 R6, R6, 0x10, RZ ;  /* 0x0000001006064819 */ /* 0x000fc600000006ff */
[----:B----4-:R-:W-:Y:S02]  /*1360*/  @P4 FMUL.FTZ R99, R5, UR23 ;  /* 0x0000001705634c20 */ /* 0x010fe40008410000 */
[----:B--2---:R-:W-:Y:S01]  /*1370*/  @P4 FMUL.FTZ R105, R6, UR25 ;  /* 0x0000001906694c20 */ /* 0x004fe20008410000 */
[----:B0-----:R-:W-:Y:S01]  /*1380*/  @P4 FMUL.FTZ R106, R111, UR26 ;  /* 0x0000001a6f6a4c20 */ /* 0x001fe20008410000 */
[----:B-1----:R-:W-:-:S07]  /*1390*/  @P4 FMUL.FTZ R107, R7, UR4 ;  /* 0x00000004076b4c20 */ /* 0x002fce0008410000 */
.L_x_10756:
[----:B------:R-:W0:Y:S01]  /*13a0*/  LDC.64 R4, c[0x0][0x3a8] ;  /* 0x0000ea00ff047b82 */ /* 0x000e220000000a00 */
[----:B------:R-:W-:Y:S01]  /*13b0*/  IADD3 R108, PT, PT, R108, 0x80, RZ ;  /* 0x000000806c6c7810 */ /* 0x000fe20007ffe0ff */
[C---:B0-----:R-:W-:Y:S01]  /*13c0*/  IMAD.WIDE.U32 R4, R109.reuse, 0x20, R4 ;  /* 0x000000206d047825 */ /* 0x041fe200078e0004 */
[----:B------:R-:W-:-:S04]  /*13d0*/  IADD3 R109, PT, PT, R109, 0x80, RZ ;  /* 0x000000806d6d7810 */ /* 0x000fc80007ffe0ff */
[----:B------:R0:W-:Y:S04]  /*13e0*/  STG.E.128 desc[UR12][R4.64], R96 ;  /* 0x0000006004007986 */ /* 0x0001e8000c101d0c */
[----:B------:R0:W-:Y:S02]  /*13f0*/  STG.E.128 desc[UR12][R4.64+0x10], R104 ;  /* 0x0000106804007986 */ /* 0x0001e4000c101d0c */
.L_x_10753:
[----:B------:R-:W-:Y:S05]  /*1400*/  BSYNC.RECONVERGENT B0 ;  /* 0x0000000000007941 */ /* 0x000fea0003800200 */
.L_x_10752:
[----:B------:R-:W-:Y:S01]  /*1410*/  ISETP.GE.U32.AND P2, PT, R110, 0x180, PT ;  /* 0x000001806e00780c */ /* 0x000fe20003f46070 */
[----:B------:R-:W-:-:S12]  /*1420*/  BSSY.RECONVERGENT B0, `(.L_x_10757) ;  /* 0x0000051000007945 */ /* 0x000fd80003800200 */
[----:B------:R-:W-:Y:S05]  /*1430*/  @!P2 BRA `(.L_x_10758) ;  /* 0x00000004003ca947 */ /* 0x000fea0003800000 */
[----:B------:R-:W-:-:S04]  /*1440*/  UISETP.NE.U32.AND UP0, UPT, UR14, URZ, UPT ;  /* 0x000000ff0e00728c */ /* 0x000fc8000bf05070 */
[----:B------:R-:W-:Y:S01]  /*1450*/  UISETP.NE.AND.EX UP0, UPT, UR15, URZ, UPT, UP0 ;  /* 0x000000ff0f00728c */ /* 0x000fe2000bf05300 */
[----:B------:R-:W-:Y:S10]  /*1460*/  BRA.U !UP2, `(.L_x_10759) ;  /* 0x000000010a0c7547 */ /* 0x000ff4000b800000 */
[----:B01----:R-:W0:Y:S02]  /*1470*/  LDC.64 R4, c[0x0][0x390] ;  /* 0x0000e400ff047b82 */ /* 0x003e240000000a00 */
[----:B0-----:R-:W-:-:S05]  /*1480*/  IMAD.WIDE.U32 R4, R108, 0x10, R4 ;  /* 0x000000106c047825 */ /* 0x001fca00078e0004 */
[----:B------:R2:W5:Y:S02]  /*1490*/  LDG.E.128 R72, desc[UR12][R4.64] ;  /* 0x0000000c04487981 */ /* 0x000564000c1e1d00 */
.L_x_10759:
        /* <DEDUP_REMOVED lines=10> */
[C---:B0-----:R-:W-:Y:S01]  /*1540*/  @P3 PRMT R4, R73.reuse, 0x7632, R4 ;  /* 0x0000763249043816 */ /* 0x041fe20000000004 */
[----:B------:R-:W0:Y:S01]  /*1550*/  @P3 LDC R111, c[0x0][0x40c] ;  /* 0x00010300ff6f3b82 */ /* 0x000e220000000800 */
[----:B------:R-:W-:Y:S02]  /*1560*/  @P3 SHF.L.U32 R5, R73, 0x10, RZ ;  /* 0x0000001049053819 */ /* 0x000fe400000006ff */
[----:B------:R-:W-:-:S05]  /*1570*/  @P3 SHF.L.U32 R4, R4, 0x10, RZ ;  /* 0x0000001004043819 */ /* 0x000fca00000006ff */
[----:B------:R-:W1:Y:S08]  /*1580*/  @P3 LDC R113, c[0x0][0x40c] ;  /* 0x00010300ff713b82 */ /* 0x000e700000000800 */
[----:B------:R-:W4:Y:S01]  /*1590*/  @P3 LDC R114, c[0x0][0x40c] ;  /* 0x00010300ff723b82 */ /* 0x000f220000000800 */
[----:B--2---:R-:W-:Y:S01]  /*15a0*/  @P3 FFMA.FTZ R77, R6, R112, R77 ;  /* 0x00000070064d3223 */ /* 0x004fe2000001004d */
[----:B0-----:R-:W-:-:S06]  /*15b0*/  @P3 FFMA.FTZ R76, R7, R111, R76 ;  /* 0x0000006f074c3223 */ /* 0x001fcc000001004c */
[----:B------:R-:W3:Y:S01]  /*15c0*/  @P3 LDC R6, c[0x0][0x40c] ;  /* 0x00010300ff063b82 */ /* 0x000ee20000000800 */
[----:B-1----:R-:W-:Y:S01]  /*15d0*/  @P3 FFMA.FTZ R78, R5, R113, R78 ;  /* 0x00000071054e3223 */ /* 0x002fe2000001004e */
[----:B----4-:R-:W-:Y:S01]  /*15e0*/  @P3 FFMA.FTZ R79, R4, R114, R79 ;  /* 0x00000072044f3223 */ /* 0x010fe2000001004f */
[C---:B------:R-:W-:Y:S02]  /*15f0*/  @P3 PRMT R4, R74.reuse, 0x7632, R4 ;  /* 0x000076324a043816 */ /* 0x040fe40000000004 */
[----:B------:R-:W-:Y:S02]  /*1600*/  @P3 SHF.L.U32 R5, R74, 0x10, RZ ;  /* 0x000000104a053819 */ /* 0x000fe400000006ff */
[----:B------:R-:W-:Y:S01]  /*1610*/  @P3 SHF.L.U32 R4, R4, 0x10, RZ ;  /* 0x0000001004043819 */ /* 0x000fe200000006ff */
[----:B------:R-:W0:Y:S08]  /*1620*/  @P3 LDC R7, c[0x0][0x40c] ;  /* 0x00010300ff073b82 */ /* 0x000e300000000800 */
[----:B------:R-:W1:Y:S08]  /*1630*/  @P3 LDC R111, c[0x0][0x40c] ;  /* 0x00010300ff6f3b82 */ /* 0x000e700000000800 */
[----:B------:R-:W2:Y:S01]  /*1640*/  @P3 LDC R112, c[0x0][0x40c] ;  /* 0x00010300ff703b82 */ /* 0x000ea20000000800 */
[----:B---3--:R-:W-:Y:S01]  /*1650*/  @P3 FFMA.FTZ R80, R5, R6, R80 ;  /* 0x0000000605503223 */ /* 0x008fe20000010050 */
[C---:B------:R-:W-:Y:S01]  /*1660*/  @P3 PRMT R5, R75.reuse, 0x7632, R5 ;  /* 0x000076324b053816 */ /* 0x040fe20000000005 */
[----:B0-----:R-:W-:Y:S01]  /*1670*/  @P3 FFMA.FTZ R81, R4, R7, R81 ;  /* 0x0000000704513223 */ /* 0x001fe20000010051 */
[----:B------:R-:W-:-:S02]  /*1680*/  @P3 SHF.L.U32 R7, R75, 0x10, RZ ;  /* 0x000000104b073819 */ /* 0x000fc400000006ff */
[----:B------:R-:W-:-:S03]  /*1690*/  @P3 SHF.L.U32 R4, R5, 0x10, RZ ;  /* 0x0000001005043819 */ /* 0x000fc600000006ff */
[----:B-1----:R-:W-:Y:S02]  /*16a0*/  @P3 FFMA.FTZ R82, R7, R111, R82 ;  /* 0x0000006f07523223 */ /* 0x002fe40000010052 */
[----:B--2---:R-:W-:Y:S01]  /*16b0*/  @P3 FFMA.FTZ R83, R4, R112, R83 ;  /* 0x0000007004533223 */ /* 0x004fe20000010053 */
[----:B------:R-:W-:Y:S06]  /*16c0*/  BRA `(.L_x_10761) ;  /* 0x0000000000807947 */ /* 0x000fec0003800000 */
.L_x_10760:
[----:B------:R-:W3:Y:S01]  /*16d0*/  @UP2 LDCU UR4, c[0x0][0x40c] ;  /* 0x00008180ff0427ac */ /* 0x000ee20008000800 */
[----:B012--5:R-:W-:Y:S02]  /*16e0*/  @P4 SHF.L.U32 R4, R72, 0x10, RZ ;  /* 0x0000001048044819 */ /* 0x027fe400000006ff */
        /* <DEDUP_REMOVED lines=10> */
[----:B------:R-:W2:Y:S01]  /*1790*/  @UP2 LDCU UR5, c[0x0][0x40c] ;  /* 0x00008180ff0527ac */ /* 0x000ea20008000800 */
[----:B------:R-:W-:Y:S01]  /*17a0*/  @P4 SHF.L.U32 R7, R7, 0x10, RZ ;  /* 0x0000001007074819 */ /* 0x000fe200000006ff */
[----:B------:R-:W4:Y:S01]  /*17b0*/  @UP2 LDCU UR23, c[0x0][0x40c] ;  /* 0x00008180ff1727ac */ /* 0x000f220008000800 */
        /* <DEDUP_REMOVED lines=11> */
[----:B--2---:R-:W-:Y:S01]  /*1870*/  @P4 FMUL.FTZ R77, R4, UR5 ;  /* 0x00000005044d4c20 */ /* 0x004fe20008410000 */
[----:B------:R-:W-:-:S03]  /*1880*/  @P4 SHF.L.U32 R6, R6, 0x10, RZ ;  /* 0x0000001006064819 */ /* 0x000fc600000006ff */
[----:B----4-:R-:W-:Y:S02]  /*1890*/  @P4 FMUL.FTZ R79, R5, UR23 ;  /* 0x00000017054f4c20 */ /* 0x010fe40008410000 */
[----:B---3--:R-:W-:Y:S01]  /*18a0*/  @P4 FMUL.FTZ R81, R6, UR25 ;  /* 0x0000001906514c20 */ /* 0x008fe20008410000 */
[----:B0-----:R-:W-:Y:S01]  /*18b0*/  @P4 FMUL.FTZ R82, R111, UR26 ;  /* 0x0000001a6f524c20 */ /* 0x001fe20008410000 */
[----:B-1----:R-:W-:-:S07]  /*18c0*/  @P4 FMUL.FTZ R83, R7, UR4 ;  /* 0x0000000407534c20 */ /* 0x002fce0008410000 */
.L_x_10761:
[----:B------:R-:W0:Y:S01]  /*18d0*/  LDC.64 R4, c[0x0][0x3a8] ;  /* 0x0000ea00ff047b82 */ /* 0x000e220000000a00 */
[----:B------:R-:W-:Y:S01]  /*18e0*/  IADD3 R108, PT, PT, R108, 0x80, RZ ;  /* 0x000000806c6c7810 */ /* 0x000fe20007ffe0ff */
[C---:B0-----:R-:W-:Y:S01]  /*18f0*/  IMAD.WIDE.U32 R4, R109.reuse, 0x20, R4 ;  /* 0x000000206d047825 */ /* 0x041fe200078e0004 */
[----:B------:R-:W-:-:S04]  /*1900*/  IADD3 R109, PT, PT, R109, 0x80, RZ ;  /* 0x000000806d6d7810 */ /* 0x000fc80007ffe0ff */
[----:B------:R2:W-:Y:S04]  /*1910*/  STG.E.128 desc[UR12][R4.64], R76 ;  /* 0x0000004c04007986 */ /* 0x0005e8000c101d0c */
[----:B------:R2:W-:Y:S02]  /*1920*/  STG.E.128 desc[UR12][R4.64+0x10], R80 ;  /* 0x0000105004007986 */ /* 0x0005e4000c101d0c */
.L_x_10758:
[----:B------:R-:W-:Y:S05]  /*1930*/  BSYNC.RECONVERGENT B0 ;  /* 0x0000000000007941 */ /* 0x000fea0003800200 */
.L_x_10757:
        /* <DEDUP_REMOVED lines=9> */
.L_x_10764:
[----:B------:R-:W-:Y:S05]  /*19d0*/  BRA.U !UP0, `(.L_x_10765) ;  /* 0x0000000108887547 */ /* 0x000fea000b800000 */
[----:B------:R-:W3:Y:S02]  /*19e0*/  LDC.64 R6, c[0x0][0x3a0] ;  /* 0x0000e800ff067b82 */ /* 0x000ee40000000a00 */
[----:B---3--:R-:W-:-:S05]  /*19f0*/  IMAD.WIDE.U32 R6, R109, 0x20, R6 ;  /* 0x000000206d067825 */ /* 0x008fca00078e0006 */
[----:B------:R-:W3:Y:S04]  /*1a00*/  LDG.E.128 R84, desc[UR12][R6.64] ;  /* 0x0000000c06547981 */ /* 0x000ee8000c1e1d00 */
[----:B------:R4:W3:Y:S01]  /*1a10*/  LDG.E.128 R88, desc[UR12][R6.64+0x10] ;  /* 0x0000100c06587981 */ /* 0x0008e2000c1e1d00 */
[----:B------:R-:W-:-:S13]  /*1a20*/  ISETP.LT.AND P4, PT, RZ, UR21, PT ;  /* 0x00000015ff007c0c */ /* 0x000fda000bf81270 */
[----:B------:R-:W3:Y:S01]  /*1a30*/  @P4 LDC R112, c[0x0][0x40c] ;  /* 0x00010300ff704b82 */ /* 0x000ee20000000800 */
[C---:B012--5:R-:W-:Y:S02]  /*1a40*/  @P4 PRMT R4, R72.reuse, 0x7632, R4 ;  /* 0x0000763248044816 */ /* 0x067fe40000000004 */
[----:B------:R-:W-:Y:S02]  /*1a50*/  @P4 SHF.L.U32 R111, R72, 0x10, RZ ;  /* 0x00000010486f4819 */ /* 0x000fe400000006ff */
[----:B------:R-:W-:-:S03]  /*1a60*/  @P4 SHF.L.U32 R4, R4, 0x10, RZ ;  /* 0x0000001004044819 */ /* 0x000fc600000006ff */
[----:B------:R-:W0:Y:S08]  /*1a70*/  @P4 LDC R108, c[0x0][0x40c] ;  /* 0x00010300ff6c4b82 */ /* 0x000e300000000800 */
[----:B------:R-:W1:Y:S08]  /*1a80*/  @P4 LDC R113, c[0x0][0x40c] ;  /* 0x00010300ff714b82 */ /* 0x000e700000000800 */
[----:B------:R-:W2:Y:S08]  /*1a90*/  @P4 LDC R114, c[0x0][0x40c] ;  /* 0x00010300ff724b82 */ /* 0x000eb00000000800 */
[----:B------:R-:W2:Y:S08]  /*1aa0*/  @P4 LDC R5, c[0x0][0x40c] ;  /* 0x00010300ff054b82 */ /* 0x000eb00000000800 */
[----:B----4-:R-:W4:Y:S08]  /*1ab0*/  @P4 LDC R7, c[0x0][0x40c] ;  /* 0x00010300ff074b82 */ /* 0x010f300000000800 */
[----:B------:R-:W4:Y:S01]  /*1ac0*/  @P4 LDC R6, c[0x0][0x40c] ;  /* 0x00010300ff064b82 */ /* 0x000f220000000800 */
[----:B---3--:R-:W-:Y:S01]  /*1ad0*/  @P4 FFMA.FTZ R85, R4, R112, R85 ;  /* 0x0000007004554223 */ /* 0x008fe20000010055 */
[----:B0-----:R-:W-:-:S06]  /*1ae0*/  @P4 FFMA.FTZ R84, R111, R108, R84 ;  /* 0x0000006c6f544223 */ /* 0x001fcc0000010054 */
[----:B------:R-:W0:Y:S01]  /*1af0*/  @P4 LDC R4, c[0x0][0x40c] ;  /* 0x00010300ff044b82 */ /* 0x000e220000000800 */
[C---:B------:R-:W-:Y:S02]  /*1b00*/  @P4 PRMT R108, R73.reuse, 0x7632, R108 ;  /* 0x00007632496c4816 */ /* 0x040fe4000000006c */
[----:B------:R-:W-:Y:S02]  /*1b10*/  @P4 SHF.L.U32 R111, R73, 0x10, RZ ;  /* 0x00000010496f4819 */ /* 0x000fe400000006ff */
[----:B------:R-:W-:-:S03]  /*1b20*/  @P4 SHF.L.U32 R108, R108, 0x10, RZ ;  /* 0x000000106c6c4819 */ /* 0x000fc600000006ff */
[----:B-1----:R-:W-:Y:S01]  /*1b30*/  @P4 FFMA.FTZ R86, R111, R113, R86 ;  /* 0x000000716f564223 */ /* 0x002fe20000010056 */
[----:B------:R-:W-:Y:S01]  /*1b40*/  @P4 SHF.L.U32 R113, R74, 0x10, RZ ;  /* 0x000000104a714819 */ /* 0x000fe200000006ff */
[----:B--2---:R-:W-:Y:S01]  /*1b50*/  @P4 FFMA.FTZ R87, R108, R114, R87 ;  /* 0x000000726c574223 */ /* 0x004fe20000010057 */
[----:B------:R-:W-:Y:S02]  /*1b60*/  @P4 PRMT R108, R74, 0x7632, R108 ;  /* 0x000076324a6c4816 */ /* 0x000fe4000000006c */
[----:B------:R-:W-:Y:S01]  /*1b70*/  @P4 PRMT R111, R75, 0x7632, R111 ;  /* 0x000076324b6f4816 */ /* 0x000fe2000000006f */
[----:B------:R-:W-:Y:S01]  /*1b80*/  @P4 FFMA.FTZ R88, R113, R5, R88 ;  /* 0x0000000571584223 */ /* 0x000fe20000010058 */
[----:B------:R-:W-:Y:S02]  /*1b90*/  @P4 SHF.L.U32 R5, R75, 0x10, RZ ;  /* 0x000000104b054819 */ /* 0x000fe400000006ff */
[----:B------:R-:W-:Y:S02]  /*1ba0*/  @P4 SHF.L.U32 R108, R108, 0x10, RZ ;  /* 0x000000106c6c4819 */ /* 0x000fe400000006ff */
[----:B------:R-:W-:Y:S01]  /*1bb0*/  @P4 SHF.L.U32 R112, R111, 0x10, RZ ;  /* 0x000000106f704819 */ /* 0x000fe200000006ff */
[----:B----4-:R-:W-:-:S02]  /*1bc0*/  @P4 FFMA.FTZ R90, R5, R7, R90 ;  /* 0x00000007055a4223 */ /* 0x010fc4000001005a */
[----:B0-----:R-:W-:Y:S02]  /*1bd0*/  @P4 FFMA.FTZ R89, R108, R4, R89 ;  /* 0x000000046c594223 */ /* 0x001fe40000010059 */
[----:B------:R-:W-:Y:S01]  /*1be0*/  @P4 FFMA.FTZ R91, R112, R6, R91 ;  /* 0x00000006705b4223 */ /* 0x000fe2000001005b */
[----:B------:R-:W-:Y:S06]  /*1bf0*/  BRA `(.L_x_10766) ;  /* 0x0000000000807947 */ /* 0x000fec0003800000 */
.L_x_10765:
        /* <DEDUP_REMOVED lines=32> */
.L_x_10766:
[----:B------:R-:W0:Y:S02]  /*1e00*/  LDC.64 R4, c[0x0][0x3a8] ;  /* 0x0000ea00ff047b82 */ /* 0x000e240000000a00 */
[----:B0-----:R-:W-:-:S05]  /*1e10*/  IMAD.WIDE.U32 R4, R109, 0x20, R4 ;  /* 0x000000206d047825 */ /* 0x001fca00078e0004 */
[----:B------:R3:W-:Y:S04]  /*1e20*/  STG.E.128 desc[UR12][R4.64], R84 ;  /* 0x0000005404007986 */ /* 0x0007e8000c101d0c */
[----:B------:R3:W-:Y:S02]  /*1e30*/  STG.E.128 desc[UR12][R4.64+0x10], R88 ;  /* 0x0000105804007986 */ /* 0x0007e4000c101d0c */
.L_x_10763:
[----:B------:R-:W-:Y:S05]  /*1e40*/  BSYNC.RECONVERGENT B0 ;  /* 0x0000000000007941 */ /* 0x000fea0003800200 */
.L_x_10762:
        /* <DEDUP_REMOVED lines=134> */
.L_x_10768:
[----:B------:R-:W-:Y:S05]  /*26b0*/  BSYNC.RECONVERGENT B0 ;  /* 0x0000000000007941 */ /* 0x000fea0003800200 */
.L_x_10767:
        /* <DEDUP_REMOVED lines=12> */
.L_x_10770:
[----:B------:R-:W-:Y:S05]  /*2780*/  BSYNC.RECONVERGENT B0 ;  /* 0x0000000000007941 */ /* 0x000fea0003800200 */
.L_x_10769:
[----:B------:R-:W1:Y:S01]  /*2790*/  SHFL.DOWN PT, R108, R113, 0x2, 0x1f ;  /* 0x08401f00716c7f89 */ /* 0x000e6200000e0000 */
[----:B------:R-:W-:Y:S01]  /*27a0*/  I2FP.F32.S32 R115, R113 ;  /* 0x0000007100737245 */ /* 0x000fe20000201400 */
[----:B------:R-:W-:Y:S01]  /*27b0*/  UISETP.GE.AND UP0, UPT, UR6, 0x1, UPT ;  /* 0x000000010600788c */ /* 0x000fe2000bf06270 */
[----:B------:R-:W-:Y:S01]  /*27c0*/  ISETP.NE.AND P4, PT, R3, RZ, PT ;  /* 0x000000ff0300720c */ /* 0x000fe20003f85270 */
[----:B0-----:R-:W0:Y:S01]  /*27d0*/  SHFL.DOWN PT, R109, R4, 0x2, 0x1f ;  /* 0x08401f00046d7f89 */ /* 0x001e2200000e0000 */
[----:B------:R-:W-:-:S03]  /*27e0*/  ISETP.NE.AND P5, PT, RZ, UR19, PT ;  /* 0x00000013ff007c0c */ /* 0x000fc6000bfa5270 */
        /* <DEDUP_REMOVED lines=12> */
[----:B------:R-:W-:Y:S02]  /*28b0*/  FMUL.FTZ R4, R4, R114 ;  /* 0x0000007204047220 */ /* 0x000fe40000410000 */
[----:B------:R-:W2:Y:S01]  /*28c0*/  LDC R114, c[0x0][0x448] ;  /* 0x00011200ff727b82 */ /* 0x000ea20000000800 */
[C---:B0-----:R-:W-:Y:S01]  /*28d0*/  FMUL.FTZ R109, R111.reuse, R116 ;  /* 0x000000746f6d7220 */ /* 0x041fe20000410000 */
[----:B------:R-:W-:Y:S01]  /*28e0*/  FFMA.FTZ R4, R111, R4, R112 ;  /* 0x000000046f047223 */ /* 0x000fe20000010070 */
[----:B-1----:R-:W-:-:S03]  /*28f0*/  IADD3 R7, PT, PT, R7, R108, RZ ;  /* 0x0000006c07077210 */ /* 0x002fc60007ffe0ff */
        /* <DEDUP_REMOVED lines=13> */
[----:B------:R-:W0:Y:S01]  /*29d0*/  @!P4 LDC.64 R4, c[0x0][0x3c8] ;  /* 0x0000f200ff04cb82 */ /* 0x000e220000000a00 */
[----:B------:R-:W1:Y:S02]  /*29e0*/  SHFL.IDX PT, R109, R108, RZ, 0x1f ;  /* 0x00001fff6c6d7589 */ /* 0x000e6400000e0000 */
[----:B------:R-:W-:-:S05]  /*29f0*/  FFMA.FTZ R111, R7, R111, R6 ;  /* 0x0000006f076f7223 */ /* 0x000fca0000010006 */
[----:B------:R-:W3:Y:S01]  /*2a00*/  @!P4 LDC.64 R6, c[0x0][0x3c0] ;  /* 0x0000f000ff06cb82 */ /* 0x000ee20000000a00 */
[----:B------:R-:W2:Y:S01]  /*2a10*/  SHFL.IDX PT, R111, R111, RZ, 0x1f ;  /* 0x00001fff6f6f7589 */ /* 0x000ea200000e0000 */
[----:B-1----:R-:W-:-:S05]  /*2a20*/  FMUL.FTZ R112, R109, R109 ;  /* 0x0000006d6d707220 */ /* 0x002fca0000410000 */
[----:B------:R-:W-:Y:S01]  /*2a30*/  FSEL R113, R112, RZ, P5 ;  /* 0x000000ff70717208 */ /* 0x000fe20002800000 */
[----:B--2---:R-:W-:Y:S01]  /*2a40*/  FFMA.FTZ R112, R111, UR20, R114 ;  /* 0x000000146f707c23 */ /* 0x004fe20008010072 */
[----:B------:R-:W-:-:S03]  /*2a50*/  MOV R111, UR18 ;  /* 0x00000012006f7c02 */ /* 0x000fc60008000f00 */
[----:B------:R-:W-:Y:S01]  /*2a60*/  FADD.FTZ R108, R112, R113 ;  /* 0x00000071706c7221 */ /* 0x000fe20000010000 */
[----:B------:R-:W-:Y:S01]  /*2a70*/  MOV R113, UR18 ;  /* 0x0000001200717c02 */ /* 0x000fe20008000f00 */
[----:B0-----:R-:W-:-:S04]  /*2a80*/  @!P4 IMAD.WIDE R4, R111, 0x4, R4 ;  /* 0x000000046f04c825 */ /* 0x001fc800078e0204 */
[----:B------:R-:W0:Y:S01]  /*2a90*/  MUFU.RSQ R108, R108 ;  /* 0x0000006c006c7308 */ /* 0x000e220000001400 */
[----:B---3--:R-:W-:-:S05]  /*2aa0*/  @!P4 IMAD.WIDE R6, R113, 0x4, R6 ;  /* 0x000000047106c825 */ /* 0x008fca00078e0206 */
[----:B------:R1:W-:Y:S04]  /*2ab0*/  @!P4 STG.E desc[UR12][R6.64], R109 ;  /* 0x0000006d0600c986 */ /* 0x0003e8000c10190c */
[----:B0-----:R1:W-:Y:S01]  /*2ac0*/  @!P4 STG.E desc[UR12][R4.64], R108 ;  /* 0x0000006c0400c986 */ /* 0x0013e2000c10190c */
[----:B------:R-:W-:Y:S05]  /*2ad0*/  BRA.U !UP0, `(.L_x_10771) ;  /* 0x0000000908487547 */ /* 0x000fea000b800000 */
[----:B------:R-:W-:Y:S01]  /*2ae0*/  UIADD3 UR4, UPT, UPT, UR6, -0x1, URZ ;  /* 0xffffffff06047890 */ /* 0x000fe2000fffe0ff */
[----:B------:R-:W-:Y:S01]  /*2af0*/  BSSY.RECONVERGENT B0, `(.L_x_10772) ;  /* 0x0000028000007945 */ /* 0x000fe20003800200 */
[----:B-1----:R-:W-:Y:S02]  /*2b00*/  FSEL R109, R109, RZ, !P5 ;  /* 0x000000ff6d6d7208 */ /* 0x002fe40006800000 */
[----:B------:R-:W-:-:S04]  /*2b10*/  UIMAD UR4, UR4, UR22, URZ ;  /* 0x00000016040472a4 */ /* 0x000fc8000f8e02ff */
        /* <DEDUP_REMOVED lines=16> */
[C---:B------:R-:W-:Y:S01]  /*2c20*/  FMUL.FTZ R7, R108.reuse, R7 ;  /* 0x000000076c077220 */ /* 0x040fe20000410000 */
[C---:B------:R-:W-:Y:S01]  /*2c30*/  FMUL.FTZ R114, R108.reuse, R115 ;  /* 0x000000736c727220 */ /* 0x040fe20000410000 */
[C---:B------:R-:W-:Y:S01]  /*2c40*/  FMUL.FTZ R111, R108.reuse, R111 ;  /* 0x0000006f6c6f7220 */ /* 0x040fe20000410000 */
[----:B------:R-:W-:Y:S01]  /*2c50*/  F2FP.BF16.F32.PACK_AB R4, R5, R4 ;  /* 0x000000040504723e */ /* 0x000fe200000010ff */
[----:B------:R-:W-:Y:S01]  /*2c60*/  FADD.FTZ R5, R95, -R109 ;  /* 0x8000006d5f057221 */ /* 0x000fe20000010000 */
[----:B------:R-:W-:Y:S01]  /*2c70*/  FMUL.FTZ R116, R108, R117 ;  /* 0x000000756c747220 */ /* 0x000fe20000410000 */
[----:B------:R-:W-:Y:S01]  /*2c80*/  FFMA.FTZ R111, R111, R64, R56 ;  /* 0x000000406f6f7223 */ /* 0x000fe20000010038 */
[----:B------:R-:W-:Y:S01]  /*2c90*/  FFMA.FTZ R114, R114, R65, R57 ;  /* 0x0000004172727223 */ /* 0x000fe20000010039 */
[----:B------:R-:W-:Y:S01]  /*2ca0*/  FMUL.FTZ R6, R108, R5 ;  /* 0x000000056c067220 */ /* 0x000fe20000410000 */
[----:B------:R-:W-:Y:S01]  /*2cb0*/  FADD.FTZ R5, R102, -R109 ;  /* 0x8000006d66057221 */ /* 0x000fe20000010000 */
[----:B------:R-:W-:-:S02]  /*2cc0*/  FFMA.FTZ R116, R116, R67, R59 ;  /* 0x0000004374747223 */ /* 0x000fc4000001003b */
[----:B------:R-:W-:Y:S01]  /*2cd0*/  FFMA.FTZ R6, R6, R71, R63 ;  /* 0x0000004706067223 */ /* 0x000fe2000001003f */
[----:B------:R-:W-:Y:S01]  /*2ce0*/  FMUL.FTZ R115, R108, R5 ;  /* 0x000000056c737220 */ /* 0x000fe20000410000 */
[----:B------:R-:W-:Y:S01]  /*2cf0*/  FFMA.FTZ R5, R7, R70, R62 ;  /* 0x0000004607057223 */ /* 0x000fe2000001003e */
[C---:B0-----:R-:W-:Y:S01]  /*2d00*/  IMAD.WIDE.U32 R112, R3.reuse, 0x10, R112 ;  /* 0x0000001003707825 */ /* 0x041fe200078e0070 */
[----:B------:R-:W-:-:S03]  /*2d10*/  IADD3 R3, PT, PT, R3, 0x80, RZ ;  /* 0x0000008003037810 */ /* 0x000fc60007ffe0ff */
[----:B------:R-:W-:Y:S01]  /*2d20*/  FFMA.FTZ R7, R115, R66, R58 ;  /* 0x0000004273077223 */ /* 0x000fe2000001003a */
[----:B------:R-:W-:Y:S02]  /*2d30*/  F2FP.BF16.F32.PACK_AB R5, R6, R5 ;  /* 0x000000050605723e */ /* 0x000fe400000010ff */
[----:B------:R-:W-:Y:S02]  /*2d40*/  F2FP.BF16.F32.PACK_AB R6, R114, R111 ;  /* 0x0000006f7206723e */ /* 0x000fe400000010ff */
[----:B------:R-:W-:-:S05]  /*2d50*/  F2FP.BF16.F32.PACK_AB R7, R116, R7 ;  /* 0x000000077407723e */ /* 0x000fca00000010ff */
[----:B------:R0:W-:Y:S02]  /*2d60*/  STG.E.128 desc[UR12][R112.64], R4 ;  /* 0x0000000470007986 */ /* 0x0001e4000c101d0c */
.L_x_10773:
[----:B------:R-:W-:Y:S05]  /*2d70*/  BSYNC.RECONVERGENT B0 ;  /* 0x0000000000007941 */ /* 0x000fea0003800200 */
.L_x_10772:
        /* <DEDUP_REMOVED lines=34> */
.L_x_10775:
[----:B------:R-:W-:Y:S05]  /*2fa0*/  BSYNC.RECONVERGENT B0 ;  /* 0x0000000000007941 */ /* 0x000fea0003800200 */
.L_x_10774:
        /* <DEDUP_REMOVED lines=34> */
.L_x_10777:
[----:B------:R-:W-:Y:S05]  /*31d0*/  BSYNC.RECONVERGENT B0 ;  /* 0x0000000000007941 */ /* 0x000fea0003800200 */
.L_x_10776:
        /* <DEDUP_REMOVED lines=33> */
.L_x_10778:
[----:B------:R-:W-:Y:S05]  /*33f0*/  BSYNC.RECONVERGENT B0 ;  /* 0x0000000000007941 */ /* 0x000fea0003800200 */
.L_x_10771:
[----:B------:R-:W-:Y:S02]  /*3400*/  UIADD3 UR18, UPT, UPT, UR18, UR16, URZ ;  /* 0x0000001012127290 */ /* 0x000fe4000fffe0ff */
[----:B------:R-:W-:Y:S02]  /*3410*/  UPLOP3.LUT UP1, UPT, UPT, UPT, UP1, 0x40, 0x4 ;  /* 0x000000000004789c */ /* 0x000fe40003f2e810 */
[----:B------:R-:W-:-:S09]  /*3420*/  UISETP.GE.AND UP0, UPT, UR18, UR17, UPT ;  /* 0x000000111200728c */ /* 0x000fd2000bf06270 */
[----:B------:R-:W-:Y:S05]  /*3430*/  BRA.U !UP0, `(.L_x_10779) ;  /* 0xffffffd108d87547 */ /* 0x000fea000b83ffff */
[----:B------:R-:W-:Y:S05]  /*3440*/  EXIT ;  /* 0x000000000000794d */ /* 0x000fea0003800000 */
.L_x_10780:
        /* <DEDUP_REMOVED lines=11> */
.L_x_27264:


//--------------------- .text._ZN10layer_norm13ln_fwd_kernelINS_13Kernel_traitsIf13__nv_bfloat16fS2_fjLj4096ELj1ELj1ELj4ELj16ENS_18Kernel_traits_baseILj4096EfS2_fS2_fjLj128EEEEELb0ELb0ELb1ELb1EEEvNS_9FwdParamsE --------------------------
	.section	.text._ZN10layer_norm13ln_fwd_kernelINS_13Kernel_traitsIf13__nv_bfloat16fS2_fjLj4096ELj1ELj1ELj4ELj16ENS_18Kernel_traits_baseILj4096EfS2_fS2_fjLj128EEEEELb0ELb0ELb1ELb1EEEvNS_9FwdParamsE,"ax",@progbits
	.align	128
        .global         _ZN10layer_norm13ln_fwd_kernelINS_13Kernel_traitsIf13__nv_bfloat16fS2_fjLj4096ELj1ELj1ELj4ELj16ENS_18Kernel_traits_baseILj4096EfS2_fS2_fjLj128EEEEELb0ELb0ELb1ELb1EEEvNS_9FwdParamsE
        .type           _ZN10layer_norm13ln_fwd_kernelINS_13Kernel_traitsIf13__nv_bfloat16fS2_fjLj4096ELj1ELj1ELj4ELj16ENS_18Kernel_traits_baseILj4096EfS2_fS2_fjLj128EEEEELb0ELb0ELb1ELb1EEEvNS_9FwdParamsE,@function
        .size           _ZN10layer_norm13ln_fwd_kernelINS_13Kernel_traitsIf13__nv_bfloat16fS2_fjLj4096ELj1ELj1ELj4ELj16ENS_18Kernel_traits_baseILj4096EfS2_fS2_fjLj128EEEEELb0ELb0ELb1ELb1EEEvNS_9FwdParamsE,(.L_x_27265 - _ZN10layer_norm13ln_fwd_kernelINS_13Kernel_traitsIf13__nv_bfloat16fS2_fjLj4096ELj1ELj1ELj4ELj16ENS_18Kernel_traits_baseILj4096EfS2_fS2_fjLj128EEEEELb0ELb0ELb1ELb1EEEvNS_9FwdParamsE)
        .other          _ZN10layer_norm13ln_fwd_kernelINS_13Kernel_traitsIf13__nv_bfloat16fS2_fjLj4096ELj1ELj1ELj4ELj16ENS_18Kernel_traits_baseILj4096EfS2_fS2_fjLj128EEEEELb0ELb0ELb1ELb1EEEvNS_9FwdParamsE,@"STO_CUDA_ENTRY STV_DEFAULT"
_ZN10layer_norm13ln_fwd_kernelINS_13Kernel_traitsIf13__nv_bfloat16fS2_fjLj4096ELj1ELj1ELj4ELj16ENS_18Kernel_traits_baseILj4096EfS2_fS2_fjLj128EEEEELb0ELb0ELb1ELb1EEEvNS_9FwdParamsE:
.text._ZN10layer_norm13ln_fwd_kernelINS_13Kernel_traitsIf13__nv_bfloat16fS2_fjLj4096ELj1ELj1ELj4ELj16ENS_18Kernel_traits_baseILj4096EfS2_fS2_fjLj128EEEEELb0ELb0ELb1ELb1EEEvNS_9FwdParamsE:
        /* <DEDUP_REMOVED lines=30> */
.L_x_10781:
[----:B------:R-:W0:Y:S01]  /*01e0*/  LDC.64 R4, c[0x0][0x3d0] ;  /* 0x0000f400ff047b82 */ /* 0x000e220000000a00 */
        /* <DEDUP_REMOVED lines=14> */
[----:B------:R-:W-:Y:S01]  /*02d0*/  CS2R R38, SRZ ;  /* 0x0000000000267805 */ /* 0x000fe2000001ff00 */
[----:B0-----:R-:W-:-:S05]  /*02e0*/  IMAD.WIDE.U32 R36, R2, 0x20, R4 ;  /* 0x0000002002247825 */ /* 0x001fca00078e0004 */
[----:B------:R-:W5:Y:S04]  /*02f0*/  LDG.E.128 R4, desc[UR12][R36.64] ;  /* 0x0000000c24047981 */ /* 0x000f68000c1e1d00 */
[----:B------:R-:W5:Y:S04]  /*0300*/  LDG.E.128 R8, desc[UR12][R36.64+0x10] ;  /* 0x0000100c24087981 */ /* 0x000f68000c1e1d00 */
[----:B------:R-:W5:Y:S04]  /*0310*/  LDG.E.128 R12, desc[UR12][R36.64+0x1000] ;  /* 0x0010000c240c7981 */ /* 0x000f68000c1e1d00 */
[----:B------:R-:W5:Y:S04]  /*0320*/  LDG.E.128 R16, desc[UR12][R36.64+0x1010] ;  /* 0x0010100c24107981 */ /* 0x000f68000c1e1d00 */
[----:B------:R-:W5:Y:S04]  /*0330*/  LDG.E.128 R20, desc[UR12][R36.64+0x2000] ;  /* 0x0020000c24147981 */ /* 0x000f68000c1e1d00 */
[----:B------:R-:W5:Y:S04]  /*0340*/  LDG.E.128 R24, desc[UR12][R36.64+0x2010] ;  /* 0x0020100c24187981 */ /* 0x000f68000c1e1d00 */
[----:B------:R-:W5:Y:S04]  /*0350*/  LDG.E.128 R28, desc[UR12][R36.64+0x3000] ;  /* 0x0030000c241c7981 */ /* 0x000f68000c1e1d00 */
[----:B------:R0:W5:Y:S02]  /*0360*/  LDG.E.128 R32, desc[UR12][R36.64+0x3010] ;  /* 0x0030100c24207981 */ /* 0x000164000c1e1d00 */
[----:B0-----:R-:W-:-:S07]  /*0370*/  CS2R R36, SRZ ;  /* 0x0000000000247805 */ /* 0x001fce000001ff00 */
.L_x_10782:
        /* <DEDUP_REMOVED lines=12> */
.L_x_10795:
[----:B----4-:R-:W-:-:S06]  /*0440*/  UIMAD.WIDE UR4, UR7, 0x4, UR8 ;  /* 0x00000004070478a5 */ /* 0x010fcc000f8e0208 */
[----:B-1----:R-:W-:Y:S02]  /*0450*/  MOV R72, UR4 ;  /* 0x0000000400487c02 */ /* 0x002fe40008000f00 */
[----:B------:R-:W-:-:S05]  /*0460*/  MOV R73, UR5 ;  /* 0x0000000500497c02 */ /* 0x000fca0008000f00 */
[----:B------:R-:W2:Y:S01]  /*0470*/  LDG.E R72, desc[UR12][R72.64] ;  /* 0x0000000c48487981 */ /* 0x000ea2000c1e1900 */
[----:B0-----:R-:W-:Y:S01]  /*0480*/  HFMA2 R0, -RZ, RZ, 0, 0 ;  /* 0x00000000ff007431 */ /* 0x001fe200000001ff */
        /* <DEDUP_REMOVED lines=8> */
[----:B------:R-:W2:Y:S03]  /*0510*/  @UP2 LDCU.64 UR22, c[0x0][0x390] ;  /* 0x00007200ff1627ac */ /* 0x000ea60008000a00 */
[----:B------:R-:W-:-:S04]  /*0520*/  @UP2 UIMAD UR4, UR4, UR20, URZ ;  /* 0x00000014040422a4 */ /* 0x000fc8000f8e02ff */
[----:B------:R-:W-:-:S04]  /*0530*/  @UP2 USHF.R.S32.HI UR5, URZ, 0x1f, UR4 ;  /* 0x0000001fff052899 */ /* 0x000fc80008011404 */
[----:B------:R-:W-:-:S06]  /*0540*/  @UP2 ULEA.HI UR5, UR5, UR4, URZ, 0x3 ;  /* 0x0000000405052291 */ /* 0x000fcc000f8f18ff */
[----:B------:R-:W-:Y:S02]  /*0550*/  MOV R3, UR5 ;  /* 0x0000000500037c02 */ /* 0x000fe40008000f00 */
[----:B--2---:R-:W-:Y:S02]  /*0560*/  MOV R72, UR22 ;  /* 0x0000001600487c02 */ /* 0x004fe40008000f00 */
[----:B------:R-:W-:Y:S02]  /*0570*/  MOV R73, UR23 ;  /* 0x0000001700497c02 */ /* 0x000fe40008000f00 */
[----:B------:R-:W-:-:S05]  /*0580*/  @P1 LEA.HI.SX32 R0, R3, R2, 0x1d ;  /* 0x0000000203001211 */ /* 0x000fca00078feaff */
[----:B------:R-:W-:-:S05]  /*0590*/  @P1 IMAD.WIDE.U32 R72, R0, 0x10, R72 ;  /* 0x0000001000481825 */ /* 0x000fca00078e0048 */
[----:B0-----:R-:W2:Y:S01]  /*05a0*/  @P1 LDG.E.128 R68, desc[UR12][R72.64] ;  /* 0x0000000c48441981 */ /* 0x001ea2000c1e1d00 */
        /* <DEDUP_REMOVED lines=27> */
[----:B------:R-:W4:Y:S08]  /*0760*/  @P2 LDC R84, c[0x0][0x40c] ;  /* 0x00010300ff542b82 */ /* 0x000f300000000800 */
[----:B------:R-:W1:Y:S08]  /*0770*/  @P2 LDC R86, c[0x0][0x40c] ;  /* 0x00010300ff562b82 */ /* 0x000e700000000800 */
[----:B------:R-:W3:Y:S08]  /*0780*/  @P2 LDC R87, c[0x0][0x40c] ;  /* 0x00010300ff572b82 */ /* 0x000ef00000000800 */
[----:B------:R-:W3:Y:S08]  /*0790*/  @P2 LDC R88, c[0x0][0x40c] ;  /* 0x00010300ff582b82 */ /* 0x000ef00000000800 */
[----:B------:R-:W3:Y:S08]  /*07a0*/  @P2 LDC R89, c[0x0][0x40c] ;  /* 0x00010300ff592b82 */ /* 0x000ef00000000800 */
[----:B------:R-:W3:Y:S01]  /*07b0*/  @P2 LDC R90, c[0x0][0x40c] ;  /* 0x00010300ff5a2b82 */ /* 0x000ee20000000800 */
[----:B--2---:R-:W-:Y:S01]  /*07c0*/  @P2 FFMA.FTZ R102, R73, R85, R102 ;  /* 0x0000005549662223 */ /* 0x004fe20000010066 */
[----:B------:R-:W-:Y:S01]  /*07d0*/  @P2 SHF.L.U32 R73, R70, 0x10, RZ ;  /* 0x0000001046492819 */ /* 0x000fe200000006ff */
[----:B0-----:R-:W-:Y:S01]  /*07e0*/  @P2 FFMA.FTZ R100, R81, R83, R100 ;  /* 0x0000005351642223 */ /* 0x001fe20000010064 */
[----:B----4-:R-:W-:Y:S01]  /*07f0*/  @P2 FFMA.FTZ R101, R82, R84, R101 ;  /* 0x0000005452652223 */ /* 0x010fe20000010065 */
[----:B-1----:R-:W-:Y:S01]  /*0800*/  @P2 FFMA.FTZ R103, R80, R86, R103 ;  /* 0x0000005650672223 */ /* 0x002fe20000010067 */
[----:B---3--:R-:W-:Y:S01]  /*0810*/  @P2 FFMA.FTZ R77, R72, R88, R77 ;  /* 0x00000058484d2223 */ /* 0x008fe2000001004d */
[----:B------:R-:W-:Y:S01]  /*0820*/  @P2 FFMA.FTZ R76, R73, R87, R76 ;  /* 0x00000057494c2223 */ /* 0x000fe2000001004c */
[----:B------:R-:W-:Y:S01]  /*0830*/  @P2 FFMA.FTZ R78, R75, R89, R78 ;  /* 0x000000594b4e2223 */ /* 0x000fe2000001004e */
[----:B------:R-:W-:Y:S01]  /*0840*/  @P2 FFMA.FTZ R79, R74, R90, R79 ;  /* 0x0000005a4a4f2223 */ /* 0x000fe2000001004f */
[----:B------:R-:W-:Y:S06]  /*0850*/  BRA `(.L_x_10784) ;  /* 0x0000000000707947 */ /* 0x000fec0003800000 */
.L_x_10783:
[----:B------:R-:W0:Y:S01]  /*0860*/  @UP2 LDCU UR4, c[0x0][0x40c] ;  /* 0x00008180ff0427ac */ /* 0x000e220008000800 */
[----:B------:R-:W-:Y:S02]  /*0870*/  @P1 SHF.L.U32 R72, R68, 0x10, RZ ;  /* 0x0000001044481819 */ /* 0x000fe400000006ff */
[----:B------:R-:W-:Y:S02]  /*0880*/  CS2R R100, SRZ ;  /* 0x0000000000647805 */ /* 0x000fe4000001ff00 */
[----:B------:R-:W-:Y:S01]  /*0890*/  @P1 SHF.L.U32 R73, R69, 0x10, RZ ;  /* 0x0000001045491819 */ /* 0x000fe200000006ff */
[----:B------:R-:W2:Y:S01]  /*08a0*/  @UP2 LDCU UR18, c[0x0][0x40c] ;  /* 0x00008180ff1227ac */ /* 0x000ea20008000800 */
[----:B------:R-:W-:Y:S02]  /*08b0*/  CS2R R102, SRZ ;  /* 0x0000000000667805 */ /* 0x000fe4000001ff00 */
[----:B------:R-:W-:Y:S02]  /*08c0*/  @P1 SHF.L.U32 R81, R81, 0x10, RZ ;  /* 0x0000001051511819 */ /* 0x000fe400000006ff */
[----:B------:R-:W-:Y:S01]  /*08d0*/  CS2R R76, SRZ ;  /* 0x00000000004c7805 */ /* 0x000fe2000001ff00 */
[----:B------:R-:W3:Y:S01]  /*08e0*/  @UP2 LDCU UR5, c[0x0][0x40c] ;  /* 0x00008180ff0527ac */ /* 0x000ee20008000800 */
[----:B------:R-:W-:-:S02]  /*08f0*/  @P1 SHF.L.U32 R80, R80, 0x10, RZ ;  /* 0x0000001050501819 */ /* 0x000fc400000006ff */
[----:B------:R-:W-:Y:S02]  /*0900*/  CS2R R78, SRZ ;  /* 0x00000000004e7805 */ /* 0x000fe4000001ff00 */
[----:B------:R-:W-:Y:S01]  /*0910*/  @P1 SHF.L.U32 R75, R75, 0x10, RZ ;  /* 0x000000104b4b1819 */ /* 0x000fe200000006ff */
[----:B------:R-:W4:Y:S01]  /*0920*/  @UP2 LDCU UR19, c[0x0][0x40c] ;  /* 0x00008180ff1327ac */ /* 0x000f220008000800 */
[----:B------:R-:W-:Y:S01]  /*0930*/  @P1 SHF.L.U32 R74, R74, 0x10, RZ ;  /* 0x000000104a4a1819 */ /* 0x000fe200000006ff */
[----:B------:R-:W1:Y:S01]  /*0940*/  @UP2 LDCU UR22, c[0x0][0x40c] ;  /* 0x00008180ff1627ac */ /* 0x000e620008000800 */
[----:B0-----:R-:W-:Y:S01]  /*0950*/  @P1 FMUL.FTZ R100, R72, UR4 ;  /* 0x0000000448641c20 */ /* 0x001fe20008410000 */
[----:B------:R-:W-:Y:S01]  /*0960*/  @P1 SHF.L.U32 R72, R70, 0x10, RZ ;  /* 0x0000001046481819 */ /* 0x000fe200000006ff */
[----:B------:R-:W0:Y:S01]  /*0970*/  @UP2 LDCU UR23, c[0x0][0x40c] ;  /* 0x00008180ff1727ac */ /* 0x000e220008000800 */
[----:B--2---:R-:W-:Y:S01]  /*0980*/  @P1 FMUL.FTZ R102, R73, UR18 ;  /* 0x0000001249661c20 */ /* 0x004fe20008410000 */
[----:B------:R-:W-:Y:S01]  /*0990*/  @P1 SHF.L.U32 R73, R71, 0x10, RZ ;  /* 0x0000001047491819 */ /* 0x000fe200000006ff */
[----:B------:R-:W2:Y:S01]  /*09a0*/  @UP2 LDCU UR25, c[0x0][0x40c] ;  /* 0x00008180ff1927ac */ /* 0x000ea20008000800 */
[----:B---3--:R-:W-:Y:S01]  /*09b0*/  @P1 FMUL.FTZ R101, R81, UR5 ;  /* 0x0000000551651c20 */ /* 0x008fe20008410000 */
[----:B------:R-:W3:Y:S01]  /*09c0*/  @UP2 LDCU UR26, c[0x0][0x40c] ;  /* 0x00008180ff1a27ac */ /* 0x000ee20008000800 */
[----:B----4-:R-:W-:Y:S01]  /*09d0*/  @P1 FMUL.FTZ R103, R80, UR19 ;  /* 0x0000001350671c20 */ /* 0x010fe20008410000 */
[----:B-1----:R-:W-:Y:S01]  /*09e0*/  @P1 FMUL.FTZ R76, R72, UR22 ;  /* 0x00000016484c1c20 */ /* 0x002fe20008410000 */
[----:B0-----:R-:W-:Y:S01]  /*09f0*/  @P1 FMUL.FTZ R77, R75, UR23 ;  /* 0x000000174b4d1c20 */ /* 0x001fe20008410000 */
[----:B--2---:R-:W-:Y:S01]  /*0a00*/  @P1 FMUL.FTZ R78, R73, UR25 ;  /* 0x00000019494e1c20 */ /* 0x004fe20008410000 */
[----:B---3--:R-:W-:-:S07]  /*0a10*/  @P1 FMUL.FTZ R79, R74, UR26 ;  /* 0x0000001a4a4f1c20 */ /* 0x008fce0008410000 */
.L_x_10784:
[----:B------:R-:W0:Y:S01]  /*0a20*/  LDC.64 R104, c[0x0][0x3a8] ;  /* 0x0000ea00ff687b82 */ /* 0x000e220000000a00 */
[C---:B------:R-:W-:Y:S01]  /*0a30*/  IADD3 R73, PT, PT, R3.reuse, 0x80, RZ ;  /* 0x0000008003497810 */ /* 0x040fe20007ffe0ff */
[----:B0-----:R-:W-:-:S05]  /*0a40*/  IMAD.WIDE.U32 R74, R3, 0x20, R104 ;  /* 0x00000020034a7825 */ /* 0x001fca00078e0068 */
[----:B------:R0:W-:Y:S04]  /*0a50*/  STG.E.128 desc[UR12][R74.64], R100 ;  /* 0x000000644a007986 */ /* 0x0001e8000c101d0c */
[----:B------:R0:W-:Y:S01]  /*0a60*/  STG.E.128 desc[UR12][R74.64+0x10], R76 ;  /* 0x0000104c4a007986 */ /* 0x0001e2000c101d0c */
[----:B------:R-:W-:Y:S05]  /*0a70*/  BRA.U !UP2, `(.L_x_10785) ;  /* 0x000000010a107547 */ /* 0x000fea000b800000 */
[----:B------:R-:W1:Y:S01]  /*0a80*/  LDC.64 R68, c[0x0][0x390] ;  /* 0x0000e400ff447b82 */ /* 0x000e620000000a00 */
[----:B------:R-:W-:-:S05]  /*0a90*/  IADD3 R71, PT, PT, R0, 0x80, RZ ;  /* 0x0000008000477810 */ /* 0x000fca0007ffe0ff */
[----:B-1----:R-:W-:-:S06]  /*0aa0*/  IMAD.WIDE.U32 R68, R71, 0x10, R68 ;  /* 0x0000001047447825 */ /* 0x002fcc00078e0044 */
[----:B------:R-:W5:Y:S02]  /*0ab0*/  LDG.E.128 R68, desc[UR12][R68.64] ;  /* 0x0000000c44447981 */ /* 0x000f64000c1e1d00 */
.L_x_10785:
[----:B-----5:R-:W-:Y:S02]  /*0ac0*/  PRMT R72, R71, 0x7632, R72 ;  /* 0x0000763247487816 */ /* 0x020fe40000000048 */
[----:B------:R-:W-:Y:S02]  /*0ad0*/  PRMT R80, R70, 0x7632, R80 ;  /* 0x0000763246507816 */ /* 0x000fe40000000050 */
[----:B------:R-:W-:Y:S02]  /*0ae0*/  PRMT R81, R69, 0x7632, R81 ;  /* 0x0000763245517816 */ /* 0x000fe40000000051 */
[----:B------:R-:W-:Y:S01]  /*0af0*/  PRMT R82, R68, 0x7632, R82 ;  /* 0x0000763244527816 */ /* 0x000fe20000000052 */
[----:B------:R-:W-:Y:S06]  /*0b00*/  BRA.U !UP0, `(.L_x_10786) ;  /* 0x0000000108787547 */ /* 0x000fec000b800000 */
[----:B0-----:R-:W0:Y:S02]  /*0b10*/  LDC.64 R74, c[0x0][0x3a0] ;  /* 0x0000e800ff4a7b82 */ /* 0x001e240000000a00 */
        /* <DEDUP_REMOVED lines=29> */
.L_x_10786:
[----:B------:R-:W1:Y:S01]  /*0cf0*/  @UP2 LDCU UR4, c[0x0][0x40c] ;  /* 0x00008180ff0427ac */ /* 0x000e620008000800 */
[----:B0-----:R-:W-:Y:S02]  /*0d00*/  @P1 SHF.L.U32 R74, R68, 0x10, RZ ;  /* 0x00000010444a1819 */ /* 0x001fe400000006ff */
[----:B------:R-:W-:Y:S02]  /*0d10*/  CS2R R88, SRZ ;  /* 0x0000000000587805 */ /* 0x000fe4000001ff00 */
[----:B------:R-:W-:Y:S01]  /*0d20*/  @P1 SHF.L.U32 R75, R69, 0x10, RZ ;  /* 0x00000010454b1819 */ /* 0x000fe200000006ff */
[----:B------:R-:W0:Y:S01]  /*0d30*/  @UP2 LDCU UR18, c[0x0][0x40c] ;  /* 0x00008180ff1227ac */ /* 0x000e220008000800 */
        /* <DEDUP_REMOVED lines=10> */
[----:B-1----:R-:W-:Y:S01]  /*0de0*/  @P1 FMUL.FTZ R88, R74, UR4 ;  /* 0x000000044a581c20 */ /* 0x002fe20008410000 */
[----:B------:R-:W-:Y:S01]  /*0df0*/  @P1 SHF.L.U32 R74, R70, 0x10, RZ ;  /* 0x00000010464a1819 */ /* 0x000fe200000006ff */
[----:B------:R-:W1:Y:S01]  /*0e00*/  @UP2 LDCU UR23, c[0x0][0x40c] ;  /* 0x00008180ff1727ac */ /* 0x000e620008000800 */
[----:B0-----:R-:W-:Y:S01]  /*0e10*/  @P1 FMUL.FTZ R90, R75, UR18 ;  /* 0x000000124b5a1c20 */ /* 0x001fe20008410000 */
[----:B------:R-:W-:Y:S01]  /*0e20*/  @P1 SHF.L.U32 R75, R71, 0x10, RZ ;  /* 0x00000010474b1819 */ /* 0x000fe200000006ff */
[----:B------:R-:W0:Y:S01]  /*0e30*/  @UP2 LDCU UR25, c[0x0][0x40c] ;  /* 0x00008180ff1927ac */ /* 0x000e220008000800 */
[----:B--2---:R-:W-:Y:S01]  /*0e40*/  @P1 FMUL.FTZ R89, R82, UR5 ;  /* 0x0000000552591c20 */ /* 0x004fe20008410000 */
[----:B------:R-:W2:Y:S01]  /*0e50*/  @UP2 LDCU UR26, c[0x0][0x40c] ;  /* 0x00008180ff1a27ac */ /* 0x000ea20008000800 */
[----:B---3--:R-:W-:Y:S01]  /*0e60*/  @P1 FMUL.FTZ R91, R81, UR19 ;  /* 0x00000013515b1c20 */ /* 0x008fe20008410000 */
[----:B----4-:R-:W-:Y:S01]  /*0e70*/  @P1 FMUL.FTZ R92, R74, UR22 ;  /* 0x000000164a5c1c20 */ /* 0x010fe20008410000 */
[----:B-1----:R-:W-:Y:S01]  /*0e80*/  @P1 FMUL.FTZ R93, R80, UR23 ;  /* 0x00000017505d1c20 */ /* 0x002fe20008410000 */
[----:B0-----:R-:W-:Y:S01]  /*0e90*/  @P1 FMUL.FTZ R94, R75, UR25 ;  /* 0x000000194b5e1c20 */ /* 0x001fe20008410000 */
[----:B--2---:R-:W-:-:S07]  /*0ea0*/  @P1 FMUL.FTZ R95, R72, UR26 ;  /* 0x0000001a485f1c20 */ /* 0x004fce0008410000 */
.L_x_10787:
[----:B------:R-:W-:-:S05]  /*0eb0*/  IMAD.WIDE.U32 R72, R73, 0x20, R104 ;  /* 0x0000002049487825 */ /* 0x000fca00078e0068 */
[----:B------:R0:W-:Y:S04]  /*0ec0*/  STG.E.128 desc[UR12][R72.64], R88 ;  /* 0x0000005848007986 */ /* 0x0001e8000c101d0c */
[----:B------:R0:W-:Y:S01]  /*0ed0*/  STG.E.128 desc[UR12][R72.64+0x10], R92 ;  /* 0x0000105c48007986 */ /* 0x0001e2000c101d0c */
[----:B------:R-:W-:Y:S05]  /*0ee0*/  BRA.U !UP2, `(.L_x_10788) ;  /* 0x000000010a107547 */ /* 0x000fea000b800000 */
[----:B------:R-:W1:Y:S01]  /*0ef0*/  LDC.64 R68, c[0x0][0x390] ;  /* 0x0000e400ff447b82 */ /* 0x000e620000000a00 */
[----:B------:R-:W-:-:S05]  /*0f00*/  IADD3 R71, PT, PT, R0, 0x100, RZ ;  /* 0x0000010000477810 */ /* 0x000fca0007ffe0ff */
[----:B-1----:R-:W-:-:S06]  /*0f10*/  IMAD.WIDE.U32 R68, R71, 0x10, R68 ;  /* 0x0000001047447825 */ /* 0x002fcc00078e0044 */
[----:B------:R-:W5:Y:S02]  /*0f20*/  LDG.E.128 R68, desc[UR12][R68.64] ;  /* 0x0000000c44447981 */ /* 0x000f64000c1e1d00 */
.L_x_10788:
[----:B0----5:R-:W-:Y:S02]  /*0f30*/  PRMT R72, R71, 0x7632, R72 ;  /* 0x0000763247487816 */ /* 0x021fe40000000048 */
        /* <DEDUP_REMOVED lines=30> */
[----:B---3--:R-:W-:Y:S01]  /*1120*/  @P2 FFMA.FTZ R82, R111, R75, R82 ;  /* 0x0000004b6f522223 */ /* 0x008fe20000010052 */
[----:B------:R-:W-:-:S02]  /*1130*/  @P2 SHF.L.U32 R86, R85, 0x10, RZ ;  /* 0x0000001055562819 */ /* 0x000fc400000006ff */
[----:B------:R-:W-:Y:S01]  /*1140*/  @P2 SHF.L.U32 R108, R87, 0x10, RZ ;  /* 0x00000010576c2819 */ /* 0x000fe200000006ff */
[----:B-----5:R-:W-:Y:S01]  /*1150*/  @P2 FFMA.FTZ R80, R109, R73, R80 ;  /* 0x000000496d502223 */ /* 0x020fe20000010050 */
[----:B------:R-:W-:Y:S01]  /*1160*/  @P2 SHF.L.U32 R110, R107, 0x10, RZ ;  /* 0x000000106b6e2819 */ /* 0x000fe200000006ff */
[----:B------:R-:W-:Y:S02]  /*1170*/  @P2 FFMA.FTZ R99, R86, R72, R99 ;  /* 0x0000004856632223 */ /* 0x000fe40000010063 */
[----:B------:R-:W-:Y:S02]  /*1180*/  @P2 FFMA.FTZ R81, R108, R84, R81 ;  /* 0x000000546c512223 */ /* 0x000fe40000010051 */
[----:B0-----:R-:W-:Y:S01]  /*1190*/  @P2 FFMA.FTZ R83, R110, R74, R83 ;  /* 0x0000004a6e532223 */ /* 0x001fe20000010053 */
[----:B------:R-:W-:Y:S06]  /*11a0*/  BRA `(.L_x_10790) ;  /* 0x0000000000707947 */ /* 0x000fec0003800000 */
.L_x_10789:
        /* <DEDUP_REMOVED lines=28> */
.L_x_10790:
[----:B------:R-:W-:-:S05]  /*1370*/  IADD3 R73, PT, PT, R3, 0x100, RZ ;  /* 0x0000010003497810 */ /* 0x000fca0007ffe0ff */
        /* <DEDUP_REMOVED lines=8> */
.L_x_10791:
[----:B------:R-:W-:Y:S01]  /*1400*/  IADD3 R3, PT, PT, R3, 0x180, RZ ;  /* 0x0000018003037810 */ /* 0x000fe20007ffe0ff */
[----:B------:R-:W-:Y:S06]  /*1410*/  BRA.U !UP0, `(.L_x_10792) ;  /* 0x0000000108887547 */ /* 0x000fec000b800000 */
[----:B------:R-:W1:Y:S02]  /*1420*/  LDC.64 R108, c[0x0][0x3a0] ;  /* 0x0000e800ff6c7b82 */ /* 0x000e640000000a00 */
[----:B-1----:R-:W-:-:S05]  /*1430*/  IMAD.WIDE.U32 R108, R3, 0x20, R108 ;  /* 0x00000020036c7825 */ /* 0x002fca00078e006c */
[----:B------:R-:W2:Y:S04]  /*1440*/  LDG.E.128 R84, desc[UR12][R108.64] ;  /* 0x0000000c6c547981 */ /* 0x000ea8000c1e1d00 */
[----:B0-----:R0:W3:Y:S01]  /*1450*/  LDG.E.128 R72, desc[UR12][R108.64+0x10] ;  /* 0x0000100c6c487981 */ /* 0x0010e2000c1e1d00 */
        /* <DEDUP_REMOVED lines=27> */
[----:B-1----:R-:W-:Y:S02]  /*1610*/  @P1 FFMA.FTZ R73, R110, R0, R73 ;  /* 0x000000006e491223 */ /* 0x002fe40000010049 */
[----:B------:R-:W-:Y:S01]  /*1620*/  @P1 FFMA.FTZ R75, R112, R108, R75 ;  /* 0x0000006c704b1223 */ /* 0x000fe2000001004b */
[----:B------:R-:W-:Y:S06]  /*1630*/  BRA `(.L_x_10793) ;  /* 0x0000000000847947 */ /* 0x000fec0003800000 */
.L_x_10792:
[----:B------:R-:W1:Y:S01]  /*1640*/  @UP2 LDCU UR4, c[0x0][0x40c] ;  /* 0x00008180ff0427ac */ /* 0x000e620008000800 */
[----:B-----5:R-:W-:Y:S02]  /*1650*/  @P1 SHF.L.U32 R0, R68, 0x10, RZ ;  /* 0x0000001044001819 */ /* 0x020fe400000006ff */
[----:B------:R-:W-:Y:S02]  /*1660*/  CS2R R84, SRZ ;  /* 0x0000000000547805 */ /* 0x000fe4000001ff00 */
[C---:B0-----:R-:W-:Y:S01]  /*1670*/  @P1 SHF.L.U32 R73, R69.reuse, 0x10, RZ ;  /* 0x0000001045491819 */ /* 0x041fe200000006ff */
[----:B------:R-:W0:Y:S01]  /*1680*/  @UP2 LDCU UR18, c[0x0][0x40c] ;  /* 0x00008180ff1227ac */ /* 0x000e220008000800 */
[----:B------:R-:W-:Y:S02]  /*1690*/  CS2R R86, SRZ ;  /* 0x0000000000567805 */ /* 0x000fe4000001ff00 */
[----:B------:R-:W-:Y:S01]  /*16a0*/  @P1 PRMT R107, R69, 0x7632, R107 ;  /* 0x00007632456b1816 */ /* 0x000fe2000000006b */
[----:B------:R-:W2:Y:S01]  /*16b0*/  @UP2 LDCU UR22, c[0x0][0x40c] ;  /* 0x00008180ff1627ac */ /* 0x000ea20008000800 */
[----:B------:R-:W-:-:S02]  /*16c0*/  @P1 PRMT R108, R70, 0x7632, R108 ;  /* 0x00007632466c1816 */ /* 0x000fc4000000006c */
[C---:B------:R-:W-:Y:S01]  /*16d0*/  @P1 PRMT R109, R71.reuse, 0x7632, R109 ;  /* 0x00007632476d1816 */ /* 0x040fe2000000006d */
[----:B------:R-:W3:Y:S01]  /*16e0*/  @UP2 LDCU UR5, c[0x0][0x40c] ;  /* 0x00008180ff0527ac */ /* 0x000ee20008000800 */
[----:B------:R-:W-:Y:S02]  /*16f0*/  @P1 SHF.L.U32 R74, R70, 0x10, RZ ;  /* 0x00000010464a1819 */ /* 0x000fe400000006ff */
[----:B------:R-:W-:Y:S01]  /*1700*/  @P1 SHF.L.U32 R110, R71, 0x10, RZ ;  /* 0x00000010476e1819 */ /* 0x000fe200000006ff */
[----:B------:R-:W4:Y:S01]  /*1710*/  @UP2 LDCU UR19, c[0x0][0x40c] ;  /* 0x00008180ff1327ac */ /* 0x000f220008000800 */
[----:B------:R-:W-:Y:S01]  /*1720*/  @P1 SHF.L.U32 R107, R107, 0x10, RZ ;  /* 0x000000106b6b1819 */ /* 0x000fe200000006ff */
[----:B-1----:R-:W-:Y:S01]  /*1730*/  @P1 FMUL.FTZ R84, R0, UR4 ;  /* 0x0000000400541c20 */ /* 0x002fe20008410000 */
[----:B------:R-:W-:Y:S01]  /*1740*/  @P1 PRMT R0, R68, 0x7632, R0 ;  /* 0x0000763244001816 */ /* 0x000fe20000000000 */
[----:B------:R-:W1:Y:S01]  /*1750*/  @UP2 LDCU UR23, c[0x0][0x40c] ;  /* 0x00008180ff1727ac */ /* 0x000e620008000800 */
[----:B------:R-:W-:Y:S01]  /*1760*/  @P1 SHF.L.U32 R108, R108, 0x10, RZ ;  /* 0x000000106c6c1819 */ /* 0x000fe200000006ff */
[----:B0-----:R-:W-:Y:S01]  /*1770*/  @P1 FMUL.FTZ R86, R73, UR18 ;  /* 0x0000001249561c20 */ /* 0x001fe20008410000 */
[----:B------:R-:W-:Y:S01]  /*1780*/  HFMA2 R73, -RZ, RZ, 0, 0 ;  /* 0x00000000ff497431 */ /* 0x000fe200000001ff */
[----:B------:R-:W0:Y:S01]  /*1790*/  @UP2 LDCU UR24, c[0x0][0x40c] ;  /* 0x00008180ff1827ac */ /* 0x000e220008000800 */
[----:B------:R-:W-:-:S02]  /*17a0*/  @P1 SHF.L.U32 R0, R0, 0x10, RZ ;  /* 0x0000001000001819 */ /* 0x000fc400000006ff */
[----:B------:R-:W-:Y:S01]  /*17b0*/  @P1 SHF.L.U32 R109, R109, 0x10, RZ ;  /* 0x000000106d6d1819 */ /* 0x000fe200000006ff */
[----:B------:R-:W0:Y:S01]  /*17c0*/  @UP2 LDCU UR4, c[0x0][0x40c] ;  /* 0x00008180ff0427ac */ /* 0x000e220008000800 */
[----:B------:R-:W-:Y:S01]  /*17d0*/  MOV R72, RZ ;  /* 0x000000ff00487202 */ /* 0x000fe20000000f00 */
[----:B--2---:R-:W-:Y:S01]  /*17e0*/  @P1 FMUL.FTZ R72, R74, UR22 ;  /* 0x000000164a481c20 */ /* 0x004fe20008410000 */
[----:B------:R-:W-:Y:S01]  /*17f0*/  CS2R R74, SRZ ;  /* 0x00000000004a7805 */ /* 0x000fe2000001ff00 */
[----:B---3--:R-:W-:Y:S01]  /*1800*/  @P1 FMUL.FTZ R85, R0, UR5 ;  /* 0x0000000500551c20 */ /* 0x008fe20008410000 */
[----:B----4-:R-:W-:Y:S01]  /*1810*/  @P1 FMUL.FTZ R87, R107, UR19 ;  /* 0x000000136b571c20 */ /* 0x010fe20008410000 */
[----:B-1----:R-:W-:Y:S01]  /*1820*/  @P1 FMUL.FTZ R73, R108, UR23 ;  /* 0x000000176c491c20 */ /* 0x002fe20008410000 */
[----:B0-----:R-:W-:Y:S01]  /*1830*/  @P1 FMUL.FTZ R74, R110, UR24 ;  /* 0x000000186e4a1c20 */ /* 0x001fe20008410000 */
[----:B------:R-:W-:-:S07]  /*1840*/  @P1 FMUL.FTZ R75, R109, UR4 ;  /* 0x000000046d4b1c20 */ /* 0x000fce0008410000 */
.L_x_10793:
        /* <DEDUP_REMOVED lines=117> */
[----:B------:R-:W0:Y:S02]  /*1fa0*/  SHFL.BFLY PT, R110, R107, 0x2, 0x1f ;  /* 0x0c401f006b6e7f89 */ /* 0x000e2400000e0000 */
[----:B0-----:R-:W-:Y:S01]  /*1fb0*/  FADD.FTZ R110, R107, R110 ;  /* 0x0000006e6b6e7221 */ /* 0x001fe20000010000 */
[----:B------:R-:W-:Y:S02]  /*1fc0*/  MOV R107, RZ ;  /* 0x000000ff006b7202 */ /* 0x000fe40000000f00 */
[----:B------:R-:W-:Y:S02]  /*1fd0*/  @!P2 MOV R107, 0x400 ;  /* 0x00000400006ba802 */ /* 0x000fe40000000f00 */
[----:B------:R-:W0:Y:S04]  /*1fe0*/  SHFL.BFLY PT, R109, R110, 0x4, 0x1f ;  /* 0x0c801f006e6d7f89 */ /* 0x000e2800000e0000 */
[----:B------:R-:W1:Y:S01]  /*1ff0*/  SHFL.DOWN PT, R114, R107, 0x2, 0x1f ;  /* 0x08401f006b727f89 */ /* 0x000e6200000e0000 */
[----:B0-----:R-:W-:Y:S01]  /*2000*/  FADD.FTZ R109, R110, R109 ;  /* 0x0000006d6e6d7221 */ /* 0x001fe20000010000 */
[----:B------:R-:W-:Y:S01]  /*2010*/  IMAD.WIDE.U32 R110, R3, 0x20, R104 ;  /* 0x00000020036e7825 */ /* 0x000fe200078e0068 */
[----:B------:R-:W-:-:S02]  /*2020*/  @!P1 LOP3.LUT R3, R0, 0x18, RZ, 0xc0, !PT ;  /* 0x0000001800039812 */ /* 0x000fc400078ec0ff */
[----:B------:R-:W-:Y:S02]  /*2030*/  CS2R R104, SRZ ;  /* 0x0000000000687805 */ /* 0x000fe4000001ff00 */
[----:B-1----:R-:W-:Y:S01]  /*2040*/  IADD3 R118, PT, PT, R114, R107, RZ ;  /* 0x0000006b72767210 */ /* 0x002fe20007ffe0ff */
[----:B------:R-:W0:Y:S01]  /*2050*/  SHFL.BFLY PT, R112, R109, 0x8, 0x1f ;  /* 0x0d001f006d707f89 */ /* 0x000e2200000e0000 */
[----:B------:R-:W-:Y:S02]  /*2060*/  I2FP.F32.S32 R114, R114 ;  /* 0x0000007200727245 */ /* 0x000fe40000201400 */
[----:B------:R-:W-:Y:S01]  /*2070*/  I2FP.F32.S32 R0, R118 ;  /* 0x0000007600007245 */ /* 0x000fe20000201400 */
[----:B------:R-:W-:Y:S04]  /*2080*/  STG.E.128 desc[UR12][R110.64], R84 ;  /* 0x000000546e007986 */ /* 0x000fe8000c101d0c */
[----:B------:R1:W-:Y:S01]  /*2090*/  STG.E.128 desc[UR12][R110.64+0x10], R72 ;  /* 0x000010486e007986 */ /* 0x0003e2000c101d0c */
[----:B0-----:R-:W-:Y:S01]  /*20a0*/  FADD.FTZ R112, R109, R112 ;  /* 0x000000706d707221 */ /* 0x001fe20000010000 */
[----:B-1----:R-:W0:Y:S04]  /*20b0*/  MUFU.RCP R110, R0 ;  /* 0x00000000006e7308 */ /* 0x002e280000001000 */
[----:B------:R-:W1:Y:S02]  /*20c0*/  SHFL.BFLY PT, R113, R112, 0x10, 0x1f ;  /* 0x0e001f0070717f89 */ /* 0x000e6400000e0000 */
[----:B-1----:R-:W-:Y:S01]  /*20d0*/  FADD.FTZ R109, R112, R113 ;  /* 0x00000071706d7221 */ /* 0x002fe20000010000 */
[----:B------:R-:W-:-:S04]  /*20e0*/  @!P2 LEA R112, R106, UR4, 0x3 ;  /* 0x000000046a70ac11 */ /* 0x000fc8000f8e18ff */
[----:B------:R1:W-:Y:S01]  /*20f0*/  @!P1 STS.64 [R3+UR4], R108 ;  /* 0x0000006c03009988 */ /* 0x0003e20008000a04 */
[----:B------:R-:W-:Y:S01]  /*2100*/  BAR.SYNC.DEFER_BLOCKING 0x0 ;  /* 0x0000000000007b1d */ /* 0x000fe20000010000 */
[----:B------:R-:W-:-:S05]  /*2110*/  ISETP.NE.AND P1, PT, R2, RZ, PT ;  /* 0x000000ff0200720c */ /* 0x000fca0003f25270 */
[----:B------:R-:W2:Y:S01]  /*2120*/  SHFL.DOWN PT, R3, R118, 0x1, 0x1f ;  /* 0x08201f0076037f89 */ /* 0x000ea200000e0000 */
[----:B-1----:R-:W-:-:S03]  /*2130*/  I2FP.F32.U32 R108, R107 ;  /* 0x0000006b006c7245 */ /* 0x002fc60000201000 */
[----:B------:R-:W1:Y:S01]  /*2140*/  @!P2 LDS.64 R104, [R112] ;  /* 0x000000007068a984 */ /* 0x000e620000000a00 */
[-C--:B--2---:R-:W-:Y:S02]  /*2150*/  IADD3 R118, PT, PT, R118, R3.reuse, RZ ;  /* 0x0000000376767210 */ /* 0x084fe40007ffe0ff */
[----:B------:R-:W-:Y:S02]  /*2160*/  I2FP.F32.S32 R107, R3 ;  /* 0x00000003006b7245 */ /* 0x000fe40000201400 */
[----:B------:R-:W-:-:S06]  /*2170*/  I2FP.F32.S32 R118, R118 ;  /* 0x0000007600767245 */ /* 0x000fcc0000201400 */
[----:B------:R-:W2:Y:S01]  /*2180*/  MUFU.RCP R118, R118 ;  /* 0x0000007600767308 */ /* 0x000ea20000001000 */
[----:B-1----:R-:W1:Y:S04]  /*2190*/  SHFL.DOWN PT, R113, R104, 0x2, 0x1f ;  /* 0x08401f0068717f89 */ /* 0x002e6800000e0000 */
[----:B------:R-:W3:Y:S01]  /*21a0*/  SHFL.DOWN PT, R116, R105, 0x2, 0x1f ;  /* 0x08401f0069747f89 */ /* 0x000ee200000e0000 */
[C---:B-1----:R-:W-:Y:S01]  /*21b0*/  FMUL.FTZ R109, R113.reuse, R114 ;  /* 0x00000072716d7220 */ /* 0x042fe20000410000 */
[----:B------:R-:W-:-:S03]  /*21c0*/  FADD.FTZ R113, -R113, R104 ;  /* 0x0000006871717221 */ /* 0x000fc60000010100 */
[----:B------:R-:W-:Y:S01]  /*21d0*/  FFMA.FTZ R109, R108, R104, R109 ;  /* 0x000000686c6d7223 */ /* 0x000fe2000001006d */
[----:B------:R-:W-:Y:S01]  /*21e0*/  FMUL.FTZ R113, R113, R113 ;  /* 0x0000007171717220 */ /* 0x000fe20000410000 */
[----:B---3--:R-:W-:Y:S02]  /*21f0*/  FADD.FTZ R105, R116, R105 ;  /* 0x0000006974697221 */ /* 0x008fe40000010000 */
[----:B0-----:R-:W-:Y:S01]  /*2200*/  FMUL.FTZ R109, R110, R109 ;  /* 0x0000006d6e6d7220 */ /* 0x001fe20000410000 */
[----:B------:R-:W-:-:S04]  /*2210*/  FMUL.FTZ R113, R113, R108 ;  /* 0x0000006c71717220 */ /* 0x000fc80000410000 */
[----:B------:R-:W0:Y:S01]  /*2220*/  SHFL.DOWN PT, R104, R109, 0x1, 0x1f ;  /* 0x08201f006d687f89 */ /* 0x000e2200000e0000 */
[----:B------:R-:W-:-:S04]  /*2230*/  FMUL.FTZ R113, R113, R114 ;  /* 0x0000007271717220 */ /* 0x000fc80000410000 */
[----:B------:R-:W-:Y:S01]  /*2240*/  FFMA.FTZ R105, R110, R113, R105 ;  /* 0x000000716e697223 */ /* 0x000fe20000010069 */
[----:B------:R-:W-:Y:S01]  /*2250*/  MOV R113, UR7 ;  /* 0x0000000700717c02 */ /* 0x000fe20008000f00 */
[----:B------:R-:W1:Y:S03]  /*2260*/  LDC R110, c[0x0][0x448] ;  /* 0x00011200ff6e7b82 */ /* 0x000e660000000800 */
        /* <DEDUP_REMOVED lines=8> */
[----:B------:R-:W-:Y:S01]  /*22f0*/  FMUL.FTZ R0, R0, R107 ;  /* 0x0000006b00007220 */ /* 0x000fe20000410000 */
[----:B------:R-:W0:Y:S02]  /*2300*/  @!P1 LDC.64 R108, c[0x0][0x3c0] ;  /* 0x0000f000ff6c9b82 */ /* 0x000e240000000a00 */
[----:B------:R-:W2:Y:S01]  /*2310*/  SHFL.IDX PT, R111, R111, RZ, 0x1f ;  /* 0x00001fff6f6f7589 */ /* 0x000ea200000e0000 */
[----:B------:R-:W-:-:S05]  /*2320*/  FFMA.FTZ R3, R118, R0, R3 ;  /* 0x0000000076037223 */ /* 0x000fca0000010003 */
[----:B------:R-:W3:Y:S01]  /*2330*/  @!P1 LDC.64 R104, c[0x0][0x3c8] ;  /* 0x0000f200ff689b82 */ /* 0x000ee20000000a00 */
[----:B------:R-:W1:Y:S01]  /*2340*/  SHFL.IDX PT, R3, R3, RZ, 0x1f ;  /* 0x00001fff03037589 */ /* 0x000e6200000e0000 */
[----:B--2---:R-:W-:-:S05]  /*2350*/  FMUL.FTZ R0, R111, R111 ;  /* 0x0000006f6f007220 */ /* 0x004fca0000410000 */
[----:B------:R-:W-:Y:S01]  /*2360*/  FSEL R107, R0, RZ, P0 ;  /* 0x000000ff006b7208 */ /* 0x000fe20000000000 */
[----:B---3--:R-:W-:-:S04]  /*2370*/  @!P1 IMAD.WIDE R104, R113, 0x4, R104 ;  /* 0x0000000471689825 */ /* 0x008fc800078e0268 */
[----:B-1----:R-:W-:-:S04]  /*2380*/  FFMA.FTZ R0, R3, UR21, R110 ;  /* 0x0000001503007c23 */ /* 0x002fc8000801006e */
[----:B------:R-:W-:Y:S01]  /*2390*/  FADD.FTZ R0, R0, R107 ;  /* 0x0000006b00007221 */ /* 0x000fe20000010000 */
[----:B------:R-:W-:-:S05]  /*23a0*/  MOV R107, UR7 ;  /* 0x00000007006b7c02 */ /* 0x000fca0008000f00 */
[----:B------:R-:W1:Y:S01]  /*23b0*/  MUFU.RSQ R0, R0 ;  /* 0x0000000000007308 */ /* 0x000e620000001400 */
[----:B0-----:R-:W-:-:S05]  /*23c0*/  @!P1 IMAD.WIDE R108, R107, 0x4, R108 ;  /* 0x000000046b6c9825 */ /* 0x001fca00078e026c */
[----:B------:R0:W-:Y:S04]  /*23d0*/  @!P1 STG.E desc[UR12][R108.64], R111 ;  /* 0x0000006f6c009986 */ /* 0x0001e8000c10190c */
[----:B-1----:R0:W-:Y:S01]  /*23e0*/  @!P1 STG.E desc[UR12][R104.64], R0 ;  /* 0x0000000068009986 */ /* 0x0021e2000c10190c */
[----:B------:R-:W-:Y:S05]  /*23f0*/  BRA.U !UP0, `(.L_x_10794) ;  /* 0x00000009080c7547 */ /* 0x000fea000b800000 */
[----:B0-----:R-:W-:Y:S01]  /*2400*/  FSEL R104, R111, RZ, !P0 ;  /* 0x000000ff6f687208 */ /* 0x001fe20004000000 */
[----:B------:R-:W-:-:S04]  /*2410*/  UIADD3 UR4, UPT, UPT, UR6, -0x1, URZ ;  /* 0xffffffff06047890 */ /* 0x000fc8000fffe0ff */
[----:B------:R-:W-:Y:S01]  /*2420*/  UIMAD UR4, UR4, UR20, URZ ;  /* 0x00000014040472a4 */ /* 0x000fe2000f8e02ff */
[C---:B------:R-:W-:Y:S01]  /*2430*/  FADD.FTZ R109, -R104.reuse, R78 ;  /* 0x0000004e686d7221 */ /* 0x040fe20000010100 */
[C---:B------:R-:W-:Y:S01]  /*2440*/  FADD.FTZ R123, -R104.reuse, R80 ;  /* 0x00000050687b7221 */ /* 0x040fe20000010100 */
[C---:B------:R-:W-:Y:S01]  /*2450*/  FADD.FTZ R78, -R104.reuse, R72 ;  /* 0x00000048684e7221 */ /* 0x040fe20000010100 */
[C---:B------:R-:W-:Y:S01]  /*2460*/  FADD.FTZ R80, -R104.reuse, R73 ;  /* 0x0000004968507221 */ /* 0x040fe20000010100 */
[----:B------:R-:W-:Y:S01]  /*2470*/  USHF.R.S32.HI UR5, URZ, 0x1f, UR4 ;  /* 0x0000001fff057899 */ /* 0x000fe20008011404 */
[----:B------:R-:W0:Y:S01]  /*2480*/  LDC.64 R72, c[0x0][0x428] ;  /* 0x00010a00ff487b82 */ /* 0x000e220000000a00 */
[C---:B------:R-:W-:Y:S01]  /*2490*/  FADD.FTZ R81, -R104.reuse, R81 ;  /* 0x0000005168517221 */ /* 0x040fe20000010100 */
[C---:B------:R-:W-:Y:S01]  /*24a0*/  FADD.FTZ R125, -R104.reuse, R82 ;  /* 0x00000052687d7221 */ /* 0x040fe20000010100 */
[----:B------:R-:W-:Y:S01]  /*24b0*/  ULEA.HI UR5, UR5, UR4, URZ, 0x3 ;  /* 0x0000000405057291 */ /* 0x000fe2000f8f18ff */
        /* <DEDUP_REMOVED lines=27> */
[----:B------:R-:W-:Y:S01]  /*2670*/  MOV R81, UR5 ;  /* 0x0000000500517c02 */ /* 0x000fe20008000f00 */
[C---:B------:R-:W-:Y:S01]  /*2680*/  FMUL.FTZ R112, R0.reuse, R83 ;  /* 0x0000005300707220 */ /* 0x040fe20000410000 */
[C---:B------:R-:W-:Y:S01]  /*2690*/  FMUL.FTZ R100, R0.reuse, R85 ;  /* 0x0000005500647220 */ /* 0x040fe20000410000 */
[C---:B------:R-:W-:Y:S01]  /*26a0*/  FMUL.FTZ R110, R0.reuse, R87 ;  /* 0x00000057006e7220 */ /* 0x040fe20000410000 */
[----:B------:R-:W-:Y:S01]  /*26b0*/  LEA.HI.SX32 R81, R81, R2, 0x1d ;  /* 0x0000000251517211 */ /* 0x000fe200078feaff */
[C---:B------:R-:W-:Y:S01]  /*26c0*/  FMUL.FTZ R74, R0.reuse, R101 ;  /* 0x00000065004a7220 */ /* 0x040fe20000410000 */
[C---:B------:R-:W-:Y:S01]  /*26d0*/  FMUL.FTZ R107, R0.reuse, R107 ;  /* 0x0000006b006b7220 */ /* 0x040fe20000410000 */
[C---:B------:R-:W-:Y:S01]  /*26e0*/  FMUL.FTZ R90, R0.reuse, R77 ;  /* 0x0000004d005a7220 */ /* 0x040fe20000410000 */
[C---:B------:R-:W-:Y:S01]  /*26f0*/  IADD3 R83, PT, PT, R81.reuse, 0x80, RZ ;  /* 0x0000008051537810 */ /* 0x040fe20007ffe0ff */
[C---:B------:R-:W-:Y:S01]  /*2700*/  FMUL.FTZ R96, R0.reuse, R93 ;  /* 0x0000005d00607220 */ /* 0x040fe20000410000 */
[C---:B------:R-:W-:Y:S01]  /*2710*/  IADD3 R85, PT, PT, R81.reuse, 0x100, RZ ;  /* 0x0000010051557810 */ /* 0x040fe20007ffe0ff */
[C---:B------:R-:W-:Y:S01]  /*2720*/  FMUL.FTZ R102, R0.reuse, R95 ;  /* 0x0000005f00667220 */ /* 0x040fe20000410000 */
[C---:B------:R-:W-:Y:S01]  /*2730*/  IADD3 R87, PT, PT, R81.reuse, 0x180, RZ ;  /* 0x0000018051577810 */ /* 0x040fe20007ffe0ff */
        /* <DEDUP_REMOVED lines=9> */
[----:B------:R-:W-:Y:S01]  /*27d0*/  FFMA.FTZ R77, R90, R9, R41 ;  /* 0x000000095a4d7223 */ /* 0x000fe20000010029 */
[----:B------:R-:W-:Y:S01]  /*27e0*/  FFMA.FTZ R3, R3, R4, R36 ;  /* 0x0000000403037223 */ /* 0x000fe20000010024 */
[----:B------:R-:W-:Y:S01]  /*27f0*/  FFMA.FTZ R76, R76, R7, R39 ;  /* 0x000000074c4c7223 */ /* 0x000fe20000010027 */
[----:B------:R-:W-:-:S04]  /*2800*/  IMAD.WIDE.U32 R82, R83, 0x10, R72 ;  /* 0x0000001053527825 */ /* 0x000fc800078e0048 */
        /* <DEDUP_REMOVED lines=12> */
[----:B------:R-:W-:Y:S01]  /*28d0*/  FMUL.FTZ R97, R0, R78 ;  /* 0x0000004e00617220 */ /* 0x000fe20000410000 */
[----:B------:R-:W-:Y:S01]  /*28e0*/  F2FP.BF16.F32.PACK_AB R72, R72, R3 ;  /* 0x000000034848723e */ /* 0x000fe200000010ff */
[----:B------:R-:W-:Y:S01]  /*28f0*/  FFMA.FTZ R3, R88, R13, R45 ;  /* 0x0000000d58037223 */ /* 0x000fe2000001002d */
[----:B------:R-:W-:Y:S01]  /*2900*/  F2FP.BF16.F32.PACK_AB R74, R77, R74 ;  /* 0x0000004a4d4a723e */ /* 0x000fe200000010ff */
[----:B------:R-:W-:Y:S01]  /*2910*/  FFMA.FTZ R77, R113, R14, R46 ;  /* 0x0000000e714d7223 */ /* 0x000fe2000001002e */
[----:B------:R-:W-:Y:S01]  /*2920*/  F2FP.BF16.F32.PACK_AB R73, R76, R73 ;  /* 0x000000494c49723e */ /* 0x000fe200000010ff */
[----:B------:R-:W-:Y:S01]  /*2930*/  FFMA.FTZ R76, R111, R12, R44 ;  /* 0x0000000c6f4c7223 */ /* 0x000fe2000001002c */
[C---:B------:R-:W-:Y:S01]  /*2940*/  FMUL.FTZ R109, R0.reuse, R109 ;  /* 0x0000006d006d7220 */ /* 0x040fe20000410000 */
[----:B------:R-:W-:Y:S01]  /*2950*/  FMUL.FTZ R108, R0, R79 ;  /* 0x0000004f006c7220 */ /* 0x000fe20000410000 */
[----:B------:R-:W-:Y:S01]  /*2960*/  FFMA.FTZ R78, R115, R16, R48 ;  /* 0x00000010734e7223 */ /* 0x000fe20000010030 */
[----:B------:R-:W-:Y:S01]  /*2970*/  FFMA.FTZ R89, R96, R17, R49 ;  /* 0x0000001160597223 */ /* 0x000fe20000010031 */
        /* <DEDUP_REMOVED lines=43> */
.L_x_10794:
[----:B------:R-:W-:Y:S02]  /*2c30*/  UIADD3 UR7, UPT, UPT, UR7, UR16, URZ ;  /* 0x0000001007077290 */ /* 0x000fe4000fffe0ff */
[----:B------:R-:W-:Y:S02]  /*2c40*/  UPLOP3.LUT UP1, UPT, UPT, UPT, UP1, 0x40, 0x4 ;  /* 0x000000000004789c */ /* 0x000fe40003f2e810 */
[----:B------:R-:W-:-:S09]  /*2c50*/  UISETP.GE.AND UP0, UPT, UR7, UR17, UPT ;  /* 0x000000110700728c */ /* 0x000fd2000bf06270 */
[----:B------:R-:W-:Y:S05]  /*2c60*/  BRA.U !UP0, `(.L_x_10795) ;  /* 0xffffffd508f47547 */ /* 0x000fea000b83ffff */
[----:B------:R-:W-:Y:S05]  /*2c70*/  EXIT ;  /* 0x000000000000794d */ /* 0x000fea0003800000 */
.L_x_10796:
        /* <DEDUP_REMOVED lines=16> */
.L_x_27265:


//--------------------- .text._ZN10layer_norm13ln_fwd_kernelINS_13Kernel_traitsIf13__nv_bfloat16fS2_fjLj4096ELj1ELj1ELj4ELj16ENS_18Kernel_traits_baseILj4096EfS2_fS2_fjLj128EEEEELb0ELb1ELb0ELb0EEEvNS_9FwdParamsE --------------------------
	.section	.text._ZN10layer_norm13ln_fwd_kernelINS_13Kernel_traitsIf13__nv_bfloat16fS2_fjLj4096ELj1ELj1ELj4ELj16ENS_18Kernel_traits_baseILj4096EfS2_fS2_fjLj128EEEEELb0ELb1ELb0ELb0EEEvNS_9FwdParamsE,"ax",@progbits
	.align	128
        .global         _ZN10layer_norm13ln_fwd_kernelINS_13Kernel_traitsIf13__nv_bfloat16fS2_fjLj4096ELj1ELj1ELj4ELj16ENS_18Kernel_traits_baseILj4096EfS2_fS2_fjLj128EEEEELb0ELb1ELb0ELb0EEEvNS_9FwdParamsE
        .type           _ZN10layer_norm13ln_fwd_kernelINS_13Kernel_traitsIf13__nv_bfloat16fS2_fjLj4096ELj1ELj1ELj4ELj16ENS_18Kernel_traits_baseILj4096EfS2_fS2_fjLj128EEEEELb0ELb1ELb0ELb0EEEvNS_9FwdParamsE,@function
        .size           _ZN10layer_norm13ln_fwd_kernelINS_13Kernel_traitsIf13__nv_bfloat16fS2_fjLj4096ELj1ELj1ELj4ELj16ENS_18Kernel_traits_baseILj4096EfS2_fS2_fjLj128EEEEELb0ELb1ELb0ELb0EEEvNS_9FwdParamsE,(.L_x_27266 - _ZN10layer_norm13ln_fwd_kernelINS_13Kernel_traitsIf13__nv_bfloat16fS2_fjLj4096ELj1ELj1ELj4ELj16ENS_18Kernel_traits_baseILj4096EfS2_fS2_fjLj128EEEEELb0ELb1ELb0ELb0EEEvNS_9FwdParamsE)
        .other          _ZN10layer_norm13ln_fwd_kernelINS_13Kernel_traitsIf13__nv_bfloat16fS2_fjLj4096ELj1ELj1ELj4ELj16ENS_18Kernel_traits_baseILj4096EfS2_fS2_fjLj128EEEEELb0ELb1ELb0ELb0EEEvNS_9FwdParamsE,@"STO_CUDA_ENTRY STV_DEFAULT"
_ZN10layer_norm13ln_fwd_kernelINS_13Kernel_traitsIf13__nv_bfloat16fS2_fjLj4096ELj1ELj1ELj4ELj16ENS_18Kernel_traits_baseILj4096EfS2_fS2_fjLj128EEEEELb0ELb1ELb0ELb0EEEvNS_9FwdParamsE:
.text._ZN10layer_norm13ln_fwd_kernelINS_13Kernel_traitsIf13__nv_bfloat16fS2_fjLj4096ELj1ELj1ELj4ELj16ENS_18Kernel_traits_baseILj4096EfS2_fS2_fjLj128EEEEELb0ELb1ELb0ELb0EEEvNS_9FwdParamsE:
        /* <DEDUP_REMOVED lines=68> */
[----:B-1----:R-:W-:-:S05]  /*0440*/  IMAD.WIDE.U32 R100, R21, 0x20, R100 ;  /* 0x0000002015647825 */ /* 0x002fca00078e0064 */
[----:B------:R0:W5:Y:S01]  /*0450*/  LD.E.128 R16, desc[UR8][R100.64] ;  /* 0x0000000864107980 */ /* 0x000162000c101d00 */
[----:B--2---:R-:W-:-:S03]  /*0460*/  IMAD.WIDE.U32 R102, R21, 0x20, R102 ;  /* 0x0000002015667825 */ /* 0x004fc600078e0066 */
[----:B------:R0:W5:Y:S04]  /*0470*/  LD.E.128 R12, desc[UR8][R100.64+0x10] ;  /* 0x00001008640c7980 */ /* 0x000168000c101d00 */
[----:B------:R0:W5:Y:S04]  /*0480*/  LDG.E.128 R20, desc[UR8][R2.64+0x10] ;  /* 0x0000100802147981 */ /* 0x000168000c1e1d00 */
[----:B------:R0:W5:Y:S04]  /*0490*/  LDG.E.128 R8, desc[UR8][R102.64] ;  /* 0x0000000866087981 */ /* 0x000168000c1e1d00 */
[----:B------:R0:W5:Y:S01]  /*04a0*/  LDG.E.128 R4, desc[UR8][R102.64+0x10] ;  /* 0x0000100866047981 */ /* 0x000162000c1e1d00 */
[----:B------:R-:W-:Y:S05]  /*04b0*/  BRA `(.L_x_10799) ;  /* 0x0000000000e07947 */ /* 0x000fea0003800000 */
.L_x_10798:
[C---:B------:R-:W-:Y:S02]  /*04c0*/  ISETP.GE.U32.AND P1, PT, R145.reuse, 0x100, PT ;  /* 0x000001009100780c */ /* 0x040fe40003f26070 */
[C---:B------:R-:W-:Y:S02]  /*04d0*/  ISETP.GE.U32.AND P0, PT, R145.reuse, 0x80, PT ;  /* 0x000000809100780c */ /* 0x040fe40003f06070 */
[----:B------:R-:W-:Y:S02]  /*04e0*/  MOV R85, R146 ;  /* 0x0000009200557202 */ /* 0x000fe40000000f00 */
[C---:B------:R-:W-:Y:S02]  /*04f0*/  ISETP.GE.U32.AND P2, PT, R145.reuse, 0x180, PT ;  /* 0x000001809100780c */ /* 0x040fe40003f46070 */
[----:B------:R-:W-:-:S05]  /*0500*/  ISETP.GE.U32.AND P3, PT, R145, 0x200, PT ;  /* 0x000002009100780c */ /* 0x000fca0003f66070 */
[----:B------:R-:W0:Y:S02]  /*0510*/  @P1 LDC.64 R2, c[0x0][0x3d0] ;  /* 0x0000f400ff021b82 */ /* 0x000e240000000a00 */
[----:B------:R-:W-:-:S06]  /*0520*/  @P0 LOP3.LUT R85, R146, 0x80, RZ, 0xfc, !PT ;  /* 0x0000008092550812 */ /* 0x000fcc00078efcff */
[----:B------:R-:W1:Y:S08]  /*0530*/  @P1 LDC.64 R36, c[0x0][0x3e8] ;  /* 0x0000fa00ff241b82 */ /* 0x000e700000000a00 */
[----:B------:R-:W2:Y:S01]  /*0540*/  @P2 LDC.64 R42, c[0x0][0x3d0] ;  /* 0x0000f400ff2a2b82 */ /* 0x000ea20000000a00 */
[----:B0-----:R-:W-:-:S07]  /*0550*/  @P1 IMAD.WIDE.U32 R2, R85, 0x20, R2 ;  /* 0x0000002055021825 */ /* 0x001fce00078e0002 */
[----:B------:R-:W0:Y:S01]  /*0560*/  @P2 LDC.64 R60, c[0x0][0x3e8] ;  /* 0x0000fa00ff3c2b82 */ /* 0x000e220000000a00 */
[----:B------:R-:W5:Y:S01]  /*0570*/  @P1 LDG.E.128 R72, desc[UR8][R2.64] ;  /* 0x0000000802481981 */ /* 0x000f62000c1e1d00 */
[----:B-1----:R-:W-:-:S03]  /*0580*/  @P1 IMAD.WIDE.U32 R36, R85, 0x20, R36 ;  /* 0x0000002055241825 */ /* 0x002fc600078e0024 */
[----:B------:R-:W5:Y:S03]  /*0590*/  @P1 LDG.E.128 R68, desc[UR8][R2.64+0x10] ;  /* 0x0000100802441981 */ /* 0x000f66000c1e1d00 */
[----:B------:R-:W1:Y:S01]  /*05a0*/  @P3 LDC.64 R64, c[0x0][0x3d0] ;  /* 0x0000f400ff403b82 */ /* 0x000e620000000a00 */
[----:B------:R-:W-:-:S07]  /*05b0*/  @P1 IADD3 R85, PT, PT, R85, 0x80, RZ ;  /* 0x0000008055551810 */ /* 0x000fce0007ffe0ff */
[----:B------:R-:W3:Y:S01]  /*05c0*/  @P0 LDC.64 R38, c[0x0][0x3d0] ;  /* 0x0000f400ff260b82 */ /* 0x000ee20000000a00 */
[C---:B--2---:R-:W-:Y:S01]  /*05d0*/  @P2 IMAD.WIDE.U32 R42, R85.reuse, 0x20, R42 ;  /* 0x00000020552a2825 */ /* 0x044fe200078e002a */
[----:B------:R-:W5:Y:S06]  /*05e0*/  @P1 LDG.E.128 R56, desc[UR8][R36.64] ;  /* 0x0000000824381981 */ /* 0x000f6c000c1e1d00 */
[----:B------:R-:W2:Y:S01]  /*05f0*/  @P0 LDC.64 R40, c[0x0][0x3e8] ;  /* 0x0000fa00ff280b82 */ /* 0x000ea20000000a00 */
[C---:B0-----:R-:W-:Y:S01]  /*0600*/  @P2 IMAD.WIDE.U32 R62, R85.reuse, 0x20, R60 ;  /* 0x00000020553e2825 */ /* 0x041fe200078e003c */
[----:B------:R-:W-:Y:S01]  /*0610*/  @P2 IADD3 R85, PT, PT, R85, 0x80, RZ ;  /* 0x0000008055552810 */ /* 0x000fe20007ffe0ff */
[----:B------:R0:W5:Y:S01]  /*0620*/  @P1 LDG.E.128 R52, desc[UR8][R36.64+0x10] ;  /* 0x0000100824341981 */ /* 0x000162000c1e1d00 */
[----:B------:R-:W-:-:S02]  /*0630*/  CS2R R86, SRZ ;  /* 0x0000000000567805 */ /* 0x000fc4000001ff00 */
[----:B------:R-:W-:Y:S02]  /*0640*/  CS2R R90, SRZ ;  /* 0x00000000005a7805 */ /* 0x000fe4000001ff00 */
[----:B------:R-:W-:Y:S01]  /*0650*/  CS2R R88, SRZ ;  /* 0x0000000000587805 */ /* 0x000fe2000001ff00 */
[----:B------:R-:W5:Y:S01]  /*0660*/  @P2 LDG.E.128 R48, desc[UR8][R42.64] ;  /* 0x000000082a302981 */ /* 0x000f62000c1e1d00 */
[----:B------:R-:W4:Y:S01]  /*0670*/  @P3 LDC.64 R66, c[0x0][0x3e8] ;  /* 0x0000fa00ff423b82 */ /* 0x000f220000000a00 */
[----:B-1----:R-:W-:Y:S01]  /*0680*/  @P3 IMAD.WIDE.U32 R60, R85, 0x20, R64 ;  /* 0x00000020553c3825 */ /* 0x002fe200078e0040 */
[----:B------:R-:W-:Y:S01]  /*0690*/  @P3 CS2R R14, SRZ ;  /* 0x00000000000e3805 */ /* 0x000fe2000001ff00 */
[----:B------:R1:W5:Y:S02]  /*06a0*/  @P2 LDG.E.128 R44, desc[UR8][R42.64+0x10] ;  /* 0x000010082a2c2981 */ /* 0x000364000c1e1d00 */
[----:B---3--:R-:W-:Y:S02]  /*06b0*/  @P0 IMAD.WIDE.U32 R38, R146, 0x20, R38 ;  /* 0x0000002092260825 */ /* 0x008fe400078e0026 */
[----:B------:R-:W5:Y:S01]  /*06c0*/  @P2 LDG.E.128 R32, desc[UR8][R62.64] ;  /* 0x000000083e202981 */ /* 0x000f62000c1e1d00 */
[----:B0-----:R-:W-:-:S02]  /*06d0*/  CS2R R36, SRZ ;  /* 0x0000000000247805 */ /* 0x001fc4000001ff00 */
[----:B------:R-:W-:Y:S02]  /*06e0*/  @P3 CS2R R12, SRZ ;  /* 0x00000000000c3805 */ /* 0x000fe4000001ff00 */
[----:B------:R-:W-:Y:S01]  /*06f0*/  @P3 CS2R R18, SRZ ;  /* 0x0000000000123805 */ /* 0x000fe2000001ff00 */
[----:B------:R-:W5:Y:S01]  /*0700*/  @P0 LDG.E.128 R96, desc[UR8][R38.64] ;  /* 0x0000000826600981 */ /* 0x000f62000c1e1d00 */
[----:B--2---:R-:W-:-:S03]  /*0710*/  @P0 IMAD.WIDE.U32 R40, R146, 0x20, R40 ;  /* 0x0000002092280825 */ /* 0x004fc600078e0028 */
[----:B------:R0:W5:Y:S01]  /*0720*/  @P0 LDG.E.128 R92, desc[UR8][R38.64+0x10] ;  /* 0x00001008265c0981 */ /* 0x000162000c1e1d00 */
[----:B-1----:R-:W-:Y:S02]  /*0730*/  CS2R R42, SRZ ;  /* 0x00000000002a7805 */ /* 0x002fe4000001ff00 */
[----:B------:R-:W-:Y:S01]  /*0740*/  @P3 CS2R R16, SRZ ;  /* 0x0000000000103805 */ /* 0x000fe2000001ff00 */
[----:B------:R-:W5:Y:S01]  /*0750*/  @P0 LDG.E.128 R80, desc[UR8][R40.64] ;  /* 0x0000000828500981 */ /* 0x000f62000c1e1d00 */
[----:B----4-:R-:W-:-:S03]  /*0760*/  @P3 IMAD.WIDE.U32 R64, R85, 0x20, R66 ;  /* 0x0000002055403825 */ /* 0x010fc600078e0042 */
[----:B------:R1:W5:Y:S01]  /*0770*/  @P0 LDG.E.128 R76, desc[UR8][R40.64+0x10] ;  /* 0x00001008284c0981 */ /* 0x000362000c1e1d00 */
[----:B------:R-:W-:Y:S02]  /*0780*/  CS2R R66, SRZ ;  /* 0x0000000000427805 */ /* 0x000fe4000001ff00 */
[----:B0-----:R-:W-:Y:S02]  /*0790*/  CS2R R38, SRZ ;  /* 0x0000000000267805 */ /* 0x001fe4000001ff00 */
[----:B------:R-:W-:Y:S01]  /*07a0*/  CS2R R84, SRZ ;  /* 0x0000000000547805 */ /* 0x000fe2000001ff00 */
[----:B------:R0:W5:Y:S04]  /*07b0*/  @P2 LDG.E.128 R28, desc[UR8][R62.64+0x10] ;  /* 0x000010083e1c2981 */ /* 0x000168000c1e1d00 */
[----:B------:R-:W5:Y:S01]  /*07c0*/  @P3 LDG.E.128 R24, desc[UR8][R60.64] ;  /* 0x000000083c183981 */ /* 0x000f62000c1e1d00 */
[----:B-1----:R-:W-:-:S03]  /*07d0*/  CS2R R40, SRZ ;  /* 0x0000000000287805 */ /* 0x002fc6000001ff00 */
[----:B------:R1:W5:Y:S01]  /*07e0*/  @P3 LDG.E.128 R20, desc[UR8][R60.64+0x10] ;  /* 0x000010083c143981 */ /* 0x000362000c1e1d00 */
[----:B0-----:R-:W-:-:S03]  /*07f0*/  CS2R R62, SRZ ;  /* 0x00000000003e7805 */ /* 0x001fc6000001ff00 */
[----:B------:R-:W5:Y:S04]  /*0800*/  @P3 LDG.E.128 R8, desc[UR8][R64.64] ;  /* 0x0000000840083981 */ /* 0x000f68000c1e1d00 */
[----:B------:R0:W5:Y:S01]  /*0810*/  @P3 LDG.E.128 R4, desc[UR8][R64.64+0x10] ;  /* 0x0000100840043981 */ /* 0x000162000c1e1d00 */
[----:B-1----:R-:W-:Y:S02]  /*0820*/  CS2R R60, SRZ ;  /* 0x00000000003c7805 */ /* 0x002fe4000001ff00 */
[----:B0-----:R-:W-:-:S07]  /*0830*/  CS2R R64, SRZ ;  /* 0x0000000000407805 */ /* 0x001fce000001ff00 */
.L_x_10799:
[----:B------:R-:W-:Y:S05]  /*0840*/  BSYNC.RECONVERGENT B0 ;  /* 0x0000000000007941 */ /* 0x000fea0003800200 */
.L_x_10797:
        /* <DEDUP_REMOVED lines=12> */
[----:B0-----:R-:W-:Y:S01]  /*0910*/  MOV R3, UR7 ;  /* 0x0000000700037c02 */ /* 0x001fe20008000f00 */
[----:B------:R-:W0:Y:S01]  /*0920*/  LDCU UR18, c[0x0][0x388] ;  /* 0x00007100ff1277ac */ /* 0x000e220008000800 */
[----:B------:R-:W-:-:S03]  /*0930*/  VIMNMX R0, PT, PT, R0, 0x20, PT ;  /* 0x0000002000007848 */ /* 0x000fc60003fe0100 */
[----:B------:R-:W-:Y:S01]  /*0940*/  IMAD R2, R144, -0x20, R3 ;  /* 0xffffffe090027824 */ /* 0x000fe200078e0203 */
[----:B------:R-:W-:Y:S01]  /*0950*/  LEA R0, R0, UR5, 0x3 ;  /* 0x0000000500007c11 */ /* 0x000fe2000f8e18ff */
[----:B-1----:R-:W-:Y:S01]  /*0960*/  UISETP.NE.U32.AND UP0, UPT, UR12, URZ, UPT ;  /* 0x000000ff0c00728c */ /* 0x002fe2000bf05070 */
[----:B------:R-:W1:Y:S02]  /*0970*/  LDCU UR11, c[0x0][0x400] ;  /* 0x00008000ff0b77ac */ /* 0x000e640008000800 */
[----:B------:R-:W-:Y:S02]  /*0980*/  I2FP.F32.U32 R0, R0 ;  /* 0x0000000000007245 */ /* 0x000fe40000201000 */
[----:B------:R-:W-:Y:S01]  /*0990*/  VIMNMX R2, PT, PT, RZ, R2, !PT ;  /* 0x00000002ff027248 */ /* 0x000fe20007fe0100 */
[----:B------:R-:W3:Y:S01]  /*09a0*/  LDCU.64 UR14, c[0x0][0x3a0] ;  /* 0x00007400ff0e77ac */ /* 0x000ee20008000a00 */
[----:B------:R4:W0:Y:S02]  /*09b0*/  MUFU.RCP R3, R0 ;  /* 0x0000000000037308 */ /* 0x0008240000001000 */
[----:B------:R-:W-:Y:S01]  /*09c0*/  VIMNMX R2, PT, PT, R2, 0x20, PT ;  /* 0x0000002002027848 */ /* 0x000fe20003fe0100 */
[----:B------:R-:W0:Y:S03]  /*09d0*/  LDCU.64 UR16, c[0x0][0x380] ;  /* 0x00007000ff1077ac */ /* 0x000e260008000a00 */
[----:B------:R-:W-:Y:S01]  /*09e0*/  LEA R2, R2, UR5, 0x3 ;  /* 0x0000000502027c11 */ /* 0x000fe2000f8e18ff */
[----:B------:R-:W-:-:S02]  /*09f0*/  UISETP.NE.AND.EX UP0, UPT, UR13, URZ, UPT, UP0 ;  /* 0x000000ff0d00728c */ /* 0x000fc4000bf05300 */
[----:B------:R-:W-:Y:S02]  /*0a00*/  UPLOP3.LUT UP2, UPT, UPT, UPT, UPT, 0x40, 0x4 ;  /* 0x000000000004789c */ /* 0x000fe40003f4e870 */
[----:B--2-4-:R-:W-:-:S11]  /*0a10*/  UISETP.NE.AND UP3, UPT, UR10, URZ, UPT ;  /* 0x000000ff0a00728c */ /* 0x014fd6000bf65270 */
.L_x_10824:
        /* <DEDUP_REMOVED lines=22> */
[----:B---3--:R-:W-:-:S04]  /*0b80*/  UISETP.NE.U32.AND UP1, UPT, UR14, URZ, UPT ;  /* 0x000000ff0e00728c */ /* 0x008fc8000bf25070 */
        /* <DEDUP_REMOVED lines=8> */
[----:B------:R-:W-:Y:S02]  /*0c10*/  PRMT R114, R109, 0x7632, R114 ;  /* 0x000076326d727816 */ /* 0x000fe40000000072 */
[----:B------:R-:W-:-:S02]  /*0c20*/  PRMT R140, R110, 0x7632, R140 ;  /* 0x000076326e8c7816 */ /* 0x000fc4000000008c */
[----:B------:R-:W-:Y:S02]  /*0c30*/  PRMT R141, R111, 0x7632, R141 ;  /* 0x000076326f8d7816 */ /* 0x000fe4000000008d */
[----:B------:R-:W-:Y:S01]  /*0c40*/  SHF.L.U32 R115, R109, 0x10, RZ ;  /* 0x000000106d737819 */ /* 0x000fe200000006ff */
[----:B------:R-:W-:Y:S01]  /*0c50*/  FMUL.FTZ R109, R108, UR4 ;  /* 0x000000046c6d7c20 */ /* 0x000fe20008410000 */
[----:B------:R-:W-:Y:S02]  /*0c60*/  SHF.L.U32 R110, R110, 0x10, RZ ;  /* 0x000000106e6e7819 */ /* 0x000fe400000006ff */
[----:B------:R-:W-:Y:S01]  /*0c70*/  SHF.L.U32 R114, R114, 0x10, RZ ;  /* 0x0000001072727819 */ /* 0x000fe200000006ff */
[----:B------:R-:W-:Y:S01]  /*0c80*/  FMUL.FTZ R115, R115, UR4 ;  /* 0x0000000473737c20 */ /* 0x000fe20008410000 */
[----:B------:R-:W-:Y:S01]  /*0c90*/  SHF.L.U32 R111, R111, 0x10, RZ ;  /* 0x000000106f6f7819 */ /* 0x000fe200000006ff */
[----:B0-----:R-:W-:Y:S01]  /*0ca0*/  FMUL.FTZ R113, R110, UR4 ;  /* 0x000000046e717c20 */ /* 0x001fe20008410000 */
[----:B------:R-:W-:Y:S01]  /*0cb0*/  SHF.L.U32 R0, R0, 0x10, RZ ;  /* 0x0000001000007819 */ /* 0x000fe200000006ff */
[----:B------:R-:W-:Y:S01]  /*0cc0*/  FMUL.FTZ R114, R114, UR4 ;  /* 0x0000000472727c20 */ /* 0x000fe20008410000 */
[----:B------:R-:W-:-:S02]  /*0cd0*/  SHF.L.U32 R140, R140, 0x10, RZ ;  /* 0x000000108c8c7819 */ /* 0x000fc400000006ff */
[----:B------:R-:W-:Y:S01]  /*0ce0*/  SHF.L.U32 R108, R141, 0x10, RZ ;  /* 0x000000108d6c7819 */ /* 0x000fe200000006ff */
[----:B------:R-:W-:Y:S01]  /*0cf0*/  FMUL.FTZ R141, R111, UR4 ;  /* 0x000000046f8d7c20 */ /* 0x000fe20008410000 */
[----:B------:R-:W-:Y:S01]  /*0d00*/  FMUL.FTZ R0, R0, UR4 ;  /* 0x0000000400007c20 */ /* 0x000fe20008410000 */
[----:B------:R-:W-:Y:S02]  /*0d10*/  FMUL.FTZ R140, R140, UR4 ;  /* 0x000000048c8c7c20 */ /* 0x000fe40008410000 */
[----:B------:R-:W-:Y:S01]  /*0d20*/  FMUL.FTZ R142, R108, UR4 ;  /* 0x000000046c8e7c20 */ /* 0x000fe20008410000 */
[----:B--2---:R-:W-:Y:S01]  /*0d30*/  FFMA.FTZ R108, R109, R80, R100 ;  /* 0x000000506d6c7223 */ /* 0x004fe20000010064 */
[----:B------:R-:W-:Y:S01]  /*0d40*/  FFMA.FTZ R110, R115, R82, R102 ;  /* 0x00000052736e7223 */ /* 0x000fe20000010066 */
[----:B------:R-:W-:Y:S01]  /*0d50*/  FFMA.FTZ R111, R114, R83, R103 ;  /* 0x00000053726f7223 */ /* 0x000fe20000010067 */
[----:B------:R-:W-:Y:S01]  /*0d60*/  FFMA.FTZ R109, R0, R81, R101 ;  /* 0x00000051006d7223 */ /* 0x000fe20000010065 */
[----:B---3--:R-:W-:Y:S01]  /*0d70*/  FFMA.FTZ R112, R113, R76, R104 ;  /* 0x0000004c71707223 */ /* 0x008fe20000010068 */
[----:B------:R-:W-:Y:S01]  /*0d80*/  FFMA.FTZ R113, R140, R77, R105 ;  /* 0x0000004d8c717223 */ /* 0x000fe20000010069 */
[----:B------:R-:W-:Y:S01]  /*0d90*/  FFMA.FTZ R114, R141, R78, R106 ;  /* 0x0000004e8d727223 */ /* 0x000fe2000001006a */
[----:B------:R-:W-:Y:S01]  /*0da0*/  FFMA.FTZ R115, R142, R79, R107 ;  /* 0x0000004f8e737223 */ /* 0x000fe2000001006b */
[----:B------:R-:W-:Y:S06]  /*0db0*/  BRA `(.L_x_10803) ;  /* 0x0000000000707947 */ /* 0x000fec0003800000 */
.L_x_10802:
[C---:B-----5:R-:W-:Y:S02]  /*0dc0*/  PRMT R0, R108.reuse, 0x7632, R0 ;  /* 0x000076326c007816 */ /* 0x060fe40000000000 */
[----:B------:R-:W-:Y:S02]  /*0dd0*/  SHF.L.U32 R108, R108, 0x10, RZ ;  /* 0x000000106c6c7819 */ /* 0x000fe400000006ff */
[----:B------:R-:W-:Y:S02]  /*0de0*/  PRMT R112, R109, 0x7632, R112 ;  /* 0x000076326d707816 */ /* 0x000fe40000000070 */
[----:B------:R-:W-:Y:S02]  /*0df0*/  PRMT R114, R110, 0x7632, R114 ;  /* 0x000076326e727816 */ /* 0x000fe40000000072 */
[----:B------:R-:W-:Y:S02]  /*0e00*/  PRMT R115, R111, 0x7632, R115 ;  /* 0x000076326f737816 */ /* 0x000fe40000000073 */
[----:B------:R-:W-:Y:S01]  /*0e10*/  SHF.L.U32 R113, R109, 0x10, RZ ;  /* 0x000000106d717819 */ /* 0x000fe200000006ff */
[----:B------:R-:W-:Y:S01]  /*0e20*/  FMUL.FTZ R109, R108, UR4 ;  /* 0x000000046c6d7c20 */ /* 0x000fe20008410000 */
[----:B------:R-:W-:-:S02]  /*0e30*/  SHF.L.U32 R110, R110, 0x10, RZ ;  /* 0x000000106e6e7819 */ /* 0x000fc400000006ff */
        /* <DEDUP_REMOVED lines=19> */
[----:B------:R-:W-:-:S07]  /*0f70*/  FMUL.FTZ R115, R150, R79 ;  /* 0x0000004f96737220 */ /* 0x000fce0000410000 */
.L_x_10803:
[----:B------:R-:W0:Y:S01]  /*0f80*/  LDC.64 R140, c[0x0][0x3a8] ;  /* 0x0000ea00ff8c7b82 */ /* 0x000e220000000a00 */
[C---:B------:R-:W-:Y:S01]  /*0f90*/  IADD3 R0, PT, PT, R148.reuse, 0x80, RZ ;  /* 0x0000008094007810 */ /* 0x040fe20007ffe0ff */
[----:B0-----:R-:W-:-:S05]  /*0fa0*/  IMAD.WIDE.U32 R140, R148, 0x20, R140 ;  /* 0x00000020948c7825 */ /* 0x001fca00078e008c */
[----:B------:R0:W-:Y:S04]  /*0fb0*/  STG.E.128 desc[UR8][R140.64], R108 ;  /* 0x0000006c8c007986 */ /* 0x0001e8000c101d08 */
[----:B------:R0:W-:Y:S02]  /*0fc0*/  STG.E.128 desc[UR8][R140.64+0x10], R112 ;  /* 0x000010708c007986 */ /* 0x0001e4000c101d08 */
.L_x_10801:
[----:B-1-3--:R-:W-:Y:S05]  /*0fd0*/  BSYNC.RECONVERGENT B0 ;  /* 0x0000000000007941 */ /* 0x00afea0003800200 */
.L_x_10800:
        /* <DEDUP_REMOVED lines=15> */
[----:B------:R-:W-:Y:S02]  /*10d0*/  PRMT R121, R117, 0x7632, R121 ;  /* 0x0000763275797816 */ /* 0x000fe40000000079 */
[----:B------:R-:W-:Y:S02]  /*10e0*/  PRMT R123, R118, 0x7632, R123 ;  /* 0x00007632767b7816 */ /* 0x000fe4000000007b */
[----:B0-----:R-:W-:Y:S02]  /*10f0*/  PRMT R140, R119, 0x7632, R140 ;  /* 0x00007632778c7816 */ /* 0x001fe4000000008c */
        /* <DEDUP_REMOVED lines=12> */
[----:B------:R-:W-:Y:S01]  /*11c0*/  FMUL.FTZ R140, R120, UR4 ;  /* 0x00000004788c7c20 */ /* 0x000fe20008410000 */
[----:B------:R-:W-:Y:S01]  /*11d0*/  FMUL.FTZ R142, R121, UR4 ;  /* 0x00000004798e7c20 */ /* 0x000fe20008410000 */
[----:B------:R-:W-:Y:S01]  /*11e0*/  FMUL.FTZ R150, R123, UR4 ;  /* 0x000000047b967c20 */ /* 0x000fe20008410000 */
[----:B------:R-:W-:Y:S01]  /*11f0*/  FFMA.FTZ R120, R141, R52, R104 ;  /* 0x000000348d787223 */ /* 0x000fe20000010068 */
[----:B------:R-:W-:Y:S01]  /*1200*/  FMUL.FTZ R152, R116, UR4 ;  /* 0x0000000474987c20 */ /* 0x000fe20008410000 */
[----:B------:R-:W-:Y:S01]  /*1210*/  FFMA.FTZ R116, R117, R56, R100 ;  /* 0x0000003875747223 */ /* 0x000fe20000010064 */
[----:B------:R-:W-:Y:S01]  /*1220*/  FFMA.FTZ R122, R143, R54, R106 ;  /* 0x000000368f7a7223 */ /* 0x000fe2000001006a */
[----:B------:R-:W-:Y:S01]  /*1230*/  FFMA.FTZ R117, R140, R57, R101 ;  /* 0x000000398c757223 */ /* 0x000fe20000010065 */
[----:B------:R-:W-:Y:S01]  /*1240*/  FFMA.FTZ R119, R142, R59, R103 ;  /* 0x0000003b8e777223 */ /* 0x000fe20000010067 */
[----:B------:R-:W-:Y:S01]  /*1250*/  FFMA.FTZ R121, R150, R53, R105 ;  /* 0x0000003596797223 */ /* 0x000fe20000010069 */
[----:B------:R-:W-:Y:S01]  /*1260*/  FFMA.FTZ R123, R152, R55, R107 ;  /* 0x00000037987b7223 */ /* 0x000fe2000001006b */
[----:B------:R-:W-:Y:S06]  /*1270*/  BRA `(.L_x_10807) ;  /* 0x0000000000707947 */ /* 0x000fec0003800000 */
.L_x_10806:
        /* <DEDUP_REMOVED lines=28> */
.L_x_10807:
[----:B------:R-:W0:Y:S02]  /*1440*/  LDC.64 R140, c[0x0][0x3a8] ;  /* 0x0000ea00ff8c7b82 */ /* 0x000e240000000a00 */
[C---:B0-----:R-:W-:Y:S01]  /*1450*/  IMAD.WIDE.U32 R140, R0.reuse, 0x20, R140 ;  /* 0x00000020008c7825 */ /* 0x041fe200078e008c */
[----:B------:R-:W-:-:S04]  /*1460*/  IADD3 R0, PT, PT, R0, 0x80, RZ ;  /* 0x0000008000007810 */ /* 0x000fc80007ffe0ff */
[----:B------:R1:W-:Y:S04]  /*1470*/  STG.E.128 desc[UR8][R140.64], R116 ;  /* 0x000000748c007986 */ /* 0x0003e8000c101d08 */
[----:B------:R1:W-:Y:S02]  /*1480*/  STG.E.128 desc[UR8][R140.64+0x10], R120 ;  /* 0x000010788c007986 */ /* 0x0003e4000c101d08 */
.L_x_10805:
[----:B------:R-:W-:Y:S05]  /*1490*/  BSYNC.RECONVERGENT B0 ;  /* 0x0000000000007941 */ /* 0x000fea0003800200 */
.L_x_10804:
[----:B------:R-:W-:Y:S01]  /*14a0*/  ISETP.GE.U32.AND P3, PT, R145, 0x180, PT ;  /* 0x000001809100780c */ /* 0x000fe20003f66070 */
[----:B------:R-:W-:-:S12]  /*14b0*/  BSSY.RECONVERGENT B0, `(.L_x_10808) ;  /* 0x000004a000007945 */ /* 0x000fd80003800200 */
[----:B------:R-:W-:Y:S05]  /*14c0*/  @!P3 BRA `(.L_x_10809) ;  /* 0x000000040020b947 */ /* 0x000fea0003800000 */
[----:B------:R-:W-:Y:S01]  /*14d0*/  ISETP.NE.U32.AND P0, PT, RZ, UR14, PT ;  /* 0x0000000eff007c0c */ /* 0x000fe2000bf05070 */
[----:B------:R-:W2:Y:S03]  /*14e0*/  LDC.64 R124, c[0x0][0x390] ;  /* 0x0000e400ff7c7b82 */ /* 0x000ea60000000a00 */
[----:B------:R-:W-:-:S13]  /*14f0*/  ISETP.NE.AND.EX P0, PT, RZ, UR15, PT, P0 ;  /* 0x0000000fff007c0c */ /* 0x000fda000bf05300 */
[----:B------:R-:W3:Y:S01]  /*1500*/  @P0 LDC.64 R126, c[0x0][0x3a0] ;  /* 0x0000e800ff7e0b82 */ /* 0x000ee20000000a00 */
[----:B--2---:R-:W-:-:S04]  /*1510*/  IMAD.WIDE.U32 R124, R0, 0x10, R124 ;  /* 0x00000010007c7825 */ /* 0x004fc800078e007c */
[----:B---3--:R-:W-:Y:S02]  /*1520*/  @P0 IMAD.WIDE.U32 R128, R0, 0x20, R126 ;  /* 0x0000002000800825 */ /* 0x008fe400078e007e */
[----:B------:R-:W5:Y:S04]  /*1530*/  LDG.E.128 R124, desc[UR8][R124.64] ;  /* 0x000000087c7c7981 */ /* 0x000f68000c1e1d00 */
[----:B------:R2:W5:Y:S04]  /*1540*/  @P0 LDG.E.128 R100, desc[UR8][R128.64] ;  /* 0x0000000880640981 */ /* 0x000568000c1e1d00 */
[----:B------:R2:W5:Y:S01]  /*1550*/  @P0 LDG.E.128 R104, desc[UR8][R128.64+0x10] ;  /* 0x0000100880680981 */ /* 0x000562000c1e1d00 */
[----:B------:R-:W-:Y:S05]  /*1560*/  @!P0 BRA `(.L_x_10810) ;  /* 0x0000000000748947 */ /* 0x000fea0003800000 */
[C---:B--2--5:R-:W-:Y:S02]  /*1570*/  PRMT R128, R124.reuse, 0x7632, R128 ;  /* 0x000076327c807816 */ /* 0x064fe40000000080 */
[----:B------:R-:W-:Y:S02]  /*1580*/  SHF.L.U32 R124, R124, 0x10, RZ ;  /* 0x000000107c7c7819 */ /* 0x000fe400000006ff */
[----:B------:R-:W-:Y:S02]  /*1590*/  PRMT R129, R125, 0x7632, R129 ;  /* 0x000076327d817816 */ /* 0x000fe40000000081 */
[----:B------:R-:W-:Y:S02]  /*15a0*/  PRMT R131, R126, 0x7632, R131 ;  /* 0x000076327e837816 */ /* 0x000fe40000000083 */
[----:B01----:R-:W-:Y:S02]  /*15b0*/  PRMT R140, R127, 0x7632, R140 ;  /* 0x000076327f8c7816 */ /* 0x003fe4000000008c */
        /* <DEDUP_REMOVED lines=24> */
.L_x_10810:
        /* <DEDUP_REMOVED lines=28> */
.L_x_10811:
[----:B------:R-:W0:Y:S02]  /*1900*/  LDC.64 R140, c[0x0][0x3a8] ;  /* 0x0000ea00ff8c7b82 */ /* 0x000e240000000a00 */
[C---:B0-----:R-:W-:Y:S01]  /*1910*/  IMAD.WIDE.U32 R140, R0.reuse, 0x20, R140 ;  /* 0x00000020008c7825 */ /* 0x041fe200078e008c */
[----:B------:R-:W-:-:S04]  /*1920*/  IADD3 R0, PT, PT, R0, 0x80, RZ ;  /* 0x0000008000007810 */ /* 0x000fc80007ffe0ff */
[----:B------:R2:W-:Y:S04]  /*1930*/  STG.E.128 desc[UR8][R140.64], R124 ;  /* 0x0000007c8c007986 */ /* 0x0005e8000c101d08 */
[----:B------:R2:W-:Y:S02]  /*1940*/  STG.E.128 desc[UR8][R140.64+0x10], R128 ;  /* 0x000010808c007986 */ /* 0x0005e4000c101d08 */
.L_x_10809:
[----:B------:R-:W-:Y:S05]  /*1950*/  BSYNC.RECONVERGENT B0 ;  /* 0x0000000000007941 */ /* 0x000fea0003800200 */
.L_x_10808:
        /* <DEDUP_REMOVED lines=15> */
[----:B------:R-:W-:Y:S02]  /*1a50*/  PRMT R137, R133, 0x7632, R137 ;  /* 0x0000763285897816 */ /* 0x000fe40000000089 */
[----:B------:R-:W-:Y:S02]  /*1a60*/  PRMT R139, R134, 0x7632, R139 ;  /* 0x00007632868b7816 */ /* 0x000fe4000000008b */
[----:B012---:R-:W-:Y:S02]  /*1a70*/  PRMT R140, R135, 0x7632, R140 ;  /* 0x00007632878c7816 */ /* 0x007fe4000000008c */
        /* <DEDUP_REMOVED lines=24> */
.L_x_10814:
        /* <DEDUP_REMOVED lines=28> */
.L_x_10815:
[----:B------:R-:W0:Y:S02]  /*1dc0*/  LDC.64 R140, c[0x0][0x3a8] ;  /* 0x0000ea00ff8c7b82 */ /* 0x000e240000000a00 */
[----:B0-----:R-:W-:-:S05]  /*1dd0*/  IMAD.WIDE.U32 R140, R0, 0x20, R140 ;  /* 0x00000020008c7825 */ /* 0x001fca00078e008c */
[----:B------:R3:W-:Y:S04]  /*1de0*/  STG.E.128 desc[UR8][R140.64], R132 ;  /* 0x000000848c007986 */ /* 0x0007e8000c101d08 */
[----:B------:R3:W-:Y:S02]  /*1df0*/  STG.E.128 desc[UR8][R140.64+0x10], R136 ;  /* 0x000010888c007986 */ /* 0x0007e4000c101d08 */
.L_x_10813:
[----:B------:R-:W-:Y:S05]  /*1e00*/  BSYNC.RECONVERGENT B0 ;  /* 0x0000000000007941 */ /* 0x000fea0003800200 */
.L_x_10812:
[----:B------:R-:W-:Y:S01]  /*1e10*/  FADD.FTZ R0, RZ, R108 ;  /* 0x0000006cff007221 */ /* 0x000fe20000010000 */
[C---:B------:R-:W-:Y:S01]  /*1e20*/  ISETP.GT.U32.AND P6, PT, R145.reuse, 0xff, PT ;  /* 0x000000ff9100780c */ /* 0x040fe20003fc4070 */
[----:B------:R-:W4:Y:S01]  /*1e30*/  S2UR UR5, SR_CgaCtaId ;  /* 0x00000000000579c3 */ /* 0x000f220000008800 */
[----:B------:R-:W-:Y:S01]  /*1e40*/  ISETP.GT.U32.AND P5, PT, R145, 0x17f, PT ;  /* 0x0000017f9100780c */ /* 0x000fe20003fa4070 */
[----:B0123--:R-:W-:Y:S01]  /*1e50*/  FADD.FTZ R141, R109, R0 ;  /* 0x000000006d8d7221 */ /* 0x00ffe20000010000 */
        /* <DEDUP_REMOVED lines=8> */
[----:B----4-:R-:W-:-:S03]  /*1ee0*/  ULEA UR4, UR5, UR4, 0x18 ;  /* 0x0000000405047291 */ /* 0x010fc6000f8ec0ff */
        /* <DEDUP_REMOVED lines=118> */
[----:B------:R-:W-:Y:S01]  /*2650*/  @!P0 LOP3.LUT R149, R0, 0x18, RZ, 0xc0, !PT ;  /* 0x0000001800958812 */ /* 0x000fe200078ec0ff */
[----:B------:R-:W-:-:S04]  /*2660*/  HFMA2 R150, -RZ, RZ, 0, 0 ;  /* 0x00000000ff967431 */ /* 0x000fc800000001ff */
[----:B------:R0:W-:Y:S01]  /*2670*/  @!P0 STS.64 [R149+UR4], R140 ;  /* 0x0000008c95008988 */ /* 0x0001e20008000a04 */
[----:B------:R-:W-:Y:S01]  /*2680*/  BAR.SYNC.DEFER_BLOCKING 0x0 ;  /* 0x0000000000007b1d */ /* 0x000fe20000010000 */
[----:B------:R-:W-:Y:S02]  /*2690*/  @!P5 MOV R150, R2 ;  /* 0x000000020096d202 */ /* 0x000fe40000000f00 */
        /* <DEDUP_REMOVED lines=24> */
[----:B------:R-:W-:-:S03]  /*2820*/  FFMA.FTZ R143, R140, R155, R143 ;  /* 0x0000009b8c8f7223 */ /* 0x000fc6000001008f */
[----:B------:R-:W1:Y:S02]  /*2830*/  MUFU.RCP R141, R141 ;  /* 0x0000008d008d7308 */ /* 0x000e640000001000 */
[----:B------:R-:W2:Y:S01]  /*2840*/  SHFL.DOWN PT, R140, R143, 0x1, 0x1f ;  /* 0x08201f008f8c7f89 */ /* 0x000ea200000e0000 */
[----:B0-----:R-:W-:Y:S01]  /*2850*/  FADD.FTZ R150, R149, -R142 ;  /* 0x8000008e95967221 */ /* 0x001fe20000010000 */
[----:B------:R-:W-:-:S03]  /*2860*/  FMUL.FTZ R153, R142, R152 ;  /* 0x000000988e997220 */ /* 0x000fc60000410000 */
[----:B------:R-:W-:Y:S01]  /*2870*/  FMUL.FTZ R151, R150, R150 ;  /* 0x0000009696977220 */ /* 0x000fe20000410000 */
[C---:B------:R-:W-:Y:S02]  /*2880*/  FFMA.FTZ R142, R0.reuse, R149, R153 ;  /* 0x00000095008e7223 */ /* 0x040fe40000010099 */
[----:B------:R-:W0:Y:S01]  /*2890*/  LDC R149, c[0x0][0x448] ;  /* 0x00011200ff957b82 */ /* 0x000e220000000800 */
[----:B------:R-:W-:Y:S01]  /*28a0*/  FMUL.FTZ R151, R0, R151 ;  /* 0x0000009700977220 */ /* 0x000fe20000410000 */
[----:B-1----:R-:W-:Y:S01]  /*28b0*/  FMUL.FTZ R0, R141, R142 ;  /* 0x0000008e8d007220 */ /* 0x002fe20000410000 */
[----:B--2---:R-:W-:Y:S02]  /*28c0*/  FADD.FTZ R140, R143, R140 ;  /* 0x0000008c8f8c7221 */ /* 0x004fe40000010000 */
[----:B------:R-:W-:Y:S02]  /*28d0*/  FMUL.FTZ R151, R151, R152 ;  /* 0x0000009897977220 */ /* 0x000fe40000410000 */
[----:B------:R-:W1:Y:S01]  /*28e0*/  SHFL.IDX PT, R153, R0, RZ, 0x1f ;  /* 0x00001fff00997589 */ /* 0x000e6200000e0000 */
[----:B------:R-:W2:Y:S01]  /*28f0*/  @!P0 LDC.64 R142, c[0x0][0x3c0] ;  /* 0x0000f000ff8e8b82 */ /* 0x000ea20000000a00 */
[----:B------:R-:W-:-:S05]  /*2900*/  FFMA.FTZ R151, R141, R151, R140 ;  /* 0x000000978d977223 */ /* 0x000fca000001008c */
[----:B------:R3:W0:Y:S02]  /*2910*/  SHFL.IDX PT, R152, R151, RZ, 0x1f ;  /* 0x00001fff97987589 */ /* 0x00062400000e0000 */
[----:B------:R-:W4:Y:S01]  /*2920*/  @!P0 LDC.64 R140, c[0x0][0x3c8] ;  /* 0x0000f200ff8c8b82 */ /* 0x000f220000000a00 */
[----:B---3--:R-:W-:Y:S01]  /*2930*/  MOV R151, UR6 ;  /* 0x0000000600977c02 */ /* 0x008fe20008000f00 */
[----:B-1----:R-:W-:-:S05]  /*2940*/  FMUL.FTZ R150, R153, R153 ;  /* 0x0000009999967220 */ /* 0x002fca0000410000 */
[----:B------:R-:W-:Y:S01]  /*2950*/  FSEL R150, R150, RZ, !P5 ;  /* 0x000000ff96967208 */ /* 0x000fe20006800000 */
[----:B0-----:R-:W-:Y:S01]  /*2960*/  FFMA.FTZ R149, R152, UR11, R149 ;  /* 0x0000000b98957c23 */ /* 0x001fe20008010095 */
[----:B------:R-:W-:Y:S01]  /*2970*/  PLOP3.LUT P5, PT, PT, PT, UP3, 0x40, 0x4 ;  /* 0x000000000004781c */ /* 0x000fe20003fae838 */
[----:B----4-:R-:W-:-:S04]  /*2980*/  @!P0 IMAD.WIDE R140, R151, 0x4, R140 ;  /* 0x00000004978c8825 */ /* 0x010fc800078e028c */
[----:B------:R-:W-:Y:S01]  /*2990*/  FADD.FTZ R150, R149, R150 ;  /* 0x0000009695967221 */ /* 0x000fe20000010000 */
[----:B------:R-:W-:-:S03]  /*29a0*/  MOV R149, UR6 ;  /* 0x0000000600957c02 */ /* 0x000fc60008000f00 */
[----:B------:R-:W0:Y:S02]  /*29b0*/  MUFU.RSQ R0, R150 ;  /* 0x0000009600007308 */ /* 0x000e240000001400 */
[----:B--2---:R-:W-:Y:S01]  /*29c0*/  @!P0 IMAD.WIDE R142, R149, 0x4, R142 ;  /* 0x00000004958e8825 */ /* 0x004fe200078e028e */
[----:B------:R-:W-:-:S04]  /*29d0*/  FSEL R149, R153, RZ, P5 ;  /* 0x000000ff99957208 */ /* 0x000fc80002800000 */
        /* <DEDUP_REMOVED lines=35> */
.L_x_10817:
[----:B------:R-:W-:Y:S05]  /*2c10*/  BSYNC.RECONVERGENT B0 ;  /* 0x0000000000007941 */ /* 0x000fea0003800200 */
.L_x_10816:
        /* <DEDUP_REMOVED lines=34> */
.L_x_10819:
[----:B------:R-:W-:Y:S05]  /*2e40*/  BSYNC.RECONVERGENT B0 ;  /* 0x0000000000007941 */ /* 0x000fea0003800200 */
.L_x_10818:
        /* <DEDUP_REMOVED lines=34> */
.L_x_10821:
[----:B------:R-:W-:Y:S05]  /*3070*/  BSYNC.RECONVERGENT B0 ;  /* 0x0000000000007941 */ /* 0x000fea0003800200 */
.L_x_10820:
        /* <DEDUP_REMOVED lines=33> */
.L_x_10823:
[----:B------:R-:W-:Y:S05]  /*3290*/  BSYNC.RECONVERGENT B0 ;  /* 0x0000000000007941 */ /* 0x000fea0003800200 */
.L_x_10822:
[----:B------:R-:W-:Y:S02]  /*32a0*/  UIADD3 UR6, UPT, UPT, UR6, UR16, URZ ;  /* 0x0000001006067290 */ /* 0x000fe4000fffe0ff */
[----:B------:R-:W-:Y:S02]  /*32b0*/  UPLOP3.LUT UP2, UPT, UPT, UPT, UP2, 0x40, 0x4 ;  /* 0x000000000004789c */ /* 0x000fe40003f4e820 */
[----:B------:R-:W-:-:S09]  /*32c0*/  UISETP.GE.AND UP1, UPT, UR6, UR17, UPT ;  /* 0x000000110600728c */ /* 0x000fd2000bf26270 */
[----:B------:R-:W-:Y:S05]  /*32d0*/  BRA.U !UP1, `(.L_x_10824) ;  /* 0xffffffd509d07547 */ /* 0x000fea000b83ffff */
[----:B------:R-:W-:Y:S05]  /*32e0*/  EXIT ;  /* 0x000000000000794d */ /* 0x000fea0003800000 */
.L_x_10825:
        /* <DEDUP_REMOVED lines=9> */
.L_x_27266:


//--------------------- .text._ZN10layer_norm13ln_fwd_kernelINS_13Kernel_traitsIf13__nv_bfloat16fS2_fjLj4096ELj1ELj1ELj4ELj16ENS_18Kernel_traits_baseILj4096EfS2_fS2_fjLj128EEEEELb0ELb1ELb0ELb1EEEvNS_9FwdParamsE --------------------------
	.section	.text._ZN10layer_norm13ln_fwd_kernelINS_13Kernel_traitsIf13__nv_bfloat16fS2_fjLj4096ELj1ELj1ELj4ELj16ENS_18Kernel_traits_baseILj4096EfS2_fS2_fjLj128EEEEELb0ELb1ELb0ELb1EEEvNS_9FwdParamsE,"ax",@progbits
	.align	128
        .global         _ZN10layer_norm13ln_fwd_kernelINS_13Kernel_traitsIf13__nv_bfloat16fS2_fjLj4096ELj1ELj1ELj4ELj16ENS_18Kernel_traits_baseILj4096EfS2_fS2_fjLj128EEEEELb0ELb1ELb0ELb1EEEvNS_9FwdParamsE
        .type           _ZN10layer_norm13ln_fwd_kernelINS_13Kernel_traitsIf13__nv_bfloat16fS2_fjLj4096ELj1ELj1ELj4ELj16ENS_18Kernel_traits_baseILj4096EfS2_fS2_fjLj128EEEEELb0ELb1ELb0ELb1EEEvNS_9FwdParamsE,@function
        .size           _ZN10layer_norm13ln_fwd_kernelINS_13Kernel_traitsIf13__nv_bfloat16fS2_fjLj4096ELj1ELj1ELj4ELj16ENS_18Kernel_traits_baseILj4096EfS2_fS2_fjLj128EEEEELb0ELb1ELb0ELb1EEEvNS_9FwdParamsE,(.L_x_27267 - _ZN10layer_norm13ln_fwd_kernelINS_13Kernel_traitsIf13__nv_bfloat16fS2_fjLj4096ELj1ELj1ELj4ELj16ENS_18Kernel_traits_baseILj4096EfS2_fS2_fjLj128EEEEELb0ELb1ELb0ELb1EEEvNS_9FwdParamsE)
        .other          _ZN10layer_norm13ln_fwd_kernelINS_13Kernel_traitsIf13__nv_bfloat16fS2_fjLj4096ELj1ELj1ELj4ELj16ENS_18Kernel_traits_baseILj4096EfS2_fS2_fjLj128EEEEELb0ELb1ELb0ELb1EEEvNS_9FwdParamsE,@"STO_CUDA_ENTRY STV_DEFAULT"
_ZN10layer_norm13ln_fwd_kernelINS_13Kernel_traitsIf13__nv_bfloat16fS2_fjLj4096ELj1ELj1ELj4ELj16ENS_18Kernel_traits_baseILj4096EfS2_fS2_fjLj128EEEEELb0ELb1ELb0ELb1EEEvNS_9FwdParamsE:
.text._ZN10layer_norm13ln_fwd_kernelINS_13Kernel_traitsIf13__nv_bfloat16fS2_fjLj4096ELj1ELj1ELj4ELj16ENS_18Kernel_traits_baseILj4096EfS2_fS2_fjLj128EEEEELb0ELb1ELb0ELb1EEEvNS_9FwdParamsE:
        /* <DEDUP_REMOVED lines=41> */
.L_x_10826:
        /* <DEDUP_REMOVED lines=36> */
.L_x_10827:
[----:B------:R-:W1:Y:S02]  /*04d0*/  LDCU UR4, c[0x0][0x384] ;  /* 0x00007080ff0477ac */ /* 0x000e640008000800 */
[----:B-1----:R-:W-:-:S13]  /*04e0*/  ISETP.GE.AND P0, PT, R4, UR4, PT ;  /* 0x0000000404007c0c */ /* 0x002fda000bf06270 */
[----:B------:R-:W-:Y:S05]  /*04f0*/  @P0 EXIT ;  /* 0x000000000000094d */ /* 0x000fea0003800000 */
[----:B0-----:R-:W0:Y:S01]  /*0500*/  LDC.64 R6, c[0x0][0x3e0] ;  /* 0x0000f800ff067b82 */ /* 0x001e220000000a00 */
[----:B------:R-:W1:Y:S01]  /*0510*/  LDCU.U8 UR4, c[0x0][0x410] ;  /* 0x00008200ff0477ac */ /* 0x000e620008000000 */
[----:B------:R-:W-:Y:S01]  /*0520*/  LOP3.LUT R3, R0, 0x60, RZ, 0xc0, !PT ;  /* 0x0000006000037812 */ /* 0x000fe200078ec0ff */
[----:B------:R-:W2:Y:S03]  /*0530*/  LDCU UR10, c[0x0][0x388] ;  /* 0x00007100ff0a77ac */ /* 0x000ea60008000800 */
[----:B------:R-:W-:Y:S01]  /*0540*/  LOP3.LUT R3, R3, 0x1f, R0, 0xf8, !PT ;  /* 0x0000001f03037812 */ /* 0x000fe200078ef800 */
[----:B------:R-:W3:Y:S01]  /*0550*/  LDCU UR11, c[0x0][0x400] ;  /* 0x00008000ff0b77ac */ /* 0x000ee20008000800 */
[----:B------:R-:W4:Y:S01]  /*0560*/  LDCU.64 UR8, c[0x0][0x3a0] ;  /* 0x00007400ff0877ac */ /* 0x000f220008000a00 */
[----:B------:R-:W-:Y:S01]  /*0570*/  UPLOP3.LUT UP0, UPT, UPT, UPT, UPT, 0x40, 0x4 ;  /* 0x000000000004789c */ /* 0x000fe20003f0e870 */
[----:B-1----:R-:W-:-:S02]  /*0580*/  ISETP.NE.AND P2, PT, RZ, UR4, PT ;  /* 0x00000004ff007c0c */ /* 0x002fc4000bf45270 */
[----:B0-----:R-:W-:-:S04]  /*0590*/  ISETP.NE.U32.AND P0, PT, R6, RZ, PT ;  /* 0x000000ff0600720c */ /* 0x001fc80003f05070 */
[----:B--234-:R-:W-:-:S13]  /*05a0*/  ISETP.NE.AND.EX P0, PT, R7, RZ, PT, P0 ;  /* 0x000000ff0700720c */ /* 0x01cfda0003f05300 */
.L_x_10838:
        /* <DEDUP_REMOVED lines=19> */
[C---:B-----5:R-:W-:Y:S02]  /*06e0*/  PRMT R12, R8.reuse, 0x7632, R12 ;  /* 0x00007632080c7816 */ /* 0x060fe4000000000c */
[----:B------:R-:W-:Y:S02]  /*06f0*/  SHF.L.U32 R13, R8, 0x10, RZ ;  /* 0x00000010080d7819 */ /* 0x000fe400000006ff */
[----:B------:R-:W-:Y:S02]  /*0700*/  PRMT R8, R9, 0x7632, R8 ;  /* 0x0000763209087816 */ /* 0x000fe40000000008 */
[C---:B------:R-:W-:Y:S01]  /*0710*/  PRMT R14, R10.reuse, 0x7632, R14 ;  /* 0x000076320a0e7816 */ /* 0x040fe2000000000e */
[----:B------:R-:W-:Y:S01]  /*0720*/  FMUL.FTZ R13, R13, R140 ;  /* 0x0000008c0d0d7220 */ /* 0x000fe20000410000 */
[----:B------:R-:W-:-:S02]  /*0730*/  SHF.L.U32 R121, R10, 0x10, RZ ;  /* 0x000000100a797819 */ /* 0x000fc400000006ff */
[----:B------:R-:W-:Y:S02]  /*0740*/  PRMT R10, R11, 0x7632, R10 ;  /* 0x000076320b0a7816 */ /* 0x000fe4000000000a */
[----:B------:R-:W-:Y:S01]  /*0750*/  SHF.L.U32 R15, R9, 0x10, RZ ;  /* 0x00000010090f7819 */ /* 0x000fe200000006ff */
[-C--:B------:R-:W-:Y:S01]  /*0760*/  FMUL.FTZ R121, R121, R140.reuse ;  /* 0x0000008c79797220 */ /* 0x080fe20000410000 */
[----:B------:R-:W-:Y:S02]  /*0770*/  SHF.L.U32 R123, R11, 0x10, RZ ;  /* 0x000000100b7b7819 */ /* 0x000fe400000006ff */
[----:B0-----:R-:W-:Y:S01]  /*0780*/  SHF.L.U32 R7, R8, 0x10, RZ ;  /* 0x0000001008077819 */ /* 0x001fe200000006ff */
        /* <DEDUP_REMOVED lines=18> */
.L_x_10828:
        /* <DEDUP_REMOVED lines=27> */
[----:B------:R-:W-:-:S07]  /*0a60*/  FMUL.FTZ R11, R124, R51 ;  /* 0x000000337c0b7220 */ /* 0x000fce0000410000 */
.L_x_10829:
        /* <DEDUP_REMOVED lines=12> */
[C---:B-----5:R-:W-:Y:S02]  /*0b30*/  PRMT R6, R120.reuse, 0x7632, R6 ;  /* 0x0000763278067816 */ /* 0x060fe40000000006 */
[----:B0-----:R-:W-:Y:S02]  /*0b40*/  SHF.L.U32 R125, R120, 0x10, RZ ;  /* 0x00000010787d7819 */ /* 0x001fe400000006ff */
        /* <DEDUP_REMOVED lines=26> */
[----:B------:R-:W-:Y:S06]  /*0cf0*/  BRA `(.L_x_10831) ;  /* 0x0000000000707947 */ /* 0x000fec0003800000 */
.L_x_10830:
        /* <DEDUP_REMOVED lines=28> */
.L_x_10831:
        /* <DEDUP_REMOVED lines=40> */
.L_x_10832:
        /* <DEDUP_REMOVED lines=28> */
.L_x_10833:
        /* <DEDUP_REMOVED lines=12> */
[----:B-1----:R-:W-:Y:S02]  /*13c0*/  SHF.L.U32 R143, R136, 0x10, RZ ;  /* 0x00000010888f7819 */ /* 0x002fe400000006ff */
        /* <DEDUP_REMOVED lines=27> */
.L_x_10834:
        /* <DEDUP_REMOVED lines=28> */
.L_x_10835:
        /* <DEDUP_REMOVED lines=130> */
.L_x_10837:
[----:B------:R-:W-:Y:S05]  /*1f60*/  BSYNC.RECONVERGENT B0 ;  /* 0x0000000000007941 */ /* 0x000fea0003800200 */
.L_x_10836:
[----:B------:R-:W-:Y:S01]  /*1f70*/  BAR.SYNC.DEFER_BLOCKING 0x0 ;  /* 0x0000000000007b1d */ /* 0x000fe20000010000 */
[----:B------:R-:W-:Y:S01]  /*1f80*/  ISETP.GT.U32.AND P1, PT, R2, 0x3, PT ;  /* 0x000000030200780c */ /* 0x000fe20003f24070 */
[----:B0-----:R-:W-:Y:S01]  /*1f90*/  HFMA2 R149, -RZ, RZ, 0, 0 ;  /* 0x00000000ff957431 */ /* 0x001fe200000001ff */
[----:B------:R-:W-:Y:S01]  /*1fa0*/  PLOP3.LUT P4, PT, PT, PT, UP0, 0x80, 0x8 ;  /* 0x000000000008781c */ /* 0x000fe20003f8f008 */
[----:B------:R-:W-:Y:S01]  /*1fb0*/  UPLOP3.LUT UP0, UPT, UPT, UPT, UP0, 0x40, 0x4 ;  /* 0x000000000004789c */ /* 0x000fe20003f0e800 */
[----:B------:R-:W-:-:S09]  /*1fc0*/  PLOP3.LUT P3, PT, PT, PT, PT, 0x8, 0x80 ;  /* 0x000000000080781c */ /* 0x000fd20003f6e170 */
[----:B------:R-:W0:Y:S01]  /*1fd0*/  @!P1 S2R R146, SR_CgaCtaId ;  /* 0x0000000000929919 */ /* 0x000e220000008800 */
        /* <DEDUP_REMOVED lines=13> */
[----:B------:R-:W-:Y:S02]  /*20b0*/  ISETP.NE.AND P1, PT, R0, RZ, PT ;  /* 0x000000ff0000720c */ /* 0x000fe40003f25270 */
[----:B------:R-:W1:Y:S01]  /*20c0*/  MUFU.RCP R152, R148 ;  /* 0x0000009400987308 */ /* 0x000e620000001000 */
[----:B0-----:R-:W0:Y:S04]  /*20d0*/  SHFL.DOWN PT, R151, R146, 0x2, 0x1f ;  /* 0x08401f0092977f89 */ /* 0x001e2800000e0000 */
[----:B------:R-:W2:Y:S01]  /*20e0*/  SHFL.DOWN PT, R150, R147, 0x2, 0x1f ;  /* 0x08401f0093967f89 */ /* 0x000ea200000e0000 */
[C---:B0-----:R-:W-:Y:S01]  /*20f0*/  FMUL.FTZ R156, R151.reuse, R154 ;  /* 0x0000009a979c7220 */ /* 0x041fe20000410000 */
[----:B------:R-:W-:-:S03]  /*2100*/  FADD.FTZ R151, -R151, R146 ;  /* 0x0000009297977221 */ /* 0x000fc60000010100 */
[----:B------:R-:W-:Y:S01]  /*2110*/  FFMA.FTZ R155, R153, R146, R156 ;  /* 0x00000092999b7223 */ /* 0x000fe2000001009c */
[----:B------:R-:W-:Y:S01]  /*2120*/  FMUL.FTZ R151, R151, R151 ;  /* 0x0000009797977220 */ /* 0x000fe20000410000 */
[----:B------:R-:W0:Y:S02]  /*2130*/  SHFL.DOWN PT, R156, R145, 0x1, 0x1f ;  /* 0x08201f00919c7f89 */ /* 0x000e2400000e0000 */
[----:B-1----:R-:W-:Y:S01]  /*2140*/  FMUL.FTZ R149, R152, R155 ;  /* 0x0000009b98957220 */ /* 0x002fe20000410000 */
[----:B------:R-:W-:-:S04]  /*2150*/  FMUL.FTZ R151, R151, R153 ;  /* 0x0000009997977220 */ /* 0x000fc80000410000 */
[----:B------:R-:W1:Y:S01]  /*2160*/  SHFL.DOWN PT, R146, R149, 0x1, 0x1f ;  /* 0x08201f0095927f89 */ /* 0x000e6200000e0000 */
[----:B------:R-:W-:Y:S01]  /*2170*/  FMUL.FTZ R154, R151, R154 ;  /* 0x0000009a979a7220 */ /* 0x000fe20000410000 */
[----:B--2---:R-:W-:-:S04]  /*2180*/  FADD.FTZ R151, R150, R147 ;  /* 0x0000009396977221 */ /* 0x004fc80000010000 */
[----:B------:R-:W-:Y:S01]  /*2190*/  FFMA.FTZ R151, R152, R154, R151 ;  /* 0x0000009a98977223 */ /* 0x000fe20000010097 */
[-C--:B0-----:R-:W-:Y:S02]  /*21a0*/  IADD3 R150, PT, PT, R145, R156.reuse, RZ ;  /* 0x0000009c91967210 */ /* 0x081fe40007ffe0ff */
[----:B------:R-:W-:Y:S02]  /*21b0*/  I2FP.F32.S32 R156, R156 ;  /* 0x0000009c009c7245 */ /* 0x000fe40000201400 */
[----:B------:R-:W-:Y:S02]  /*21c0*/  I2FP.F32.S32 R147, R150 ;  /* 0x0000009600937245 */ /* 0x000fe40000201400 */
[----:B------:R-:W0:Y:S01]  /*21d0*/  SHFL.DOWN PT, R150, R151, 0x1, 0x1f ;  /* 0x08201f0097967f89 */ /* 0x000e2200000e0000 */
[----:B-1----:R-:W-:Y:S01]  /*21e0*/  FMUL.FTZ R153, R146, R156 ;  /* 0x0000009c92997220 */ /* 0x002fe20000410000 */
[----:B------:R1:W2:Y:S01]  /*21f0*/  MUFU.RCP R145, R147 ;  /* 0x0000009300917308 */ /* 0x0002a20000001000 */
[----:B------:R-:W-:-:S02]  /*2200*/  FADD.FTZ R146, R149, -R146 ;  /* 0x8000009295927221 */ /* 0x000fc40000010000 */
[----:B------:R-:W-:Y:S02]  /*2210*/  FFMA.FTZ R152, R148, R149, R153 ;  /* 0x0000009594987223 */ /* 0x000fe40000010099 */
[----:B------:R-:W-:-:S04]  /*2220*/  FMUL.FTZ R149, R146, R146 ;  /* 0x0000009292957220 */ /* 0x000fc80000410000 */
[----:B------:R-:W-:Y:S01]  /*2230*/  FMUL.FTZ R149, R148, R149 ;  /* 0x0000009594957220 */ /* 0x000fe20000410000 */
[----:B-1----:R-:W1:Y:S03]  /*2240*/  @!P1 LDC.64 R146, c[0x0][0x3c0] ;  /* 0x0000f000ff929b82 */ /* 0x002e660000000a00 */
[----:B------:R-:W-:Y:S01]  /*2250*/  FMUL.FTZ R149, R149, R156 ;  /* 0x0000009c95957220 */ /* 0x000fe20000410000 */
[----:B--2---:R-:W-:-:S04]  /*2260*/  FMUL.FTZ R152, R145, R152 ;  /* 0x0000009891987220 */ /* 0x004fc80000410000 */
[----:B------:R-:W2:Y:S01]  /*2270*/  LDC R148, c[0x0][0x448] ;  /* 0x00011200ff947b82 */ /* 0x000ea20000000800 */
[----:B0-----:R-:W-:Y:S01]  /*2280*/  FADD.FTZ R150, R151, R150 ;  /* 0x0000009697967221 */ /* 0x001fe20000010000 */
[----:B------:R-:W0:Y:S03]  /*2290*/  SHFL.IDX PT, R153, R152, RZ, 0x1f ;  /* 0x00001fff98997589 */ /* 0x000e2600000e0000 */
[----:B------:R-:W-:-:S06]  /*22a0*/  FFMA.FTZ R149, R145, R149, R150 ;  /* 0x0000009591957223 */ /* 0x000fcc0000010096 */
[----:B------:R-:W2:Y:S01]  /*22b0*/  SHFL.IDX PT, R149, R149, RZ, 0x1f ;  /* 0x00001fff95957589 */ /* 0x000ea200000e0000 */
[----:B-1----:R-:W-:-:S04]  /*22c0*/  @!P1 IMAD.WIDE R146, R4, 0x4, R146 ;  /* 0x0000000404929825 */ /* 0x002fc800078e0292 */
[C---:B0-----:R-:W-:Y:S01]  /*22d0*/  FMUL.FTZ R150, R153.reuse, R153 ;  /* 0x0000009999967220 */ /* 0x041fe20000410000 */
[----:B------:R0:W-:Y:S01]  /*22e0*/  @!P1 STG.E desc[UR6][R146.64], R153 ;  /* 0x0000009992009986 */ /* 0x0001e2000c101906 */
[----:B------:R-:W-:-:S05]  /*22f0*/  FSEL R145, R153, RZ, !P2 ;  /* 0x000000ff99917208 */ /* 0x000fca0005000000 */
[C---:B------:R-:W-:Y:S01]  /*2300*/  FADD.FTZ R10, -R145.reuse, R10 ;  /* 0x0000000a910a7221 */ /* 0x040fe20000010100 */
[----:B------:R-:W-:Y:S01]  /*2310*/  FADD.FTZ R8, -R145, R8 ;  /* 0x0000000891087221 */ /* 0x000fe20000010100 */
[----:B--2---:R-:W-:Y:S01]  /*2320*/  FFMA.FTZ R148, R149, UR11, R148 ;  /* 0x0000000b95947c23 */ /* 0x004fe20008010094 */
[----:B------:R-:W-:Y:S01]  /*2330*/  FSEL R149, R150, RZ, P2 ;  /* 0x000000ff96957208 */ /* 0x000fe20001000000 */
[C---:B------:R-:W-:Y:S01]  /*2340*/  FADD.FTZ R11, -R145.reuse, R11 ;  /* 0x0000000b910b7221 */ /* 0x040fe20000010100 */
[C---:B------:R-:W-:Y:S01]  /*2350*/  FADD.FTZ R9, -R145.reuse, R9 ;  /* 0x0000000991097221 */ /* 0x040fe20000010100 */
[----:B0-----:R-:W0:Y:S01]  /*2360*/  LDC.64 R146, c[0x0][0x428] ;  /* 0x00010a00ff927b82 */ /* 0x001e220000000a00 */
        /* <DEDUP_REMOVED lines=22> */
[----:B-1----:R-:W-:Y:S01]  /*24d0*/  FMUL.FTZ R133, R126, R10 ;  /* 0x0000000a7e857220 */ /* 0x002fe20000410000 */
[----:B0-----:R-:W-:-:S04]  /*24e0*/  IMAD.WIDE.U32 R130, R5, 0x10, R146 ;  /* 0x0000001005827825 */ /* 0x001fc800078e0092 */
[C---:B------:R-:W-:Y:S01]  /*24f0*/  FMUL.FTZ R5, R126.reuse, R8 ;  /* 0x000000087e057220 */ /* 0x040fe20000410000 */
[C---:B------:R-:W-:Y:S01]  /*2500*/  FMUL.FTZ R10, R126.reuse, R11 ;  /* 0x0000000b7e0a7220 */ /* 0x040fe20000410000 */
[----:B------:R-:W-:Y:S01]  /*2510*/  FMUL.FTZ R8, R126, R9 ;  /* 0x000000097e087220 */ /* 0x000fe20000410000 */
        /* <DEDUP_REMOVED lines=27> */
[----:B------:R-:W0:Y:S01]  /*26d0*/  @!P1 LDC.64 R124, c[0x0][0x3c8] ;  /* 0x0000f200ff7c9b82 */ /* 0x000e220000000a00 */
[----:B------:R-:W-:Y:S01]  /*26e0*/  FFMA.FTZ R13, R13, R110, R78 ;  /* 0x0000006e0d0d7223 */ /* 0x000fe2000001004e */
[----:B------:R-:W-:Y:S01]  /*26f0*/  FFMA.FTZ R15, R149, R106, R74 ;  /* 0x0000006a950f7223 */ /* 0x000fe2000001004a */
[----:B------:R-:W-:Y:S01]  /*2700*/  FFMA.FTZ R123, R161, R98, R66 ;  /* 0x00000062a17b7223 */ /* 0x000fe20000010042 */
[----:B------:R-:W-:Y:S01]  /*2710*/  FFMA.FTZ R128, R128, R99, R67 ;  /* 0x0000006380807223 */ /* 0x000fe20000010043 */
[----:B------:R-:W-:Y:S01]  /*2720*/  FADD.FTZ R135, -R145, R136 ;  /* 0x0000008891877221 */ /* 0x000fe20000010100 */
[----:B------:R-:W-:Y:S01]  /*2730*/  F2FP.BF16.F32.PACK_AB R9, R12, R9 ;  /* 0x000000090c09723e */ /* 0x000fe200000010ff */
[----:B------:R-:W-:Y:S01]  /*2740*/  FMUL.FTZ R12, R126, R121 ;  /* 0x000000797e0c7220 */ /* 0x000fe20000410000 */
        /* <DEDUP_REMOVED lines=8> */
[----:B------:R-:W-:Y:S01]  /*27d0*/  FMUL.FTZ R134, R126, R153 ;  /* 0x000000997e867220 */ /* 0x000fe20000410000 */
[----:B------:R-:W-:Y:S01]  /*27e0*/  F2FP.BF16.F32.PACK_AB R123, R128, R123 ;  /* 0x0000007b807b723e */ /* 0x000fe200000010ff */
[----:B------:R-:W-:Y:S01]  /*27f0*/  FMUL.FTZ R127, R126, R127 ;  /* 0x0000007f7e7f7220 */ /* 0x000fe20000410000 */
[----:B------:R-:W1:Y:S01]  /*2800*/  LDC.64 R128, c[0x0][0x380] ;  /* 0x0000e000ff807b82 */ /* 0x000e620000000a00 */
[----:B------:R-:W-:Y:S01]  /*2810*/  FFMA.FTZ R5, R5, R108, R76 ;  /* 0x0000006c05057223 */ /* 0x000fe2000001004c */
[----:B------:R-:W-:Y:S01]  /*2820*/  FFMA.FTZ R12, R12, R109, R77 ;  /* 0x0000006d0c0c7223 */ /* 0x000fe2000001004d */
[----:B------:R-:W-:Y:S01]  /*2830*/  FFMA.FTZ R155, R155, R96, R64 ;  /* 0x000000609b9b7223 */ /* 0x000fe20000010040 */
[----:B------:R-:W-:Y:S01]  /*2840*/  FFMA.FTZ R136, R136, R97, R65 ;  /* 0x0000006188887223 */ /* 0x000fe20000010041 */
[----:B------:R-:W-:Y:S01]  /*2850*/  FFMA.FTZ R121, R151, R102, R70 ;  /* 0x0000006697797223 */ /* 0x000fe20000010046 */
[----:B------:R-:W-:Y:S01]  /*2860*/  FFMA.FTZ R134, R134, R103, R71 ;  /* 0x0000006786867223 */ /* 0x000fe20000010047 */
        /* <DEDUP_REMOVED lines=31> */
[--C-:B------:R-:W-:Y:S01]  /*2a60*/  IMAD.WIDE.U32 R132, R7, 0x10, R146.reuse ;  /* 0x0000001007847825 */ /* 0x100fe200078e0092 */
[----:B------:R-:W-:Y:S01]  /*2a70*/  F2FP.BF16.F32.PACK_AB R139, R142, R139 ;  /* 0x0000008b8e8b723e */ /* 0x000fe200000010ff */
[----:B------:R0:W-:Y:S01]  /*2a80*/  @!P1 STG.E desc[UR6][R124.64], R126 ;  /* 0x0000007e7c009986 */ /* 0x0001e2000c101906 */
[----:B------:R-:W-:Y:S01]  /*2a90*/  F2FP.BF16.F32.PACK_AB R138, R5, R138 ;  /* 0x0000008a058a723e */ /* 0x000fe200000010ff */
[--C-:B------:R-:W-:Y:S01]  /*2aa0*/  IMAD.WIDE.U32 R6, R6, 0x10, R146.reuse ;  /* 0x0000001006067825 */ /* 0x100fe200078e0092 */
[----:B------:R-:W-:Y:S01]  /*2ab0*/  F2FP.BF16.F32.PACK_AB R136, R134, R135 ;  /* 0x000000878688723e */ /* 0x000fe200000010ff */
[----:B------:R0:W-:Y:S01]  /*2ac0*/  STG.E.128 desc[UR6][R130.64], R8 ;  /* 0x0000000882007986 */ /* 0x0001e2000c101d06 */
[----:B-1----:R-:W-:Y:S01]  /*2ad0*/  IADD3 R4, PT, PT, R4, R128, RZ ;  /* 0x0000008004047210 */ /* 0x002fe20007ffe0ff */
[----:B------:R-:W-:Y:S02]  /*2ae0*/  IMAD.WIDE.U32 R144, R144, 0x10, R146 ;  /* 0x0000001090907825 */ /* 0x000fe400078e0092 */
[----:B------:R0:W-:Y:S01]  /*2af0*/  STG.E.128 desc[UR6][R132.64], R12 ;  /* 0x0000000c84007986 */ /* 0x0001e2000c101d06 */
[----:B------:R-:W-:-:S03]  /*2b00*/  ISETP.GE.AND P1, PT, R4, R129, PT ;  /* 0x000000810400720c */ /* 0x000fc60003f26270 */
[----:B------:R0:W-:Y:S04]  /*2b10*/  STG.E.128 desc[UR6][R6.64], R120 ;  /* 0x0000007806007986 */ /* 0x0001e8000c101d06 */
[----:B------:R0:W-:Y:S06]  /*2b20*/  STG.E.128 desc[UR6][R144.64], R136 ;  /* 0x0000008890007986 */ /* 0x0001ec000c101d06 */
[----:B------:R-:W-:Y:S05]  /*2b30*/  @!P1 BRA `(.L_x_10838) ;  /* 0xffffffd8009c9947 */ /* 0x000fea000383ffff */
[----:B------:R-:W-:Y:S05]  /*2b40*/  EXIT ;  /* 0x000000000000794d */ /* 0x000fea0003800000 */
.L_x_10839:
        /* <DEDUP_REMOVED lines=11> */
.L_x_27267:


//--------------------- .text._ZN10layer_norm13ln_fwd_kernelINS_13Kernel_traitsIf13__nv_bfloat16fS2_fjLj4096ELj1ELj1ELj4ELj16ENS_18Kernel_traits_baseILj4096EfS2_fS2_fjLj128EEEEELb0ELb1ELb1ELb0EEEvNS_9FwdParamsE --------------------------
	.section	.text._ZN10layer_norm13ln_fwd_kernelINS_13Kernel_traitsIf13__nv_bfloat16fS2_fjLj4096ELj1ELj1ELj4ELj16ENS_18Kernel_traits_baseILj4096EfS2_fS2_fjLj128EEEEELb0ELb1ELb1ELb0EEEvNS_9FwdParamsE,"ax",@progbits
	.align	128
        .global         _ZN10layer_norm13ln_fwd_kernelINS_13Kernel_traitsIf13__nv_bfloat16fS2_fjLj4096ELj1ELj1ELj4ELj16ENS_18Kernel_traits_baseILj4096EfS2_fS2_fjLj128EEEEELb0ELb1ELb1ELb0EEEvNS_9FwdParamsE
        .type           _ZN10layer_norm13ln_fwd_kernelINS_13Kernel_traitsIf13__nv_bfloat16fS2_fjLj4096ELj1ELj1ELj4ELj16ENS_18Kernel_traits_baseILj4096EfS2_fS2_fjLj128EEEEELb0ELb1ELb1ELb0EEEvNS_9FwdParamsE,@function
        .size           _ZN10layer_norm13ln_fwd_kernelINS_13Kernel_traitsIf13__nv_bfloat16fS2_fjLj4096ELj1ELj1ELj4ELj16ENS_18Kernel_traits_baseILj4096EfS2_fS2_fjLj128EEEEELb0ELb1ELb1ELb0EEEvNS_9FwdParamsE,(.L_x_27268 - _ZN10layer_norm13ln_fwd_kernelINS_13Kernel_traitsIf13__nv_bfloat16fS2_fjLj4096ELj1ELj1ELj4ELj16ENS_18Kernel_traits_baseILj4096EfS2_fS2_fjLj128EEEEELb0ELb1ELb1ELb0EEEvNS_9FwdParamsE)
        .other          _ZN10layer_norm13ln_fwd_kernelINS_13Kernel_traitsIf13__nv_bfloat16fS2_fjLj4096ELj1ELj1ELj4ELj16ENS_18Kernel_traits_baseILj4096EfS2_fS2_fjLj128EEEEELb0ELb1ELb1ELb0EEEvNS_9FwdParamsE,@"STO_CUDA_ENTRY STV_DEFAULT"
_ZN10layer_norm13ln_fwd_kernelINS_13Kernel_traitsIf13__nv_bfloat16fS2_fjLj4096ELj1ELj1ELj4ELj16ENS_18Kernel_traits_baseILj4096EfS2_fS2_fjLj128EEEEELb0ELb1ELb1ELb0EEEvNS_9FwdParamsE:
.text._ZN10layer_norm13ln_fwd_kernelINS_13Kernel_traitsIf13__nv_bfloat16fS2_fjLj4096ELj1ELj1ELj4ELj16ENS_18Kernel_traits_baseILj4096EfS2_fS2_fjLj128EEEEELb0ELb1ELb1ELb0EEEvNS_9FwdParamsE:
        /* <DEDUP_REMOVED lines=50> */
[----:B------:R-:W-:Y:S01]  /*0320*/  @P2 IMAD.WIDE.U32 R20, R100, 0x20, R20 ;  /* 0x0000002064142825 */ /* 0x000fe200078e0014 */
        /* <DEDUP_REMOVED lines=24> */
.L_x_10841:
        /* <DEDUP_REMOVED lines=11> */
[----:B------:R-:W-:Y:S01]  /*0560*/  @P0 LOP3.LUT R100, R100, 0x80, RZ, 0xfc, !PT ;  /* 0x0000008064640812 */ /* 0x000fe200078efcff */
[----:B------:R-:W5:Y:S05]  /*0570*/  @P0 LDG.E.128 R96, desc[UR12][R36.64] ;  /* 0x0000000c24600981 */ /* 0x000f6a000c1e1d00 */
[----:B------:R-:W1:Y:S01]  /*0580*/  @P2 LDC.64 R64, c[0x0][0x3e8] ;  /* 0x0000fa00ff402b82 */ /* 0x000e620000000a00 */
[----:B--2---:R-:W-:Y:S01]  /*0590*/  @P1 IMAD.WIDE.U32 R40, R100, 0x20, R40 ;  /* 0x0000002064281825 */ /* 0x004fe200078e0028 */
[----:B------:R2:W5:Y:S01]  /*05a0*/  @P0 LDG.E.128 R92, desc[UR12][R36.64+0x10] ;  /* 0x0000100c245c0981 */ /* 0x000562000c1e1d00 */
[----:B------:R-:W-:-:S02]  /*05b0*/  CS2R R86, SRZ ;  /* 0x0000000000567805 */ /* 0x000fc4000001ff00 */
[----:B------:R-:W-:Y:S02]  /*05c0*/  CS2R R90, SRZ ;  /* 0x00000000005a7805 */ /* 0x000fe4000001ff00 */
[----:B------:R-:W-:Y:S01]  /*05d0*/  CS2R R88, SRZ ;  /* 0x0000000000587805 */ /* 0x000fe2000001ff00 */
[----:B------:R-:W5:Y:S01]  /*05e0*/  @P0 LDG.E.128 R80, desc[UR12][R38.64] ;  /* 0x0000000c26500981 */ /* 0x000f62000c1e1d00 */
[----:B------:R-:W4:Y:S01]  /*05f0*/  @P3 LDC.64 R66, c[0x0][0x3d0] ;  /* 0x0000f400ff423b82 */ /* 0x000f220000000a00 */
[C---:B---3--:R-:W-:Y:S01]  /*0600*/  @P1 IMAD.WIDE.U32 R42, R100.reuse, 0x20, R42 ;  /* 0x00000020642a1825 */ /* 0x048fe200078e002a */
[----:B------:R-:W-:Y:S01]  /*0610*/  @P1 IADD3 R100, PT, PT, R100, 0x80, RZ ;  /* 0x0000008064641810 */ /* 0x000fe20007ffe0ff */
[----:B------:R3:W5:Y:S05]  /*0620*/  @P0 LDG.E.128 R76, desc[UR12][R38.64+0x10] ;  /* 0x0000100c264c0981 */ /* 0x00076a000c1e1d00 */
[----:B------:R-:W4:Y:S01]  /*0630*/  @P3 LDC.64 R84, c[0x0][0x3e8] ;  /* 0x0000fa00ff543b82 */ /* 0x000f220000000a00 */
[----:B0-----:R-:W-:Y:S01]  /*0640*/  @P2 IMAD.WIDE.U32 R62, R100, 0x20, R60 ;  /* 0x00000020643e2825 */ /* 0x001fe200078e003c */
[----:B------:R-:W5:Y:S01]  /*0650*/  @P1 LDG.E.128 R72, desc[UR12][R40.64] ;  /* 0x0000000c28481981 */ /* 0x000f62000c1e1d00 */
[----:B--2---:R-:W-:-:S02]  /*0660*/  CS2R R36, SRZ ;  /* 0x0000000000247805 */ /* 0x004fc4000001ff00 */
[----:B------:R-:W-:Y:S02]  /*0670*/  @P3 CS2R R14, SRZ ;  /* 0x00000000000e3805 */ /* 0x000fe4000001ff00 */
[----:B------:R-:W-:Y:S01]  /*0680*/  @P3 CS2R R12, SRZ ;  /* 0x00000000000c3805 */ /* 0x000fe2000001ff00 */
[----:B------:R0:W5:Y:S01]  /*0690*/  @P1 LDG.E.128 R68, desc[UR12][R40.64+0x10] ;  /* 0x0000100c28441981 */ /* 0x000162000c1e1d00 */
[C---:B-1----:R-:W-:Y:S01]  /*06a0*/  @P2 IMAD.WIDE.U32 R64, R100.reuse, 0x20, R64 ;  /* 0x0000002064402825 */ /* 0x042fe200078e0040 */
[----:B------:R-:W-:Y:S02]  /*06b0*/  @P2 IADD3 R100, PT, PT, R100, 0x80, RZ ;  /* 0x0000008064642810 */ /* 0x000fe40007ffe0ff */
[----:B------:R-:W5:Y:S01]  /*06c0*/  @P1 LDG.E.128 R56, desc[UR12][R42.64] ;  /* 0x0000000c2a381981 */ /* 0x000f62000c1e1d00 */
[----:B---3--:R-:W-:Y:S02]  /*06d0*/  CS2R R38, SRZ ;  /* 0x0000000000267805 */ /* 0x008fe4000001ff00 */
[----:B------:R-:W-:-:S02]  /*06e0*/  @P3 CS2R R18, SRZ ;  /* 0x0000000000123805 */ /* 0x000fc4000001ff00 */
[----:B------:R-:W-:Y:S01]  /*06f0*/  @P3 CS2R R16, SRZ ;  /* 0x0000000000103805 */ /* 0x000fe2000001ff00 */
[----:B------:R1:W5:Y:S01]  /*0700*/  @P1 LDG.E.128 R52, desc[UR12][R42.64+0x10] ;  /* 0x0000100c2a341981 */ /* 0x000362000c1e1d00 */
[C---:B----4-:R-:W-:Y:S01]  /*0710*/  @P3 IMAD.WIDE.U32 R60, R100.reuse, 0x20, R66 ;  /* 0x00000020643c3825 */ /* 0x050fe200078e0042 */
[----:B0-----:R-:W-:Y:S02]  /*0720*/  CS2R R40, SRZ ;  /* 0x0000000000287805 */ /* 0x001fe4000001ff00 */
[----:B------:R-:W5:Y:S04]  /*0730*/  @P2 LDG.E.128 R48, desc[UR12][R62.64] ;  /* 0x0000000c3e302981 */ /* 0x000f68000c1e1d00 */
[----:B------:R0:W5:Y:S01]  /*0740*/  @P2 LDG.E.128 R44, desc[UR12][R62.64+0x10] ;  /* 0x0000100c3e2c2981 */ /* 0x000162000c1e1d00 */
[----:B------:R-:W-:Y:S01]  /*0750*/  @P3 IMAD.WIDE.U32 R100, R100, 0x20, R84 ;  /* 0x0000002064643825 */ /* 0x000fe200078e0054 */
[----:B-1----:R-:W-:-:S02]  /*0760*/  CS2R R42, SRZ ;  /* 0x00000000002a7805 */ /* 0x002fc4000001ff00 */
[----:B------:R-:W5:Y:S04]  /*0770*/  @P2 LDG.E.128 R32, desc[UR12][R64.64] ;  /* 0x0000000c40202981 */ /* 0x000f68000c1e1d00 */
[----:B------:R-:W5:Y:S04]  /*0780*/  @P3 LDG.E.128 R8, desc[UR12][R100.64] ;  /* 0x0000000c64083981 */ /* 0x000f68000c1e1d00 */
[----:B------:R-:W5:Y:S01]  /*0790*/  @P3 LDG.E.128 R4, desc[UR12][R100.64+0x10] ;  /* 0x0000100c64043981 */ /* 0x000f62000c1e1d00 */
[----:B0-----:R-:W-:Y:S02]  /*07a0*/  CS2R R62, SRZ ;  /* 0x00000000003e7805 */ /* 0x001fe4000001ff00 */
[----:B------:R-:W-:-:S02]  /*07b0*/  CS2R R66, SRZ ;  /* 0x0000000000427805 */ /* 0x000fc4000001ff00 */
[----:B------:R-:W-:Y:S01]  /*07c0*/  CS2R R84, SRZ ;  /* 0x0000000000547805 */ /* 0x000fe2000001ff00 */
[----:B------:R0:W5:Y:S04]  /*07d0*/  @P2 LDG.E.128 R28, desc[UR12][R64.64+0x10] ;  /* 0x0000100c401c2981 */ /* 0x000168000c1e1d00 */
[----:B------:R-:W5:Y:S04]  /*07e0*/  @P3 LDG.E.128 R24, desc[UR12][R60.64] ;  /* 0x0000000c3c183981 */ /* 0x000f68000c1e1d00 */
[----:B------:R1:W5:Y:S01]  /*07f0*/  @P3 LDG.E.128 R20, desc[UR12][R60.64+0x10] ;  /* 0x0000100c3c143981 */ /* 0x000362000c1e1d00 */
[----:B0-----:R-:W-:-:S02]  /*0800*/  CS2R R64, SRZ ;  /* 0x0000000000407805 */ /* 0x001fc4000001ff00 */
[----:B-1----:R-:W-:-:S07]  /*0810*/  CS2R R60, SRZ ;  /* 0x00000000003c7805 */ /* 0x002fce000001ff00 */
.L_x_10842:
[----:B------:R-:W-:Y:S05]  /*0820*/  BSYNC.RECONVERGENT B0 ;  /* 0x0000000000007941 */ /* 0x000fea0003800200 */
.L_x_10840:
[----:B------:R-:W1:Y:S02]  /*0830*/  LDCU UR5, c[0x0][0x384] ;  /* 0x00007080ff0577ac */ /* 0x000e640008000800 */
[----:B-1----:R-:W-:-:S06]  /*0840*/  UISETP.GE.AND UP0, UPT, UR7, UR5, UPT ;  /* 0x000000050700728c */ /* 0x002fcc000bf06270 */
[----:B------:R-:W-:-:S13]  /*0850*/  PLOP3.LUT P0, PT, PT, PT, UP0, 0x80, 0x8 ;  /* 0x000000000008781c */ /* 0x000fda0003f0f008 */
[----:B------:R-:W-:Y:S05]  /*0860*/  @P0 EXIT ;  /* 0x000000000000094d */ /* 0x000fea0003800000 */
[----:B------:R-:W-:Y:S01]  /*0870*/  USHF.R.S32.HI UR5, URZ, 0x3, UR4 ;  /* 0x00000003ff057899 */ /* 0x000fe20008011404 */
[----:B------:R-:W-:Y:S01]  /*0880*/  IADD3 R0, PT, PT, RZ, -R0, RZ ;  /* 0x80000000ff007210 */ /* 0x000fe20007ffe0ff */
[----:B------:R-:W1:Y:S02]  /*0890*/  LDCU UR22, c[0x0][0x40c] ;  /* 0x00008180ff1677ac */ /* 0x000e640008000800 */
[----:B------:R-:W-:Y:S02]  /*08a0*/  ULOP3.LUT UR6, UR5, 0x7f, URZ, 0xc0, !UPT ;  /* 0x0000007f05067892 */ /* 0x000fe4000f8ec0ff */
[----:B------:R-:W-:Y:S01]  /*08b0*/  USHF.L.U32 UR5, UR5, 0x1, URZ ;  /* 0x0000000105057899 */ /* 0x000fe200080006ff */
[----:B------:R-:W2:Y:S03]  /*08c0*/  LDCU UR21, c[0x0][0x388] ;  /* 0x00007100ff1577ac */ /* 0x000ea60008000800 */
[----:B------:R-:W-:Y:S01]  /*08d0*/  VIADDMNMX R0, R0, UR6, RZ, !PT ;  /* 0x0000000600007c46 */ /* 0x000fe2000f8001ff */
[----:B------:R-:W-:Y:S01]  /*08e0*/  ULOP3.LUT UR5, UR5, 0xffffff00, URZ, 0xc0, !UPT ;  /* 0xffffff0005057892 */ /* 0x000fe2000f8ec0ff */
[----:B0-----:R-:W-:Y:S01]  /*08f0*/  MOV R100, UR6 ;  /* 0x0000000600647c02 */ /* 0x001fe20008000f00 */
[----:B------:R-:W0:Y:S01]  /*0900*/  LDCU.U8 UR16, c[0x0][0x410] ;  /* 0x00008200ff1077ac */ /* 0x000e220008000000 */
[----:B------:R-:W-:-:S03]  /*0910*/  VIMNMX R0, PT, PT, R0, 0x20, PT ;  /* 0x0000002000007848 */ /* 0x000fc60003fe0100 */
[----:B------:R-:W-:Y:S01]  /*0920*/  IMAD R3, R3, -0x20, R100 ;  /* 0xffffffe003037824 */ /* 0x000fe200078e0264 */
[----:B------:R-:W-:Y:S01]  /*0930*/  LEA R0, R0, UR5, 0x3 ;  /* 0x0000000500007c11 */ /* 0x000fe2000f8e18ff */
[----:B------:R-:W3:Y:S03]  /*0940*/  LDCU UR17, c[0x0][0x400] ;  /* 0x00008000ff1177ac */ /* 0x000ee60008000800 */
[----:B------:R-:W-:Y:S01]  /*0950*/  I2FP.F32.U32 R0, R0 ;  /* 0x0000000000007245 */ /* 0x000fe20000201000 */
[----:B------:R-:W4:Y:S01]  /*0960*/  LDCU.64 UR14, c[0x0][0x3a0] ;  /* 0x00007400ff0e77ac */ /* 0x000f220008000a00 */
[----:B------:R-:W-:Y:S02]  /*0970*/  VIMNMX R3, PT, PT, RZ, R3, !PT ;  /* 0x00000003ff037248 */ /* 0x000fe40007fe0100 */
[----:B------:R0:W0:Y:S01]  /*0980*/  MUFU.RCP R148, R0 ;  /* 0x0000000000947308 */ /* 0x0000220000001000 */
[----:B------:R-:W0:Y:S01]  /*0990*/  LDCU.128 UR8, c[0x0][0x3f0] ;  /* 0x00007e00ff0877ac */ /* 0x000e220008000c00 */
[----:B------:R-:W-:Y:S01]  /*09a0*/  VIMNMX R3, PT, PT, R3, 0x20, PT ;  /* 0x0000002003037848 */ /* 0x000fe20003fe0100 */
[----:B------:R-:W0:Y:S03]  /*09b0*/  LDCU.64 UR18, c[0x0][0x380] ;  /* 0x00007000ff1277ac */ /* 0x000e260008000a00 */
[----:B------:R-:W-:Y:S01]  /*09c0*/  LEA R3, R3, UR5, 0x3 ;  /* 0x0000000503037c11 */ /* 0x000fe2000f8e18ff */
[----:B-12---:R-:W-:-:S11]  /*09d0*/  UPLOP3.LUT UP1, UPT, UPT, UPT, UPT, 0x40, 0x4 ;  /* 0x000000000004789c */ /* 0x006fd60003f2e870 */
.L_x_10872:
[----:B0-----:R-:W-:-:S06]  /*09e0*/  UIMAD.WIDE UR4, UR7, 0x4, UR8 ;  /* 0x00000004070478a5 */ /* 0x001fcc000f8e0208 */
[----:B-123--:R-:W-:Y:S02]  /*09f0*/  MOV R146, UR4 ;  /* 0x0000000400927c02 */ /* 0x00efe40008000f00 */
[----:B------:R-:W-:-:S05]  /*0a00*/  MOV R147, UR5 ;  /* 0x0000000500937c02 */ /* 0x000fca0008000f00 */
[----:B------:R-:W2:Y:S01]  /*0a10*/  LDG.E R146, desc[UR12][R146.64] ;  /* 0x0000000c92927981 */ /* 0x000ea2000c1e1900 */
[----:B------:R-:W-:-:S06]  /*0a20*/  UIMAD.WIDE UR4, UR7, 0x4, UR10 ;  /* 0x00000004070478a5 */ /* 0x000fcc000f8e020a */
[----:B------:R-:W-:Y:S02]  /*0a30*/  MOV R150, UR4 ;  /* 0x0000000400967c02 */ /* 0x000fe40008000f00 */
[----:B------:R-:W-:-:S05]  /*0a40*/  MOV R151, UR5 ;  /* 0x0000000500977c02 */ /* 0x000fca0008000f00 */
[----:B------:R-:W3:Y:S01]  /*0a50*/  LDG.E R150, desc[UR12][R150.64] ;  /* 0x0000000c96967981 */ /* 0x000ee2000c1e1900 */
[----:B------:R-:W-:Y:S01]  /*0a60*/  ISETP.GE.U32.AND P2, PT, R2, 0x80, PT ;  /* 0x000000800200780c */ /* 0x000fe20003f46070 */
        /* <DEDUP_REMOVED lines=9> */
[----:B------:R-:W-:Y:S01]  /*0b00*/  @P1 IMAD R0, R0, UR21, RZ ;  /* 0x0000001500001c24 */ /* 0x000fe2000f8e02ff */
[----:B------:R-:W-:-:S04]  /*0b10*/  USHF.R.S32.HI UR5, URZ, 0x1f, UR4 ;  /* 0x0000001fff057899 */ /* 0x000fc80008011404 */
[----:B------:R-:W-:Y:S01]  /*0b20*/  @P1 SHF.R.S32.HI R145, RZ, 0x1f, R0 ;  /* 0x0000001fff911819 */ /* 0x000fe20000011400 */
[----:B------:R-:W-:-:S03]  /*0b30*/  ULEA.HI UR5, UR5, UR4, URZ, 0x3 ;  /* 0x0000000405057291 */ /* 0x000fc6000f8f18ff */
[----:B------:R-:W-:Y:S01]  /*0b40*/  @P1 LEA.HI R147, R145, R0, RZ, 0x3 ;  /* 0x0000000091931211 */ /* 0x000fe200078f18ff */
[----:B------:R-:W-:Y:S02]  /*0b50*/  HFMA2 R145, -RZ, RZ, 0, 0 ;  /* 0x00000000ff917431 */ /* 0x000fe400000001ff */
[----:B------:R-:W-:Y:S02]  /*0b60*/  MOV R149, UR5 ;  /* 0x0000000500957c02 */ /* 0x000fe40008000f00 */
[-C--:B0-----:R-:W-:Y:S02]  /*0b70*/  @P1 LEA.HI.SX32 R145, R147, R144.reuse, 0x1d ;  /* 0x0000009093911211 */ /* 0x081fe400078feaff */
[----:B------:R-:W-:Y:S01]  /*0b80*/  LEA.HI.SX32 R0, R149, R144, 0x1d ;  /* 0x0000009095007211 */ /* 0x000fe200078feaff */
[----:B------:R-:W-:Y:S06]  /*0b90*/  @!P2 BRA `(.L_x_10844) ;  /* 0x0000000400a0a947 */ /* 0x000fec0003800000 */
[----:B----4-:R-:W-:-:S04]  /*0ba0*/  UISETP.NE.U32.AND UP0, UPT, UR14, URZ, UPT ;  /* 0x000000ff0e00728c */ /* 0x010fc8000bf05070 */
[----:B------:R-:W-:Y:S01]  /*0bb0*/  UISETP.NE.AND.EX UP0, UPT, UR15, URZ, UPT, UP0 ;  /* 0x000000ff0f00728c */ /* 0x000fe2000bf05300 */
[----:B------:R-:W-:Y:S10]  /*0bc0*/  BRA.U !UP2, `(.L_x_10845) ;  /* 0x000000010a0c7547 */ /* 0x000ff4000b800000 */
[----:B------:R-:W0:Y:S02]  /*0bd0*/  LDC.64 R100, c[0x0][0x390] ;  /* 0x0000e400ff647b82 */ /* 0x000e240000000a00 */
[----:B0-----:R-:W-:-:S06]  /*0be0*/  IMAD.WIDE.U32 R100, R145, 0x10, R100 ;  /* 0x0000001091647825 */ /* 0x001fcc00078e0064 */
[----:B------:R-:W5:Y:S02]  /*0bf0*/  LDG.E.128 R100, desc[UR12][R100.64] ;  /* 0x0000000c64647981 */ /* 0x000f64000c1e1d00 */
.L_x_10845:
        /* <DEDUP_REMOVED lines=8> */
[----:B------:R-:W-:Y:S02]  /*0c80*/  @P0 PRMT R116, R101, 0x7632, R116 ;  /* 0x0000763265740816 */ /* 0x000fe40000000074 */
[----:B0-----:R-:W-:Y:S02]  /*0c90*/  @P0 SHF.L.U32 R112, R115, 0x10, RZ ;  /* 0x0000001073700819 */ /* 0x001fe400000006ff */
[----:B------:R-:W-:Y:S01]  /*0ca0*/  @P0 SHF.L.U32 R114, R100, 0x10, RZ ;  /* 0x0000001064720819 */ /* 0x000fe200000006ff */
[----:B------:R-:W0:Y:S01]  /*0cb0*/  @P0 LDC R117, c[0x0][0x40c] ;  /* 0x00010300ff750b82 */ /* 0x000e220000000800 */
[----:B------:R-:W-:Y:S02]  /*0cc0*/  @P0 SHF.L.U32 R113, R101, 0x10, RZ ;  /* 0x0000001065710819 */ /* 0x000fe400000006ff */
[----:B------:R-:W-:-:S02]  /*0cd0*/  @P0 SHF.L.U32 R118, R116, 0x10, RZ ;  /* 0x0000001074760819 */ /* 0x000fc400000006ff */
[----:B------:R-:W-:-:S03]  /*0ce0*/  @P0 SHF.L.U32 R152, R103, 0x10, RZ ;  /* 0x0000001067980819 */ /* 0x000fc600000006ff */
[----:B------:R-:W4:Y:S08]  /*0cf0*/  @P0 LDC R146, c[0x0][0x40c] ;  /* 0x00010300ff920b82 */ /* 0x000f300000000800 */
[----:B------:R-:W4:Y:S01]  /*0d00*/  @P0 LDC R149, c[0x0][0x40c] ;  /* 0x00010300ff950b82 */ /* 0x000f220000000800 */
[----:B-1----:R-:W-:Y:S01]  /*0d10*/  @P0 FMUL.FTZ R116, R112, R147 ;  /* 0x0000009370740220 */ /* 0x002fe20000410000 */
[----:B------:R-:W-:-:S06]  /*0d20*/  @P0 PRMT R112, R102, 0x7632, R112 ;  /* 0x0000763266700816 */ /* 0x000fcc0000000070 */
[----:B------:R-:W1:Y:S01]  /*0d30*/  @P0 LDC R119, c[0x0][0x40c] ;  /* 0x00010300ff770b82 */ /* 0x000e620000000800 */
[----:B0-----:R-:W-:-:S07]  /*0d40*/  @P0 FMUL.FTZ R115, R114, R117 ;  /* 0x0000007572730220 */ /* 0x001fce0000410000 */
[----:B------:R-:W0:Y:S01]  /*0d50*/  @P0 LDC R151, c[0x0][0x40c] ;  /* 0x00010300ff970b82 */ /* 0x000e220000000800 */
[----:B----4-:R-:W-:-:S07]  /*0d60*/  @P0 FMUL.FTZ R117, R113, R146 ;  /* 0x0000009271750220 */ /* 0x010fce0000410000 */
[----:B------:R-:W4:Y:S01]  /*0d70*/  @P0 LDC R150, c[0x0][0x40c] ;  /* 0x00010300ff960b82 */ /* 0x000f220000000800 */
[----:B------:R-:W-:Y:S01]  /*0d80*/  @P0 FMUL.FTZ R146, R118, R149 ;  /* 0x0000009576920220 */ /* 0x000fe20000410000 */
[----:B------:R-:W-:Y:S02]  /*0d90*/  @P0 SHF.L.U32 R118, R102, 0x10, RZ ;  /* 0x0000001066760819 */ /* 0x000fe400000006ff */
[----:B------:R-:W-:Y:S01]  /*0da0*/  @P0 SHF.L.U32 R149, R112, 0x10, RZ ;  /* 0x0000001070950819 */ /* 0x000fe200000006ff */
[----:B-1----:R-:W-:Y:S02]  /*0db0*/  @P0 FMUL.FTZ R119, R152, R119 ;  /* 0x0000007798770220 */ /* 0x002fe40000410000 */
[----:B0-----:R-:W-:Y:S02]  /*0dc0*/  @P0 FMUL.FTZ R147, R118, R151 ;  /* 0x0000009776930220 */ /* 0x001fe40000410000 */
[----:B----4-:R-:W-:Y:S01]  /*0dd0*/  @P0 FMUL.FTZ R150, R149, R150 ;  /* 0x0000009695960220 */ /* 0x010fe20000410000 */
[----:B--2---:R-:W-:Y:S01]  /*0de0*/  @!P0 MOV R112, R104 ;  /* 0x0000006800708202 */ /* 0x004fe20000000f00 */
[----:B------:R-:W-:Y:S01]  /*0df0*/  @P0 FFMA.FTZ R112, R115, R80, R104 ;  /* 0x0000005073700223 */ /* 0x000fe20000010068 */
[----:B------:R-:W-:Y:S01]  /*0e00*/  MOV R113, R105 ;  /* 0x0000006900717202 */ /* 0x000fe20000000f00 */
[----:B------:R-:W-:Y:S01]  /*0e10*/  @P0 FFMA.FTZ R113, R116, R81, R105 ;  /* 0x0000005174710223 */ /* 0x000fe20000010069 */
[----:B------:R-:W-:Y:S01]  /*0e20*/  MOV R114, R106 ;  /* 0x0000006a00727202 */ /* 0x000fe20000000f00 */
[----:B------:R-:W-:Y:S01]  /*0e30*/  @P0 FFMA.FTZ R114, R117, R82, R106 ;  /* 0x0000005275720223 */ /* 0x000fe2000001006a */
[----:B---3--:R-:W-:Y:S01]  /*0e40*/  MOV R118, R110 ;  /* 0x0000006e00767202 */ /* 0x008fe20000000f00 */
[----:B------:R-:W-:Y:S01]  /*0e50*/  @P0 FFMA.FTZ R118, R119, R78, R110 ;  /* 0x0000004e77760223 */ /* 0x000fe2000001006e */
[----:B------:R-:W-:Y:S01]  /*0e60*/  MOV R115, R107 ;  /* 0x0000006b00737202 */ /* 0x000fe20000000f00 */
[----:B------:R-:W-:Y:S01]  /*0e70*/  @P0 FFMA.FTZ R115, R146, R83, R107 ;  /* 0x0000005392730223 */ /* 0x000fe2000001006b */
[----:B------:R-:W-:Y:S01]  /*0e80*/  MOV R116, R108 ;  /* 0x0000006c00747202 */ /* 0x000fe20000000f00 */
[----:B------:R-:W-:Y:S01]  /*0e90*/  @P0 FFMA.FTZ R116, R147, R76, R108 ;  /* 0x0000004c93740223 */ /* 0x000fe2000001006c */
[----:B------:R-:W-:Y:S01]  /*0ea0*/  MOV R117, R109 ;  /* 0x0000006d00757202 */ /* 0x000fe20000000f00 */
[----:B------:R-:W-:Y:S01]  /*0eb0*/  @P0 FFMA.FTZ R117, R150, R77, R109 ;  /* 0x0000004d96750223 */ /* 0x000fe2000001006d */
[----:B------:R-:W-:Y:S01]  /*0ec0*/  MOV R119, R111 ;  /* 0x0000006f00777202 */ /* 0x000fe20000000f00 */
[----:B------:R-:W-:Y:S06]  /*0ed0*/  @!P0 BRA `(.L_x_10847) ;  /* 0x0000000000b88947 */ /* 0x000fec0003800000 */
[----:B------:R-:W-:-:S04]  /*0ee0*/  PRMT R119, R103, 0x7632, R119 ;  /* 0x0000763267777816 */ /* 0x000fc80000000077 */
[----:B------:R-:W-:-:S05]  /*0ef0*/  SHF.L.U32 R119, R119, 0x10, RZ ;  /* 0x0000001077777819 */ /* 0x000fca00000006ff */
[----:B------:R-:W-:-:S04]  /*0f00*/  FMUL.FTZ R146, R119, UR22 ;  /* 0x0000001677927c20 */ /* 0x000fc80008410000 */
[----:B------:R-:W-:Y:S01]  /*0f10*/  FFMA.FTZ R119, R146, R79, R111 ;  /* 0x0000004f92777223 */ /* 0x000fe2000001006f */
[----:B------:R-:W-:Y:S06]  /*0f20*/  BRA `(.L_x_10847) ;  /* 0x0000000000a47947 */ /* 0x000fec0003800000 */
.L_x_10846:
[----:B------:R-:W0:Y:S01]  /*0f30*/  @P1 LDC R115, c[0x0][0x40c] ;  /* 0x00010300ff731b82 */ /* 0x000e220000000800 */
[C---:B-----5:R-:W-:Y:S02]  /*0f40*/  @P1 PRMT R112, R100.reuse, 0x7632, R112 ;  /* 0x0000763264701816 */ /* 0x060fe40000000070 */
[----:B------:R-:W-:Y:S02]  /*0f50*/  @P1 SHF.L.U32 R114, R100, 0x10, RZ ;  /* 0x0000001064721819 */ /* 0x000fe400000006ff */
[C---:B------:R-:W-:Y:S02]  /*0f60*/  @P1 PRMT R113, R101.reuse, 0x7632, R113 ;  /* 0x0000763265711816 */ /* 0x040fe40000000071 */
[----:B------:R-:W-:Y:S01]  /*0f70*/  @P1 SHF.L.U32 R112, R112, 0x10, RZ ;  /* 0x0000001070701819 */ /* 0x000fe200000006ff */
[----:B------:R-:W1:Y:S01]  /*0f80*/  @P1 LDC R117, c[0x0][0x40c] ;  /* 0x00010300ff751b82 */ /* 0x000e620000000800 */
[----:B------:R-:W-:Y:S02]  /*0f90*/  @P1 SHF.L.U32 R119, R101, 0x10, RZ ;  /* 0x0000001065771819 */ /* 0x000fe400000006ff */
[----:B------:R-:W-:-:S05]  /*0fa0*/  @P1 SHF.L.U32 R113, R113, 0x10, RZ ;  /* 0x0000001071711819 */ /* 0x000fca00000006ff */
[----:B------:R-:W2:Y:S08]  /*0fb0*/  @P1 LDC R146, c[0x0][0x40c] ;  /* 0x00010300ff921b82 */ /* 0x000eb00000000800 */
[----:B------:R-:W3:Y:S01]  /*0fc0*/  @P1 LDC R150, c[0x0][0x40c] ;  /* 0x00010300ff961b82 */ /* 0x000ee20000000800 */
[----:B0-----:R-:W-:Y:S01]  /*0fd0*/  @P1 FMUL.FTZ R115, R114, R115 ;  /* 0x0000007372731220 */ /* 0x001fe20000410000 */
[----:B------:R-:W-:-:S06]  /*0fe0*/  @P1 SHF.L.U32 R114, R102, 0x10, RZ ;  /* 0x0000001066721819 */ /* 0x000fcc00000006ff */
[----:B------:R-:W0:Y:S01]  /*0ff0*/  @P1 LDC R147, c[0x0][0x40c] ;  /* 0x00010300ff931b82 */ /* 0x000e220000000800 */
[----:B-1----:R-:W-:Y:S01]  /*1000*/  @P1 FMUL.FTZ R118, R112, R117 ;  /* 0x0000007570761220 */ /* 0x002fe20000410000 */
[----:B------:R-:W-:Y:S02]  /*1010*/  @P1 PRMT R112, R102, 0x7632, R112 ;  /* 0x0000763266701816 */ /* 0x000fe40000000070 */
[----:B------:R-:W-:-:S04]  /*1020*/  @P1 SHF.L.U32 R117, R103, 0x10, RZ ;  /* 0x0000001067751819 */ /* 0x000fc800000006ff */
[----:B------:R-:W1:Y:S01]  /*1030*/  @P1 LDC R154, c[0x0][0x40c] ;  /* 0x00010300ff9a1b82 */ /* 0x000e620000000800 */
[----:B--2---:R-:W-:-:S07]  /*1040*/  @P1 FMUL.FTZ R119, R119, R146 ;  /* 0x0000009277771220 */ /* 0x004fce0000410000 */
[----:B------:R-:W2:Y:S01]  /*1050*/  @P1 LDC R152, c[0x0][0x40c] ;  /* 0x00010300ff981b82 */ /* 0x000ea20000000800 */
[----:B---3--:R-:W-:Y:S01]  /*1060*/  @P1 FMUL.FTZ R146, R113, R150 ;  /* 0x0000009671921220 */ /* 0x008fe20000410000 */
[----:B------:R-:W-:Y:S01]  /*1070*/  @P1 SHF.L.U32 R113, R112, 0x10, RZ ;  /* 0x0000001070711819 */ /* 0x000fe200000006ff */
[----:B------:R-:W-:-:S05]  /*1080*/  HFMA2 R112, -RZ, RZ, 0, 0 ;  /* 0x00000000ff707431 */ /* 0x000fca00000001ff */
[----:B------:R-:W3:Y:S01]  /*1090*/  @P1 LDC R116, c[0x0][0x40c] ;  /* 0x00010300ff741b82 */ /* 0x000ee20000000800 */
[----:B0-----:R-:W-:Y:S01]  /*10a0*/  @P1 FMUL.FTZ R147, R114, R147 ;  /* 0x0000009372931220 */ /* 0x001fe20000410000 */
[----:B------:R-:W-:Y:S01]  /*10b0*/  @P1 PRMT R114, R103, 0x7632, R114 ;  /* 0x0000763267721816 */ /* 0x000fe20000000072 */
[----:B------:R-:W-:Y:S01]  /*10c0*/  @P1 FMUL.FTZ R112, R115, R80 ;  /* 0x0000005073701220 */ /* 0x000fe20000410000 */
[----:B-1----:R-:W-:Y:S02]  /*10d0*/  @P1 FMUL.FTZ R149, R117, R154 ;  /* 0x0000009a75951220 */ /* 0x002fe40000410000 */
[----:B------:R-:W-:Y:S02]  /*10e0*/  @P1 SHF.L.U32 R117, R114, 0x10, RZ ;  /* 0x0000001072751819 */ /* 0x000fe400000006ff */
[----:B------:R-:W-:Y:S02]  /*10f0*/  CS2R R114, SRZ ;  /* 0x0000000000727805 */ /* 0x000fe4000001ff00 */
[----:B------:R-:W-:Y:S01]  /*1100*/  @P1 FMUL.FTZ R114, R119, R82 ;  /* 0x0000005277721220 */ /* 0x000fe20000410000 */
[----:B------:R-:W-:Y:S01]  /*1110*/  @P1 FMUL.FTZ R115, R146, R83 ;  /* 0x0000005392731220 */ /* 0x000fe20000410000 */
[----:B--2---:R-:W-:Y:S01]  /*1120*/  @P1 FMUL.FTZ R150, R113, R152 ;  /* 0x0000009871961220 */ /* 0x004fe20000410000 */
[----:B------:R-:W-:Y:S01]  /*1130*/  MOV R113, RZ ;  /* 0x000000ff00717202 */ /* 0x000fe20000000f00 */
[----:B------:R-:W-:Y:S01]  /*1140*/  @P1 FMUL.FTZ R113, R118, R81 ;  /* 0x0000005176711220 */ /* 0x000fe20000410000 */
[----:B------:R-:W-:-:S02]  /*1150*/  CS2R R118, SRZ ;  /* 0x0000000000767805 */ /* 0x000fc4000001ff00 */
[----:B------:R-:W-:Y:S01]  /*1160*/  @P1 FMUL.FTZ R118, R149, R78 ;  /* 0x0000004e95761220 */ /* 0x000fe20000410000 */
[----:B---3--:R-:W-:Y:S01]  /*1170*/  @P1 FMUL.FTZ R152, R117, R116 ;  /* 0x0000007475981220 */ /* 0x008fe20000410000 */
[----:B------:R-:W-:Y:S02]  /*1180*/  CS2R R116, SRZ ;  /* 0x0000000000747805 */ /* 0x000fe4000001ff00 */
[----:B------:R-:W-:Y:S01]  /*1190*/  @P1 FMUL.FTZ R116, R147, R76 ;  /* 0x0000004c93741220 */ /* 0x000fe20000410000 */
[----:B------:R-:W-:Y:S01]  /*11a0*/  @P1 FMUL.FTZ R117, R150, R77 ;  /* 0x0000004d96751220 */ /* 0x000fe20000410000 */
[----:B------:R-:W-:-:S07]  /*11b0*/  @P1 FMUL.FTZ R119, R152, R79 ;  /* 0x0000004f98771220 */ /* 0x000fce0000410000 */
.L_x_10847:
[----:B------:R-:W0:Y:S01]  /*11c0*/  LDC.64 R146, c[0x0][0x3a8] ;  /* 0x0000ea00ff927b82 */ /* 0x000e220000000a00 */
[----:B------:R-:W-:Y:S01]  /*11d0*/  IADD3 R145, PT, PT, R145, 0x80, RZ ;  /* 0x0000008091917810 */ /* 0x000fe20007ffe0ff */
[C---:B0-----:R-:W-:Y:S01]  /*11e0*/  IMAD.WIDE.U32 R146, R0.reuse, 0x20, R146 ;  /* 0x0000002000927825 */ /* 0x041fe200078e0092 */
[----:B------:R-:W-:-:S04]  /*11f0*/  IADD3 R0, PT, PT, R0, 0x80, RZ ;  /* 0x0000008000007810 */ /* 0x000fc80007ffe0ff */
[----:B------:R0:W-:Y:S04]  /*1200*/  STG.E.128 desc[UR12][R146.64], R112 ;  /* 0x0000007092007986 */ /* 0x0001e8000c101d0c */
[----:B------:R0:W-:Y:S02]  /*1210*/  STG.E.128 desc[UR12][R146.64+0x10], R116 ;  /* 0x0000107492007986 */ /* 0x0001e4000c101d0c */
.L_x_10844:
[----:B----4-:R-:W-:Y:S05]  /*1220*/  BSYNC.RECONVERGENT B0 ;  /* 0x0000000000007941 */ /* 0x010fea0003800200 */
.L_x_10843:
        /* <DEDUP_REMOVED lines=13> */
[----:B------:R-:W-:-:S13]  /*1300*/  ISETP.LT.AND P0, PT, RZ, UR20, PT ;  /* 0x00000014ff007c0c */ /* 0x000fda000bf01270 */
[----:B0-----:R-:W0:Y:S01]  /*1310*/  @P0 LDC R147, c[0x0][0x40c] ;  /* 0x00010300ff930b82 */ /* 0x001e220000000800 */
[C---:B-1---5:R-:W-:Y:S02]  /*1320*/  @P0 PRMT R120, R100.reuse, 0x7632, R120 ;  /* 0x0000763264780816 */ /* 0x062fe40000000078 */
[----:B------:R-:W-:Y:S02]  /*1330*/  @P0 SHF.L.U32 R122, R100, 0x10, RZ ;  /* 0x00000010647a0819 */ /* 0x000fe400000006ff */
[----:B------:R-:W-:Y:S02]  /*1340*/  @P0 SHF.L.U32 R120, R120, 0x10, RZ ;  /* 0x0000001078780819 */ /* 0x000fe400000006ff */
[C---:B------:R-:W-:Y:S01]  /*1350*/  @P0 SHF.L.U32 R126, R101.reuse, 0x10, RZ ;  /* 0x00000010657e0819 */ /* 0x040fe200000006ff */
[----:B------:R-:W1:Y:S01]  /*1360*/  @P0 LDC R123, c[0x0][0x40c] ;  /* 0x00010300ff7b0b82 */ /* 0x000e620000000800 */
[----:B------:R-:W-:Y:S02]  /*1370*/  @P0 PRMT R121, R101, 0x7632, R121 ;  /* 0x0000763265790816 */ /* 0x000fe40000000079 */
        /* <DEDUP_REMOVED lines=9> */
[----:B------:R-:W-:Y:S01]  /*1410*/  MOV R120, R104 ;  /* 0x0000006800787202 */ /* 0x000fe20000000f00 */
[----:B------:R-:W-:Y:S01]  /*1420*/  @P0 FFMA.FTZ R120, R125, R56, R104 ;  /* 0x000000387d780223 */ /* 0x000fe20000010068 */
[----:B------:R-:W-:Y:S02]  /*1430*/  MOV R122, R106 ;  /* 0x0000006a007a7202 */ /* 0x000fe40000000f00 */
[----:B------:R-:W1:Y:S01]  /*1440*/  @P0 LDC R151, c[0x0][0x40c] ;  /* 0x00010300ff970b82 */ /* 0x000e620000000800 */
[----:B--2---:R-:W-:Y:S01]  /*1450*/  @P0 FMUL.FTZ R149, R126, R149 ;  /* 0x000000957e950220 */ /* 0x004fe20000410000 */
[----:B------:R-:W-:-:S02]  /*1460*/  @P0 SHF.L.U32 R126, R102, 0x10, RZ ;  /* 0x00000010667e0819 */ /* 0x000fc400000006ff */
[----:B------:R-:W-:Y:S01]  /*1470*/  MOV R125, R109 ;  /* 0x0000006d007d7202 */ /* 0x000fe20000000f00 */
[----:B------:R-:W-:-:S03]  /*1480*/  @P0 FFMA.FTZ R122, R149, R58, R106 ;  /* 0x0000003a957a0223 */ /* 0x000fc6000001006a */
[----:B------:R-:W2:Y:S01]  /*1490*/  @P0 LDC R150, c[0x0][0x40c] ;  /* 0x00010300ff960b82 */ /* 0x000ea20000000800 */
[----:B---3--:R-:W-:Y:S01]  /*14a0*/  @P0 FMUL.FTZ R127, R152, R127 ;  /* 0x0000007f987f0220 */ /* 0x008fe20000410000 */
[----:B0-----:R-:W-:Y:S01]  /*14b0*/  @P0 FMUL.FTZ R146, R121, R146 ;  /* 0x0000009279920220 */ /* 0x001fe20000410000 */
[----:B------:R-:W-:Y:S01]  /*14c0*/  MOV R121, R105 ;  /* 0x0000006900797202 */ /* 0x000fe20000000f00 */
[----:B------:R-:W-:Y:S01]  /*14d0*/  @P0 FFMA.FTZ R121, R124, R57, R105 ;  /* 0x000000397c790223 */ /* 0x000fe20000010069 */
[----:B------:R-:W-:Y:S01]  /*14e0*/  MOV R124, R108 ;  /* 0x0000006c007c7202 */ /* 0x000fe20000000f00 */
[----:B-1----:R-:W-:Y:S01]  /*14f0*/  @P0 FMUL.FTZ R151, R126, R151 ;  /* 0x000000977e970220 */ /* 0x002fe20000410000 */
[----:B------:R-:W-:Y:S01]  /*1500*/  MOV R126, R110 ;  /* 0x0000006e007e7202 */ /* 0x000fe20000000f00 */
[----:B------:R-:W-:Y:S01]  /*1510*/  @P0 FFMA.FTZ R126, R127, R54, R110 ;  /* 0x000000367f7e0223 */ /* 0x000fe2000001006e */
[----:B------:R-:W-:Y:S01]  /*1520*/  MOV R127, R111 ;  /* 0x0000006f007f7202 */ /* 0x000fe20000000f00 */
[----:B------:R-:W-:Y:S01]  /*1530*/  @P0 FFMA.FTZ R124, R151, R52, R108 ;  /* 0x00000034977c0223 */ /* 0x000fe2000001006c */
[----:B--2---:R-:W-:Y:S01]  /*1540*/  @P0 FMUL.FTZ R150, R123, R150 ;  /* 0x000000967b960220 */ /* 0x004fe20000410000 */
[----:B------:R-:W-:Y:S01]  /*1550*/  MOV R123, R107 ;  /* 0x0000006b007b7202 */ /* 0x000fe20000000f00 */
[----:B------:R-:W-:-:S02]  /*1560*/  @P0 FFMA.FTZ R123, R146, R59, R107 ;  /* 0x0000003b927b0223 */ /* 0x000fc4000001006b */
[----:B------:R-:W-:Y:S01]  /*1570*/  @P0 FFMA.FTZ R125, R150, R53, R109 ;  /* 0x00000035967d0223 */ /* 0x000fe2000001006d */
[----:B------:R-:W-:Y:S06]  /*1580*/  @!P0 BRA `(.L_x_10851) ;  /* 0x0000000000b88947 */ /* 0x000fec0003800000 */
[----:B------:R-:W-:-:S04]  /*1590*/  PRMT R127, R103, 0x7632, R127 ;  /* 0x00007632677f7816 */ /* 0x000fc8000000007f */
[----:B------:R-:W-:-:S05]  /*15a0*/  SHF.L.U32 R127, R127, 0x10, RZ ;  /* 0x000000107f7f7819 */ /* 0x000fca00000006ff */
[----:B------:R-:W-:-:S04]  /*15b0*/  FMUL.FTZ R146, R127, UR22 ;  /* 0x000000167f927c20 */ /* 0x000fc80008410000 */
[----:B------:R-:W-:Y:S01]  /*15c0*/  FFMA.FTZ R127, R146, R55, R111 ;  /* 0x00000037927f7223 */ /* 0x000fe2000001006f */
[----:B------:R-:W-:Y:S06]  /*15d0*/  BRA `(.L_x_10851) ;  /* 0x0000000000a47947 */ /* 0x000fec0003800000 */
.L_x_10850:
[----:B-1----:R-:W1:Y:S01]  /*15e0*/  @P1 LDC R123, c[0x0][0x40c] ;  /* 0x00010300ff7b1b82 */ /* 0x002e620000000800 */
[C---:B-----5:R-:W-:Y:S02]  /*15f0*/  @P1 PRMT R120, R100.reuse, 0x7632, R120 ;  /* 0x0000763264781816 */ /* 0x060fe40000000078 */
[----:B------:R-:W-:Y:S02]  /*1600*/  @P1 SHF.L.U32 R122, R100, 0x10, RZ ;  /* 0x00000010647a1819 */ /* 0x000fe400000006ff */
[C---:B------:R-:W-:Y:S02]  /*1610*/  @P1 PRMT R121, R101.reuse, 0x7632, R121 ;  /* 0x0000763265791816 */ /* 0x040fe40000000079 */
[----:B------:R-:W-:Y:S01]  /*1620*/  @P1 SHF.L.U32 R120, R120, 0x10, RZ ;  /* 0x0000001078781819 */ /* 0x000fe200000006ff */
[----:B------:R-:W2:Y:S01]  /*1630*/  @P1 LDC R125, c[0x0][0x40c] ;  /* 0x00010300ff7d1b82 */ /* 0x000ea20000000800 */
[----:B------:R-:W-:Y:S02]  /*1640*/  @P1 SHF.L.U32 R127, R101, 0x10, RZ ;  /* 0x00000010657f1819 */ /* 0x000fe400000006ff */
[----:B------:R-:W-:-:S05]  /*1650*/  @P1 SHF.L.U32 R121, R121, 0x10, RZ ;  /* 0x0000001079791819 */ /* 0x000fca00000006ff */
[----:B0-----:R-:W0:Y:S08]  /*1660*/  @P1 LDC R146, c[0x0][0x40c] ;  /* 0x00010300ff921b82 */ /* 0x001e300000000800 */
[----:B------:R-:W3:Y:S01]  /*1670*/  @P1 LDC R150, c[0x0][0x40c] ;  /* 0x00010300ff961b82 */ /* 0x000ee20000000800 */
[----:B-1----:R-:W-:Y:S01]  /*1680*/  @P1 FMUL.FTZ R123, R122, R123 ;  /* 0x0000007b7a7b1220 */ /* 0x002fe20000410000 */
[----:B------:R-:W-:-:S06]  /*1690*/  @P1 SHF.L.U32 R122, R102, 0x10, RZ ;  /* 0x00000010667a1819 */ /* 0x000fcc00000006ff */
[----:B------:R-:W1:Y:S01]  /*16a0*/  @P1 LDC R147, c[0x0][0x40c] ;  /* 0x00010300ff931b82 */ /* 0x000e620000000800 */
[----:B--2---:R-:W-:Y:S01]  /*16b0*/  @P1 FMUL.FTZ R126, R120, R125 ;  /* 0x0000007d787e1220 */ /* 0x004fe20000410000 */
[----:B------:R-:W-:Y:S02]  /*16c0*/  @P1 PRMT R120, R102, 0x7632, R120 ;  /* 0x0000763266781816 */ /* 0x000fe40000000078 */
[----:B------:R-:W-:-:S04]  /*16d0*/  @P1 SHF.L.U32 R125, R103, 0x10, RZ ;  /* 0x00000010677d1819 */ /* 0x000fc800000006ff */
[----:B------:R-:W2:Y:S01]  /*16e0*/  @P1 LDC R154, c[0x0][0x40c] ;  /* 0x00010300ff9a1b82 */ /* 0x000ea20000000800 */
[----:B0-----:R-:W-:-:S07]  /*16f0*/  @P1 FMUL.FTZ R127, R127, R146 ;  /* 0x000000927f7f1220 */ /* 0x001fce0000410000 */
[----:B------:R-:W0:Y:S01]  /*1700*/  @P1 LDC R152, c[0x0][0x40c] ;  /* 0x00010300ff981b82 */ /* 0x000e220000000800 */
[----:B---3--:R-:W-:Y:S01]  /*1710*/  @P1 FMUL.FTZ R146, R121, R150 ;  /* 0x0000009679921220 */ /* 0x008fe20000410000 */
[----:B------:R-:W-:Y:S01]  /*1720*/  @P1 SHF.L.U32 R121, R120, 0x10, RZ ;  /* 0x0000001078791819 */ /* 0x000fe200000006ff */
[----:B------:R-:W-:-:S05]  /*1730*/  HFMA2 R120, -RZ, RZ, 0, 0 ;  /* 0x00000000ff787431 */ /* 0x000fca00000001ff */
[----:B------:R-:W3:Y:S01]  /*1740*/  @P1 LDC R124, c[0x0][0x40c] ;  /* 0x00010300ff7c1b82 */ /* 0x000ee20000000800 */
[----:B-1----:R-:W-:Y:S01]  /*1750*/  @P1 FMUL.FTZ R147, R122, R147 ;  /* 0x000000937a931220 */ /* 0x002fe20000410000 */
[----:B------:R-:W-:Y:S01]  /*1760*/  @P1 PRMT R122, R103, 0x7632, R122 ;  /* 0x00007632677a1816 */ /* 0x000fe2000000007a */
[----:B------:R-:W-:Y:S01]  /*1770*/  @P1 FMUL.FTZ R120, R123, R56 ;  /* 0x000000387b781220 */ /* 0x000fe20000410000 */
[----:B--2---:R-:W-:Y:S02]  /*1780*/  @P1 FMUL.FTZ R149, R125, R154 ;  /* 0x0000009a7d951220 */ /* 0x004fe40000410000 */
[----:B------:R-:W-:Y:S02]  /*1790*/  @P1 SHF.L.U32 R125, R122, 0x10, RZ ;  /* 0x000000107a7d1819 */ /* 0x000fe400000006ff */
[----:B------:R-:W-:Y:S02]  /*17a0*/  CS2R R122, SRZ ;  /* 0x00000000007a7805 */ /* 0x000fe4000001ff00 */
[----:B------:R-:W-:Y:S01]  /*17b0*/  @P1 FMUL.FTZ R122, R127, R58 ;  /* 0x0000003a7f7a1220 */ /* 0x000fe20000410000 */
[----:B------:R-:W-:Y:S01]  /*17c0*/  @P1 FMUL.FTZ R123, R146, R59 ;  /* 0x0000003b927b1220 */ /* 0x000fe20000410000 */
[----:B0-----:R-:W-:Y:S01]  /*17d0*/  @P1 FMUL.FTZ R150, R121, R152 ;  /* 0x0000009879961220 */ /* 0x001fe20000410000 */
        /* <DEDUP_REMOVED lines=9> */
.L_x_10851:
[----:B------:R-:W0:Y:S01]  /*1870*/  LDC.64 R146, c[0x0][0x3a8] ;  /* 0x0000ea00ff927b82 */ /* 0x000e220000000a00 */
[----:B------:R-:W-:Y:S01]  /*1880*/  IADD3 R145, PT, PT, R145, 0x80, RZ ;  /* 0x0000008091917810 */ /* 0x000fe20007ffe0ff */
[C---:B0-----:R-:W-:Y:S01]  /*1890*/  IMAD.WIDE.U32 R146, R0.reuse, 0x20, R146 ;  /* 0x0000002000927825 */ /* 0x041fe200078e0092 */
[----:B------:R-:W-:-:S04]  /*18a0*/  IADD3 R0, PT, PT, R0, 0x80, RZ ;  /* 0x0000008000007810 */ /* 0x000fc80007ffe0ff */
[----:B------:R1:W-:Y:S04]  /*18b0*/  STG.E.128 desc[UR12][R146.64], R120 ;  /* 0x0000007892007986 */ /* 0x0003e8000c101d0c */
[----:B------:R1:W-:Y:S02]  /*18c0*/  STG.E.128 desc[UR12][R146.64+0x10], R124 ;  /* 0x0000107c92007986 */ /* 0x0003e4000c101d0c */
.L_x_10849:
[----:B------:R-:W-:Y:S05]  /*18d0*/  BSYNC.RECONVERGENT B0 ;  /* 0x0000000000007941 */ /* 0x000fea0003800200 */
.L_x_10848:
        /* <DEDUP_REMOVED lines=13> */
[----:B------:R-:W-:-:S13]  /*19b0*/  ISETP.LT.AND P0, PT, RZ, UR20, PT ;  /* 0x00000014ff007c0c */ /* 0x000fda000bf01270 */
[----:B01----:R-:W0:Y:S01]  /*19c0*/  @P0 LDC R147, c[0x0][0x40c] ;  /* 0x00010300ff930b82 */ /* 0x003e220000000800 */
[C---:B--2--5:R-:W-:Y:S02]  /*19d0*/  @P0 PRMT R128, R100.reuse, 0x7632, R128 ;  /* 0x0000763264800816 */ /* 0x064fe40000000080 */
        /* <DEDUP_REMOVED lines=43> */
.L_x_10854:
[----:B--2---:R-:W2:Y:S01]  /*1c90*/  @P1 LDC R131, c[0x0][0x40c] ;  /* 0x00010300ff831b82 */ /* 0x004ea20000000800 */
[C---:B-----5:R-:W-:Y:S02]  /*1ca0*/  @P1 PRMT R128, R100.reuse, 0x7632, R128 ;  /* 0x0000763264801816 */ /* 0x060fe40000000080 */
[----:B------:R-:W-:Y:S02]  /*1cb0*/  @P1 SHF.L.U32 R130, R100, 0x10, RZ ;  /* 0x0000001064821819 */ /* 0x000fe400000006ff */
[C---:B------:R-:W-:Y:S02]  /*1cc0*/  @P1 PRMT R129, R101.reuse, 0x7632, R129 ;  /* 0x0000763265811816 */ /* 0x040fe40000000081 */
[----:B------:R-:W-:Y:S01]  /*1cd0*/  @P1 SHF.L.U32 R128, R128, 0x10, RZ ;  /* 0x0000001080801819 */ /* 0x000fe200000006ff */
[----:B------:R-:W3:Y:S01]  /*1ce0*/  @P1 LDC R133, c[0x0][0x40c] ;  /* 0x00010300ff851b82 */ /* 0x000ee20000000800 */
[----:B------:R-:W-:Y:S02]  /*1cf0*/  @P1 SHF.L.U32 R135, R101, 0x10, RZ ;  /* 0x0000001065871819 */ /* 0x000fe400000006ff */
[----:B------:R-:W-:-:S05]  /*1d00*/  @P1 SHF.L.U32 R129, R129, 0x10, RZ ;  /* 0x0000001081811819 */ /* 0x000fca00000006ff */
[----:B01----:R-:W0:Y:S08]  /*1d10*/  @P1 LDC R146, c[0x0][0x40c] ;  /* 0x00010300ff921b82 */ /* 0x003e300000000800 */
[----:B------:R-:W1:Y:S01]  /*1d20*/  @P1 LDC R150, c[0x0][0x40c] ;  /* 0x00010300ff961b82 */ /* 0x000e620000000800 */
[----:B--2---:R-:W-:Y:S01]  /*1d30*/  @P1 FMUL.FTZ R131, R130, R131 ;  /* 0x0000008382831220 */ /* 0x004fe20000410000 */
[----:B------:R-:W-:-:S06]  /*1d40*/  @P1 SHF.L.U32 R130, R102, 0x10, RZ ;  /* 0x0000001066821819 */ /* 0x000fcc00000006ff */
[----:B------:R-:W2:Y:S01]  /*1d50*/  @P1 LDC R147, c[0x0][0x40c] ;  /* 0x00010300ff931b82 */ /* 0x000ea20000000800 */
[----:B---3--:R-:W-:Y:S01]  /*1d60*/  @P1 FMUL.FTZ R134, R128, R133 ;  /* 0x0000008580861220 */ /* 0x008fe20000410000 */
[----:B------:R-:W-:Y:S02]  /*1d70*/  @P1 PRMT R128, R102, 0x7632, R128 ;  /* 0x0000763266801816 */ /* 0x000fe40000000080 */
[----:B------:R-:W-:-:S04]  /*1d80*/  @P1 SHF.L.U32 R133, R103, 0x10, RZ ;  /* 0x0000001067851819 */ /* 0x000fc800000006ff */
[----:B------:R-:W3:Y:S01]  /*1d90*/  @P1 LDC R154, c[0x0][0x40c] ;  /* 0x00010300ff9a1b82 */ /* 0x000ee20000000800 */
[----:B0-----:R-:W-:-:S07]  /*1da0*/  @P1 FMUL.FTZ R135, R135, R146 ;  /* 0x0000009287871220 */ /* 0x001fce0000410000 */
[----:B------:R-:W0:Y:S01]  /*1db0*/  @P1 LDC R152, c[0x0][0x40c] ;  /* 0x00010300ff981b82 */ /* 0x000e220000000800 */
[----:B-1----:R-:W-:Y:S01]  /*1dc0*/  @P1 FMUL.FTZ R146, R129, R150 ;  /* 0x0000009681921220 */ /* 0x002fe20000410000 */
[----:B------:R-:W-:Y:S01]  /*1dd0*/  @P1 SHF.L.U32 R129, R128, 0x10, RZ ;  /* 0x0000001080811819 */ /* 0x000fe200000006ff */
[----:B------:R-:W-:-:S05]  /*1de0*/  HFMA2 R128, -RZ, RZ, 0, 0 ;  /* 0x00000000ff807431 */ /* 0x000fca00000001ff */
[----:B------:R-:W1:Y:S01]  /*1df0*/  @P1 LDC R132, c[0x0][0x40c] ;  /* 0x00010300ff841b82 */ /* 0x000e620000000800 */
[----:B--2---:R-:W-:Y:S01]  /*1e00*/  @P1 FMUL.FTZ R147, R130, R147 ;  /* 0x0000009382931220 */ /* 0x004fe20000410000 */
[----:B------:R-:W-:Y:S01]  /*1e10*/  @P1 PRMT R130, R103, 0x7632, R130 ;  /* 0x0000763267821816 */ /* 0x000fe20000000082 */
[----:B------:R-:W-:Y:S01]  /*1e20*/  @P1 FMUL.FTZ R128, R131, R32 ;  /* 0x0000002083801220 */ /* 0x000fe20000410000 */
[----:B---3--:R-:W-:Y:S02]  /*1e30*/  @P1 FMUL.FTZ R149, R133, R154 ;  /* 0x0000009a85951220 */ /* 0x008fe40000410000 */
        /* <DEDUP_REMOVED lines=9> */
[----:B-1----:R-:W-:Y:S01]  /*1ed0*/  @P1 FMUL.FTZ R152, R133, R132 ;  /* 0x0000008485981220 */ /* 0x002fe20000410000 */
[----:B------:R-:W-:Y:S02]  /*1ee0*/  CS2R R132, SRZ ;  /* 0x0000000000847805 */ /* 0x000fe4000001ff00 */
[----:B------:R-:W-:Y:S01]  /*1ef0*/  @P1 FMUL.FTZ R132, R147, R28 ;  /* 0x0000001c93841220 */ /* 0x000fe20000410000 */
[----:B------:R-:W-:Y:S01]  /*1f00*/  @P1 FMUL.FTZ R133, R150, R29 ;  /* 0x0000001d96851220 */ /* 0x000fe20000410000 */
[----:B------:R-:W-:-:S07]  /*1f10*/  @P1 FMUL.FTZ R135, R152, R31 ;  /* 0x0000001f98871220 */ /* 0x000fce0000410000 */
.L_x_10855:
[----:B------:R-:W0:Y:S01]  /*1f20*/  LDC.64 R146, c[0x0][0x3a8] ;  /* 0x0000ea00ff927b82 */ /* 0x000e220000000a00 */
[----:B------:R-:W-:Y:S01]  /*1f30*/  IADD3 R145, PT, PT, R145, 0x80, RZ ;  /* 0x0000008091917810 */ /* 0x000fe20007ffe0ff */
[C---:B0-----:R-:W-:Y:S01]  /*1f40*/  IMAD.WIDE.U32 R146, R0.reuse, 0x20, R146 ;  /* 0x0000002000927825 */ /* 0x041fe200078e0092 */
[----:B------:R-:W-:-:S04]  /*1f50*/  IADD3 R0, PT, PT, R0, 0x80, RZ ;  /* 0x0000008000007810 */ /* 0x000fc80007ffe0ff */
[----:B------:R2:W-:Y:S04]  /*1f60*/  STG.E.128 desc[UR12][R146.64], R128 ;  /* 0x0000008092007986 */ /* 0x0005e8000c101d0c */
[----:B------:R2:W-:Y:S02]  /*1f70*/  STG.E.128 desc[UR12][R146.64+0x10], R132 ;  /* 0x0000108492007986 */ /* 0x0005e4000c101d0c */
.L_x_10853:
[----:B------:R-:W-:Y:S05]  /*1f80*/  BSYNC.RECONVERGENT B0 ;  /* 0x0000000000007941 */ /* 0x000fea0003800200 */
.L_x_10852:
        /* <DEDUP_REMOVED lines=14> */
[----:B---3-5:R-:W-:Y:S02]  /*2070*/  MOV R136, R104 ;  /* 0x0000006800887202 */ /* 0x028fe40000000f00 */
[----:B------:R-:W-:Y:S02]  /*2080*/  MOV R138, R106 ;  /* 0x0000006a008a7202 */ /* 0x000fe40000000f00 */
[----:B------:R-:W-:Y:S02]  /*2090*/  MOV R140, R108 ;  /* 0x0000006c008c7202 */ /* 0x000fe40000000f00 */
[----:B------:R-:W-:-:S04]  /*20a0*/  PLOP3.LUT P0, PT, PT, PT, UP0, 0x80, 0x8 ;  /* 0x000000000008781c */ /* 0x000fc80003f0f008 */
[----:B------:R-:W3:Y:S01]  /*20b0*/  @UP0 LDCU UR4, c[0x0][0x40c] ;  /* 0x00008180ff0407ac */ /* 0x000ee20008000800 */
[----:B------:R-:W4:Y:S01]  /*20c0*/  @UP0 LDCU UR23, c[0x0][0x40c] ;  /* 0x00008180ff1707ac */ /* 0x000f220008000800 */
[----:B------:R-:W4:Y:S07]  /*20d0*/  @UP0 LDCU UR25, c[0x0][0x40c] ;  /* 0x00008180ff1907ac */ /* 0x000f2e0008000800 */
[C---:B------:R-:W-:Y:S02]  /*20e0*/  @P0 SHF.L.U32 R137, R100.reuse, 0x10, RZ ;  /* 0x0000001064890819 */ /* 0x040fe400000006ff */
[----:B------:R-:W-:Y:S01]  /*20f0*/  @P0 PRMT R142, R100, 0x7632, R142 ;  /* 0x00007632648e0816 */ /* 0x000fe2000000008e */
[----:B------:R-:W4:Y:S01]  /*2100*/  @UP0 LDCU UR5, c[0x0][0x40c] ;  /* 0x00008180ff0507ac */ /* 0x000f220008000800 */
[----:B------:R-:W-:-:S02]  /*2110*/  @P0 PRMT R145, R101, 0x7632, R145 ;  /* 0x0000763265910816 */ /* 0x000fc40000000091 */
[C---:B012---:R-:W-:Y:S01]  /*2120*/  @P0 PRMT R146, R102.reuse, 0x7632, R146 ;  /* 0x0000763266920816 */ /* 0x047fe20000000092 */
[----:B------:R-:W0:Y:S01]  /*2130*/  @UP0 LDCU UR24, c[0x0][0x40c] ;  /* 0x00008180ff1807ac */ /* 0x000e220008000800 */
[----:B------:R-:W-:Y:S01]  /*2140*/  @P0 SHF.L.U32 R139, R101, 0x10, RZ ;  /* 0x00000010658b0819 */ /* 0x000fe200000006ff */
[----:B---3--:R-:W-:Y:S01]  /*2150*/  @P0 FMUL.FTZ R137, R137, UR4 ;  /* 0x0000000489890c20 */ /* 0x008fe20008410000 */
[----:B------:R-:W-:Y:S01]  /*2160*/  @P0 SHF.L.U32 R141, R102, 0x10, RZ ;  /* 0x00000010668d0819 */ /* 0x000fe200000006ff */
[----:B------:R-:W1:Y:S01]  /*2170*/  @UP0 LDCU UR26, c[0x0][0x40c] ;  /* 0x00008180ff1a07ac */ /* 0x000e620008000800 */
[----:B------:R-:W-:Y:S01]  /*2180*/  @P0 SHF.L.U32 R149, R103, 0x10, RZ ;  /* 0x0000001067950819 */ /* 0x000fe200000006ff */
[----:B----4-:R-:W-:Y:S01]  /*2190*/  @P0 FMUL.FTZ R139, R139, UR23 ;  /* 0x000000178b8b0c20 */ /* 0x010fe20008410000 */
[----:B------:R-:W-:Y:S01]  /*21a0*/  @P0 SHF.L.U32 R143, R142, 0x10, RZ ;  /* 0x000000108e8f0819 */ /* 0x000fe200000006ff */
[----:B------:R-:W2:Y:S01]  /*21b0*/  @UP0 LDCU UR4, c[0x0][0x40c] ;  /* 0x00008180ff0407ac */ /* 0x000ea20008000800 */
[----:B------:R-:W-:Y:S01]  /*21c0*/  @P0 SHF.L.U32 R145, R145, 0x10, RZ ;  /* 0x0000001091910819 */ /* 0x000fe200000006ff */
[----:B------:R-:W-:Y:S01]  /*21d0*/  @P0 FMUL.FTZ R141, R141, UR25 ;  /* 0x000000198d8d0c20 */ /* 0x000fe20008410000 */
[----:B------:R-:W-:Y:S01]  /*21e0*/  @P0 SHF.L.U32 R147, R146, 0x10, RZ ;  /* 0x0000001092930819 */ /* 0x000fe200000006ff */
[----:B------:R-:W-:Y:S01]  /*21f0*/  @P0 FFMA.FTZ R136, R137, R8, R104 ;  /* 0x0000000889880223 */ /* 0x000fe20000010068 */
[----:B------:R-:W-:Y:S01]  /*2200*/  @P0 FFMA.FTZ R138, R139, R10, R106 ;  /* 0x0000000a8b8a0223 */ /* 0x000fe2000001006a */
[----:B------:R-:W-:Y:S01]  /*2210*/  @P0 FMUL.FTZ R146, R143, UR5 ;  /* 0x000000058f920c20 */ /* 0x000fe20008410000 */
[----:B------:R-:W-:Y:S01]  /*2220*/  @P0 FFMA.FTZ R140, R141, R4, R108 ;  /* 0x000000048d8c0223 */ /* 0x000fe2000001006c */
[----:B------:R-:W-:Y:S01]  /*2230*/  MOV R137, R105 ;  /* 0x0000006900897202 */ /* 0x000fe20000000f00 */
[----:B0-----:R-:W-:Y:S01]  /*2240*/  @P0 FMUL.FTZ R150, R145, UR24 ;  /* 0x0000001891960c20 */ /* 0x001fe20008410000 */
[----:B------:R-:W-:Y:S01]  /*2250*/  MOV R139, R107 ;  /* 0x0000006b008b7202 */ /* 0x000fe20000000f00 */
[----:B------:R-:W-:Y:S01]  /*2260*/  @P0 FFMA.FTZ R137, R146, R9, R105 ;  /* 0x0000000992890223 */ /* 0x000fe20000010069 */
[----:B------:R-:W-:Y:S01]  /*2270*/  MOV R141, R109 ;  /* 0x0000006d008d7202 */ /* 0x000fe20000000f00 */
[----:B-1----:R-:W-:Y:S01]  /*2280*/  @P0 FMUL.FTZ R149, R149, UR26 ;  /* 0x0000001a95950c20 */ /* 0x002fe20008410000 */
[----:B------:R-:W-:Y:S01]  /*2290*/  MOV R142, R110 ;  /* 0x0000006e008e7202 */ /* 0x000fe20000000f00 */
[----:B------:R-:W-:Y:S01]  /*22a0*/  @P0 FFMA.FTZ R139, R150, R11, R107 ;  /* 0x0000000b968b0223 */ /* 0x000fe2000001006b */
[----:B------:R-:W-:Y:S01]  /*22b0*/  MOV R143, R111 ;  /* 0x0000006f008f7202 */ /* 0x000fe20000000f00 */
[----:B--2---:R-:W-:Y:S01]  /*22c0*/  @P0 FMUL.FTZ R152, R147, UR4 ;  /* 0x0000000493980c20 */ /* 0x004fe20008410000 */
[----:B------:R-:W-:-:S03]  /*22d0*/  @P0 FFMA.FTZ R142, R149, R6, R110 ;  /* 0x00000006958e0223 */ /* 0x000fc6000001006e */
[----:B------:R-:W-:Y:S01]  /*22e0*/  @P0 FFMA.FTZ R141, R152, R5, R109 ;  /* 0x00000005988d0223 */ /* 0x000fe2000001006d */
[----:B------:R-:W-:Y:S06]  /*22f0*/  BRA.U !UP0, `(.L_x_10859) ;  /* 0x0000000108b47547 */ /* 0x000fec000b800000 */
[----:B------:R-:W-:-:S04]  /*2300*/  PRMT R143, R103, 0x7632, R143 ;  /* 0x00007632678f7816 */ /* 0x000fc8000000008f */
[----:B------:R-:W-:-:S05]  /*2310*/  SHF.L.U32 R143, R143, 0x10, RZ ;  /* 0x000000108f8f7819 */ /* 0x000fca00000006ff */
[----:B------:R-:W-:-:S04]  /*2320*/  FMUL.FTZ R146, R143, UR22 ;  /* 0x000000168f927c20 */ /* 0x000fc80008410000 */
[----:B------:R-:W-:Y:S01]  /*2330*/  FFMA.FTZ R143, R146, R7, R111 ;  /* 0x00000007928f7223 */ /* 0x000fe2000001006f */
[----:B------:R-:W-:Y:S06]  /*2340*/  BRA `(.L_x_10859) ;  /* 0x0000000000a07947 */ /* 0x000fec0003800000 */
.L_x_10858:
[----:B---3--:R-:W3:Y:S01]  /*2350*/  @P1 LDC R139, c[0x0][0x40c] ;  /* 0x00010300ff8b1b82 */ /* 0x008ee20000000800 */
[C---:B-----5:R-:W-:Y:S02]  /*2360*/  @P1 PRMT R136, R100.reuse, 0x7632, R136 ;  /* 0x0000763264881816 */ /* 0x060fe40000000088 */
[----:B------:R-:W-:Y:S02]  /*2370*/  @P1 SHF.L.U32 R137, R100, 0x10, RZ ;  /* 0x0000001064891819 */ /* 0x000fe400000006ff */
[----:B------:R-:W-:-:S03]  /*2380*/  @P1 SHF.L.U32 R136, R136, 0x10, RZ ;  /* 0x0000001088881819 */ /* 0x000fc600000006ff */
[----:B------:R-:W4:Y:S08]  /*2390*/  @P1 LDC R138, c[0x0][0x40c] ;  /* 0x00010300ff8a1b82 */ /* 0x000f300000000800 */
[----:B012---:R-:W0:Y:S08]  /*23a0*/  @P1 LDC R147, c[0x0][0x40c] ;  /* 0x00010300ff931b82 */ /* 0x007e300000000800 */
[----:B------:R-:W1:Y:S01]  /*23b0*/  @P1 LDC R146, c[0x0][0x40c] ;  /* 0x00010300ff921b82 */ /* 0x000e620000000800 */
[----:B---3--:R-:W-:Y:S01]  /*23c0*/  @P1 FMUL.FTZ R140, R136, R139 ;  /* 0x0000008b888c1220 */ /* 0x008fe20000410000 */
[----:B------:R-:W-:-:S02]  /*23d0*/  @P1 PRMT R136, R101, 0x7632, R136 ;  /* 0x0000763265881816 */ /* 0x000fc40000000088 */
[----:B------:R-:W-:Y:S02]  /*23e0*/  @P1 SHF.L.U32 R139, R102, 0x10, RZ ;  /* 0x00000010668b1819 */ /* 0x000fe400000006ff */
[----:B------:R-:W-:Y:S02]  /*23f0*/  @P1 SHF.L.U32 R136, R136, 0x10, RZ ;  /* 0x0000001088881819 */ /* 0x000fe400000006ff */
[----:B------:R-:W2:Y:S01]  /*2400*/  @P1 LDC R150, c[0x0][0x40c] ;  /* 0x00010300ff961b82 */ /* 0x000ea20000000800 */
[----:B----4-:R-:W-:Y:S01]  /*2410*/  @P1 FMUL.FTZ R141, R137, R138 ;  /* 0x0000008a898d1220 */ /* 0x010fe20000410000 */
[----:B------:R-:W-:Y:S02]  /*2420*/  @P1 PRMT R137, R102, 0x7632, R137 ;  /* 0x0000763266891816 */ /* 0x000fe40000000089 */
[----:B------:R-:W-:Y:S02]  /*2430*/  @P1 SHF.L.U32 R138, R101, 0x10, RZ ;  /* 0x00000010658a1819 */ /* 0x000fe400000006ff */
[----:B------:R-:W-:-:S02]  /*2440*/  @P1 SHF.L.U32 R137, R137, 0x10, RZ ;  /* 0x0000001089891819 */ /* 0x000fc400000006ff */
[----:B------:R-:W3:Y:S01]  /*2450*/  @P1 LDC R143, c[0x0][0x40c] ;  /* 0x00010300ff8f1b82 */ /* 0x000ee20000000800 */
[----:B0-----:R-:W-:-:S07]  /*2460*/  @P1 FMUL.FTZ R142, R136, R147 ;  /* 0x00000093888e1220 */ /* 0x001fce0000410000 */
[----:B------:R-:W0:Y:S01]  /*2470*/  @P1 LDC R149, c[0x0][0x40c] ;  /* 0x00010300ff951b82 */ /* 0x000e220000000800 */
[----:B-1----:R-:W-:-:S07]  /*2480*/  @P1 FMUL.FTZ R147, R139, R146 ;  /* 0x000000928b931220 */ /* 0x002fce0000410000 */
[----:B------:R-:W1:Y:S01]  /*2490*/  @P1 LDC R145, c[0x0][0x40c] ;  /* 0x00010300ff911b82 */ /* 0x000e620000000800 */
[----:B--2---:R-:W-:Y:S01]  /*24a0*/  @P1 FMUL.FTZ R146, R137, R150 ;  /* 0x0000009689921220 */ /* 0x004fe20000410000 */
[----:B------:R-:W-:Y:S02]  /*24b0*/  CS2R R136, SRZ ;  /* 0x0000000000887805 */ /* 0x000fe4000001ff00 */
[----:B------:R-:W-:Y:S01]  /*24c0*/  @P1 FMUL.FTZ R136, R141, R8 ;  /* 0x000000088d881220 */ /* 0x000fe20000410000 */
[C---:B------:R-:W-:Y:S01]  /*24d0*/  @P1 PRMT R141, R103.reuse, 0x7632, R141 ;  /* 0x00007632678d1816 */ /* 0x040fe2000000008d */
[----:B------:R-:W-:Y:S01]  /*24e0*/  @P1 FMUL.FTZ R137, R140, R9 ;  /* 0x000000098c891220 */ /* 0x000fe20000410000 */
[----:B---3--:R-:W-:Y:S01]  /*24f0*/  @P1 FMUL.FTZ R143, R138, R143 ;  /* 0x0000008f8a8f1220 */ /* 0x008fe20000410000 */
[----:B------:R-:W-:Y:S02]  /*2500*/  @P1 SHF.L.U32 R138, R103, 0x10, RZ ;  /* 0x00000010678a1819 */ /* 0x000fe400000006ff */
[----:B------:R-:W-:-:S02]  /*2510*/  @P1 SHF.L.U32 R150, R141, 0x10, RZ ;  /* 0x000000108d961819 */ /* 0x000fc400000006ff */
[----:B------:R-:W-:Y:S02]  /*2520*/  CS2R R140, SRZ ;  /* 0x00000000008c7805 */ /* 0x000fe4000001ff00 */
[----:B------:R-:W-:Y:S01]  /*2530*/  @P1 FMUL.FTZ R140, R147, R4 ;  /* 0x00000004938c1220 */ /* 0x000fe20000410000 */
[----:B------:R-:W-:Y:S01]  /*2540*/  @P1 FMUL.FTZ R141, R146, R5 ;  /* 0x00000005928d1220 */ /* 0x000fe20000410000 */
[----:B0-----:R-:W-:Y:S01]  /*2550*/  @P1 FMUL.FTZ R149, R138, R149 ;  /* 0x000000958a951220 */ /* 0x001fe20000410000 */
[----:B------:R-:W-:Y:S02]  /*2560*/  CS2R R138, SRZ ;  /* 0x00000000008a7805 */ /* 0x000fe4000001ff00 */
[----:B------:R-:W-:Y:S01]  /*2570*/  @P1 FMUL.FTZ R138, R143, R10 ;  /* 0x0000000a8f8a1220 */ /* 0x000fe20000410000 */
[----:B------:R-:W-:Y:S01]  /*2580*/  @P1 FMUL.FTZ R139, R142, R11 ;  /* 0x0000000b8e8b1220 */ /* 0x000fe20000410000 */
[----:B------:R-:W-:Y:S02]  /*2590*/  CS2R R142, SRZ ;  /* 0x00000000008e7805 */ /* 0x000fe4000001ff00 */
[----:B------:R-:W-:Y:S01]  /*25a0*/  @P1 FMUL.FTZ R142, R149, R6 ;  /* 0x00000006958e1220 */ /* 0x000fe20000410000 */
[----:B-1----:R-:W-:-:S04]  /*25b0*/  @P1 FMUL.FTZ R150, R150, R145 ;  /* 0x0000009196961220 */ /* 0x002fc80000410000 */
[----:B------:R-:W-:-:S07]  /*25c0*/  @P1 FMUL.FTZ R143, R150, R7 ;  /* 0x00000007968f1220 */ /* 0x000fce0000410000 */
.L_x_10859:
[----:B------:R-:W0:Y:S02]  /*25d0*/  LDC.64 R146, c[0x0][0x3a8] ;  /* 0x0000ea00ff927b82 */ /* 0x000e240000000a00 */
[----:B0-----:R-:W-:-:S05]  /*25e0*/  IMAD.WIDE.U32 R146, R0, 0x20, R146 ;  /* 0x0000002000927825 */ /* 0x001fca00078e0092 */
[----:B------:R3:W-:Y:S04]  /*25f0*/  STG.E.128 desc[UR12][R146.64], R136 ;  /* 0x0000008892007986 */ /* 0x0007e8000c101d0c */
[----:B------:R3:W-:Y:S02]  /*2600*/  STG.E.128 desc[UR12][R146.64+0x10], R140 ;  /* 0x0000108c92007986 */ /* 0x0007e4000c101d0c */
.L_x_10857:
[----:B------:R-:W-:Y:S05]  /*2610*/  BSYNC.RECONVERGENT B0 ;  /* 0x0000000000007941 */ /* 0x000fea0003800200 */
.L_x_10856:
[----:B------:R-:W-:Y:S01]  /*2620*/  FADD.FTZ R0, RZ, R112 ;  /* 0x00000070ff007221 */ /* 0x000fe20000010000 */
        /* <DEDUP_REMOVED lines=13> */
[----:B0123--:R-:W-:-:S04]  /*2700*/  FADD.FTZ R147, R121, R0 ;  /* 0x0000000079937221 */ /* 0x00ffc80000010000 */
        /* <DEDUP_REMOVED lines=119> */
.L_x_10861:
[----:B------:R-:W-:Y:S05]  /*2e80*/  BSYNC.RECONVERGENT B0 ;  /* 0x0000000000007941 */ /* 0x000fea0003800200 */
.L_x_10860:
        /* <DEDUP_REMOVED lines=12> */
.L_x_10863:
[----:B------:R-:W-:Y:S05]  /*2f50*/  BSYNC.RECONVERGENT B0 ;  /* 0x0000000000007941 */ /* 0x000fea0003800200 */
.L_x_10862:
[----:B------:R-:W0:Y:S01]  /*2f60*/  SHFL.DOWN PT, R150, R153, 0x2, 0x1f ;  /* 0x08401f0099967f89 */ /* 0x000e2200000e0000 */
[-C--:B------:R-:W-:Y:S01]  /*2f70*/  I2FP.F32.S32 R155, R153.reuse ;  /* 0x00000099009b7245 */ /* 0x080fe20000201400 */
[----:B------:R-:W-:Y:S01]  /*2f80*/  UISETP.GE.AND UP0, UPT, UR6, 0x1, UPT ;  /* 0x000000010600788c */ /* 0x000fe2000bf06270 */
[----:B------:R-:W-:Y:S01]  /*2f90*/  ISETP.NE.AND P0, PT, R144, RZ, PT ;  /* 0x000000ff9000720c */ /* 0x000fe20003f05270 */
[----:B-1----:R-:W1:Y:S01]  /*2fa0*/  SHFL.DOWN PT, R149, R146, 0x2, 0x1f ;  /* 0x08401f0092957f89 */ /* 0x002e6200000e0000 */
[----:B------:R-:W-:Y:S02]  /*2fb0*/  ISETP.NE.AND P1, PT, RZ, UR16, PT ;  /* 0x00000010ff007c0c */ /* 0x000fe4000bf25270 */
[----:B------:R-:W-:Y:S02]  /*2fc0*/  MOV R157, UR7 ;  /* 0x00000007009d7c02 */ /* 0x000fe40008000f00 */
[----:B0-----:R-:W-:Y:S02]  /*2fd0*/  IADD3 R0, PT, PT, R150, R153, RZ ;  /* 0x0000009996007210 */ /* 0x001fe40007ffe0ff */
[----:B------:R-:W-:-:S02]  /*2fe0*/  I2FP.F32.S32 R154, R150 ;  /* 0x00000096009a7245 */ /* 0x000fc40000201400 */
[----:B------:R-:W-:Y:S01]  /*2ff0*/  I2FP.F32.S32 R145, R0 ;  /* 0x0000000000917245 */ /* 0x000fe20000201400 */
[----:B------:R-:W0:Y:S01]  /*3000*/  SHFL.DOWN PT, R150, R147, 0x2, 0x1f ;  /* 0x08401f0093967f89 */ /* 0x000e2200000e0000 */
[C---:B-1----:R-:W-:Y:S01]  /*3010*/  FADD.FTZ R152, -R149.reuse, R146 ;  /* 0x0000009295987221 */ /* 0x042fe20000010100 */
[----:B------:R-:W-:Y:S01]  /*3020*/  FMUL.FTZ R156, R149, R154 ;  /* 0x0000009a959c7220 */ /* 0x000fe20000410000 */
[----:B------:R-:W1:Y:S01]  /*3030*/  MUFU.RCP R151, R145 ;  /* 0x0000009100977308 */ /* 0x000e620000001000 */
[----:B------:R-:W2:Y:S01]  /*3040*/  SHFL.DOWN PT, R149, R0, 0x1, 0x1f ;  /* 0x08201f0000957f89 */ /* 0x000ea200000e0000 */
[----:B------:R-:W-:Y:S01]  /*3050*/  FMUL.FTZ R152, R152, R152 ;  /* 0x0000009898987220 */ /* 0x000fe20000410000 */
[----:B------:R-:W-:-:S03]  /*3060*/  FFMA.FTZ R156, R155, R146, R156 ;  /* 0x000000929b9c7223 */ /* 0x000fc6000001009c */
[----:B------:R-:W-:Y:S01]  /*3070*/  FMUL.FTZ R152, R152, R155 ;  /* 0x0000009b98987220 */ /* 0x000fe20000410000 */
[----:B------:R-:W-:-:S03]  /*3080*/  MOV R155, UR7 ;  /* 0x00000007009b7c02 */ /* 0x000fc60008000f00 */
[----:B------:R-:W-:Y:S01]  /*3090*/  FMUL.FTZ R152, R152, R154 ;  /* 0x0000009a98987220 */ /* 0x000fe20000410000 */
[----:B-1----:R-:W-:Y:S01]  /*30a0*/  FMUL.FTZ R146, R151, R156 ;  /* 0x0000009c97927220 */ /* 0x002fe20000410000 */
[----:B0-----:R-:W-:-:S04]  /*30b0*/  FADD.FTZ R150, R150, R147 ;  /* 0x0000009396967221 */ /* 0x001fc80000010000 */
[----:B------:R-:W0:Y:S01]  /*30c0*/  SHFL.DOWN PT, R153, R146, 0x1, 0x1f ;  /* 0x08201f0092997f89 */ /* 0x000e2200000e0000 */
[----:B------:R-:W-:Y:S01]  /*30d0*/  FFMA.FTZ R150, R151, R152, R150 ;  /* 0x0000009897967223 */ /* 0x000fe20000010096 */
[-C--:B--2---:R-:W-:Y:S02]  /*30e0*/  IADD3 R151, PT, PT, R0, R149.reuse, RZ ;  /* 0x0000009500977210 */ /* 0x084fe40007ffe0ff */
[----:B------:R-:W-:Y:S02]  /*30f0*/  I2FP.F32.S32 R149, R149 ;  /* 0x0000009500957245 */ /* 0x000fe40000201400 */
        /* <DEDUP_REMOVED lines=8> */
[C---:B--2---:R-:W-:Y:S01]  /*3180*/  FMUL.FTZ R154, R151.reuse, R154 ;  /* 0x0000009a979a7220 */ /* 0x044fe20000410000 */
[----:B-1----:R-:W-:Y:S01]  /*3190*/  FADD.FTZ R0, R150, R147 ;  /* 0x0000009396007221 */ /* 0x002fe20000010000 */
[----:B------:R-:W0:Y:S01]  /*31a0*/  LDC R145, c[0x0][0x448] ;  /* 0x00011200ff917b82 */ /* 0x000e220000000800 */
[----:B------:R-:W-:Y:S02]  /*31b0*/  FMUL.FTZ R152, R152, R149 ;  /* 0x0000009598987220 */ /* 0x000fe40000410000 */
[----:B------:R-:W1:Y:S02]  /*31c0*/  SHFL.IDX PT, R153, R154, RZ, 0x1f ;  /* 0x00001fff9a997589 */ /* 0x000e6400000e0000 */
[----:B------:R-:W-:-:S03]  /*31d0*/  FFMA.FTZ R0, R151, R152, R0 ;  /* 0x0000009897007223 */ /* 0x000fc60000010000 */
[----:B------:R-:W2:Y:S03]  /*31e0*/  @!P0 LDC.64 R150, c[0x0][0x3c0] ;  /* 0x0000f000ff968b82 */ /* 0x000ea60000000a00 */
[----:B------:R-:W0:Y:S05]  /*31f0*/  SHFL.IDX PT, R0, R0, RZ, 0x1f ;  /* 0x00001fff00007589 */ /* 0x000e2a00000e0000 */
[----:B------:R-:W3:Y:S01]  /*3200*/  @!P0 LDC.64 R146, c[0x0][0x3c8] ;  /* 0x0000f200ff928b82 */ /* 0x000ee20000000a00 */
[----:B-1----:R-:W-:-:S05]  /*3210*/  FMUL.FTZ R149, R153, R153 ;  /* 0x0000009999957220 */ /* 0x002fca0000410000 */
[----:B------:R-:W-:Y:S01]  /*3220*/  FSEL R152, R149, RZ, P1 ;  /* 0x000000ff95987208 */ /* 0x000fe20000800000 */
[----:B--2---:R-:W-:-:S04]  /*3230*/  @!P0 IMAD.WIDE R150, R155, 0x4, R150 ;  /* 0x000000049b968825 */ /* 0x004fc800078e0296 */
[----:B0-----:R-:W-:Y:S01]  /*3240*/  FFMA.FTZ R145, R0, UR17, R145 ;  /* 0x0000001100917c23 */ /* 0x001fe20008010091 */
[----:B------:R0:W-:Y:S03]  /*3250*/  @!P0 STG.E desc[UR12][R150.64], R153 ;  /* 0x0000009996008986 */ /* 0x0001e6000c10190c */
[----:B------:R-:W-:Y:S01]  /*3260*/  FADD.FTZ R145, R145, R152 ;  /* 0x0000009891917221 */ /* 0x000fe20000010000 */
[----:B---3--:R-:W-:-:S03]  /*3270*/  @!P0 IMAD.WIDE R146, R157, 0x4, R146 ;  /* 0x000000049d928825 */ /* 0x008fc600078e0292 */
[----:B------:R-:W1:Y:S02]  /*3280*/  MUFU.RSQ R149, R145 ;  /* 0x0000009100957308 */ /* 0x000e640000001400 */
[----:B-1----:R0:W-:Y:S01]  /*3290*/  @!P0 STG.E desc[UR12][R146.64], R149 ;  /* 0x0000009592008986 */ /* 0x0021e2000c10190c */
[----:B------:R-:W-:Y:S05]  /*32a0*/  BRA.U !UP0, `(.L_x_10864) ;  /* 0x0000000908487547 */ /* 0x000fea000b800000 */
[----:B------:R-:W-:Y:S01]  /*32b0*/  UIADD3 UR4, UPT, UPT, UR6, -0x1, URZ ;  /* 0xffffffff06047890 */ /* 0x000fe2000fffe0ff */
[----:B------:R-:W-:Y:S01]  /*32c0*/  BSSY.RECONVERGENT B0, `(.L_x_10865) ;  /* 0x0000028000007945 */ /* 0x000fe20003800200 */
[----:B0-----:R-:W-:Y:S02]  /*32d0*/  FSEL R150, R153, RZ, !P1 ;  /* 0x000000ff99967208 */ /* 0x001fe40004800000 */
        /* <DEDUP_REMOVED lines=19> */
[----:B------:R-:W-:Y:S01]  /*3410*/  FMUL.FTZ R160, R149, R160 ;  /* 0x000000a095a07220 */ /* 0x000fe20000410000 */
[----:B------:R-:W-:Y:S01]  /*3420*/  F2FP.BF16.F32.PACK_AB R144, R145, R144 ;  /* 0x000000909190723e */ /* 0x000fe200000010ff */
[----:B------:R-:W-:Y:S01]  /*3430*/  FMUL.FTZ R145, R149, R146 ;  /* 0x0000009295917220 */ /* 0x000fe20000410000 */
[----:B------:R-:W-:Y:S01]  /*3440*/  FADD.FTZ R146, R116, -R150 ;  /* 0x8000009674927221 */ /* 0x000fe20000010000 */
[----:B------:R-:W-:Y:S01]  /*3450*/  FFMA.FTZ R154, R154, R99, R91 ;  /* 0x000000639a9a7223 */ /* 0x000fe2000001005b */
[----:B------:R-:W-:Y:S01]  /*3460*/  FFMA.FTZ R151, R151, R94, R86 ;  /* 0x0000005e97977223 */ /* 0x000fe20000010056 */
[----:B------:R-:W-:Y:S01]  /*3470*/  FFMA.FTZ R145, R145, R98, R90 ;  /* 0x0000006291917223 */ /* 0x000fe2000001005a */
[----:B------:R-:W-:Y:S01]  /*3480*/  FMUL.FTZ R147, R149, R146 ;  /* 0x0000009295937220 */ /* 0x000fe20000410000 */
[----:B------:R-:W-:Y:S01]  /*3490*/  FADD.FTZ R146, R117, -R150 ;  /* 0x8000009675927221 */ /* 0x000fe20000010000 */
[----:B------:R-:W-:-:S02]  /*34a0*/  FFMA.FTZ R160, R160, R95, R87 ;  /* 0x0000005fa0a07223 */ /* 0x000fc40000010057 */
[----:B------:R-:W-:Y:S01]  /*34b0*/  F2FP.BF16.F32.PACK_AB R145, R154, R145 ;  /* 0x000000919a91723e */ /* 0x000fe200000010ff */
[----:B------:R-:W-:Y:S01]  /*34c0*/  FMUL.FTZ R156, R149, R146 ;  /* 0x00000092959c7220 */ /* 0x000fe20000410000 */
[----:B------:R-:W-:Y:S01]  /*34d0*/  FFMA.FTZ R146, R147, R92, R84 ;  /* 0x0000005c93927223 */ /* 0x000fe20000010054 */
[C---:B0-----:R-:W-:Y:S01]  /*34e0*/  IMAD.WIDE.U32 R152, R0.reuse, 0x10, R152 ;  /* 0x0000001000987825 */ /* 0x041fe200078e0098 */
[----:B------:R-:W-:-:S03]  /*34f0*/  IADD3 R0, PT, PT, R0, 0x80, RZ ;  /* 0x0000008000007810 */ /* 0x000fc60007ffe0ff */
[----:B------:R-:W-:-:S05]  /*3500*/  FFMA.FTZ R147, R156, R93, R85 ;  /* 0x0000005d9c937223 */ /* 0x000fca0000010055 */
[----:B------:R-:W-:Y:S02]  /*3510*/  F2FP.BF16.F32.PACK_AB R146, R147, R146 ;  /* 0x000000929392723e */ /* 0x000fe400000010ff */
[----:B------:R-:W-:-:S05]  /*3520*/  F2FP.BF16.F32.PACK_AB R147, R160, R151 ;  /* 0x00000097a093723e */ /* 0x000fca00000010ff */
[----:B------:R0:W-:Y:S02]  /*3530*/  STG.E.128 desc[UR12][R152.64], R144 ;  /* 0x0000009098007986 */ /* 0x0001e4000c101d0c */
.L_x_10866:
[----:B------:R-:W-:Y:S05]  /*3540*/  BSYNC.RECONVERGENT B0 ;  /* 0x0000000000007941 */ /* 0x000fea0003800200 */
.L_x_10865:
        /* <DEDUP_REMOVED lines=34> */
.L_x_10868:
[----:B------:R-:W-:Y:S05]  /*3770*/  BSYNC.RECONVERGENT B0 ;  /* 0x0000000000007941 */ /* 0x000fea0003800200 */
.L_x_10867:
        /* <DEDUP_REMOVED lines=34> */
.L_x_10870:
[----:B------:R-:W-:Y:S05]  /*39a0*/  BSYNC.RECONVERGENT B0 ;  /* 0x0000000000007941 */ /* 0x000fea0003800200 */
.L_x_10869:
[----:B------:R-:W-:Y:S04]  /*39b0*/  BSSY.RECONVERGENT B0, `(.L_x_10864) ;  /* 0x0000021000007945 */ /* 0x000fe80003800200 */
[----:B------:R-:W-:Y:S05]  /*39c0*/  @!P5 BRA `(.L_x_10871) ;  /* 0x00000000007cd947 */ /* 0x000fea0003800000 */
[--C-:B012---:R-:W-:Y:S01]  /*39d0*/  FADD.FTZ R144, R136, -R150.reuse ;  /* 0x8000009688907221 */ /* 0x107fe20000010000 */
        /* <DEDUP_REMOVED lines=30> */
.L_x_10871:
[----:B------:R-:W-:Y:S05]  /*3bc0*/  BSYNC.RECONVERGENT B0 ;  /* 0x0000000000007941 */ /* 0x000fea0003800200 */
.L_x_10864:
[----:B------:R-:W-:Y:S02]  /*3bd0*/  UIADD3 UR7, UPT, UPT, UR7, UR18, URZ ;  /* 0x0000001207077290 */ /* 0x000fe4000fffe0ff */
[----:B------:R-:W-:Y:S02]  /*3be0*/  UPLOP3.LUT UP1, UPT, UPT, UPT, UP1, 0x40, 0x4 ;  /* 0x000000000004789c */ /* 0x000fe40003f2e810 */
[----:B------:R-:W-:-:S09]  /*3bf0*/  UISETP.GE.AND UP0, UPT, UR7, UR19, UPT ;  /* 0x000000130700728c */ /* 0x000fd2000bf06270 */
[----:B------:R-:W-:Y:S05]  /*3c00*/  BRA.U !UP0, `(.L_x_10872) ;  /* 0xffffffcd08747547 */ /* 0x000fea000b83ffff */
[----:B------:R-:W-:Y:S05]  /*3c10*/  EXIT ;  /* 0x000000000000794d */ /* 0x000fea0003800000 */
.L_x_10873:
        /* <DEDUP_REMOVED lines=14> */
.L_x_27268:


//--------------------- .text._ZN10layer_norm13ln_fwd_kernelINS_13Kernel_traitsIf13__nv_bfloat16fS2_fjLj4096ELj1ELj1ELj4ELj16ENS_18Kernel_traits_baseILj4096EfS2_fS2_fjLj128EEEEELb0ELb1ELb1ELb1EEEvNS_9FwdParamsE --------------------------
	.section	.text._ZN10layer_norm13ln_fwd_kernelINS_13Kernel_traitsIf13__nv_bfloat16fS2_fjLj4096ELj1ELj1ELj4ELj16ENS_18Kernel_traits_baseILj4096EfS2_fS2_fjLj128EEEEELb0ELb1ELb1ELb1EEEvNS_9FwdParamsE,"ax",@progbits
	.align	128
        .global         _ZN10layer_norm13ln_fwd_kernelINS_13Kernel_traitsIf13__nv_bfloat16fS2_fjLj4096ELj1ELj1ELj4ELj16ENS_18Kernel_traits_baseILj4096EfS2_fS2_fjLj128EEEEELb0ELb1ELb1ELb1EEEvNS_9FwdParamsE
        .type           _ZN10layer_norm13ln_fwd_kernelINS_13Kernel_traitsIf13__nv_bfloat16fS2_fjLj4096ELj1ELj1ELj4ELj16ENS_18Kernel_traits_baseILj4096EfS2_fS2_fjLj128EEEEELb0ELb1ELb1ELb1EEEvNS_9FwdParamsE,@function
        .size           _ZN10layer_norm13ln_fwd_kernelINS_13Kernel_traitsIf13__nv_bfloat16fS2_fjLj4096ELj1ELj1ELj4ELj16ENS_18Kernel_traits_baseILj4096EfS2_fS2_fjLj128EEEEELb0ELb1ELb1ELb1EEEvNS_9FwdParamsE,(.L_x_27269 - _ZN10layer_norm13ln_fwd_kernelINS_13Kernel_traitsIf13__nv_bfloat16fS2_fjLj4096ELj1ELj1ELj4ELj16ENS_18Kernel_traits_baseILj4096EfS2_fS2_fjLj128EEEEELb0ELb1ELb1ELb1EEEvNS_9FwdParamsE)
        .other          _ZN10layer_norm13ln_fwd_kernelINS_13Kernel_traitsIf13__nv_bfloat16fS2_fjLj4096ELj1ELj1ELj4ELj16ENS_18Kernel_traits_baseILj4096EfS2_fS2_fjLj128EEEEELb0ELb1ELb1ELb1EEEvNS_9FwdParamsE,@"STO_CUDA_ENTRY STV_DEFAULT"
_ZN10layer_norm13ln_fwd_kernelINS_13Kernel_traitsIf13__nv_bfloat16fS2_fjLj4096ELj1ELj1ELj4ELj16ENS_18Kernel_traits_baseILj4096EfS2_fS2_fjLj128EEEEELb0ELb1ELb1ELb1EEEvNS_9FwdParamsE:
.text._ZN10layer_norm13ln_fwd_kernelINS_13Kernel_traitsIf13__nv_bfloat16fS2_fjLj4096ELj1ELj1ELj4ELj16ENS_18Kernel_traits_baseILj4096EfS2_fS2_fjLj128EEEEELb0ELb1ELb1ELb1EEEvNS_9FwdParamsE:
        /* <DEDUP_REMOVED lines=41> */
.L_x_10874:
[----:B------:R-:W0:Y:S08]  /*0290*/  LDC.64 R4, c[0x0][0x3d0] ;  /* 0x0000f400ff047b82 */ /* 0x000e300000000a00 */
[----:B------:R-:W1:Y:S01]  /*02a0*/  LDC.64 R6, c[0x0][0x3e8] ;  /* 0x0000fa00ff067b82 */ /* 0x000e620000000a00 */
        /* <DEDUP_REMOVED lines=9> */
[----:B------:R-:W-:Y:S01]  /*0340*/  CS2R R48, SRZ ;  /* 0x0000000000307805 */ /* 0x000fe2000001ff00 */
[C---:B0-----:R-:W-:Y:S01]  /*0350*/  IMAD.WIDE.U32 R36, R2.reuse, 0x20, R4 ;  /* 0x0000002002247825 */ /* 0x041fe200078e0004 */
[----:B------:R-:W-:Y:S02]  /*0360*/  CS2R R46, SRZ ;  /* 0x00000000002e7805 */ /* 0x000fe4000001ff00 */
[----:B------:R-:W-:Y:S02]  /*0370*/  CS2R R44, SRZ ;  /* 0x00000000002c7805 */ /* 0x000fe4000001ff00 */
[----:B------:R-:W-:Y:S02]  /*0380*/  CS2R R42, SRZ ;  /* 0x00000000002a7805 */ /* 0x000fe4000001ff00 */
[----:B------:R-:W-:Y:S01]  /*0390*/  CS2R R40, SRZ ;  /* 0x0000000000287805 */ /* 0x000fe2000001ff00 */
[----:B------:R-:W5:Y:S01]  /*03a0*/  LDG.E.128 R8, desc[UR6][R36.64+0x10] ;  /* 0x0000100624087981 */ /* 0x000f62000c1e1d00 */
[----:B-1----:R-:W-:-:S03]  /*03b0*/  IMAD.WIDE.U32 R38, R2, 0x20, R6 ;  /* 0x0000002002267825 */ /* 0x002fc600078e0006 */
[----:B------:R-:W5:Y:S04]  /*03c0*/  LDG.E.128 R12, desc[UR6][R36.64+0x1000] ;  /* 0x00100006240c7981 */ /* 0x000f68000c1e1d00 */
[----:B------:R-:W5:Y:S04]  /*03d0*/  LDG.E.128 R4, desc[UR6][R36.64] ;  /* 0x0000000624047981 */ /* 0x000f68000c1e1d00 */
[----:B------:R-:W5:Y:S04]  /*03e0*/  LDG.E.128 R16, desc[UR6][R36.64+0x1010] ;  /* 0x0010100624107981 */ /* 0x000f68000c1e1d00 */
[----:B------:R-:W5:Y:S04]  /*03f0*/  LDG.E.128 R20, desc[UR6][R36.64+0x2000] ;  /* 0x0020000624147981 */ /* 0x000f68000c1e1d00 */
[----:B------:R-:W5:Y:S04]  /*0400*/  LDG.E.128 R24, desc[UR6][R36.64+0x2010] ;  /* 0x0020100624187981 */ /* 0x000f68000c1e1d00 */
[----:B------:R-:W5:Y:S04]  /*0410*/  LDG.E.128 R28, desc[UR6][R36.64+0x3000] ;  /* 0x00300006241c7981 */ /* 0x000f68000c1e1d00 */
[----:B------:R0:W5:Y:S04]  /*0420*/  LDG.E.128 R32, desc[UR6][R36.64+0x3010] ;  /* 0x0030100624207981 */ /* 0x000168000c1e1d00 */
[----:B------:R-:W5:Y:S04]  /*0430*/  LDG.E.128 R68, desc[UR6][R38.64] ;  /* 0x0000000626447981 */ /* 0x000f68000c1e1d00 */
[----:B------:R-:W5:Y:S01]  /*0440*/  LDG.E.128 R72, desc[UR6][R38.64+0x10] ;  /* 0x0000100626487981 */ /* 0x000f62000c1e1d00 */
[----:B0-----:R-:W-:-:S03]  /*0450*/  CS2R R36, SRZ ;  /* 0x0000000000247805 */ /* 0x001fc6000001ff00 */
[----:B------:R-:W5:Y:S04]  /*0460*/  LDG.E.128 R76, desc[UR6][R38.64+0x1000] ;  /* 0x00100006264c7981 */ /* 0x000f68000c1e1d00 */
[----:B------:R-:W5:Y:S04]  /*0470*/  LDG.E.128 R80, desc[UR6][R38.64+0x1010] ;  /* 0x0010100626507981 */ /* 0x000f68000c1e1d00 */
[----:B------:R-:W5:Y:S04]  /*0480*/  LDG.E.128 R84, desc[UR6][R38.64+0x2000] ;  /* 0x0020000626547981 */ /* 0x000f68000c1e1d00 */
[----:B------:R-:W5:Y:S04]  /*0490*/  LDG.E.128 R88, desc[UR6][R38.64+0x2010] ;  /* 0x0020100626587981 */ /* 0x000f68000c1e1d00 */
[----:B------:R-:W5:Y:S04]  /*04a0*/  LDG.E.128 R92, desc[UR6][R38.64+0x3000] ;  /* 0x00300006265c7981 */ /* 0x000f68000c1e1d00 */
[----:B------:R0:W5:Y:S02]  /*04b0*/  LDG.E.128 R96, desc[UR6][R38.64+0x3010] ;  /* 0x0030100626607981 */ /* 0x000164000c1e1d00 */
[----:B0-----:R-:W-:-:S07]  /*04c0*/  CS2R R38, SRZ ;  /* 0x0000000000267805 */ /* 0x001fce000001ff00 */
.L_x_10875:
[----:B------:R-:W1:Y:S02]  /*04d0*/  LDCU UR4, c[0x0][0x384] ;  /* 0x00007080ff0477ac */ /* 0x000e640008000800 */
[----:B-1----:R-:W-:-:S13]  /*04e0*/  ISETP.GE.AND P0, PT, R144, UR4, PT ;  /* 0x0000000490007c0c */ /* 0x002fda000bf06270 */
[----:B------:R-:W-:Y:S05]  /*04f0*/  @P0 EXIT ;  /* 0x000000000000094d */ /* 0x000fea0003800000 */
[----:B------:R-:W1:Y:S01]  /*0500*/  LDCU.U8 UR4, c[0x0][0x410] ;  /* 0x00008200ff0477ac */ /* 0x000e620008000000 */
[----:B------:R-:W2:Y:S01]  /*0510*/  LDCU UR11, c[0x0][0x40c] ;  /* 0x00008180ff0b77ac */ /* 0x000ea20008000800 */
[----:B------:R-:W3:Y:S01]  /*0520*/  LDCU UR10, c[0x0][0x400] ;  /* 0x00008000ff0a77ac */ /* 0x000ee20008000800 */
[----:B------:R-:W4:Y:S01]  /*0530*/  LDCU.64 UR8, c[0x0][0x3a0] ;  /* 0x00007400ff0877ac */ /* 0x000f220008000a00 */
[----:B------:R-:W-:Y:S01]  /*0540*/  UPLOP3.LUT UP0, UPT, UPT, UPT, UPT, 0x40, 0x4 ;  /* 0x000000000004789c */ /* 0x000fe20003f0e870 */
[----:B-1----:R-:W-:-:S13]  /*0550*/  ISETP.NE.AND P1, PT, RZ, UR4, PT ;  /* 0x00000004ff007c0c */ /* 0x002fda000bf25270 */
.L_x_10885:
[----:B------:R-:W1:Y:S08]  /*0560*/  LDC.64 R112, c[0x0][0x3f0] ;  /* 0x0000fc00ff707b82 */ /* 0x000e700000000a00 */
[----:B------:R-:W0:Y:S01]  /*0570*/  LDC R147, c[0x0][0x388] ;  /* 0x0000e200ff937b82 */ /* 0x000e220000000800 */
[----:B-1----:R-:W-:-:S05]  /*0580*/  IMAD.WIDE R112, R144, 0x4, R112 ;  /* 0x0000000490707825 */ /* 0x002fca00078e0270 */
[----:B------:R-:W2:Y:S02]  /*0590*/  LDG.E R0, desc[UR6][R112.64] ;  /* 0x0000000670007981 */ /* 0x000ea4000c1e1900 */
[----:B--2---:R-:W-:-:S13]  /*05a0*/  ISETP.GE.AND P2, PT, R0, 0x1, PT ;  /* 0x000000010000780c */ /* 0x004fda0003f46270 */
[----:B------:R-:W-:Y:S01]  /*05b0*/  @P2 IADD3 R114, PT, PT, R0, -0x1, RZ ;  /* 0xffffffff00722810 */ /* 0x000fe20007ffe0ff */
[----:B------:R-:W1:Y:S04]  /*05c0*/  @P2 LDC.64 R118, c[0x0][0x390] ;  /* 0x0000e400ff762b82 */ /* 0x000e680000000a00 */
[----:B0-----:R-:W-:-:S04]  /*05d0*/  @P2 IMAD R116, R114, R147, RZ ;  /* 0x0000009372742224 */ /* 0x001fc800078e02ff */
[----:B------:R-:W0:Y:S01]  /*05e0*/  LDC.64 R114, c[0x0][0x3f8] ;  /* 0x0000fe00ff727b82 */ /* 0x000e220000000a00 */
[----:B------:R-:W-:-:S04]  /*05f0*/  @P2 SHF.R.S32.HI R117, RZ, 0x1f, R116 ;  /* 0x0000001fff752819 */ /* 0x000fc80000011474 */
[----:B------:R-:W-:Y:S01]  /*0600*/  @P2 LEA.HI R117, R117, R116, RZ, 0x3 ;  /* 0x0000007475752211 */ /* 0x000fe200078f18ff */
[----:B------:R-:W-:-:S03]  /*0610*/  HFMA2 R116, -RZ, RZ, 0, 0 ;  /* 0x00000000ff747431 */ /* 0x000fc600000001ff */
[----:B------:R-:W-:-:S05]  /*0620*/  @P2 LEA.HI.SX32 R116, R117, R2, 0x1d ;  /* 0x0000000275742211 */ /* 0x000fca00078feaff */
[----:B-1----:R-:W-:-:S05]  /*0630*/  @P2 IMAD.WIDE.U32 R118, R116, 0x10, R118 ;  /* 0x0000001074762825 */ /* 0x002fca00078e0076 */
[----:B------:R-:W2:Y:S01]  /*0640*/  @P2 LDG.E.128 R100, desc[UR6][R118.64] ;  /* 0x0000000676642981 */ /* 0x000ea2000c1e1d00 */
[----:B----4-:R-:W-:Y:S01]  /*0650*/  ISETP.NE.U32.AND P0, PT, RZ, UR8, PT ;  /* 0x00000008ff007c0c */ /* 0x010fe2000bf05070 */
[C---:B------:R-:W-:Y:S02]  /*0660*/  IMAD R112, R144.reuse, R147, RZ ;  /* 0x0000009390707224 */ /* 0x040fe400078e02ff */
[----:B0-----:R-:W-:Y:S01]  /*0670*/  IMAD.WIDE R114, R144, 0x4, R114 ;  /* 0x0000000490727825 */ /* 0x001fe200078e0272 */
        /* <DEDUP_REMOVED lines=11> */
[----:B0-----:R-:W-:-:S05]  /*0730*/  IMAD.WIDE.U32 R114, R117, 0x20, R114 ;  /* 0x0000002075727825 */ /* 0x001fca00078e0072 */
[----:B------:R-:W2:Y:S04]  /*0740*/  LDG.E.128 R104, desc[UR6][R114.64] ;  /* 0x0000000672687981 */ /* 0x000ea8000c1e1d00 */
[----:B------:R0:W4:Y:S01]  /*0750*/  LDG.E.128 R108, desc[UR6][R114.64+0x10] ;  /* 0x00001006726c7981 */ /* 0x000122000c1e1d00 */
        /* <DEDUP_REMOVED lines=9> */
[----:B------:R-:W3:Y:S01]  /*07f0*/  @P3 LDC R124, c[0x0][0x40c] ;  /* 0x00010300ff7c3b82 */ /* 0x000ee20000000800 */
[----:B0-----:R-:W-:Y:S01]  /*0800*/  @P3 FMUL.FTZ R114, R119, R122 ;  /* 0x0000007a77723220 */ /* 0x001fe20000410000 */
[----:B------:R-:W-:-:S02]  /*0810*/  @P3 SHF.L.U32 R119, R102, 0x10, RZ ;  /* 0x0000001066773819 */ /* 0x000fc400000006ff */
[----:B------:R-:W-:-:S04]  /*0820*/  @P3 SHF.L.U32 R122, R103, 0x10, RZ ;  /* 0x00000010677a3819 */ /* 0x000fc800000006ff */
[----:B------:R-:W0:Y:S01]  /*0830*/  @P3 LDC R125, c[0x0][0x40c] ;  /* 0x00010300ff7d3b82 */ /* 0x000e220000000800 */
[----:B-1----:R-:W-:-:S07]  /*0840*/  @P3 FMUL.FTZ R115, R120, R123 ;  /* 0x0000007b78733220 */ /* 0x002fce0000410000 */
[----:B------:R-:W1:Y:S01]  /*0850*/  @P3 LDC R126, c[0x0][0x40c] ;  /* 0x00010300ff7e3b82 */ /* 0x000e620000000800 */
[----:B---3--:R-:W-:-:S07]  /*0860*/  @P3 FMUL.FTZ R120, R113, R128 ;  /* 0x0000008071783220 */ /* 0x008fce0000410000 */
[----:B------:R-:W3:Y:S01]  /*0870*/  @P3 LDC R127, c[0x0][0x40c] ;  /* 0x00010300ff7f3b82 */ /* 0x000ee20000000800 */
[----:B------:R-:W-:Y:S01]  /*0880*/  @P3 FMUL.FTZ R121, R121, R124 ;  /* 0x0000007c79793220 */ /* 0x000fe20000410000 */
[----:B0-----:R-:W-:Y:S01]  /*0890*/  @P3 FMUL.FTZ R118, R118, R125 ;  /* 0x0000007d76763220 */ /* 0x001fe20000410000 */
[----:B-1----:R-:W-:Y:S01]  /*08a0*/  @P3 FMUL.FTZ R119, R119, R126 ;  /* 0x0000007e77773220 */ /* 0x002fe20000410000 */
[----:B---3--:R-:W-:Y:S01]  /*08b0*/  @P3 FMUL.FTZ R113, R122, R127 ;  /* 0x0000007f7a713220 */ /* 0x008fe20000410000 */
[----:B--2---:R-:W-:Y:S01]  /*08c0*/  @!P3 MOV R132, R104 ;  /* 0x000000680084b202 */ /* 0x004fe20000000f00 */
[----:B------:R-:W-:Y:S01]  /*08d0*/  @P3 FFMA.FTZ R132, R115, R68, R104 ;  /* 0x0000004473843223 */ /* 0x000fe20000010068 */
[----:B------:R-:W-:Y:S01]  /*08e0*/  MOV R133, R105 ;  /* 0x0000006900857202 */ /* 0x000fe20000000f00 */
[----:B------:R-:W-:Y:S01]  /*08f0*/  @P3 FFMA.FTZ R133, R114, R69, R105 ;  /* 0x0000004572853223 */ /* 0x000fe20000010069 */
[----:B------:R-:W-:Y:S01]  /*0900*/  MOV R134, R106 ;  /* 0x0000006a00867202 */ /* 0x000fe20000000f00 */
[----:B------:R-:W-:Y:S01]  /*0910*/  @P3 FFMA.FTZ R134, R121, R70, R106 ;  /* 0x0000004679863223 */ /* 0x000fe2000001006a */
[----:B------:R-:W-:Y:S01]  /*0920*/  MOV R135, R107 ;  /* 0x0000006b00877202 */ /* 0x000fe20000000f00 */
[----:B------:R-:W-:Y:S01]  /*0930*/  @P3 FFMA.FTZ R135, R118, R71, R107 ;  /* 0x0000004776873223 */ /* 0x000fe2000001006b */
[----:B----4-:R-:W-:Y:S01]  /*0940*/  MOV R136, R108 ;  /* 0x0000006c00887202 */ /* 0x010fe20000000f00 */
[----:B------:R-:W-:Y:S01]  /*0950*/  @P3 FFMA.FTZ R136, R119, R72, R108 ;  /* 0x0000004877883223 */ /* 0x000fe2000001006c */
[----:B------:R-:W-:Y:S01]  /*0960*/  MOV R137, R109 ;  /* 0x0000006d00897202 */ /* 0x000fe20000000f00 */
[----:B------:R-:W-:Y:S01]  /*0970*/  @P3 FFMA.FTZ R137, R120, R73, R109 ;  /* 0x0000004978893223 */ /* 0x000fe2000001006d */
[----:B------:R-:W-:Y:S01]  /*0980*/  MOV R138, R110 ;  /* 0x0000006e008a7202 */ /* 0x000fe20000000f00 */
[----:B------:R-:W-:Y:S01]  /*0990*/  @P3 FFMA.FTZ R138, R113, R74, R110 ;  /* 0x0000004a718a3223 */ /* 0x000fe2000001006e */
[----:B------:R-:W-:Y:S01]  /*09a0*/  MOV R139, R111 ;  /* 0x0000006f008b7202 */ /* 0x000fe20000000f00 */
[----:B------:R-:W-:Y:S06]  /*09b0*/  @!P3 BRA `(.L_x_10877) ;  /* 0x0000000000a0b947 */ /* 0x000fec0003800000 */
[----:B------:R-:W-:-:S05]  /*09c0*/  SHF.L.U32 R112, R112, 0x10, RZ ;  /* 0x0000001070707819 */ /* 0x000fca00000006ff */
[----:B------:R-:W-:-:S04]  /*09d0*/  FMUL.FTZ R112, R112, UR11 ;  /* 0x0000000b70707c20 */ /* 0x000fc80008410000 */
[----:B------:R-:W-:Y:S01]  /*09e0*/  FFMA.FTZ R139, R112, R75, R111 ;  /* 0x0000004b708b7223 */ /* 0x000fe2000001006f */
[----:B------:R-:W-:Y:S06]  /*09f0*/  BRA `(.L_x_10877) ;  /* 0x0000000000907947 */ /* 0x000fec0003800000 */
.L_x_10876:
[----:B------:R-:W0:Y:S01]  /*0a00*/  @P2 LDC R115, c[0x0][0x40c] ;  /* 0x00010300ff732b82 */ /* 0x000e220000000800 */
[----:B------:R-:W-:Y:S02]  /*0a10*/  @P2 SHF.L.U32 R114, R100, 0x10, RZ ;  /* 0x0000001064722819 */ /* 0x000fe400000006ff */
[----:B------:R-:W-:Y:S02]  /*0a20*/  CS2R R132, SRZ ;  /* 0x0000000000847805 */ /* 0x000fe4000001ff00 */
[----:B------:R-:W-:Y:S02]  /*0a30*/  @P2 SHF.L.U32 R113, R113, 0x10, RZ ;  /* 0x0000001071712819 */ /* 0x000fe400000006ff */
[----:B------:R-:W-:Y:S02]  /*0a40*/  CS2R R134, SRZ ;  /* 0x0000000000867805 */ /* 0x000fe4000001ff00 */
[----:B------:R-:W-:Y:S02]  /*0a50*/  @P2 SHF.L.U32 R119, R119, 0x10, RZ ;  /* 0x0000001077772819 */ /* 0x000fe400000006ff */
[----:B------:R-:W-:-:S02]  /*0a60*/  CS2R R136, SRZ ;  /* 0x0000000000887805 */ /* 0x000fc4000001ff00 */
[----:B------:R-:W-:Y:S01]  /*0a70*/  @P2 SHF.L.U32 R118, R118, 0x10, RZ ;  /* 0x0000001076762819 */ /* 0x000fe200000006ff */
[----:B------:R-:W1:Y:S01]  /*0a80*/  @P2 LDC R124, c[0x0][0x40c] ;  /* 0x00010300ff7c2b82 */ /* 0x000e620000000800 */
[----:B------:R-:W-:Y:S02]  /*0a90*/  @P2 SHF.L.U32 R122, R102, 0x10, RZ ;  /* 0x00000010667a2819 */ /* 0x000fe400000006ff */
[----:B------:R-:W-:Y:S02]  /*0aa0*/  CS2R R138, SRZ ;  /* 0x00000000008a7805 */ /* 0x000fe4000001ff00 */
[----:B------:R-:W-:-:S03]  /*0ab0*/  @P2 SHF.L.U32 R112, R112, 0x10, RZ ;  /* 0x0000001070702819 */ /* 0x000fc600000006ff */
[----:B------:R-:W2:Y:S08]  /*0ac0*/  @P2 LDC R120, c[0x0][0x40c] ;  /* 0x00010300ff782b82 */ /* 0x000eb00000000800 */
[----:B------:R-:W4:Y:S01]  /*0ad0*/  @P2 LDC R121, c[0x0][0x40c] ;  /* 0x00010300ff792b82 */ /* 0x000f220000000800 */
[----:B0-----:R-:W-:Y:S01]  /*0ae0*/  @P2 FMUL.FTZ R115, R114, R115 ;  /* 0x0000007372732220 */ /* 0x001fe20000410000 */
[----:B------:R-:W-:-:S03]  /*0af0*/  @P2 SHF.L.U32 R114, R101, 0x10, RZ ;  /* 0x0000001065722819 */ /* 0x000fc600000006ff */
[----:B------:R-:W-:-:S03]  /*0b00*/  @P2 FMUL.FTZ R132, R115, R68 ;  /* 0x0000004473842220 */ /* 0x000fc60000410000 */
[----:B------:R-:W0:Y:S01]  /*0b10*/  @P2 LDC R123, c[0x0][0x40c] ;  /* 0x00010300ff7b2b82 */ /* 0x000e220000000800 */
[----:B-1----:R-:W-:Y:S01]  /*0b20*/  @P2 FMUL.FTZ R124, R113, R124 ;  /* 0x0000007c717c2220 */ /* 0x002fe20000410000 */
[----:B------:R-:W-:-:S03]  /*0b30*/  @P2 SHF.L.U32 R113, R103, 0x10, RZ ;  /* 0x0000001067712819 */ /* 0x000fc600000006ff */
[----:B------:R-:W-:-:S03]  /*0b40*/  @P2 FMUL.FTZ R137, R124, R73 ;  /* 0x000000497c892220 */ /* 0x000fc60000410000 */
[----:B------:R-:W1:Y:S01]  /*0b50*/  @P2 LDC R125, c[0x0][0x40c] ;  /* 0x00010300ff7d2b82 */ /* 0x000e620000000800 */
[----:B--2---:R-:W-:-:S04]  /*0b60*/  @P2 FMUL.FTZ R120, R119, R120 ;  /* 0x0000007877782220 */ /* 0x004fc80000410000 */
[----:B------:R-:W-:-:S03]  /*0b70*/  @P2 FMUL.FTZ R133, R120, R69 ;  /* 0x0000004578852220 */ /* 0x000fc60000410000 */
[----:B------:R-:W2:Y:S01]  /*0b80*/  @P2 LDC R126, c[0x0][0x40c] ;  /* 0x00010300ff7e2b82 */ /* 0x000ea20000000800 */
[----:B----4-:R-:W-:-:S04]  /*0b90*/  @P2 FMUL.FTZ R121, R114, R121 ;  /* 0x0000007972792220 */ /* 0x010fc80000410000 */
[----:B------:R-:W-:-:S03]  /*0ba0*/  @P2 FMUL.FTZ R134, R121, R70 ;  /* 0x0000004679862220 */ /* 0x000fc60000410000 */
[----:B------:R-:W4:Y:S01]  /*0bb0*/  @P2 LDC R127, c[0x0][0x40c] ;  /* 0x00010300ff7f2b82 */ /* 0x000f220000000800 */
[----:B0-----:R-:W-:-:S04]  /*0bc0*/  @P2 FMUL.FTZ R118, R118, R123 ;  /* 0x0000007b76762220 */ /* 0x001fc80000410000 */
[----:B------:R-:W-:Y:S01]  /*0bd0*/  @P2 FMUL.FTZ R135, R118, R71 ;  /* 0x0000004776872220 */ /* 0x000fe20000410000 */
[----:B-1----:R-:W-:-:S04]  /*0be0*/  @P2 FMUL.FTZ R125, R122, R125 ;  /* 0x0000007d7a7d2220 */ /* 0x002fc80000410000 */
[----:B------:R-:W-:Y:S01]  /*0bf0*/  @P2 FMUL.FTZ R136, R125, R72 ;  /* 0x000000487d882220 */ /* 0x000fe20000410000 */
[----:B--2---:R-:W-:-:S04]  /*0c00*/  @P2 FMUL.FTZ R113, R113, R126 ;  /* 0x0000007e71712220 */ /* 0x004fc80000410000 */
[----:B------:R-:W-:Y:S01]  /*0c10*/  @P2 FMUL.FTZ R138, R113, R74 ;  /* 0x0000004a718a2220 */ /* 0x000fe20000410000 */
[----:B----4-:R-:W-:-:S04]  /*0c20*/  @P2 FMUL.FTZ R112, R112, R127 ;  /* 0x0000007f70702220 */ /* 0x010fc80000410000 */
[----:B------:R-:W-:-:S07]  /*0c30*/  @P2 FMUL.FTZ R139, R112, R75 ;  /* 0x0000004b708b2220 */ /* 0x000fce0000410000 */
.L_x_10877:
[----:B------:R-:W0:Y:S01]  /*0c40*/  LDC.64 R148, c[0x0][0x3a8] ;  /* 0x0000ea00ff947b82 */ /* 0x000e220000000a00 */
[----:B------:R-:W-:-:S07]  /*0c50*/  @P2 IADD3 R113, PT, PT, R116, 0x80, RZ ;  /* 0x0000008074712810 */ /* 0x000fce0007ffe0ff */
[----:B------:R-:W1:Y:S08]  /*0c60*/  @P2 LDC.64 R118, c[0x0][0x390] ;  /* 0x0000e400ff762b82 */ /* 0x000e700000000a00 */
[----:B------:R-:W2:Y:S01]  /*0c70*/  @P0 LDC.64 R120, c[0x0][0x3a0] ;  /* 0x0000e800ff780b82 */ /* 0x000ea20000000a00 */
[----:B0-----:R-:W-:-:S05]  /*0c80*/  IMAD.WIDE.U32 R114, R117, 0x20, R148 ;  /* 0x0000002075727825 */ /* 0x001fca00078e0094 */
[----:B------:R0:W-:Y:S01]  /*0c90*/  STG.E.128 desc[UR6][R114.64], R132 ;  /* 0x0000008472007986 */ /* 0x0001e2000c101d06 */
[----:B-1----:R-:W-:-:S03]  /*0ca0*/  @P2 IMAD.WIDE.U32 R118, R113, 0x10, R118 ;  /* 0x0000001071762825 */ /* 0x002fc600078e0076 */
[----:B------:R0:W-:Y:S01]  /*0cb0*/  STG.E.128 desc[UR6][R114.64+0x10], R136 ;  /* 0x0000108872007986 */ /* 0x0001e2000c101d06 */
[----:B------:R-:W-:-:S03]  /*0cc0*/  IADD3 R113, PT, PT, R117, 0x80, RZ ;  /* 0x0000008075717810 */ /* 0x000fc60007ffe0ff */
[----:B------:R-:W4:Y:S02]  /*0cd0*/  @P2 LDG.E.128 R100, desc[UR6][R118.64] ;  /* 0x0000000676642981 */ /* 0x000f24000c1e1d00 */
[----:B--2---:R-:W-:-:S05]  /*0ce0*/  @P0 IMAD.WIDE.U32 R120, R113, 0x20, R120 ;  /* 0x0000002071780825 */ /* 0x004fca00078e0078 */
[----:B------:R0:W5:Y:S04]  /*0cf0*/  @P0 LDG.E.128 R104, desc[UR6][R120.64] ;  /* 0x0000000678680981 */ /* 0x000168000c1e1d00 */
[----:B------:R0:W5:Y:S01]  /*0d00*/  @P0 LDG.E.128 R108, desc[UR6][R120.64+0x10] ;  /* 0x00001006786c0981 */ /* 0x000162000c1e1d00 */
[----:B----4-:R-:W-:Y:S02]  /*0d10*/  PRMT R112, R103, 0x7632, R112 ;  /* 0x0000763267707816 */ /* 0x010fe40000000070 */
[----:B------:R-:W-:Y:S02]  /*0d20*/  PRMT R122, R102, 0x7632, R122 ;  /* 0x00007632667a7816 */ /* 0x000fe4000000007a */
[----:B------:R-:W-:Y:S02]  /*0d30*/  PRMT R123, R101, 0x7632, R123 ;  /* 0x00007632657b7816 */ /* 0x000fe4000000007b */
[----:B------:R-:W-:Y:S01]  /*0d40*/  PRMT R124, R100, 0x7632, R124 ;  /* 0x00007632647c7816 */ /* 0x000fe2000000007c */
[----:B0-----:R-:W-:Y:S06]  /*0d50*/  @!P0 BRA `(.L_x_10878) ;  /* 0x0000000000a88947 */ /* 0x001fec0003800000 */
        /* <DEDUP_REMOVED lines=8> */
[----:B------:R-:W2:Y:S08]  /*0de0*/  @P3 LDC R115, c[0x0][0x40c] ;  /* 0x00010300ff733b82 */ /* 0x000eb00000000800 */
[----:B------:R-:W4:Y:S01]  /*0df0*/  @P3 LDC R120, c[0x0][0x40c] ;  /* 0x00010300ff783b82 */ /* 0x000f220000000800 */
[----:B0-----:R-:W-:-:S07]  /*0e00*/  @P3 FMUL.FTZ R124, R124, R119 ;  /* 0x000000777c7c3220 */ /* 0x001fce0000410000 */
[----:B------:R-:W0:Y:S01]  /*0e10*/  @P3 LDC R125, c[0x0][0x40c] ;  /* 0x00010300ff7d3b82 */ /* 0x000e220000000800 */
[----:B-1----:R-:W-:Y:S01]  /*0e20*/  @P3 FMUL.FTZ R119, R118, R121 ;  /* 0x0000007976773220 */ /* 0x002fe20000410000 */
[----:B------:R-:W-:Y:S02]  /*0e30*/  @P3 SHF.L.U32 R118, R102, 0x10, RZ ;  /* 0x0000001066763819 */ /* 0x000fe400000006ff */
[----:B-----5:R-:W-:Y:S01]  /*0e40*/  MOV R121, R105 ;  /* 0x0000006900797202 */ /* 0x020fe20000000f00 */
[----:B------:R-:W-:Y:S01]  /*0e50*/  @P3 FFMA.FTZ R121, R124, R77, R105 ;  /* 0x0000004d7c793223 */ /* 0x000fe20000010069 */
[----:B------:R-:W-:Y:S02]  /*0e60*/  MOV R124, R108 ;  /* 0x0000006c007c7202 */ /* 0x000fe40000000f00 */
[----:B------:R-:W1:Y:S01]  /*0e70*/  @P3 LDC R129, c[0x0][0x40c] ;  /* 0x00010300ff813b82 */ /* 0x000e620000000800 */
[----:B--2---:R-:W-:-:S07]  /*0e80*/  @P3 FMUL.FTZ R115, R114, R115 ;  /* 0x0000007372733220 */ /* 0x004fce0000410000 */
[----:B------:R-:W2:Y:S01]  /*0e90*/  @P3 LDC R126, c[0x0][0x40c] ;  /* 0x00010300ff7e3b82 */ /* 0x000ea20000000800 */
[----:B----4-:R-:W-:Y:S01]  /*0ea0*/  @P3 FMUL.FTZ R114, R123, R120 ;  /* 0x000000787b723220 */ /* 0x010fe20000410000 */
[----:B------:R-:W-:Y:S02]  /*0eb0*/  @P3 SHF.L.U32 R123, R103, 0x10, RZ ;  /* 0x00000010677b3819 */ /* 0x000fe400000006ff */
[----:B------:R-:W-:Y:S01]  /*0ec0*/  MOV R120, R104 ;  /* 0x0000006800787202 */ /* 0x000fe20000000f00 */
[----:B------:R-:W-:Y:S01]  /*0ed0*/  @P3 FFMA.FTZ R120, R115, R76, R104 ;  /* 0x0000004c73783223 */ /* 0x000fe20000010068 */
[----:B0-----:R-:W-:Y:S01]  /*0ee0*/  @P3 FMUL.FTZ R127, R118, R125 ;  /* 0x0000007d767f3220 */ /* 0x001fe20000410000 */
[----:B------:R-:W-:-:S03]  /*0ef0*/  MOV R125, R109 ;  /* 0x0000006d007d7202 */ /* 0x000fc60000000f00 */
[----:B------:R-:W-:Y:S01]  /*0f00*/  @P3 FFMA.FTZ R124, R127, R80, R108 ;  /* 0x000000507f7c3223 */ /* 0x000fe2000001006c */
[----:B------:R-:W-:Y:S01]  /*0f10*/  MOV R127, R111 ;  /* 0x0000006f007f7202 */ /* 0x000fe20000000f00 */
[----:B-1----:R-:W-:Y:S01]  /*0f20*/  @P3 FMUL.FTZ R118, R122, R129 ;  /* 0x000000817a763220 */ /* 0x002fe20000410000 */
[----:B------:R-:W-:Y:S01]  /*0f30*/  MOV R122, R106 ;  /* 0x0000006a007a7202 */ /* 0x000fe20000000f00 */
[----:B------:R-:W-:Y:S02]  /*0f40*/  @P3 FFMA.FTZ R122, R119, R78, R106 ;  /* 0x0000004e777a3223 */ /* 0x000fe4000001006a */
[----:B------:R-:W-:Y:S01]  /*0f50*/  @P3 FFMA.FTZ R125, R118, R81, R109 ;  /* 0x00000051767d3223 */ /* 0x000fe2000001006d */
[----:B--2---:R-:W-:Y:S01]  /*0f60*/  @P3 FMUL.FTZ R129, R123, R126 ;  /* 0x0000007e7b813220 */ /* 0x004fe20000410000 */
[----:B------:R-:W-:Y:S01]  /*0f70*/  MOV R123, R107 ;  /* 0x0000006b007b7202 */ /* 0x000fe20000000f00 */
[----:B------:R-:W-:Y:S01]  /*0f80*/  @P3 FFMA.FTZ R123, R114, R79, R107 ;  /* 0x0000004f727b3223 */ /* 0x000fe2000001006b */
[----:B------:R-:W-:Y:S01]  /*0f90*/  MOV R126, R110 ;  /* 0x0000006e007e7202 */ /* 0x000fe20000000f00 */
[----:B------:R-:W-:Y:S01]  /*0fa0*/  @P3 FFMA.FTZ R126, R129, R82, R110 ;  /* 0x00000052817e3223 */ /* 0x000fe2000001006e */
[----:B------:R-:W-:Y:S06]  /*0fb0*/  @!P3 BRA `(.L_x_10879) ;  /* 0x0000000000a4b947 */ /* 0x000fec0003800000 */
[----:B------:R-:W-:-:S05]  /*0fc0*/  SHF.L.U32 R112, R112, 0x10, RZ ;  /* 0x0000001070707819 */ /* 0x000fca00000006ff */
[----:B------:R-:W-:-:S04]  /*0fd0*/  FMUL.FTZ R112, R112, UR11 ;  /* 0x0000000b70707c20 */ /* 0x000fc80008410000 */
[----:B------:R-:W-:Y:S01]  /*0fe0*/  FFMA.FTZ R127, R112, R83, R111 ;  /* 0x00000053707f7223 */ /* 0x000fe2000001006f */
[----:B------:R-:W-:Y:S06]  /*0ff0*/  BRA `(.L_x_10879) ;  /* 0x0000000000947947 */ /* 0x000fec0003800000 */
.L_x_10878:
[----:B------:R-:W0:Y:S01]  /*1000*/  @P2 LDC R115, c[0x0][0x40c] ;  /* 0x00010300ff732b82 */ /* 0x000e220000000800 */
[----:B------:R-:W-:Y:S02]  /*1010*/  @P2 SHF.L.U32 R114, R100, 0x10, RZ ;  /* 0x0000001064722819 */ /* 0x000fe400000006ff */
[----:B------:R-:W-:Y:S02]  /*1020*/  @P2 SHF.L.U32 R123, R123, 0x10, RZ ;  /* 0x000000107b7b2819 */ /* 0x000fe400000006ff */
[----:B------:R-:W-:Y:S02]  /*1030*/  @P2 SHF.L.U32 R124, R124, 0x10, RZ ;  /* 0x000000107c7c2819 */ /* 0x000fe400000006ff */
[----:B------:R-:W-:Y:S01]  /*1040*/  @P2 SHF.L.U32 R122, R122, 0x10, RZ ;  /* 0x000000107a7a2819 */ /* 0x000fe200000006ff */
[----:B------:R-:W1:Y:S01]  /*1050*/  @P2 LDC R118, c[0x0][0x40c] ;  /* 0x00010300ff762b82 */ /* 0x000e620000000800 */
[----:B------:R-:W-:Y:S02]  /*1060*/  @P2 SHF.L.U32 R120, R102, 0x10, RZ ;  /* 0x0000001066782819 */ /* 0x000fe400000006ff */
[----:B------:R-:W-:-:S05]  /*1070*/  @P2 SHF.L.U32 R112, R112, 0x10, RZ ;  /* 0x0000001070702819 */ /* 0x000fca00000006ff */
[----:B------:R-:W2:Y:S08]  /*1080*/  @P2 LDC R119, c[0x0][0x40c] ;  /* 0x00010300ff772b82 */ /* 0x000eb00000000800 */
[----:B------:R-:W4:Y:S01]  /*1090*/  @P2 LDC R121, c[0x0][0x40c] ;  /* 0x00010300ff792b82 */ /* 0x000f220000000800 */
[----:B0-----:R-:W-:Y:S01]  /*10a0*/  @P2 FMUL.FTZ R115, R114, R115 ;  /* 0x0000007372732220 */ /* 0x001fe20000410000 */
[----:B------:R-:W-:-:S06]  /*10b0*/  @P2 SHF.L.U32 R114, R101, 0x10, RZ ;  /* 0x0000001065722819 */ /* 0x000fcc00000006ff */
[----:B------:R-:W0:Y:S01]  /*10c0*/  @P2 LDC R127, c[0x0][0x40c] ;  /* 0x00010300ff7f2b82 */ /* 0x000e220000000800 */
[----:B-1----:R-:W-:Y:S01]  /*10d0*/  @P2 FMUL.FTZ R118, R123, R118 ;  /* 0x000000767b762220 */ /* 0x002fe20000410000 */
[----:B------:R-:W-:-:S06]  /*10e0*/  @P2 SHF.L.U32 R123, R103, 0x10, RZ ;  /* 0x00000010677b2819 */ /* 0x000fcc00000006ff */
[----:B------:R-:W1:Y:S01]  /*10f0*/  @P2 LDC R125, c[0x0][0x40c] ;  /* 0x00010300ff7d2b82 */ /* 0x000e620000000800 */
[----:B--2---:R-:W-:-:S07]  /*1100*/  @P2 FMUL.FTZ R124, R124, R119 ;  /* 0x000000777c7c2220 */ /* 0x004fce0000410000 */
[----:B------:R-:W2:Y:S01]  /*1110*/  @P2 LDC R126, c[0x0][0x40c] ;  /* 0x00010300ff7e2b82 */ /* 0x000ea20000000800 */
[----:B----4-:R-:W-:-:S07]  /*1120*/  @P2 FMUL.FTZ R119, R114, R121 ;  /* 0x0000007972772220 */ /* 0x010fce0000410000 */
[----:B------:R-:W4:Y:S01]  /*1130*/  @P2 LDC R141, c[0x0][0x40c] ;  /* 0x00010300ff8d2b82 */ /* 0x000f220000000800 */
[----:B0-----:R-:W-:Y:S01]  /*1140*/  @P2 FMUL.FTZ R114, R122, R127 ;  /* 0x0000007f7a722220 */ /* 0x001fe20000410000 */
[----:B------:R-:W-:Y:S02]  /*1150*/  HFMA2 R122, -RZ, RZ, 0, 0 ;  /* 0x00000000ff7a7431 */ /* 0x000fe400000001ff */
[----:B-1----:R-:W-:Y:S01]  /*1160*/  @P2 FMUL.FTZ R129, R120, R125 ;  /* 0x0000007d78812220 */ /* 0x002fe20000410000 */
[----:B------:R-:W-:Y:S01]  /*1170*/  CS2R R120, SRZ ;  /* 0x0000000000787805 */ /* 0x000fe2000001ff00 */
[----:B------:R-:W-:Y:S01]  /*1180*/  @P2 FMUL.FTZ R122, R119, R78 ;  /* 0x0000004e777a2220 */ /* 0x000fe20000410000 */
[----:B------:R-:W-:Y:S01]  /*1190*/  @P2 FMUL.FTZ R121, R124, R77 ;  /* 0x0000004d7c792220 */ /* 0x000fe20000410000 */
[----:B------:R-:W-:Y:S01]  /*11a0*/  CS2R R124, SRZ ;  /* 0x00000000007c7805 */ /* 0x000fe2000001ff00 */
[----:B------:R-:W-:Y:S01]  /*11b0*/  @P2 FMUL.FTZ R120, R115, R76 ;  /* 0x0000004c73782220 */ /* 0x000fe20000410000 */
[----:B------:R-:W-:Y:S01]  /*11c0*/  @P2 FMUL.FTZ R124, R129, R80 ;  /* 0x00000050817c2220 */ /* 0x000fe20000410000 */
[----:B------:R-:W-:Y:S01]  /*11d0*/  @P2 FMUL.FTZ R125, R114, R81 ;  /* 0x00000051727d2220 */ /* 0x000fe20000410000 */
[----:B--2---:R-:W-:Y:S01]  /*11e0*/  @P2 FMUL.FTZ R131, R123, R126 ;  /* 0x0000007e7b832220 */ /* 0x004fe20000410000 */
[----:B------:R-:W-:-:S02]  /*11f0*/  CS2R R126, SRZ ;  /* 0x00000000007e7805 */ /* 0x000fc4000001ff00 */
[----:B------:R-:W-:Y:S01]  /*1200*/  MOV R123, RZ ;  /* 0x000000ff007b7202 */ /* 0x000fe20000000f00 */
[----:B------:R-:W-:Y:S01]  /*1210*/  @P2 FMUL.FTZ R123, R118, R79 ;  /* 0x0000004f767b2220 */ /* 0x000fe20000410000 */
[----:B------:R-:W-:Y:S01]  /*1220*/  @P2 FMUL.FTZ R126, R131, R82 ;  /* 0x00000052837e2220 */ /* 0x000fe20000410000 */
[----:B----4-:R-:W-:-:S04]  /*1230*/  @P2 FMUL.FTZ R112, R112, R141 ;  /* 0x0000008d70702220 */ /* 0x010fc80000410000 */
[----:B------:R-:W-:-:S07]  /*1240*/  @P2 FMUL.FTZ R127, R112, R83 ;  /* 0x00000053707f2220 */ /* 0x000fce0000410000 */
.L_x_10879:
        /* <DEDUP_REMOVED lines=13> */
[----:B------:R-:W-:-:S13]  /*1320*/  ISETP.GT.AND P3, PT, R0, RZ, PT ;  /* 0x000000ff0000720c */ /* 0x000fda0003f64270 */
[----:B-1----:R-:W0:Y:S01]  /*1330*/  @P3 LDC R115, c[0x0][0x40c] ;  /* 0x00010300ff733b82 */ /* 0x002e220000000800 */
[C---:B------:R-:W-:Y:S02]  /*1340*/  @P3 PRMT R112, R100.reuse, 0x7632, R112 ;  /* 0x0000763264703816 */ /* 0x040fe40000000070 */
[----:B------:R-:W-:Y:S02]  /*1350*/  @P3 SHF.L.U32 R114, R100, 0x10, RZ ;  /* 0x0000001064723819 */ /* 0x000fe400000006ff */
[C---:B------:R-:W-:Y:S02]  /*1360*/  @P3 PRMT R113, R101.reuse, 0x7632, R113 ;  /* 0x0000763265713816 */ /* 0x040fe40000000071 */
[----:B------:R-:W-:Y:S01]  /*1370*/  @P3 SHF.L.U32 R112, R112, 0x10, RZ ;  /* 0x0000001070703819 */ /* 0x000fe200000006ff */
[----:B------:R-:W1:Y:S01]  /*1380*/  @P3 LDC R119, c[0x0][0x40c] ;  /* 0x00010300ff773b82 */ /* 0x000e620000000800 */
[----:B------:R-:W-:Y:S02]  /*1390*/  @P3 SHF.L.U32 R118, R101, 0x10, RZ ;  /* 0x0000001065763819 */ /* 0x000fe400000006ff */
[----:B------:R-:W-:-:S02]  /*13a0*/  @P3 SHF.L.U32 R113, R113, 0x10, RZ ;  /* 0x0000001071713819 */ /* 0x000fc400000006ff */
[----:B------:R-:W-:-:S03]  /*13b0*/  @P3 SHF.L.U32 R142, R103, 0x10, RZ ;  /* 0x00000010678e3819 */ /* 0x000fc600000006ff */
[----:B------:R-:W2:Y:S08]  /*13c0*/  @P3 LDC R129, c[0x0][0x40c] ;  /* 0x00010300ff813b82 */ /* 0x000eb00000000800 */
[----:B------:R-:W4:Y:S01]  /*13d0*/  @P3 LDC R128, c[0x0][0x40c] ;  /* 0x00010300ff803b82 */ /* 0x000f220000000800 */
[----:B0-----:R-:W-:Y:S01]  /*13e0*/  @P3 FMUL.FTZ R115, R114, R115 ;  /* 0x0000007372733220 */ /* 0x001fe20000410000 */
[----:B------:R-:W-:-:S04]  /*13f0*/  @P3 PRMT R114, R102, 0x7632, R114 ;  /* 0x0000763266723816 */ /* 0x000fc80000000072 */
[----:B------:R-:W-:Y:S02]  /*1400*/  @P3 SHF.L.U32 R114, R114, 0x10, RZ ;  /* 0x0000001072723819 */ /* 0x000fe400000006ff */
[----:B------:R-:W0:Y:S01]  /*1410*/  @P3 LDC R130, c[0x0][0x40c] ;  /* 0x00010300ff823b82 */ /* 0x000e220000000800 */
[----:B-1----:R-:W-:-:S07]  /*1420*/  @P3 FMUL.FTZ R112, R112, R119 ;  /* 0x0000007770703220 */ /* 0x002fce0000410000 */
[----:B------:R-:W1:Y:S01]  /*1430*/  @P3 LDC R131, c[0x0][0x40c] ;  /* 0x00010300ff833b82 */ /* 0x000e620000000800 */
[----:B--2---:R-:W-:Y:S01]  /*1440*/  @P3 FMUL.FTZ R119, R118, R129 ;  /* 0x0000008176773220 */ /* 0x004fe20000410000 */
[----:B-----5:R-:W-:Y:S01]  /*1450*/  MOV R129, R105 ;  /* 0x0000006900817202 */ /* 0x020fe20000000f00 */
[----:B------:R-:W-:Y:S01]  /*1460*/  @P3 FFMA.FTZ R129, R112, R85, R105 ;  /* 0x0000005570813223 */ /* 0x000fe20000010069 */
[----:B------:R-:W-:-:S04]  /*1470*/  MOV R112, R108 ;  /* 0x0000006c00707202 */ /* 0x000fc80000000f00 */
[----:B------:R-:W2:Y:S01]  /*1480*/  @P3 LDC R143, c[0x0][0x40c] ;  /* 0x00010300ff8f3b82 */ /* 0x000ea20000000800 */
[----:B----4-:R-:W-:Y:S01]  /*1490*/  @P3 FMUL.FTZ R118, R113, R128 ;  /* 0x0000008071763220 */ /* 0x010fe20000410000 */
[----:B------:R-:W-:Y:S02]  /*14a0*/  @P3 SHF.L.U32 R113, R102, 0x10, RZ ;  /* 0x0000001066713819 */ /* 0x000fe400000006ff */
[----:B------:R-:W-:Y:S01]  /*14b0*/  MOV R128, R104 ;  /* 0x0000006800807202 */ /* 0x000fe20000000f00 */
[----:B------:R-:W-:Y:S01]  /*14c0*/  @P3 FFMA.FTZ R128, R115, R84, R104 ;  /* 0x0000005473803223 */ /* 0x000fe20000010068 */
[----:B------:R-:W-:Y:S01]  /*14d0*/  MOV R115, R111 ;  /* 0x0000006f00737202 */ /* 0x000fe20000000f00 */
[----:B0-----:R-:W-:Y:S01]  /*14e0*/  @P3 FMUL.FTZ R141, R113, R130 ;  /* 0x00000082718d3220 */ /* 0x001fe20000410000 */
[----:B------:R-:W-:Y:S01]  /*14f0*/  MOV R130, R106 ;  /* 0x0000006a00827202 */ /* 0x000fe20000000f00 */
[----:B------:R-:W-:Y:S01]  /*1500*/  @P3 FFMA.FTZ R130, R119, R86, R106 ;  /* 0x0000005677823223 */ /* 0x000fe2000001006a */
[----:B------:R-:W-:Y:S01]  /*1510*/  MOV R113, R109 ;  /* 0x0000006d00717202 */ /* 0x000fe20000000f00 */
[----:B------:R-:W-:Y:S01]  /*1520*/  @P3 FFMA.FTZ R112, R141, R88, R108 ;  /* 0x000000588d703223 */ /* 0x000fe2000001006c */
[----:B-1----:R-:W-:Y:S01]  /*1530*/  @P3 FMUL.FTZ R140, R114, R131 ;  /* 0x00000083728c3220 */ /* 0x002fe20000410000 */
[----:B------:R-:W-:Y:S01]  /*1540*/  MOV R131, R107 ;  /* 0x0000006b00837202 */ /* 0x000fe20000000f00 */
[----:B------:R-:W-:Y:S01]  /*1550*/  @P3 FFMA.FTZ R131, R118, R87, R107 ;  /* 0x0000005776833223 */ /* 0x000fe2000001006b */
[----:B------:R-:W-:Y:S01]  /*1560*/  MOV R114, R110 ;  /* 0x0000006e00727202 */ /* 0x000fe20000000f00 */
[----:B------:R-:W-:Y:S01]  /*1570*/  @P3 FFMA.FTZ R113, R140, R89, R109 ;  /* 0x000000598c713223 */ /* 0x000fe2000001006d */
[----:B--2---:R-:W-:-:S04]  /*1580*/  @P3 FMUL.FTZ R143, R142, R143 ;  /* 0x0000008f8e8f3220 */ /* 0x004fc80000410000 */
[----:B------:R-:W-:Y:S01]  /*1590*/  @P3 FFMA.FTZ R114, R143, R90, R110 ;  /* 0x0000005a8f723223 */ /* 0x000fe2000001006e */
[----:B------:R-:W-:Y:S06]  /*15a0*/  @!P3 BRA `(.L_x_10881) ;  /* 0x0000000000b4b947 */ /* 0x000fec0003800000 */
[----:B------:R-:W-:-:S04]  /*15b0*/  PRMT R115, R103, 0x7632, R115 ;  /* 0x0000763267737816 */ /* 0x000fc80000000073 */
[----:B------:R-:W-:-:S05]  /*15c0*/  SHF.L.U32 R115, R115, 0x10, RZ ;  /* 0x0000001073737819 */ /* 0x000fca00000006ff */
[----:B------:R-:W-:-:S04]  /*15d0*/  FMUL.FTZ R118, R115, UR11 ;  /* 0x0000000b73767c20 */ /* 0x000fc80008410000 */
[----:B------:R-:W-:Y:S01]  /*15e0*/  FFMA.FTZ R115, R118, R91, R111 ;  /* 0x0000005b76737223 */ /* 0x000fe2000001006f */
[----:B------:R-:W-:Y:S06]  /*15f0*/  BRA `(.L_x_10881) ;  /* 0x0000000000a07947 */ /* 0x000fec0003800000 */
.L_x_10880:
[----:B-1----:R-:W0:Y:S01]  /*1600*/  @P2 LDC R115, c[0x0][0x40c] ;  /* 0x00010300ff732b82 */ /* 0x002e220000000800 */
[C---:B------:R-:W-:Y:S02]  /*1610*/  @P2 SHF.L.U32 R114, R100.reuse, 0x10, RZ ;  /* 0x0000001064722819 */ /* 0x040fe400000006ff */
[----:B------:R-:W-:Y:S02]  /*1620*/  @P2 PRMT R112, R100, 0x7632, R112 ;  /* 0x0000763264702816 */ /* 0x000fe40000000070 */
        /* <DEDUP_REMOVED lines=14> */
[----:B--2---:R-:W-:-:S07]  /*1710*/  @P2 FMUL.FTZ R119, R118, R129 ;  /* 0x0000008176772220 */ /* 0x004fce0000410000 */
[----:B------:R-:W2:Y:S01]  /*1720*/  @P2 LDC R145, c[0x0][0x40c] ;  /* 0x00010300ff912b82 */ /* 0x000ea20000000800 */
[----:B----4-:R-:W-:Y:S01]  /*1730*/  @P2 FMUL.FTZ R118, R113, R128 ;  /* 0x0000008071762220 */ /* 0x010fe20000410000 */
[----:B------:R-:W-:Y:S02]  /*1740*/  @P2 PRMT R113, R103, 0x7632, R113 ;  /* 0x0000763267712816 */ /* 0x000fe40000000071 */
[----:B------:R-:W-:Y:S02]  /*1750*/  CS2R R128, SRZ ;  /* 0x0000000000807805 */ /* 0x000fe4000001ff00 */
[----:B------:R-:W-:Y:S01]  /*1760*/  @P2 FMUL.FTZ R128, R115, R84 ;  /* 0x0000005473802220 */ /* 0x000fe20000410000 */
[----:B------:R-:W-:Y:S01]  /*1770*/  @P2 SHF.L.U32 R113, R113, 0x10, RZ ;  /* 0x0000001071712819 */ /* 0x000fe200000006ff */
[----:B------:R-:W-:Y:S01]  /*1780*/  @P2 FMUL.FTZ R129, R112, R85 ;  /* 0x0000005570812220 */ /* 0x000fe20000410000 */
[----:B------:R-:W4:Y:S01]  /*1790*/  @P2 LDC R142, c[0x0][0x40c] ;  /* 0x00010300ff8e2b82 */ /* 0x000f220000000800 */
[----:B0-----:R-:W-:Y:S01]  /*17a0*/  @P2 FMUL.FTZ R140, R114, R143 ;  /* 0x0000008f728c2220 */ /* 0x001fe20000410000 */
[----:B------:R-:W-:Y:S01]  /*17b0*/  @P2 SHF.L.U32 R114, R103, 0x10, RZ ;  /* 0x0000001067722819 */ /* 0x000fe200000006ff */
[----:B-1----:R-:W-:Y:S01]  /*17c0*/  @P2 FMUL.FTZ R141, R130, R131 ;  /* 0x00000083828d2220 */ /* 0x002fe20000410000 */
[----:B------:R-:W-:-:S02]  /*17d0*/  CS2R R130, SRZ ;  /* 0x0000000000827805 */ /* 0x000fc4000001ff00 */
[----:B------:R-:W-:Y:S01]  /*17e0*/  @P2 FMUL.FTZ R130, R119, R86 ;  /* 0x0000005677822220 */ /* 0x000fe20000410000 */
[----:B------:R-:W-:Y:S01]  /*17f0*/  @P2 FMUL.FTZ R131, R118, R87 ;  /* 0x0000005776832220 */ /* 0x000fe20000410000 */
[----:B--2---:R-:W-:Y:S01]  /*1800*/  @P2 FMUL.FTZ R145, R114, R145 ;  /* 0x0000009172912220 */ /* 0x004fe20000410000 */
[----:B------:R-:W-:-:S03]  /*1810*/  CS2R R114, SRZ ;  /* 0x0000000000727805 */ /* 0x000fc6000001ff00 */
[----:B------:R-:W-:Y:S01]  /*1820*/  @P2 FMUL.FTZ R114, R145, R90 ;  /* 0x0000005a91722220 */ /* 0x000fe20000410000 */
[----:B----4-:R-:W-:Y:S01]  /*1830*/  @P2 FMUL.FTZ R142, R113, R142 ;  /* 0x0000008e718e2220 */ /* 0x010fe20000410000 */
[----:B------:R-:W-:Y:S02]  /*1840*/  CS2R R112, SRZ ;  /* 0x0000000000707805 */ /* 0x000fe4000001ff00 */
[----:B------:R-:W-:Y:S01]  /*1850*/  @P2 FMUL.FTZ R112, R141, R88 ;  /* 0x000000588d702220 */ /* 0x000fe20000410000 */
[----:B------:R-:W-:Y:S01]  /*1860*/  @P2 FMUL.FTZ R113, R140, R89 ;  /* 0x000000598c712220 */ /* 0x000fe20000410000 */
[----:B------:R-:W-:-:S07]  /*1870*/  @P2 FMUL.FTZ R115, R142, R91 ;  /* 0x0000005b8e732220 */ /* 0x000fce0000410000 */
.L_x_10881:
[----:B------:R-:W0:Y:S01]  /*1880*/  @P2 LDC.64 R118, c[0x0][0x390] ;  /* 0x0000e400ff762b82 */ /* 0x000e220000000a00 */
[C---:B------:R-:W-:Y:S02]  /*1890*/  IADD3 R151, PT, PT, R117.reuse, 0x100, RZ ;  /* 0x0000010075977810 */ /* 0x040fe40007ffe0ff */
[----:B------:R-:W-:Y:S02]  /*18a0*/  @P2 IADD3 R143, PT, PT, R116, 0x180, RZ ;  /* 0x00000180748f2810 */ /* 0x000fe40007ffe0ff */
[----:B------:R-:W-:Y:S01]  /*18b0*/  IADD3 R145, PT, PT, R117, 0x180, RZ ;  /* 0x0000018075917810 */ /* 0x000fe20007ffe0ff */
        /* <DEDUP_REMOVED lines=10> */
[----:B------:R-:W-:-:S13]  /*1960*/  ISETP.GT.AND P0, PT, R0, RZ, PT ;  /* 0x000000ff0000720c */ /* 0x000fda0003f04270 */
[----:B--2---:R-:W0:Y:S01]  /*1970*/  @P0 LDC R117, c[0x0][0x40c] ;  /* 0x00010300ff750b82 */ /* 0x004e220000000800 */
[C---:B------:R-:W-:Y:S02]  /*1980*/  @P0 SHF.L.U32 R116, R100.reuse, 0x10, RZ ;  /* 0x0000001064740819 */ /* 0x040fe400000006ff */
[----:B------:R-:W-:Y:S02]  /*1990*/  @P0 PRMT R0, R100, 0x7632, R0 ;  /* 0x0000763264000816 */ /* 0x000fe40000000000 */
[----:B------:R-:W-:Y:S02]  /*19a0*/  @P0 SHF.L.U32 R142, R102, 0x10, RZ ;  /* 0x00000010668e0819 */ /* 0x000fe400000006ff */
[----:B------:R-:W-:Y:S01]  /*19b0*/  @P0 SHF.L.U32 R0, R0, 0x10, RZ ;  /* 0x0000001000000819 */ /* 0x000fe200000006ff */
[----:B------:R-:W1:Y:S08]  /*19c0*/  @P0 LDC R141, c[0x0][0x40c] ;  /* 0x00010300ff8d0b82 */ /* 0x000e700000000800 */
[----:B------:R-:W2:Y:S08]  /*19d0*/  @P0 LDC R118, c[0x0][0x40c] ;  /* 0x00010300ff760b82 */ /* 0x000eb00000000800 */
[----:B------:R-:W4:Y:S01]  /*19e0*/  @P0 LDC R143, c[0x0][0x40c] ;  /* 0x00010300ff8f0b82 */ /* 0x000f220000000800 */
[----:B0-----:R-:W-:Y:S01]  /*19f0*/  @P0 FMUL.FTZ R119, R116, R117 ;  /* 0x0000007574770220 */ /* 0x001fe20000410000 */
[----:B------:R-:W-:-:S02]  /*1a00*/  @P0 SHF.L.U32 R117, R101, 0x10, RZ ;  /* 0x0000001065750819 */ /* 0x000fc400000006ff */
[----:B------:R-:W-:-:S04]  /*1a10*/  @P0 PRMT R116, R101, 0x7632, R116 ;  /* 0x0000763265740816 */ /* 0x000fc80000000074 */
[----:B------:R-:W0:Y:S01]  /*1a20*/  @P0 LDC R151, c[0x0][0x40c] ;  /* 0x00010300ff970b82 */ /* 0x000e220000000800 */
[----:B-1----:R-:W-:Y:S01]  /*1a30*/  @P0 FMUL.FTZ R0, R0, R141 ;  /* 0x0000008d00000220 */ /* 0x002fe20000410000 */
[----:B------:R-:W-:-:S06]  /*1a40*/  @P0 SHF.L.U32 R116, R116, 0x10, RZ ;  /* 0x0000001074740819 */ /* 0x000fcc00000006ff */
[----:B------:R-:W1:Y:S01]  /*1a50*/  @P0 LDC R153, c[0x0][0x40c] ;  /* 0x00010300ff990b82 */ /* 0x000e620000000800 */
[----:B--2---:R-:W-:Y:S01]  /*1a60*/  @P0 FMUL.FTZ R141, R117, R118 ;  /* 0x00000076758d0220 */ /* 0x004fe20000410000 */
[----:B------:R-:W-:-:S04]  /*1a70*/  @P0 PRMT R117, R102, 0x7632, R117 ;  /* 0x0000763266750816 */ /* 0x000fc80000000075 */
[----:B------:R-:W-:Y:S02]  /*1a80*/  @P0 SHF.L.U32 R118, R117, 0x10, RZ ;  /* 0x0000001075760819 */ /* 0x000fe400000006ff */
[----:B------:R-:W2:Y:S01]  /*1a90*/  @P0 LDC R155, c[0x0][0x40c] ;  /* 0x00010300ff9b0b82 */ /* 0x000ea20000000800 */
[----:B-----5:R-:W-:Y:S01]  /*1aa0*/  MOV R117, R105 ;  /* 0x0000006900757202 */ /* 0x020fe20000000f00 */
[----:B------:R-:W-:Y:S01]  /*1ab0*/  @P0 FFMA.FTZ R117, R0, R93, R105 ;  /* 0x0000005d00750223 */ /* 0x000fe20000010069 */
[----:B------:R-:W-:Y:S01]  /*1ac0*/  @P0 SHF.L.U32 R0, R103, 0x10, RZ ;  /* 0x0000001067000819 */ /* 0x000fe200000006ff */
[----:B----4-:R-:W-:Y:S01]  /*1ad0*/  @P0 FMUL.FTZ R140, R116, R143 ;  /* 0x0000008f748c0220 */ /* 0x010fe20000410000 */
[----:B------:R-:W-:Y:S01]  /*1ae0*/  MOV R116, R104 ;  /* 0x0000006800747202 */ /* 0x000fe20000000f00 */
[----:B------:R-:W-:Y:S01]  /*1af0*/  @P0 FFMA.FTZ R116, R119, R92, R104 ;  /* 0x0000005c77740223 */ /* 0x000fe20000010068 */
[----:B------:R-:W-:Y:S01]  /*1b00*/  MOV R119, R107 ;  /* 0x0000006b00777202 */ /* 0x000fe20000000f00 */
[----:B0-----:R-:W-:Y:S01]  /*1b10*/  @P0 FMUL.FTZ R151, R142, R151 ;  /* 0x000000978e970220 */ /* 0x001fe20000410000 */
[----:B------:R-:W-:Y:S01]  /*1b20*/  @P0 FFMA.FTZ R119, R140, R95, R107 ;  /* 0x0000005f8c770223 */ /* 0x000fe2000001006b */
[----:B------:R-:W-:-:S02]  /*1b30*/  MOV R140, R108 ;  /* 0x0000006c008c7202 */ /* 0x000fc40000000f00 */
        /* <DEDUP_REMOVED lines=16> */
.L_x_10882:
[----:B--2---:R-:W0:Y:S01]  /*1c40*/  @P2 LDC R117, c[0x0][0x40c] ;  /* 0x00010300ff752b82 */ /* 0x004e220000000800 */
[C---:B------:R-:W-:Y:S02]  /*1c50*/  @P2 PRMT R0, R100.reuse, 0x7632, R0 ;  /* 0x0000763264002816 */ /* 0x040fe40000000000 */
[----:B------:R-:W-:Y:S02]  /*1c60*/  @P2 SHF.L.U32 R116, R100, 0x10, RZ ;  /* 0x0000001064742819 */ /* 0x000fe400000006ff */
[----:B------:R-:W-:Y:S02]  /*1c70*/  @P2 SHF.L.U32 R0, R0, 0x10, RZ ;  /* 0x0000001000002819 */ /* 0x000fe400000006ff */
[C---:B------:R-:W-:Y:S01]  /*1c80*/  @P2 SHF.L.U32 R118, R101.reuse, 0x10, RZ ;  /* 0x0000001065762819 */ /* 0x040fe200000006ff */
[----:B------:R-:W1:Y:S08]  /*1c90*/  @P2 LDC R119, c[0x0][0x40c] ;  /* 0x00010300ff772b82 */ /* 0x000e700000000800 */
[----:B------:R-:W2:Y:S08]  /*1ca0*/  @P2 LDC R143, c[0x0][0x40c] ;  /* 0x00010300ff8f2b82 */ /* 0x000eb00000000800 */
[----:B------:R-:W4:Y:S01]  /*1cb0*/  @P2 LDC R140, c[0x0][0x40c] ;  /* 0x00010300ff8c2b82 */ /* 0x000f220000000800 */
[----:B0-----:R-:W-:Y:S01]  /*1cc0*/  @P2 FMUL.FTZ R141, R116, R117 ;  /* 0x00000075748d2220 */ /* 0x001fe20000410000 */
[----:B------:R-:W-:-:S06]  /*1cd0*/  @P2 PRMT R116, R101, 0x7632, R116 ;  /* 0x0000763265742816 */ /* 0x000fcc0000000074 */
[----:B------:R-:W0:Y:S01]  /*1ce0*/  @P2 LDC R151, c[0x0][0x40c] ;  /* 0x00010300ff972b82 */ /* 0x000e220000000800 */
[----:B-1----:R-:W-:Y:S01]  /*1cf0*/  @P2 FMUL.FTZ R0, R0, R119 ;  /* 0x0000007700002220 */ /* 0x002fe20000410000 */
[----:B------:R-:W-:Y:S02]  /*1d00*/  @P2 SHF.L.U32 R119, R116, 0x10, RZ ;  /* 0x0000001074772819 */ /* 0x000fe400000006ff */
[----:B------:R-:W-:Y:S02]  /*1d10*/  CS2R R116, SRZ ;  /* 0x0000000000747805 */ /* 0x000fe4000001ff00 */
[----:B------:R-:W-:Y:S01]  /*1d20*/  @P2 FMUL.FTZ R117, R0, R93 ;  /* 0x0000005d00752220 */ /* 0x000fe20000410000 */
[----:B------:R-:W-:Y:S01]  /*1d30*/  @P2 SHF.L.U32 R0, R102, 0x10, RZ ;  /* 0x0000001066002819 */ /* 0x000fe200000006ff */
[----:B------:R-:W-:Y:S01]  /*1d40*/  @P2 FMUL.FTZ R116, R141, R92 ;  /* 0x0000005c8d742220 */ /* 0x000fe20000410000 */
[----:B------:R-:W1:Y:S01]  /*1d50*/  @P2 LDC R150, c[0x0][0x40c] ;  /* 0x00010300ff962b82 */ /* 0x000e620000000800 */
[----:B--2---:R-:W-:Y:S01]  /*1d60*/  @P2 FMUL.FTZ R143, R118, R143 ;  /* 0x0000008f768f2220 */ /* 0x004fe20000410000 */
[----:B------:R-:W-:Y:S01]  /*1d70*/  HFMA2 R118, -RZ, RZ, 0, 0 ;  /* 0x00000000ff767431 */ /* 0x000fe200000001ff */
[----:B------:R-:W-:-:S04]  /*1d80*/  @P2 PRMT R141, R103, 0x7632, R141 ;  /* 0x00007632678d2816 */ /* 0x000fc8000000008d */
[----:B------:R-:W-:Y:S01]  /*1d90*/  @P2 SHF.L.U32 R142, R141, 0x10, RZ ;  /* 0x000000108d8e2819 */ /* 0x000fe200000006ff */
[----:B------:R-:W2:Y:S01]  /*1da0*/  @P2 LDC R153, c[0x0][0x40c] ;  /* 0x00010300ff992b82 */ /* 0x000ea20000000800 */
[----:B----4-:R-:W-:Y:S01]  /*1db0*/  @P2 FMUL.FTZ R140, R119, R140 ;  /* 0x0000008c778c2220 */ /* 0x010fe20000410000 */
[----:B------:R-:W-:Y:S01]  /*1dc0*/  MOV R119, RZ ;  /* 0x000000ff00777202 */ /* 0x000fe20000000f00 */
[----:B------:R-:W-:Y:S01]  /*1dd0*/  @P2 FMUL.FTZ R118, R143, R94 ;  /* 0x0000005e8f762220 */ /* 0x000fe20000410000 */
[----:B------:R-:W-:Y:S01]  /*1de0*/  @P2 SHF.L.U32 R143, R103, 0x10, RZ ;  /* 0x00000010678f2819 */ /* 0x000fe200000006ff */
[----:B------:R-:W-:Y:S01]  /*1df0*/  @P2 FMUL.FTZ R119, R140, R95 ;  /* 0x0000005f8c772220 */ /* 0x000fe20000410000 */
[----:B------:R-:W-:Y:S01]  /*1e00*/  HFMA2 R140, -RZ, RZ, 0, 0 ;  /* 0x00000000ff8c7431 */ /* 0x000fe200000001ff */
[----:B------:R-:W-:Y:S01]  /*1e10*/  MOV R141, RZ ;  /* 0x000000ff008d7202 */ /* 0x000fe20000000f00 */
[----:B------:R-:W4:Y:S01]  /*1e20*/  @P2 LDC R155, c[0x0][0x40c] ;  /* 0x00010300ff9b2b82 */ /* 0x000f220000000800 */
[----:B0-----:R-:W-:Y:S01]  /*1e30*/  @P2 FMUL.FTZ R151, R0, R151 ;  /* 0x0000009700972220 */ /* 0x001fe20000410000 */
[----:B------:R-:W-:-:S03]  /*1e40*/  @P2 PRMT R0, R102, 0x7632, R0 ;  /* 0x0000763266002816 */ /* 0x000fc60000000000 */
[----:B------:R-:W-:Y:S01]  /*1e50*/  @P2 FMUL.FTZ R140, R151, R96 ;  /* 0x00000060978c2220 */ /* 0x000fe20000410000 */
[----:B------:R-:W-:Y:S01]  /*1e60*/  @P2 SHF.L.U32 R0, R0, 0x10, RZ ;  /* 0x0000001000002819 */ /* 0x000fe200000006ff */
[----:B-1----:R-:W-:-:S04]  /*1e70*/  @P2 FMUL.FTZ R151, R143, R150 ;  /* 0x000000968f972220 */ /* 0x002fc80000410000 */
[----:B--2---:R-:W-:-:S04]  /*1e80*/  @P2 FMUL.FTZ R0, R0, R153 ;  /* 0x0000009900002220 */ /* 0x004fc80000410000 */
[----:B------:R-:W-:Y:S01]  /*1e90*/  @P2 FMUL.FTZ R141, R0, R97 ;  /* 0x00000061008d2220 */ /* 0x000fe20000410000 */
[----:B----4-:R-:W-:Y:S01]  /*1ea0*/  @P2 FMUL.FTZ R150, R142, R155 ;  /* 0x0000009b8e962220 */ /* 0x010fe20000410000 */
[----:B------:R-:W-:Y:S02]  /*1eb0*/  CS2R R142, SRZ ;  /* 0x00000000008e7805 */ /* 0x000fe4000001ff00 */
[----:B------:R-:W-:Y:S01]  /*1ec0*/  @P2 FMUL.FTZ R142, R151, R98 ;  /* 0x00000062978e2220 */ /* 0x000fe20000410000 */
[----:B------:R-:W-:-:S07]  /*1ed0*/  @P2 FMUL.FTZ R143, R150, R99 ;  /* 0x00000063968f2220 */ /* 0x000fce0000410000 */
.L_x_10883:
[----:B------:R-:W-:Y:S01]  /*1ee0*/  FADD.FTZ R0, RZ, R132 ;  /* 0x00000084ff007221 */ /* 0x000fe20000010000 */
[----:B------:R-:W0:Y:S01]  /*1ef0*/  S2UR UR5, SR_CgaCtaId ;  /* 0x00000000000579c3 */ /* 0x000e220000008800 */
[C---:B------:R-:W-:Y:S01]  /*1f00*/  ISETP.NE.AND P0, PT, R3.reuse, RZ, PT ;  /* 0x000000ff0300720c */ /* 0x040fe20003f05270 */
[----:B------:R-:W-:Y:S01]  /*1f10*/  UMOV UR4, 0x400 ;  /* 0x0000040000047882 */ /* 0x000fe20000000000 */
[----:B------:R-:W-:Y:S01]  /*1f20*/  FADD.FTZ R151, R0, R133 ;  /* 0x0000008500977221 */ /* 0x000fe20000010000 */
[----:B------:R-:W-:-:S03]  /*1f30*/  ISETP.GT.U32.AND P2, PT, R3, 0x3, PT ;  /* 0x000000030300780c */ /* 0x000fc60003f44070 */
        /* <DEDUP_REMOVED lines=114> */
[----:B0-----:R-:W-:-:S05]  /*2660*/  FADD.FTZ R153, R152, R153 ;  /* 0x0000009998997221 */ /* 0x001fca0000010000 */
[----:B------:R-:W0:Y:S02]  /*2670*/  SHFL.BFLY PT, R154, R153, 0x8, 0x1f ;  /* 0x0d001f00999a7f89 */ /* 0x000e2400000e0000 */
[----:B0-----:R-:W-:Y:S01]  /*2680*/  FADD.FTZ R154, R153, R154 ;  /* 0x0000009a999a7221 */ /* 0x001fe20000010000 */
[----:B------:R-:W-:Y:S01]  /*2690*/  IMAD.WIDE.U32 R152, R145, 0x20, R148 ;  /* 0x0000002091987825 */ /* 0x000fe200078e0094 */
[----:B------:R-:W-:Y:S02]  /*26a0*/  CS2R R148, SRZ ;  /* 0x0000000000947805 */ /* 0x000fe4000001ff00 */
[----:B------:R-:W-:Y:S01]  /*26b0*/  @!P2 LEA R145, R3, UR4, 0x3 ;  /* 0x000000040391ac11 */ /* 0x000fe2000f8e18ff */
[----:B------:R-:W0:Y:S04]  /*26c0*/  SHFL.BFLY PT, R155, R154, 0x10, 0x1f ;  /* 0x0e001f009a9b7f89 */ /* 0x000e2800000e0000 */
[----:B------:R-:W-:Y:S04]  /*26d0*/  STG.E.128 desc[UR6][R152.64], R116 ;  /* 0x0000007498007986 */ /* 0x000fe8000c101d06 */
[----:B------:R-:W-:Y:S01]  /*26e0*/  STG.E.128 desc[UR6][R152.64+0x10], R140 ;  /* 0x0000108c98007986 */ /* 0x000fe2000c101d06 */
[----:B0-----:R-:W-:Y:S01]  /*26f0*/  FADD.FTZ R151, R154, R155 ;  /* 0x0000009b9a977221 */ /* 0x001fe20000010000 */
[----:B------:R-:W-:-:S02]  /*2700*/  MOV R154, RZ ;  /* 0x000000ff009a7202 */ /* 0x000fc40000000f00 */
[----:B------:R-:W-:Y:S02]  /*2710*/  @!P2 MOV R154, 0x400 ;  /* 0x00000400009aa802 */ /* 0x000fe40000000f00 */
[----:B------:R-:W-:Y:S01]  /*2720*/  @!P0 STS.64 [R0+UR4], R150 ;  /* 0x0000009600008988 */ /* 0x000fe20008000a04 */
[----:B------:R-:W-:Y:S01]  /*2730*/  BAR.SYNC.DEFER_BLOCKING 0x0 ;  /* 0x0000000000007b1d */ /* 0x000fe20000010000 */
[----:B------:R-:W-:Y:S02]  /*2740*/  I2FP.F32.U32 R156, R154 ;  /* 0x0000009a009c7245 */ /* 0x000fe40000201000 */
[----:B------:R-:W-:-:S03]  /*2750*/  ISETP.NE.AND P0, PT, R2, RZ, PT ;  /* 0x000000ff0200720c */ /* 0x000fc60003f05270 */
[----:B------:R-:W0:Y:S04]  /*2760*/  SHFL.DOWN PT, R151, R154, 0x2, 0x1f ;  /* 0x08401f009a977f89 */ /* 0x000e2800000e0000 */
[----:B------:R1:W2:Y:S01]  /*2770*/  @!P2 LDS.64 R148, [R145] ;  /* 0x000000009194a984 */ /* 0x0002a20000000a00 */
[----:B0-----:R-:W-:Y:S02]  /*2780*/  IADD3 R0, PT, PT, R151, R154, RZ ;  /* 0x0000009a97007210 */ /* 0x001fe40007ffe0ff */
[----:B------:R-:W-:Y:S02]  /*2790*/  I2FP.F32.S32 R158, R151 ;  /* 0x00000097009e7245 */ /* 0x000fe40000201400 */
[----:B-1----:R-:W-:-:S04]  /*27a0*/  I2FP.F32.S32 R145, R0 ;  /* 0x0000000000917245 */ /* 0x002fc80000201400 */
[----:B------:R-:W0:Y:S01]  /*27b0*/  MUFU.RCP R152, R145 ;  /* 0x0000009100987308 */ /* 0x000e220000001000 */
[----:B--2---:R-:W1:Y:S04]  /*27c0*/  SHFL.DOWN PT, R155, R148, 0x2, 0x1f ;  /* 0x08401f00949b7f89 */ /* 0x004e6800000e0000 */
[----:B------:R-:W2:Y:S01]  /*27d0*/  SHFL.DOWN PT, R150, R149, 0x2, 0x1f ;  /* 0x08401f0095967f89 */ /* 0x000ea200000e0000 */
[C---:B-1----:R-:W-:Y:S01]  /*27e0*/  FMUL.FTZ R151, R155.reuse, R158 ;  /* 0x0000009e9b977220 */ /* 0x042fe20000410000 */
[----:B------:R-:W-:-:S03]  /*27f0*/  FADD.FTZ R155, -R155, R148 ;  /* 0x000000949b9b7221 */ /* 0x000fc60000010100 */
[----:B------:R-:W-:Y:S01]  /*2800*/  FFMA.FTZ R153, R156, R148, R151 ;  /* 0x000000949c997223 */ /* 0x000fe20000010097 */
[----:B------:R-:W-:Y:S01]  /*2810*/  FMUL.FTZ R155, R155, R155 ;  /* 0x0000009b9b9b7220 */ /* 0x000fe20000410000 */
[----:B------:R-:W1:Y:S02]  /*2820*/  SHFL.DOWN PT, R151, R0, 0x1, 0x1f ;  /* 0x08201f0000977f89 */ /* 0x000e6400000e0000 */
[----:B0-----:R-:W-:Y:S01]  /*2830*/  FMUL.FTZ R148, R152, R153 ;  /* 0x0000009998947220 */ /* 0x001fe20000410000 */
[----:B------:R-:W-:Y:S01]  /*2840*/  FMUL.FTZ R155, R155, R156 ;  /* 0x0000009c9b9b7220 */ /* 0x000fe20000410000 */
[----:B--2---:R-:W-:-:S03]  /*2850*/  FADD.FTZ R153, R150, R149 ;  /* 0x0000009596997221 */ /* 0x004fc60000010000 */
[----:B------:R-:W0:Y:S01]  /*2860*/  SHFL.DOWN PT, R157, R148, 0x1, 0x1f ;  /* 0x08201f00949d7f89 */ /* 0x000e2200000e0000 */
[----:B------:R-:W-:-:S04]  /*2870*/  FMUL.FTZ R155, R155, R158 ;  /* 0x0000009e9b9b7220 */ /* 0x000fc80000410000 */
[----:B------:R-:W-:Y:S01]  /*2880*/  FFMA.FTZ R153, R152, R155, R153 ;  /* 0x0000009b98997223 */ /* 0x000fe20000010099 */
[-C--:B-1----:R-:W-:Y:S02]  /*2890*/  IADD3 R150, PT, PT, R0, R151.reuse, RZ ;  /* 0x0000009700967210 */ /* 0x082fe40007ffe0ff */
[----:B------:R-:W-:Y:S02]  /*28a0*/  I2FP.F32.S32 R151, R151 ;  /* 0x0000009700977245 */ /* 0x000fe40000201400 */
[----:B------:R-:W-:Y:S02]  /*28b0*/  I2FP.F32.S32 R152, R150 ;  /* 0x0000009600987245 */ /* 0x000fe40000201400 */
[----:B------:R-:W1:Y:S01]  /*28c0*/  SHFL.DOWN PT, R150, R153, 0x1, 0x1f ;  /* 0x08201f0099967f89 */ /* 0x000e6200000e0000 */
[----:B0-----:R-:W-:Y:S01]  /*28d0*/  FADD.FTZ R0, R148, -R157 ;  /* 0x8000009d94007221 */ /* 0x001fe20000010000 */
[----:B------:R-:W-:Y:S02]  /*28e0*/  FMUL.FTZ R154, R157, R151 ;  /* 0x000000979d9a7220 */ /* 0x000fe40000410000 */
[----:B------:R-:W0:Y:S01]  /*28f0*/  MUFU.RCP R152, R152 ;  /* 0x0000009800987308 */ /* 0x000e220000001000 */
[----:B------:R-:W-:Y:S01]  /*2900*/  FMUL.FTZ R0, R0, R0 ;  /* 0x0000000000007220 */ /* 0x000fe20000410000 */
[----:B------:R-:W-:-:S02]  /*2910*/  FFMA.FTZ R149, R145, R148, R154 ;  /* 0x0000009491957223 */ /* 0x000fc4000001009a */
[----:B------:R-:W3:Y:S01]  /*2920*/  LDC R148, c[0x0][0x448] ;  /* 0x00011200ff947b82 */ /* 0x000ee20000000800 */
[----:B------:R-:W-:-:S04]  /*2930*/  FMUL.FTZ R0, R145, R0 ;  /* 0x0000000091007220 */ /* 0x000fc80000410000 */
[----:B------:R-:W-:Y:S01]  /*2940*/  FMUL.FTZ R151, R0, R151 ;  /* 0x0000009700977220 */ /* 0x000fe20000410000 */
[----:B0-----:R-:W-:Y:S01]  /*2950*/  FMUL.FTZ R0, R152, R149 ;  /* 0x0000009598007220 */ /* 0x001fe20000410000 */
[----:B-1----:R-:W-:-:S05]  /*2960*/  FADD.FTZ R145, R153, R150 ;  /* 0x0000009699917221 */ /* 0x002fca0000010000 */
[----:B------:R-:W0:Y:S01]  /*2970*/  SHFL.IDX PT, R0, R0, RZ, 0x1f ;  /* 0x00001fff00007589 */ /* 0x000e2200000e0000 */
[----:B------:R-:W-:Y:S02]  /*2980*/  FFMA.FTZ R152, R152, R151, R145 ;  /* 0x0000009798987223 */ /* 0x000fe40000010091 */
[----:B------:R-:W1:Y:S03]  /*2990*/  @!P0 LDC.64 R150, c[0x0][0x3c0] ;  /* 0x0000f000ff968b82 */ /* 0x000e660000000a00 */
[----:B------:R-:W3:Y:S01]  /*29a0*/  SHFL.IDX PT, R149, R152, RZ, 0x1f ;  /* 0x00001fff98957589 */ /* 0x000ee200000e0000 */
[----:B0-----:R-:W-:Y:S01]  /*29b0*/  FMUL.FTZ R145, R0, R0 ;  /* 0x0000000000917220 */ /* 0x001fe20000410000 */
[----:B-1----:R-:W-:-:S04]  /*29c0*/  @!P0 IMAD.WIDE R150, R144, 0x4, R150 ;  /* 0x0000000490968825 */ /* 0x002fc800078e0296 */
[----:B------:R-:W-:Y:S01]  /*29d0*/  FSEL R154, R145, RZ, P1 ;  /* 0x000000ff919a7208 */ /* 0x000fe20000800000 */
[----:B---3--:R-:W-:Y:S02]  /*29e0*/  FFMA.FTZ R145, R149, UR10, R148 ;  /* 0x0000000a95917c23 */ /* 0x008fe40008010094 */
[----:B------:R-:W0:Y:S01]  /*29f0*/  @!P0 LDC.64 R148, c[0x0][0x3c8] ;  /* 0x0000f200ff948b82 */ /* 0x000e220000000a00 */
[----:B------:R1:W-:Y:S01]  /*2a00*/  @!P0 STG.E desc[UR6][R150.64], R0 ;  /* 0x0000000096008986 */ /* 0x0003e2000c101906 */
[----:B------:R-:W-:-:S06]  /*2a10*/  FADD.FTZ R145, R145, R154 ;  /* 0x0000009a91917221 */ /* 0x000fcc0000010000 */
[----:B------:R-:W2:Y:S01]  /*2a20*/  MUFU.RSQ R145, R145 ;  /* 0x0000009100917308 */ /* 0x000ea20000001400 */
[----:B0-----:R-:W-:-:S05]  /*2a30*/  @!P0 IMAD.WIDE R148, R144, 0x4, R148 ;  /* 0x0000000490948825 */ /* 0x001fca00078e0294 */
[----:B--2---:R1:W-:Y:S01]  /*2a40*/  @!P0 STG.E desc[UR6][R148.64], R145 ;  /* 0x0000009194008986 */ /* 0x0043e2000c101906 */
        /* <DEDUP_REMOVED lines=19> */
[----:B------:R-:W-:Y:S01]  /*2b80*/  FMUL.FTZ R137, R145, R136 ;  /* 0x0000008891897220 */ /* 0x000fe20000410000 */
[----:B------:R-:W-:Y:S01]  /*2b90*/  LEA.HI.SX32 R147, R147, R2, 0x1d ;  /* 0x0000000293937211 */ /* 0x000fe200078feaff */
[C---:B------:R-:W-:Y:S01]  /*2ba0*/  FADD.FTZ R148, -R146.reuse, R135 ;  /* 0x0000008792947221 */ /* 0x040fe20000010100 */
[C---:B------:R-:W-:Y:S01]  /*2bb0*/  FADD.FTZ R158, -R146.reuse, R125 ;  /* 0x0000007d929e7221 */ /* 0x040fe20000010100 */
[C---:B------:R-:W-:Y:S01]  /*2bc0*/  FMUL.FTZ R125, R145.reuse, R134 ;  /* 0x00000086917d7220 */ /* 0x040fe20000410000 */
[C---:B------:R-:W-:Y:S01]  /*2bd0*/  FMUL.FTZ R135, R145.reuse, R128 ;  /* 0x0000008091877220 */ /* 0x040fe20000410000 */
[C---:B------:R-:W-:Y:S01]  /*2be0*/  FMUL.FTZ R157, R145.reuse, R114 ;  /* 0x00000072919d7220 */ /* 0x040fe20000410000 */
[C---:B------:R-:W-:Y:S01]  /*2bf0*/  FADD.FTZ R124, -R146.reuse, R124 ;  /* 0x0000007c927c7221 */ /* 0x040fe20000010100 */
[C---:B------:R-:W-:Y:S01]  /*2c00*/  FMUL.FTZ R128, R145.reuse, R123 ;  /* 0x0000007b91807220 */ /* 0x040fe20000410000 */
[----:B------:R-:W-:Y:S01]  /*2c10*/  FMUL.FTZ R134, R145, R127 ;  /* 0x0000007f91867220 */ /* 0x000fe20000410000 */
[----:B------:R-:W-:Y:S01]  /*2c20*/  FFMA.FTZ R114, R137, R8, R40 ;  /* 0x0000000889727223 */ /* 0x000fe20000010028 */
[C---:B------:R-:W-:Y:S01]  /*2c30*/  FADD.FTZ R120, -R146.reuse, R120 ;  /* 0x0000007892787221 */ /* 0x040fe20000010100 */
[C---:B------:R-:W-:Y:S01]  /*2c40*/  FADD.FTZ R122, -R146.reuse, R122 ;  /* 0x0000007a927a7221 */ /* 0x040fe20000010100 */
[C---:B------:R-:W-:Y:S01]  /*2c50*/  FADD.FTZ R126, -R146.reuse, R126 ;  /* 0x0000007e927e7221 */ /* 0x040fe20000010100 */
[C---:B------:R-:W-:Y:S01]  /*2c60*/  IADD3 R123, PT, PT, R147.reuse, 0x80, RZ ;  /* 0x00000080937b7810 */ /* 0x040fe20007ffe0ff */
[C---:B------:R-:W-:Y:S01]  /*2c70*/  FADD.FTZ R117, -R146.reuse, R117 ;  /* 0x0000007592757221 */ /* 0x040fe20000010100 */
[C---:B------:R-:W-:Y:S01]  /*2c80*/  IADD3 R127, PT, PT, R147.reuse, 0x100, RZ ;  /* 0x00000100937f7810 */ /* 0x040fe20007ffe0ff */
[C---:B------:R-:W-:Y:S01]  /*2c90*/  FADD.FTZ R0, -R146.reuse, R132 ;  /* 0x0000008492007221 */ /* 0x040fe20000010100 */
[----:B------:R-:W-:Y:S01]  /*2ca0*/  IADD3 R137, PT, PT, R147, 0x180, RZ ;  /* 0x0000018093897810 */ /* 0x000fe20007ffe0ff */
[C---:B------:R-:W-:Y:S01]  /*2cb0*/  FADD.FTZ R152, -R146.reuse, R139 ;  /* 0x0000008b92987221 */ /* 0x040fe20000010100 */
[C---:B------:R-:W-:Y:S01]  /*2cc0*/  FADD.FTZ R118, -R146.reuse, R118 ;  /* 0x0000007692767221 */ /* 0x040fe20000010100 */
[C---:B------:R-:W-:Y:S01]  /*2cd0*/  FMUL.FTZ R150, R145.reuse, R150 ;  /* 0x0000009691967220 */ /* 0x040fe20000410000 */
[C---:B------:R-:W-:Y:S01]  /*2ce0*/  FADD.FTZ R132, -R146.reuse, R133 ;  /* 0x0000008592847221 */ /* 0x040fe20000010100 */
[C---:B------:R-:W-:Y:S01]  /*2cf0*/  FADD.FTZ R162, -R146.reuse, R129 ;  /* 0x0000008192a27221 */ /* 0x040fe20000010100 */
[C---:B------:R-:W-:Y:S01]  /*2d00*/  FADD.FTZ R130, -R146.reuse, R130 ;  /* 0x0000008292827221 */ /* 0x040fe20000010100 */
[C---:B------:R-:W-:Y:S01]  /*2d10*/  FMUL.FTZ R139, R145.reuse, R124 ;  /* 0x0000007c918b7220 */ /* 0x040fe20000410000 */
[C---:B------:R-:W-:Y:S01]  /*2d20*/  FMUL.FTZ R158, R145.reuse, R158 ;  /* 0x0000009e919e7220 */ /* 0x040fe20000410000 */
[C---:B------:R-:W-:Y:S01]  /*2d30*/  FADD.FTZ R115, -R146.reuse, R115 ;  /* 0x0000007392737221 */ /* 0x040fe20000010100 */
[C---:B------:R-:W-:Y:S01]  /*2d40*/  FMUL.FTZ R129, R145.reuse, R120 ;  /* 0x0000007891817220 */ /* 0x040fe20000410000 */
[C---:B------:R-:W-:Y:S01]  /*2d50*/  FMUL.FTZ R133, R145.reuse, R122 ;  /* 0x0000007a91857220 */ /* 0x040fe20000410000 */
[C---:B------:R-:W-:Y:S01]  /*2d60*/  FMUL.FTZ R149, R145.reuse, R126 ;  /* 0x0000007e91957220 */ /* 0x040fe20000410000 */
[C---:B------:R-:W-:Y:S01]  /*2d70*/  FMUL.FTZ R153, R145.reuse, R121 ;  /* 0x0000007991997220 */ /* 0x040fe20000410000 */
[----:B------:R-:W-:Y:S01]  /*2d80*/  FADD.FTZ R164, -R146, R131 ;  /* 0x0000008392a47221 */ /* 0x000fe20000010100 */
[----:B------:R-:W-:Y:S01]  /*2d90*/  FMUL.FTZ R124, R145, R117 ;  /* 0x00000075917c7220 */ /* 0x000fe20000410000 */
[----:B0-----:R-:W-:-:S04]  /*2da0*/  IMAD.WIDE.U32 R120, R147, 0x10, R112 ;  /* 0x0000001093787825 */ /* 0x001fc800078e0070 */
[----:B------:R-:W-:Y:S01]  /*2db0*/  FADD.FTZ R131, -R146, R141 ;  /* 0x0000008d92837221 */ /* 0x000fe20000010100 */
[----:B------:R-:W-:Y:S01]  /*2dc0*/  FMUL.FTZ R155, R145, R118 ;  /* 0x00000076919b7220 */ /* 0x000fe20000410000 */
[----:B------:R-:W-:Y:S01]  /*2dd0*/  FFMA.FTZ R117, R150, R9, R41 ;  /* 0x0000000996757223 */ /* 0x000fe20000010029 */
[----:B------:R-:W-:-:S04]  /*2de0*/  IMAD.WIDE.U32 R122, R123, 0x10, R112 ;  /* 0x000000107b7a7825 */ /* 0x000fc800078e0070 */
[----:B------:R-:W-:Y:S01]  /*2df0*/  FMUL.FTZ R141, R145, R130 ;  /* 0x00000082918d7220 */ /* 0x000fe20000410000 */
[----:B------:R-:W-:Y:S01]  /*2e00*/  FFMA.FTZ R118, R139, R16, R48 ;  /* 0x000000108b767223 */ /* 0x000fe20000010030 */
[----:B------:R-:W-:Y:S01]  /*2e10*/  FADD.FTZ R116, -R146, R116 ;  /* 0x0000007492747221 */ /* 0x000fe20000010100 */
[----:B------:R-:W-:-:S04]  /*2e20*/  IMAD.WIDE.U32 R126, R127, 0x10, R112 ;  /* 0x000000107f7e7825 */ /* 0x000fc800078e0070 */
[C---:B------:R-:W-:Y:S01]  /*2e30*/  FMUL.FTZ R119, R145.reuse, R0 ;  /* 0x0000000091777220 */ /* 0x040fe20000410000 */
[C---:B------:R-:W-:Y:S01]  /*2e40*/  FMUL.FTZ R132, R145.reuse, R132 ;  /* 0x0000008491847220 */ /* 0x040fe20000410000 */
[----:B------:R-:W-:Y:S01]  /*2e50*/  FMUL.FTZ R130, R145, R115 ;  /* 0x0000007391827220 */ /* 0x000fe20000410000 */
[----:B------:R-:W-:-:S04]  /*2e60*/  IMAD.WIDE.U32 R136, R137, 0x10, R112 ;  /* 0x0000001089887825 */ /* 0x000fc800078e0070 */
[----:B------:R-:W-:Y:S01]  /*2e70*/  FFMA.FTZ R113, R125, R6, R38 ;  /* 0x000000067d717223 */ /* 0x000fe20000010026 */
[----:B------:R-:W-:Y:S01]  /*2e80*/  FFMA.FTZ R125, R158, R17, R49 ;  /* 0x000000119e7d7223 */ /* 0x000fe20000010031 */
[C---:B------:R-:W-:Y:S01]  /*2e90*/  FADD.FTZ R138, -R146.reuse, R138 ;  /* 0x0000008a928a7221 */ /* 0x040fe20000010100 */
[C---:B------:R-:W-:Y:S01]  /*2ea0*/  FMUL.FTZ R154, R145.reuse, R154 ;  /* 0x0000009a919a7220 */ /* 0x040fe20000410000 */
[C---:B------:R-:W-:Y:S01]  /*2eb0*/  FADD.FTZ R140, -R146.reuse, R140 ;  /* 0x0000008c928c7221 */ /* 0x040fe20000010100 */
[C---:B------:R-:W-:Y:S01]  /*2ec0*/  FADD.FTZ R142, -R146.reuse, R142 ;  /* 0x0000008e928e7221 */ /* 0x040fe20000010100 */
[----:B------:R-:W-:Y:S01]  /*2ed0*/  FMUL.FTZ R0, R145, R131 ;  /* 0x0000008391007220 */ /* 0x000fe20000410000 */
[----:B------:R-:W-:Y:S01]  /*2ee0*/  F2FP.BF16.F32.PACK_AB R114, R117, R114 ;  /* 0x000000727572723e */ /* 0x000fe200000010ff */
[----:B------:R-:W-:Y:S01]  /*2ef0*/  FADD.FTZ R146, -R146, R143 ;  /* 0x0000008f92927221 */ /* 0x000fe20000010100 */
[----:B------:R-:W-:Y:S01]  /*2f00*/  FMUL.FTZ R151, R145, R116 ;  /* 0x0000007491977220 */ /* 0x000fe20000410000 */
[----:B------:R-:W-:Y:S01]  /*2f10*/  FFMA.FTZ R112, R119, R4, R36 ;  /* 0x0000000477707223 */ /* 0x000fe20000010024 */
[----:B------:R-:W-:Y:S01]  /*2f20*/  FFMA.FTZ R117, R132, R5, R37 ;  /* 0x0000000584757223 */ /* 0x000fe20000010025 */
[----:B------:R-:W-:Y:S01]  /*2f30*/  F2FP.BF16.F32.PACK_AB R118, R125, R118 ;  /* 0x000000767d76723e */ /* 0x000fe200000010ff */
[----:B------:R-:W-:Y:S01]  /*2f40*/  FFMA.FTZ R131, R157, R26, R58 ;  /* 0x0000001a9d837223 */ /* 0x000fe2000001003a */
[----:B------:R-:W-:Y:S01]  /*2f50*/  FFMA.FTZ R130, R130, R27, R59 ;  /* 0x0000001b82827223 */ /* 0x000fe2000001003b */
        /* <DEDUP_REMOVED lines=51> */
.L_x_10884:
[----:B0-----:R-:W0:Y:S01]  /*3290*/  LDC.64 R112, c[0x0][0x380] ;  /* 0x0000e000ff707b82 */ /* 0x001e220000000a00 */
[----:B------:R-:W-:Y:S01]  /*32a0*/  UPLOP3.LUT UP0, UPT, UPT, UPT, UP0, 0x40, 0x4 ;  /* 0x000000000004789c */ /* 0x000fe20003f0e800 */
[----:B0-----:R-:W-:-:S04]  /*32b0*/  IADD3 R144, PT, PT, R144, R112, RZ ;  /* 0x0000007090907210 */ /* 0x001fc80007ffe0ff */
[----:B------:R-:W-:-:S13]  /*32c0*/  ISETP.GE.AND P0, PT, R144, R113, PT ;  /* 0x000000719000720c */ /* 0x000fda0003f06270 */
[----:B------:R-:W-:Y:S05]  /*32d0*/  @!P0 BRA `(.L_x_10885) ;  /* 0xffffffd000a08947 */ /* 0x000fea000383ffff */
[----:B------:R-:W-:Y:S05]  /*32e0*/  EXIT ;  /* 0x000000000000794d */ /* 0x000fea0003800000 */
.L_x_10886:
        /* <DEDUP_REMOVED lines=9> */
.L_x_27269:


//--------------------- .text._ZN10layer_norm13ln_fwd_kernelINS_13Kernel_traitsIf13__nv_bfloat16fS2_fjLj4096ELj1ELj1ELj4ELj16ENS_18Kernel_traits_baseILj4096EfS2_fS2_fjLj128EEEEELb1ELb0ELb0ELb0EEEvNS_9FwdParamsE --------------------------
	.section	.text._ZN10layer_norm13ln_fwd_kernelINS_13Kernel_traitsIf13__nv_bfloat16fS2_fjLj4096ELj1ELj1ELj4ELj16ENS_18Kernel_traits_baseILj4096EfS2_fS2_fjLj128EEEEELb1ELb0ELb0ELb0EEEvNS_9FwdParamsE,"ax",@progbits
	.align	128
        .global         _ZN10layer_norm13ln_fwd_kernelINS_13Kernel_traitsIf13__nv_bfloat16fS2_fjLj4096ELj1ELj1ELj4ELj16ENS_18Kernel_traits_baseILj4096EfS2_fS2_fjLj128EEEEELb1ELb0ELb0ELb0EEEvNS_9FwdParamsE
        .type           _ZN10layer_norm13ln_fwd_kernelINS_13Kernel_traitsIf13__nv_bfloat16fS2_fjLj4096ELj1ELj1ELj4ELj16ENS_18Kernel_traits_baseILj4096EfS2_fS2_fjLj128EEEEELb1ELb0ELb0ELb0EEEvNS_9FwdParamsE,@function
        .size           _ZN10layer_norm13ln_fwd_kernelINS_13Kernel_traitsIf13__nv_bfloat16fS2_fjLj4096ELj1ELj1ELj4ELj16ENS_18Kernel_traits_baseILj4096EfS2_fS2_fjLj128EEEEELb1ELb0ELb0ELb0EEEvNS_9FwdParamsE,(.L_x_27270 - _ZN10layer_norm13ln_fwd_kernelINS_13Kernel_traitsIf13__nv_bfloat16fS2_fjLj4096ELj1ELj1ELj4ELj16ENS_18Kernel_traits_baseILj4096EfS2_fS2_fjLj128EEEEELb1ELb0ELb0ELb0EEEvNS_9FwdParamsE)
        .other          _ZN10layer_norm13ln_fwd_kernelINS_13Kernel_traitsIf13__nv_bfloat16fS2_fjLj4096ELj1ELj1ELj4ELj16ENS_18Kernel_traits_baseILj4096EfS2_fS2_fjLj128EEEEELb1ELb0ELb0ELb0EEEvNS_9FwdParamsE,@"STO_CUDA_ENTRY STV_DEFAULT"
_ZN10layer_norm13ln_fwd_kernelINS_13Kernel_traitsIf13__nv_bfloat16fS2_fjLj4096ELj1ELj1ELj4ELj16ENS_18Kernel_traits_baseILj4096EfS2_fS2_fjLj128EEEEELb1ELb0ELb0ELb0EEEvNS_9FwdParamsE:
.text._ZN10layer_norm13ln_fwd_kernelINS_13Kernel_traitsIf13__nv_bfloat16fS2_fjLj4096ELj1ELj1ELj4ELj16ENS_18Kernel_traits_baseILj4096EfS2_fS2_fjLj128EEEEELb1ELb0ELb0ELb0EEEvNS_9FwdParamsE:
        /* <DEDUP_REMOVED lines=19> */
[----:B------:R-:W0:Y:S01]  /*0130*/  S2UR UR10, SR_CTAID.X ;  /* 0x00000000000a79c3 */ /* 0x000e220000002500 */
[----:B-----5:R-:W-:Y:S01]  /*0140*/  LOP3.LUT R125, R123, 0x1f, RZ, 0xc0, !PT ;  /* 0x0000001f7b7d7812 */ /* 0x020fe200078ec0ff */
[----:B------:R-:W-:-:S06]  /*0150*/  UISETP.NE.AND.EX UP0, UPT, UR5, URZ, UPT, UP0 ;  /* 0x000000ff0500728c */ /* 0x000fcc000bf05300 */
[----:B------:R-:W0:Y:S02]  /*0160*/  LDC R8, c[0x0][0x360] ;  /* 0x0000d800ff087b82 */ /* 0x000e240000000800 */
[----:B0-----:R-:W-:Y:S01]  /*0170*/  IMAD R11, R8, UR10, R123 ;  /* 0x0000000a080b7c24 */ /* 0x001fe2000f8e027b */
[----:B--2---:R-:W-:Y:S02]  /*0180*/  @P0 R2UR UR8, R2 ;  /* 0x00000000020802ca */ /* 0x004fe400000e0000 */
[----:B------:R-:W-:Y:S02]  /*0190*/  LOP3.LUT R2, R123, 0x60, RZ, 0xc0, !PT ;  /* 0x000000607b027812 */ /* 0x000fe400078ec0ff */
[----:B------:R-:W-:Y:S02]  /*01a0*/  @P0 R2UR UR9, R3 ;  /* 0x00000000030902ca */ /* 0x000fe400000e0000 */
[----:B------:R-:W-:Y:S02]  /*01b0*/  SHF.R.S32.HI R3, RZ, 0x1f, R6 ;  /* 0x0000001fff037819 */ /* 0x000fe40000011406 */
[----:B-1----:R-:W-:-:S02]  /*01c0*/  @P0 IADD3 R0, P1, PT, R4, R9, RZ ;  /* 0x0000000904000210 */ /* 0x002fc40007f3e0ff */
[----:B------:R-:W-:Y:S02]  /*01d0*/  LOP3.LUT R124, R2, 0x1f, R123, 0xf8, !PT ;  /* 0x0000001f027c7812 */ /* 0x000fe400078ef87b */
[----:B------:R-:W-:Y:S01]  /*01e0*/  LEA.HI R3, R3, R6, RZ, 0x3 ;  /* 0x0000000603037211 */ /* 0x000fe200078f18ff */
[----:B------:R-:W-:Y:S01]  /*01f0*/  @P0 IMAD.X R7, RZ, RZ, R5, P1 ;  /* 0x000000ffff070224 */ /* 0x000fe200008e0605 */
[----:B------:R-:W-:Y:S01]  /*0200*/  LOP3.LUT R10, R124, 0x7f, RZ, 0x3c, !PT ;  /* 0x0000007f7c0a7812 */ /* 0x000fe200078e3cff */
[----:B------:R-:W-:Y:S02]  /*0210*/  UIADD3 UR15, UPT, UPT, UR8, -0x61c88647, URZ ;  /* 0x9e3779b9080f7890 */ /* 0x000fe4000fffe0ff */
[----:B------:R-:W-:Y:S01]  /*0220*/  UIADD3 UR18, UPT, UPT, UR9, -0x4498517b, URZ ;  /* 0xbb67ae8509127890 */ /* 0x000fe2000fffe0ff */
[----:B------:R-:W-:Y:S01]  /*0230*/  LEA.HI.SX32 R10, R3, R10, 0x1d ;  /* 0x0000000a030a7211 */ /* 0x000fe200078feaff */
[----:B------:R-:W-:Y:S01]  /*0240*/  UIADD3 UR19, UPT, UPT, UR8, 0x3c6ef372, URZ ;  /* 0x3c6ef37208137890 */ /* 0x000fe2000fffe0ff */
[--C-:B------:R-:W-:Y:S01]  /*0250*/  SHF.R.U64 R9, R0, 0x2, R7.reuse ;  /* 0x0000000200097819 */ /* 0x100fe20000001207 */
[----:B------:R-:W-:Y:S01]  /*0260*/  UIADD3 UR20, UPT, UPT, UR9, 0x76cf5d0a, URZ ;  /* 0x76cf5d0a09147890 */ /* 0x000fe2000fffe0ff */
[----:B------:R-:W-:Y:S01]  /*0270*/  SHF.R.U32.HI R8, RZ, 0x2, R7 ;  /* 0x00000002ff087819 */ /* 0x000fe20000011607 */
        /* <DEDUP_REMOVED lines=27> */
[----:B------:R-:W1:Y:S02]  /*0430*/  @P0 LDC.64 R4, c[0x0][0x3d0] ;  /* 0x0000f400ff040b82 */ /* 0x000e640000000a00 */
[----:B------:R0:W5:Y:S01]  /*0440*/  @P1 LDG.E.128 R100, desc[UR6][R12.64+0x10] ;  /* 0x000010060c641981 */ /* 0x000162000c1e1d00 */
[----:B------:R-:W-:-:S03]  /*0450*/  @P1 VIADD R21, R21, 0x80 ;  /* 0x0000008015151836 */ /* 0x000fc60000000000 */
[----:B------:R0:W5:Y:S01]  /*0460*/  @P1 LD.E.128 R44, desc[UR6][R14.64] ;  /* 0x000000060e2c1980 */ /* 0x000162000c101d00 */
[C---:B--2---:R-:W-:Y:S01]  /*0470*/  @P2 IMAD.WIDE.U32 R16, R21.reuse, 0x20, R16 ;  /* 0x0000002015102825 */ /* 0x044fe200078e0010 */
[----:B------:R-:W2:Y:S02]  /*0480*/  @P0 LDC.64 R6, c[0x0][0x438] ;  /* 0x00010e00ff060b82 */ /* 0x000ea40000000a00 */
[----:B------:R0:W5:Y:S04]  /*0490*/  @P1 LD.E.128 R40, desc[UR6][R14.64+0x10] ;  /* 0x000010060e281980 */ /* 0x000168000c101d00 */
[----:B------:R0:W5:Y:S01]  /*04a0*/  @P2 LDG.E.128 R96, desc[UR6][R16.64] ;  /* 0x0000000610602981 */ /* 0x000162000c1e1d00 */
[----:B---3--:R-:W-:-:S03]  /*04b0*/  @P2 IMAD.WIDE.U32 R18, R21, 0x20, R18 ;  /* 0x0000002015122825 */ /* 0x008fc600078e0012 */
[----:B------:R0:W5:Y:S04]  /*04c0*/  @P2 LDG.E.128 R88, desc[UR6][R16.64+0x10] ;  /* 0x0000100610582981 */ /* 0x000168000c1e1d00 */
[----:B------:R0:W5:Y:S01]  /*04d0*/  @P2 LD.E.128 R36, desc[UR6][R18.64] ;  /* 0x0000000612242980 */ /* 0x000162000c101d00 */
[----:B-1----:R-:W-:-:S03]  /*04e0*/  @P0 IMAD.WIDE.U32 R4, R124, 0x20, R4 ;  /* 0x000000207c040825 */ /* 0x002fc600078e0004 */
[----:B------:R0:W5:Y:S04]  /*04f0*/  @P2 LD.E.128 R32, desc[UR6][R18.64+0x10] ;  /* 0x0000100612202980 */ /* 0x000168000c101d00 */
        /* <DEDUP_REMOVED lines=17> */
.L_x_10888:
        /* <DEDUP_REMOVED lines=14> */
[----:B------:R0:W5:Y:S03]  /*06f0*/  @P1 LDG.E.128 R100, desc[UR6][R4.64+0x10] ;  /* 0x0000100604641981 */ /* 0x000166000c1e1d00 */
[----:B------:R-:W-:Y:S01]  /*0700*/  @P2 VIADD R35, R35, 0x80 ;  /* 0x0000008023232836 */ /* 0x000fe20000000000 */
        /* <DEDUP_REMOVED lines=24> */
.L_x_10889:
[----:B------:R-:W-:Y:S05]  /*0890*/  BSYNC.RECONVERGENT B0 ;  /* 0x0000000000007941 */ /* 0x000fea0003800200 */
.L_x_10887:
        /* <DEDUP_REMOVED lines=33> */
[----:B------:R-:W-:Y:S02]  /*0ab0*/  LOP3.LUT R13, R14, UR22, R13, 0x96, !PT ;  /* 0x000000160e0d7c12 */ /* 0x000fe4000f8e960d */
[----:B------:R-:W-:Y:S01]  /*0ac0*/  SHF.R.S32.HI R14, RZ, 0x3, R3 ;  /* 0x00000003ff0e7819 */ /* 0x000fe20000011403 */
        /* <DEDUP_REMOVED lines=25> */
[C---:B------:R-:W-:Y:S02]  /*0c60*/  LOP3.LUT R13, R14.reuse, 0x7f, RZ, 0xc0, !PT ;  /* 0x0000007f0e0d7812 */ /* 0x040fe400078ec0ff */
[----:B------:R-:W-:Y:S01]  /*0c70*/  SHF.L.U32 R14, R14, 0x1, RZ ;  /* 0x000000010e0e7819 */ /* 0x000fe200000006ff */
[----:B------:R-:W-:Y:S01]  /*0c80*/  IMAD R7, R4, -0x2daee0ad, RZ ;  /* 0xd2511f5304077824 */ /* 0x000fe200078e02ff */
[----:B------:R-:W-:Y:S01]  /*0c90*/  VIADDMNMX R15, R13, -R2, RZ, !PT ;  /* 0x800000020d0f7246 */ /* 0x000fe200078001ff */
[----:B------:R-:W-:Y:S01]  /*0ca0*/  IMAD R56, R125, -0x20, R13 ;  /* 0xffffffe07d387824 */ /* 0x000fe200078e020d */
[----:B------:R-:W-:Y:S02]  /*0cb0*/  LOP3.LUT R14, R14, 0xffffff00, RZ, 0xc0, !PT ;  /* 0xffffff000e0e7812 */ /* 0x000fe400078ec0ff */
[----:B------:R-:W-:-:S02]  /*0cc0*/  VIMNMX R15, PT, PT, R15, 0x20, PT ;  /* 0x000000200f0f7848 */ /* 0x000fc40003fe0100 */
[----:B------:R-:W-:Y:S01]  /*0cd0*/  LOP3.LUT R3, R6, UR29, R3, 0x96, !PT ;  /* 0x0000001d06037c12 */ /* 0x000fe2000f8e9603 */
[----:B------:R-:W-:Y:S01]  /*0ce0*/  IMAD R6, R5, -0x326172a9, RZ ;  /* 0xcd9e8d5705067824 */ /* 0x000fe200078e02ff */
[----:B------:R-:W-:Y:S01]  /*0cf0*/  VIMNMX R56, PT, PT, RZ, R56, !PT ;  /* 0x00000038ff387248 */ /* 0x000fe20007fe0100 */
[----:B------:R-:W-:Y:S02]  /*0d00*/  IMAD R15, R15, 0x8, R14 ;  /* 0x000000080f0f7824 */ /* 0x000fe400078e020e */
[----:B------:R-:W-:Y:S01]  /*0d10*/  IMAD.HI.U32 R5, R12, -0x326172a9, RZ ;  /* 0xcd9e8d570c057827 */ /* 0x000fe200078e00ff */
[----:B------:R-:W-:Y:S02]  /*0d20*/  VIMNMX R121, PT, PT, R56, 0x20, PT ;  /* 0x0000002038797848 */ /* 0x000fe40003fe0100 */
[----:B------:R-:W-:Y:S01]  /*0d30*/  I2FP.F32.U32 R15, R15 ;  /* 0x0000000f000f7245 */ /* 0x000fe20000201000 */
[----:B------:R-:W-:Y:S01]  /*0d40*/  IMAD.HI.U32 R4, R3, -0x2daee0ad, RZ ;  /* 0xd2511f5303047827 */ /* 0x000fe200078e00ff */
[----:B------:R-:W-:-:S02]  /*0d50*/  LOP3.LUT R2, R6, UR31, R5, 0x96, !PT ;  /* 0x0000001f06027c12 */ /* 0x000fc4000f8e9605 */
[----:B------:R0:W0:Y:S01]  /*0d60*/  MUFU.RCP R122, R15 ;  /* 0x0000000f007a7308 */ /* 0x0000220000001000 */
[----:B------:R-:W-:Y:S01]  /*0d70*/  IMAD R121, R121, 0x8, R14 ;  /* 0x0000000879797824 */ /* 0x000fe200078e020e */
[----:B------:R-:W-:Y:S01]  /*0d80*/  LOP3.LUT R13, R7, UR32, R4, 0x96, !PT ;  /* 0x00000020070d7c12 */ /* 0x000fe2000f8e9604 */
[----:B------:R-:W-:Y:S01]  /*0d90*/  IMAD R4, R3, -0x2daee0ad, RZ ;  /* 0xd2511f5303047824 */ /* 0x000fe200078e02ff */
[----:B------:R-:W-:Y:S01]  /*0da0*/  LOP3.LUT R5, R0, 0x3, RZ, 0xc0, !PT ;  /* 0x0000000300057812 */ /* 0x000fe200078ec0ff */
[----:B------:R-:W-:-:S04]  /*0db0*/  IMAD.HI.U32 R7, R2, -0x2daee0ad, RZ ;  /* 0xd2511f5302077827 */ /* 0x000fc800078e00ff */
[----:B------:R-:W-:Y:S01]  /*0dc0*/  IMAD R3, R12, -0x326172a9, RZ ;  /* 0xcd9e8d570c037824 */ /* 0x000fe200078e02ff */
[----:B------:R-:W-:Y:S01]  /*0dd0*/  LOP3.LUT R7, R4, UR34, R7, 0x96, !PT ;  /* 0x0000002204077c12 */ /* 0x000fe2000f8e9607 */
[----:B------:R-:W-:-:S04]  /*0de0*/  IMAD.HI.U32 R6, R13, -0x326172a9, RZ ;  /* 0xcd9e8d570d067827 */ /* 0x000fc800078e00ff */
[----:B------:R-:W-:Y:S01]  /*0df0*/  HFMA2 R4, -RZ, RZ, 0, 0 ;  /* 0x00000000ff047431 */ /* 0x000fe200000001ff */
[----:B------:R-:W-:Y:S01]  /*0e00*/  LOP3.LUT R6, R3, UR33, R6, 0x96, !PT ;  /* 0x0000002103067c12 */ /* 0x000fe2000f8e9606 */
[----:B------:R-:W-:Y:S02]  /*0e10*/  IMAD R3, R2, -0x2daee0ad, RZ ;  /* 0xd2511f5302037824 */ /* 0x000fe400078e02ff */
[----:B01234-:R-:W-:-:S07]  /*0e20*/  IMAD R2, R13, -0x326172a9, RZ ;  /* 0xcd9e8d570d027824 */ /* 0x01ffce00078e02ff */
.L_x_11233:
[----:B0-----:R-:W0:Y:S01]  /*0e30*/  @UP0 LDCU.64 UR4, c[0x0][0x3e0] ;  /* 0x00007c00ff0407ac */ /* 0x001e220008000a00 */
[----:B------:R-:W-:Y:S01]  /*0e40*/  PLOP3.LUT P0, PT, PT, PT, UP0, 0x80, 0x8 ;  /* 0x000000000008781c */ /* 0x000fe20003f0f008 */
[----:B0-----:R-:W-:-:S06]  /*0e50*/  @UP0 UIMAD.WIDE UR4, UR10, 0x2, UR4 ;  /* 0x000000020a0408a5 */ /* 0x001fcc000f8e0204 */
[----:B-1234-:R-:W-:Y:S02]  /*0e60*/  IMAD.U32 R80, RZ, RZ, UR4 ;  /* 0x00000004ff507e24 */ /* 0x01efe4000f8e00ff */
        /* <DEDUP_REMOVED lines=10> */
[----:B------:R-:W-:-:S05]  /*0f10*/  LEA.HI.SX32 R0, R83, R124, 0x1d ;  /* 0x0000007c53007211 */ /* 0x000fca00078feaff */
[----:B------:R-:W-:Y:S01]  /*0f20*/  IMAD.MOV.U32 R92, RZ, RZ, R0 ;  /* 0x000000ffff5c7224 */ /* 0x000fe200078e0000 */
        /* <DEDUP_REMOVED lines=12> */
[----:B------:R0:W5:Y:S04]  /*0ff0*/  LDG.E.128 R12, desc[UR6][R84.64] ;  /* 0x00000006540c7981 */ /* 0x000168000c1e1d00 */
[----:B------:R-:W5:Y:S01]  /*1000*/  LDG.E.128 R84, desc[UR6][R84.64+0x10] ;  /* 0x0000100654547981 */ /* 0x000f62000c1e1d00 */
[----:B------:R-:W-:Y:S01]  /*1010*/  ISETP.NE.AND P0, PT, R5, 0x1, PT ;  /* 0x000000010500780c */ /* 0x000fe20003f05270 */
[----:B------:R-:W-:Y:S01]  /*1020*/  BSSY.RECONVERGENT B1, `(.L_x_10893) ;  /* 0x000004b000017945 */ /* 0x000fe20003800200 */
[----:B------:R-:W-:Y:S01]  /*1030*/  IMAD.MOV.U32 R94, RZ, RZ, 0x2 ;  /* 0x00000002ff5e7424 */ /* 0x000fe200078e00ff */
[----:B------:R-:W-:Y:S01]  /*1040*/  MOV R95, R2 ;  /* 0x00000002005f7202 */ /* 0x000fe20000000f00 */
[----:B------:R-:W-:-:S09]  /*1050*/  IMAD.MOV.U32 R92, RZ, RZ, R3 ;  /* 0x000000ffff5c7224 */ /* 0x000fd200078e0003 */
[----:B0-----:R-:W-:Y:S05]  /*1060*/  @!P0 BRA `(.L_x_10894) ;  /* 0x0000000400188947 */ /* 0x001fea0003800000 */
[----:B------:R-:W-:-:S05]  /*1070*/  IMAD.MOV.U32 R92, RZ, RZ, 0x2 ;  /* 0x00000002ff5c7424 */ /* 0x000fca00078e00ff */
[----:B------:R-:W-:-:S04]  /*1080*/  VIADDMNMX.U32 R92, R5, 0xfffffffe, R92, PT ;  /* 0xfffffffe055c7846 */ /* 0x000fc8000380005c */
[----:B------:R-:W-:-:S04]  /*1090*/  SHF.L.U32 R94, R92, 0x2, RZ ;  /* 0x000000025c5e7819 */ /* 0x000fc800000006ff */
[----:B------:R-:W0:Y:S02]  /*10a0*/  LDC R92, c[0x2][R94] ;  /* 0x008000005e5c7b82 */ /* 0x000e240000000800 */
[----:B0-----:R-:W-:-:S04]  /*10b0*/  SHF.R.S32.HI R93, RZ, 0x1f, R92 ;  /* 0x0000001fff5d7819 */ /* 0x001fc8000001145c */
.L_x_27102:
[----:B------:R-:W-:Y:S05]  /*10c0*/  BRX R92 -0x10d0                                        (*"BRANCH_TARGETS .L_x_27103,.L_x_27104,.L_x_27105"*) ;  /* 0xffffffec5ccc7949 */ /* 0x000fea000383ffff */
.L_x_27105:
[----:B------:R-:W-:Y:S01]  /*10d0*/  VIADD R94, R5, 0x1 ;  /* 0x00000001055e7836 */ /* 0x000fe20000000000 */
[----:B------:R-:W-:Y:S01]  /*10e0*/  MOV R95, R6 ;  /* 0x00000006005f7202 */ /* 0x000fe20000000f00 */
[----:B------:R-:W-:Y:S01]  /*10f0*/  IMAD.MOV.U32 R92, RZ, RZ, R3 ;  /* 0x000000ffff5c7224 */ /* 0x000fe200078e0003 */
[----:B------:R-:W-:Y:S06]  /*1100*/  BRA `(.L_x_10894) ;  /* 0x0000000000f07947 */ /* 0x000fec0003800000 */
.L_x_27103:
[----:B------:R-:W-:Y:S01]  /*1110*/  IMAD.MOV.U32 R92, RZ, RZ, R3 ;  /* 0x000000ffff5c7224 */ /* 0x000fe200078e0003 */
[----:B------:R-:W-:Y:S01]  /*1120*/  MOV R95, R7 ;  /* 0x00000007005f7202 */ /* 0x000fe20000000f00 */
[----:B------:R-:W-:Y:S01]  /*1130*/  IMAD.MOV.U32 R94, RZ, RZ, 0x3 ;  /* 0x00000003ff5e7424 */ /* 0x000fe200078e00ff */
[----:B------:R-:W-:Y:S06]  /*1140*/  BRA `(.L_x_10894) ;  /* 0x0000000000e07947 */ /* 0x000fec0003800000 */
.L_x_27104:
        /* <DEDUP_REMOVED lines=13> */
.L_x_10896:
[----:B------:R-:W-:Y:S05]  /*1220*/  BSYNC.RECONVERGENT B2 ;  /* 0x0000000000027941 */ /* 0x000fea0003800200 */
.L_x_10895:
        /* <DEDUP_REMOVED lines=34> */
[----:B------:R-:W-:-:S04]  /*1450*/  MOV R95, R3 ;  /* 0x00000003005f7202 */ /* 0x000fc80000000f00 */
[----:B------:R-:W-:Y:S01]  /*1460*/  LOP3.LUT R5, R92, UR31, R7, 0x96, !PT ;  /* 0x0000001f5c057c12 */ /* 0x000fe2000f8e9607 */
[----:B------:R-:W-:-:S04]  /*1470*/  IMAD.WIDE.U32 R92, R93, -0x326172a9, RZ ;  /* 0xcd9e8d575d5c7825 */ /* 0x000fc800078e00ff */
[----:B------:R-:W-:Y:S01]  /*1480*/  IMAD.MOV.U32 R2, RZ, RZ, R92 ;  /* 0x000000ffff027224 */ /* 0x000fe200078e005c */
[----:B------:R-:W-:Y:S01]  /*1490*/  LOP3.LUT R6, R6, UR33, R93, 0x96, !PT ;  /* 0x0000002106067c12 */ /* 0x000fe2000f8e965d */
[----:B------:R-:W-:-:S05]  /*14a0*/  IMAD.WIDE.U32 R92, R5, -0x2daee0ad, RZ ;  /* 0xd2511f53055c7825 */ /* 0x000fca00078e00ff */
[----:B------:R-:W-:Y:S01]  /*14b0*/  LOP3.LUT R7, R94, UR34, R93, 0x96, !PT ;  /* 0x000000225e077c12 */ /* 0x000fe2000f8e965d */
[----:B------:R-:W-:-:S07]  /*14c0*/  IMAD.MOV.U32 R94, RZ, RZ, RZ ;  /* 0x000000ffff5e7224 */ /* 0x000fce00078e00ff */
.L_x_10894:
[----:B------:R-:W-:Y:S05]  /*14d0*/  BSYNC.RECONVERGENT B1 ;  /* 0x0000000000017941 */ /* 0x000fea0003800200 */
.L_x_10893:
[----:B------:R-:W0:Y:S01]  /*14e0*/  LDC R93, c[0x0][0x408] ;  /* 0x00010200ff5d7b82 */ /* 0x000e220000000800 */
[----:B------:R-:W-:Y:S01]  /*14f0*/  I2FP.F32.U32 R112, R95 ;  /* 0x0000005f00707245 */ /* 0x000fe20000201000 */
[----:B------:R-:W-:Y:S01]  /*1500*/  IMAD.MOV.U32 R115, RZ, RZ, 0x2f800000 ;  /* 0x2f800000ff737424 */ /* 0x000fe200078e00ff */
[----:B-----5:R-:W-:Y:S01]  /*1510*/  SHF.L.U32 R5, R80, 0x10, RZ ;  /* 0x0000001050057819 */ /* 0x020fe200000006ff */
[----:B------:R-:W-:Y:S01]  /*1520*/  BSSY.RECONVERGENT B1, `(.L_x_10897) ;  /* 0x0000050000017945 */ /* 0x000fe20003800200 */
[----:B------:R-:W-:Y:S01]  /*1530*/  ISETP.NE.AND P1, PT, R94, 0x1, PT ;  /* 0x000000015e00780c */ /* 0x000fe20003f25270 */
[----:B------:R-:W-:Y:S01]  /*1540*/  FFMA.FTZ R3, R112, R115, 1.1641532182693481445e-10 ;  /* 0x2f00000070037423 */ /* 0x000fe20000010073 */
[----:B------:R-:W-:Y:S01]  /*1550*/  IMAD.MOV.U32 R95, RZ, RZ, 0x2 ;  /* 0x00000002ff5f7424 */ /* 0x000fe200078e00ff */
[----:B------:R-:W1:Y:S01]  /*1560*/  LDC R114, c[0x0][0x404] ;  /* 0x00010100ff727b82 */ /* 0x000e620000000800 */
[----:B------:R-:W-:Y:S01]  /*1570*/  FMUL.FTZ R112, R5, UR4 ;  /* 0x0000000405707c20 */ /* 0x000fe20008410000 */
[----:B------:R-:W-:Y:S01]  /*1580*/  PRMT R5, R80, 0x7632, R5 ;  /* 0x0000763250057816 */ /* 0x000fe20000000005 */
[----:B------:R-:W-:-:S02]  /*1590*/  IMAD.MOV.U32 R80, RZ, RZ, R2 ;  /* 0x000000ffff507224 */ /* 0x000fc400078e0002 */
[----:B0-----:R-:W-:Y:S01]  /*15a0*/  FMUL.FTZ R112, R112, R93 ;  /* 0x0000005d70707220 */ /* 0x001fe20000410000 */
[----:B-1----:R-:W-:-:S04]  /*15b0*/  FSETP.GTU.FTZ.AND P0, PT, R3, R114, PT ;  /* 0x000000720300720b */ /* 0x002fc80003f1c000 */
        /* <DEDUP_REMOVED lines=13> */
.L_x_10899:
        /* <DEDUP_REMOVED lines=13> */
.L_x_10901:
[----:B------:R-:W-:Y:S05]  /*1760*/  BSYNC.RECONVERGENT B2 ;  /* 0x0000000000027941 */ /* 0x000fea0003800200 */
.L_x_10900:
        /* <DEDUP_REMOVED lines=42> */
[----:B------:R-:W-:-:S07]  /*1a10*/  IMAD.MOV.U32 R95, RZ, RZ, RZ ;  /* 0x000000ffff5f7224 */ /* 0x000fce00078e00ff */
.L_x_10898:
[----:B------:R-:W-:Y:S05]  /*1a20*/  BSYNC.RECONVERGENT B1 ;  /* 0x0000000000017941 */ /* 0x000fea0003800200 */
.L_x_10897:
        /* <DEDUP_REMOVED lines=8> */
[----:B------:R-:W-:-:S04]  /*1ab0*/  IMAD.MOV.U32 R5, RZ, RZ, R2 ;  /* 0x000000ffff057224 */ /* 0x000fc800078e0002 */
        /* <DEDUP_REMOVED lines=13> */
.L_x_10904:
        /* <DEDUP_REMOVED lines=13> */
.L_x_10906:
[----:B------:R-:W-:Y:S05]  /*1c60*/  BSYNC.RECONVERGENT B2 ;  /* 0x0000000000027941 */ /* 0x000fea0003800200 */
.L_x_10905:
        /* <DEDUP_REMOVED lines=39> */
[----:B------:R-:W-:-:S04]  /*1ee0*/  IMAD.WIDE.U32 R112, R113, -0x326172a9, RZ ;  /* 0xcd9e8d5771707825 */ /* 0x000fc800078e00ff */
[----:B------:R-:W-:Y:S01]  /*1ef0*/  IMAD.MOV.U32 R2, RZ, RZ, R112 ;  /* 0x000000ffff027224 */ /* 0x000fe200078e0070 */
[----:B------:R-:W-:Y:S01]  /*1f00*/  LOP3.LUT R6, R6, UR33, R113, 0x96, !PT ;  /* 0x0000002106067c12 */ /* 0x000fe2000f8e9671 */
[----:B------:R-:W-:-:S07]  /*1f10*/  IMAD.MOV.U32 R94, RZ, RZ, RZ ;  /* 0x000000ffff5e7224 */ /* 0x000fce00078e00ff */
.L_x_10903:
[----:B------:R-:W-:Y:S05]  /*1f20*/  BSYNC.RECONVERGENT B1 ;  /* 0x0000000000017941 */ /* 0x000fea0003800200 */
.L_x_10902:
        /* <DEDUP_REMOVED lines=23> */
.L_x_10909:
        /* <DEDUP_REMOVED lines=13> */
.L_x_10911:
[----:B------:R-:W-:Y:S05]  /*2170*/  BSYNC.RECONVERGENT B2 ;  /* 0x0000000000027941 */ /* 0x000fea0003800200 */
.L_x_10910:
        /* <DEDUP_REMOVED lines=41> */
[----:B------:R-:W-:Y:S02]  /*2410*/  IMAD.MOV.U32 R92, RZ, RZ, R80 ;  /* 0x000000ffff5c7224 */ /* 0x000fe400078e0050 */
[----:B------:R-:W-:-:S07]  /*2420*/  IMAD.MOV.U32 R95, RZ, RZ, RZ ;  /* 0x000000ffff5f7224 */ /* 0x000fce00078e00ff */
.L_x_10908:
[----:B------:R-:W-:Y:S05]  /*2430*/  BSYNC.RECONVERGENT B1 ;  /* 0x0000000000017941 */ /* 0x000fea0003800200 */
.L_x_10907:
        /* <DEDUP_REMOVED lines=22> */
.L_x_10914:
        /* <DEDUP_REMOVED lines=13> */
.L_x_10916:
[----:B------:R-:W-:Y:S05]  /*2670*/  BSYNC.RECONVERGENT B2 ;  /* 0x0000000000027941 */ /* 0x000fea0003800200 */
.L_x_10915:
        /* <DEDUP_REMOVED lines=38> */
[----:B------:R-:W-:Y:S01]  /*28e0*/  IMAD.WIDE.U32 R80, R5, -0x2daee0ad, RZ ;  /* 0xd2511f5305507825 */ /* 0x000fe200078e00ff */
[----:B------:R-:W-:-:S03]  /*28f0*/  MOV R5, R92 ;  /* 0x0000005c00057202 */ /* 0x000fc60000000f00 */
[----:B------:R-:W-:Y:S01]  /*2900*/  IMAD.MOV.U32 R92, RZ, RZ, R80 ;  /* 0x000000ffff5c7224 */ /* 0x000fe200078e0050 */
[----:B------:R-:W-:Y:S01]  /*2910*/  LOP3.LUT R7, R94, UR34, R81, 0x96, !PT ;  /* 0x000000225e077c12 */ /* 0x000fe2000f8e9651 */
[----:B------:R-:W-:-:S07]  /*2920*/  IMAD.MOV.U32 R94, RZ, RZ, RZ ;  /* 0x000000ffff5e7224 */ /* 0x000fce00078e00ff */
.L_x_10913:
[----:B------:R-:W-:Y:S05]  /*2930*/  BSYNC.RECONVERGENT B1 ;  /* 0x0000000000017941 */ /* 0x000fea0003800200 */
.L_x_10912:
        /* <DEDUP_REMOVED lines=23> */
.L_x_10919:
        /* <DEDUP_REMOVED lines=13> */
.L_x_10921:
[----:B------:R-:W-:Y:S05]  /*2b80*/  BSYNC.RECONVERGENT B2 ;  /* 0x0000000000027941 */ /* 0x000fea0003800200 */
.L_x_10920:
        /* <DEDUP_REMOVED lines=43> */
.L_x_10918:
[----:B------:R-:W-:Y:S05]  /*2e40*/  BSYNC.RECONVERGENT B1 ;  /* 0x0000000000017941 */ /* 0x000fea0003800200 */
.L_x_10917:
        /* <DEDUP_REMOVED lines=22> */
.L_x_10924:
        /* <DEDUP_REMOVED lines=13> */
.L_x_10926:
[----:B------:R-:W-:Y:S05]  /*3080*/  BSYNC.RECONVERGENT B2 ;  /* 0x0000000000027941 */ /* 0x000fea0003800200 */
.L_x_10925:
        /* <DEDUP_REMOVED lines=42> */
[----:B------:R-:W-:-:S07]  /*3330*/  LOP3.LUT R7, R94, UR34, R81, 0x96, !PT ;  /* 0x000000225e077c12 */ /* 0x000fce000f8e9651 */
.L_x_10923:
[----:B------:R-:W-:Y:S05]  /*3340*/  BSYNC.RECONVERGENT B1 ;  /* 0x0000000000017941 */ /* 0x000fea0003800200 */
.L_x_10922:
        /* <DEDUP_REMOVED lines=23> */
.L_x_10929:
        /* <DEDUP_REMOVED lines=15> */
.L_x_10931:
[----:B------:R-:W-:Y:S05]  /*35b0*/  BSYNC.RECONVERGENT B2 ;  /* 0x0000000000027941 */ /* 0x000fea0003800200 */
.L_x_10930:
        /* <DEDUP_REMOVED lines=43> */
.L_x_10928:
[----:B------:R-:W-:Y:S05]  /*3870*/  BSYNC.RECONVERGENT B1 ;  /* 0x0000000000017941 */ /* 0x000fea0003800200 */
.L_x_10927:
        /* <DEDUP_REMOVED lines=10> */
.L_x_10892:
        /* <DEDUP_REMOVED lines=16> */
.L_x_10935:
        /* <DEDUP_REMOVED lines=13> */
.L_x_10937:
[----:B------:R-:W-:Y:S05]  /*3af0*/  BSYNC.RECONVERGENT B2 ;  /* 0x0000000000027941 */ /* 0x000fea0003800200 */
.L_x_10936:
        /* <DEDUP_REMOVED lines=42> */
.L_x_10934:
[----:B------:R-:W-:Y:S05]  /*3da0*/  BSYNC.RECONVERGENT B1 ;  /* 0x0000000000017941 */ /* 0x000fea0003800200 */
.L_x_10933:
[----:B------:R-:W0:Y:S01]  /*3db0*/  LDC R95, c[0x0][0x404] ;  /* 0x00010100ff5f7b82 */ /* 0x000e220000000800 */
[----:B------:R-:W-:Y:S01]  /*3dc0*/  I2FP.F32.U32 R3, R12 ;  /* 0x0000000c00037245 */ /* 0x000fe20000201000 */
[----:B------:R-:W-:Y:S01]  /*3dd0*/  IMAD.MOV.U32 R94, RZ, RZ, 0x2f800000 ;  /* 0x2f800000ff5e7424 */ /* 0x000fe200078e00ff */
[----:B------:R-:W-:Y:S01]  /*3de0*/  ISETP.NE.AND P0, PT, R13, 0x1, PT ;  /* 0x000000010d00780c */ /* 0x000fe20003f05270 */
[----:B------:R-:W-:Y:S01]  /*3df0*/  BSSY.RECONVERGENT B1, `(.L_x_10938) ;  /* 0x000004d000017945 */ /* 0x000fe20003800200 */
[----:B------:R-:W-:Y:S02]  /*3e00*/  IMAD.MOV.U32 R15, RZ, RZ, 0x2 ;  /* 0x00000002ff0f7424 */ /* 0x000fe400078e00ff */
[----:B------:R-:W-:Y:S01]  /*3e10*/  FFMA.FTZ R12, R3, R94, 1.1641532182693481445e-10 ;  /* 0x2f000000030c7423 */ /* 0x000fe2000001005e */
[C---:B-----5:R-:W-:Y:S01]  /*3e20*/  SHF.L.U32 R3, R80.reuse, 0x10, RZ ;  /* 0x0000001050037819 */ /* 0x060fe200000006ff */
[----:B------:R-:W1:Y:S01]  /*3e30*/  LDC R93, c[0x0][0x408] ;  /* 0x00010200ff5d7b82 */ /* 0x000e620000000800 */
[----:B------:R-:W-:Y:S01]  /*3e40*/  PRMT R80, R80, 0x7632, R80 ;  /* 0x0000763250507816 */ /* 0x000fe20000000050 */
[----:B------:R-:W-:Y:S01]  /*3e50*/  IMAD.MOV.U32 R5, RZ, RZ, R2 ;  /* 0x000000ffff057224 */ /* 0x000fe200078e0002 */
[----:B0-----:R-:W-:Y:S01]  /*3e60*/  FSETP.LE.FTZ.AND P1, PT, R12, R95, PT ;  /* 0x0000005f0c00720b */ /* 0x001fe20003f33000 */
[----:B------:R-:W-:-:S03]  /*3e70*/  FMUL.FTZ R12, R3, UR4 ;  /* 0x00000004030c7c20 */ /* 0x000fc60008410000 */
[----:B------:R-:W-:Y:S01]  /*3e80*/  P2R R3, PR, RZ, 0x2 ;  /* 0x00000002ff037803 */ /* 0x000fe20000000000 */
[----:B-1----:R-:W-:Y:S01]  /*3e90*/  FMUL.FTZ R12, R12, R93 ;  /* 0x0000005d0c0c7220 */ /* 0x002fe20000410000 */
        /* <DEDUP_REMOVED lines=9> */
.L_x_10940:
        /* <DEDUP_REMOVED lines=13> */
.L_x_10942:
[----:B------:R-:W-:Y:S05]  /*4000*/  BSYNC.RECONVERGENT B2 ;  /* 0x0000000000027941 */ /* 0x000fea0003800200 */
.L_x_10941:
        /* <DEDUP_REMOVED lines=39> */
[----:B------:R-:W-:-:S04]  /*4280*/  IMAD.WIDE.U32 R14, R14, -0x2daee0ad, RZ ;  /* 0xd2511f530e0e7825 */ /* 0x000fc800078e00ff */
[----:B------:R-:W-:Y:S01]  /*4290*/  IMAD.MOV.U32 R92, RZ, RZ, R14 ;  /* 0x000000ffff5c7224 */ /* 0x000fe200078e000e */
[----:B------:R-:W-:Y:S01]  /*42a0*/  LOP3.LUT R7, R84, UR34, R15, 0x96, !PT ;  /* 0x0000002254077c12 */ /* 0x000fe2000f8e960f */
[----:B------:R-:W-:-:S07]  /*42b0*/  IMAD.MOV.U32 R15, RZ, RZ, RZ ;  /* 0x000000ffff0f7224 */ /* 0x000fce00078e00ff */
.L_x_10939:
[----:B------:R-:W-:Y:S05]  /*42c0*/  BSYNC.RECONVERGENT B1 ;  /* 0x0000000000017941 */ /* 0x000fea0003800200 */
.L_x_10938:
[----:B------:R-:W-:Y:S01]  /*42d0*/  ISETP.NE.AND P1, PT, R15, 0x1, PT ;  /* 0x000000010f00780c */ /* 0x000fe20003f25270 */
[----:B------:R-:W-:Y:S01]  /*42e0*/  BSSY.RECONVERGENT B1, `(.L_x_10943) ;  /* 0x000004b000017945 */ /* 0x000fe20003800200 */
[----:B------:R-:W-:Y:S01]  /*42f0*/  I2FP.F32.U32 R5, R5 ;  /* 0x0000000500057245 */ /* 0x000fe20000201000 */
[----:B------:R-:W-:Y:S01]  /*4300*/  IMAD.MOV.U32 R84, RZ, RZ, 0x2 ;  /* 0x00000002ff547424 */ /* 0x000fe200078e00ff */
[----:B------:R-:W-:-:S03]  /*4310*/  SHF.L.U32 R80, R80, 0x10, RZ ;  /* 0x0000001050507819 */ /* 0x000fc600000006ff */
[----:B------:R-:W-:Y:S01]  /*4320*/  FFMA.FTZ R14, R5, R94, 1.1641532182693481445e-10 ;  /* 0x2f000000050e7423 */ /* 0x000fe2000001005e */
[----:B------:R-:W-:Y:S02]  /*4330*/  IMAD.MOV.U32 R5, RZ, RZ, R2 ;  /* 0x000000ffff057224 */ /* 0x000fe400078e0002 */
[----:B------:R-:W-:Y:S02]  /*4340*/  FMUL.FTZ R80, R80, UR4 ;  /* 0x0000000450507c20 */ /* 0x000fe40008410000 */
[----:B------:R-:W-:Y:S02]  /*4350*/  FSETP.LE.FTZ.AND P0, PT, R14, R95, PT ;  /* 0x0000005f0e00720b */ /* 0x000fe40003f13000 */
[----:B------:R-:W-:Y:S01]  /*4360*/  FMUL.FTZ R13, R80, R93 ;  /* 0x0000005d500d7220 */ /* 0x000fe20000410000 */
        /* <DEDUP_REMOVED lines=9> */
.L_x_10945:
        /* <DEDUP_REMOVED lines=13> */
.L_x_10947:
[----:B------:R-:W-:Y:S05]  /*44d0*/  BSYNC.RECONVERGENT B2 ;  /* 0x0000000000027941 */ /* 0x000fea0003800200 */
.L_x_10946:
        /* <DEDUP_REMOVED lines=43> */
.L_x_10944:
[----:B------:R-:W-:Y:S05]  /*4790*/  BSYNC.RECONVERGENT B1 ;  /* 0x0000000000017941 */ /* 0x000fea0003800200 */
.L_x_10943:
[----:B------:R-:W-:Y:S01]  /*47a0*/  I2FP.F32.U32 R5, R5 ;  /* 0x0000000500057245 */ /* 0x000fe20000201000 */
[----:B------:R-:W-:Y:S01]  /*47b0*/  BSSY.RECONVERGENT B1, `(.L_x_10948) ;  /* 0x000004c000017945 */ /* 0x000fe20003800200 */
[----:B------:R-:W-:Y:S01]  /*47c0*/  ISETP.NE.AND P2, PT, R84, 0x1, PT ;  /* 0x000000015400780c */ /* 0x000fe20003f45270 */
[----:B------:R-:W-:Y:S02]  /*47d0*/  IMAD.MOV.U32 R15, RZ, RZ, R2 ;  /* 0x000000ffff0f7224 */ /* 0x000fe400078e0002 */
[----:B------:R-:W-:Y:S01]  /*47e0*/  FFMA.FTZ R14, R5, R94, 1.1641532182693481445e-10 ;  /* 0x2f000000050e7423 */ /* 0x000fe2000001005e */
[----:B------:R-:W-:-:S04]  /*47f0*/  SHF.L.U32 R5, R81, 0x10, RZ ;  /* 0x0000001051057819 */ /* 0x000fc800000006ff */
[----:B------:R-:W-:Y:S01]  /*4800*/  FSETP.LE.FTZ.AND P1, PT, R14, R95, PT ;  /* 0x0000005f0e00720b */ /* 0x000fe20003f33000 */
[----:B------:R-:W-:Y:S01]  /*4810*/  FMUL.FTZ R14, R5, UR4 ;  /* 0x00000004050e7c20 */ /* 0x000fe20008410000 */
[----:B------:R-:W-:Y:S01]  /*4820*/  PRMT R5, R81, 0x7632, R5 ;  /* 0x0000763251057816 */ /* 0x000fe20000000005 */
[----:B------:R-:W-:Y:S02]  /*4830*/  IMAD.MOV.U32 R81, RZ, RZ, 0x2 ;  /* 0x00000002ff517424 */ /* 0x000fe400078e00ff */
[----:B------:R-:W-:Y:S01]  /*4840*/  FMUL.FTZ R14, R14, R93 ;  /* 0x0000005d0e0e7220 */ /* 0x000fe20000410000 */
        /* <DEDUP_REMOVED lines=9> */
.L_x_10950:
        /* <DEDUP_REMOVED lines=13> */
.L_x_10952:
[----:B------:R-:W-:Y:S05]  /*49b0*/  BSYNC.RECONVERGENT B2 ;  /* 0x0000000000027941 */ /* 0x000fea0003800200 */
.L_x_10951:
        /* <DEDUP_REMOVED lines=43> */
.L_x_10949:
[----:B------:R-:W-:Y:S05]  /*4c70*/  BSYNC.RECONVERGENT B1 ;  /* 0x0000000000017941 */ /* 0x000fea0003800200 */
.L_x_10948:
[----:B------:R-:W-:Y:S01]  /*4c80*/  I2FP.F32.U32 R15, R15 ;  /* 0x0000000f000f7245 */ /* 0x000fe20000201000 */
[----:B------:R-:W-:Y:S01]  /*4c90*/  BSSY.RECONVERGENT B1, `(.L_x_10953) ;  /* 0x000004b000017945 */ /* 0x000fe20003800200 */
[----:B------:R-:W-:Y:S01]  /*4ca0*/  ISETP.NE.AND P3, PT, R81, 0x1, PT ;  /* 0x000000015100780c */ /* 0x000fe20003f65270 */
[----:B------:R-:W-:Y:S01]  /*4cb0*/  IMAD.MOV.U32 R84, RZ, RZ, 0x2 ;  /* 0x00000002ff547424 */ /* 0x000fe200078e00ff */
[----:B------:R-:W-:Y:S01]  /*4cc0*/  SHF.L.U32 R5, R5, 0x10, RZ ;  /* 0x0000001005057819 */ /* 0x000fe200000006ff */
[----:B------:R-:W-:-:S05]  /*4cd0*/  FFMA.FTZ R80, R15, R94, 1.1641532182693481445e-10 ;  /* 0x2f0000000f507423 */ /* 0x000fca000001005e */
[----:B------:R-:W-:Y:S01]  /*4ce0*/  FSETP.LE.FTZ.AND P2, PT, R80, R95, PT ;  /* 0x0000005f5000720b */ /* 0x000fe20003f53000 */
[----:B------:R-:W-:Y:S01]  /*4cf0*/  FMUL.FTZ R80, R5, UR4 ;  /* 0x0000000405507c20 */ /* 0x000fe20008410000 */
[----:B------:R-:W-:-:S03]  /*4d00*/  IMAD.MOV.U32 R5, RZ, RZ, R2 ;  /* 0x000000ffff057224 */ /* 0x000fc600078e0002 */
        /* <DEDUP_REMOVED lines=10> */
.L_x_10955:
        /* <DEDUP_REMOVED lines=13> */
.L_x_10957:
[----:B------:R-:W-:Y:S05]  /*4e80*/  BSYNC.RECONVERGENT B2 ;  /* 0x0000000000027941 */ /* 0x000fea0003800200 */
.L_x_10956:
        /* <DEDUP_REMOVED lines=43> */
.L_x_10954:
[----:B------:R-:W-:Y:S05]  /*5140*/  BSYNC.RECONVERGENT B1 ;  /* 0x0000000000017941 */ /* 0x000fea0003800200 */
.L_x_10953:
[----:B------:R-:W-:Y:S01]  /*5150*/  I2FP.F32.U32 R5, R5 ;  /* 0x0000000500057245 */ /* 0x000fe20000201000 */
[----:B------:R-:W-:Y:S01]  /*5160*/  BSSY.RECONVERGENT B1, `(.L_x_10958) ;  /* 0x000004c000017945 */ /* 0x000fe20003800200 */
[----:B------:R-:W-:Y:S01]  /*5170*/  ISETP.NE.AND P4, PT, R84, 0x1, PT ;  /* 0x000000015400780c */ /* 0x000fe20003f85270 */
[----:B------:R-:W-:Y:S02]  /*5180*/  IMAD.MOV.U32 R85, RZ, RZ, 0x2 ;  /* 0x00000002ff557424 */ /* 0x000fe400078e00ff */
[----:B------:R-:W-:Y:S01]  /*5190*/  FFMA.FTZ R80, R5, R94, 1.1641532182693481445e-10 ;  /* 0x2f00000005507423 */ /* 0x000fe2000001005e */
[----:B------:R-:W-:Y:S01]  /*51a0*/  SHF.L.U32 R5, R82, 0x10, RZ ;  /* 0x0000001052057819 */ /* 0x000fe200000006ff */
[----:B------:R-:W-:-:S03]  /*51b0*/  IMAD.MOV.U32 R81, RZ, RZ, R2 ;  /* 0x000000ffff517224 */ /* 0x000fc600078e0002 */
[----:B------:R-:W-:Y:S01]  /*51c0*/  FSETP.LE.FTZ.AND P3, PT, R80, R95, PT ;  /* 0x0000005f5000720b */ /* 0x000fe20003f73000 */
[----:B------:R-:W-:Y:S01]  /*51d0*/  FMUL.FTZ R80, R5, UR4 ;  /* 0x0000000405507c20 */ /* 0x000fe20008410000 */
[----:B------:R-:W-:-:S03]  /*51e0*/  PRMT R5, R82, 0x7632, R5 ;  /* 0x0000763252057816 */ /* 0x000fc60000000005 */
        /* <DEDUP_REMOVED lines=10> */
.L_x_10960:
        /* <DEDUP_REMOVED lines=13> */
.L_x_10962:
[----:B------:R-:W-:Y:S05]  /*5360*/  BSYNC.RECONVERGENT B2 ;  /* 0x0000000000027941 */ /* 0x000fea0003800200 */
.L_x_10961:
        /* <DEDUP_REMOVED lines=43> */
.L_x_10959:
[----:B------:R-:W-:Y:S05]  /*5620*/  BSYNC.RECONVERGENT B1 ;  /* 0x0000000000017941 */ /* 0x000fea0003800200 */
.L_x_10958:
        /* <DEDUP_REMOVED lines=19> */
.L_x_10965:
        /* <DEDUP_REMOVED lines=13> */
.L_x_10967:
[----:B------:R-:W-:Y:S05]  /*5830*/  BSYNC.RECONVERGENT B2 ;  /* 0x0000000000027941 */ /* 0x000fea0003800200 */
.L_x_10966:
        /* <DEDUP_REMOVED lines=43> */
.L_x_10964:
[----:B------:R-:W-:Y:S05]  /*5af0*/  BSYNC.RECONVERGENT B1 ;  /* 0x0000000000017941 */ /* 0x000fea0003800200 */
.L_x_10963:
[----:B------:R-:W-:Y:S01]  /*5b00*/  ISETP.NE.AND P6, PT, R87, 0x1, PT ;  /* 0x000000015700780c */ /* 0x000fe20003fc5270 */
[----:B------:R-:W-:Y:S01]  /*5b10*/  BSSY.RECONVERGENT B1, `(.L_x_10968) ;  /* 0x000004e000017945 */ /* 0x000fe20003800200 */
[----:B------:R-:W-:Y:S01]  /*5b20*/  I2FP.F32.U32 R5, R5 ;  /* 0x0000000500057245 */ /* 0x000fe20000201000 */
[----:B------:R-:W-:Y:S01]  /*5b30*/  IMAD.MOV.U32 R85, RZ, RZ, R2 ;  /* 0x000000ffff557224 */ /* 0x000fe200078e0002 */
[C---:B------:R-:W-:Y:S02]  /*5b40*/  SHF.L.U32 R81, R83.reuse, 0x10, RZ ;  /* 0x0000001053517819 */ /* 0x040fe400000006ff */
[----:B------:R-:W-:Y:S01]  /*5b50*/  PRMT R83, R83, 0x7632, R83 ;  /* 0x0000763253537816 */ /* 0x000fe20000000053 */
[----:B------:R-:W-:Y:S01]  /*5b60*/  FFMA.FTZ R84, R5, R94, 1.1641532182693481445e-10 ;  /* 0x2f00000005547423 */ /* 0x000fe2000001005e */
[----:B------:R-:W-:Y:S02]  /*5b70*/  IMAD.MOV.U32 R5, RZ, RZ, 0x2 ;  /* 0x00000002ff057424 */ /* 0x000fe400078e00ff */
[----:B------:R-:W-:-:S02]  /*5b80*/  FMUL.FTZ R86, R81, UR4 ;  /* 0x0000000451567c20 */ /* 0x000fc40008410000 */
        /* <DEDUP_REMOVED lines=11> */
.L_x_10970:
        /* <DEDUP_REMOVED lines=15> */
.L_x_10972:
[----:B------:R-:W-:Y:S05]  /*5d30*/  BSYNC.RECONVERGENT B2 ;  /* 0x0000000000027941 */ /* 0x000fea0003800200 */
.L_x_10971:
        /* <DEDUP_REMOVED lines=43> */
.L_x_10969:
[----:B------:R-:W-:Y:S05]  /*5ff0*/  BSYNC.RECONVERGENT B1 ;  /* 0x0000000000017941 */ /* 0x000fea0003800200 */
.L_x_10968:
[----:B------:R-:W-:Y:S02]  /*6000*/  I2FP.F32.U32 R85, R85 ;  /* 0x0000005500557245 */ /* 0x000fe40000201000 */
[----:B------:R-:W-:Y:S02]  /*6010*/  SHF.L.U32 R83, R83, 0x10, RZ ;  /* 0x0000001053537819 */ /* 0x000fe400000006ff */
[----:B------:R-:W-:Y:S01]  /*6020*/  ISETP.NE.AND P6, PT, R3, RZ, PT ;  /* 0x000000ff0300720c */ /* 0x000fe20003fc5270 */
[----:B------:R-:W-:Y:S01]  /*6030*/  FFMA.FTZ R94, R85, R94, 1.1641532182693481445e-10 ;  /* 0x2f000000555e7423 */ /* 0x000fe2000001005e */
[----:B------:R-:W-:Y:S01]  /*6040*/  FSEL R13, R13, RZ, P0 ;  /* 0x000000ff0d0d7208 */ /* 0x000fe20000000000 */
[----:B------:R-:W-:Y:S01]  /*6050*/  FMUL.FTZ R84, R83, UR4 ;  /* 0x0000000453547c20 */ /* 0x000fe20008410000 */
[----:B------:R-:W-:Y:S02]  /*6060*/  FSEL R12, R12, RZ, P6 ;  /* 0x000000ff0c0c7208 */ /* 0x000fe40003000000 */
[----:B------:R-:W-:Y:S01]  /*6070*/  FSETP.GTU.FTZ.AND P6, PT, R94, R95, PT ;  /* 0x0000005f5e00720b */ /* 0x000fe20003fdc000 */
[----:B------:R-:W-:Y:S01]  /*6080*/  FMUL.FTZ R84, R84, R93 ;  /* 0x0000005d54547220 */ /* 0x000fe20000410000 */
[----:B------:R-:W-:-:S02]  /*6090*/  FSEL R14, R14, RZ, P1 ;  /* 0x000000ff0e0e7208 */ /* 0x000fc40000800000 */
[----:B------:R-:W-:Y:S02]  /*60a0*/  FSEL R15, R15, RZ, P2 ;  /* 0x000000ff0f0f7208 */ /* 0x000fe40001000000 */
[----:B------:R-:W-:Y:S02]  /*60b0*/  FSEL R87, R84, RZ, !P6 ;  /* 0x000000ff54577208 */ /* 0x000fe40007000000 */
[----:B------:R-:W-:Y:S02]  /*60c0*/  PLOP3.LUT P6, PT, P6, PT, PT, 0x8, 0x80 ;  /* 0x000000000080781c */ /* 0x000fe400037ce170 */
[----:B------:R-:W-:Y:S02]  /*60d0*/  FSEL R84, R82, RZ, P3 ;  /* 0x000000ff52547208 */ /* 0x000fe40001800000 */
[----:B------:R-:W-:Y:S02]  /*60e0*/  FSEL R85, R80, RZ, P4 ;  /* 0x000000ff50557208 */ /* 0x000fe40002000000 */
[----:B------:R-:W-:-:S07]  /*60f0*/  FSEL R86, R81, RZ, P5 ;  /* 0x000000ff51567208 */ /* 0x000fce0002800000 */
.L_x_10932:
[----:B------:R-:W-:Y:S01]  /*6100*/  SEL R82, RZ, 0x1000000, !P6 ;  /* 0x01000000ff527807 */ /* 0x000fe20007000000 */
[----:B------:R-:W0:Y:S01]  /*6110*/  LDC.64 R80, c[0x0][0x3a8] ;  /* 0x0000ea00ff507b82 */ /* 0x000e220000000a00 */
[----:B------:R-:W-:Y:S02]  /*6120*/  ISETP.NE.AND P6, PT, R3, RZ, PT ;  /* 0x000000ff0300720c */ /* 0x000fe40003fc5270 */
[----:B------:R-:W-:Y:S02]  /*6130*/  SEL R3, RZ, 0x10000, !P5 ;  /* 0x00010000ff037807 */ /* 0x000fe40006800000 */
[----:B------:R-:W-:Y:S02]  /*6140*/  SEL R112, RZ, 0x100, !P4 ;  /* 0x00000100ff707807 */ /* 0x000fe40006000000 */
[----:B------:R-:W-:Y:S02]  /*6150*/  SEL R93, RZ, 0x1000000, !P2 ;  /* 0x01000000ff5d7807 */ /* 0x000fe40005000000 */
[----:B------:R-:W-:-:S02]  /*6160*/  LOP3.LUT R112, R112, R82, R3, 0xfe, !PT ;  /* 0x0000005270707212 */ /* 0x000fc400078efe03 */
[----:B------:R-:W1:Y:S01]  /*6170*/  LDC.64 R82, c[0x0][0x3b0] ;  /* 0x0000ec00ff527b82 */ /* 0x000e620000000a00 */
[----:B------:R-:W-:Y:S02]  /*6180*/  SEL R94, RZ, 0x10000, !P1 ;  /* 0x00010000ff5e7807 */ /* 0x000fe40004800000 */
[----:B------:R-:W-:-:S04]  /*6190*/  SEL R3, RZ, 0x100, !P0 ;  /* 0x00000100ff037807 */ /* 0x000fc80004000000 */
[----:B------:R-:W-:Y:S02]  /*61a0*/  LOP3.LUT R3, R3, R93, R94, 0xfe, !PT ;  /* 0x0000005d03037212 */ /* 0x000fe400078efe5e */
[----:B------:R-:W-:Y:S02]  /*61b0*/  SEL R93, RZ, 0x1, !P3 ;  /* 0x00000001ff5d7807 */ /* 0x000fe40005800000 */
[----:B------:R-:W-:Y:S01]  /*61c0*/  SEL R94, RZ, 0x1, !P6 ;  /* 0x00000001ff5e7807 */ /* 0x000fe20007000000 */
[----:B0-----:R-:W-:-:S05]  /*61d0*/  IMAD.WIDE.U32 R80, R0, 0x20, R80 ;  /* 0x0000002000507825 */ /* 0x001fca00078e0050 */
[----:B------:R-:W-:Y:S04]  /*61e0*/  STG.E.128 desc[UR6][R80.64], R12 ;  /* 0x0000000c50007986 */ /* 0x000fe8000c101d06 */
[----:B------:R0:W-:Y:S01]  /*61f0*/  STG.E.128 desc[UR6][R80.64+0x10], R84 ;  /* 0x0000105450007986 */ /* 0x0001e2000c101d06 */
[----:B-1----:R-:W-:Y:S01]  /*6200*/  IMAD.WIDE.U32 R82, R0, 0x8, R82 ;  /* 0x0000000800527825 */ /* 0x002fe200078e0052 */
[----:B0-----:R-:W-:Y:S02]  /*6210*/  LOP3.LUT R81, R112, R93, RZ, 0xfc, !PT ;  /* 0x0000005d70517212 */ /* 0x001fe400078efcff */
[----:B------:R-:W-:Y:S01]  /*6220*/  LOP3.LUT R80, R3, R94, RZ, 0xfc, !PT ;  /* 0x0000005e03507212 */ /* 0x000fe200078efcff */
[----:B------:R-:W-:Y:S02]  /*6230*/  IMAD.MOV.U32 R3, RZ, RZ, R92 ;  /* 0x000000ffff037224 */ /* 0x000fe400078e005c */
[----:B------:R-:W-:-:S02]  /*6240*/  VIADD R92, R0, 0x80 ;  /* 0x00000080005c7836 */ /* 0x000fc40000000000 */
[----:B------:R0:W-:Y:S05]  /*6250*/  STG.E.64 desc[UR6][R82.64], R80 ;  /* 0x0000005052007986 */ /* 0x0001ea000c101b06 */
.L_x_10891:
[----:B------:R-:W-:Y:S05]  /*6260*/  BSYNC.RECONVERGENT B0 ;  /* 0x0000000000007941 */ /* 0x000fea0003800200 */
.L_x_10890:
        /* <DEDUP_REMOVED lines=30> */
.L_x_10978:
        /* <DEDUP_REMOVED lines=13> */
.L_x_10980:
[----:B------:R-:W-:Y:S05]  /*6520*/  BSYNC.RECONVERGENT B2 ;  /* 0x0000000000027941 */ /* 0x000fea0003800200 */
.L_x_10979:
        /* <DEDUP_REMOVED lines=43> */
.L_x_10977:
[----:B------:R-:W-:Y:S05]  /*67e0*/  BSYNC.RECONVERGENT B1 ;  /* 0x0000000000017941 */ /* 0x000fea0003800200 */
.L_x_10976:
[----:B------:R-:W0:Y:S01]  /*67f0*/  LDC R114, c[0x0][0x408] ;  /* 0x00010200ff727b82 */ /* 0x000e220000000800 */
[----:B------:R-:W-:Y:S01]  /*6800*/  I2FP.F32.U32 R3, R95 ;  /* 0x0000005f00037245 */ /* 0x000fe20000201000 */
[----:B------:R-:W-:Y:S01]  /*6810*/  IMAD.MOV.U32 R120, RZ, RZ, 0x2f800000 ;  /* 0x2f800000ff787424 */ /* 0x000fe200078e00ff */
[----:B------:R-:W-:Y:S01]  /*6820*/  ISETP.NE.AND P1, PT, R94, 0x1, PT ;  /* 0x000000015e00780c */ /* 0x000fe20003f25270 */
[----:B------:R-:W-:Y:S01]  /*6830*/  BSSY.RECONVERGENT B1, `(.L_x_10981) ;  /* 0x0000050000017945 */ /* 0x000fe20003800200 */
[C---:B-----5:R-:W-:Y:S01]  /*6840*/  PRMT R5, R60.reuse, 0x7632, R5 ;  /* 0x000076323c057816 */ /* 0x060fe20000000005 */
[----:B------:R-:W-:Y:S01]  /*6850*/  FFMA.FTZ R112, R3, R120, 1.1641532182693481445e-10 ;  /* 0x2f00000003707423 */ /* 0x000fe20000010078 */
[----:B------:R-:W-:Y:S01]  /*6860*/  SHF.L.U32 R3, R60, 0x10, RZ ;  /* 0x000000103c037819 */ /* 0x000fe200000006ff */
[----:B------:R-:W1:Y:S01]  /*6870*/  LDC R115, c[0x0][0x404] ;  /* 0x00010100ff737b82 */ /* 0x000e620000000800 */
[----:B------:R-:W-:Y:S02]  /*6880*/  IMAD.MOV.U32 R95, RZ, RZ, 0x2 ;  /* 0x00000002ff5f7424 */ /* 0x000fe400078e00ff */
[----:B------:R-:W-:-:S02]  /*6890*/  IMAD.MOV.U32 R60, RZ, RZ, R2 ;  /* 0x000000ffff3c7224 */ /* 0x000fc400078e0002 */
[----:B------:R-:W-:-:S04]  /*68a0*/  FMUL.FTZ R3, R3, UR4 ;  /* 0x0000000403037c20 */ /* 0x000fc80008410000 */
        /* <DEDUP_REMOVED lines=15> */
.L_x_10983:
        /* <DEDUP_REMOVED lines=13> */
.L_x_10985:
[----:B------:R-:W-:Y:S05]  /*6a70*/  BSYNC.RECONVERGENT B2 ;  /* 0x0000000000027941 */ /* 0x000fea0003800200 */
.L_x_10984:
        /* <DEDUP_REMOVED lines=43> */
.L_x_10982:
[----:B------:R-:W-:Y:S05]  /*6d30*/  BSYNC.RECONVERGENT B1 ;  /* 0x0000000000017941 */ /* 0x000fea0003800200 */
.L_x_10981:
[----:B------:R-:W-:Y:S01]  /*6d40*/  I2FP.F32.U32 R113, R60 ;  /* 0x0000003c00717245 */ /* 0x000fe20000201000 */
[----:B------:R-:W-:Y:S01]  /*6d50*/  BSSY.RECONVERGENT B1, `(.L_x_10986) ;  /* 0x000004e000017945 */ /* 0x000fe20003800200 */
[----:B------:R-:W-:Y:S02]  /*6d60*/  SHF.L.U32 R5, R5, 0x10, RZ ;  /* 0x0000001005057819 */ /* 0x000fe400000006ff */
[----:B------:R-:W-:Y:S01]  /*6d70*/  ISETP.NE.AND P1, PT, R95, 0x1, PT ;  /* 0x000000015f00780c */ /* 0x000fe20003f25270 */
[----:B------:R-:W-:Y:S02]  /*6d80*/  FFMA.FTZ R60, R113, R120, 1.1641532182693481445e-10 ;  /* 0x2f000000713c7423 */ /* 0x000fe40000010078 */
[----:B------:R-:W-:-:S03]  /*6d90*/  FMUL.FTZ R5, R5, UR4 ;  /* 0x0000000405057c20 */ /* 0x000fc60008410000 */
[----:B------:R-:W-:Y:S01]  /*6da0*/  FSETP.GTU.FTZ.AND P0, PT, R60, R115, PT ;  /* 0x000000733c00720b */ /* 0x000fe20003f1c000 */
[----:B------:R-:W-:-:S05]  /*6db0*/  FMUL.FTZ R5, R5, R114 ;  /* 0x0000007205057220 */ /* 0x000fca0000410000 */
[----:B------:R-:W-:Y:S01]  /*6dc0*/  FSEL R60, R5, RZ, !P0 ;  /* 0x000000ff053c7208 */ /* 0x000fe20004000000 */
[----:B------:R-:W-:Y:S01]  /*6dd0*/  IMAD.MOV.U32 R5, RZ, RZ, R2 ;  /* 0x000000ffff057224 */ /* 0x000fe200078e0002 */
        /* <DEDUP_REMOVED lines=12> */
.L_x_10988:
        /* <DEDUP_REMOVED lines=13> */
.L_x_10990:
[----:B------:R-:W-:Y:S05]  /*6f70*/  BSYNC.RECONVERGENT B2 ;  /* 0x0000000000027941 */ /* 0x000fea0003800200 */
.L_x_10989:
        /* <DEDUP_REMOVED lines=42> */
[----:B------:R-:W-:-:S07]  /*7220*/  LOP3.LUT R6, R6, UR33, R95, 0x96, !PT ;  /* 0x0000002106067c12 */ /* 0x000fce000f8e965f */
.L_x_10987:
[----:B------:R-:W-:Y:S05]  /*7230*/  BSYNC.RECONVERGENT B1 ;  /* 0x0000000000017941 */ /* 0x000fea0003800200 */
.L_x_10986:
        /* <DEDUP_REMOVED lines=23> */
.L_x_10993:
        /* <DEDUP_REMOVED lines=13> */
.L_x_10995:
[----:B------:R-:W-:Y:S05]  /*7480*/  BSYNC.RECONVERGENT B2 ;  /* 0x0000000000027941 */ /* 0x000fea0003800200 */
.L_x_10994:
        /* <DEDUP_REMOVED lines=33> */
[----:B------:R-:W-:-:S04]  /*76a0*/  IMAD.WIDE.U32 R6, R7, -0x326172a9, RZ ;  /* 0xcd9e8d5707067825 */ /* 0x000fc800078e00ff */
[----:B------:R-:W-:Y:S01]  /*76b0*/  IMAD.MOV.U32 R95, RZ, RZ, RZ ;  /* 0x000000ffff5f7224 */ /* 0x000fe200078e00ff */
[----:B------:R-:W-:-:S05]  /*76c0*/  LOP3.LUT R60, R60, UR31, R7, 0x96, !PT ;  /* 0x0000001f3c3c7c12 */ /* 0x000fca000f8e9607 */
[----:B------:R-:W-:-:S05]  /*76d0*/  IMAD.WIDE.U32 R60, R60, -0x2daee0ad, RZ ;  /* 0xd2511f533c3c7825 */ /* 0x000fca00078e00ff */
[----:B------:R-:W-:Y:S01]  /*76e0*/  LOP3.LUT R7, R94, UR34, R61, 0x96, !PT ;  /* 0x000000225e077c12 */ /* 0x000fe2000f8e963d */
[----:B------:R-:W-:Y:S01]  /*76f0*/  IMAD.MOV.U32 R94, RZ, RZ, R93 ;  /* 0x000000ffff5e7224 */ /* 0x000fe200078e005d */
[----:B------:R-:W-:Y:S01]  /*7700*/  MOV R93, R60 ;  /* 0x0000003c005d7202 */ /* 0x000fe20000000f00 */
[----:B------:R-:W-:-:S04]  /*7710*/  IMAD.WIDE.U32 R60, R2, -0x326172a9, RZ ;  /* 0xcd9e8d57023c7825 */ /* 0x000fc800078e00ff */
[----:B------:R-:W-:Y:S01]  /*7720*/  IMAD.MOV.U32 R2, RZ, RZ, R60 ;  /* 0x000000ffff027224 */ /* 0x000fe200078e003c */
[----:B------:R-:W-:-:S07]  /*7730*/  LOP3.LUT R6, R6, UR33, R61, 0x96, !PT ;  /* 0x0000002106067c12 */ /* 0x000fce000f8e963d */
.L_x_10992:
[----:B------:R-:W-:Y:S05]  /*7740*/  BSYNC.RECONVERGENT B1 ;  /* 0x0000000000017941 */ /* 0x000fea0003800200 */
.L_x_10991:
        /* <DEDUP_REMOVED lines=22> */
.L_x_10998:
        /* <DEDUP_REMOVED lines=13> */
.L_x_11000:
[----:B------:R-:W-:Y:S05]  /*7980*/  BSYNC.RECONVERGENT B2 ;  /* 0x0000000000027941 */ /* 0x000fea0003800200 */
.L_x_10999:
        /* <DEDUP_REMOVED lines=43> */
.L_x_10997:
[----:B------:R-:W-:Y:S05]  /*7c40*/  BSYNC.RECONVERGENT B1 ;  /* 0x0000000000017941 */ /* 0x000fea0003800200 */
.L_x_10996:
        /* <DEDUP_REMOVED lines=8> */
[----:B------:R-:W-:Y:S02]  /*7cd0*/  FSEL R5, R5, RZ, !P3 ;  /* 0x000000ff05057208 */ /* 0x000fe40005800000 */
[----:B------:R-:W-:-:S03]  /*7ce0*/  PLOP3.LUT P3, PT, P3, PT, PT, 0x8, 0x80 ;  /* 0x000000000080781c */ /* 0x000fc60001f6e170 */
[--C-:B------:R-:W-:Y:S01]  /*7cf0*/  FADD.FTZ R60, R80, R5.reuse ;  /* 0x00000005503c7221 */ /* 0x100fe20000010000 */
        /* <DEDUP_REMOVED lines=12> */
.L_x_11003:
        /* <DEDUP_REMOVED lines=13> */
.L_x_11005:
[----:B------:R-:W-:Y:S05]  /*7e90*/  BSYNC.RECONVERGENT B2 ;  /* 0x0000000000027941 */ /* 0x000fea0003800200 */
.L_x_11004:
        /* <DEDUP_REMOVED lines=42> */
[----:B------:R-:W-:-:S07]  /*8140*/  LOP3.LUT R6, R6, UR33, R113, 0x96, !PT ;  /* 0x0000002106067c12 */ /* 0x000fce000f8e9671 */
.L_x_11002:
[----:B------:R-:W-:Y:S05]  /*8150*/  BSYNC.RECONVERGENT B1 ;  /* 0x0000000000017941 */ /* 0x000fea0003800200 */
.L_x_11001:
        /* <DEDUP_REMOVED lines=22> */
.L_x_11008:
        /* <DEDUP_REMOVED lines=13> */
.L_x_11010:
[----:B------:R-:W-:Y:S05]  /*8390*/  BSYNC.RECONVERGENT B2 ;  /* 0x0000000000027941 */ /* 0x000fea0003800200 */
.L_x_11009:
        /* <DEDUP_REMOVED lines=43> */
.L_x_11007:
[----:B------:R-:W-:Y:S05]  /*8650*/  BSYNC.RECONVERGENT B1 ;  /* 0x0000000000017941 */ /* 0x000fea0003800200 */
.L_x_11006:
        /* <DEDUP_REMOVED lines=23> */
.L_x_11013:
        /* <DEDUP_REMOVED lines=15> */
.L_x_11015:
[----:B------:R-:W-:Y:S05]  /*88c0*/  BSYNC.RECONVERGENT B2 ;  /* 0x0000000000027941 */ /* 0x000fea0003800200 */
.L_x_11014:
        /* <DEDUP_REMOVED lines=43> */
.L_x_11012:
[----:B------:R-:W-:Y:S05]  /*8b80*/  BSYNC.RECONVERGENT B1 ;  /* 0x0000000000017941 */ /* 0x000fea0003800200 */
.L_x_11011:
        /* <DEDUP_REMOVED lines=10> */
.L_x_10975:
        /* <DEDUP_REMOVED lines=16> */
.L_x_11019:
        /* <DEDUP_REMOVED lines=13> */
.L_x_11021:
[----:B------:R-:W-:Y:S05]  /*8e00*/  BSYNC.RECONVERGENT B2 ;  /* 0x0000000000027941 */ /* 0x000fea0003800200 */
.L_x_11020:
        /* <DEDUP_REMOVED lines=43> */
.L_x_11018:
[----:B------:R-:W-:Y:S05]  /*90c0*/  BSYNC.RECONVERGENT B1 ;  /* 0x0000000000017941 */ /* 0x000fea0003800200 */
.L_x_11017:
[----:B------:R-:W0:Y:S01]  /*90d0*/  LDC R112, c[0x0][0x404] ;  /* 0x00010100ff707b82 */ /* 0x000e220000000800 */
[----:B------:R-:W-:Y:S01]  /*90e0*/  HFMA2 R95, -RZ, RZ, 0.1171875, 0 ;  /* 0x2f800000ff5f7431 */ /* 0x000fe200000001ff */
[----:B------:R-:W-:Y:S01]  /*90f0*/  ISETP.NE.AND P0, PT, R57, 0x1, PT ;  /* 0x000000013900780c */ /* 0x000fe20003f05270 */
[C---:B-----5:R-:W-:Y:S01]  /*9100*/  IMAD.U32 R5, R60.reuse, 0x10000, RZ ;  /* 0x000100003c057824 */ /* 0x060fe200078e00ff */
[----:B------:R-:W-:Y:S01]  /*9110*/  I2FP.F32.U32 R56, R56 ;  /* 0x0000003800387245 */ /* 0x000fe20000201000 */
[----:B------:R-:W-:Y:S01]  /*9120*/  BSSY.RECONVERGENT B1, `(.L_x_11022) ;  /* 0x000004c000017945 */ /* 0x000fe20003800200 */
[----:B------:R-:W-:Y:S01]  /*9130*/  PRMT R60, R60, 0x7632, R60 ;  /* 0x000076323c3c7816 */ /* 0x000fe2000000003c */
[----:B------:R-:W-:Y:S01]  /*9140*/  FMUL.FTZ R5, R5, UR4 ;  /* 0x0000000405057c20 */ /* 0x000fe20008410000 */
[----:B------:R-:W1:Y:S01]  /*9150*/  LDC R94, c[0x0][0x408] ;  /* 0x00010200ff5e7b82 */ /* 0x000e620000000800 */
[----:B------:R-:W-:Y:S02]  /*9160*/  IMAD.MOV.U32 R59, RZ, RZ, 0x2 ;  /* 0x00000002ff3b7424 */ /* 0x000fe400078e00ff */
[----:B------:R-:W-:-:S05]  /*9170*/  FFMA.FTZ R3, R56, R95, 1.1641532182693481445e-10 ;  /* 0x2f00000038037423 */ /* 0x000fca000001005f */
[----:B0-----:R-:W-:-:S04]  /*9180*/  FSETP.LE.FTZ.AND P1, PT, R3, R112, PT ;  /* 0x000000700300720b */ /* 0x001fc80003f33000 */
[----:B------:R-:W-:Y:S01]  /*9190*/  P2R R3, PR, RZ, 0x2 ;  /* 0x00000002ff037803 */ /* 0x000fe20000000000 */
[----:B-1----:R-:W-:Y:S01]  /*91a0*/  FMUL.FTZ R56, R5, R94 ;  /* 0x0000005e05387220 */ /* 0x002fe20000410000 */
        /* <DEDUP_REMOVED lines=10> */
.L_x_11024:
        /* <DEDUP_REMOVED lines=13> */
.L_x_11026:
[----:B------:R-:W-:Y:S05]  /*9320*/  BSYNC.RECONVERGENT B2 ;  /* 0x0000000000027941 */ /* 0x000fea0003800200 */
.L_x_11025:
        /* <DEDUP_REMOVED lines=43> */
.L_x_11023:
[----:B------:R-:W-:Y:S05]  /*95e0*/  BSYNC.RECONVERGENT B1 ;  /* 0x0000000000017941 */ /* 0x000fea0003800200 */
.L_x_11022:
[----:B------:R-:W-:Y:S01]  /*95f0*/  ISETP.NE.AND P1, PT, R59, 0x1, PT ;  /* 0x000000013b00780c */ /* 0x000fe20003f25270 */
[----:B------:R-:W-:Y:S01]  /*9600*/  IMAD.U32 R60, R60, 0x10000, RZ ;  /* 0x000100003c3c7824 */ /* 0x000fe200078e00ff */
[----:B------:R-:W-:Y:S01]  /*9610*/  I2FP.F32.U32 R58, R5 ;  /* 0x00000005003a7245 */ /* 0x000fe20000201000 */
[----:B------:R-:W-:Y:S02]  /*9620*/  BSSY.RECONVERGENT B1, `(.L_x_11027) ;  /* 0x0000049000017945 */ /* 0x000fe40003800200 */
[----:B------:R-:W-:Y:S01]  /*9630*/  FMUL.FTZ R57, R60, UR4 ;  /* 0x000000043c397c20 */ /* 0x000fe20008410000 */
[----:B------:R-:W-:Y:S02]  /*9640*/  IMAD.MOV.U32 R60, RZ, RZ, 0x2 ;  /* 0x00000002ff3c7424 */ /* 0x000fe400078e00ff */
[----:B------:R-:W-:Y:S01]  /*9650*/  FFMA.FTZ R5, R58, R95, 1.1641532182693481445e-10 ;  /* 0x2f0000003a057423 */ /* 0x000fe2000001005f */
[----:B------:R-:W-:-:S04]  /*9660*/  FMUL.FTZ R57, R57, R94 ;  /* 0x0000005e39397220 */ /* 0x000fc80000410000 */
[----:B------:R-:W-:Y:S02]  /*9670*/  FSETP.LE.FTZ.AND P0, PT, R5, R112, PT ;  /* 0x000000700500720b */ /* 0x000fe40003f13000 */
[----:B------:R-:W-:Y:S01]  /*9680*/  MOV R5, R2 ;  /* 0x0000000200057202 */ /* 0x000fe20000000f00 */
        /* <DEDUP_REMOVED lines=9> */
.L_x_11029:
        /* <DEDUP_REMOVED lines=13> */
.L_x_11031:
[----:B------:R-:W-:Y:S05]  /*97f0*/  BSYNC.RECONVERGENT B2 ;  /* 0x0000000000027941 */ /* 0x000fea0003800200 */
.L_x_11030:
        /* <DEDUP_REMOVED lines=42> */
[----:B------:R-:W-:-:S07]  /*9aa0*/  IMAD.MOV.U32 R93, RZ, RZ, R58 ;  /* 0x000000ffff5d7224 */ /* 0x000fce00078e003a */
.L_x_11028:
[----:B------:R-:W-:Y:S05]  /*9ab0*/  BSYNC.RECONVERGENT B1 ;  /* 0x0000000000017941 */ /* 0x000fea0003800200 */
.L_x_11027:
[----:B------:R-:W-:Y:S01]  /*9ac0*/  I2FP.F32.U32 R58, R5 ;  /* 0x00000005003a7245 */ /* 0x000fe20000201000 */
[----:B------:R-:W-:Y:S01]  /*9ad0*/  BSSY.RECONVERGENT B1, `(.L_x_11032) ;  /* 0x000004c000017945 */ /* 0x000fe20003800200 */
[----:B------:R-:W-:-:S03]  /*9ae0*/  ISETP.NE.AND P2, PT, R60, 0x1, PT ;  /* 0x000000013c00780c */ /* 0x000fc60003f45270 */
[----:B------:R-:W-:-:S05]  /*9af0*/  FFMA.FTZ R5, R58, R95, 1.1641532182693481445e-10 ;  /* 0x2f0000003a057423 */ /* 0x000fca000001005f */
[----:B------:R-:W-:Y:S01]  /*9b00*/  FSETP.LE.FTZ.AND P1, PT, R5, R112, PT ;  /* 0x000000700500720b */ /* 0x000fe20003f33000 */
[----:B------:R-:W-:-:S04]  /*9b10*/  IMAD.U32 R5, R61, 0x10000, RZ ;  /* 0x000100003d057824 */ /* 0x000fc800078e00ff */
[----:B------:R-:W-:Y:S01]  /*9b20*/  FMUL.FTZ R59, R5, UR4 ;  /* 0x00000004053b7c20 */ /* 0x000fe20008410000 */
[----:B------:R-:W-:Y:S01]  /*9b30*/  PRMT R5, R61, 0x7632, R5 ;  /* 0x000076323d057816 */ /* 0x000fe20000000005 */
[----:B------:R-:W-:Y:S02]  /*9b40*/  IMAD.MOV.U32 R61, RZ, RZ, 0x2 ;  /* 0x00000002ff3d7424 */ /* 0x000fe400078e00ff */
[----:B------:R-:W-:Y:S01]  /*9b50*/  FMUL.FTZ R58, R59, R94 ;  /* 0x0000005e3b3a7220 */ /* 0x000fe20000410000 */
        /* <DEDUP_REMOVED lines=10> */
.L_x_11034:
        /* <DEDUP_REMOVED lines=13> */
.L_x_11036:
[----:B------:R-:W-:Y:S05]  /*9cd0*/  BSYNC.RECONVERGENT B2 ;  /* 0x0000000000027941 */ /* 0x000fea0003800200 */
.L_x_11035:
        /* <DEDUP_REMOVED lines=42> */
[----:B------:R-:W-:-:S07]  /*9f80*/  HFMA2 R61, -RZ, RZ, 0, 0 ;  /* 0x00000000ff3d7431 */ /* 0x000fce00000001ff */
.L_x_11033:
[----:B------:R-:W-:Y:S05]  /*9f90*/  BSYNC.RECONVERGENT B1 ;  /* 0x0000000000017941 */ /* 0x000fea0003800200 */
.L_x_11032:
[----:B------:R-:W-:Y:S01]  /*9fa0*/  ISETP.NE.AND P3, PT, R61, 0x1, PT ;  /* 0x000000013d00780c */ /* 0x000fe20003f65270 */
[----:B------:R-:W-:Y:S01]  /*9fb0*/  IMAD.U32 R5, R5, 0x10000, RZ ;  /* 0x0001000005057824 */ /* 0x000fe200078e00ff */
[----:B------:R-:W-:Y:S01]  /*9fc0*/  I2FP.F32.U32 R60, R59 ;  /* 0x0000003b003c7245 */ /* 0x000fe20000201000 */
[----:B------:R-:W-:Y:S01]  /*9fd0*/  BSSY.RECONVERGENT B1, `(.L_x_11037) ;  /* 0x0000049000017945 */ /* 0x000fe20003800200 */
[----:B------:R-:W-:Y:S02]  /*9fe0*/  IMAD.MOV.U32 R80, RZ, RZ, 0x2 ;  /* 0x00000002ff507424 */ /* 0x000fe400078e00ff */
[----:B------:R-:W-:Y:S01]  /*9ff0*/  FMUL.FTZ R5, R5, UR4 ;  /* 0x0000000405057c20 */ /* 0x000fe20008410000 */
[----:B------:R-:W-:-:S05]  /*a000*/  FFMA.FTZ R59, R60, R95, 1.1641532182693481445e-10 ;  /* 0x2f0000003c3b7423 */ /* 0x000fca000001005f */
        /* <DEDUP_REMOVED lines=12> */
.L_x_11039:
        /* <DEDUP_REMOVED lines=13> */
.L_x_11041:
[----:B------:R-:W-:Y:S05]  /*a1a0*/  BSYNC.RECONVERGENT B2 ;  /* 0x0000000000027941 */ /* 0x000fea0003800200 */
.L_x_11040:
        /* <DEDUP_REMOVED lines=43> */
.L_x_11038:
[----:B------:R-:W-:Y:S05]  /*a460*/  BSYNC.RECONVERGENT B1 ;  /* 0x0000000000017941 */ /* 0x000fea0003800200 */
.L_x_11037:
[----:B------:R-:W-:Y:S01]  /*a470*/  I2FP.F32.U32 R60, R5 ;  /* 0x00000005003c7245 */ /* 0x000fe20000201000 */
[----:B------:R-:W-:Y:S01]  /*a480*/  BSSY.RECONVERGENT B1, `(.L_x_11042) ;  /* 0x000004c000017945 */ /* 0x000fe20003800200 */
[----:B------:R-:W-:Y:S01]  /*a490*/  ISETP.NE.AND P4, PT, R80, 0x1, PT ;  /* 0x000000015000780c */ /* 0x000fe20003f85270 */
[----:B------:R-:W-:Y:S02]  /*a4a0*/  IMAD.MOV.U32 R81, RZ, RZ, 0x2 ;  /* 0x00000002ff517424 */ /* 0x000fe400078e00ff */
[----:B------:R-:W-:-:S05]  /*a4b0*/  FFMA.FTZ R5, R60, R95, 1.1641532182693481445e-10 ;  /* 0x2f0000003c057423 */ /* 0x000fca000001005f */
[----:B------:R-:W-:Y:S01]  /*a4c0*/  FSETP.LE.FTZ.AND P3, PT, R5, R112, PT ;  /* 0x000000700500720b */ /* 0x000fe20003f73000 */
[----:B------:R-:W-:-:S04]  /*a4d0*/  IMAD.U32 R5, R62, 0x10000, RZ ;  /* 0x000100003e057824 */ /* 0x000fc800078e00ff */
[----:B------:R-:W-:Y:S01]  /*a4e0*/  FMUL.FTZ R61, R5, UR4 ;  /* 0x00000004053d7c20 */ /* 0x000fe20008410000 */
[----:B------:R-:W-:-:S03]  /*a4f0*/  PRMT R5, R62, 0x7632, R5 ;  /* 0x000076323e057816 */ /* 0x000fc60000000005 */
        /* <DEDUP_REMOVED lines=11> */
.L_x_11044:
        /* <DEDUP_REMOVED lines=13> */
.L_x_11046:
[----:B------:R-:W-:Y:S05]  /*a680*/  BSYNC.RECONVERGENT B2 ;  /* 0x0000000000027941 */ /* 0x000fea0003800200 */
.L_x_11045:
        /* <DEDUP_REMOVED lines=43> */
.L_x_11043:
[----:B------:R-:W-:Y:S05]  /*a940*/  BSYNC.RECONVERGENT B1 ;  /* 0x0000000000017941 */ /* 0x000fea0003800200 */
.L_x_11042:
[----:B------:R-:W-:Y:S01]  /*a950*/  ISETP.NE.AND P5, PT, R81, 0x1, PT ;  /* 0x000000015100780c */ /* 0x000fe20003fa5270 */
[----:B------:R-:W-:Y:S01]  /*a960*/  IMAD.U32 R5, R5, 0x10000, RZ ;  /* 0x0001000005057824 */ /* 0x000fe200078e00ff */
[----:B------:R-:W-:Y:S01]  /*a970*/  I2FP.F32.U32 R62, R61 ;  /* 0x0000003d003e7245 */ /* 0x000fe20000201000 */
[----:B------:R-:W-:Y:S01]  /*a980*/  BSSY.RECONVERGENT B1, `(.L_x_11047) ;  /* 0x0000049000017945 */ /* 0x000fe20003800200 */
[----:B------:R-:W-:Y:S02]  /*a990*/  IMAD.MOV.U32 R80, RZ, RZ, 0x2 ;  /* 0x00000002ff507424 */ /* 0x000fe400078e00ff */
[----:B------:R-:W-:Y:S01]  /*a9a0*/  FMUL.FTZ R61, R5, UR4 ;  /* 0x00000004053d7c20 */ /* 0x000fe20008410000 */
[----:B------:R-:W-:Y:S01]  /*a9b0*/  FFMA.FTZ R5, R62, R95, 1.1641532182693481445e-10 ;  /* 0x2f0000003e057423 */ /* 0x000fe2000001005f */
[----:B------:R-:W-:Y:S02]  /*a9c0*/  MOV R62, R2 ;  /* 0x00000002003e7202 */ /* 0x000fe40000000f00 */
[----:B------:R-:W-:-:S02]  /*a9d0*/  FMUL.FTZ R61, R61, R94 ;  /* 0x0000005e3d3d7220 */ /* 0x000fc40000410000 */
        /* <DEDUP_REMOVED lines=10> */
.L_x_11049:
        /* <DEDUP_REMOVED lines=13> */
.L_x_11051:
[----:B------:R-:W-:Y:S05]  /*ab50*/  BSYNC.RECONVERGENT B2 ;  /* 0x0000000000027941 */ /* 0x000fea0003800200 */
.L_x_11050:
        /* <DEDUP_REMOVED lines=40> */
[----:B------:R-:W-:Y:S02]  /*ade0*/  IMAD.MOV.U32 R93, RZ, RZ, R80 ;  /* 0x000000ffff5d7224 */ /* 0x000fe400078e0050 */
[----:B------:R-:W-:Y:S01]  /*adf0*/  HFMA2 R80, -RZ, RZ, 0, 0 ;  /* 0x00000000ff507431 */ /* 0x000fe200000001ff */
[----:B------:R-:W-:-:S07]  /*ae00*/  LOP3.LUT R7, R82, UR34, R81, 0x96, !PT ;  /* 0x0000002252077c12 */ /* 0x000fce000f8e9651 */
.L_x_11048:
[----:B------:R-:W-:Y:S05]  /*ae10*/  BSYNC.RECONVERGENT B1 ;  /* 0x0000000000017941 */ /* 0x000fea0003800200 */
.L_x_11047:
[----:B------:R-:W-:Y:S01]  /*ae20*/  ISETP.NE.AND P6, PT, R80, 0x1, PT ;  /* 0x000000015000780c */ /* 0x000fe20003fc5270 */
[C---:B------:R-:W-:Y:S01]  /*ae30*/  IMAD.U32 R5, R63.reuse, 0x10000, RZ ;  /* 0x000100003f057824 */ /* 0x040fe200078e00ff */
[----:B------:R-:W-:Y:S01]  /*ae40*/  I2FP.F32.U32 R62, R62 ;  /* 0x0000003e003e7245 */ /* 0x000fe20000201000 */
[----:B------:R-:W-:Y:S01]  /*ae50*/  BSSY.RECONVERGENT B1, `(.L_x_11052) ;  /* 0x000004c000017945 */ /* 0x000fe20003800200 */
[----:B------:R-:W-:Y:S01]  /*ae60*/  PRMT R63, R63, 0x7632, R63 ;  /* 0x000076323f3f7816 */ /* 0x000fe2000000003f */
[----:B------:R-:W-:Y:S01]  /*ae70*/  FMUL.FTZ R5, R5, UR4 ;  /* 0x0000000405057c20 */ /* 0x000fe20008410000 */
[----:B------:R-:W-:Y:S01]  /*ae80*/  MOV R82, R2 ;  /* 0x0000000200527202 */ /* 0x000fe20000000f00 */
[----:B------:R-:W-:Y:S02]  /*ae90*/  FFMA.FTZ R81, R62, R95, 1.1641532182693481445e-10 ;  /* 0x2f0000003e517423 */ /* 0x000fe4000001005f */
[----:B------:R-:W-:Y:S01]  /*aea0*/  FMUL.FTZ R62, R5, R94 ;  /* 0x0000005e053e7220 */ /* 0x000fe20000410000 */
[----:B------:R-:W-:-:S02]  /*aeb0*/  IMAD.MOV.U32 R5, RZ, RZ, 0x2 ;  /* 0x00000002ff057424 */ /* 0x000fc400078e00ff */
        /* <DEDUP_REMOVED lines=10> */
.L_x_11054:
        /* <DEDUP_REMOVED lines=15> */
.L_x_11056:
[----:B------:R-:W-:Y:S05]  /*b050*/  BSYNC.RECONVERGENT B2 ;  /* 0x0000000000027941 */ /* 0x000fea0003800200 */
.L_x_11055:
        /* <DEDUP_REMOVED lines=39> */
[----:B------:R-:W-:Y:S01]  /*b2d0*/  HFMA2 R5, -RZ, RZ, 0, 0 ;  /* 0x00000000ff057431 */ /* 0x000fe200000001ff */
[----:B------:R-:W-:Y:S01]  /*b2e0*/  LOP3.LUT R7, R82, UR34, R81, 0x96, !PT ;  /* 0x0000002252077c12 */ /* 0x000fe2000f8e9651 */
[----:B------:R-:W-:Y:S02]  /*b2f0*/  IMAD.MOV.U32 R82, RZ, RZ, R93 ;  /* 0x000000ffff527224 */ /* 0x000fe400078e005d */
[----:B------:R-:W-:-:S07]  /*b300*/  IMAD.MOV.U32 R93, RZ, RZ, R80 ;  /* 0x000000ffff5d7224 */ /* 0x000fce00078e0050 */
.L_x_11053:
[----:B------:R-:W-:Y:S05]  /*b310*/  BSYNC.RECONVERGENT B1 ;  /* 0x0000000000017941 */ /* 0x000fea0003800200 */
.L_x_11052:
        /* <DEDUP_REMOVED lines=9> */
[----:B------:R-:W-:-:S02]  /*b3b0*/  FSETP.GTU.FTZ.AND P6, PT, R95, R112, PT ;  /* 0x000000705f00720b */ /* 0x000fc40003fdc000 */
[----:B------:R-:W-:Y:S02]  /*b3c0*/  FSEL R59, R59, RZ, P2 ;  /* 0x000000ff3b3b7208 */ /* 0x000fe40001000000 */
[----:B------:R-:W-:Y:S02]  /*b3d0*/  FSEL R63, R63, RZ, !P6 ;  /* 0x000000ff3f3f7208 */ /* 0x000fe40007000000 */
[----:B------:R-:W-:Y:S02]  /*b3e0*/  PLOP3.LUT P6, PT, P6, PT, PT, 0x8, 0x80 ;  /* 0x000000000080781c */ /* 0x000fe400037ce170 */
[----:B------:R-:W-:Y:S02]  /*b3f0*/  FSEL R60, R60, RZ, P3 ;  /* 0x000000ff3c3c7208 */ /* 0x000fe40001800000 */
[----:B------:R-:W-:Y:S02]  /*b400*/  FSEL R61, R61, RZ, P4 ;  /* 0x000000ff3d3d7208 */ /* 0x000fe40002000000 */
[----:B------:R-:W-:-:S07]  /*b410*/  FSEL R62, R62, RZ, P5 ;  /* 0x000000ff3e3e7208 */ /* 0x000fce0002800000 */
.L_x_11016:
[----:B------:R-:W0:Y:S01]  /*b420*/  LDC.64 R80, c[0x0][0x3a8] ;  /* 0x0000ea00ff507b82 */ /* 0x000e220000000a00 */
[----:B------:R-:W-:Y:S02]  /*b430*/  SEL R83, RZ, 0x1000000, !P6 ;  /* 0x01000000ff537807 */ /* 0x000fe40007000000 */
[----:B------:R-:W-:Y:S02]  /*b440*/  SEL R82, RZ, 0x10000, !P5 ;  /* 0x00010000ff527807 */ /* 0x000fe40006800000 */
[----:B------:R-:W-:Y:S02]  /*b450*/  SEL R113, RZ, 0x100, !P4 ;  /* 0x00000100ff717807 */ /* 0x000fe40006000000 */
[----:B------:R-:W-:Y:S02]  /*b460*/  ISETP.NE.AND P6, PT, R3, RZ, PT ;  /* 0x000000ff0300720c */ /* 0x000fe40003fc5270 */
[----:B------:R-:W-:Y:S02]  /*b470*/  LOP3.LUT R113, R113, R83, R82, 0xfe, !PT ;  /* 0x0000005371717212 */ /* 0x000fe400078efe52 */
[----:B------:R-:W1:Y:S01]  /*b480*/  LDC.64 R82, c[0x0][0x3b0] ;  /* 0x0000ec00ff527b82 */ /* 0x000e620000000a00 */
[----:B------:R-:W-:-:S02]  /*b490*/  SEL R95, RZ, 0x1000000, !P2 ;  /* 0x01000000ff5f7807 */ /* 0x000fc40005000000 */
[----:B------:R-:W-:Y:S02]  /*b4a0*/  SEL R94, RZ, 0x10000, !P1 ;  /* 0x00010000ff5e7807 */ /* 0x000fe40004800000 */
[----:B------:R-:W-:-:S04]  /*b4b0*/  SEL R3, RZ, 0x100, !P0 ;  /* 0x00000100ff037807 */ /* 0x000fc80004000000 */
[----:B------:R-:W-:Y:S02]  /*b4c0*/  LOP3.LUT R3, R3, R95, R94, 0xfe, !PT ;  /* 0x0000005f03037212 */ /* 0x000fe400078efe5e */
[----:B------:R-:W-:Y:S01]  /*b4d0*/  SEL R94, RZ, 0x1, !P3 ;  /* 0x00000001ff5e7807 */ /* 0x000fe20005800000 */
[----:B0-----:R-:W-:-:S05]  /*b4e0*/  IMAD.WIDE.U32 R80, R92, 0x20, R80 ;  /* 0x000000205c507825 */ /* 0x001fca00078e0050 */
[----:B------:R-:W-:Y:S04]  /*b4f0*/  STG.E.128 desc[UR6][R80.64], R56 ;  /* 0x0000003850007986 */ /* 0x000fe8000c101d06 */
[----:B------:R0:W-:Y:S01]  /*b500*/  STG.E.128 desc[UR6][R80.64+0x10], R60 ;  /* 0x0000103c50007986 */ /* 0x0001e2000c101d06 */
[C---:B-1----:R-:W-:Y:S01]  /*b510*/  IMAD.WIDE.U32 R82, R92.reuse, 0x8, R82 ;  /* 0x000000085c527825 */ /* 0x042fe200078e0052 */
[----:B------:R-:W-:Y:S02]  /*b520*/  IADD3 R92, PT, PT, R92, 0x80, RZ ;  /* 0x000000805c5c7810 */ /* 0x000fe40007ffe0ff */
[----:B0-----:R-:W-:Y:S02]  /*b530*/  LOP3.LUT R81, R113, R94, RZ, 0xfc, !PT ;  /* 0x0000005e71517212 */ /* 0x001fe400078efcff */
[----:B------:R-:W-:-:S04]  /*b540*/  SEL R94, RZ, 0x1, !P6 ;  /* 0x00000001ff5e7807 */ /* 0x000fc80007000000 */
[----:B------:R-:W-:Y:S01]  /*b550*/  LOP3.LUT R80, R3, R94, RZ, 0xfc, !PT ;  /* 0x0000005e03507212 */ /* 0x000fe200078efcff */
[----:B------:R-:W-:-:S04]  /*b560*/  IMAD.MOV.U32 R3, RZ, RZ, R93 ;  /* 0x000000ffff037224 */ /* 0x000fc800078e005d */
[----:B------:R0:W-:Y:S03]  /*b570*/  STG.E.64 desc[UR6][R82.64], R80 ;  /* 0x0000005052007986 */ /* 0x0001e6000c101b06 */
.L_x_10974:
[----:B------:R-:W-:Y:S05]  /*b580*/  BSYNC.RECONVERGENT B0 ;  /* 0x0000000000007941 */ /* 0x000fea0003800200 */
.L_x_10973:
[----:B------:R-:W-:Y:S01]  /*b590*/  ISETP.GE.U32.AND P0, PT, R10, 0x180, PT ;  /* 0x000001800a00780c */ /* 0x000fe20003f06070 */
[----:B------:R-:W-:Y:S03]  /*b5a0*/  BSSY.RECONVERGENT B0, `(.L_x_11057) ;  /* 0x0000530000007945 */ /* 0x000fe60003800200 */
[----:B0-----:R-:W-:-:S09]  /*b5b0*/  P2R R80, PR, RZ, 0x1 ;  /* 0x00000001ff507803 */ /* 0x001fd20000000000 */
        /* <DEDUP_REMOVED lines=27> */
.L_x_11062:
        /* <DEDUP_REMOVED lines=13> */
.L_x_11064:
[----:B------:R-:W-:Y:S05]  /*b840*/  BSYNC.RECONVERGENT B2 ;  /* 0x0000000000027941 */ /* 0x000fea0003800200 */
.L_x_11063:
        /* <DEDUP_REMOVED lines=43> */
.L_x_11061:
[----:B------:R-:W-:Y:S05]  /*bb00*/  BSYNC.RECONVERGENT B1 ;  /* 0x0000000000017941 */ /* 0x000fea0003800200 */
.L_x_11060:
[----:B------:R-:W0:Y:S01]  /*bb10*/  LDC R114, c[0x0][0x408] ;  /* 0x00010200ff727b82 */ /* 0x000e220000000800 */
[----:B------:R-:W-:Y:S01]  /*bb20*/  HFMA2 R120, -RZ, RZ, 0.1171875, 0 ;  /* 0x2f800000ff787431 */ /* 0x000fe200000001ff */
[----:B------:R-:W-:Y:S01]  /*bb30*/  I2FP.F32.U32 R3, R95 ;  /* 0x0000005f00037245 */ /* 0x000fe20000201000 */
[----:B------:R-:W-:Y:S01]  /*bb40*/  BSSY.RECONVERGENT B1, `(.L_x_11065) ;  /* 0x0000051000017945 */ /* 0x000fe20003800200 */
[----:B------:R-:W-:Y:S01]  /*bb50*/  ISETP.NE.AND P1, PT, R94, 0x1, PT ;  /* 0x000000015e00780c */ /* 0x000fe20003f25270 */
[----:B------:R-:W-:Y:S01]  /*bb60*/  IMAD.MOV.U32 R95, RZ, RZ, 0x2 ;  /* 0x00000002ff5f7424 */ /* 0x000fe200078e00ff */
[C---:B-----5:R-:W-:Y:S02]  /*bb70*/  PRMT R5, R68.reuse, 0x7632, R5 ;  /* 0x0000763244057816 */ /* 0x060fe40000000005 */
[----:B------:R-:W1:Y:S01]  /*bb80*/  LDC R115, c[0x0][0x404] ;  /* 0x00010100ff737b82 */ /* 0x000e620000000800 */
[----:B------:R-:W-:Y:S01]  /*bb90*/  FFMA.FTZ R112, R3, R120, 1.1641532182693481445e-10 ;  /* 0x2f00000003707423 */ /* 0x000fe20000010078 */
[----:B------:R-:W-:Y:S01]  /*bba0*/  IMAD.U32 R3, R68, 0x10000, RZ ;  /* 0x0001000044037824 */ /* 0x000fe200078e00ff */
[----:B------:R-:W-:-:S03]  /*bbb0*/  MOV R68, R2 ;  /* 0x0000000200447202 */ /* 0x000fc60000000f00 */
        /* <DEDUP_REMOVED lines=16> */
.L_x_11067:
        /* <DEDUP_REMOVED lines=13> */
.L_x_11069:
[----:B------:R-:W-:Y:S05]  /*bd90*/  BSYNC.RECONVERGENT B2 ;  /* 0x0000000000027941 */ /* 0x000fea0003800200 */
.L_x_11068:
        /* <DEDUP_REMOVED lines=42> */
[----:B------:R-:W-:-:S07]  /*c040*/  HFMA2 R95, -RZ, RZ, 0, 0 ;  /* 0x00000000ff5f7431 */ /* 0x000fce00000001ff */
.L_x_11066:
[----:B------:R-:W-:Y:S05]  /*c050*/  BSYNC.RECONVERGENT B1 ;  /* 0x0000000000017941 */ /* 0x000fea0003800200 */
.L_x_11065:
[----:B------:R-:W-:Y:S01]  /*c060*/  I2FP.F32.U32 R113, R68 ;  /* 0x0000004400717245 */ /* 0x000fe20000201000 */
[----:B------:R-:W-:Y:S01]  /*c070*/  IMAD.U32 R5, R5, 0x10000, RZ ;  /* 0x0001000005057824 */ /* 0x000fe200078e00ff */
[----:B------:R-:W-:Y:S01]  /*c080*/  ISETP.NE.AND P1, PT, R95, 0x1, PT ;  /* 0x000000015f00780c */ /* 0x000fe20003f25270 */
[----:B------:R-:W-:Y:S02]  /*c090*/  BSSY.RECONVERGENT B1, `(.L_x_11070) ;  /* 0x000004c000017945 */ /* 0x000fe40003800200 */
[----:B------:R-:W-:Y:S01]  /*c0a0*/  FFMA.FTZ R68, R113, R120, 1.1641532182693481445e-10 ;  /* 0x2f00000071447423 */ /* 0x000fe20000010078 */
[----:B------:R-:W-:-:S04]  /*c0b0*/  FMUL.FTZ R5, R5, UR4 ;  /* 0x0000000405057c20 */ /* 0x000fc80008410000 */
[----:B------:R-:W-:Y:S01]  /*c0c0*/  FMUL.FTZ R5, R5, R114 ;  /* 0x0000007205057220 */ /* 0x000fe20000410000 */
[----:B------:R-:W-:-:S04]  /*c0d0*/  FSETP.GTU.FTZ.AND P0, PT, R68, R115, PT ;  /* 0x000000734400720b */ /* 0x000fc80003f1c000 */
[----:B------:R-:W-:Y:S02]  /*c0e0*/  FSEL R68, R5, RZ, !P0 ;  /* 0x000000ff05447208 */ /* 0x000fe40004000000 */
[----:B------:R-:W-:Y:S02]  /*c0f0*/  PLOP3.LUT P0, PT, P0, PT, PT, 0x8, 0x80 ;  /* 0x000000000080781c */ /* 0x000fe4000070e170 */
[----:B------:R-:W-:Y:S01]  /*c100*/  MOV R5, R2 ;  /* 0x0000000200057202 */ /* 0x000fe20000000f00 */
        /* <DEDUP_REMOVED lines=11> */
.L_x_11072:
        /* <DEDUP_REMOVED lines=13> */
.L_x_11074:
[----:B------:R-:W-:Y:S05]  /*c290*/  BSYNC.RECONVERGENT B2 ;  /* 0x0000000000027941 */ /* 0x000fea0003800200 */
.L_x_11073:
[----:B------:R-:W-:Y:S01]  /*c2a0*/  LOP3.LUT R94, R4, UR9, R113, 0x96, !PT ;  /* 0x00000009045e7c12 */ /* 0x000fe2000f8e9671 */
[----:B------:R-:W-:Y:S01]  /*c2b0*/  IMAD.WIDE.U32 R6, R11, -0x326172a9, RZ ;  /* 0xcd9e8d570b067825 */ /* 0x000fe200078e00ff */
[----:B------:R-:W-:-:S03]  /*c2c0*/  MOV R5, R93 ;  /* 0x0000005d00057202 */ /* 0x000fc60000000f00 */
        /* <DEDUP_REMOVED lines=40> */
.L_x_11071:
[----:B------:R-:W-:Y:S05]  /*c550*/  BSYNC.RECONVERGENT B1 ;  /* 0x0000000000017941 */ /* 0x000fea0003800200 */
.L_x_11070:
        /* <DEDUP_REMOVED lines=23> */
.L_x_11077:
        /* <DEDUP_REMOVED lines=13> */
.L_x_11079:
[----:B------:R-:W-:Y:S05]  /*c7a0*/  BSYNC.RECONVERGENT B2 ;  /* 0x0000000000027941 */ /* 0x000fea0003800200 */
.L_x_11078:
        /* <DEDUP_REMOVED lines=34> */
[----:B------:R-:W-:Y:S01]  /*c9d0*/  HFMA2 R95, -RZ, RZ, 0, 0 ;  /* 0x00000000ff5f7431 */ /* 0x000fe200000001ff */
[----:B------:R-:W-:-:S05]  /*c9e0*/  LOP3.LUT R68, R68, UR31, R7, 0x96, !PT ;  /* 0x0000001f44447c12 */ /* 0x000fca000f8e9607 */
[----:B------:R-:W-:-:S05]  /*c9f0*/  IMAD.WIDE.U32 R68, R68, -0x2daee0ad, RZ ;  /* 0xd2511f5344447825 */ /* 0x000fca00078e00ff */
[----:B------:R-:W-:Y:S02]  /*ca00*/  LOP3.LUT R7, R94, UR34, R69, 0x96, !PT ;  /* 0x000000225e077c12 */ /* 0x000fe4000f8e9645 */
[----:B------:R-:W-:Y:S01]  /*ca10*/  MOV R94, R93 ;  /* 0x0000005d005e7202 */ /* 0x000fe20000000f00 */
[----:B------:R-:W-:Y:S02]  /*ca20*/  IMAD.MOV.U32 R93, RZ, RZ, R68 ;  /* 0x000000ffff5d7224 */ /* 0x000fe400078e0044 */
[----:B------:R-:W-:-:S04]  /*ca30*/  IMAD.WIDE.U32 R68, R2, -0x326172a9, RZ ;  /* 0xcd9e8d5702447825 */ /* 0x000fc800078e00ff */
[----:B------:R-:W-:Y:S01]  /*ca40*/  IMAD.MOV.U32 R2, RZ, RZ, R68 ;  /* 0x000000ffff027224 */ /* 0x000fe200078e0044 */
[----:B------:R-:W-:-:S07]  /*ca50*/  LOP3.LUT R6, R6, UR33, R69, 0x96, !PT ;  /* 0x0000002106067c12 */ /* 0x000fce000f8e9645 */
.L_x_11076:
[----:B------:R-:W-:Y:S05]  /*ca60*/  BSYNC.RECONVERGENT B1 ;  /* 0x0000000000017941 */ /* 0x000fea0003800200 */
.L_x_11075:
        /* <DEDUP_REMOVED lines=8> */
[----:B------:R-:W-:-:S04]  /*caf0*/  FSETP.GTU.FTZ.AND P2, PT, R68, R115, PT ;  /* 0x000000734400720b */ /* 0x000fc80003f5c000 */
        /* <DEDUP_REMOVED lines=13> */
.L_x_11082:
        /* <DEDUP_REMOVED lines=13> */
.L_x_11084:
[----:B------:R-:W-:Y:S05]  /*cca0*/  BSYNC.RECONVERGENT B2 ;  /* 0x0000000000027941 */ /* 0x000fea0003800200 */
.L_x_11083:
        /* <DEDUP_REMOVED lines=40> */
[----:B------:R-:W-:Y:S01]  /*cf30*/  HFMA2 R69, -RZ, RZ, 0, 0 ;  /* 0x00000000ff457431 */ /* 0x000fe200000001ff */
[----:B------:R-:W-:Y:S02]  /*cf40*/  LOP3.LUT R6, R6, UR33, R95, 0x96, !PT ;  /* 0x0000002106067c12 */ /* 0x000fe4000f8e965f */
[----:B------:R-:W-:-:S07]  /*cf50*/  MOV R2, R94 ;  /* 0x0000005e00027202 */ /* 0x000fce0000000f00 */
.L_x_11081:
[----:B------:R-:W-:Y:S05]  /*cf60*/  BSYNC.RECONVERGENT B1 ;  /* 0x0000000000017941 */ /* 0x000fea0003800200 */
.L_x_11080:
        /* <DEDUP_REMOVED lines=9> */
[----:B------:R-:W-:-:S03]  /*d000*/  PLOP3.LUT P3, PT, P3, PT, PT, 0x8, 0x80 ;  /* 0x000000000080781c */ /* 0x000fc60001f6e170 */
[--C-:B------:R-:W-:Y:S01]  /*d010*/  FADD.FTZ R68, R80, R5.reuse ;  /* 0x0000000550447221 */ /* 0x100fe20000010000 */
[----:B------:R-:W-:Y:S01]  /*d020*/  PRMT R5, R70, 0x7632, R5 ;  /* 0x0000763246057816 */ /* 0x000fe20000000005 */
[----:B------:R-:W-:Y:S01]  /*d030*/  IMAD.MOV.U32 R80, RZ, RZ, 0x2 ;  /* 0x00000002ff507424 */ /* 0x000fe200078e00ff */
        /* <DEDUP_REMOVED lines=10> */
.L_x_11087:
        /* <DEDUP_REMOVED lines=13> */
.L_x_11089:
[----:B------:R-:W-:Y:S05]  /*d1b0*/  BSYNC.RECONVERGENT B2 ;  /* 0x0000000000027941 */ /* 0x000fea0003800200 */
.L_x_11088:
        /* <DEDUP_REMOVED lines=41> */
[----:B------:R-:W-:Y:S02]  /*d450*/  LOP3.LUT R6, R6, UR33, R113, 0x96, !PT ;  /* 0x0000002106067c12 */ /* 0x000fe4000f8e9671 */
[----:B------:R-:W-:-:S07]  /*d460*/  MOV R2, R112 ;  /* 0x0000007000027202 */ /* 0x000fce0000000f00 */
.L_x_11086:
[----:B------:R-:W-:Y:S05]  /*d470*/  BSYNC.RECONVERGENT B1 ;  /* 0x0000000000017941 */ /* 0x000fea0003800200 */
.L_x_11085:
        /* <DEDUP_REMOVED lines=22> */
.L_x_11092:
        /* <DEDUP_REMOVED lines=13> */
.L_x_11094:
[----:B------:R-:W-:Y:S05]  /*d6b0*/  BSYNC.RECONVERGENT B2 ;  /* 0x0000000000027941 */ /* 0x000fea0003800200 */
.L_x_11093:
        /* <DEDUP_REMOVED lines=43> */
.L_x_11091:
[----:B------:R-:W-:Y:S05]  /*d970*/  BSYNC.RECONVERGENT B1 ;  /* 0x0000000000017941 */ /* 0x000fea0003800200 */
.L_x_11090:
        /* <DEDUP_REMOVED lines=23> */
.L_x_11097:
        /* <DEDUP_REMOVED lines=15> */
.L_x_11099:
[----:B------:R-:W-:Y:S05]  /*dbe0*/  BSYNC.RECONVERGENT B2 ;  /* 0x0000000000027941 */ /* 0x000fea0003800200 */
.L_x_11098:
        /* <DEDUP_REMOVED lines=40> */
[----:B------:R-:W-:Y:S02]  /*de70*/  HFMA2 R5, -RZ, RZ, 0, 0 ;  /* 0x00000000ff057431 */ /* 0x000fe400000001ff */
[----:B------:R-:W-:Y:S01]  /*de80*/  IMAD.MOV.U32 R93, RZ, RZ, R80 ;  /* 0x000000ffff5d7224 */ /* 0x000fe200078e0050 */
[----:B------:R-:W-:-:S07]  /*de90*/  LOP3.LUT R7, R94, UR34, R81, 0x96, !PT ;  /* 0x000000225e077c12 */ /* 0x000fce000f8e9651 */
.L_x_11096:
[----:B------:R-:W-:Y:S05]  /*dea0*/  BSYNC.RECONVERGENT B1 ;  /* 0x0000000000017941 */ /* 0x000fea0003800200 */
.L_x_11095:
        /* <DEDUP_REMOVED lines=10> */
.L_x_11059:
        /* <DEDUP_REMOVED lines=16> */
.L_x_11103:
        /* <DEDUP_REMOVED lines=13> */
.L_x_11105:
[----:B------:R-:W-:Y:S05]  /*e120*/  BSYNC.RECONVERGENT B2 ;  /* 0x0000000000027941 */ /* 0x000fea0003800200 */
.L_x_11104:
        /* <DEDUP_REMOVED lines=43> */
.L_x_11102:
[----:B------:R-:W-:Y:S05]  /*e3e0*/  BSYNC.RECONVERGENT B1 ;  /* 0x0000000000017941 */ /* 0x000fea0003800200 */
.L_x_11101:
[----:B------:R-:W0:Y:S01]  /*e3f0*/  LDC R112, c[0x0][0x404] ;  /* 0x00010100ff707b82 */ /* 0x000e220000000800 */
[----:B------:R-:W-:Y:S01]  /*e400*/  ISETP.NE.AND P0, PT, R65, 0x1, PT ;  /* 0x000000014100780c */ /* 0x000fe20003f05270 */
[----:B------:R-:W-:Y:S01]  /*e410*/  IMAD.MOV.U32 R95, RZ, RZ, 0x2f800000 ;  /* 0x2f800000ff5f7424 */ /* 0x000fe200078e00ff */
[----:B------:R-:W-:Y:S01]  /*e420*/  I2FP.F32.U32 R64, R64 ;  /* 0x0000004000407245 */ /* 0x000fe20000201000 */
[C---:B-----5:R-:W-:Y:S01]  /*e430*/  IMAD.U32 R5, R68.reuse, 0x10000, RZ ;  /* 0x0001000044057824 */ /* 0x060fe200078e00ff */
[----:B------:R-:W-:Y:S01]  /*e440*/  BSSY.RECONVERGENT B1, `(.L_x_11106) ;  /* 0x000004c000017945 */ /* 0x000fe20003800200 */
[----:B------:R-:W-:Y:S02]  /*e450*/  PRMT R68, R68, 0x7632, R68 ;  /* 0x0000763244447816 */ /* 0x000fe40000000044 */
[----:B------:R-:W1:Y:S01]  /*e460*/  LDC R94, c[0x0][0x408] ;  /* 0x00010200ff5e7b82 */ /* 0x000e620000000800 */
[----:B------:R-:W-:Y:S01]  /*e470*/  FFMA.FTZ R3, R64, R95, 1.1641532182693481445e-10 ;  /* 0x2f00000040037423 */ /* 0x000fe2000001005f */
[----:B------:R-:W-:Y:S01]  /*e480*/  FMUL.FTZ R5, R5, UR4 ;  /* 0x0000000405057c20 */ /* 0x000fe20008410000 */
[----:B------:R-:W-:-:S03]  /*e490*/  MOV R67, 0x2 ;  /* 0x0000000200437802 */ /* 0x000fc60000000f00 */
[----:B0-----:R-:W-:-:S04]  /*e4a0*/  FSETP.LE.FTZ.AND P1, PT, R3, R112, PT ;  /* 0x000000700300720b */ /* 0x001fc80003f33000 */
[----:B------:R-:W-:Y:S01]  /*e4b0*/  P2R R3, PR, RZ, 0x2 ;  /* 0x00000002ff037803 */ /* 0x000fe20000000000 */
[----:B-1----:R-:W-:Y:S01]  /*e4c0*/  FMUL.FTZ R64, R5, R94 ;  /* 0x0000005e05407220 */ /* 0x002fe20000410000 */
        /* <DEDUP_REMOVED lines=10> */
.L_x_11108:
        /* <DEDUP_REMOVED lines=13> */
.L_x_11110:
[----:B------:R-:W-:Y:S05]  /*e640*/  BSYNC.RECONVERGENT B2 ;  /* 0x0000000000027941 */ /* 0x000fea0003800200 */
.L_x_11109:
        /* <DEDUP_REMOVED lines=43> */
.L_x_11107:
[----:B------:R-:W-:Y:S05]  /*e900*/  BSYNC.RECONVERGENT B1 ;  /* 0x0000000000017941 */ /* 0x000fea0003800200 */
.L_x_11106:
[----:B------:R-:W-:Y:S01]  /*e910*/  ISETP.NE.AND P1, PT, R67, 0x1, PT ;  /* 0x000000014300780c */ /* 0x000fe20003f25270 */
[----:B------:R-:W-:Y:S01]  /*e920*/  IMAD.U32 R68, R68, 0x10000, RZ ;  /* 0x0001000044447824 */ /* 0x000fe200078e00ff */
[----:B------:R-:W-:Y:S01]  /*e930*/  I2FP.F32.U32 R66, R5 ;  /* 0x0000000500427245 */ /* 0x000fe20000201000 */
[----:B------:R-:W-:Y:S02]  /*e940*/  BSSY.RECONVERGENT B1, `(.L_x_11111) ;  /* 0x0000049000017945 */ /* 0x000fe40003800200 */
[----:B------:R-:W-:Y:S01]  /*e950*/  FMUL.FTZ R65, R68, UR4 ;  /* 0x0000000444417c20 */ /* 0x000fe20008410000 */
[----:B------:R-:W-:Y:S02]  /*e960*/  HFMA2 R68, -RZ, RZ, 0, 1.1920928955078125e-07 ;  /* 0x00000002ff447431 */ /* 0x000fe400000001ff */
[----:B------:R-:W-:Y:S01]  /*e970*/  FFMA.FTZ R5, R66, R95, 1.1641532182693481445e-10 ;  /* 0x2f00000042057423 */ /* 0x000fe2000001005f */
[----:B------:R-:W-:-:S04]  /*e980*/  FMUL.FTZ R65, R65, R94 ;  /* 0x0000005e41417220 */ /* 0x000fc80000410000 */
        /* <DEDUP_REMOVED lines=11> */
.L_x_11113:
        /* <DEDUP_REMOVED lines=13> */
.L_x_11115:
[----:B------:R-:W-:Y:S05]  /*eb10*/  BSYNC.RECONVERGENT B2 ;  /* 0x0000000000027941 */ /* 0x000fea0003800200 */
.L_x_11114:
        /* <DEDUP_REMOVED lines=43> */
.L_x_11112:
[----:B------:R-:W-:Y:S05]  /*edd0*/  BSYNC.RECONVERGENT B1 ;  /* 0x0000000000017941 */ /* 0x000fea0003800200 */
.L_x_11111:
        /* <DEDUP_REMOVED lines=8> */
[----:B------:R-:W-:Y:S02]  /*ee60*/  HFMA2 R69, -RZ, RZ, 0, 1.1920928955078125e-07 ;  /* 0x00000002ff457431 */ /* 0x000fe400000001ff */
[----:B------:R-:W-:Y:S01]  /*ee70*/  FMUL.FTZ R66, R67, R94 ;  /* 0x0000005e43427220 */ /* 0x000fe20000410000 */
        /* <DEDUP_REMOVED lines=10> */
.L_x_11118:
        /* <DEDUP_REMOVED lines=13> */
.L_x_11120:
[----:B------:R-:W-:Y:S05]  /*eff0*/  BSYNC.RECONVERGENT B2 ;  /* 0x0000000000027941 */ /* 0x000fea0003800200 */
.L_x_11119:
        /* <DEDUP_REMOVED lines=42> */
[----:B------:R-:W-:-:S07]  /*f2a0*/  MOV R93, R68 ;  /* 0x00000044005d7202 */ /* 0x000fce0000000f00 */
.L_x_11117:
[----:B------:R-:W-:Y:S05]  /*f2b0*/  BSYNC.RECONVERGENT B1 ;  /* 0x0000000000017941 */ /* 0x000fea0003800200 */
.L_x_11116:
[----:B------:R-:W-:Y:S01]  /*f2c0*/  ISETP.NE.AND P3, PT, R69, 0x1, PT ;  /* 0x000000014500780c */ /* 0x000fe20003f65270 */
[----:B------:R-:W-:Y:S01]  /*f2d0*/  BSSY.RECONVERGENT B1, `(.L_x_11121) ;  /* 0x000004b000017945 */ /* 0x000fe20003800200 */
[----:B------:R-:W-:Y:S01]  /*f2e0*/  I2FP.F32.U32 R68, R67 ;  /* 0x0000004300447245 */ /* 0x000fe20000201000 */
[----:B------:R-:W-:Y:S02]  /*f2f0*/  IMAD.U32 R67, R5, 0x10000, RZ ;  /* 0x0001000005437824 */ /* 0x000fe400078e00ff */
[----:B------:R-:W-:Y:S02]  /*f300*/  HFMA2 R80, -RZ, RZ, 0, 1.1920928955078125e-07 ;  /* 0x00000002ff507431 */ /* 0x000fe400000001ff */
        /* <DEDUP_REMOVED lines=14> */
.L_x_11123:
        /* <DEDUP_REMOVED lines=13> */
.L_x_11125:
[----:B------:R-:W-:Y:S05]  /*f4c0*/  BSYNC.RECONVERGENT B2 ;  /* 0x0000000000027941 */ /* 0x000fea0003800200 */
.L_x_11124:
        /* <DEDUP_REMOVED lines=43> */
.L_x_11122:
[----:B------:R-:W-:Y:S05]  /*f780*/  BSYNC.RECONVERGENT B1 ;  /* 0x0000000000017941 */ /* 0x000fea0003800200 */
.L_x_11121:
[----:B------:R-:W-:Y:S01]  /*f790*/  ISETP.NE.AND P4, PT, R80, 0x1, PT ;  /* 0x000000015000780c */ /* 0x000fe20003f85270 */
[C---:B------:R-:W-:Y:S01]  /*f7a0*/  IMAD.U32 R69, R70.reuse, 0x10000, RZ ;  /* 0x0001000046457824 */ /* 0x040fe200078e00ff */
[----:B------:R-:W-:Y:S01]  /*f7b0*/  I2FP.F32.U32 R68, R5 ;  /* 0x0000000500447245 */ /* 0x000fe20000201000 */
[----:B------:R-:W-:Y:S01]  /*f7c0*/  BSSY.RECONVERGENT B1, `(.L_x_11126) ;  /* 0x000004a000017945 */ /* 0x000fe20003800200 */
[----:B------:R-:W-:Y:S01]  /*f7d0*/  PRMT R5, R70, 0x7632, R5 ;  /* 0x0000763246057816 */ /* 0x000fe20000000005 */
[----:B------:R-:W-:Y:S01]  /*f7e0*/  FMUL.FTZ R81, R69, UR4 ;  /* 0x0000000445517c20 */ /* 0x000fe20008410000 */
[----:B------:R-:W-:Y:S02]  /*f7f0*/  IMAD.MOV.U32 R70, RZ, RZ, R2 ;  /* 0x000000ffff467224 */ /* 0x000fe400078e0002 */
[----:B------:R-:W-:Y:S01]  /*f800*/  FFMA.FTZ R69, R68, R95, 1.1641532182693481445e-10 ;  /* 0x2f00000044457423 */ /* 0x000fe2000001005f */
[----:B------:R-:W-:Y:S01]  /*f810*/  FMUL.FTZ R68, R81, R94 ;  /* 0x0000005e51447220 */ /* 0x000fe20000410000 */
[----:B------:R-:W-:-:S03]  /*f820*/  HFMA2 R81, -RZ, RZ, 0, 1.1920928955078125e-07 ;  /* 0x00000002ff517431 */ /* 0x000fc600000001ff */
        /* <DEDUP_REMOVED lines=10> */
.L_x_11128:
        /* <DEDUP_REMOVED lines=13> */
.L_x_11130:
[----:B------:R-:W-:Y:S05]  /*f9a0*/  BSYNC.RECONVERGENT B2 ;  /* 0x0000000000027941 */ /* 0x000fea0003800200 */
.L_x_11129:
        /* <DEDUP_REMOVED lines=43> */
.L_x_11127:
[----:B------:R-:W-:Y:S05]  /*fc60*/  BSYNC.RECONVERGENT B1 ;  /* 0x0000000000017941 */ /* 0x000fea0003800200 */
.L_x_11126:
[----:B------:R-:W-:Y:S01]  /*fc70*/  ISETP.NE.AND P5, PT, R81, 0x1, PT ;  /* 0x000000015100780c */ /* 0x000fe20003fa5270 */
[----:B------:R-:W-:Y:S01]  /*fc80*/  IMAD.U32 R5, R5, 0x10000, RZ ;  /* 0x0001000005057824 */ /* 0x000fe200078e00ff */
[----:B------:R-:W-:Y:S01]  /*fc90*/  I2FP.F32.U32 R70, R70 ;  /* 0x0000004600467245 */ /* 0x000fe20000201000 */
[----:B------:R-:W-:Y:S01]  /*fca0*/  BSSY.RECONVERGENT B1, `(.L_x_11131) ;  /* 0x0000049000017945 */ /* 0x000fe20003800200 */
[----:B------:R-:W-:Y:S02]  /*fcb0*/  HFMA2 R80, -RZ, RZ, 0, 1.1920928955078125e-07 ;  /* 0x00000002ff507431 */ /* 0x000fe400000001ff */
[----:B------:R-:W-:Y:S01]  /*fcc0*/  FMUL.FTZ R69, R5, UR4 ;  /* 0x0000000405457c20 */ /* 0x000fe20008410000 */
        /* <DEDUP_REMOVED lines=13> */
.L_x_11133:
        /* <DEDUP_REMOVED lines=13> */
.L_x_11135:
[----:B------:R-:W-:Y:S05]  /*fe70*/  BSYNC.RECONVERGENT B2 ;  /* 0x0000000000027941 */ /* 0x000fea0003800200 */
.L_x_11134:
        /* <DEDUP_REMOVED lines=39> */
[----:B------:R-:W-:-:S03]  /*100f0*/  IMAD.WIDE.U32 R80, R5, -0x2daee0ad, RZ ;  /* 0xd2511f5305507825 */ /* 0x000fc600078e00ff */
[----:B------:R-:W-:Y:S01]  /*10100*/  MOV R93, R80 ;  /* 0x00000050005d7202 */ /* 0x000fe20000000f00 */
[----:B------:R-:W-:Y:S01]  /*10110*/  IMAD.MOV.U32 R80, RZ, RZ, RZ ;  /* 0x000000ffff507224 */ /* 0x000fe200078e00ff */
[----:B------:R-:W-:-:S07]  /*10120*/  LOP3.LUT R7, R82, UR34, R81, 0x96, !PT ;  /* 0x0000002252077c12 */ /* 0x000fce000f8e9651 */
.L_x_11132:
[----:B------:R-:W-:Y:S05]  /*10130*/  BSYNC.RECONVERGENT B1 ;  /* 0x0000000000017941 */ /* 0x000fea0003800200 */
.L_x_11131:
        /* <DEDUP_REMOVED lines=20> */
.L_x_11138:
        /* <DEDUP_REMOVED lines=15> */
.L_x_11140:
[----:B------:R-:W-:Y:S05]  /*10370*/  BSYNC.RECONVERGENT B2 ;  /* 0x0000000000027941 */ /* 0x000fea0003800200 */
.L_x_11139:
        /* <DEDUP_REMOVED lines=43> */
.L_x_11137:
[----:B------:R-:W-:Y:S05]  /*10630*/  BSYNC.RECONVERGENT B1 ;  /* 0x0000000000017941 */ /* 0x000fea0003800200 */
.L_x_11136:
        /* <DEDUP_REMOVED lines=16> */
.L_x_11100:
        /* <DEDUP_REMOVED lines=15> */
[----:B-1----:R-:W-:-:S04]  /*10830*/  IMAD.WIDE.U32 R82, R92, 0x8, R82 ;  /* 0x000000085c527825 */ /* 0x002fc800078e0052 */
[----:B------:R-:W-:Y:S01]  /*10840*/  VIADD R92, R92, 0x80 ;  /* 0x000000805c5c7836 */ /* 0x000fe20000000000 */
[----:B0-----:R-:W-:Y:S02]  /*10850*/  LOP3.LUT R81, R113, R94, RZ, 0xfc, !PT ;  /* 0x0000005e71517212 */ /* 0x001fe400078efcff */
[----:B------:R-:W-:-:S04]  /*10860*/  SEL R94, RZ, 0x1, !P6 ;  /* 0x00000001ff5e7807 */ /* 0x000fc80007000000 */
[----:B------:R-:W-:Y:S02]  /*10870*/  LOP3.LUT R80, R3, R94, RZ, 0xfc, !PT ;  /* 0x0000005e03507212 */ /* 0x000fe400078efcff */
[----:B------:R-:W-:-:S03]  /*10880*/  MOV R3, R93 ;  /* 0x0000005d00037202 */ /* 0x000fc60000000f00 */
[----:B------:R0:W-:Y:S04]  /*10890*/  STG.E.64 desc[UR6][R82.64], R80 ;  /* 0x0000005052007986 */ /* 0x0001e8000c101b06 */
.L_x_11058:
[----:B------:R-:W-:Y:S05]  /*108a0*/  BSYNC.RECONVERGENT B0 ;  /* 0x0000000000007941 */ /* 0x000fea0003800200 */
.L_x_11057:
        /* <DEDUP_REMOVED lines=30> */
.L_x_11146:
        /* <DEDUP_REMOVED lines=13> */
.L_x_11148:
[----:B------:R-:W-:Y:S05]  /*10b60*/  BSYNC.RECONVERGENT B2 ;  /* 0x0000000000027941 */ /* 0x000fea0003800200 */
.L_x_11147:
        /* <DEDUP_REMOVED lines=41> */
[----:B------:R-:W-:Y:S01]  /*10e00*/  LOP3.LUT R7, R112, UR34, R95, 0x96, !PT ;  /* 0x0000002270077c12 */ /* 0x000fe2000f8e965f */
[----:B------:R-:W-:-:S07]  /*10e10*/  IMAD.MOV.U32 R95, RZ, RZ, R3 ;  /* 0x000000ffff5f7224 */ /* 0x000fce00078e0003 */
.L_x_11145:
[----:B------:R-:W-:Y:S05]  /*10e20*/  BSYNC.RECONVERGENT B1 ;  /* 0x0000000000017941 */ /* 0x000fea0003800200 */
.L_x_11144:
[----:B------:R-:W0:Y:S01]  /*10e30*/  LDC R114, c[0x0][0x408] ;  /* 0x00010200ff727b82 */ /* 0x000e220000000800 */
[----:B------:R-:W-:Y:S01]  /*10e40*/  I2FP.F32.U32 R3, R95 ;  /* 0x0000005f00037245 */ /* 0x000fe20000201000 */
[----:B------:R-:W-:Y:S01]  /*10e50*/  IMAD.MOV.U32 R120, RZ, RZ, 0x2f800000 ;  /* 0x2f800000ff787424 */ /* 0x000fe200078e00ff */
[----:B------:R-:W-:Y:S01]  /*10e60*/  ISETP.NE.AND P1, PT, R94, 0x1, PT ;  /* 0x000000015e00780c */ /* 0x000fe20003f25270 */
[----:B------:R-:W-:Y:S01]  /*10e70*/  BSSY.RECONVERGENT B1, `(.L_x_11149) ;  /* 0x0000050000017945 */ /* 0x000fe20003800200 */
[----:B------:R-:W-:Y:S02]  /*10e80*/  HFMA2 R95, -RZ, RZ, 0, 1.1920928955078125e-07 ;  /* 0x00000002ff5f7431 */ /* 0x000fe400000001ff */
[----:B------:R-:W-:Y:S01]  /*10e90*/  FFMA.FTZ R112, R3, R120, 1.1641532182693481445e-10 ;  /* 0x2f00000003707423 */ /* 0x000fe20000010078 */
[C---:B-----5:R-:W-:Y:S01]  /*10ea0*/  IMAD.U32 R3, R76.reuse, 0x10000, RZ ;  /* 0x000100004c037824 */ /* 0x060fe200078e00ff */
[----:B------:R-:W1:Y:S01]  /*10eb0*/  LDC R115, c[0x0][0x404] ;  /* 0x00010100ff737b82 */ /* 0x000e620000000800 */
[----:B------:R-:W-:Y:S01]  /*10ec0*/  PRMT R5, R76, 0x7632, R5 ;  /* 0x000076324c057816 */ /* 0x000fe20000000005 */
        /* <DEDUP_REMOVED lines=17> */
.L_x_11151:
        /* <DEDUP_REMOVED lines=13> */
.L_x_11153:
[----:B------:R-:W-:Y:S05]  /*110b0*/  BSYNC.RECONVERGENT B2 ;  /* 0x0000000000027941 */ /* 0x000fea0003800200 */
.L_x_11152:
        /* <DEDUP_REMOVED lines=40> */
[----:B------:R-:W-:Y:S01]  /*11340*/  LOP3.LUT R6, R6, UR33, R95, 0x96, !PT ;  /* 0x0000002106067c12 */ /* 0x000fe2000f8e965f */
[----:B------:R-:W-:Y:S01]  /*11350*/  IMAD.MOV.U32 R95, RZ, RZ, RZ ;  /* 0x000000ffff5f7224 */ /* 0x000fe200078e00ff */
[----:B------:R-:W-:-:S07]  /*11360*/  MOV R2, R94 ;  /* 0x0000005e00027202 */ /* 0x000fce0000000f00 */
.L_x_11150:
[----:B------:R-:W-:Y:S05]  /*11370*/  BSYNC.RECONVERGENT B1 ;  /* 0x0000000000017941 */ /* 0x000fea0003800200 */
.L_x_11149:
        /* <DEDUP_REMOVED lines=22> */
.L_x_11156:
        /* <DEDUP_REMOVED lines=13> */
.L_x_11158:
[----:B------:R-:W-:Y:S05]  /*115b0*/  BSYNC.RECONVERGENT B2 ;  /* 0x0000000000027941 */ /* 0x000fea0003800200 */
.L_x_11157:
        /* <DEDUP_REMOVED lines=43> */
.L_x_11155:
[----:B------:R-:W-:Y:S05]  /*11870*/  BSYNC.RECONVERGENT B1 ;  /* 0x0000000000017941 */ /* 0x000fea0003800200 */
.L_x_11154:
        /* <DEDUP_REMOVED lines=23> */
.L_x_11161:
        /* <DEDUP_REMOVED lines=13> */
.L_x_11163:
[----:B------:R-:W-:Y:S05]  /*11ac0*/  BSYNC.RECONVERGENT B2 ;  /* 0x0000000000027941 */ /* 0x000fea0003800200 */
.L_x_11162:
        /* <DEDUP_REMOVED lines=37> */
[----:B------:R-:W-:Y:S02]  /*11d20*/  LOP3.LUT R7, R94, UR34, R77, 0x96, !PT ;  /* 0x000000225e077c12 */ /* 0x000fe4000f8e964d */
[----:B------:R-:W-:Y:S01]  /*11d30*/  MOV R94, R93 ;  /* 0x0000005d005e7202 */ /* 0x000fe20000000f00 */
[----:B------:R-:W-:Y:S02]  /*11d40*/  IMAD.MOV.U32 R93, RZ, RZ, R76 ;  /* 0x000000ffff5d7224 */ /* 0x000fe400078e004c */
[----:B------:R-:W-:-:S05]  /*11d50*/  IMAD.WIDE.U32 R76, R2, -0x326172a9, RZ ;  /* 0xcd9e8d57024c7825 */ /* 0x000fca00078e00ff */
[----:B------:R-:W-:Y:S02]  /*11d60*/  LOP3.LUT R6, R6, UR33, R77, 0x96, !PT ;  /* 0x0000002106067c12 */ /* 0x000fe4000f8e964d */
[----:B------:R-:W-:-:S07]  /*11d70*/  MOV R2, R76 ;  /* 0x0000004c00027202 */ /* 0x000fce0000000f00 */
.L_x_11160:
[----:B------:R-:W-:Y:S05]  /*11d80*/  BSYNC.RECONVERGENT B1 ;  /* 0x0000000000017941 */ /* 0x000fea0003800200 */
.L_x_11159:
        /* <DEDUP_REMOVED lines=22> */
.L_x_11166:
        /* <DEDUP_REMOVED lines=13> */
.L_x_11168:
[----:B------:R-:W-:Y:S05]  /*11fc0*/  BSYNC.RECONVERGENT B2 ;  /* 0x0000000000027941 */ /* 0x000fea0003800200 */
.L_x_11167:
        /* <DEDUP_REMOVED lines=40> */
[----:B------:R-:W-:Y:S01]  /*12250*/  IMAD.MOV.U32 R77, RZ, RZ, RZ ;  /* 0x000000ffff4d7224 */ /* 0x000fe200078e00ff */
[----:B------:R-:W-:Y:S02]  /*12260*/  LOP3.LUT R6, R6, UR33, R95, 0x96, !PT ;  /* 0x0000002106067c12 */ /* 0x000fe4000f8e965f */
[----:B------:R-:W-:-:S07]  /*12270*/  MOV R2, R94 ;  /* 0x0000005e00027202 */ /* 0x000fce0000000f00 */
.L_x_11165:
[----:B------:R-:W-:Y:S05]  /*12280*/  BSYNC.RECONVERGENT B1 ;  /* 0x0000000000017941 */ /* 0x000fea0003800200 */
.L_x_11164:
        /* <DEDUP_REMOVED lines=23> */
.L_x_11171:
        /* <DEDUP_REMOVED lines=13> */
.L_x_11173:
[----:B------:R-:W-:Y:S05]  /*124d0*/  BSYNC.RECONVERGENT B2 ;  /* 0x0000000000027941 */ /* 0x000fea0003800200 */
.L_x_11172:
        /* <DEDUP_REMOVED lines=40> */
[----:B------:R-:W-:-:S04]  /*12760*/  MOV R93, R94 ;  /* 0x0000005e005d7202 */ /* 0x000fc80000000f00 */
[----:B------:R-:W-:Y:S02]  /*12770*/  LOP3.LUT R6, R6, UR33, R113, 0x96, !PT ;  /* 0x0000002106067c12 */ /* 0x000fe4000f8e9671 */
[----:B------:R-:W-:-:S07]  /*12780*/  MOV R2, R112 ;  /* 0x0000007000027202 */ /* 0x000fce0000000f00 */
.L_x_11170:
[----:B------:R-:W-:Y:S05]  /*12790*/  BSYNC.RECONVERGENT B1 ;  /* 0x0000000000017941 */ /* 0x000fea0003800200 */
.L_x_11169:
        /* <DEDUP_REMOVED lines=22> */
.L_x_11176:
        /* <DEDUP_REMOVED lines=13> */
.L_x_11178:
[----:B------:R-:W-:Y:S05]  /*129d0*/  BSYNC.RECONVERGENT B2 ;  /* 0x0000000000027941 */ /* 0x000fea0003800200 */
.L_x_11177:
        /* <DEDUP_REMOVED lines=41> */
[----:B------:R-:W-:Y:S01]  /*12c70*/  IMAD.MOV.U32 R81, RZ, RZ, RZ ;  /* 0x000000ffff517224 */ /* 0x000fe200078e00ff */
[----:B------:R-:W-:-:S07]  /*12c80*/  MOV R93, R80 ;  /* 0x00000050005d7202 */ /* 0x000fce0000000f00 */
.L_x_11175:
[----:B------:R-:W-:Y:S05]  /*12c90*/  BSYNC.RECONVERGENT B1 ;  /* 0x0000000000017941 */ /* 0x000fea0003800200 */
.L_x_11174:
        /* <DEDUP_REMOVED lines=23> */
.L_x_11181:
        /* <DEDUP_REMOVED lines=15> */
.L_x_11183:
[----:B------:R-:W-:Y:S05]  /*12f00*/  BSYNC.RECONVERGENT B2 ;  /* 0x0000000000027941 */ /* 0x000fea0003800200 */
.L_x_11182:
        /* <DEDUP_REMOVED lines=40> */
[----:B------:R-:W-:Y:S01]  /*13190*/  IMAD.MOV.U32 R5, RZ, RZ, RZ ;  /* 0x000000ffff057224 */ /* 0x000fe200078e00ff */
[----:B------:R-:W-:Y:S02]  /*131a0*/  LOP3.LUT R7, R94, UR34, R81, 0x96, !PT ;  /* 0x000000225e077c12 */ /* 0x000fe4000f8e9651 */
[----:B------:R-:W-:-:S07]  /*131b0*/  MOV R93, R80 ;  /* 0x00000050005d7202 */ /* 0x000fce0000000f00 */
.L_x_11180:
[----:B------:R-:W-:Y:S05]  /*131c0*/  BSYNC.RECONVERGENT B1 ;  /* 0x0000000000017941 */ /* 0x000fea0003800200 */
.L_x_11179:
        /* <DEDUP_REMOVED lines=10> */
.L_x_11143:
        /* <DEDUP_REMOVED lines=16> */
.L_x_11187:
        /* <DEDUP_REMOVED lines=13> */
.L_x_11189:
[----:B------:R-:W-:Y:S05]  /*13440*/  BSYNC.RECONVERGENT B2 ;  /* 0x0000000000027941 */ /* 0x000fea0003800200 */
.L_x_11188:
        /* <DEDUP_REMOVED lines=43> */
.L_x_11186:
[----:B------:R-:W-:Y:S05]  /*13700*/  BSYNC.RECONVERGENT B1 ;  /* 0x0000000000017941 */ /* 0x000fea0003800200 */
.L_x_11185:
[----:B------:R-:W0:Y:S01]  /*13710*/  LDC R112, c[0x0][0x404] ;  /* 0x00010100ff707b82 */ /* 0x000e220000000800 */
[----:B------:R-:W-:Y:S01]  /*13720*/  ISETP.NE.AND P0, PT, R73, 0x1, PT ;  /* 0x000000014900780c */ /* 0x000fe20003f05270 */
[----:B------:R-:W-:Y:S01]  /*13730*/  IMAD.MOV.U32 R95, RZ, RZ, 0x2f800000 ;  /* 0x2f800000ff5f7424 */ /* 0x000fe200078e00ff */
[----:B------:R-:W-:Y:S01]  /*13740*/  I2FP.F32.U32 R72, R72 ;  /* 0x0000004800487245 */ /* 0x000fe20000201000 */
[----:B------:R-:W-:Y:S01]  /*13750*/  BSSY.RECONVERGENT B1, `(.L_x_11190) ;  /* 0x000004d000017945 */ /* 0x000fe20003800200 */
[C---:B-----5:R-:W-:Y:S01]  /*13760*/  SHF.L.U32 R5, R76.reuse, 0x10, RZ ;  /* 0x000000104c057819 */ /* 0x060fe200000006ff */
[----:B------:R-:W-:Y:S01]  /*13770*/  IMAD.MOV.U32 R75, RZ, RZ, 0x2 ;  /* 0x00000002ff4b7424 */ /* 0x000fe200078e00ff */
[----:B------:R-:W-:Y:S01]  /*13780*/  PRMT R76, R76, 0x7632, R76 ;  /* 0x000076324c4c7816 */ /* 0x000fe2000000004c */
[----:B------:R-:W1:Y:S01]  /*13790*/  LDC R94, c[0x0][0x408] ;  /* 0x00010200ff5e7b82 */ /* 0x000e620000000800 */
[----:B------:R-:W-:Y:S01]  /*137a0*/  FFMA.FTZ R3, R72, R95, 1.1641532182693481445e-10 ;  /* 0x2f00000048037423 */ /* 0x000fe2000001005f */
[----:B------:R-:W-:-:S04]  /*137b0*/  FMUL.FTZ R5, R5, UR4 ;  /* 0x0000000405057c20 */ /* 0x000fc80008410000 */
        /* <DEDUP_REMOVED lines=13> */
.L_x_11192:
        /* <DEDUP_REMOVED lines=13> */
.L_x_11194:
[----:B------:R-:W-:Y:S05]  /*13960*/  BSYNC.RECONVERGENT B2 ;  /* 0x0000000000027941 */ /* 0x000fea0003800200 */
.L_x_11193:
        /* <DEDUP_REMOVED lines=43> */
.L_x_11191:
[----:B------:R-:W-:Y:S05]  /*13c20*/  BSYNC.RECONVERGENT B1 ;  /* 0x0000000000017941 */ /* 0x000fea0003800200 */
.L_x_11190:
[----:B------:R-:W-:Y:S01]  /*13c30*/  ISETP.NE.AND P1, PT, R75, 0x1, PT ;  /* 0x000000014b00780c */ /* 0x000fe20003f25270 */
[----:B------:R-:W-:Y:S01]  /*13c40*/  BSSY.RECONVERGENT B1, `(.L_x_11195) ;  /* 0x000004b000017945 */ /* 0x000fe20003800200 */
[----:B------:R-:W-:Y:S02]  /*13c50*/  I2FP.F32.U32 R74, R5 ;  /* 0x00000005004a7245 */ /* 0x000fe40000201000 */
[----:B------:R-:W-:-:S03]  /*13c60*/  SHF.L.U32 R76, R76, 0x10, RZ ;  /* 0x000000104c4c7819 */ /* 0x000fc600000006ff */
[----:B------:R-:W-:Y:S02]  /*13c70*/  FFMA.FTZ R5, R74, R95, 1.1641532182693481445e-10 ;  /* 0x2f0000004a057423 */ /* 0x000fe4000001005f */
[----:B------:R-:W-:Y:S01]  /*13c80*/  FMUL.FTZ R73, R76, UR4 ;  /* 0x000000044c497c20 */ /* 0x000fe20008410000 */
[----:B------:R-:W-:Y:S02]  /*13c90*/  IMAD.MOV.U32 R76, RZ, RZ, 0x2 ;  /* 0x00000002ff4c7424 */ /* 0x000fe400078e00ff */
        /* <DEDUP_REMOVED lines=12> */
.L_x_11197:
        /* <DEDUP_REMOVED lines=13> */
.L_x_11199:
[----:B------:R-:W-:Y:S05]  /*13e30*/  BSYNC.RECONVERGENT B2 ;  /* 0x0000000000027941 */ /* 0x000fea0003800200 */
.L_x_11198:
        /* <DEDUP_REMOVED lines=41> */
[----:B------:R-:W-:Y:S02]  /*140d0*/  LOP3.LUT R7, R80, UR34, R75, 0x96, !PT ;  /* 0x0000002250077c12 */ /* 0x000fe4000f8e964b */
[----:B------:R-:W-:-:S07]  /*140e0*/  MOV R93, R74 ;  /* 0x0000004a005d7202 */ /* 0x000fce0000000f00 */
.L_x_11196:
[----:B------:R-:W-:Y:S05]  /*140f0*/  BSYNC.RECONVERGENT B1 ;  /* 0x0000000000017941 */ /* 0x000fea0003800200 */
.L_x_11195:
[----:B------:R-:W-:Y:S01]  /*14100*/  I2FP.F32.U32 R74, R5 ;  /* 0x00000005004a7245 */ /* 0x000fe20000201000 */
[----:B------:R-:W-:Y:S01]  /*14110*/  BSSY.RECONVERGENT B1, `(.L_x_11200) ;  /* 0x000004c000017945 */ /* 0x000fe20003800200 */
[----:B------:R-:W-:Y:S01]  /*14120*/  ISETP.NE.AND P2, PT, R76, 0x1, PT ;  /* 0x000000014c00780c */ /* 0x000fe20003f45270 */
[----:B------:R-:W-:Y:S02]  /*14130*/  IMAD.MOV.U32 R81, RZ, RZ, 0x2 ;  /* 0x00000002ff517424 */ /* 0x000fe400078e00ff */
[----:B------:R-:W-:Y:S01]  /*14140*/  FFMA.FTZ R5, R74, R95, 1.1641532182693481445e-10 ;  /* 0x2f0000004a057423 */ /* 0x000fe2000001005f */
[----:B------:R-:W-:-:S04]  /*14150*/  SHF.L.U32 R74, R77, 0x10, RZ ;  /* 0x000000104d4a7819 */ /* 0x000fc800000006ff */
[----:B------:R-:W-:Y:S01]  /*14160*/  FSETP.LE.FTZ.AND P1, PT, R5, R112, PT ;  /* 0x000000700500720b */ /* 0x000fe20003f33000 */
        /* <DEDUP_REMOVED lines=13> */
.L_x_11202:
        /* <DEDUP_REMOVED lines=13> */
.L_x_11204:
[----:B------:R-:W-:Y:S05]  /*14310*/  BSYNC.RECONVERGENT B2 ;  /* 0x0000000000027941 */ /* 0x000fea0003800200 */
.L_x_11203:
        /* <DEDUP_REMOVED lines=41> */
[----:B------:R-:W-:Y:S02]  /*145b0*/  LOP3.LUT R7, R80, UR34, R77, 0x96, !PT ;  /* 0x0000002250077c12 */ /* 0x000fe4000f8e964d */
[----:B------:R-:W-:-:S07]  /*145c0*/  MOV R93, R76 ;  /* 0x0000004c005d7202 */ /* 0x000fce0000000f00 */
.L_x_11201:
[----:B------:R-:W-:Y:S05]  /*145d0*/  BSYNC.RECONVERGENT B1 ;  /* 0x0000000000017941 */ /* 0x000fea0003800200 */
.L_x_11200:
[----:B------:R-:W-:Y:S01]  /*145e0*/  ISETP.NE.AND P3, PT, R81, 0x1, PT ;  /* 0x000000015100780c */ /* 0x000fe20003f65270 */
[----:B------:R-:W-:Y:S01]  /*145f0*/  BSSY.RECONVERGENT B1, `(.L_x_11205) ;  /* 0x000004b000017945 */ /* 0x000fe20003800200 */
[----:B------:R-:W-:Y:S01]  /*14600*/  SHF.L.U32 R5, R5, 0x10, RZ ;  /* 0x0000001005057819 */ /* 0x000fe200000006ff */
[----:B------:R-:W-:Y:S01]  /*14610*/  IMAD.MOV.U32 R80, RZ, RZ, 0x2 ;  /* 0x00000002ff507424 */ /* 0x000fe200078e00ff */
[----:B------:R-:W-:Y:S02]  /*14620*/  I2FP.F32.U32 R76, R75 ;  /* 0x0000004b004c7245 */ /* 0x000fe40000201000 */
[----:B------:R-:W-:Y:S01]  /*14630*/  MOV R77, R2 ;  /* 0x00000002004d7202 */ /* 0x000fe20000000f00 */
[----:B------:R-:W-:Y:S02]  /*14640*/  FMUL.FTZ R75, R5, UR4 ;  /* 0x00000004054b7c20 */ /* 0x000fe40008410000 */
        /* <DEDUP_REMOVED lines=12> */
.L_x_11207:
        /* <DEDUP_REMOVED lines=13> */
.L_x_11209:
[----:B------:R-:W-:Y:S05]  /*147e0*/  BSYNC.RECONVERGENT B2 ;  /* 0x0000000000027941 */ /* 0x000fea0003800200 */
.L_x_11208:
        /* <DEDUP_REMOVED lines=43> */
.L_x_11206:
[----:B------:R-:W-:Y:S05]  /*14aa0*/  BSYNC.RECONVERGENT B1 ;  /* 0x0000000000017941 */ /* 0x000fea0003800200 */
.L_x_11205:
[----:B------:R-:W-:Y:S01]  /*14ab0*/  ISETP.NE.AND P4, PT, R80, 0x1, PT ;  /* 0x000000015000780c */ /* 0x000fe20003f85270 */
[----:B------:R-:W-:Y:S01]  /*14ac0*/  BSSY.RECONVERGENT B1, `(.L_x_11210) ;  /* 0x000004c000017945 */ /* 0x000fe20003800200 */
[----:B------:R-:W-:Y:S02]  /*14ad0*/  SHF.L.U32 R5, R78, 0x10, RZ ;  /* 0x000000104e057819 */ /* 0x000fe400000006ff */
[----:B------:R-:W-:-:S03]  /*14ae0*/  I2FP.F32.U32 R76, R77 ;  /* 0x0000004d004c7245 */ /* 0x000fc60000201000 */
[----:B------:R-:W-:Y:S01]  /*14af0*/  FMUL.FTZ R81, R5, UR4 ;  /* 0x0000000405517c20 */ /* 0x000fe20008410000 */
[----:B------:R-:W-:Y:S01]  /*14b00*/  PRMT R5, R78, 0x7632, R5 ;  /* 0x000076324e057816 */ /* 0x000fe20000000005 */
[----:B------:R-:W-:Y:S01]  /*14b10*/  FFMA.FTZ R77, R76, R95, 1.1641532182693481445e-10 ;  /* 0x2f0000004c4d7423 */ /* 0x000fe2000001005f */
[----:B------:R-:W-:Y:S01]  /*14b20*/  MOV R78, R2 ;  /* 0x00000002004e7202 */ /* 0x000fe20000000f00 */
[----:B------:R-:W-:Y:S01]  /*14b30*/  FMUL.FTZ R76, R81, R94 ;  /* 0x0000005e514c7220 */ /* 0x000fe20000410000 */
[----:B------:R-:W-:Y:S02]  /*14b40*/  IMAD.MOV.U32 R81, RZ, RZ, 0x2 ;  /* 0x00000002ff517424 */ /* 0x000fe400078e00ff */
        /* <DEDUP_REMOVED lines=10> */
.L_x_11212:
        /* <DEDUP_REMOVED lines=13> */
.L_x_11214:
[----:B------:R-:W-:Y:S05]  /*14cc0*/  BSYNC.RECONVERGENT B2 ;  /* 0x0000000000027941 */ /* 0x000fea0003800200 */
.L_x_11213:
        /* <DEDUP_REMOVED lines=41> */
[----:B------:R-:W-:Y:S01]  /*14f60*/  IMAD.MOV.U32 R81, RZ, RZ, RZ ;  /* 0x000000ffff517224 */ /* 0x000fe200078e00ff */
[----:B------:R-:W-:-:S07]  /*14f70*/  MOV R93, R80 ;  /* 0x00000050005d7202 */ /* 0x000fce0000000f00 */
.L_x_11211:
[----:B------:R-:W-:Y:S05]  /*14f80*/  BSYNC.RECONVERGENT B1 ;  /* 0x0000000000017941 */ /* 0x000fea0003800200 */
.L_x_11210:
[----:B------:R-:W-:Y:S01]  /*14f90*/  ISETP.NE.AND P5, PT, R81, 0x1, PT ;  /* 0x000000015100780c */ /* 0x000fe20003fa5270 */
[----:B------:R-:W-:Y:S01]  /*14fa0*/  BSSY.RECONVERGENT B1, `(.L_x_11215) ;  /* 0x000004b000017945 */ /* 0x000fe20003800200 */
[----:B------:R-:W-:Y:S01]  /*14fb0*/  SHF.L.U32 R5, R5, 0x10, RZ ;  /* 0x0000001005057819 */ /* 0x000fe200000006ff */
[----:B------:R-:W-:Y:S01]  /*14fc0*/  IMAD.MOV.U32 R80, RZ, RZ, 0x2 ;  /* 0x00000002ff507424 */ /* 0x000fe200078e00ff */
[----:B------:R-:W-:-:S03]  /*14fd0*/  I2FP.F32.U32 R78, R78 ;  /* 0x0000004e004e7245 */ /* 0x000fc60000201000 */
[----:B------:R-:W-:Y:S02]  /*14fe0*/  FMUL.FTZ R77, R5, UR4 ;  /* 0x00000004054d7c20 */ /* 0x000fe40008410000 */
        /* <DEDUP_REMOVED lines=13> */
.L_x_11217:
        /* <DEDUP_REMOVED lines=13> */
.L_x_11219:
[----:B------:R-:W-:Y:S05]  /*15190*/  BSYNC.RECONVERGENT B2 ;  /* 0x0000000000027941 */ /* 0x000fea0003800200 */
.L_x_11218:
        /* <DEDUP_REMOVED lines=43> */
.L_x_11216:
[----:B------:R-:W-:Y:S05]  /*15450*/  BSYNC.RECONVERGENT B1 ;  /* 0x0000000000017941 */ /* 0x000fea0003800200 */
.L_x_11215:
[----:B------:R-:W-:Y:S01]  /*15460*/  ISETP.NE.AND P6, PT, R80, 0x1, PT ;  /* 0x000000015000780c */ /* 0x000fe20003fc5270 */
[----:B------:R-:W-:Y:S01]  /*15470*/  BSSY.RECONVERGENT B1, `(.L_x_11220) ;  /* 0x000004e000017945 */ /* 0x000fe20003800200 */
[C---:B------:R-:W-:Y:S02]  /*15480*/  SHF.L.U32 R5, R79.reuse, 0x10, RZ ;  /* 0x000000104f057819 */ /* 0x040fe400000006ff */
[----:B------:R-:W-:Y:S02]  /*15490*/  I2FP.F32.U32 R78, R78 ;  /* 0x0000004e004e7245 */ /* 0x000fe40000201000 */
        /* <DEDUP_REMOVED lines=16> */
.L_x_11222:
        /* <DEDUP_REMOVED lines=15> */
.L_x_11224:
[----:B------:R-:W-:Y:S05]  /*15690*/  BSYNC.RECONVERGENT B2 ;  /* 0x0000000000027941 */ /* 0x000fea0003800200 */
.L_x_11223:
        /* <DEDUP_REMOVED lines=40> */
[----:B------:R-:W-:Y:S01]  /*15920*/  LOP3.LUT R7, R82, UR34, R81, 0x96, !PT ;  /* 0x0000002252077c12 */ /* 0x000fe2000f8e9651 */
[----:B------:R-:W-:Y:S01]  /*15930*/  IMAD.MOV.U32 R82, RZ, RZ, R93 ;  /* 0x000000ffff527224 */ /* 0x000fe200078e005d */
[----:B------:R-:W-:-:S07]  /*15940*/  MOV R93, R80 ;  /* 0x00000050005d7202 */ /* 0x000fce0000000f00 */
.L_x_11221:
[----:B------:R-:W-:Y:S05]  /*15950*/  BSYNC.RECONVERGENT B1 ;  /* 0x0000000000017941 */ /* 0x000fea0003800200 */
.L_x_11220:
        /* <DEDUP_REMOVED lines=16> */
.L_x_11184:
[----:B------:R-:W-:Y:S01]  /*15a60*/  SEL R83, RZ, 0x1000000, !P6 ;  /* 0x01000000ff537807 */ /* 0x000fe20007000000 */
[----:B------:R-:W0:Y:S01]  /*15a70*/  LDC.64 R94, c[0x0][0x3b0] ;  /* 0x0000ec00ff5e7b82 */ /* 0x000e220000000a00 */
        /* <DEDUP_REMOVED lines=9> */
[----:B------:R-:W-:-:S04]  /*15b10*/  SEL R80, RZ, 0x1, !P3 ;  /* 0x00000001ff507807 */ /* 0x000fc80005800000 */
[----:B------:R-:W-:Y:S01]  /*15b20*/  LOP3.LUT R81, R113, R80, RZ, 0xfc, !PT ;  /* 0x0000005071517212 */ /* 0x000fe200078efcff */
[----:B0-----:R-:W-:Y:S01]  /*15b30*/  IMAD.WIDE.U32 R94, R92, 0x8, R94 ;  /* 0x000000085c5e7825 */ /* 0x001fe200078e005e */
[----:B------:R-:W-:-:S04]  /*15b40*/  SEL R80, RZ, 0x1, !P6 ;  /* 0x00000001ff507807 */ /* 0x000fc80007000000 */
[----:B------:R-:W-:Y:S01]  /*15b50*/  LOP3.LUT R80, R3, R80, RZ, 0xfc, !PT ;  /* 0x0000005003507212 */ /* 0x000fe200078efcff */
[----:B------:R-:W-:Y:S02]  /*15b60*/  IMAD.MOV.U32 R3, RZ, RZ, R93 ;  /* 0x000000ffff037224 */ /* 0x000fe400078e005d */
[----:B-1----:R-:W-:-:S05]  /*15b70*/  IMAD.WIDE.U32 R82, R92, 0x20, R82 ;  /* 0x000000205c527825 */ /* 0x002fca00078e0052 */
[----:B------:R0:W-:Y:S04]  /*15b80*/  STG.E.128 desc[UR6][R82.64], R72 ;  /* 0x0000004852007986 */ /* 0x0001e8000c101d06 */
[----:B------:R0:W-:Y:S04]  /*15b90*/  STG.E.128 desc[UR6][R82.64+0x10], R76 ;  /* 0x0000104c52007986 */ /* 0x0001e8000c101d06 */
[----:B------:R0:W-:Y:S02]  /*15ba0*/  STG.E.64 desc[UR6][R94.64], R80 ;  /* 0x000000505e007986 */ /* 0x0001e4000c101b06 */
.L_x_11142:
[----:B------:R-:W-:Y:S05]  /*15bb0*/  BSYNC.RECONVERGENT B0 ;  /* 0x0000000000007941 */ /* 0x000fea0003800200 */
.L_x_11141:
[----:B0-----:R-:W-:Y:S01]  /*15bc0*/  FADD.FTZ R80, RZ, R12 ;  /* 0x0000000cff507221 */ /* 0x001fe20000010000 */
        /* <DEDUP_REMOVED lines=113> */
[----:B------:R-:W-:-:S03]  /*162e0*/  I2FP.F32.S32 R113, R95 ;  /* 0x0000005f00717245 */ /* 0x000fc60000201400 */
        /* <DEDUP_REMOVED lines=16> */
[----:B------:R-:W-:-:S04]  /*163f0*/  @!P1 LEA R83, R125, UR4, 0x3 ;  /* 0x000000047d539c11 */ /* 0x000fc8000f8e18ff */
[----:B------:R-:W0:Y:S02]  /*16400*/  SHFL.BFLY PT, R93, R92, 0x8, 0x1f ;  /* 0x0d001f005c5d7f89 */ /* 0x000e2400000e0000 */
[----:B0-----:R-:W-:-:S05]  /*16410*/  FADD.FTZ R93, R92, R93 ;  /* 0x0000005d5c5d7221 */ /* 0x001fca0000010000 */
[----:B------:R-:W0:Y:S02]  /*16420*/  SHFL.BFLY PT, R94, R93, 0x10, 0x1f ;  /* 0x0e001f005d5e7f89 */ /* 0x000e2400000e0000 */
[----:B0-----:R-:W-:Y:S02]  /*16430*/  FADD.FTZ R81, R93, R94 ;  /* 0x0000005e5d517221 */ /* 0x001fe40000010000 */
[----:B------:R-:W0:Y:S04]  /*16440*/  SHFL.DOWN PT, R94, R95, 0x2, 0x1f ;  /* 0x08401f005f5e7f89 */ /* 0x000e2800000e0000 */
[----:B------:R1:W-:Y:S01]  /*16450*/  @!P0 STS.64 [R82+UR4], R80 ;  /* 0x0000005052008988 */ /* 0x0003e20008000a04 */
[----:B------:R-:W-:Y:S01]  /*16460*/  BAR.SYNC.DEFER_BLOCKING 0x0 ;  /* 0x0000000000007b1d */ /* 0x000fe20000010000 */
[----:B------:R-:W-:-:S02]  /*16470*/  ISETP.NE.AND P0, PT, R123, RZ, PT ;  /* 0x000000ff7b00720c */ /* 0x000fc40003f05270 */
[----:B-1----:R-:W-:Y:S02]  /*16480*/  CS2R R80, SRZ ;  /* 0x0000000000507805 */ /* 0x002fe4000001ff00 */
[----:B0-----:R-:W-:Y:S02]  /*16490*/  I2FP.F32.S32 R92, R94 ;  /* 0x0000005e005c7245 */ /* 0x001fe40000201400 */
[----:B------:R-:W-:-:S05]  /*164a0*/  IADD3 R82, PT, PT, R94, R95, RZ ;  /* 0x0000005f5e527210 */ /* 0x000fca0007ffe0ff */
[----:B------:R-:W-:Y:S04]  /*164b0*/  SHFL.DOWN PT, R95, R82, 0x1, 0x1f ;  /* 0x08201f00525f7f89 */ /* 0x000fe800000e0000 */
[----:B------:R0:W1:Y:S01]  /*164c0*/  @!P1 LDS.64 R80, [R83] ;  /* 0x0000000053509984 */ /* 0x0000620000000a00 */
[----:B------:R-:W-:Y:S02]  /*164d0*/  PLOP3.LUT P1, PT, PT, PT, UP3, 0x40, 0x4 ;  /* 0x000000000004781c */ /* 0x000fe40003f2e838 */
[----:B0-----:R-:W-:Y:S01]  /*164e0*/  I2FP.F32.S32 R83, R82 ;  /* 0x0000005200537245 */ /* 0x001fe20000201400 */
[----:B-1----:R-:W0:Y:S02]  /*164f0*/  SHFL.DOWN PT, R93, R80, 0x2, 0x1f ;  /* 0x08401f00505d7f89 */ /* 0x002e2400000e0000 */
[C---:B0-----:R-:W-:Y:S01]  /*16500*/  FMUL.FTZ R94, R93.reuse, R92 ;  /* 0x0000005c5d5e7220 */ /* 0x041fe20000410000 */
[----:B------:R-:W-:-:S02]  /*16510*/  FADD.FTZ R112, -R93, R80 ;  /* 0x000000505d707221 */ /* 0x000fc40000010100 */
[----:B------:R-:W0:Y:S01]  /*16520*/  MUFU.RCP R93, R83 ;  /* 0x00000053005d7308 */ /* 0x000e220000001000 */
[----:B------:R-:W-:Y:S01]  /*16530*/  FFMA.FTZ R114, R113, R80, R94 ;  /* 0x0000005071727223 */ /* 0x000fe2000001005e */
[----:B------:R-:W-:Y:S01]  /*16540*/  FMUL.FTZ R112, R112, R112 ;  /* 0x0000007070707220 */ /* 0x000fe20000410000 */
[----:B------:R-:W1:Y:S03]  /*16550*/  SHFL.DOWN PT, R94, R81, 0x2, 0x1f ;  /* 0x08401f00515e7f89 */ /* 0x000e6600000e0000 */
[----:B------:R-:W-:-:S04]  /*16560*/  FMUL.FTZ R113, R112, R113 ;  /* 0x0000007170717220 */ /* 0x000fc80000410000 */
[----:B------:R-:W-:Y:S01]  /*16570*/  FMUL.FTZ R92, R113, R92 ;  /* 0x0000005c715c7220 */ /* 0x000fe20000410000 */
[----:B0-----:R-:W-:-:S05]  /*16580*/  FMUL.FTZ R80, R93, R114 ;  /* 0x000000725d507220 */ /* 0x001fca0000410000 */
[----:B------:R-:W0:Y:S01]  /*16590*/  SHFL.DOWN PT, R113, R80, 0x1, 0x1f ;  /* 0x08201f0050717f89 */ /* 0x000e2200000e0000 */
[----:B-1----:R-:W-:-:S04]  /*165a0*/  FADD.FTZ R94, R94, R81 ;  /* 0x000000515e5e7221 */ /* 0x002fc80000010000 */
[----:B------:R-:W-:Y:S01]  /*165b0*/  FFMA.FTZ R93, R93, R92, R94 ;  /* 0x0000005c5d5d7223 */ /* 0x000fe2000001005e */
[----:B------:R-:W-:Y:S01]  /*165c0*/  IMAD.IADD R94, R82, 0x1, R95 ;  /* 0x00000001525e7824 */ /* 0x000fe200078e025f */
[----:B------:R-:W-:-:S03]  /*165d0*/  I2FP.F32.S32 R95, R95 ;  /* 0x0000005f005f7245 */ /* 0x000fc60000201400 */
[----:B------:R-:W1:Y:S01]  /*165e0*/  SHFL.DOWN PT, R92, R93, 0x1, 0x1f ;  /* 0x08201f005d5c7f89 */ /* 0x000e6200000e0000 */
[----:B------:R-:W-:-:S06]  /*165f0*/  I2FP.F32.S32 R81, R94 ;  /* 0x0000005e00517245 */ /* 0x000fcc0000201400 */
[----:B------:R-:W2:Y:S01]  /*16600*/  MUFU.RCP R81, R81 ;  /* 0x0000005100517308 */ /* 0x000ea20000001000 */
[----:B0-----:R-:W-:Y:S01]  /*16610*/  FADD.FTZ R82, R80, -R113 ;  /* 0x8000007150527221 */ /* 0x001fe20000010000 */
[----:B------:R-:W-:-:S03]  /*16620*/  FMUL.FTZ R94, R113, R95 ;  /* 0x0000005f715e7220 */ /* 0x000fc60000410000 */
[----:B------:R-:W-:Y:S01]  /*16630*/  FMUL.FTZ R82, R82, R82 ;  /* 0x0000005252527220 */ /* 0x000fe20000410000 */
[----:B------:R-:W-:-:S03]  /*16640*/  FFMA.FTZ R94, R83, R80, R94 ;  /* 0x00000050535e7223 */ /* 0x000fc6000001005e */
[----:B------:R-:W-:-:S04]  /*16650*/  FMUL.FTZ R82, R83, R82 ;  /* 0x0000005253527220 */ /* 0x000fc80000410000 */
[----:B------:R-:W-:Y:S01]  /*16660*/  FMUL.FTZ R82, R82, R95 ;  /* 0x0000005f52527220 */ /* 0x000fe20000410000 */
[----:B--2---:R-:W-:Y:S01]  /*16670*/  FMUL.FTZ R94, R81, R94 ;  /* 0x0000005e515e7220 */ /* 0x004fe20000410000 */
[----:B-1----:R-:W-:-:S04]  /*16680*/  FADD.FTZ R92, R93, R92 ;  /* 0x0000005c5d5c7221 */ /* 0x002fc80000010000 */
[----:B------:R-:W0:Y:S01]  /*16690*/  SHFL.IDX PT, R95, R94, RZ, 0x1f ;  /* 0x00001fff5e5f7589 */ /* 0x000e2200000e0000 */
[----:B------:R-:W-:Y:S02]  /*166a0*/  FFMA.FTZ R93, R81, R82, R92 ;  /* 0x00000052515d7223 */ /* 0x000fe4000001005c */
[----:B------:R-:W1:Y:S04]  /*166b0*/  LDC R92, c[0x0][0x448] ;  /* 0x00011200ff5c7b82 */ /* 0x000e680000000800 */
[----:B------:R-:W1:Y:S04]  /*166c0*/  SHFL.IDX PT, R93, R93, RZ, 0x1f ;  /* 0x00001fff5d5d7589 */ /* 0x000e6800000e0000 */
[----:B------:R-:W2:Y:S01]  /*166d0*/  @!P0 LDC.64 R82, c[0x0][0x3c0] ;  /* 0x0000f000ff528b82 */ /* 0x000ea20000000a00 */
[----:B0-----:R-:W-:-:S05]  /*166e0*/  FMUL.FTZ R80, R95, R95 ;  /* 0x0000005f5f507220 */ /* 0x001fca0000410000 */
[----:B------:R-:W-:Y:S02]  /*166f0*/  FSEL R113, R80, RZ, !P1 ;  /* 0x000000ff50717208 */ /* 0x000fe40004800000 */
[----:B------:R-:W0:Y:S01]  /*16700*/  @!P0 LDC.64 R80, c[0x0][0x3c8] ;  /* 0x0000f200ff508b82 */ /* 0x000e220000000a00 */
[----:B-1----:R-:W-:Y:S01]  /*16710*/  FFMA.FTZ R92, R93, UR14, R92 ;  /* 0x0000000e5d5c7c23 */ /* 0x002fe2000801005c */
[----:B------:R-:W-:-:S03]  /*16720*/  MOV R93, UR10 ;  /* 0x0000000a005d7c02 */ /* 0x000fc60008000f00 */
        /* <DEDUP_REMOVED lines=11> */
[--C-:B------:R-:W-:Y:S01]  /*167e0*/  FADD.FTZ R83, R13, -R93.reuse ;  /* 0x8000005d0d537221 */ /* 0x100fe20000010000 */
[--C-:B------:R-:W-:Y:S01]  /*167f0*/  FADD.FTZ R95, R84, -R93.reuse ;  /* 0x8000005d545f7221 */ /* 0x100fe20000010000 */
[--C-:B------:R-:W-:Y:S01]  /*16800*/  FADD.FTZ R113, R85, -R93.reuse ;  /* 0x8000005d55717221 */ /* 0x100fe20000010000 */
[C---:B------:R-:W-:Y:S01]  /*16810*/  FMUL.FTZ R81, R92.reuse, R81 ;  /* 0x000000515c517220 */ /* 0x040fe20000410000 */
[C---:B------:R-:W-:Y:S01]  /*16820*/  FMUL.FTZ R82, R92.reuse, R83 ;  /* 0x000000535c527220 */ /* 0x040fe20000410000 */
[----:B------:R-:W-:Y:S01]  /*16830*/  FADD.FTZ R83, R15, -R93 ;  /* 0x8000005d0f537221 */ /* 0x000fe20000010000 */
[----:B------:R-:W-:Y:S01]  /*16840*/  FMUL.FTZ R95, R92, R95 ;  /* 0x0000005f5c5f7220 */ /* 0x000fe20000410000 */
[----:B-----5:R-:W-:Y:S01]  /*16850*/  FFMA.FTZ R80, R81, R116, R52 ;  /* 0x0000007451507223 */ /* 0x020fe20000010034 */
[----:B------:R-:W-:Y:S01]  /*16860*/  FFMA.FTZ R81, R82, R117, R53 ;  /* 0x0000007552517223 */ /* 0x000fe20000010035 */
[C---:B------:R-:W-:Y:S01]  /*16870*/  FMUL.FTZ R94, R92.reuse, R113 ;  /* 0x000000715c5e7220 */ /* 0x040fe20000410000 */
[----:B------:R-:W-:Y:S01]  /*16880*/  FMUL.FTZ R82, R92, R83 ;  /* 0x000000535c527220 */ /* 0x000fe20000410000 */
[----:B------:R-:W-:Y:S01]  /*16890*/  FFMA.FTZ R83, R95, R108, R48 ;  /* 0x0000006c5f537223 */ /* 0x000fe20000010030 */
[--C-:B------:R-:W-:Y:S01]  /*168a0*/  FADD.FTZ R113, R87, -R93.reuse ;  /* 0x8000005d57717221 */ /* 0x100fe20000010000 */
[----:B------:R-:W-:Y:S01]  /*168b0*/  F2FP.BF16.F32.PACK_AB R80, R81, R80 ;  /* 0x000000505150723e */ /* 0x000fe200000010ff */
[----:B------:R-:W-:Y:S01]  /*168c0*/  FADD.FTZ R81, R14, -R93 ;  /* 0x8000005d0e517221 */ /* 0x000fe20000010000 */
[----:B------:R-:W-:Y:S01]  /*168d0*/  FFMA.FTZ R112, R94, R109, R49 ;  /* 0x0000006d5e707223 */ /* 0x000fe20000010031 */
[----:B------:R-:W-:Y:S01]  /*168e0*/  FFMA.FTZ R82, R82, R119, R55 ;  /* 0x0000007752527223 */ /* 0x000fe20000010037 */
[----:B------:R-:W0:Y:S01]  /*168f0*/  LDC.64 R94, c[0x0][0x428] ;  /* 0x00010a00ff5e7b82 */ /* 0x000e220000000a00 */
[----:B------:R-:W-:-:S04]  /*16900*/  FMUL.FTZ R81, R92, R81 ;  /* 0x000000515c517220 */ /* 0x000fc80000410000 */
[----:B------:R-:W-:-:S05]  /*16910*/  FFMA.FTZ R81, R81, R118, R54 ;  /* 0x0000007651517223 */ /* 0x000fca0000010036 */
[----:B------:R-:W-:Y:S02]  /*16920*/  F2FP.BF16.F32.PACK_AB R81, R82, R81 ;  /* 0x000000515251723e */ /* 0x000fe400000010ff */
[----:B------:R-:W-:Y:S01]  /*16930*/  F2FP.BF16.F32.PACK_AB R82, R112, R83 ;  /* 0x000000537052723e */ /* 0x000fe200000010ff */
[----:B------:R-:W-:Y:S01]  /*16940*/  FADD.FTZ R83, R86, -R93 ;  /* 0x8000005d56537221 */ /* 0x000fe20000010000 */
[----:B------:R-:W-:-:S03]  /*16950*/  FMUL.FTZ R112, R92, R113 ;  /* 0x000000715c707220 */ /* 0x000fc60000410000 */
[----:B------:R-:W-:Y:S01]  /*16960*/  FMUL.FTZ R83, R92, R83 ;  /* 0x000000535c537220 */ /* 0x000fe20000410000 */
[----:B------:R-:W-:-:S03]  /*16970*/  FFMA.FTZ R112, R112, R111, R51 ;  /* 0x0000006f70707223 */ /* 0x000fc60000010033 */
[----:B------:R-:W-:Y:S01]  /*16980*/  FFMA.FTZ R83, R83, R110, R50 ;  /* 0x0000006e53537223 */ /* 0x000fe20000010032 */
[C---:B0-----:R-:W-:Y:S01]  /*16990*/  IMAD.WIDE.U32 R94, R0.reuse, 0x10, R94 ;  /* 0x00000010005e7825 */ /* 0x041fe200078e005e */
[----:B------:R-:W-:-:S03]  /*169a0*/  IADD3 R0, PT, PT, R0, 0x80, RZ ;  /* 0x0000008000007810 */ /* 0x000fc60007ffe0ff */
[----:B------:R-:W-:-:S05]  /*169b0*/  F2FP.BF16.F32.PACK_AB R83, R112, R83 ;  /* 0x000000537053723e */ /* 0x000fca00000010ff */
[----:B------:R0:W-:Y:S02]  /*169c0*/  STG.E.128 desc[UR6][R94.64], R80 ;  /* 0x000000505e007986 */ /* 0x0001e4000c101d06 */
.L_x_11226:
[----:B------:R-:W-:Y:S05]  /*169d0*/  BSYNC.RECONVERGENT B0 ;  /* 0x0000000000007941 */ /* 0x000fea0003800200 */
.L_x_11225:
[----:B------:R-:W-:Y:S01]  /*169e0*/  ISETP.GE.U32.AND P0, PT, R10, 0x100, PT ;  /* 0x000001000a00780c */ /* 0x000fe20003f06070 */
[----:B------:R-:W-:-:S12]  /*169f0*/  BSSY.RECONVERGENT B0, `(.L_x_11227) ;  /* 0x0000022000007945 */ /* 0x000fd80003800200 */
[----:B------:R-:W-:Y:S05]  /*16a00*/  @!P0 BRA `(.L_x_11228) ;  /* 0x0000000000808947 */ /* 0x000fea0003800000 */
[--C-:B0-2---:R-:W-:Y:S01]  /*16a10*/  FADD.FTZ R81, R56, -R93.reuse ;  /* 0x8000005d38517221 */ /* 0x105fe20000010000 */
        /* <DEDUP_REMOVED lines=27> */
[----:B0-----:R-:W-:-:S04]  /*16bd0*/  IMAD.WIDE.U32 R94, R0, 0x10, R94 ;  /* 0x00000010005e7825 */ /* 0x001fc800078e005e */
[----:B------:R-:W-:Y:S01]  /*16be0*/  F2FP.BF16.F32.PACK_AB R83, R112, R83 ;  /* 0x000000537053723e */ /* 0x000fe200000010ff */
[----:B------:R-:W-:-:S04]  /*16bf0*/  VIADD R0, R0, 0x80 ;  /* 0x0000008000007836 */ /* 0x000fc80000000000 */
[----:B------:R1:W-:Y:S03]  /*16c00*/  STG.E.128 desc[UR6][R94.64], R80 ;  /* 0x000000505e007986 */ /* 0x0003e6000c101d06 */
.L_x_11228:
[----:B------:R-:W-:Y:S05]  /*16c10*/  BSYNC.RECONVERGENT B0 ;  /* 0x0000000000007941 */ /* 0x000fea0003800200 */
.L_x_11227:
[----:B------:R-:W-:Y:S01]  /*16c20*/  ISETP.GE.U32.AND P0, PT, R10, 0x180, PT ;  /* 0x000001800a00780c */ /* 0x000fe20003f06070 */
[----:B------:R-:W-:-:S12]  /*16c30*/  BSSY.RECONVERGENT B0, `(.L_x_11229) ;  /* 0x0000022000007945 */ /* 0x000fd80003800200 */
[----:B------:R-:W-:Y:S05]  /*16c40*/  @!P0 BRA `(.L_x_11230) ;  /* 0x0000000000808947 */ /* 0x000fea0003800000 */
[--C-:B012---:R-:W-:Y:S01]  /*16c50*/  FADD.FTZ R81, R64, -R93.reuse ;  /* 0x8000005d40517221 */ /* 0x107fe20000010000 */
        /* <DEDUP_REMOVED lines=31> */
.L_x_11230:
[----:B------:R-:W-:Y:S05]  /*16e50*/  BSYNC.RECONVERGENT B0 ;  /* 0x0000000000007941 */ /* 0x000fea0003800200 */
.L_x_11229:
[----:B------:R-:W-:Y:S01]  /*16e60*/  ISETP.GE.U32.AND P0, PT, R10, 0x200, PT ;  /* 0x000002000a00780c */ /* 0x000fe20003f06070 */
[----:B------:R-:W-:-:S12]  /*16e70*/  BSSY.RECONVERGENT B0, `(.L_x_11231) ;  /* 0x0000021000007945 */ /* 0x000fd80003800200 */
        /* <DEDUP_REMOVED lines=14> */
[C---:B------:R-:W-:Y:S01]  /*16f60*/  FMUL.FTZ R95, R92.reuse, R95 ;  /* 0x0000005f5c5f7220 */ /* 0x040fe20000410000 */
[C---:B------:R-:W-:Y:S01]  /*16f70*/  FMUL.FTZ R82, R92.reuse, R83 ;  /* 0x000000535c527220 */ /* 0x040fe20000410000 */
[C---:B------:R-:W-:Y:S01]  /*16f80*/  FMUL.FTZ R113, R92.reuse, R113 ;  /* 0x000000715c717220 */ /* 0x040fe20000410000 */
[----:B------:R-:W-:Y:S01]  /*16f90*/  FMUL.FTZ R112, R92, R93 ;  /* 0x0000005d5c707220 */ /* 0x000fe20000410000 */
[----:B------:R-:W-:Y:S01]  /*16fa0*/  FFMA.FTZ R94, R94, R26, R18 ;  /* 0x0000001a5e5e7223 */ /* 0x000fe20000010012 */
[----:B------:R-:W0:Y:S01]  /*16fb0*/  LDC.64 R92, c[0x0][0x428] ;  /* 0x00010a00ff5c7b82 */ /* 0x000e220000000a00 */
[----:B------:R-:W-:Y:S01]  /*16fc0*/  FFMA.FTZ R113, R113, R24, R16 ;  /* 0x0000001871717223 */ /* 0x000fe20000010010 */
[----:B------:R-:W-:Y:S01]  /*16fd0*/  FFMA.FTZ R114, R112, R25, R17 ;  /* 0x0000001970727223 */ /* 0x000fe20000010011 */
[----:B------:R-:W-:Y:S01]  /*16fe0*/  FFMA.FTZ R112, R82, R31, R23 ;  /* 0x0000001f52707223 */ /* 0x000fe20000010017 */
[----:B------:R-:W-:Y:S01]  /*16ff0*/  F2FP.BF16.F32.PACK_AB R83, R115, R94 ;  /* 0x0000005e7353723e */ /* 0x000fe200000010ff */
[----:B------:R-:W-:Y:S01]  /*17000*/  FFMA.FTZ R94, R81, R28, R20 ;  /* 0x0000001c515e7223 */ /* 0x000fe20000010014 */
[----:B------:R-:W-:Y:S01]  /*17010*/  FFMA.FTZ R81, R95, R30, R22 ;  /* 0x0000001e5f517223 */ /* 0x000fe20000010016 */
[----:B------:R-:W-:Y:S01]  /*17020*/  FFMA.FTZ R95, R80, R29, R21 ;  /* 0x0000001d505f7223 */ /* 0x000fe20000010015 */
[----:B------:R-:W-:-:S03]  /*17030*/  F2FP.BF16.F32.PACK_AB R82, R114, R113 ;  /* 0x000000717252723e */ /* 0x000fc600000010ff */
[----:B------:R-:W-:Y:S02]  /*17040*/  F2FP.BF16.F32.PACK_AB R81, R112, R81 ;  /* 0x000000517051723e */ /* 0x000fe400000010ff */
[----:B------:R-:W-:Y:S01]  /*17050*/  F2FP.BF16.F32.PACK_AB R80, R95, R94 ;  /* 0x0000005e5f50723e */ /* 0x000fe200000010ff */
[----:B0-----:R-:W-:-:S05]  /*17060*/  IMAD.WIDE.U32 R92, R0, 0x10, R92 ;  /* 0x00000010005c7825 */ /* 0x001fca00078e005c */
[----:B------:R4:W-:Y:S02]  /*17070*/  STG.E.128 desc[UR6][R92.64], R80 ;  /* 0x000000505c007986 */ /* 0x0009e4000c101d06 */
.L_x_11232:
[----:B------:R-:W-:Y:S05]  /*17080*/  BSYNC.RECONVERGENT B0 ;  /* 0x0000000000007941 */ /* 0x000fea0003800200 */
.L_x_11231:
[----:B------:R-:W-:Y:S02]  /*17090*/  UIADD3 UR10, UPT, UPT, UR10, UR16, URZ ;  /* 0x000000100a0a7290 */ /* 0x000fe4000fffe0ff */
[----:B------:R-:W-:Y:S02]  /*170a0*/  UPLOP3.LUT UP2, UPT, UPT, UPT, UP2, 0x40, 0x4 ;  /* 0x000000000004789c */ /* 0x000fe40003f4e820 */
[----:B------:R-:W-:-:S09]  /*170b0*/  UISETP.GE.AND UP1, UPT, UR10, UR17, UPT ;  /* 0x000000110a00728c */ /* 0x000fd2000bf26270 */
[----:B------:R-:W-:Y:S05]  /*170c0*/  BRA.U !UP1, `(.L_x_11233) ;  /* 0xfffffe9d09587547 */ /* 0x000fea000b83ffff */
[----:B------:R-:W-:Y:S05]  /*170d0*/  EXIT ;  /* 0x000000000000794d */ /* 0x000fea0003800000 */
.L_x_11234:
        /* <DEDUP_REMOVED lines=10> */
.L_x_27270:


//--------------------- .text._ZN10layer_norm13ln_fwd_kernelINS_13Kernel_traitsIf13__nv_bfloat16fS2_fjLj4096ELj1ELj1ELj4ELj16ENS_18Kernel_traits_baseILj4096EfS2_fS2_fjLj128EEEEELb1ELb0ELb0ELb1EEEvNS_9FwdParamsE --------------------------
	.section	.text._ZN10layer_norm13ln_fwd_kernelINS_13Kernel_traitsIf13__nv_bfloat16fS2_fjLj4096ELj1ELj1ELj4ELj16ENS_18Kernel_traits_baseILj4096EfS2_fS2_fjLj128EEEEELb1ELb0ELb0ELb1EEEvNS_9FwdParamsE,"ax",@progbits
	.align	128
        .global         _ZN10layer_norm13ln_fwd_kernelINS_13Kernel_traitsIf13__nv_bfloat16fS2_fjLj4096ELj1ELj1ELj4ELj16ENS_18Kernel_traits_baseILj4096EfS2_fS2_fjLj128EEEEELb1ELb0ELb0ELb1EEEvNS_9FwdParamsE
        .type           _ZN10layer_norm13ln_fwd_kernelINS_13Kernel_traitsIf13__nv_bfloat16fS2_fjLj4096ELj1ELj1ELj4ELj16ENS_18Kernel_traits_baseILj4096EfS2_fS2_fjLj128EEEEELb1ELb0ELb0ELb1EEEvNS_9FwdParamsE,@function
        .size           _ZN10layer_norm13ln_fwd_kernelINS_13Kernel_traitsIf13__nv_bfloat16fS2_fjLj4096ELj1ELj1ELj4ELj16ENS_18Kernel_traits_baseILj4096EfS2_fS2_fjLj128EEEEELb1ELb0ELb0ELb1EEEvNS_9FwdParamsE,(.L_x_27271 - _ZN10layer_norm13ln_fwd_kernelINS_13Kernel_traitsIf13__nv_bfloat16fS2_fjLj4096ELj1ELj1ELj4ELj16ENS_18Kernel_traits_baseILj4096EfS2_fS2_fjLj128EEEEELb1ELb0ELb0ELb1EEEvNS_9FwdParamsE)
        .other          _ZN10layer_norm13ln_fwd_kernelINS_13Kernel_traitsIf13__nv_bfloat16fS2_fjLj4096ELj1ELj1ELj4ELj16ENS_18Kernel_traits_baseILj4096EfS2_fS2_fjLj128EEEEELb1ELb0ELb0ELb1EEEvNS_9FwdParamsE,@"STO_CUDA_ENTRY STV_DEFAULT"
_ZN10layer_norm13ln_fwd_kernelINS_13Kernel_traitsIf13__nv_bfloat16fS2_fjLj4096ELj1ELj1ELj4ELj16ENS_18Kernel_traits_baseILj4096EfS2_fS2_fjLj128EEEEELb1ELb0ELb0ELb1EEEvNS_9FwdParamsE:
.text._ZN10layer_norm13ln_fwd_kernelINS_13Kernel_traitsIf13__nv_bfloat16fS2_fjLj4096ELj1ELj1ELj4ELj16ENS_18Kernel_traits_baseILj4096EfS2_fS2_fjLj128EEEEELb1ELb0ELb0ELb1EEEvNS_9FwdParamsE:
        /* <DEDUP_REMOVED lines=15> */
[----:B------:R-:W1:Y:S01]  /*00f0*/  S2UR UR16, SR_CTAID.X ;  /* 0x00000000001079c3 */ /* 0x000e620000002500 */
[----:B------:R-:W-:-:S07]  /*0100*/  UISETP.NE.AND.EX UP0, UPT, UR5, URZ, UPT, UP0 ;  /* 0x000000ff0500728c */ /* 0x000fce000bf05300 */
[----:B------:R-:W1:Y:S01]  /*0110*/  LDC R110, c[0x0][0x360] ;  /* 0x0000d800ff6e7b82 */ /* 0x000e620000000800 */
[----:B0-----:R-:W-:Y:S01]  /*0120*/  LOP3.LUT R111, R7, 0x1f, RZ, 0xc0, !PT ;  /* 0x0000001f076f7812 */ /* 0x001fe200078ec0ff */
[----:B-1----:R-:W-:Y:S01]  /*0130*/  IMAD R110, R110, UR16, R7 ;  /* 0x000000106e6e7c24 */ /* 0x002fe2000f8e0207 */
        /* <DEDUP_REMOVED lines=46> */
.L_x_11235:
        /* <DEDUP_REMOVED lines=26> */
.L_x_11236:
        /* <DEDUP_REMOVED lines=24> */
[C---:B------:R-:W-:Y:S01]  /*0740*/  IMAD.HI.U32 R3, R2.reuse, -0x2daee0ad, RZ ;  /* 0xd2511f5302037827 */ /* 0x040fe200078e00ff */
[----:B------:R-:W-:Y:S01]  /*0750*/  LOP3.LUT R0, R5, UR24, R0, 0x96, !PT ;  /* 0x0000001805007c12 */ /* 0x000fe2000f8e9600 */
[----:B------:R-:W4:Y:S02]  /*0760*/  LDCU UR21, c[0x0][0x400] ;  /* 0x00008000ff1577ac */ /* 0x000f240008000800 */
        /* <DEDUP_REMOVED lines=10> */
[----:B------:R-:W-:Y:S01]  /*0810*/  IMAD.HI.U32 R3, R6, -0x326172a9, RZ ;  /* 0xcd9e8d5706037827 */ /* 0x000fe200078e00ff */
[----:B------:R-:W-:-:S02]  /*0820*/  UISETP.NE.AND.EX UP0, UPT, UR19, URZ, UPT, UP0 ;  /* 0x000000ff1300728c */ /* 0x000fc4000bf05300 */
[----:B------:R-:W-:Y:S01]  /*0830*/  UPLOP3.LUT UP2, UPT, UPT, UPT, UPT, 0x40, 0x4 ;  /* 0x000000000004789c */ /* 0x000fe20003f4e870 */
[----:B------:R-:W-:Y:S01]  /*0840*/  IMAD R5, R0, -0x2daee0ad, RZ ;  /* 0xd2511f5300057824 */ /* 0x000fe200078e02ff */
[----:B------:R-:W-:Y:S01]  /*0850*/  LOP3.LUT R3, R4, UR28, R3, 0x96, !PT ;  /* 0x0000001c04037c12 */ /* 0x000fe2000f8e9603 */
[----:B------:R-:W-:Y:S01]  /*0860*/  IMAD.HI.U32 R0, R2, -0x2daee0ad, RZ ;  /* 0xd2511f5302007827 */ /* 0x000fe200078e00ff */
[----:B-1----:R-:W-:-:S03]  /*0870*/  UISETP.NE.AND UP3, UPT, UR4, URZ, UPT ;  /* 0x000000ff0400728c */ /* 0x002fc6000bf65270 */
        /* <DEDUP_REMOVED lines=32> */
[----:B------:R-:W-:Y:S02]  /*0a80*/  IMAD.MOV.U32 R3, RZ, RZ, RZ ;  /* 0x000000ffff037224 */ /* 0x000fe400078e00ff */
[----:B0-234-:R-:W-:-:S07]  /*0a90*/  IMAD R4, R0, -0x326172a9, RZ ;  /* 0xcd9e8d5700047824 */ /* 0x01dfce00078e02ff */
.L_x_11436:
[----:B0-----:R-:W0:Y:S01]  /*0aa0*/  @UP0 LDCU.64 UR4, c[0x0][0x3e0] ;  /* 0x00007c00ff0407ac */ /* 0x001e220008000a00 */
[----:B------:R-:W1:Y:S01]  /*0ab0*/  LDC.64 R12, c[0x0][0x390] ;  /* 0x0000e400ff0c7b82 */ /* 0x000e620000000a00 */
[----:B------:R-:W-:Y:S01]  /*0ac0*/  PLOP3.LUT P0, PT, PT, PT, UP0, 0x80, 0x8 ;  /* 0x000000000008781c */ /* 0x000fe20003f0f008 */
[----:B0-----:R-:W-:-:S06]  /*0ad0*/  @UP0 UIMAD.WIDE UR4, UR16, 0x2, UR4 ;  /* 0x00000002100408a5 */ /* 0x001fcc000f8e0204 */
[----:B------:R-:W-:Y:S01]  /*0ae0*/  IMAD.U32 R14, RZ, RZ, UR4 ;  /* 0x00000004ff0e7e24 */ /* 0x000fe2000f8e00ff */
[----:B------:R-:W-:Y:S01]  /*0af0*/  UIMAD UR4, UR16, UR20, URZ ;  /* 0x00000014100472a4 */ /* 0x000fe2000f8e02ff */
[----:B------:R-:W-:-:S03]  /*0b00*/  MOV R15, UR5 ;  /* 0x00000005000f7c02 */ /* 0x000fc60008000f00 */
[----:B------:R-:W-:Y:S02]  /*0b10*/  USHF.R.S32.HI UR5, URZ, 0x1f, UR4 ;  /* 0x0000001fff057899 */ /* 0x000fe40008011404 */
[----:B------:R-:W2:Y:S02]  /*0b20*/  @P0 LDG.E.U16 R14, desc[UR8][R14.64] ;  /* 0x000000080e0e0981 */ /* 0x000ea4000c1e1500 */
[----:B------:R-:W-:-:S06]  /*0b30*/  ULEA.HI UR5, UR5, UR4, URZ, 0x3 ;  /* 0x0000000405057291 */ /* 0x000fcc000f8f18ff */
[----:B------:R-:W-:-:S05]  /*0b40*/  IMAD.U32 R2, RZ, RZ, UR5 ;  /* 0x00000005ff027e24 */ /* 0x000fca000f8e00ff */
        /* <DEDUP_REMOVED lines=17> */
[----:B------:R0:W5:Y:S04]  /*0c60*/  LDG.E.128 R36, desc[UR8][R14.64] ;  /* 0x000000080e247981 */ /* 0x000168000c1e1d00 */
[----:B------:R0:W5:Y:S01]  /*0c70*/  LDG.E.128 R32, desc[UR8][R14.64+0x10] ;  /* 0x000010080e207981 */ /* 0x000162000c1e1d00 */
[----:B------:R-:W-:Y:S05]  /*0c80*/  @!P0 BRA `(.L_x_11238) ;  /* 0x0000000400108947 */ /* 0x000fea0003800000 */
[----:B0-----:R-:W-:-:S04]  /*0c90*/  MOV R15, 0x2 ;  /* 0x00000002000f7802 */ /* 0x001fc80000000f00 */
[----:B------:R-:W-:-:S05]  /*0ca0*/  VIADDMNMX.U32 R0, R114, 0xfffffffe, R15, PT ;  /* 0xfffffffe72007846 */ /* 0x000fca000380000f */
[----:B------:R-:W-:-:S04]  /*0cb0*/  IMAD.SHL.U32 R0, R0, 0x4, RZ ;  /* 0x0000000400007824 */ /* 0x000fc800078e00ff */
[----:B------:R-:W0:Y:S02]  /*0cc0*/  LDC R14, c[0x2][R0] ;  /* 0x00800000000e7b82 */ /* 0x000e240000000800 */
[----:B0-----:R-:W-:-:S04]  /*0cd0*/  SHF.R.S32.HI R15, RZ, 0x1f, R14 ;  /* 0x0000001fff0f7819 */ /* 0x001fc8000001140e */
.L_x_27106:
[----:B------:R-:W-:Y:S05]  /*0ce0*/  BRX R14 -0xcf0                                         (*"BRANCH_TARGETS .L_x_27107,.L_x_27108,.L_x_27109"*) ;  /* 0xfffffff00ec47949 */ /* 0x000fea000383ffff */
.L_x_27109:
[----:B------:R-:W-:Y:S01]  /*0cf0*/  VIADD R17, R114, 0x1 ;  /* 0x0000000172117836 */ /* 0x000fe20000000000 */
[----:B------:R-:W-:Y:S01]  /*0d00*/  MOV R16, R113 ;  /* 0x0000007100107202 */ /* 0x000fe20000000f00 */
[----:B------:R-:W-:Y:S01]  /*0d10*/  IMAD.MOV.U32 R0, RZ, RZ, R5 ;  /* 0x000000ffff007224 */ /* 0x000fe200078e0005 */
[----:B------:R-:W-:Y:S06]  /*0d20*/  BRA `(.L_x_11238) ;  /* 0x0000000000e87947 */ /* 0x000fec0003800000 */
.L_x_27107:
[----:B------:R-:W-:Y:S02]  /*0d30*/  HFMA2 R17, -RZ, RZ, 0, 1.78813934326171875e-07 ;  /* 0x00000003ff117431 */ /* 0x000fe400000001ff */
[----:B------:R-:W-:Y:S02]  /*0d40*/  IMAD.MOV.U32 R16, RZ, RZ, R113 ;  /* 0x000000ffff107224 */ /* 0x000fe400078e0071 */
[----:B------:R-:W-:Y:S01]  /*0d50*/  IMAD.MOV.U32 R0, RZ, RZ, R6 ;  /* 0x000000ffff007224 */ /* 0x000fe200078e0006 */
[----:B------:R-:W-:Y:S06]  /*0d60*/  BRA `(.L_x_11238) ;  /* 0x0000000000d87947 */ /* 0x000fec0003800000 */
.L_x_27108:
        /* <DEDUP_REMOVED lines=12> */
.L_x_11239:
        /* <DEDUP_REMOVED lines=41> */
[----:B------:R-:W-:-:S07]  /*10c0*/  IMAD.MOV.U32 R17, RZ, RZ, RZ ;  /* 0x000000ffff117224 */ /* 0x000fce00078e00ff */
.L_x_11238:
[----:B0-----:R-:W-:Y:S01]  /*10d0*/  I2FP.F32.U32 R15, R0 ;  /* 0x00000000000f7245 */ /* 0x001fe20000201000 */
        /* <DEDUP_REMOVED lines=10> */
[----:B------:R-:W-:-:S04]  /*1180*/  IMAD.MOV.U32 R14, RZ, RZ, R4 ;  /* 0x000000ffff0e7224 */ /* 0x000fc800078e0004 */
        /* <DEDUP_REMOVED lines=13> */
.L_x_11241:
        /* <DEDUP_REMOVED lines=12> */
.L_x_11242:
        /* <DEDUP_REMOVED lines=43> */
.L_x_11240:
        /* <DEDUP_REMOVED lines=21> */
.L_x_11244:
        /* <DEDUP_REMOVED lines=12> */
.L_x_11245:
        /* <DEDUP_REMOVED lines=43> */
.L_x_11243:
        /* <DEDUP_REMOVED lines=22> */
.L_x_11247:
        /* <DEDUP_REMOVED lines=12> */
.L_x_11248:
        /* <DEDUP_REMOVED lines=43> */
.L_x_11246:
        /* <DEDUP_REMOVED lines=21> */
.L_x_11250:
        /* <DEDUP_REMOVED lines=12> */
.L_x_11251:
        /* <DEDUP_REMOVED lines=43> */
.L_x_11249:
        /* <DEDUP_REMOVED lines=22> */
.L_x_11253:
        /* <DEDUP_REMOVED lines=12> */
.L_x_11254:
        /* <DEDUP_REMOVED lines=43> */
.L_x_11252:
        /* <DEDUP_REMOVED lines=21> */
.L_x_11256:
        /* <DEDUP_REMOVED lines=12> */
.L_x_11257:
        /* <DEDUP_REMOVED lines=43> */
.L_x_11255:
        /* <DEDUP_REMOVED lines=22> */
.L_x_11259:
        /* <DEDUP_REMOVED lines=14> */
.L_x_11260:
        /* <DEDUP_REMOVED lines=43> */
.L_x_11258:
        /* <DEDUP_REMOVED lines=10> */
.L_x_11237:
        /* <DEDUP_REMOVED lines=15> */
.L_x_11263:
        /* <DEDUP_REMOVED lines=12> */
.L_x_11264:
        /* <DEDUP_REMOVED lines=42> */
.L_x_11262:
[----:B------:R-:W-:Y:S01]  /*3790*/  ISETP.NE.AND P0, PT, R17, 0x1, PT ;  /* 0x000000011100780c */ /* 0x000fe20003f05270 */
[----:B------:R-:W-:Y:S01]  /*37a0*/  UMOV UR4, UR6 ;  /* 0x0000000600047c82 */ /* 0x000fe20008000000 */
[----:B------:R-:W-:Y:S01]  /*37b0*/  I2FP.F32.U32 R15, R0 ;  /* 0x00000000000f7245 */ /* 0x000fe20000201000 */
[C---:B-----5:R-:W-:Y:S01]  /*37c0*/  IMAD.U32 R0, R8.reuse, 0x10000, RZ ;  /* 0x0001000008007824 */ /* 0x060fe200078e00ff */
[----:B------:R-:W-:Y:S01]  /*37d0*/  UMOV UR5, UR7 ;  /* 0x0000000700057c82 */ /* 0x000fe20008000000 */
[----:B------:R-:W-:Y:S01]  /*37e0*/  HFMA2 R18, -RZ, RZ, 0, 1.1920928955078125e-07 ;  /* 0x00000002ff127431 */ /* 0x000fe200000001ff */
[----:B------:R-:W-:Y:S01]  /*37f0*/  PRMT R8, R8, 0x7632, R8 ;  /* 0x0000763208087816 */ /* 0x000fe20000000008 */
[----:B------:R-:W-:Y:S01]  /*3800*/  FFMA.FTZ R15, R15, R112, 1.1641532182693481445e-10 ;  /* 0x2f0000000f0f7423 */ /* 0x000fe20000010070 */
[----:B------:R-:W-:Y:S01]  /*3810*/  FMUL.FTZ R36, R0, UR17 ;  /* 0x0000001100247c20 */ /* 0x000fe20008410000 */
[----:B------:R-:W-:-:S03]  /*3820*/  IMAD.MOV.U32 R14, RZ, RZ, R4 ;  /* 0x000000ffff0e7224 */ /* 0x000fc600078e0004 */
[----:B------:R-:W-:Y:S01]  /*3830*/  FSETP.LE.FTZ.AND P1, PT, R15, UR4, PT ;  /* 0x000000040f007c0b */ /* 0x000fe2000bf33000 */
[----:B------:R-:W-:-:S03]  /*3840*/  FMUL.FTZ R36, R36, UR5 ;  /* 0x0000000524247c20 */ /* 0x000fc60008410000 */
        /* <DEDUP_REMOVED lines=10> */
.L_x_11266:
        /* <DEDUP_REMOVED lines=12> */
.L_x_11267:
        /* <DEDUP_REMOVED lines=43> */
.L_x_11265:
        /* <DEDUP_REMOVED lines=18> */
.L_x_11269:
        /* <DEDUP_REMOVED lines=12> */
.L_x_11270:
        /* <DEDUP_REMOVED lines=43> */
.L_x_11268:
        /* <DEDUP_REMOVED lines=19> */
.L_x_11272:
        /* <DEDUP_REMOVED lines=12> */
.L_x_11273:
        /* <DEDUP_REMOVED lines=43> */
.L_x_11271:
[----:B------:R-:W-:Y:S01]  /*4590*/  ISETP.NE.AND P3, PT, R14, 0x1, PT ;  /* 0x000000010e00780c */ /* 0x000fe20003f65270 */
[----:B------:R-:W-:Y:S01]  /*45a0*/  IMAD.U32 R9, R9, 0x10000, RZ ;  /* 0x0001000009097824 */ /* 0x000fe200078e00ff */
[----:B------:R-:W-:Y:S01]  /*45b0*/  I2FP.F32.U32 R15, R8 ;  /* 0x00000008000f7245 */ /* 0x000fe20000201000 */
[----:B------:R-:W-:Y:S02]  /*45c0*/  IMAD.MOV.U32 R8, RZ, RZ, R4 ;  /* 0x000000ffff087224 */ /* 0x000fe400078e0004 */
[----:B------:R-:W-:Y:S02]  /*45d0*/  FMUL.FTZ R9, R9, UR17 ;  /* 0x0000001109097c20 */ /* 0x000fe40008410000 */
[----:B------:R-:W-:Y:S02]  /*45e0*/  FFMA.FTZ R15, R15, R112, 1.1641532182693481445e-10 ;  /* 0x2f0000000f0f7423 */ /* 0x000fe40000010070 */
[----:B------:R-:W-:-:S03]  /*45f0*/  FMUL.FTZ R39, R9, UR5 ;  /* 0x0000000509277c20 */ /* 0x000fc60008410000 */
[----:B------:R-:W-:Y:S02]  /*4600*/  FSETP.LE.FTZ.AND P2, PT, R15, UR4, PT ;  /* 0x000000040f007c0b */ /* 0x000fe4000bf53000 */
        /* <DEDUP_REMOVED lines=10> */
.L_x_11275:
        /* <DEDUP_REMOVED lines=12> */
.L_x_11276:
        /* <DEDUP_REMOVED lines=43> */
.L_x_11274:
        /* <DEDUP_REMOVED lines=19> */
.L_x_11278:
        /* <DEDUP_REMOVED lines=12> */
.L_x_11279:
        /* <DEDUP_REMOVED lines=43> */
.L_x_11277:
        /* <DEDUP_REMOVED lines=18> */
.L_x_11281:
        /* <DEDUP_REMOVED lines=12> */
.L_x_11282:
        /* <DEDUP_REMOVED lines=43> */
.L_x_11280:
        /* <DEDUP_REMOVED lines=19> */
.L_x_11284:
        /* <DEDUP_REMOVED lines=14> */
.L_x_11285:
        /* <DEDUP_REMOVED lines=43> */
.L_x_11283:
        /* <DEDUP_REMOVED lines=16> */
.L_x_11261:
        /* <DEDUP_REMOVED lines=13> */
[C---:B------:R-:W-:Y:S01]  /*59e0*/  IADD3 R0, PT, PT, R2.reuse, 0x80, RZ ;  /* 0x0000008002007810 */ /* 0x040fe20007ffe0ff */
[----:B0-----:R-:W-:Y:S01]  /*59f0*/  IMAD.WIDE.U32 R14, R2, 0x20, R120 ;  /* 0x00000020020e7825 */ /* 0x001fe200078e0078 */
[----:B------:R-:W-:-:S02]  /*5a00*/  LOP3.LUT R21, R21, R20, RZ, 0xfc, !PT ;  /* 0x0000001415157212 */ /* 0x000fc400078efcff */
[----:B------:R-:W-:Y:S01]  /*5a10*/  LOP3.LUT R20, R8, R9, RZ, 0xfc, !PT ;  /* 0x0000000908147212 */ /* 0x000fe200078efcff */
[----:B------:R-:W-:Y:S01]  /*5a20*/  IMAD.WIDE.U32 R8, R0, 0x10, R12 ;  /* 0x0000001000087825 */ /* 0x000fe200078e000c */
[----:B------:R0:W-:Y:S03]  /*5a30*/  STG.E.128 desc[UR8][R14.64], R36 ;  /* 0x000000240e007986 */ /* 0x0001e6000c101d08 */
[----:B-1----:R-:W-:Y:S01]  /*5a40*/  IMAD.WIDE.U32 R18, R2, 0x8, R118 ;  /* 0x0000000802127825 */ /* 0x002fe200078e0076 */
[----:B------:R0:W-:Y:S04]  /*5a50*/  STG.E.128 desc[UR8][R14.64+0x10], R32 ;  /* 0x000010200e007986 */ /* 0x0001e8000c101d08 */
        /* <DEDUP_REMOVED lines=10> */
[----:B------:R0:W5:Y:S01]  /*5b00*/  LDG.E.128 R24, desc[UR8][R18.64+0x10] ;  /* 0x0000100812187981 */ /* 0x000162000c1e1d00 */
        /* <DEDUP_REMOVED lines=11> */
.L_x_11288:
        /* <DEDUP_REMOVED lines=12> */
.L_x_11289:
        /* <DEDUP_REMOVED lines=40> */
[----:B------:R-:W-:Y:S02]  /*5f00*/  IMAD.MOV.U32 R14, RZ, RZ, R20 ;  /* 0x000000ffff0e7224 */ /* 0x000fe400078e0014 */
[----:B------:R-:W-:-:S07]  /*5f10*/  IMAD.MOV.U32 R20, RZ, RZ, RZ ;  /* 0x000000ffff147224 */ /* 0x000fce00078e00ff */
.L_x_11287:
[----:B------:R-:W-:Y:S01]  /*5f20*/  I2FP.F32.U32 R15, R15 ;  /* 0x0000000f000f7245 */ /* 0x000fe20000201000 */
[----:B-----5:R-:W-:Y:S01]  /*5f30*/  IMAD.U32 R16, R8, 0x10000, RZ ;  /* 0x0001000008107824 */ /* 0x020fe200078e00ff */
[----:B------:R-:W-:Y:S01]  /*5f40*/  ISETP.NE.AND P1, PT, R20, 0x1, PT ;  /* 0x000000011400780c */ /* 0x000fe20003f25270 */
[----:B0-----:R-:W-:Y:S02]  /*5f50*/  HFMA2 R18, -RZ, RZ, 0, 1.1920928955078125e-07 ;  /* 0x00000002ff127431 */ /* 0x001fe400000001ff */
[----:B------:R-:W-:Y:S01]  /*5f60*/  FFMA.FTZ R15, R15, R112, 1.1641532182693481445e-10 ;  /* 0x2f0000000f0f7423 */ /* 0x000fe20000010070 */
[----:B------:R-:W-:-:S04]  /*5f70*/  FMUL.FTZ R16, R16, UR17 ;  /* 0x0000001110107c20 */ /* 0x000fc80008410000 */
[----:B------:R-:W-:Y:S01]  /*5f80*/  FMUL.FTZ R16, R16, UR5 ;  /* 0x0000000510107c20 */ /* 0x000fe20008410000 */
[----:B------:R-:W-:-:S04]  /*5f90*/  FSETP.GTU.FTZ.AND P0, PT, R15, UR4, PT ;  /* 0x000000040f007c0b */ /* 0x000fc8000bf1c000 */
[----:B------:R-:W-:Y:S01]  /*5fa0*/  FSEL R15, R16, RZ, !P0 ;  /* 0x000000ff100f7208 */ /* 0x000fe20004000000 */
[----:B------:R-:W-:Y:S01]  /*5fb0*/  IMAD.MOV.U32 R16, RZ, RZ, R4 ;  /* 0x000000ffff107224 */ /* 0x000fe200078e0004 */
        /* <DEDUP_REMOVED lines=13> */
.L_x_11291:
        /* <DEDUP_REMOVED lines=12> */
.L_x_11292:
        /* <DEDUP_REMOVED lines=43> */
.L_x_11290:
[----:B------:R-:W-:Y:S01]  /*6400*/  I2FP.F32.U32 R17, R16 ;  /* 0x0000001000117245 */ /* 0x000fe20000201000 */
[----:B------:R-:W-:Y:S01]  /*6410*/  IMAD.U32 R15, R15, 0x10000, RZ ;  /* 0x000100000f0f7824 */ /* 0x000fe200078e00ff */
[----:B------:R-:W-:-:S03]  /*6420*/  ISETP.NE.AND P1, PT, R18, 0x1, PT ;  /* 0x000000011200780c */ /* 0x000fc60003f25270 */
[----:B------:R-:W-:Y:S01]  /*6430*/  FFMA.FTZ R17, R17, R112, 1.1641532182693481445e-10 ;  /* 0x2f00000011117423 */ /* 0x000fe20000010070 */
[----:B------:R-:W-:-:S04]  /*6440*/  FMUL.FTZ R15, R15, UR17 ;  /* 0x000000110f0f7c20 */ /* 0x000fc80008410000 */
[----:B------:R-:W-:Y:S01]  /*6450*/  FMUL.FTZ R15, R15, UR5 ;  /* 0x000000050f0f7c20 */ /* 0x000fe20008410000 */
[----:B------:R-:W-:Y:S02]  /*6460*/  FSETP.GTU.FTZ.AND P0, PT, R17, UR4, PT ;  /* 0x0000000411007c0b */ /* 0x000fe4000bf1c000 */
[----:B------:R-:W-:Y:S02]  /*6470*/  MOV R17, 0x2 ;  /* 0x0000000200117802 */ /* 0x000fe40000000f00 */
        /* <DEDUP_REMOVED lines=13> */
.L_x_11294:
        /* <DEDUP_REMOVED lines=12> */
.L_x_11295:
        /* <DEDUP_REMOVED lines=42> */
.L_x_11293:
        /* <DEDUP_REMOVED lines=22> */
.L_x_11297:
        /* <DEDUP_REMOVED lines=12> */
.L_x_11298:
        /* <DEDUP_REMOVED lines=43> */
.L_x_11296:
[----:B------:R-:W-:Y:S01]  /*6d80*/  I2FP.F32.U32 R15, R15 ;  /* 0x0000000f000f7245 */ /* 0x000fe20000201000 */
[----:B------:R-:W-:Y:S01]  /*6d90*/  IMAD.U32 R9, R9, 0x10000, RZ ;  /* 0x0001000009097824 */ /* 0x000fe200078e00ff */
[----:B------:R-:W-:-:S03]  /*6da0*/  ISETP.NE.AND P3, PT, R18, 0x1, PT ;  /* 0x000000011200780c */ /* 0x000fc60003f65270 */
        /* <DEDUP_REMOVED lines=18> */
.L_x_11300:
        /* <DEDUP_REMOVED lines=12> */
.L_x_11301:
        /* <DEDUP_REMOVED lines=42> */
.L_x_11299:
        /* <DEDUP_REMOVED lines=22> */
.L_x_11303:
        /* <DEDUP_REMOVED lines=12> */
.L_x_11304:
        /* <DEDUP_REMOVED lines=43> */
.L_x_11302:
        /* <DEDUP_REMOVED lines=21> */
.L_x_11306:
        /* <DEDUP_REMOVED lines=12> */
.L_x_11307:
        /* <DEDUP_REMOVED lines=42> */
.L_x_11305:
        /* <DEDUP_REMOVED lines=22> */
.L_x_11309:
        /* <DEDUP_REMOVED lines=14> */
.L_x_11310:
        /* <DEDUP_REMOVED lines=42> */
.L_x_11308:
        /* <DEDUP_REMOVED lines=10> */
.L_x_11286:
        /* <DEDUP_REMOVED lines=15> */
.L_x_11313:
        /* <DEDUP_REMOVED lines=12> */
.L_x_11314:
        /* <DEDUP_REMOVED lines=41> */
[----:B------:R-:W-:Y:S02]  /*8570*/  IMAD.MOV.U32 R14, RZ, RZ, R18 ;  /* 0x000000ffff0e7224 */ /* 0x000fe400078e0012 */
[----:B------:R-:W-:-:S07]  /*8580*/  HFMA2 R18, -RZ, RZ, 0, 0 ;  /* 0x00000000ff127431 */ /* 0x000fce00000001ff */
.L_x_11312:
[----:B------:R-:W-:Y:S01]  /*8590*/  ISETP.NE.AND P0, PT, R18, 0x1, PT ;  /* 0x000000011200780c */ /* 0x000fe20003f05270 */
[----:B-----5:R-:W-:Y:S01]  /*85a0*/  IMAD.U32 R16, R8, 0x10000, RZ ;  /* 0x0001000008107824 */ /* 0x020fe200078e00ff */
[----:B------:R-:W-:Y:S01]  /*85b0*/  I2FP.F32.U32 R15, R15 ;  /* 0x0000000f000f7245 */ /* 0x000fe20000201000 */
[----:B------:R-:W-:Y:S02]  /*85c0*/  IMAD.MOV.U32 R19, RZ, RZ, 0x2 ;  /* 0x00000002ff137424 */ /* 0x000fe400078e00ff */
[----:B------:R-:W-:Y:S01]  /*85d0*/  FMUL.FTZ R28, R16, UR17 ;  /* 0x00000011101c7c20 */ /* 0x000fe20008410000 */
[----:B------:R-:W-:Y:S01]  /*85e0*/  MOV R16, R4 ;  /* 0x0000000400107202 */ /* 0x000fe20000000f00 */
[----:B------:R-:W-:Y:S02]  /*85f0*/  FFMA.FTZ R15, R15, R112, 1.1641532182693481445e-10 ;  /* 0x2f0000000f0f7423 */ /* 0x000fe40000010070 */
[----:B------:R-:W-:-:S03]  /*8600*/  FMUL.FTZ R28, R28, UR5 ;  /* 0x000000051c1c7c20 */ /* 0x000fc60008410000 */
[----:B------:R-:W-:Y:S02]  /*8610*/  FSETP.LE.FTZ.AND P1, PT, R15, UR4, PT ;  /* 0x000000040f007c0b */ /* 0x000fe4000bf33000 */
[----:B------:R-:W-:Y:S02]  /*8620*/  PRMT R15, R8, 0x7632, R15 ;  /* 0x00007632080f7816 */ /* 0x000fe4000000000f */
        /* <DEDUP_REMOVED lines=10> */
.L_x_11316:
        /* <DEDUP_REMOVED lines=12> */
.L_x_11317:
        /* <DEDUP_REMOVED lines=42> */
.L_x_11315:
        /* <DEDUP_REMOVED lines=18> */
.L_x_11319:
        /* <DEDUP_REMOVED lines=12> */
.L_x_11320:
        /* <DEDUP_REMOVED lines=42> */
.L_x_11318:
[----:B------:R-:W-:Y:S01]  /*8eb0*/  ISETP.NE.AND P2, PT, R17, 0x1, PT ;  /* 0x000000011100780c */ /* 0x000fe20003f45270 */
[----:B------:R-:W-:Y:S01]  /*8ec0*/  HFMA2 R18, -RZ, RZ, 0, 1.1920928955078125e-07 ;  /* 0x00000002ff127431 */ /* 0x000fe200000001ff */
[----:B------:R-:W-:Y:S01]  /*8ed0*/  I2FP.F32.U32 R15, R16 ;  /* 0x00000010000f7245 */ /* 0x000fe20000201000 */
[C---:B------:R-:W-:Y:S01]  /*8ee0*/  IMAD.U32 R16, R9.reuse, 0x10000, RZ ;  /* 0x0001000009107824 */ /* 0x040fe200078e00ff */
[----:B------:R-:W-:-:S03]  /*8ef0*/  PRMT R9, R9, 0x7632, R9 ;  /* 0x0000763209097816 */ /* 0x000fc60000000009 */
[----:B------:R-:W-:Y:S01]  /*8f00*/  FFMA.FTZ R15, R15, R112, 1.1641532182693481445e-10 ;  /* 0x2f0000000f0f7423 */ /* 0x000fe20000010070 */
[----:B------:R-:W-:-:S04]  /*8f10*/  FMUL.FTZ R16, R16, UR17 ;  /* 0x0000001110107c20 */ /* 0x000fc80008410000 */
[----:B------:R-:W-:Y:S01]  /*8f20*/  FSETP.LE.FTZ.AND P1, PT, R15, UR4, PT ;  /* 0x000000040f007c0b */ /* 0x000fe2000bf33000 */
[----:B------:R-:W-:Y:S01]  /*8f30*/  FMUL.FTZ R30, R16, UR5 ;  /* 0x00000005101e7c20 */ /* 0x000fe20008410000 */
[----:B------:R-:W-:Y:S01]  /*8f40*/  IMAD.MOV.U32 R15, RZ, RZ, R4 ;  /* 0x000000ffff0f7224 */ /* 0x000fe200078e0004 */
        /* <DEDUP_REMOVED lines=9> */
.L_x_11322:
        /* <DEDUP_REMOVED lines=12> */
.L_x_11323:
        /* <DEDUP_REMOVED lines=42> */
.L_x_11321:
[----:B------:R-:W-:Y:S01]  /*9340*/  ISETP.NE.AND P3, PT, R18, 0x1, PT ;  /* 0x000000011200780c */ /* 0x000fe20003f65270 */
[----:B------:R-:W-:Y:S01]  /*9350*/  IMAD.U32 R9, R9, 0x10000, RZ ;  /* 0x0001000009097824 */ /* 0x000fe200078e00ff */
[----:B------:R-:W-:Y:S01]  /*9360*/  I2FP.F32.U32 R15, R15 ;  /* 0x0000000f000f7245 */ /* 0x000fe20000201000 */
[----:B------:R-:W-:Y:S02]  /*9370*/  IMAD.MOV.U32 R16, RZ, RZ, 0x2 ;  /* 0x00000002ff107424 */ /* 0x000fe400078e00ff */
[----:B------:R-:W-:Y:S02]  /*9380*/  FMUL.FTZ R9, R9, UR17 ;  /* 0x0000001109097c20 */ /* 0x000fe40008410000 */
[----:B------:R-:W-:Y:S02]  /*9390*/  FFMA.FTZ R15, R15, R112, 1.1641532182693481445e-10 ;  /* 0x2f0000000f0f7423 */ /* 0x000fe40000010070 */
[----:B------:R-:W-:-:S03]  /*93a0*/  FMUL.FTZ R31, R9, UR5 ;  /* 0x00000005091f7c20 */ /* 0x000fc60008410000 */
[----:B------:R-:W-:Y:S02]  /*93b0*/  FSETP.LE.FTZ.AND P2, PT, R15, UR4, PT ;  /* 0x000000040f007c0b */ /* 0x000fe4000bf53000 */
        /* <DEDUP_REMOVED lines=10> */
.L_x_11325:
        /* <DEDUP_REMOVED lines=12> */
.L_x_11326:
        /* <DEDUP_REMOVED lines=42> */
.L_x_11324:
[----:B------:R-:W-:Y:S01]  /*97c0*/  ISETP.NE.AND P4, PT, R16, 0x1, PT ;  /* 0x000000011000780c */ /* 0x000fe20003f85270 */
[----:B------:R-:W-:Y:S01]  /*97d0*/  IMAD.MOV.U32 R17, RZ, RZ, 0x2 ;  /* 0x00000002ff117424 */ /* 0x000fe200078e00ff */
[----:B------:R-:W-:Y:S02]  /*97e0*/  I2FP.F32.U32 R9, R15 ;  /* 0x0000000f00097245 */ /* 0x000fe40000201000 */
[C---:B------:R-:W-:Y:S02]  /*97f0*/  SHF.L.U32 R15, R10.reuse, 0x10, RZ ;  /* 0x000000100a0f7819 */ /* 0x040fe400000006ff */
[----:B------:R-:W-:Y:S01]  /*9800*/  PRMT R10, R10, 0x7632, R10 ;  /* 0x000076320a0a7816 */ /* 0x000fe2000000000a */
[----:B------:R-:W-:Y:S02]  /*9810*/  FFMA.FTZ R9, R9, R112, 1.1641532182693481445e-10 ;  /* 0x2f00000009097423 */ /* 0x000fe40000010070 */
[----:B------:R-:W-:-:S03]  /*9820*/  FMUL.FTZ R15, R15, UR17 ;  /* 0x000000110f0f7c20 */ /* 0x000fc60008410000 */
[----:B------:R-:W-:Y:S01]  /*9830*/  FSETP.LE.FTZ.AND P3, PT, R9, UR4, PT ;  /* 0x0000000409007c0b */ /* 0x000fe2000bf73000 */
[----:B------:R-:W-:Y:S01]  /*9840*/  FMUL.FTZ R24, R15, UR5 ;  /* 0x000000050f187c20 */ /* 0x000fe20008410000 */
        /* <DEDUP_REMOVED lines=10> */
.L_x_11328:
        /* <DEDUP_REMOVED lines=12> */
.L_x_11329:
        /* <DEDUP_REMOVED lines=43> */
.L_x_11327:
[----:B------:R-:W-:Y:S01]  /*9c60*/  ISETP.NE.AND P5, PT, R17, 0x1, PT ;  /* 0x000000011100780c */ /* 0x000fe20003fa5270 */
[----:B------:R-:W-:Y:S01]  /*9c70*/  IMAD.MOV.U32 R16, RZ, RZ, 0x2 ;  /* 0x00000002ff107424 */ /* 0x000fe200078e00ff */
[----:B------:R-:W-:Y:S02]  /*9c80*/  I2FP.F32.U32 R9, R9 ;  /* 0x0000000900097245 */ /* 0x000fe40000201000 */
[----:B------:R-:W-:-:S03]  /*9c90*/  SHF.L.U32 R10, R10, 0x10, RZ ;  /* 0x000000100a0a7819 */ /* 0x000fc600000006ff */
        /* <DEDUP_REMOVED lines=14> */
.L_x_11331:
        /* <DEDUP_REMOVED lines=12> */
.L_x_11332:
        /* <DEDUP_REMOVED lines=43> */
.L_x_11330:
[----:B------:R-:W-:Y:S02]  /*a0f0*/  ISETP.NE.AND P6, PT, R16, 0x1, PT ;  /* 0x000000011000780c */ /* 0x000fe40003fc5270 */
[----:B------:R-:W-:Y:S02]  /*a100*/  I2FP.F32.U32 R9, R9 ;  /* 0x0000000900097245 */ /* 0x000fe40000201000 */
[----:B------:R-:W-:-:S03]  /*a110*/  SHF.L.U32 R15, R11, 0x10, RZ ;  /* 0x000000100b0f7819 */ /* 0x000fc600000006ff */
[----:B------:R-:W-:Y:S01]  /*a120*/  FFMA.FTZ R10, R9, R112, 1.1641532182693481445e-10 ;  /* 0x2f000000090a7423 */ /* 0x000fe20000010070 */
[----:B------:R-:W-:Y:S01]  /*a130*/  PRMT R9, R11, 0x7632, R9 ;  /* 0x000076320b097816 */ /* 0x000fe20000000009 */
[----:B------:R-:W-:Y:S01]  /*a140*/  FMUL.FTZ R26, R15, UR17 ;  /* 0x000000110f1a7c20 */ /* 0x000fe20008410000 */
[----:B------:R-:W-:Y:S02]  /*a150*/  IMAD.MOV.U32 R15, RZ, RZ, 0x2 ;  /* 0x00000002ff0f7424 */ /* 0x000fe400078e00ff */
        /* <DEDUP_REMOVED lines=12> */
.L_x_11334:
        /* <DEDUP_REMOVED lines=14> */
.L_x_11335:
        /* <DEDUP_REMOVED lines=42> */
.L_x_11333:
        /* <DEDUP_REMOVED lines=16> */
.L_x_11311:
[----:B------:R-:W-:Y:S01]  /*a6a0*/  SEL R11, RZ, 0x1000000, !P6 ;  /* 0x01000000ff0b7807 */ /* 0x000fe20007000000 */
[----:B------:R-:W-:Y:S01]  /*a6b0*/  IMAD.WIDE.U32 R20, R0, 0x8, R118 ;  /* 0x0000000800147825 */ /* 0x000fe200078e0076 */
[----:B------:R-:W-:Y:S02]  /*a6c0*/  ISETP.NE.AND P6, PT, R8, RZ, PT ;  /* 0x000000ff0800720c */ /* 0x000fe40003fc5270 */
[----:B------:R-:W-:Y:S02]  /*a6d0*/  SEL R16, RZ, 0x10000, !P5 ;  /* 0x00010000ff107807 */ /* 0x000fe40006800000 */
[----:B------:R-:W-:Y:S02]  /*a6e0*/  SEL R19, RZ, 0x100, !P4 ;  /* 0x00000100ff137807 */ /* 0x000fe40006000000 */
[----:B------:R-:W-:Y:S02]  /*a6f0*/  SEL R10, RZ, 0x1000000, !P2 ;  /* 0x01000000ff0a7807 */ /* 0x000fe40005000000 */
[----:B------:R-:W-:-:S02]  /*a700*/  SEL R9, RZ, 0x10000, !P1 ;  /* 0x00010000ff097807 */ /* 0x000fc40004800000 */
[----:B------:R-:W-:Y:S02]  /*a710*/  SEL R8, RZ, 0x100, !P0 ;  /* 0x00000100ff087807 */ /* 0x000fe40004000000 */
[----:B------:R-:W-:Y:S01]  /*a720*/  LOP3.LUT R19, R19, R11, R16, 0xfe, !PT ;  /* 0x0000000b13137212 */ /* 0x000fe200078efe10 */
[----:B------:R-:W-:Y:S01]  /*a730*/  IMAD.WIDE.U32 R16, R0, 0x20, R120 ;  /* 0x0000002000107825 */ /* 0x000fe200078e0078 */
[----:B------:R-:W-:Y:S02]  /*a740*/  SEL R18, RZ, 0x1, !P3 ;  /* 0x00000001ff127807 */ /* 0x000fe40005800000 */
[----:B------:R-:W-:Y:S02]  /*a750*/  LOP3.LUT R8, R8, R10, R9, 0xfe, !PT ;  /* 0x0000000a08087212 */ /* 0x000fe400078efe09 */
[----:B------:R-:W-:Y:S01]  /*a760*/  SEL R9, RZ, 0x1, !P6 ;  /* 0x00000001ff097807 */ /* 0x000fe20007000000 */
[----:B------:R0:W-:Y:S01]  /*a770*/  STG.E.128 desc[UR8][R16.64], R28 ;  /* 0x0000001c10007986 */ /* 0x0001e2000c101d08 */
[----:B------:R-:W-:-:S02]  /*a780*/  IADD3 R115, PT, PT, R2, 0x100, RZ ;  /* 0x0000010002737810 */ /* 0x000fc40007ffe0ff */
[----:B------:R-:W-:Y:S01]  /*a790*/  LOP3.LUT R19, R19, R18, RZ, 0xfc, !PT ;  /* 0x0000001213137212 */ /* 0x000fe200078efcff */
[----:B------:R0:W-:Y:S01]  /*a7a0*/  STG.E.128 desc[UR8][R16.64+0x10], R24 ;  /* 0x0000101810007986 */ /* 0x0001e2000c101d08 */
[----:B------:R-:W-:Y:S01]  /*a7b0*/  LOP3.LUT R18, R8, R9, RZ, 0xfc, !PT ;  /* 0x0000000908127212 */ /* 0x000fe200078efcff */
[----:B------:R-:W-:-:S04]  /*a7c0*/  IMAD.WIDE.U32 R8, R115, 0x10, R12 ;  /* 0x0000001073087825 */ /* 0x000fc800078e000c */
[----:B------:R0:W-:Y:S04]  /*a7d0*/  STG.E.64 desc[UR8][R20.64], R18 ;  /* 0x0000001214007986 */ /* 0x0001e8000c101b08 */
[----:B------:R-:W5:Y:S01]  /*a7e0*/  LDG.E.128 R8, desc[UR8][R8.64] ;  /* 0x0000000808087981 */ /* 0x000f62000c1e1d00 */
[----:B------:R-:W-:Y:S05]  /*a7f0*/  BRA.U !UP1, `(.L_x_11336) ;  /* 0x00000025099c7547 */ /* 0x000fea000b800000 */
[----:B------:R-:W1:Y:S01]  /*a800*/  LDC.64 R104, c[0x0][0x3a0] ;  /* 0x0000e800ff687b82 */ /* 0x000e620000000a00 */
[----:B------:R-:W-:Y:S01]  /*a810*/  ISETP.NE.AND P0, PT, R15, 0x1, PT ;  /* 0x000000010f00780c */ /* 0x000fe20003f05270 */
[----:B------:R-:W-:Y:S01]  /*a820*/  IMAD.MOV.U32 R107, RZ, RZ, 0x2 ;  /* 0x00000002ff6b7424 */ /* 0x000fe200078e00ff */
[----:B------:R-:W-:Y:S01]  /*a830*/  MOV R114, R14 ;  /* 0x0000000e00727202 */ /* 0x000fe20000000f00 */
[----:B------:R-:W-:Y:S02]  /*a840*/  IMAD.MOV.U32 R106, RZ, RZ, R4 ;  /* 0x000000ffff6a7224 */ /* 0x000fe400078e0004 */
[----:B-1----:R-:W-:-:S05]  /*a850*/  IMAD.WIDE.U32 R104, R115, 0x20, R104 ;  /* 0x0000002073687825 */ /* 0x002fca00078e0068 */
[----:B0-----:R0:W5:Y:S04]  /*a860*/  LDG.E.128 R20, desc[UR8][R104.64] ;  /* 0x0000000868147981 */ /* 0x001168000c1e1d00 */
[----:B------:R0:W5:Y:S01]  /*a870*/  LDG.E.128 R16, desc[UR8][R104.64+0x10] ;  /* 0x0000100868107981 */ /* 0x000162000c1e1d00 */
        /* <DEDUP_REMOVED lines=11> */
.L_x_11338:
        /* <DEDUP_REMOVED lines=12> */
.L_x_11339:
[----:B------:R-:W-:Y:S01]  /*a9f0*/  LOP3.LUT R4, R3, UR11, R107, 0x96, !PT ;  /* 0x0000000b03047c12 */ /* 0x000fe2000f8e966b */
[----:B0-----:R-:W-:-:S04]  /*aa00*/  IMAD.WIDE.U32 R104, R110, -0x326172a9, RZ ;  /* 0xcd9e8d576e687825 */ /* 0x001fc800078e00ff */
        /* <DEDUP_REMOVED lines=38> */
[----:B------:R-:W-:Y:S02]  /*ac70*/  LOP3.LUT R6, R106, UR39, R105, 0x96, !PT ;  /* 0x000000276a067c12 */ /* 0x000fe4000f8e9669 */
[----:B------:R-:W-:-:S07]  /*ac80*/  MOV R106, R14 ;  /* 0x0000000e006a7202 */ /* 0x000fce0000000f00 */
.L_x_11337:
[----:B------:R-:W-:Y:S01]  /*ac90*/  I2FP.F32.U32 R15, R106 ;  /* 0x0000006a000f7245 */ /* 0x000fe20000201000 */
[C---:B-----5:R-:W-:Y:S01]  /*aca0*/  IMAD.U32 R14, R8.reuse, 0x10000, RZ ;  /* 0x00010000080e7824 */ /* 0x060fe200078e00ff */
[----:B------:R-:W-:Y:S02]  /*acb0*/  ISETP.NE.AND P1, PT, R107, 0x1, PT ;  /* 0x000000016b00780c */ /* 0x000fe40003f25270 */
[----:B------:R-:W-:Y:S01]  /*acc0*/  PRMT R106, R8, 0x7632, R106 ;  /* 0x00007632086a7816 */ /* 0x000fe2000000006a */
[----:B------:R-:W-:Y:S01]  /*acd0*/  FFMA.FTZ R15, R15, R112, 1.1641532182693481445e-10 ;  /* 0x2f0000000f0f7423 */ /* 0x000fe20000010070 */
[----:B------:R-:W-:-:S04]  /*ace0*/  FMUL.FTZ R14, R14, UR17 ;  /* 0x000000110e0e7c20 */ /* 0x000fc80008410000 */
[----:B------:R-:W-:Y:S01]  /*acf0*/  FMUL.FTZ R14, R14, UR5 ;  /* 0x000000050e0e7c20 */ /* 0x000fe20008410000 */
[----:B------:R-:W-:-:S04]  /*ad00*/  FSETP.GTU.FTZ.AND P0, PT, R15, UR4, PT ;  /* 0x000000040f007c0b */ /* 0x000fc8000bf1c000 */
[----:B------:R-:W-:Y:S01]  /*ad10*/  FSEL R15, R14, RZ, !P0 ;  /* 0x000000ff0e0f7208 */ /* 0x000fe20004000000 */
[----:B------:R-:W-:Y:S01]  /*ad20*/  HFMA2 R14, -RZ, RZ, 0, 1.1920928955078125e-07 ;  /* 0x00000002ff0e7431 */ /* 0x000fe200000001ff */
        /* <DEDUP_REMOVED lines=13> */
.L_x_11341:
[----:B------:R-:W-:-:S04]  /*ae00*/  IADD3 R109, PT, PT, R109, 0x1, RZ ;  /* 0x000000016d6d7810 */ /* 0x000fc80007ffe0ff */
        /* <DEDUP_REMOVED lines=11> */
.L_x_11342:
        /* <DEDUP_REMOVED lines=40> */
[----:B------:R-:W-:Y:S02]  /*b140*/  IMAD.MOV.U32 R114, RZ, RZ, R14 ;  /* 0x000000ffff727224 */ /* 0x000fe400078e000e */
[----:B------:R-:W-:-:S07]  /*b150*/  HFMA2 R14, -RZ, RZ, 0, 0 ;  /* 0x00000000ff0e7431 */ /* 0x000fce00000001ff */
.L_x_11340:
[----:B------:R-:W-:Y:S01]  /*b160*/  I2FP.F32.U32 R15, R15 ;  /* 0x0000000f000f7245 */ /* 0x000fe20000201000 */
[----:B------:R-:W-:Y:S01]  /*b170*/  IMAD.U32 R106, R106, 0x10000, RZ ;  /* 0x000100006a6a7824 */ /* 0x000fe200078e00ff */
[----:B------:R-:W-:Y:S01]  /*b180*/  ISETP.NE.AND P1, PT, R14, 0x1, PT ;  /* 0x000000010e00780c */ /* 0x000fe20003f25270 */
[----:B0-----:R-:W-:Y:S02]  /*b190*/  IMAD.MOV.U32 R104, RZ, RZ, 0x2 ;  /* 0x00000002ff687424 */ /* 0x001fe400078e00ff */
        /* <DEDUP_REMOVED lines=17> */
.L_x_11344:
        /* <DEDUP_REMOVED lines=12> */
.L_x_11345:
        /* <DEDUP_REMOVED lines=41> */
[----:B------:R-:W-:-:S07]  /*b600*/  IMAD.MOV.U32 R114, RZ, RZ, R14 ;  /* 0x000000ffff727224 */ /* 0x000fce00078e000e */
.L_x_11343:
        /* <DEDUP_REMOVED lines=22> */
.L_x_11347:
        /* <DEDUP_REMOVED lines=12> */
.L_x_11348:
        /* <DEDUP_REMOVED lines=42> */
.L_x_11346:
[----:B------:R-:W-:Y:S01]  /*bad0*/  I2FP.F32.U32 R15, R15 ;  /* 0x0000000f000f7245 */ /* 0x000fe20000201000 */
[----:B------:R-:W-:Y:S01]  /*bae0*/  IMAD.U32 R9, R9, 0x10000, RZ ;  /* 0x0001000009097824 */ /* 0x000fe200078e00ff */
        /* <DEDUP_REMOVED lines=19> */
.L_x_11350:
        /* <DEDUP_REMOVED lines=12> */
.L_x_11351:
        /* <DEDUP_REMOVED lines=42> */
.L_x_11349:
[----:B------:R-:W-:Y:S01]  /*bf80*/  I2FP.F32.U32 R9, R9 ;  /* 0x0000000900097245 */ /* 0x000fe20000201000 */
[C---:B------:R-:W-:Y:S01]  /*bf90*/  IMAD.U32 R14, R10.reuse, 0x10000, RZ ;  /* 0x000100000a0e7824 */ /* 0x040fe200078e00ff */
[----:B------:R-:W-:Y:S02]  /*bfa0*/  ISETP.NE.AND P4, PT, R15, 0x1, PT ;  /* 0x000000010f00780c */ /* 0x000fe40003f85270 */
[----:B------:R-:W-:Y:S01]  /*bfb0*/  PRMT R10, R10, 0x7632, R10 ;  /* 0x000076320a0a7816 */ /* 0x000fe2000000000a */
[----:B------:R-:W-:Y:S01]  /*bfc0*/  FFMA.FTZ R9, R9, R112, 1.1641532182693481445e-10 ;  /* 0x2f00000009097423 */ /* 0x000fe20000010070 */
[----:B------:R-:W-:-:S04]  /*bfd0*/  FMUL.FTZ R14, R14, UR17 ;  /* 0x000000110e0e7c20 */ /* 0x000fc80008410000 */
[----:B------:R-:W-:Y:S01]  /*bfe0*/  FMUL.FTZ R14, R14, UR5 ;  /* 0x000000050e0e7c20 */ /* 0x000fe20008410000 */
[----:B------:R-:W-:-:S04]  /*bff0*/  FSETP.GTU.FTZ.AND P3, PT, R9, UR4, PT ;  /* 0x0000000409007c0b */ /* 0x000fc8000bf7c000 */
[----:B------:R-:W-:Y:S01]  /*c000*/  FSEL R9, R14, RZ, !P3 ;  /* 0x000000ff0e097208 */ /* 0x000fe20005800000 */
[----:B------:R-:W-:Y:S01]  /*c010*/  IMAD.MOV.U32 R14, RZ, RZ, 0x2 ;  /* 0x00000002ff0e7424 */ /* 0x000fe200078e00ff */
        /* <DEDUP_REMOVED lines=12> */
.L_x_11353:
        /* <DEDUP_REMOVED lines=12> */
.L_x_11354:
        /* <DEDUP_REMOVED lines=42> */
.L_x_11352:
        /* <DEDUP_REMOVED lines=21> */
.L_x_11356:
        /* <DEDUP_REMOVED lines=12> */
.L_x_11357:
        /* <DEDUP_REMOVED lines=42> */
.L_x_11355:
        /* <DEDUP_REMOVED lines=8> */
[----:B------:R-:W-:Y:S01]  /*c970*/  PRMT R9, R11, 0x7632, R9 ;  /* 0x000076320b097816 */ /* 0x000fe20000000009 */
[----:B------:R-:W-:Y:S01]  /*c980*/  IMAD.MOV.U32 R11, RZ, RZ, R4 ;  /* 0x000000ffff0b7224 */ /* 0x000fe200078e0004 */
        /* <DEDUP_REMOVED lines=12> */
.L_x_11359:
        /* <DEDUP_REMOVED lines=14> */
.L_x_11360:
        /* <DEDUP_REMOVED lines=42> */
.L_x_11358:
        /* <DEDUP_REMOVED lines=10> */
.L_x_11336:
        /* <DEDUP_REMOVED lines=15> */
.L_x_11363:
        /* <DEDUP_REMOVED lines=12> */
.L_x_11364:
        /* <DEDUP_REMOVED lines=42> */
.L_x_11362:
[----:B------:R-:W-:Y:S02]  /*d2c0*/  ISETP.NE.AND P0, PT, R17, 0x1, PT ;  /* 0x000000011100780c */ /* 0x000fe40003f05270 */
[----:B------:R-:W-:Y:S01]  /*d2d0*/  I2FP.F32.U32 R15, R16 ;  /* 0x00000010000f7245 */ /* 0x000fe20000201000 */
[----:B------:R-:W-:Y:S01]  /*d2e0*/  IMAD.MOV.U32 R16, RZ, RZ, 0x2 ;  /* 0x00000002ff107424 */ /* 0x000fe200078e00ff */
[C---:B-----5:R-:W-:Y:S02]  /*d2f0*/  SHF.L.U32 R14, R8.reuse, 0x10, RZ ;  /* 0x00000010080e7819 */ /* 0x060fe400000006ff */
[----:B------:R-:W-:Y:S01]  /*d300*/  PRMT R18, R8, 0x7632, R18 ;  /* 0x0000763208127816 */ /* 0x000fe20000000012 */
[----:B------:R-:W-:Y:S02]  /*d310*/  FFMA.FTZ R15, R15, R112, 1.1641532182693481445e-10 ;  /* 0x2f0000000f0f7423 */ /* 0x000fe40000010070 */
[----:B------:R-:W-:-:S03]  /*d320*/  FMUL.FTZ R14, R14, UR17 ;  /* 0x000000110e0e7c20 */ /* 0x000fc60008410000 */
[----:B------:R-:W-:Y:S01]  /*d330*/  FSETP.LE.FTZ.AND P1, PT, R15, UR4, PT ;  /* 0x000000040f007c0b */ /* 0x000fe2000bf33000 */
[----:B------:R-:W-:Y:S01]  /*d340*/  FMUL.FTZ R19, R14, UR5 ;  /* 0x000000050e137c20 */ /* 0x000fe20008410000 */
[----:B------:R-:W-:Y:S02]  /*d350*/  IMAD.MOV.U32 R15, RZ, RZ, R4 ;  /* 0x000000ffff0f7224 */ /* 0x000fe400078e0004 */
        /* <DEDUP_REMOVED lines=10> */
.L_x_11366:
        /* <DEDUP_REMOVED lines=12> */
.L_x_11367:
        /* <DEDUP_REMOVED lines=42> */
.L_x_11365:
[----:B------:R-:W-:Y:S01]  /*d760*/  ISETP.NE.AND P1, PT, R16, 0x1, PT ;  /* 0x000000011000780c */ /* 0x000fe20003f25270 */
[----:B------:R-:W-:Y:S01]  /*d770*/  IMAD.U32 R18, R18, 0x10000, RZ ;  /* 0x0001000012127824 */ /* 0x000fe200078e00ff */
[----:B------:R-:W-:Y:S01]  /*d780*/  I2FP.F32.U32 R15, R15 ;  /* 0x0000000f000f7245 */ /* 0x000fe20000201000 */
[----:B------:R-:W-:Y:S02]  /*d790*/  HFMA2 R17, -RZ, RZ, 0, 1.1920928955078125e-07 ;  /* 0x00000002ff117431 */ /* 0x000fe400000001ff */
[----:B------:R-:W-:Y:S02]  /*d7a0*/  FMUL.FTZ R18, R18, UR17 ;  /* 0x0000001112127c20 */ /* 0x000fe40008410000 */
[----:B------:R-:W-:Y:S02]  /*d7b0*/  FFMA.FTZ R15, R15, R112, 1.1641532182693481445e-10 ;  /* 0x2f0000000f0f7423 */ /* 0x000fe40000010070 */
[----:B------:R-:W-:-:S03]  /*d7c0*/  FMUL.FTZ R22, R18, UR5 ;  /* 0x0000000512167c20 */ /* 0x000fc60008410000 */
[----:B------:R-:W-:Y:S01]  /*d7d0*/  FSETP.LE.FTZ.AND P0, PT, R15, UR4, PT ;  /* 0x000000040f007c0b */ /* 0x000fe2000bf13000 */
        /* <DEDUP_REMOVED lines=10> */
.L_x_11369:
        /* <DEDUP_REMOVED lines=12> */
.L_x_11370:
        /* <DEDUP_REMOVED lines=42> */
.L_x_11368:
[----:B------:R-:W-:Y:S01]  /*dbe0*/  ISETP.NE.AND P2, PT, R17, 0x1, PT ;  /* 0x000000011100780c */ /* 0x000fe20003f45270 */
[C---:B------:R-:W-:Y:S01]  /*dbf0*/  IMAD.U32 R14, R9.reuse, 0x10000, RZ ;  /* 0x00010000090e7824 */ /* 0x040fe200078e00ff */
[----:B------:R-:W-:Y:S01]  /*dc00*/  I2FP.F32.U32 R15, R15 ;  /* 0x0000000f000f7245 */ /* 0x000fe20000201000 */
[----:B------:R-:W-:Y:S01]  /*dc10*/  IMAD.MOV.U32 R16, RZ, RZ, 0x2 ;  /* 0x00000002ff107424 */ /* 0x000fe200078e00ff */
[----:B------:R-:W-:Y:S01]  /*dc20*/  PRMT R18, R9, 0x7632, R18 ;  /* 0x0000763209127816 */ /* 0x000fe20000000012 */
        /* <DEDUP_REMOVED lines=14> */
.L_x_11372:
        /* <DEDUP_REMOVED lines=12> */
.L_x_11373:
        /* <DEDUP_REMOVED lines=42> */
.L_x_11371:
        /* <DEDUP_REMOVED lines=18> */
.L_x_11375:
        /* <DEDUP_REMOVED lines=12> */
.L_x_11376:
        /* <DEDUP_REMOVED lines=42> */
.L_x_11374:
[----:B------:R-:W-:Y:S01]  /*e4f0*/  ISETP.NE.AND P4, PT, R17, 0x1, PT ;  /* 0x000000011100780c */ /* 0x000fe20003f85270 */
[C---:B------:R-:W-:Y:S01]  /*e500*/  IMAD.U32 R14, R10.reuse, 0x10000, RZ ;  /* 0x000100000a0e7824 */ /* 0x040fe200078e00ff */
[----:B------:R-:W-:Y:S01]  /*e510*/  I2FP.F32.U32 R15, R15 ;  /* 0x0000000f000f7245 */ /* 0x000fe20000201000 */
[----:B------:R-:W-:Y:S01]  /*e520*/  HFMA2 R18, -RZ, RZ, 0, 1.1920928955078125e-07 ;  /* 0x00000002ff127431 */ /* 0x000fe200000001ff */
[----:B------:R-:W-:Y:S01]  /*e530*/  PRMT R10, R10, 0x7632, R10 ;  /* 0x000076320a0a7816 */ /* 0x000fe2000000000a */
        /* <DEDUP_REMOVED lines=14> */
.L_x_11378:
        /* <DEDUP_REMOVED lines=12> */
.L_x_11379:
        /* <DEDUP_REMOVED lines=42> */
.L_x_11377:
        /* <DEDUP_REMOVED lines=18> */
.L_x_11381:
        /* <DEDUP_REMOVED lines=12> */
.L_x_11382:
        /* <DEDUP_REMOVED lines=42> */
.L_x_11380:
        /* <DEDUP_REMOVED lines=19> */
.L_x_11384:
        /* <DEDUP_REMOVED lines=14> */
.L_x_11385:
        /* <DEDUP_REMOVED lines=42> */
.L_x_11383:
        /* <DEDUP_REMOVED lines=16> */
.L_x_11361:
[----:B------:R-:W-:Y:S02]  /*f3b0*/  SEL R105, RZ, 0x1000000, !P6 ;  /* 0x01000000ff697807 */ /* 0x000fe40007000000 */
        /* <DEDUP_REMOVED lines=13> */
[----:B------:R-:W-:-:S05]  /*f490*/  IADD3 R116, PT, PT, R2, 0x180, RZ ;  /* 0x0000018002747810 */ /* 0x000fca0007ffe0ff */
[----:B------:R-:W-:Y:S01]  /*f4a0*/  IMAD.WIDE.U32 R12, R116, 0x10, R12 ;  /* 0x00000010740c7825 */ /* 0x000fe200078e000c */
[----:B0-----:R-:W-:-:S03]  /*f4b0*/  LOP3.LUT R8, R10, R11, RZ, 0xfc, !PT ;  /* 0x0000000b0a087212 */ /* 0x001fc600078efcff */
[----:B------:R-:W-:Y:S01]  /*f4c0*/  IMAD.WIDE.U32 R10, R115, 0x8, R118 ;  /* 0x00000008730a7825 */ /* 0x000fe200078e0076 */
[----:B------:R-:W-:-:S05]  /*f4d0*/  LOP3.LUT R9, R15, R14, RZ, 0xfc, !PT ;  /* 0x0000000e0f097212 */ /* 0x000fca00078efcff */
        /* <DEDUP_REMOVED lines=22> */
.L_x_11388:
        /* <DEDUP_REMOVED lines=12> */
.L_x_11389:
        /* <DEDUP_REMOVED lines=39> */
[----:B------:R-:W-:-:S05]  /*f970*/  IMAD.WIDE.U32 R4, R117, -0x326172a9, RZ ;  /* 0xcd9e8d5775047825 */ /* 0x000fca00078e00ff */
[----:B------:R-:W-:Y:S01]  /*f980*/  LOP3.LUT R5, R122, UR38, R5, 0x96, !PT ;  /* 0x000000267a057c12 */ /* 0x000fe2000f8e9605 */
[----:B------:R-:W-:-:S07]  /*f990*/  IMAD.MOV.U32 R122, RZ, RZ, RZ ;  /* 0x000000ffff7a7224 */ /* 0x000fce00078e00ff */
.L_x_11387:
[----:B------:R-:W-:Y:S01]  /*f9a0*/  I2FP.F32.U32 R117, R123 ;  /* 0x0000007b00757245 */ /* 0x000fe20000201000 */
[----:B------:R-:W-:Y:S01]  /*f9b0*/  IMAD.MOV.U32 R123, RZ, RZ, 0x2 ;  /* 0x00000002ff7b7424 */ /* 0x000fe200078e00ff */
[----:B-----5:R-:W-:Y:S02]  /*f9c0*/  SHF.L.U32 R114, R8, 0x10, RZ ;  /* 0x0000001008727819 */ /* 0x020fe400000006ff */
[----:B------:R-:W-:Y:S01]  /*f9d0*/  ISETP.NE.AND P1, PT, R122, 0x1, PT ;  /* 0x000000017a00780c */ /* 0x000fe20003f25270 */
[----:B------:R-:W-:Y:S02]  /*f9e0*/  FFMA.FTZ R117, R117, R112, 1.1641532182693481445e-10 ;  /* 0x2f00000075757423 */ /* 0x000fe40000010070 */
[----:B------:R-:W-:-:S03]  /*f9f0*/  FMUL.FTZ R114, R114, UR17 ;  /* 0x0000001172727c20 */ /* 0x000fc60008410000 */
[----:B------:R-:W-:Y:S01]  /*fa00*/  FSETP.GTU.FTZ.AND P0, PT, R117, UR4, PT ;  /* 0x0000000475007c0b */ /* 0x000fe2000bf1c000 */
[----:B------:R-:W-:-:S05]  /*fa10*/  FMUL.FTZ R114, R114, UR5 ;  /* 0x0000000572727c20 */ /* 0x000fca0008410000 */
[----:B------:R-:W-:Y:S02]  /*fa20*/  FSEL R117, R114, RZ, !P0 ;  /* 0x000000ff72757208 */ /* 0x000fe40004000000 */
[----:B------:R-:W-:Y:S02]  /*fa30*/  PLOP3.LUT P0, PT, P0, PT, PT, 0x8, 0x80 ;  /* 0x000000000080781c */ /* 0x000fe4000070e170 */
[----:B------:R-:W-:Y:S01]  /*fa40*/  PRMT R114, R8, 0x7632, R114 ;  /* 0x0000763208727816 */ /* 0x000fe20000000072 */
        /* <DEDUP_REMOVED lines=12> */
.L_x_11391:
        /* <DEDUP_REMOVED lines=12> */
.L_x_11392:
        /* <DEDUP_REMOVED lines=36> */
[----:B------:R-:W-:-:S04]  /*fe10*/  HFMA2 R123, -RZ, RZ, 0, 0 ;  /* 0x00000000ff7b7431 */ /* 0x000fc800000001ff */
[----:B------:R-:W-:-:S04]  /*fe20*/  IMAD.WIDE.U32 R4, R4, -0x2daee0ad, RZ ;  /* 0xd2511f5304047825 */ /* 0x000fc800078e00ff */
[----:B------:R-:W-:Y:S01]  /*fe30*/  IMAD.MOV.U32 R113, RZ, RZ, R4 ;  /* 0x000000ffff717224 */ /* 0x000fe200078e0004 */
[----:B------:R-:W-:Y:S01]  /*fe40*/  LOP3.LUT R6, R126, UR39, R5, 0x96, !PT ;  /* 0x000000277e067c12 */ /* 0x000fe2000f8e9605 */
[----:B------:R-:W-:-:S05]  /*fe50*/  IMAD.WIDE.U32 R4, R124, -0x326172a9, RZ ;  /* 0xcd9e8d577c047825 */ /* 0x000fca00078e00ff */
[----:B------:R-:W-:-:S07]  /*fe60*/  LOP3.LUT R5, R122, UR38, R5, 0x96, !PT ;  /* 0x000000267a057c12 */ /* 0x000fce000f8e9605 */
.L_x_11390:
        /* <DEDUP_REMOVED lines=21> */
.L_x_11394:
        /* <DEDUP_REMOVED lines=12> */
.L_x_11395:
        /* <DEDUP_REMOVED lines=39> */
[----:B------:R-:W-:-:S05]  /*102f0*/  IMAD.WIDE.U32 R4, R114, -0x326172a9, RZ ;  /* 0xcd9e8d5772047825 */ /* 0x000fca00078e00ff */
[----:B------:R-:W-:Y:S01]  /*10300*/  LOP3.LUT R5, R122, UR38, R5, 0x96, !PT ;  /* 0x000000267a057c12 */ /* 0x000fe2000f8e9605 */
[----:B------:R-:W-:-:S07]  /*10310*/  IMAD.MOV.U32 R122, RZ, RZ, RZ ;  /* 0x000000ffff7a7224 */ /* 0x000fce00078e00ff */
.L_x_11393:
[----:B------:R-:W-:Y:S02]  /*10320*/  I2FP.F32.U32 R123, R8 ;  /* 0x00000008007b7245 */ /* 0x000fe40000201000 */
        /* <DEDUP_REMOVED lines=21> */
.L_x_11397:
        /* <DEDUP_REMOVED lines=12> */
.L_x_11398:
        /* <DEDUP_REMOVED lines=41> */
[----:B------:R-:W-:-:S07]  /*107d0*/  HFMA2 R8, -RZ, RZ, 0, 0 ;  /* 0x00000000ff087431 */ /* 0x000fce00000001ff */
.L_x_11396:
[----:B------:R-:W-:Y:S01]  /*107e0*/  I2FP.F32.U32 R9, R9 ;  /* 0x0000000900097245 */ /* 0x000fe20000201000 */
[----:B------:R-:W-:Y:S01]  /*107f0*/  IMAD.U32 R114, R114, 0x10000, RZ ;  /* 0x0001000072727824 */ /* 0x000fe200078e00ff */
[----:B------:R-:W-:-:S03]  /*10800*/  ISETP.NE.AND P3, PT, R8, 0x1, PT ;  /* 0x000000010800780c */ /* 0x000fc60003f65270 */
        /* <DEDUP_REMOVED lines=18> */
.L_x_11400:
        /* <DEDUP_REMOVED lines=12> */
.L_x_11401:
        /* <DEDUP_REMOVED lines=39> */
[----:B------:R-:W-:Y:S01]  /*10c60*/  IMAD.MOV.U32 R9, RZ, RZ, R113 ;  /* 0x000000ffff097224 */ /* 0x000fe200078e0071 */
[----:B------:R-:W-:Y:S02]  /*10c70*/  LOP3.LUT R5, R122, UR38, R5, 0x96, !PT ;  /* 0x000000267a057c12 */ /* 0x000fe4000f8e9605 */
[----:B------:R-:W-:-:S07]  /*10c80*/  MOV R113, R8 ;  /* 0x0000000800717202 */ /* 0x000fce0000000f00 */
.L_x_11399:
[----:B------:R-:W-:Y:S02]  /*10c90*/  I2FP.F32.U32 R9, R9 ;  /* 0x0000000900097245 */ /* 0x000fe40000201000 */
        /* <DEDUP_REMOVED lines=21> */
.L_x_11403:
        /* <DEDUP_REMOVED lines=12> */
.L_x_11404:
        /* <DEDUP_REMOVED lines=41> */
[----:B------:R-:W-:-:S07]  /*11140*/  LOP3.LUT R5, R122, UR38, R5, 0x96, !PT ;  /* 0x000000267a057c12 */ /* 0x000fce000f8e9605 */
.L_x_11402:
        /* <DEDUP_REMOVED lines=21> */
.L_x_11406:
        /* <DEDUP_REMOVED lines=12> */
.L_x_11407:
        /* <DEDUP_REMOVED lines=42> */
.L_x_11405:
        /* <DEDUP_REMOVED lines=22> */
.L_x_11409:
        /* <DEDUP_REMOVED lines=14> */
.L_x_11410:
        /* <DEDUP_REMOVED lines=42> */
.L_x_11408:
        /* <DEDUP_REMOVED lines=10> */
.L_x_11386:
        /* <DEDUP_REMOVED lines=15> */
.L_x_11413:
        /* <DEDUP_REMOVED lines=12> */
.L_x_11414:
        /* <DEDUP_REMOVED lines=40> */
[----:B------:R-:W-:Y:S01]  /*11fb0*/  MOV R113, R12 ;  /* 0x0000000c00717202 */ /* 0x000fe20000000f00 */
[----:B------:R-:W-:-:S07]  /*11fc0*/  IMAD.MOV.U32 R12, RZ, RZ, R114 ;  /* 0x000000ffff0c7224 */ /* 0x000fce00078e0072 */
.L_x_11412:
[----:B------:R-:W-:Y:S02]  /*11fd0*/  ISETP.NE.AND P0, PT, R14, 0x1, PT ;  /* 0x000000010e00780c */ /* 0x000fe40003f05270 */
[----:B------:R-:W-:Y:S01]  /*11fe0*/  I2FP.F32.U32 R13, R12 ;  /* 0x0000000c000d7245 */ /* 0x000fe20000201000 */
[C---:B-----5:R-:W-:Y:S01]  /*11ff0*/  IMAD.U32 R12, R8.reuse, 0x10000, RZ ;  /* 0x00010000080c7824 */ /* 0x060fe200078e00ff */
[----:B------:R-:W-:-:S03]  /*12000*/  PRMT R8, R8, 0x7632, R8 ;  /* 0x0000763208087816 */ /* 0x000fc60000000008 */
[----:B------:R-:W-:Y:S01]  /*12010*/  FFMA.FTZ R13, R13, R112, 1.1641532182693481445e-10 ;  /* 0x2f0000000d0d7423 */ /* 0x000fe20000010070 */
[----:B------:R-:W-:-:S04]  /*12020*/  FMUL.FTZ R12, R12, UR17 ;  /* 0x000000110c0c7c20 */ /* 0x000fc80008410000 */
[----:B------:R-:W-:Y:S01]  /*12030*/  FSETP.LE.FTZ.AND P1, PT, R13, UR4, PT ;  /* 0x000000040d007c0b */ /* 0x000fe2000bf33000 */
[----:B------:R-:W-:Y:S01]  /*12040*/  FMUL.FTZ R104, R12, UR5 ;  /* 0x000000050c687c20 */ /* 0x000fe20008410000 */
[----:B------:R-:W-:Y:S01]  /*12050*/  MOV R12, 0x2 ;  /* 0x00000002000c7802 */ /* 0x000fe20000000f00 */
[----:B------:R-:W-:Y:S01]  /*12060*/  IMAD.MOV.U32 R13, RZ, RZ, R4 ;  /* 0x000000ffff0d7224 */ /* 0x000fe200078e0004 */
        /* <DEDUP_REMOVED lines=10> */
.L_x_11416:
        /* <DEDUP_REMOVED lines=12> */
.L_x_11417:
        /* <DEDUP_REMOVED lines=42> */
.L_x_11415:
        /* <DEDUP_REMOVED lines=18> */
.L_x_11419:
        /* <DEDUP_REMOVED lines=12> */
.L_x_11420:
        /* <DEDUP_REMOVED lines=39> */
[----:B------:R-:W-:-:S04]  /*128c0*/  IMAD.WIDE.U32 R12, R13, -0x2daee0ad, RZ ;  /* 0xd2511f530d0c7825 */ /* 0x000fc800078e00ff */
[----:B------:R-:W-:Y:S01]  /*128d0*/  IMAD.MOV.U32 R113, RZ, RZ, R12 ;  /* 0x000000ffff717224 */ /* 0x000fe200078e000c */
[----:B------:R-:W-:-:S07]  /*128e0*/  LOP3.LUT R6, R14, UR39, R13, 0x96, !PT ;  /* 0x000000270e067c12 */ /* 0x000fce000f8e960d */
.L_x_11418:
[----:B------:R-:W-:Y:S02]  /*128f0*/  ISETP.NE.AND P2, PT, R15, 0x1, PT ;  /* 0x000000010f00780c */ /* 0x000fe40003f45270 */
[----:B------:R-:W-:Y:S01]  /*12900*/  I2FP.F32.U32 R13, R8 ;  /* 0x00000008000d7245 */ /* 0x000fe20000201000 */
[C---:B------:R-:W-:Y:S01]  /*12910*/  IMAD.U32 R8, R9.reuse, 0x10000, RZ ;  /* 0x0001000009087824 */ /* 0x040fe200078e00ff */
[----:B------:R-:W-:Y:S01]  /*12920*/  PRMT R14, R9, 0x7632, R14 ;  /* 0x00007632090e7816 */ /* 0x000fe2000000000e */
[----:B------:R-:W-:Y:S02]  /*12930*/  IMAD.MOV.U32 R9, RZ, RZ, R4 ;  /* 0x000000ffff097224 */ /* 0x000fe400078e0004 */
[----:B------:R-:W-:Y:S01]  /*12940*/  FFMA.FTZ R13, R13, R112, 1.1641532182693481445e-10 ;  /* 0x2f0000000d0d7423 */ /* 0x000fe20000010070 */
[----:B------:R-:W-:-:S04]  /*12950*/  FMUL.FTZ R8, R8, UR17 ;  /* 0x0000001108087c20 */ /* 0x000fc80008410000 */
[----:B------:R-:W-:Y:S01]  /*12960*/  FSETP.LE.FTZ.AND P1, PT, R13, UR4, PT ;  /* 0x000000040d007c0b */ /* 0x000fe2000bf33000 */
[----:B------:R-:W-:Y:S01]  /*12970*/  FMUL.FTZ R106, R8, UR5 ;  /* 0x00000005086a7c20 */ /* 0x000fe20008410000 */
[----:B------:R-:W-:Y:S01]  /*12980*/  MOV R8, 0x2 ;  /* 0x0000000200087802 */ /* 0x000fe20000000f00 */
[----:B------:R-:W-:Y:S10]  /*12990*/  @!P2 BRA `(.L_x_11421) ;  /* 0x0000000000f8a947 */ /* 0x000ff40003800000 */
        /* <DEDUP_REMOVED lines=8> */
.L_x_11422:
        /* <DEDUP_REMOVED lines=12> */
.L_x_11423:
        /* <DEDUP_REMOVED lines=42> */
.L_x_11421:
        /* <DEDUP_REMOVED lines=18> */
.L_x_11425:
        /* <DEDUP_REMOVED lines=12> */
.L_x_11426:
        /* <DEDUP_REMOVED lines=42> */
.L_x_11424:
[----:B------:R-:W-:Y:S01]  /*13200*/  ISETP.NE.AND P4, PT, R13, 0x1, PT ;  /* 0x000000010d00780c */ /* 0x000fe20003f85270 */
[C---:B------:R-:W-:Y:S01]  /*13210*/  IMAD.U32 R8, R10.reuse, 0x10000, RZ ;  /* 0x000100000a087824 */ /* 0x040fe200078e00ff */
[----:B------:R-:W-:Y:S02]  /*13220*/  I2FP.F32.U32 R9, R9 ;  /* 0x0000000900097245 */ /* 0x000fe40000201000 */
[----:B------:R-:W-:Y:S01]  /*13230*/  PRMT R10, R10, 0x7632, R10 ;  /* 0x000076320a0a7816 */ /* 0x000fe2000000000a */
[----:B------:R-:W-:Y:S02]  /*13240*/  FMUL.FTZ R8, R8, UR17 ;  /* 0x0000001108087c20 */ /* 0x000fe40008410000 */
[----:B------:R-:W-:Y:S02]  /*13250*/  FFMA.FTZ R9, R9, R112, 1.1641532182693481445e-10 ;  /* 0x2f00000009097423 */ /* 0x000fe40000010070 */
[----:B------:R-:W-:Y:S01]  /*13260*/  FMUL.FTZ R12, R8, UR5 ;  /* 0x00000005080c7c20 */ /* 0x000fe20008410000 */
[----:B------:R-:W-:-:S02]  /*13270*/  MOV R8, 0x2 ;  /* 0x0000000200087802 */ /* 0x000fc40000000f00 */
[----:B------:R-:W-:Y:S01]  /*13280*/  FSETP.LE.FTZ.AND P3, PT, R9, UR4, PT ;  /* 0x0000000409007c0b */ /* 0x000fe2000bf73000 */
[----:B------:R-:W-:Y:S01]  /*13290*/  IMAD.MOV.U32 R9, RZ, RZ, R4 ;  /* 0x000000ffff097224 */ /* 0x000fe200078e0004 */
[----:B------:R-:W-:Y:S11]  /*132a0*/  @!P4 BRA `(.L_x_11427) ;  /* 0x0000000000f8c947 */ /* 0x000ff60003800000 */
        /* <DEDUP_REMOVED lines=8> */
.L_x_11428:
        /* <DEDUP_REMOVED lines=12> */
.L_x_11429:
        /* <DEDUP_REMOVED lines=42> */
.L_x_11427:
        /* <DEDUP_REMOVED lines=18> */
.L_x_11431:
        /* <DEDUP_REMOVED lines=12> */
.L_x_11432:
        /* <DEDUP_REMOVED lines=42> */
.L_x_11430:
        /* <DEDUP_REMOVED lines=19> */
.L_x_11434:
        /* <DEDUP_REMOVED lines=14> */
.L_x_11435:
        /* <DEDUP_REMOVED lines=42> */
.L_x_11433:
        /* <DEDUP_REMOVED lines=16> */
.L_x_11411:
[----:B------:R-:W-:Y:S01]  /*140c0*/  FADD.FTZ R8, RZ, R36 ;  /* 0x00000024ff087221 */ /* 0x000fe20000010000 */
[----:B------:R-:W-:Y:S01]  /*140d0*/  SEL R10, RZ, 0x1000000, !P6 ;  /* 0x01000000ff0a7807 */ /* 0x000fe20007000000 */
[----:B------:R-:W0:Y:S01]  /*140e0*/  S2UR UR5, SR_CgaCtaId ;  /* 0x00000000000579c3 */ /* 0x000e220000008800 */
[----:B------:R-:W-:Y:S01]  /*140f0*/  ISETP.NE.AND P6, PT, R117, RZ, PT ;  /* 0x000000ff7500720c */ /* 0x000fe20003fc5270 */
[----:B------:R-:W-:Y:S01]  /*14100*/  FADD.FTZ R9, R8, R37 ;  /* 0x0000002508097221 */ /* 0x000fe20000010000 */
[----:B------:R-:W-:Y:S01]  /*14110*/  IMAD.WIDE.U32 R120, R116, 0x20, R120 ;  /* 0x0000002074787825 */ /* 0x000fe200078e0078 */
[----:B------:R-:W-:-:S03]  /*14120*/  UMOV UR4, 0x400 ;  /* 0x0000040000047882 */ /* 0x000fc60000000000 */
[----:B------:R-:W-:Y:S01]  /*14130*/  FADD.FTZ R8, R9, R38 ;  /* 0x0000002609087221 */ /* 0x000fe20000010000 */
[----:B------:R-:W-:Y:S01]  /*14140*/  IMAD.WIDE.U32 R118, R116, 0x8, R118 ;  /* 0x0000000874767825 */ /* 0x000fe200078e0076 */
        /* <DEDUP_REMOVED lines=42> */
[----:B------:R-:W-:-:S04]  /*143f0*/  SEL R117, RZ, 0x100, !P4 ;  /* 0x00000100ff757807 */ /* 0x000fc80006000000 */
        /* <DEDUP_REMOVED lines=8> */
[----:B------:R-:W-:-:S03]  /*14480*/  SEL R124, RZ, 0x10000, !P5 ;  /* 0x00010000ff7c7807 */ /* 0x000fc60006800000 */
[----:B------:R-:W-:Y:S01]  /*14490*/  FFMA.FTZ R9, R112, R112, R9 ;  /* 0x0000007070097223 */ /* 0x000fe20000010009 */
[----:B------:R-:W-:Y:S01]  /*144a0*/  FADD.FTZ R112, -R8, R39 ;  /* 0x0000002708707221 */ /* 0x000fe20000010100 */
[----:B------:R-:W-:Y:S02]  /*144b0*/  LOP3.LUT R124, R117, R10, R124, 0xfe, !PT ;  /* 0x0000000a757c7212 */ /* 0x000fe400078efe7c */
[----:B------:R-:W-:Y:S01]  /*144c0*/  SEL R117, RZ, 0x10000, !P1 ;  /* 0x00010000ff757807 */ /* 0x000fe20004800000 */
[----:B------:R-:W-:Y:S01]  /*144d0*/  FFMA.FTZ R9, R112, R112, R9 ;  /* 0x0000007070097223 */ /* 0x000fe20000010009 */
[----:B------:R-:W-:Y:S01]  /*144e0*/  FADD.FTZ R112, -R8, R32 ;  /* 0x0000002008707221 */ /* 0x000fe20000010100 */
[----:B------:R-:W-:Y:S02]  /*144f0*/  SEL R10, RZ, 0x100, !P0 ;  /* 0x00000100ff0a7807 */ /* 0x000fe40004000000 */
[C---:B------:R-:W-:Y:S01]  /*14500*/  ISETP.NE.AND P0, PT, R111.reuse, RZ, PT ;  /* 0x000000ff6f00720c */ /* 0x040fe20003f05270 */
[----:B------:R-:W-:Y:S01]  /*14510*/  FFMA.FTZ R9, R112, R112, R9 ;  /* 0x0000007070097223 */ /* 0x000fe20000010009 */
[----:B------:R-:W-:Y:S01]  /*14520*/  FADD.FTZ R112, -R8, R33 ;  /* 0x0000002108707221 */ /* 0x000fe20000010100 */
[----:B------:R-:W-:-:S03]  /*14530*/  ISETP.GT.U32.AND P1, PT, R111, 0x3, PT ;  /* 0x000000036f00780c */ /* 0x000fc60003f24070 */
[----:B------:R-:W-:Y:S01]  /*14540*/  FFMA.FTZ R9, R112, R112, R9 ;  /* 0x0000007070097223 */ /* 0x000fe20000010009 */
[----:B------:R-:W-:-:S04]  /*14550*/  FADD.FTZ R112, -R8, R34 ;  /* 0x0000002208707221 */ /* 0x000fc80000010100 */
[----:B------:R-:W-:Y:S01]  /*14560*/  FFMA.FTZ R9, R112, R112, R9 ;  /* 0x0000007070097223 */ /* 0x000fe20000010009 */
[----:B------:R-:W-:Y:S01]  /*14570*/  FADD.FTZ R112, -R8, R35 ;  /* 0x0000002308707221 */ /* 0x000fe20000010100 */
[----:B------:R-:W-:-:S03]  /*14580*/  @!P0 SHF.R.U32.HI R120, RZ, 0x2, R7 ;  /* 0x00000002ff788819 */ /* 0x000fc60000011607 */
[----:B------:R-:W-:Y:S01]  /*14590*/  FFMA.FTZ R9, R112, R112, R9 ;  /* 0x0000007070097223 */ /* 0x000fe20000010009 */
[----:B------:R-:W-:Y:S01]  /*145a0*/  FADD.FTZ R112, -R8, R28 ;  /* 0x0000001c08707221 */ /* 0x000fe20000010100 */
[----:B------:R-:W-:Y:S02]  /*145b0*/  @!P0 LOP3.LUT R120, R120, 0x18, RZ, 0xc0, !PT ;  /* 0x0000001878788812 */ /* 0x000fe400078ec0ff */
[----:B------:R-:W-:Y:S01]  /*145c0*/  @!P1 LEA R121, R111, UR4, 0x3 ;  /* 0x000000046f799c11 */ /* 0x000fe2000f8e18ff */
        /* <DEDUP_REMOVED lines=52> */
[----:B0-----:R-:W-:Y:S01]  /*14910*/  FADD.FTZ R9, R11, R122 ;  /* 0x0000007a0b097221 */ /* 0x001fe20000010000 */
[----:B------:R-:W-:Y:S02]  /*14920*/  SEL R122, RZ, 0x1000000, !P2 ;  /* 0x01000000ff7a7807 */ /* 0x000fe40005000000 */
[----:B------:R-:W-:Y:S02]  /*14930*/  SEL R11, RZ, 0x1, !P3 ;  /* 0x00000001ff0b7807 */ /* 0x000fe40005800000 */
[----:B------:R-:W0:Y:S01]  /*14940*/  SHFL.BFLY PT, R112, R9, 0x8, 0x1f ;  /* 0x0d001f0009707f89 */ /* 0x000e2200000e0000 */
[----:B------:R-:W-:Y:S02]  /*14950*/  LOP3.LUT R10, R10, R122, R117, 0xfe, !PT ;  /* 0x0000007a0a0a7212 */ /* 0x000fe400078efe75 */
[----:B------:R-:W-:-:S02]  /*14960*/  SEL R117, RZ, 0x1, !P6 ;  /* 0x00000001ff757807 */ /* 0x000fc40007000000 */
[----:B------:R-:W-:Y:S02]  /*14970*/  LOP3.LUT R11, R124, R11, RZ, 0xfc, !PT ;  /* 0x0000000b7c0b7212 */ /* 0x000fe400078efcff */
[----:B------:R-:W-:Y:S02]  /*14980*/  LOP3.LUT R10, R10, R117, RZ, 0xfc, !PT ;  /* 0x000000750a0a7212 */ /* 0x000fe400078efcff */
[----:B------:R-:W-:-:S03]  /*14990*/  PLOP3.LUT P2, PT, PT, PT, UP3, 0x40, 0x4 ;  /* 0x000000000004781c */ /* 0x000fc60003f4e838 */
[----:B------:R1:W-:Y:S01]  /*149a0*/  STG.E.64 desc[UR8][R118.64], R10 ;  /* 0x0000000a76007986 */ /* 0x0003e2000c101b08 */
[----:B0-----:R-:W-:Y:S01]  /*149b0*/  FADD.FTZ R112, R9, R112 ;  /* 0x0000007009707221 */ /* 0x001fe20000010000 */
[----:B-1----:R-:W-:Y:S01]  /*149c0*/  IMAD.MOV.U32 R119, RZ, RZ, RZ ;  /* 0x000000ffff777224 */ /* 0x002fe200078e00ff */
[----:B------:R-:W-:-:S03]  /*149d0*/  @!P1 MOV R119, 0x400 ;  /* 0x0000040000779802 */ /* 0x000fc60000000f00 */
[----:B------:R-:W0:Y:S02]  /*149e0*/  SHFL.BFLY PT, R117, R112, 0x10, 0x1f ;  /* 0x0e001f0070757f89 */ /* 0x000e2400000e0000 */
[----:B0-----:R-:W-:Y:S02]  /*149f0*/  FADD.FTZ R9, R112, R117 ;  /* 0x0000007570097221 */ /* 0x001fe40000010000 */
[----:B------:R-:W0:Y:S04]  /*14a00*/  SHFL.DOWN PT, R112, R119, 0x2, 0x1f ;  /* 0x08401f0077707f89 */ /* 0x000e2800000e0000 */
[----:B------:R1:W-:Y:S01]  /*14a10*/  @!P0 STS.64 [R120+UR4], R8 ;  /* 0x0000000878008988 */ /* 0x0003e20008000a04 */
[----:B------:R-:W-:Y:S01]  /*14a20*/  BAR.SYNC.DEFER_BLOCKING 0x0 ;  /* 0x0000000000007b1d */ /* 0x000fe20000010000 */
[----:B------:R-:W-:-:S02]  /*14a30*/  ISETP.NE.AND P0, PT, R7, RZ, PT ;  /* 0x000000ff0700720c */ /* 0x000fc40003f05270 */
[----:B-1----:R-:W-:Y:S01]  /*14a40*/  CS2R R8, SRZ ;  /* 0x0000000000087805 */ /* 0x002fe2000001ff00 */
[----:B0-----:R-:W-:Y:S01]  /*14a50*/  IMAD.IADD R11, R112, 0x1, R119 ;  /* 0x00000001700b7824 */ /* 0x001fe200078e0277 */
[----:B------:R-:W-:-:S04]  /*14a60*/  I2FP.F32.S32 R117, R112 ;  /* 0x0000007000757245 */ /* 0x000fc80000201400 */
[----:B------:R-:W-:Y:S01]  /*14a70*/  I2FP.F32.S32 R10, R11 ;  /* 0x0000000b000a7245 */ /* 0x000fe20000201400 */
[----:B------:R0:W1:Y:S03]  /*14a80*/  @!P1 LDS.64 R8, [R121] ;  /* 0x0000000079089984 */ /* 0x0000660000000a00 */
[----:B------:R-:W2:Y:S01]  /*14a90*/  MUFU.RCP R112, R10 ;  /* 0x0000000a00707308 */ /* 0x000ea20000001000 */
[----:B------:R-:W-:Y:S02]  /*14aa0*/  PLOP3.LUT P1, PT, PT, PT, UP3, 0x40, 0x4 ;  /* 0x000000000004781c */ /* 0x000fe40003f2e838 */
[----:B0-----:R-:W-:Y:S01]  /*14ab0*/  I2FP.F32.U32 R121, R119 ;  /* 0x0000007700797245 */ /* 0x001fe20000201000 */
[----:B-1----:R-:W0:Y:S04]  /*14ac0*/  SHFL.DOWN PT, R122, R8, 0x2, 0x1f ;  /* 0x08401f00087a7f89 */ /* 0x002e2800000e0000 */
[----:B------:R-:W1:Y:S01]  /*14ad0*/  SHFL.DOWN PT, R118, R9, 0x2, 0x1f ;  /* 0x08401f0009767f89 */ /* 0x000e6200000e0000 */
[C---:B0-----:R-:W-:Y:S01]  /*14ae0*/  FADD.FTZ R120, -R122.reuse, R8 ;  /* 0x000000087a787221 */ /* 0x041fe20000010100 */
[----:B------:R-:W-:-:S03]  /*14af0*/  FMUL.FTZ R122, R122, R117 ;  /* 0x000000757a7a7220 */ /* 0x000fc60000410000 */
[----:B------:R-:W-:Y:S01]  /*14b00*/  FMUL.FTZ R120, R120, R120 ;  /* 0x0000007878787220 */ /* 0x000fe20000410000 */
[----:B------:R-:W-:Y:S01]  /*14b10*/  FFMA.FTZ R119, R121, R8, R122 ;  /* 0x0000000879777223 */ /* 0x000fe2000001007a */
[----:B-1----:R-:W-:Y:S01]  /*14b20*/  FADD.FTZ R9, R118, R9 ;  /* 0x0000000976097221 */ /* 0x002fe20000010000 */
[----:B------:R-:W0:Y:S01]  /*14b30*/  SHFL.DOWN PT, R8, R11, 0x1, 0x1f ;  /* 0x08201f000b087f89 */ /* 0x000e2200000e0000 */
[----:B------:R-:W-:Y:S01]  /*14b40*/  FMUL.FTZ R120, R120, R121 ;  /* 0x0000007978787220 */ /* 0x000fe20000410000 */
[----:B--2---:R-:W-:-:S03]  /*14b50*/  FMUL.FTZ R119, R112, R119 ;  /* 0x0000007770777220 */ /* 0x004fc60000410000 */
[----:B------:R-:W-:Y:S02]  /*14b60*/  FMUL.FTZ R117, R120, R117 ;  /* 0x0000007578757220 */ /* 0x000fe40000410000 */
[----:B------:R-:W1:Y:S02]  /*14b70*/  SHFL.DOWN PT, R120, R119, 0x1, 0x1f ;  /* 0x08201f0077787f89 */ /* 0x000e6400000e0000 */
[----:B------:R-:W-:-:S05]  /*14b80*/  FFMA.FTZ R112, R112, R117, R9 ;  /* 0x0000007570707223 */ /* 0x000fca0000010009 */
[----:B------:R-:W2:Y:S01]  /*14b90*/  SHFL.DOWN PT, R9, R112, 0x1, 0x1f ;  /* 0x08201f0070097f89 */ /* 0x000ea200000e0000 */
[-C--:B0-----:R-:W-:Y:S02]  /*14ba0*/  IADD3 R117, PT, PT, R11, R8.reuse, RZ ;  /* 0x000000080b757210 */ /* 0x081fe40007ffe0ff */
[----:B------:R-:W-:Y:S02]  /*14bb0*/  I2FP.F32.S32 R8, R8 ;  /* 0x0000000800087245 */ /* 0x000fe40000201400 */
[----:B------:R-:W-:Y:S01]  /*14bc0*/  I2FP.F32.S32 R117, R117 ;  /* 0x0000007500757245 */ /* 0x000fe20000201400 */
[----:B-1----:R-:W-:Y:S02]  /*14bd0*/  FADD.FTZ R118, R119, -R120 ;  /* 0x8000007877767221 */ /* 0x002fe40000010000 */
[----:B------:R-:W-:-:S03]  /*14be0*/  FMUL.FTZ R121, R120, R8 ;  /* 0x0000000878797220 */ /* 0x000fc60000410000 */
[----:B------:R-:W0:Y:S01]  /*14bf0*/  MUFU.RCP R117, R117 ;  /* 0x0000007500757308 */ /* 0x000e220000001000 */
[----:B------:R-:W-:Y:S01]  /*14c00*/  FMUL.FTZ R11, R118, R118 ;  /* 0x00000076760b7220 */ /* 0x000fe20000410000 */
[----:B--2---:R-:W-:-:S03]  /*14c10*/  FADD.FTZ R112, R112, R9 ;  /* 0x0000000970707221 */ /* 0x004fc60000010000 */
[C---:B------:R-:W-:Y:S01]  /*14c20*/  FMUL.FTZ R11, R10.reuse, R11 ;  /* 0x0000000b0a0b7220 */ /* 0x040fe20000410000 */
[----:B------:R-:W-:-:S03]  /*14c30*/  FFMA.FTZ R10, R10, R119, R121 ;  /* 0x000000770a0a7223 */ /* 0x000fc60000010079 */
[----:B------:R-:W-:Y:S02]  /*14c40*/  FMUL.FTZ R11, R11, R8 ;  /* 0x000000080b0b7220 */ /* 0x000fe40000410000 */
[----:B------:R-:W1:Y:S01]  /*14c50*/  @!P0 LDC.64 R8, c[0x0][0x3c0] ;  /* 0x0000f000ff088b82 */ /* 0x000e620000000a00 */
[C---:B0-----:R-:W-:Y:S01]  /*14c60*/  FMUL.FTZ R10, R117.reuse, R10 ;  /* 0x0000000a750a7220 */ /* 0x041fe20000410000 */
[----:B------:R-:W-:Y:S01]  /*14c70*/  FFMA.FTZ R11, R117, R11, R112 ;  /* 0x0000000b750b7223 */ /* 0x000fe20000010070 */
[----:B------:R-:W-:-:S05]  /*14c80*/  IMAD.U32 R117, RZ, RZ, UR16 ;  /* 0x00000010ff757e24 */ /* 0x000fca000f8e00ff */
[----:B------:R-:W0:Y:S01]  /*14c90*/  LDC R112, c[0x0][0x448] ;  /* 0x00011200ff707b82 */ /* 0x000e220000000800 */
[----:B------:R-:W2:Y:S04]  /*14ca0*/  SHFL.IDX PT, R119, R10, RZ, 0x1f ;  /* 0x00001fff0a777589 */ /* 0x000ea800000e0000 */
[----:B------:R-:W0:Y:S01]  /*14cb0*/  SHFL.IDX PT, R11, R11, RZ, 0x1f ;  /* 0x00001fff0b0b7589 */ /* 0x000e2200000e0000 */
[----:B-1----:R-:W-:-:S04]  /*14cc0*/  @!P0 IMAD.WIDE R8, R117, 0x4, R8 ;  /* 0x0000000475088825 */ /* 0x002fc800078e0208 */
[----:B--2---:R-:W-:Y:S01]  /*14cd0*/  FMUL.FTZ R117, R119, R119 ;  /* 0x0000007777757220 */ /* 0x004fe20000410000 */
[----:B------:R1:W-:Y:S01]  /*14ce0*/  @!P0 STG.E desc[UR8][R8.64], R119 ;  /* 0x0000007708008986 */ /* 0x0003e2000c101908 */
[----:B0-----:R-:W-:-:S03]  /*14cf0*/  FFMA.FTZ R112, R11, UR21, R112 ;  /* 0x000000150b707c23 */ /* 0x001fc60008010070 */
[----:B------:R-:W-:Y:S01]  /*14d00*/  FSEL R117, R117, RZ, !P1 ;  /* 0x000000ff75757208 */ /* 0x000fe20004800000 */
[----:B------:R-:W0:Y:S01]  /*14d10*/  LDC.64 R10, c[0x0][0x428] ;  /* 0x00010a00ff0a7b82 */ /* 0x000e220000000a00 */
[----:B-1----:R-:W-:-:S03]  /*14d20*/  FSEL R8, R119, RZ, P2 ;  /* 0x000000ff77087208 */ /* 0x002fc60001000000 */
[----:B------:R-:W-:Y:S02]  /*14d30*/  FADD.FTZ R9, R112, R117 ;  /* 0x0000007570097221 */ /* 0x000fe40000010000 */
        /* <DEDUP_REMOVED lines=34> */
[----:B------:R-:W-:Y:S01]  /*14f60*/  FMUL.FTZ R8, R24, R35 ;  /* 0x0000002318087220 */ /* 0x000fe20000410000 */
[----:B0-----:R-:W-:-:S04]  /*14f70*/  IMAD.WIDE.U32 R34, R2, 0x10, R10 ;  /* 0x0000001002227825 */ /* 0x001fc800078e000a */
[----:B------:R-:W-:Y:S01]  /*14f80*/  FMUL.FTZ R13, R24, R38 ;  /* 0x00000026180d7220 */ /* 0x000fe20000410000 */
[----:B------:R-:W-:Y:S01]  /*14f90*/  FFMA.FTZ R9, R9, R98, R66 ;  /* 0x0000006209097223 */ /* 0x000fe20000010042 */
[----:B------:R-:W-:Y:S01]  /*14fa0*/  FFMA.FTZ R8, R8, R99, R67 ;  /* 0x0000006308087223 */ /* 0x000fe20000010043 */
[----:B------:R-:W-:-:S04]  /*14fb0*/  IMAD.WIDE.U32 R122, R0, 0x10, R10 ;  /* 0x00000010007a7825 */ /* 0x000fc800078e000a */
[C---:B------:R-:W-:Y:S01]  /*14fc0*/  FMUL.FTZ R12, R24.reuse, R33 ;  /* 0x00000021180c7220 */ /* 0x040fe20000410000 */
[C---:B------:R-:W-:Y:S01]  /*14fd0*/  FMUL.FTZ R15, R24.reuse, R32 ;  /* 0x00000020180f7220 */ /* 0x040fe20000410000 */
[----:B------:R-:W-:Y:S01]  /*14fe0*/  FMUL.FTZ R0, R24, R37 ;  /* 0x0000002518007220 */ /* 0x000fe20000410000 */
[----:B------:R-:W-:-:S04]  /*14ff0*/  IMAD.WIDE.U32 R124, R115, 0x10, R10 ;  /* 0x00000010737c7825 */ /* 0x000fc800078e000a */
[----:B------:R-:W-:Y:S01]  /*15000*/  FFMA.FTZ R33, R12, R97, R65 ;  /* 0x000000610c217223 */ /* 0x000fe20000010041 */
[C---:B------:R-:W-:Y:S01]  /*15010*/  FMUL.FTZ R2, R24.reuse, R39 ;  /* 0x0000002718027220 */ /* 0x040fe20000410000 */
[----:B------:R-:W-:Y:S01]  /*15020*/  FMUL.FTZ R117, R24, R117 ;  /* 0x0000007518757220 */ /* 0x000fe20000410000 */
[----:B------:R-:W-:Y:S01]  /*15030*/  IMAD.WIDE.U32 R126, R116, 0x10, R10 ;  /* 0x00000010747e7825 */ /* 0x000fe200078e000a */
[----:B------:R-:W-:-:S03]  /*15040*/  F2FP.BF16.F32.PACK_AB R11, R8, R9 ;  /* 0x00000009080b723e */ /* 0x000fc600000010ff */
[----:B------:R-:W-:Y:S01]  /*15050*/  FMUL.FTZ R9, R24, R36 ;  /* 0x0000002418097220 */ /* 0x000fe20000410000 */
[----:B------:R-:W-:Y:S01]  /*15060*/  FFMA.FTZ R10, R15, R96, R64 ;  /* 0x000000600f0a7223 */ /* 0x000fe20000010040 */
[----:B------:R-:W-:Y:S01]  /*15070*/  FFMA.FTZ R15, R0, R101, R69 ;  /* 0x00000065000f7223 */ /* 0x000fe20000010045 */
[----:B------:R-:W-:Y:S01]  /*15080*/  FFMA.FTZ R2, R2, R103, R71 ;  /* 0x0000006702027223 */ /* 0x000fe20000010047 */
[----:B------:R-:W-:Y:S01]  /*15090*/  FFMA.FTZ R8, R9, R100, R68 ;  /* 0x0000006409087223 */ /* 0x000fe20000010044 */
[----:B------:R-:W-:Y:S01]  /*150a0*/  FFMA.FTZ R9, R13, R102, R70 ;  /* 0x000000660d097223 */ /* 0x000fe20000010046 */
[----:B------:R-:W-:Y:S01]  /*150b0*/  F2FP.BF16.F32.PACK_AB R10, R33, R10 ;  /* 0x0000000a210a723e */ /* 0x000fe200000010ff */
[----:B------:R-:W0:Y:S01]  /*150c0*/  @!P0 LDC.64 R12, c[0x0][0x3c8] ;  /* 0x0000f200ff0c8b82 */ /* 0x000e220000000a00 */
[C---:B------:R-:W-:Y:S01]  /*150d0*/  FMUL.FTZ R0, R24.reuse, R25 ;  /* 0x0000001918007220 */ /* 0x040fe20000410000 */
[----:B------:R-:W-:Y:S01]  /*150e0*/  F2FP.BF16.F32.PACK_AB R8, R15, R8 ;  /* 0x000000080f08723e */ /* 0x000fe200000010ff */
[----:B------:R-:W-:Y:S01]  /*150f0*/  FMUL.FTZ R15, R24, R112 ;  /* 0x00000070180f7220 */ /* 0x000fe20000410000 */
[----:B------:R-:W-:Y:S01]  /*15100*/  F2FP.BF16.F32.PACK_AB R9, R2, R9 ;  /* 0x000000090209723e */ /* 0x000fe200000010ff */
[C---:B------:R-:W-:Y:S01]  /*15110*/  FMUL.FTZ R33, R24.reuse, R26 ;  /* 0x0000001a18217220 */ /* 0x040fe20000410000 */
[----:B------:R-:W-:Y:S01]  /*15120*/  FMUL.FTZ R2, R24, R27 ;  /* 0x0000001b18027220 */ /* 0x000fe20000410000 */
[----:B------:R-:W-:Y:S01]  /*15130*/  FFMA.FTZ R14, R15, R88, R56 ;  /* 0x000000580f0e7223 */ /* 0x000fe20000010038 */
[----:B------:R-:W-:Y:S01]  /*15140*/  MOV R27, UR16 ;  /* 0x00000010001b7c02 */ /* 0x000fe20008000f00 */
[----:B------:R-:W-:Y:S01]  /*15150*/  FFMA.FTZ R25, R0, R89, R57 ;  /* 0x0000005900197223 */ /* 0x000fe20000010039 */
[----:B------:R-:W-:Y:S01]  /*15160*/  FFMA.FTZ R15, R33, R90, R58 ;  /* 0x0000005a210f7223 */ /* 0x000fe2000001003a */
[----:B------:R-:W-:Y:S01]  /*15170*/  FFMA.FTZ R2, R2, R91, R59 ;  /* 0x0000005b02027223 */ /* 0x000fe2000001003b */
[C---:B------:R-:W-:Y:S01]  /*15180*/  FMUL.FTZ R0, R24.reuse, R29 ;  /* 0x0000001d18007220 */ /* 0x040fe20000410000 */
[C---:B------:R-:W-:Y:S01]  /*15190*/  FMUL.FTZ R29, R24.reuse, R22 ;  /* 0x00000016181d7220 */ /* 0x040fe20000410000 */
[C---:B------:R-:W-:Y:S01]  /*151a0*/  FMUL.FTZ R22, R24.reuse, R23 ;  /* 0x0000001718167220 */ /* 0x040fe20000410000 */
[----:B------:R-:W-:Y:S01]  /*151b0*/  FMUL.FTZ R23, R24, R16 ;  /* 0x0000001018177220 */ /* 0x000fe20000410000 */
[----:B------:R-:W-:Y:S01]  /*151c0*/  F2FP.BF16.F32.PACK_AB R15, R2, R15 ;  /* 0x0000000f020f723e */ /* 0x000fe200000010ff */
[C---:B------:R-:W-:Y:S01]  /*151d0*/  FMUL.FTZ R16, R24.reuse, R17 ;  /* 0x0000001118107220 */ /* 0x040fe20000410000 */
[----:B------:R-:W-:Y:S01]  /*151e0*/  F2FP.BF16.F32.PACK_AB R14, R25, R14 ;  /* 0x0000000e190e723e */ /* 0x000fe200000010ff */
[C---:B------:R-:W-:Y:S01]  /*151f0*/  FMUL.FTZ R25, R24.reuse, R30 ;  /* 0x0000001e18197220 */ /* 0x040fe20000410000 */
[C---:B------:R-:W-:Y:S01]  /*15200*/  FMUL.FTZ R2, R24.reuse, R31 ;  /* 0x0000001f18027220 */ /* 0x040fe20000410000 */
[----:B------:R-:W-:Y:S01]  /*15210*/  FMUL.FTZ R31, R24, R18 ;  /* 0x00000012181f7220 */ /* 0x000fe20000410000 */
[----:B------:R-:W-:Y:S01]  /*15220*/  FFMA.FTZ R18, R23, R80, R48 ;  /* 0x0000005017127223 */ /* 0x000fe20000010030 */
[----:B------:R-:W-:Y:S01]  /*15230*/  FFMA.FTZ R17, R0, R93, R61 ;  /* 0x0000005d00117223 */ /* 0x000fe2000001003d */
[----:B0-----:R-:W-:-:S04]  /*15240*/  @!P0 IMAD.WIDE R26, R27, 0x4, R12 ;  /* 0x000000041b1a8825 */ /* 0x001fc800078e020c */
        /* <DEDUP_REMOVED lines=42> */
[----:B------:R0:W-:Y:S01]  /*154f0*/  STG.E.128 desc[UR8][R122.64], R12 ;  /* 0x0000000c7a007986 */ /* 0x0001e2000c101d08 */
[----:B------:R-:W-:-:S03]  /*15500*/  F2FP.BF16.F32.PACK_AB R20, R25, R20 ;  /* 0x000000141914723e */ /* 0x000fc600000010ff */
[----:B------:R0:W-:Y:S04]  /*15510*/  STG.E.128 desc[UR8][R124.64], R16 ;  /* 0x000000107c007986 */ /* 0x0001e8000c101d08 */
[----:B------:R0:W-:Y:S01]  /*15520*/  STG.E.128 desc[UR8][R126.64], R20 ;  /* 0x000000147e007986 */ /* 0x0001e2000c101d08 */
[----:B------:R-:W-:Y:S05]  /*15530*/  BRA.U !UP1, `(.L_x_11436) ;  /* 0xfffffeb509587547 */ /* 0x000fea000b83ffff */
[----:B------:R-:W-:Y:S05]  /*15540*/  EXIT ;  /* 0x000000000000794d */ /* 0x000fea0003800000 */
.L_x_11437:
        /* <DEDUP_REMOVED lines=11> */
.L_x_27271:


//--------------------- .text._ZN10layer_norm13ln_fwd_kernelINS_13Kernel_traitsIf13__nv_bfloat16fS2_fjLj4096ELj1ELj1ELj4ELj16ENS_18Kernel_traits_baseILj4096EfS2_fS2_fjLj128EEEEELb1ELb0ELb1ELb0EEEvNS_9FwdParamsE --------------------------
	.section	.text._ZN10layer_norm13ln_fwd_kernelINS_13Kernel_traitsIf13__nv_bfloat16fS2_fjLj4096ELj1ELj1ELj4ELj16ENS_18Kernel_traits_baseILj4096EfS2_fS2_fjLj128EEEEELb1ELb0ELb1ELb0EEEvNS_9FwdParamsE,"ax",@progbits
	.align	128
        .global         _ZN10layer_norm13ln_fwd_kernelINS_13Kernel_traitsIf13__nv_bfloat16fS2_fjLj4096ELj1ELj1ELj4ELj16ENS_18Kernel_traits_baseILj4096EfS2_fS2_fjLj128EEEEELb1ELb0ELb1ELb0EEEvNS_9FwdParamsE
        .type           _ZN10layer_norm13ln_fwd_kernelINS_13Kernel_traitsIf13__nv_bfloat16fS2_fjLj4096ELj1ELj1ELj4ELj16ENS_18Kernel_traits_baseILj4096EfS2_fS2_fjLj128EEEEELb1ELb0ELb1ELb0EEEvNS_9FwdParamsE,@function
        .size           _ZN10layer_norm13ln_fwd_kernelINS_13Kernel_traitsIf13__nv_bfloat16fS2_fjLj4096ELj1ELj1ELj4ELj16ENS_18Kernel_traits_baseILj4096EfS2_fS2_fjLj128EEEEELb1ELb0ELb1ELb0EEEvNS_9FwdParamsE,(.L_x_27272 - _ZN10layer_norm13ln_fwd_kernelINS_13Kernel_traitsIf13__nv_bfloat16fS2_fjLj4096ELj1ELj1ELj4ELj16ENS_18Kernel_traits_baseILj4096EfS2_fS2_fjLj128EEEEELb1ELb0ELb1ELb0EEEvNS_9FwdParamsE)
        .other          _ZN10layer_norm13ln_fwd_kernelINS_13Kernel_traitsIf13__nv_bfloat16fS2_fjLj4096ELj1ELj1ELj4ELj16ENS_18Kernel_traits_baseILj4096EfS2_fS2_fjLj128EEEEELb1ELb0ELb1ELb0EEEvNS_9FwdParamsE,@"STO_CUDA_ENTRY STV_DEFAULT"
_ZN10layer_norm13ln_fwd_kernelINS_13Kernel_traitsIf13__nv_bfloat16fS2_fjLj4096ELj1ELj1ELj4ELj16ENS_18Kernel_traits_baseILj4096EfS2_fS2_fjLj128EEEEELb1ELb0ELb1ELb0EEEvNS_9FwdParamsE:
.text._ZN10layer_norm13ln_fwd_kernelINS_13Kernel_traitsIf13__nv_bfloat16fS2_fjLj4096ELj1ELj1ELj4ELj16ENS_18Kernel_traits_baseILj4096EfS2_fS2_fjLj128EEEEELb1ELb0ELb1ELb0EEEvNS_9FwdParamsE:
        /* <DEDUP_REMOVED lines=17> */
[----:B------:R-:W4:Y:S01]  /*0110*/  S2UR UR22, SR_CTAID.X ;  /* 0x00000000001679c3 */ /* 0x000f220000002500 */
[----:B-----5:R-:W-:Y:S01]  /*0120*/  SHF.R.S32.HI R0, RZ, 0x1f, R13 ;  /* 0x0000001fff007819 */ /* 0x020fe2000001140d */
[----:B------:R-:W-:-:S03]  /*0130*/  UISETP.NE.AND.EX UP0, UPT, UR5, URZ, UPT, UP0 ;  /* 0x000000ff0500728c */ /* 0x000fc6000bf05300 */
[----:B------:R-:W-:-:S03]  /*0140*/  LEA.HI R0, R0, R13, RZ, 0x3 ;  /* 0x0000000d00007211 */ /* 0x000fc600078f18ff */
[----:B------:R-:W4:Y:S02]  /*0150*/  LDC R124, c[0x0][0x360] ;  /* 0x0000d800ff7c7b82 */ /* 0x000f240000000800 */
[----:B----4-:R-:W-:Y:S01]  /*0160*/  IMAD R124, R124, UR22, R9 ;  /* 0x000000167c7c7c24 */ /* 0x010fe2000f8e0209 */
[----:B--2---:R-:W-:Y:S02]  /*0170*/  @P0 R2UR UR14, R2 ;  /* 0x00000000020e02ca */ /* 0x004fe400000e0000 */
[----:B------:R-:W-:Y:S02]  /*0180*/  LOP3.LUT R2, R9, 0x60, RZ, 0xc0, !PT ;  /* 0x0000006009027812 */ /* 0x000fe400078ec0ff */
[----:B---3--:R-:W-:Y:S02]  /*0190*/  @P0 IADD3 R6, P1, PT, R4, R11, RZ ;  /* 0x0000000b04060210 */ /* 0x008fe40007f3e0ff */
[----:B------:R-:W-:Y:S02]  /*01a0*/  @P0 R2UR UR15, R3 ;  /* 0x00000000030f02ca */ /* 0x000fe400000e0000 */
[----:B------:R-:W-:-:S02]  /*01b0*/  @P0 IADD3.X R7, PT, PT, RZ, R5, RZ, P1, !PT ;  /* 0x00000005ff070210 */ /* 0x000fc40000ffe4ff */
[----:B------:R-:W-:Y:S02]  /*01c0*/  LOP3.LUT R5, R2, 0x1f, R9, 0xf8, !PT ;  /* 0x0000001f02057812 */ /* 0x000fe400078ef809 */
[----:B------:R-:W-:Y:S01]  /*01d0*/  SHF.R.S32.HI R3, RZ, 0x3, R0 ;  /* 0x00000003ff037819 */ /* 0x000fe20000011400 */
[----:B------:R-:W-:Y:S01]  /*01e0*/  UIADD3 UR26, UPT, UPT, UR14, -0x61c88647, URZ ;  /* 0x9e3779b90e1a7890 */ /* 0x000fe2000fffe0ff */
[----:B------:R-:W-:Y:S01]  /*01f0*/  LOP3.LUT R8, R5, 0x7f, RZ, 0x3c, !PT ;  /* 0x0000007f05087812 */ /* 0x000fe200078e3cff */
[----:B------:R-:W-:Y:S01]  /*0200*/  UIADD3 UR28, UPT, UPT, UR14, 0x3c6ef372, URZ ;  /* 0x3c6ef3720e1c7890 */ /* 0x000fe2000fffe0ff */
[----:B------:R-:W-:Y:S01]  /*0210*/  LOP3.LUT R4, R9, 0x1f, RZ, 0xc0, !PT ;  /* 0x0000001f09047812 */ /* 0x000fe200078ec0ff */
[----:B------:R-:W-:Y:S01]  /*0220*/  UIADD3 UR30, UPT, UPT, UR14, -0x255992d5, URZ ;  /* 0xdaa66d2b0e1e7890 */ /* 0x000fe2000fffe0ff */
[--C-:B------:R-:W-:Y:S01]  /*0230*/  SHF.R.U64 R123, R6, 0x2, R7.reuse ;  /* 0x00000002067b7819 */ /* 0x100fe20000001207 */
[----:B------:R-:W-:Y:S01]  /*0240*/  IMAD.IADD R0, R3, 0x1, R8 ;  /* 0x0000000103007824 */ /* 0x000fe200078e0208 */
[----:B------:R-:W-:Y:S01]  /*0250*/  SHF.R.U32.HI R122, RZ, 0x2, R7 ;  /* 0x00000002ff7a7819 */ /* 0x000fe20000011607 */
[----:B------:R-:W-:-:S02]  /*0260*/  UIADD3 UR27, UPT, UPT, UR15, -0x4498517b, URZ ;  /* 0xbb67ae850f1b7890 */ /* 0x000fc4000fffe0ff */
[----:B------:R-:W-:Y:S02]  /*0270*/  UIADD3 UR29, UPT, UPT, UR15, 0x76cf5d0a, URZ ;  /* 0x76cf5d0a0f1d7890 */ /* 0x000fe4000fffe0ff */
        /* <DEDUP_REMOVED lines=32> */
[----:B---3--:R-:W-:-:S03]  /*0480*/  @P1 IMAD.WIDE.U32 R14, R5, 0x20, R14 ;  /* 0x00000020050e1825 */ /* 0x008fc600078e000e */
[----:B------:R0:W5:Y:S01]  /*0490*/  @P1 LDG.E.128 R36, desc[UR12][R12.64+0x10] ;  /* 0x0000100c0c241981 */ /* 0x000162000c1e1d00 */
[----:B------:R-:W-:-:S03]  /*04a0*/  @P1 VIADD R5, R5, 0x80 ;  /* 0x0000008005051836 */ /* 0x000fc60000000000 */
        /* <DEDUP_REMOVED lines=20> */
.L_x_11439:
        /* <DEDUP_REMOVED lines=39> */
.L_x_11440:
[----:B------:R-:W-:Y:S05]  /*0860*/  BSYNC.RECONVERGENT B0 ;  /* 0x0000000000007941 */ /* 0x000fea0003800200 */
.L_x_11438:
[----:B------:R-:W1:Y:S02]  /*0870*/  LDCU UR4, c[0x0][0x384] ;  /* 0x00007080ff0477ac */ /* 0x000e640008000800 */
[----:B-1----:R-:W-:-:S06]  /*0880*/  UISETP.GE.AND UP0, UPT, UR22, UR4, UPT ;  /* 0x000000041600728c */ /* 0x002fcc000bf06270 */
[----:B------:R-:W-:-:S13]  /*0890*/  PLOP3.LUT P0, PT, PT, PT, UP0, 0x80, 0x8 ;  /* 0x000000000008781c */ /* 0x000fda0003f0f008 */
[----:B------:R-:W-:Y:S05]  /*08a0*/  @P0 EXIT ;  /* 0x000000000000094d */ /* 0x000fea0003800000 */
[----:B------:R-:W-:Y:S01]  /*08b0*/  IMAD.HI.U32 R5, R124, -0x326172a9, RZ ;  /* 0xcd9e8d577c057827 */ /* 0x000fe200078e00ff */
[----:B------:R-:W-:Y:S01]  /*08c0*/  LOP3.LUT R6, R6, 0x3, RZ, 0xc0, !PT ;  /* 0x0000000306067812 */ /* 0x000fe200078ec0ff */
[----:B------:R-:W1:Y:S02]  /*08d0*/  LDCU UR23, c[0x0][0x404] ;  /* 0x00008080ff1777ac */ /* 0x000e640008000800 */
[C---:B------:R-:W-:Y:S01]  /*08e0*/  IMAD.HI.U32 R7, R123.reuse, -0x2daee0ad, RZ ;  /* 0xd2511f537b077827 */ /* 0x040fe200078e00ff */
[----:B------:R-:W-:Y:S01]  /*08f0*/  LOP3.LUT R5, R122, UR14, R5, 0x96, !PT ;  /* 0x0000000e7a057c12 */ /* 0x000fe2000f8e9605 */
[----:B------:R-:W2:Y:S02]  /*0900*/  LDCU UR45, c[0x0][0x388] ;  /* 0x00007100ff2d77ac */ /* 0x000ea40008000800 */
[----:B0-----:R-:W-:Y:S01]  /*0910*/  IMAD R11, R123, -0x2daee0ad, RZ ;  /* 0xd2511f537b0b7824 */ /* 0x001fe200078e02ff */
[----:B------:R-:W-:Y:S01]  /*0920*/  LOP3.LUT R7, R7, UR15, RZ, 0x3c, !PT ;  /* 0x0000000f07077c12 */ /* 0x000fe2000f8e3cff */
[----:B------:R-:W-:Y:S01]  /*0930*/  IMAD.HI.U32 R10, R5, -0x2daee0ad, RZ ;  /* 0xd2511f53050a7827 */ /* 0x000fe200078e00ff */
[----:B------:R-:W0:Y:S03]  /*0940*/  LDCU.U8 UR24, c[0x0][0x410] ;  /* 0x00008200ff1877ac */ /* 0x000e260008000000 */
        /* <DEDUP_REMOVED lines=14> */
[----:B------:R-:W-:Y:S01]  /*0a30*/  IMAD.HI.U32 R11, R7, -0x2daee0ad, RZ ;  /* 0xd2511f53070b7827 */ /* 0x000fe200078e00ff */
[----:B------:R-:W0:Y:S03]  /*0a40*/  LDCU.128 UR8, c[0x0][0x3f0] ;  /* 0x00007e00ff0877ac */ /* 0x000e260008000c00 */
[----:B------:R-:W-:Y:S01]  /*0a50*/  IMAD R9, R10, -0x326172a9, RZ ;  /* 0xcd9e8d570a097824 */ /* 0x000fe200078e02ff */
[----:B------:R-:W-:Y:S01]  /*0a60*/  LOP3.LUT R11, R12, UR31, R11, 0x96, !PT ;  /* 0x0000001f0c0b7c12 */ /* 0x000fe2000f8e960b */
[C---:B------:R-:W-:Y:S01]  /*0a70*/  IMAD.HI.U32 R8, R5.reuse, -0x326172a9, RZ ;  /* 0xcd9e8d5705087827 */ /* 0x040fe200078e00ff */
[----:B------:R-:W0:Y:S03]  /*0a80*/  LDCU.64 UR20, c[0x0][0x380] ;  /* 0x00007000ff1477ac */ /* 0x000e260008000a00 */
        /* <DEDUP_REMOVED lines=35> */
[----:B------:R-:W-:Y:S01]  /*0cc0*/  IMAD R4, R4, -0x20, R11 ;  /* 0xffffffe004047824 */ /* 0x000fe200078e020b */
[----:B------:R-:W-:Y:S01]  /*0cd0*/  LOP3.LUT R9, R7, UR41, R2, 0x96, !PT ;  /* 0x0000002907097c12 */ /* 0x000fe2000f8e9602 */
[----:B------:R-:W-:Y:S01]  /*0ce0*/  IMAD R5, R8, -0x2daee0ad, RZ ;  /* 0xd2511f5308057824 */ /* 0x000fe200078e02ff */
[----:B------:R-:W-:Y:S01]  /*0cf0*/  LOP3.LUT R2, R3, 0xffffff00, RZ, 0xc0, !PT ;  /* 0xffffff0003027812 */ /* 0x000fe200078ec0ff */
[----:B------:R-:W-:Y:S01]  /*0d00*/  IMAD R10, R10, -0x326172a9, RZ ;  /* 0xcd9e8d570a0a7824 */ /* 0x000fe200078e02ff */
[----:B------:R-:W-:Y:S01]  /*0d10*/  VIMNMX R4, PT, PT, RZ, R4, !PT ;  /* 0x00000004ff047248 */ /* 0x000fe20007fe0100 */
[----:B------:R-:W-:-:S03]  /*0d20*/  IMAD.HI.U32 R7, R9, -0x326172a9, RZ ;  /* 0xcd9e8d5709077827 */ /* 0x000fc600078e00ff */
[----:B------:R-:W-:Y:S01]  /*0d30*/  VIMNMX R3, PT, PT, R4, 0x20, PT ;  /* 0x0000002004037848 */ /* 0x000fe20003fe0100 */
[----:B------:R-:W-:-:S04]  /*0d40*/  IMAD.HI.U32 R4, R12, -0x2daee0ad, RZ ;  /* 0xd2511f530c047827 */ /* 0x000fc800078e00ff */
[--C-:B------:R-:W-:Y:S02]  /*0d50*/  IMAD R13, R13, 0x8, R2.reuse ;  /* 0x000000080d0d7824 */ /* 0x100fe400078e0202 */
[----:B------:R-:W-:Y:S01]  /*0d60*/  IMAD R2, R3, 0x8, R2 ;  /* 0x0000000803027824 */ /* 0x000fe200078e0202 */
[----:B------:R-:W-:Y:S01]  /*0d70*/  LOP3.LUT R3, R5, UR43, R4, 0x96, !PT ;  /* 0x0000002b05037c12 */ /* 0x000fe2000f8e9604 */
[----:B------:R-:W-:Y:S01]  /*0d80*/  IMAD R8, R12, -0x2daee0ad, RZ ;  /* 0xd2511f530c087824 */ /* 0x000fe200078e02ff */
[----:B------:R-:W-:Y:S02]  /*0d90*/  I2FP.F32.U32 R5, R13 ;  /* 0x0000000d00057245 */ /* 0x000fe40000201000 */
[----:B------:R-:W-:Y:S01]  /*0da0*/  LOP3.LUT R4, R10, UR42, R7, 0x96, !PT ;  /* 0x0000002a0a047c12 */ /* 0x000fe2000f8e9607 */
[----:B------:R-:W-:Y:S02]  /*0db0*/  HFMA2 R7, -RZ, RZ, 0, 0 ;  /* 0x00000000ff077431 */ /* 0x000fe400000001ff */
[----:B------:R-:W-:Y:S01]  /*0dc0*/  IMAD R10, R9, -0x326172a9, RZ ;  /* 0xcd9e8d57090a7824 */ /* 0x000fe200078e02ff */
[----:B-1234-:R-:W0:Y:S06]  /*0dd0*/  MUFU.RCP R5, R5 ;  /* 0x0000000500057308 */ /* 0x01ee2c0000001000 */
.L_x_11848:
[----:B0-----:R-:W-:-:S06]  /*0de0*/  UIMAD.WIDE UR4, UR22, 0x4, UR8 ;  /* 0x00000004160478a5 */ /* 0x001fcc000f8e0208 */
[----:B-1234-:R-:W-:Y:S02]  /*0df0*/  IMAD.U32 R118, RZ, RZ, UR4 ;  /* 0x00000004ff767e24 */ /* 0x01efe4000f8e00ff */
        /* <DEDUP_REMOVED lines=10> */
[----:B--2---:R-:W-:Y:S01]  /*0ea0*/  R2UR UR44, R118 ;  /* 0x00000000762c72ca */ /* 0x004fe200000e0000 */
[----:B------:R-:W-:-:S12]  /*0eb0*/  IMAD.MOV.U32 R118, RZ, RZ, RZ ;  /* 0x000000ffff767224 */ /* 0x000fd800078e00ff */
        /* <DEDUP_REMOVED lines=20> */
.L_x_11443:
[----:B------:R-:W-:Y:S05]  /*1000*/  BRA.U !UP0, `(.L_x_11444) ;  /* 0x0000002d08087547 */ /* 0x000fea000b800000 */
[----:B------:R-:W0:Y:S02]  /*1010*/  LDC.64 R128, c[0x0][0x3a0] ;  /* 0x0000e800ff807b82 */ /* 0x000e240000000a00 */
        /* <DEDUP_REMOVED lines=23> */
.L_x_11448:
        /* <DEDUP_REMOVED lines=13> */
.L_x_11450:
[----:B------:R-:W-:Y:S05]  /*1260*/  BSYNC.RECONVERGENT B2 ;  /* 0x0000000000027941 */ /* 0x000fea0003800200 */
.L_x_11449:
        /* <DEDUP_REMOVED lines=43> */
.L_x_11447:
[----:B------:R-:W-:Y:S05]  /*1520*/  BSYNC.RECONVERGENT B1 ;  /* 0x0000000000017941 */ /* 0x000fea0003800200 */
.L_x_11446:
[----:B------:R-:W-:Y:S01]  /*1530*/  I2FP.F32.U32 R6, R9 ;  /* 0x0000000900067245 */ /* 0x000fe20000201000 */
[----:B------:R-:W-:Y:S02]  /*1540*/  HFMA2 R9, -RZ, RZ, 0.1171875, 0 ;  /* 0x2f800000ff097431 */ /* 0x000fe400000001ff */
[----:B-----5:R-:W-:-:S04]  /*1550*/  IMAD.U32 R8, R80, 0x10000, RZ ;  /* 0x0001000050087824 */ /* 0x020fc800078e00ff */
[----:B------:R-:W-:-:S04]  /*1560*/  FMUL.FTZ R8, R8, UR17 ;  /* 0x0000001108087c20 */ /* 0x000fc80008410000 */
[----:B------:R-:W-:Y:S01]  /*1570*/  FMUL.FTZ R8, R8, UR16 ;  /* 0x0000001008087c20 */ /* 0x000fe20008410000 */
[----:B------:R-:W-:-:S05]  /*1580*/  FFMA.FTZ R6, R6, R9, 1.1641532182693481445e-10 ;  /* 0x2f00000006067423 */ /* 0x000fca0000010009 */
[----:B------:R-:W-:-:S04]  /*1590*/  FSETP.GTU.FTZ.AND P2, PT, R6, UR23, PT ;  /* 0x0000001706007c0b */ /* 0x000fc8000bf5c000 */
[----:B------:R-:W-:Y:S02]  /*15a0*/  FSEL R125, R8, RZ, !P2 ;  /* 0x000000ff087d7208 */ /* 0x000fe40005000000 */
[----:B------:R-:W-:-:S03]  /*15b0*/  SEL R9, RZ, 0x1, P2 ;  /* 0x00000001ff097807 */ /* 0x000fc60001000000 */
[----:B------:R-:W-:-:S07]  /*15c0*/  FADD.FTZ R84, R84, R125 ;  /* 0x0000007d54547221 */ /* 0x000fce0000010000 */
.L_x_11445:
        /* <DEDUP_REMOVED lines=19> */
.L_x_11454:
        /* <DEDUP_REMOVED lines=13> */
.L_x_11456:
[----:B------:R-:W-:Y:S05]  /*17d0*/  BSYNC.RECONVERGENT B2 ;  /* 0x0000000000027941 */ /* 0x000fea0003800200 */
.L_x_11455:
        /* <DEDUP_REMOVED lines=43> */
.L_x_11453:
[----:B------:R-:W-:Y:S05]  /*1a90*/  BSYNC.RECONVERGENT B1 ;  /* 0x0000000000017941 */ /* 0x000fea0003800200 */
.L_x_11452:
        /* <DEDUP_REMOVED lines=11> */
.L_x_11451:
        /* <DEDUP_REMOVED lines=19> */
.L_x_11460:
        /* <DEDUP_REMOVED lines=13> */
.L_x_11462:
[----:B------:R-:W-:Y:S05]  /*1d50*/  BSYNC.RECONVERGENT B2 ;  /* 0x0000000000027941 */ /* 0x000fea0003800200 */
.L_x_11461:
        /* <DEDUP_REMOVED lines=43> */
.L_x_11459:
[----:B------:R-:W-:Y:S05]  /*2010*/  BSYNC.RECONVERGENT B1 ;  /* 0x0000000000017941 */ /* 0x000fea0003800200 */
.L_x_11458:
        /* <DEDUP_REMOVED lines=10> */
.L_x_11457:
        /* <DEDUP_REMOVED lines=19> */
.L_x_11466:
        /* <DEDUP_REMOVED lines=13> */
.L_x_11468:
[----:B------:R-:W-:Y:S05]  /*22c0*/  BSYNC.RECONVERGENT B2 ;  /* 0x0000000000027941 */ /* 0x000fea0003800200 */
.L_x_11467:
        /* <DEDUP_REMOVED lines=43> */
.L_x_11465:
[----:B------:R-:W-:Y:S05]  /*2580*/  BSYNC.RECONVERGENT B1 ;  /* 0x0000000000017941 */ /* 0x000fea0003800200 */
.L_x_11464:
        /* <DEDUP_REMOVED lines=11> */
.L_x_11463:
        /* <DEDUP_REMOVED lines=19> */
.L_x_11472:
        /* <DEDUP_REMOVED lines=13> */
.L_x_11474:
[----:B------:R-:W-:Y:S05]  /*2840*/  BSYNC.RECONVERGENT B2 ;  /* 0x0000000000027941 */ /* 0x000fea0003800200 */
.L_x_11473:
        /* <DEDUP_REMOVED lines=43> */
.L_x_11471:
[----:B------:R-:W-:Y:S05]  /*2b00*/  BSYNC.RECONVERGENT B1 ;  /* 0x0000000000017941 */ /* 0x000fea0003800200 */
.L_x_11470:
        /* <DEDUP_REMOVED lines=10> */
.L_x_11469:
        /* <DEDUP_REMOVED lines=19> */
.L_x_11478:
        /* <DEDUP_REMOVED lines=13> */
.L_x_11480:
[----:B------:R-:W-:Y:S05]  /*2db0*/  BSYNC.RECONVERGENT B2 ;  /* 0x0000000000027941 */ /* 0x000fea0003800200 */
.L_x_11479:
        /* <DEDUP_REMOVED lines=43> */
.L_x_11477:
[----:B------:R-:W-:Y:S05]  /*3070*/  BSYNC.RECONVERGENT B1 ;  /* 0x0000000000017941 */ /* 0x000fea0003800200 */
.L_x_11476:
        /* <DEDUP_REMOVED lines=11> */
.L_x_11475:
        /* <DEDUP_REMOVED lines=19> */
.L_x_11484:
        /* <DEDUP_REMOVED lines=13> */
.L_x_11486:
[----:B------:R-:W-:Y:S05]  /*3330*/  BSYNC.RECONVERGENT B2 ;  /* 0x0000000000027941 */ /* 0x000fea0003800200 */
.L_x_11485:
        /* <DEDUP_REMOVED lines=43> */
.L_x_11483:
[----:B------:R-:W-:Y:S05]  /*35f0*/  BSYNC.RECONVERGENT B1 ;  /* 0x0000000000017941 */ /* 0x000fea0003800200 */
.L_x_11482:
        /* <DEDUP_REMOVED lines=10> */
.L_x_11481:
        /* <DEDUP_REMOVED lines=19> */
.L_x_11490:
        /* <DEDUP_REMOVED lines=13> */
.L_x_11492:
[----:B------:R-:W-:Y:S05]  /*38a0*/  BSYNC.RECONVERGENT B2 ;  /* 0x0000000000027941 */ /* 0x000fea0003800200 */
.L_x_11491:
        /* <DEDUP_REMOVED lines=43> */
.L_x_11489:
[----:B------:R-:W-:Y:S05]  /*3b60*/  BSYNC.RECONVERGENT B1 ;  /* 0x0000000000017941 */ /* 0x000fea0003800200 */
.L_x_11488:
        /* <DEDUP_REMOVED lines=12> */
.L_x_11444:
        /* <DEDUP_REMOVED lines=20> */
.L_x_11496:
        /* <DEDUP_REMOVED lines=13> */
.L_x_11498:
[----:B------:R-:W-:Y:S05]  /*3e40*/  BSYNC.RECONVERGENT B2 ;  /* 0x0000000000027941 */ /* 0x000fea0003800200 */
.L_x_11497:
        /* <DEDUP_REMOVED lines=42> */
.L_x_11495:
[----:B------:R-:W-:Y:S05]  /*40f0*/  BSYNC.RECONVERGENT B1 ;  /* 0x0000000000017941 */ /* 0x000fea0003800200 */
.L_x_11494:
        /* <DEDUP_REMOVED lines=9> */
.L_x_11493:
        /* <DEDUP_REMOVED lines=16> */
.L_x_11502:
        /* <DEDUP_REMOVED lines=13> */
.L_x_11504:
[----:B------:R-:W-:Y:S05]  /*4360*/  BSYNC.RECONVERGENT B2 ;  /* 0x0000000000027941 */ /* 0x000fea0003800200 */
.L_x_11503:
        /* <DEDUP_REMOVED lines=43> */
.L_x_11501:
[----:B------:R-:W-:Y:S05]  /*4620*/  BSYNC.RECONVERGENT B1 ;  /* 0x0000000000017941 */ /* 0x000fea0003800200 */
.L_x_11500:
        /* <DEDUP_REMOVED lines=10> */
.L_x_11499:
        /* <DEDUP_REMOVED lines=16> */
.L_x_11508:
        /* <DEDUP_REMOVED lines=13> */
.L_x_11510:
[----:B------:R-:W-:Y:S05]  /*48a0*/  BSYNC.RECONVERGENT B2 ;  /* 0x0000000000027941 */ /* 0x000fea0003800200 */
.L_x_11509:
        /* <DEDUP_REMOVED lines=43> */
.L_x_11507:
[----:B------:R-:W-:Y:S05]  /*4b60*/  BSYNC.RECONVERGENT B1 ;  /* 0x0000000000017941 */ /* 0x000fea0003800200 */
.L_x_11506:
        /* <DEDUP_REMOVED lines=9> */
.L_x_11505:
        /* <DEDUP_REMOVED lines=16> */
.L_x_11514:
        /* <DEDUP_REMOVED lines=13> */
.L_x_11516:
[----:B------:R-:W-:Y:S05]  /*4dd0*/  BSYNC.RECONVERGENT B2 ;  /* 0x0000000000027941 */ /* 0x000fea0003800200 */
.L_x_11515:
        /* <DEDUP_REMOVED lines=43> */
.L_x_11513:
[----:B------:R-:W-:Y:S05]  /*5090*/  BSYNC.RECONVERGENT B1 ;  /* 0x0000000000017941 */ /* 0x000fea0003800200 */
.L_x_11512:
        /* <DEDUP_REMOVED lines=10> */
.L_x_11511:
        /* <DEDUP_REMOVED lines=16> */
.L_x_11520:
        /* <DEDUP_REMOVED lines=13> */
.L_x_11522:
[----:B------:R-:W-:Y:S05]  /*5310*/  BSYNC.RECONVERGENT B2 ;  /* 0x0000000000027941 */ /* 0x000fea0003800200 */
.L_x_11521:
        /* <DEDUP_REMOVED lines=43> */
.L_x_11519:
[----:B------:R-:W-:Y:S05]  /*55d0*/  BSYNC.RECONVERGENT B1 ;  /* 0x0000000000017941 */ /* 0x000fea0003800200 */
.L_x_11518:
        /* <DEDUP_REMOVED lines=9> */
.L_x_11517:
        /* <DEDUP_REMOVED lines=16> */
.L_x_11526:
        /* <DEDUP_REMOVED lines=13> */
.L_x_11528:
[----:B------:R-:W-:Y:S05]  /*5840*/  BSYNC.RECONVERGENT B2 ;  /* 0x0000000000027941 */ /* 0x000fea0003800200 */
.L_x_11527:
        /* <DEDUP_REMOVED lines=43> */
.L_x_11525:
[----:B------:R-:W-:Y:S05]  /*5b00*/  BSYNC.RECONVERGENT B1 ;  /* 0x0000000000017941 */ /* 0x000fea0003800200 */
.L_x_11524:
        /* <DEDUP_REMOVED lines=10> */
.L_x_11523:
        /* <DEDUP_REMOVED lines=16> */
.L_x_11532:
        /* <DEDUP_REMOVED lines=13> */
.L_x_11534:
[----:B------:R-:W-:Y:S05]  /*5d80*/  BSYNC.RECONVERGENT B2 ;  /* 0x0000000000027941 */ /* 0x000fea0003800200 */
.L_x_11533:
        /* <DEDUP_REMOVED lines=43> */
.L_x_11531:
[----:B------:R-:W-:Y:S05]  /*6040*/  BSYNC.RECONVERGENT B1 ;  /* 0x0000000000017941 */ /* 0x000fea0003800200 */
.L_x_11530:
        /* <DEDUP_REMOVED lines=9> */
.L_x_11529:
        /* <DEDUP_REMOVED lines=16> */
.L_x_11537:
        /* <DEDUP_REMOVED lines=13> */
.L_x_11539:
[----:B------:R-:W-:Y:S05]  /*62b0*/  BSYNC.RECONVERGENT B2 ;  /* 0x0000000000027941 */ /* 0x000fea0003800200 */
.L_x_11538:
        /* <DEDUP_REMOVED lines=43> */
.L_x_11536:
[----:B------:R-:W-:Y:S05]  /*6570*/  BSYNC.RECONVERGENT B1 ;  /* 0x0000000000017941 */ /* 0x000fea0003800200 */
.L_x_11535:
        /* <DEDUP_REMOVED lines=10> */
.L_x_11487:
[----:B------:R-:W0:Y:S01]  /*6620*/  LDC.64 R128, c[0x0][0x3a8] ;  /* 0x0000ea00ff807b82 */ /* 0x000e220000000a00 */
[----:B------:R-:W-:Y:S02]  /*6630*/  IMAD.MOV.U32 R8, RZ, RZ, R126 ;  /* 0x000000ffff087224 */ /* 0x000fe400078e007e */
[----:B0-----:R-:W-:-:S05]  /*6640*/  IMAD.WIDE.U32 R128, R116, 0x20, R128 ;  /* 0x0000002074807825 */ /* 0x001fca00078e0080 */
[----:B-----5:R0:W-:Y:S04]  /*6650*/  STG.E.128 desc[UR12][R128.64], R84 ;  /* 0x0000005480007986 */ /* 0x0201e8000c101d0c */
[----:B------:R0:W-:Y:S01]  /*6660*/  STG.E.128 desc[UR12][R128.64+0x10], R88 ;  /* 0x0000105880007986 */ /* 0x0001e2000c101d0c */
[----:B------:R-:W-:Y:S05]  /*6670*/  BRA.U !UP2, `(.L_x_11540) ;  /* 0x000000010a507547 */ /* 0x000fea000b800000 */
[----:B------:R-:W-:Y:S01]  /*6680*/  SHF.L.U32 R125, R120, 0x10, RZ ;  /* 0x00000010787d7819 */ /* 0x000fe200000006ff */
[----:B------:R-:W1:Y:S01]  /*6690*/  LDC.64 R126, c[0x0][0x3b0] ;  /* 0x0000ec00ff7e7b82 */ /* 0x000e620000000a00 */
[----:B------:R-:W-:Y:S02]  /*66a0*/  LOP3.LUT R119, R121, 0xffff, RZ, 0xc0, !PT ;  /* 0x0000ffff79777812 */ /* 0x000fe400078ec0ff */
[----:B------:R-:W-:Y:S02]  /*66b0*/  LOP3.LUT R134, R125, 0xff0000, RZ, 0xc0, !PT ;  /* 0x00ff00007d867812 */ /* 0x000fe400078ec0ff */
[----:B------:R-:W-:Y:S02]  /*66c0*/  PRMT R125, R15, 0x7104, RZ ;  /* 0x000071040f7d7816 */ /* 0x000fe400000000ff */
[----:B------:R-:W-:Y:S02]  /*66d0*/  PRMT R134, R134, 0x4210, R119 ;  /* 0x0000421086867816 */ /* 0x000fe40000000077 */
[----:B0-----:R-:W-:-:S02]  /*66e0*/  LOP3.LUT R128, R13, 0xff, RZ, 0xc0, !PT ;  /* 0x000000ff0d807812 */ /* 0x001fc400078ec0ff */
        /* <DEDUP_REMOVED lines=8> */
[----:B-1----:R-:W-:Y:S01]  /*6770*/  IMAD.WIDE.U32 R126, R118, 0x8, R126 ;  /* 0x00000008767e7825 */ /* 0x002fe200078e007e */
[----:B------:R-:W-:Y:S02]  /*6780*/  LOP3.LUT R128, R132, R128, R130, 0xfe, !PT ;  /* 0x0000008084807212 */ /* 0x000fe400078efe82 */
[----:B------:R-:W-:Y:S02]  /*6790*/  LOP3.LUT R129, R129, R133, RZ, 0xfc, !PT ;  /* 0x0000008581817212 */ /* 0x000fe400078efcff */
[----:B------:R-:W-:-:S05]  /*67a0*/  LOP3.LUT R128, R128, 0xff, R9, 0xf8, !PT ;  /* 0x000000ff80807812 */ /* 0x000fca00078ef809 */
[----:B------:R1:W-:Y:S02]  /*67b0*/  STG.E.64 desc[UR12][R126.64], R128 ;  /* 0x000000807e007986 */ /* 0x0003e4000c101b0c */
.L_x_11540:
[----:B------:R-:W-:Y:S02]  /*67c0*/  VIADD R116, R116, 0x80 ;  /* 0x0000008074747836 */ /* 0x000fe40000000000 */
[----:B------:R-:W-:-:S07]  /*67d0*/  VIADD R118, R118, 0x80 ;  /* 0x0000008076767836 */ /* 0x000fce0000000000 */
.L_x_11442:
[----:B------:R-:W-:Y:S05]  /*67e0*/  BSYNC.RECONVERGENT B0 ;  /* 0x0000000000007941 */ /* 0x000fea0003800200 */
.L_x_11441:
        /* <DEDUP_REMOVED lines=9> */
.L_x_11543:
[----:B------:R-:W-:Y:S05]  /*6880*/  BRA.U !UP0, `(.L_x_11544) ;  /* 0x0000002d08087547 */ /* 0x000fea000b800000 */
[----:B------:R-:W0:Y:S02]  /*6890*/  LDC.64 R92, c[0x0][0x3a0] ;  /* 0x0000e800ff5c7b82 */ /* 0x000e240000000a00 */
[----:B01----:R-:W-:-:S05]  /*68a0*/  IMAD.WIDE.U32 R128, R116, 0x20, R92 ;  /* 0x0000002074807825 */ /* 0x003fca00078e005c */
        /* <DEDUP_REMOVED lines=22> */
.L_x_11548:
        /* <DEDUP_REMOVED lines=13> */
.L_x_11550:
[----:B------:R-:W-:Y:S05]  /*6ae0*/  BSYNC.RECONVERGENT B2 ;  /* 0x0000000000027941 */ /* 0x000fea0003800200 */
.L_x_11549:
        /* <DEDUP_REMOVED lines=43> */
.L_x_11547:
[----:B------:R-:W-:Y:S05]  /*6da0*/  BSYNC.RECONVERGENT B1 ;  /* 0x0000000000017941 */ /* 0x000fea0003800200 */
.L_x_11546:
        /* <DEDUP_REMOVED lines=10> */
.L_x_11545:
        /* <DEDUP_REMOVED lines=19> */
.L_x_11554:
        /* <DEDUP_REMOVED lines=13> */
.L_x_11556:
[----:B------:R-:W-:Y:S05]  /*7050*/  BSYNC.RECONVERGENT B2 ;  /* 0x0000000000027941 */ /* 0x000fea0003800200 */
.L_x_11555:
        /* <DEDUP_REMOVED lines=43> */
.L_x_11553:
[----:B------:R-:W-:Y:S05]  /*7310*/  BSYNC.RECONVERGENT B1 ;  /* 0x0000000000017941 */ /* 0x000fea0003800200 */
.L_x_11552:
        /* <DEDUP_REMOVED lines=11> */
.L_x_11551:
        /* <DEDUP_REMOVED lines=19> */
.L_x_11560:
        /* <DEDUP_REMOVED lines=13> */
.L_x_11562:
[----:B------:R-:W-:Y:S05]  /*75d0*/  BSYNC.RECONVERGENT B2 ;  /* 0x0000000000027941 */ /* 0x000fea0003800200 */
.L_x_11561:
        /* <DEDUP_REMOVED lines=43> */
.L_x_11559:
[----:B------:R-:W-:Y:S05]  /*7890*/  BSYNC.RECONVERGENT B1 ;  /* 0x0000000000017941 */ /* 0x000fea0003800200 */
.L_x_11558:
        /* <DEDUP_REMOVED lines=9> */
[----:B------:R-:W-:-:S07]  /*7930*/  FADD.FTZ R94, R94, R125 ;  /* 0x0000007d5e5e7221 */ /* 0x000fce0000010000 */
.L_x_11557:
        /* <DEDUP_REMOVED lines=19> */
.L_x_11566:
        /* <DEDUP_REMOVED lines=13> */
.L_x_11568:
[----:B------:R-:W-:Y:S05]  /*7b40*/  BSYNC.RECONVERGENT B2 ;  /* 0x0000000000027941 */ /* 0x000fea0003800200 */
.L_x_11567:
        /* <DEDUP_REMOVED lines=43> */
.L_x_11565:
[----:B------:R-:W-:Y:S05]  /*7e00*/  BSYNC.RECONVERGENT B1 ;  /* 0x0000000000017941 */ /* 0x000fea0003800200 */
.L_x_11564:
        /* <DEDUP_REMOVED lines=11> */
.L_x_11563:
        /* <DEDUP_REMOVED lines=19> */
.L_x_11572:
        /* <DEDUP_REMOVED lines=13> */
.L_x_11574:
[----:B------:R-:W-:Y:S05]  /*80c0*/  BSYNC.RECONVERGENT B2 ;  /* 0x0000000000027941 */ /* 0x000fea0003800200 */
.L_x_11573:
        /* <DEDUP_REMOVED lines=43> */
.L_x_11571:
[----:B------:R-:W-:Y:S05]  /*8380*/  BSYNC.RECONVERGENT B1 ;  /* 0x0000000000017941 */ /* 0x000fea0003800200 */
.L_x_11570:
        /* <DEDUP_REMOVED lines=10> */
.L_x_11569:
        /* <DEDUP_REMOVED lines=19> */
.L_x_11578:
        /* <DEDUP_REMOVED lines=13> */
.L_x_11580:
[----:B------:R-:W-:Y:S05]  /*8630*/  BSYNC.RECONVERGENT B2 ;  /* 0x0000000000027941 */ /* 0x000fea0003800200 */
.L_x_11579:
        /* <DEDUP_REMOVED lines=43> */
.L_x_11577:
[----:B------:R-:W-:Y:S05]  /*88f0*/  BSYNC.RECONVERGENT B1 ;  /* 0x0000000000017941 */ /* 0x000fea0003800200 */
.L_x_11576:
        /* <DEDUP_REMOVED lines=11> */
.L_x_11575:
        /* <DEDUP_REMOVED lines=19> */
.L_x_11584:
        /* <DEDUP_REMOVED lines=13> */
.L_x_11586:
[----:B------:R-:W-:Y:S05]  /*8bb0*/  BSYNC.RECONVERGENT B2 ;  /* 0x0000000000027941 */ /* 0x000fea0003800200 */
.L_x_11585:
        /* <DEDUP_REMOVED lines=43> */
.L_x_11583:
[----:B------:R-:W-:Y:S05]  /*8e70*/  BSYNC.RECONVERGENT B1 ;  /* 0x0000000000017941 */ /* 0x000fea0003800200 */
.L_x_11582:
        /* <DEDUP_REMOVED lines=10> */
.L_x_11581:
        /* <DEDUP_REMOVED lines=19> */
.L_x_11590:
        /* <DEDUP_REMOVED lines=13> */
.L_x_11592:
[----:B------:R-:W-:Y:S05]  /*9120*/  BSYNC.RECONVERGENT B2 ;  /* 0x0000000000027941 */ /* 0x000fea0003800200 */
.L_x_11591:
        /* <DEDUP_REMOVED lines=43> */
.L_x_11589:
[----:B------:R-:W-:Y:S05]  /*93e0*/  BSYNC.RECONVERGENT B1 ;  /* 0x0000000000017941 */ /* 0x000fea0003800200 */
.L_x_11588:
        /* <DEDUP_REMOVED lines=12> */
.L_x_11544:
[----:B------:R-:W-:Y:S01]  /*94b0*/  MOV R94, R6 ;  /* 0x00000006005e7202 */ /* 0x000fe20000000f00 */
[----:B-1----:R-:W-:Y:S02]  /*94c0*/  IMAD.MOV.U32 R126, RZ, RZ, R8 ;  /* 0x000000ffff7e7224 */ /* 0x002fe400078e0008 */
        /* <DEDUP_REMOVED lines=18> */
.L_x_11596:
        /* <DEDUP_REMOVED lines=13> */
.L_x_11598:
[----:B------:R-:W-:Y:S05]  /*96c0*/  BSYNC.RECONVERGENT B2 ;  /* 0x0000000000027941 */ /* 0x000fea0003800200 */
.L_x_11597:
        /* <DEDUP_REMOVED lines=42> */
.L_x_11595:
[----:B------:R-:W-:Y:S05]  /*9970*/  BSYNC.RECONVERGENT B1 ;  /* 0x0000000000017941 */ /* 0x000fea0003800200 */
.L_x_11594:
        /* <DEDUP_REMOVED lines=9> */
.L_x_11593:
        /* <DEDUP_REMOVED lines=16> */
.L_x_11602:
        /* <DEDUP_REMOVED lines=13> */
.L_x_11604:
[----:B------:R-:W-:Y:S05]  /*9be0*/  BSYNC.RECONVERGENT B2 ;  /* 0x0000000000027941 */ /* 0x000fea0003800200 */
.L_x_11603:
        /* <DEDUP_REMOVED lines=43> */
.L_x_11601:
[----:B------:R-:W-:Y:S05]  /*9ea0*/  BSYNC.RECONVERGENT B1 ;  /* 0x0000000000017941 */ /* 0x000fea0003800200 */
.L_x_11600:
        /* <DEDUP_REMOVED lines=10> */
.L_x_11599:
        /* <DEDUP_REMOVED lines=16> */
.L_x_11608:
        /* <DEDUP_REMOVED lines=13> */
.L_x_11610:
[----:B------:R-:W-:Y:S05]  /*a120*/  BSYNC.RECONVERGENT B2 ;  /* 0x0000000000027941 */ /* 0x000fea0003800200 */
.L_x_11609:
[----:B------:R-:W-:Y:S01]  /*a130*/  IMAD.WIDE.U32 R96, R124, -0x326172a9, RZ ;  /* 0xcd9e8d577c607825 */ /* 0x000fe200078e00ff */
[----:B0-----:R-:W-:-:S03]  /*a140*/  LOP3.LUT R128, R7, UR15, R95, 0x96, !PT ;  /* 0x0000000f07807c12 */ /* 0x001fc6000f8e965f */
        /* <DEDUP_REMOVED lines=41> */
.L_x_11607:
[----:B------:R-:W-:Y:S05]  /*a3e0*/  BSYNC.RECONVERGENT B1 ;  /* 0x0000000000017941 */ /* 0x000fea0003800200 */
.L_x_11606:
        /* <DEDUP_REMOVED lines=9> */
.L_x_11605:
        /* <DEDUP_REMOVED lines=16> */
.L_x_11614:
        /* <DEDUP_REMOVED lines=13> */
.L_x_11616:
[----:B------:R-:W-:Y:S05]  /*a650*/  BSYNC.RECONVERGENT B2 ;  /* 0x0000000000027941 */ /* 0x000fea0003800200 */
.L_x_11615:
[----:B------:R-:W-:Y:S01]  /*a660*/  IMAD.WIDE.U32 R98, R124, -0x326172a9, RZ ;  /* 0xcd9e8d577c627825 */ /* 0x000fe200078e00ff */
[----:B------:R-:W-:-:S03]  /*a670*/  LOP3.LUT R130, R7, UR15, R97, 0x96, !PT ;  /* 0x0000000f07827c12 */ /* 0x000fc6000f8e9661 */
[----:B------:R-:W-:Y:S02]  /*a680*/  HFMA2 R6, -RZ, RZ, 0, 0 ;  /* 0x00000000ff067431 */ /* 0x000fe400000001ff */
        /* <DEDUP_REMOVED lines=40> */
.L_x_11613:
[----:B------:R-:W-:Y:S05]  /*a910*/  BSYNC.RECONVERGENT B1 ;  /* 0x0000000000017941 */ /* 0x000fea0003800200 */
.L_x_11612:
[----:B------:R-:W-:Y:S01]  /*a920*/  I2FP.F32.U32 R8, R13 ;  /* 0x0000000d00087245 */ /* 0x000fe20000201000 */
[----:B------:R-:W-:Y:S01]  /*a930*/  IMAD.MOV.U32 R95, RZ, RZ, 0x2f800000 ;  /* 0x2f800000ff5f7424 */ /* 0x000fe200078e00ff */
[----:B-----5:R-:W-:-:S03]  /*a940*/  PRMT R13, R81, 0x7632, R13 ;  /* 0x00007632510d7816 */ /* 0x020fc6000000000d */
[----:B------:R-:W-:Y:S02]  /*a950*/  FFMA.FTZ R8, R8, R95, 1.1641532182693481445e-10 ;  /* 0x2f00000008087423 */ /* 0x000fe4000001005f */
[----:B------:R-:W-:-:S03]  /*a960*/  IMAD.U32 R13, R13, 0x10000, RZ ;  /* 0x000100000d0d7824 */ /* 0x000fc600078e00ff */
[----:B------:R-:W-:Y:S01]  /*a970*/  FSETP.GTU.FTZ.AND P2, PT, R8, UR23, PT ;  /* 0x0000001708007c0b */ /* 0x000fe2000bf5c000 */
[----:B------:R-:W-:-:S04]  /*a980*/  FMUL.FTZ R13, R13, UR17 ;  /* 0x000000110d0d7c20 */ /* 0x000fc80008410000 */
[----:B------:R-:W-:Y:S01]  /*a990*/  FMUL.FTZ R95, R13, UR16 ;  /* 0x000000100d5f7c20 */ /* 0x000fe20008410000 */
[----:B------:R-:W-:-:S04]  /*a9a0*/  SEL R13, RZ, 0x1, P2 ;  /* 0x00000001ff0d7807 */ /* 0x000fc80001000000 */
[----:B------:R-:W-:-:S07]  /*a9b0*/  FSEL R95, R95, RZ, !P2 ;  /* 0x000000ff5f5f7208 */ /* 0x000fce0005000000 */
.L_x_11611:
        /* <DEDUP_REMOVED lines=16> */
.L_x_11620:
        /* <DEDUP_REMOVED lines=13> */
.L_x_11622:
[----:B------:R-:W-:Y:S05]  /*ab90*/  BSYNC.RECONVERGENT B2 ;  /* 0x0000000000027941 */ /* 0x000fea0003800200 */
.L_x_11621:
        /* <DEDUP_REMOVED lines=43> */
.L_x_11619:
[----:B------:R-:W-:Y:S05]  /*ae50*/  BSYNC.RECONVERGENT B1 ;  /* 0x0000000000017941 */ /* 0x000fea0003800200 */
.L_x_11618:
        /* <DEDUP_REMOVED lines=9> */
.L_x_11617:
        /* <DEDUP_REMOVED lines=16> */
.L_x_11626:
        /* <DEDUP_REMOVED lines=13> */
.L_x_11628:
[----:B------:R-:W-:Y:S05]  /*b0c0*/  BSYNC.RECONVERGENT B2 ;  /* 0x0000000000027941 */ /* 0x000fea0003800200 */
.L_x_11627:
[----:B0-----:R-:W-:Y:S01]  /*b0d0*/  IMAD.WIDE.U32 R128, R124, -0x326172a9, RZ ;  /* 0xcd9e8d577c807825 */ /* 0x001fe200078e00ff */
        /* <DEDUP_REMOVED lines=42> */
.L_x_11625:
[----:B------:R-:W-:Y:S05]  /*b380*/  BSYNC.RECONVERGENT B1 ;  /* 0x0000000000017941 */ /* 0x000fea0003800200 */
.L_x_11624:
        /* <DEDUP_REMOVED lines=10> */
.L_x_11623:
        /* <DEDUP_REMOVED lines=16> */
.L_x_11632:
        /* <DEDUP_REMOVED lines=13> */
.L_x_11634:
[----:B------:R-:W-:Y:S05]  /*b600*/  BSYNC.RECONVERGENT B2 ;  /* 0x0000000000027941 */ /* 0x000fea0003800200 */
.L_x_11633:
[----:B0-----:R-:W-:Y:S01]  /*b610*/  IMAD.WIDE.U32 R128, R124, -0x326172a9, RZ ;  /* 0xcd9e8d577c807825 */ /* 0x001fe200078e00ff */
        /* <DEDUP_REMOVED lines=42> */
.L_x_11631:
[----:B------:R-:W-:Y:S05]  /*b8c0*/  BSYNC.RECONVERGENT B1 ;  /* 0x0000000000017941 */ /* 0x000fea0003800200 */
.L_x_11630:
        /* <DEDUP_REMOVED lines=9> */
.L_x_11629:
        /* <DEDUP_REMOVED lines=16> */
.L_x_11637:
        /* <DEDUP_REMOVED lines=13> */
.L_x_11639:
[----:B------:R-:W-:Y:S05]  /*bb30*/  BSYNC.RECONVERGENT B2 ;  /* 0x0000000000027941 */ /* 0x000fea0003800200 */
.L_x_11638:
        /* <DEDUP_REMOVED lines=43> */
.L_x_11636:
[----:B------:R-:W-:Y:S05]  /*bdf0*/  BSYNC.RECONVERGENT B1 ;  /* 0x0000000000017941 */ /* 0x000fea0003800200 */
.L_x_11635:
        /* <DEDUP_REMOVED lines=10> */
.L_x_11587:
[----:B0-----:R-:W0:Y:S01]  /*bea0*/  LDC.64 R128, c[0x0][0x3a8] ;  /* 0x0000ea00ff807b82 */ /* 0x001e220000000a00 */
[----:B------:R-:W-:Y:S01]  /*beb0*/  MOV R8, R126 ;  /* 0x0000007e00087202 */ /* 0x000fe20000000f00 */
[----:B0-----:R-:W-:-:S05]  /*bec0*/  IMAD.WIDE.U32 R128, R116, 0x20, R128 ;  /* 0x0000002074807825 */ /* 0x001fca00078e0080 */
[----:B-----5:R0:W-:Y:S04]  /*bed0*/  STG.E.128 desc[UR12][R128.64], R92 ;  /* 0x0000005c80007986 */ /* 0x0201e8000c101d0c */
[----:B------:R0:W-:Y:S01]  /*bee0*/  STG.E.128 desc[UR12][R128.64+0x10], R96 ;  /* 0x0000106080007986 */ /* 0x0001e2000c101d0c */
[----:B------:R-:W-:Y:S05]  /*bef0*/  BRA.U !UP2, `(.L_x_11640) ;  /* 0x000000010a507547 */ /* 0x000fea000b800000 */
[----:B------:R-:W-:Y:S01]  /*bf00*/  IMAD.U32 R125, R120, 0x10000, RZ ;  /* 0x00010000787d7824 */ /* 0x000fe200078e00ff */
[----:B------:R-:W1:Y:S01]  /*bf10*/  LDC.64 R126, c[0x0][0x3b0] ;  /* 0x0000ec00ff7e7b82 */ /* 0x000e620000000a00 */
[----:B------:R-:W-:Y:S02]  /*bf20*/  LOP3.LUT R119, R121, 0xffff, RZ, 0xc0, !PT ;  /* 0x0000ffff79777812 */ /* 0x000fe400078ec0ff */
[----:B------:R-:W-:Y:S02]  /*bf30*/  PRMT R130, R15, 0x7104, RZ ;  /* 0x000071040f827816 */ /* 0x000fe400000000ff */
[----:B0-----:R-:W-:Y:S02]  /*bf40*/  LOP3.LUT R128, R125, 0xff0000, RZ, 0xc0, !PT ;  /* 0x00ff00007d807812 */ /* 0x001fe400078ec0ff */
        /* <DEDUP_REMOVED lines=10> */
[----:B-1----:R-:W-:Y:S01]  /*bff0*/  IMAD.WIDE.U32 R126, R118, 0x8, R126 ;  /* 0x00000008767e7825 */ /* 0x002fe200078e007e */
[----:B------:R-:W-:Y:S02]  /*c000*/  LOP3.LUT R128, R132, R128, R130, 0xfe, !PT ;  /* 0x0000008084807212 */ /* 0x000fe400078efe82 */
[----:B------:R-:W-:Y:S02]  /*c010*/  LOP3.LUT R129, R119, R133, RZ, 0xfc, !PT ;  /* 0x0000008577817212 */ /* 0x000fe400078efcff */
[----:B------:R-:W-:-:S05]  /*c020*/  LOP3.LUT R128, R128, 0xff, R9, 0xf8, !PT ;  /* 0x000000ff80807812 */ /* 0x000fca00078ef809 */
[----:B------:R1:W-:Y:S02]  /*c030*/  STG.E.64 desc[UR12][R126.64], R128 ;  /* 0x000000807e007986 */ /* 0x0003e4000c101b0c */
.L_x_11640:
[----:B------:R-:W-:Y:S01]  /*c040*/  VIADD R116, R116, 0x80 ;  /* 0x0000008074747836 */ /* 0x000fe20000000000 */
[----:B------:R-:W-:-:S07]  /*c050*/  IADD3 R118, PT, PT, R118, 0x80, RZ ;  /* 0x0000008076767810 */ /* 0x000fce0007ffe0ff */
.L_x_11542:
[----:B------:R-:W-:Y:S05]  /*c060*/  BSYNC.RECONVERGENT B0 ;  /* 0x0000000000007941 */ /* 0x000fea0003800200 */
.L_x_11541:
        /* <DEDUP_REMOVED lines=9> */
.L_x_11643:
[----:B------:R-:W-:Y:S05]  /*c100*/  BRA.U !UP0, `(.L_x_11644) ;  /* 0x0000002d08087547 */ /* 0x000fea000b800000 */
[----:B------:R-:W0:Y:S02]  /*c110*/  LDC.64 R100, c[0x0][0x3a0] ;  /* 0x0000e800ff647b82 */ /* 0x000e240000000a00 */
[----:B01----:R-:W-:-:S05]  /*c120*/  IMAD.WIDE.U32 R128, R116, 0x20, R100 ;  /* 0x0000002074807825 */ /* 0x003fca00078e0064 */
        /* <DEDUP_REMOVED lines=22> */
.L_x_11648:
        /* <DEDUP_REMOVED lines=13> */
.L_x_11650:
[----:B------:R-:W-:Y:S05]  /*c360*/  BSYNC.RECONVERGENT B2 ;  /* 0x0000000000027941 */ /* 0x000fea0003800200 */
.L_x_11649:
        /* <DEDUP_REMOVED lines=43> */
.L_x_11647:
[----:B------:R-:W-:Y:S05]  /*c620*/  BSYNC.RECONVERGENT B1 ;  /* 0x0000000000017941 */ /* 0x000fea0003800200 */
.L_x_11646:
        /* <DEDUP_REMOVED lines=10> */
.L_x_11645:
        /* <DEDUP_REMOVED lines=19> */
.L_x_11654:
        /* <DEDUP_REMOVED lines=13> */
.L_x_11656:
[----:B------:R-:W-:Y:S05]  /*c8d0*/  BSYNC.RECONVERGENT B2 ;  /* 0x0000000000027941 */ /* 0x000fea0003800200 */
.L_x_11655:
        /* <DEDUP_REMOVED lines=43> */
.L_x_11653:
[----:B------:R-:W-:Y:S05]  /*cb90*/  BSYNC.RECONVERGENT B1 ;  /* 0x0000000000017941 */ /* 0x000fea0003800200 */
.L_x_11652:
        /* <DEDUP_REMOVED lines=11> */
.L_x_11651:
        /* <DEDUP_REMOVED lines=19> */
.L_x_11660:
        /* <DEDUP_REMOVED lines=13> */
.L_x_11662:
[----:B------:R-:W-:Y:S05]  /*ce50*/  BSYNC.RECONVERGENT B2 ;  /* 0x0000000000027941 */ /* 0x000fea0003800200 */
.L_x_11661:
        /* <DEDUP_REMOVED lines=43> */
.L_x_11659:
[----:B------:R-:W-:Y:S05]  /*d110*/  BSYNC.RECONVERGENT B1 ;  /* 0x0000000000017941 */ /* 0x000fea0003800200 */
.L_x_11658:
        /* <DEDUP_REMOVED lines=10> */
.L_x_11657:
        /* <DEDUP_REMOVED lines=19> */
.L_x_11666:
        /* <DEDUP_REMOVED lines=13> */
.L_x_11668:
[----:B------:R-:W-:Y:S05]  /*d3c0*/  BSYNC.RECONVERGENT B2 ;  /* 0x0000000000027941 */ /* 0x000fea0003800200 */
.L_x_11667:
        /* <DEDUP_REMOVED lines=43> */
.L_x_11665:
[----:B------:R-:W-:Y:S05]  /*d680*/  BSYNC.RECONVERGENT B1 ;  /* 0x0000000000017941 */ /* 0x000fea0003800200 */
.L_x_11664:
        /* <DEDUP_REMOVED lines=11> */
.L_x_11663:
        /* <DEDUP_REMOVED lines=19> */
.L_x_11672:
        /* <DEDUP_REMOVED lines=13> */
.L_x_11674:
[----:B------:R-:W-:Y:S05]  /*d940*/  BSYNC.RECONVERGENT B2 ;  /* 0x0000000000027941 */ /* 0x000fea0003800200 */
.L_x_11673:
        /* <DEDUP_REMOVED lines=43> */
.L_x_11671:
[----:B------:R-:W-:Y:S05]  /*dc00*/  BSYNC.RECONVERGENT B1 ;  /* 0x0000000000017941 */ /* 0x000fea0003800200 */
.L_x_11670:
        /* <DEDUP_REMOVED lines=10> */
.L_x_11669:
        /* <DEDUP_REMOVED lines=19> */
.L_x_11678:
        /* <DEDUP_REMOVED lines=13> */
.L_x_11680:
[----:B------:R-:W-:Y:S05]  /*deb0*/  BSYNC.RECONVERGENT B2 ;  /* 0x0000000000027941 */ /* 0x000fea0003800200 */
.L_x_11679:
        /* <DEDUP_REMOVED lines=43> */
.L_x_11677:
[----:B------:R-:W-:Y:S05]  /*e170*/  BSYNC.RECONVERGENT B1 ;  /* 0x0000000000017941 */ /* 0x000fea0003800200 */
.L_x_11676:
        /* <DEDUP_REMOVED lines=11> */
.L_x_11675:
        /* <DEDUP_REMOVED lines=19> */
.L_x_11684:
        /* <DEDUP_REMOVED lines=13> */
.L_x_11686:
[----:B------:R-:W-:Y:S05]  /*e430*/  BSYNC.RECONVERGENT B2 ;  /* 0x0000000000027941 */ /* 0x000fea0003800200 */
.L_x_11685:
        /* <DEDUP_REMOVED lines=43> */
.L_x_11683:
[----:B------:R-:W-:Y:S05]  /*e6f0*/  BSYNC.RECONVERGENT B1 ;  /* 0x0000000000017941 */ /* 0x000fea0003800200 */
.L_x_11682:
        /* <DEDUP_REMOVED lines=10> */
.L_x_11681:
        /* <DEDUP_REMOVED lines=19> */
.L_x_11690:
        /* <DEDUP_REMOVED lines=13> */
.L_x_11692:
[----:B------:R-:W-:Y:S05]  /*e9a0*/  BSYNC.RECONVERGENT B2 ;  /* 0x0000000000027941 */ /* 0x000fea0003800200 */
.L_x_11691:
        /* <DEDUP_REMOVED lines=43> */
.L_x_11689:
[----:B------:R-:W-:Y:S05]  /*ec60*/  BSYNC.RECONVERGENT B1 ;  /* 0x0000000000017941 */ /* 0x000fea0003800200 */
.L_x_11688:
        /* <DEDUP_REMOVED lines=12> */
.L_x_11644:
[----:B------:R-:W-:Y:S01]  /*ed30*/  IMAD.MOV.U32 R102, RZ, RZ, R6 ;  /* 0x000000ffff667224 */ /* 0x000fe200078e0006 */
[----:B-1----:R-:W-:Y:S01]  /*ed40*/  MOV R126, R8 ;  /* 0x00000008007e7202 */ /* 0x002fe20000000f00 */
        /* <DEDUP_REMOVED lines=18> */
.L_x_11696:
        /* <DEDUP_REMOVED lines=13> */
.L_x_11698:
[----:B------:R-:W-:Y:S05]  /*ef40*/  BSYNC.RECONVERGENT B2 ;  /* 0x0000000000027941 */ /* 0x000fea0003800200 */
.L_x_11697:
        /* <DEDUP_REMOVED lines=41> */
[----:B------:R-:W-:-:S07]  /*f1e0*/  LOP3.LUT R3, R100, UR43, R127, 0x96, !PT ;  /* 0x0000002b64037c12 */ /* 0x000fce000f8e967f */
.L_x_11695:
[----:B------:R-:W-:Y:S05]  /*f1f0*/  BSYNC.RECONVERGENT B1 ;  /* 0x0000000000017941 */ /* 0x000fea0003800200 */
.L_x_11694:
        /* <DEDUP_REMOVED lines=9> */
.L_x_11693:
        /* <DEDUP_REMOVED lines=16> */
.L_x_11702:
        /* <DEDUP_REMOVED lines=13> */
.L_x_11704:
[----:B------:R-:W-:Y:S05]  /*f460*/  BSYNC.RECONVERGENT B2 ;  /* 0x0000000000027941 */ /* 0x000fea0003800200 */
.L_x_11703:
        /* <DEDUP_REMOVED lines=43> */
.L_x_11701:
[----:B------:R-:W-:Y:S05]  /*f720*/  BSYNC.RECONVERGENT B1 ;  /* 0x0000000000017941 */ /* 0x000fea0003800200 */
.L_x_11700:
        /* <DEDUP_REMOVED lines=10> */
.L_x_11699:
        /* <DEDUP_REMOVED lines=16> */
.L_x_11708:
        /* <DEDUP_REMOVED lines=13> */
.L_x_11710:
[----:B------:R-:W-:Y:S05]  /*f9a0*/  BSYNC.RECONVERGENT B2 ;  /* 0x0000000000027941 */ /* 0x000fea0003800200 */
.L_x_11709:
[----:B------:R-:W-:Y:S01]  /*f9b0*/  IMAD.WIDE.U32 R104, R124, -0x326172a9, RZ ;  /* 0xcd9e8d577c687825 */ /* 0x000fe200078e00ff */
[----:B0-----:R-:W-:-:S03]  /*f9c0*/  LOP3.LUT R128, R7, UR15, R103, 0x96, !PT ;  /* 0x0000000f07807c12 */ /* 0x001fc6000f8e9667 */
        /* <DEDUP_REMOVED lines=41> */
.L_x_11707:
[----:B------:R-:W-:Y:S05]  /*fc60*/  BSYNC.RECONVERGENT B1 ;  /* 0x0000000000017941 */ /* 0x000fea0003800200 */
.L_x_11706:
        /* <DEDUP_REMOVED lines=9> */
.L_x_11705:
        /* <DEDUP_REMOVED lines=16> */
.L_x_11714:
        /* <DEDUP_REMOVED lines=13> */
.L_x_11716:
[----:B------:R-:W-:Y:S05]  /*fed0*/  BSYNC.RECONVERGENT B2 ;  /* 0x0000000000027941 */ /* 0x000fea0003800200 */
.L_x_11715:
[----:B------:R-:W-:Y:S01]  /*fee0*/  IMAD.WIDE.U32 R106, R124, -0x326172a9, RZ ;  /* 0xcd9e8d577c6a7825 */ /* 0x000fe200078e00ff */
[----:B------:R-:W-:-:S03]  /*fef0*/  LOP3.LUT R130, R7, UR15, R105, 0x96, !PT ;  /* 0x0000000f07827c12 */ /* 0x000fc6000f8e9669 */
[----:B------:R-:W-:Y:S01]  /*ff00*/  IMAD.MOV.U32 R13, RZ, RZ, R126 ;  /* 0x000000ffff0d7224 */ /* 0x000fe200078e007e */
[----:B0-----:R-:W-:Y:S01]  /*ff10*/  LOP3.LUT R128, R122, UR14, R107, 0x96, !PT ;  /* 0x0000000e7a807c12 */ /* 0x001fe2000f8e966b */
        /* <DEDUP_REMOVED lines=39> */
.L_x_11713:
[----:B------:R-:W-:Y:S05]  /*10190*/  BSYNC.RECONVERGENT B1 ;  /* 0x0000000000017941 */ /* 0x000fea0003800200 */
.L_x_11712:
        /* <DEDUP_REMOVED lines=10> */
.L_x_11711:
        /* <DEDUP_REMOVED lines=16> */
.L_x_11720:
        /* <DEDUP_REMOVED lines=13> */
.L_x_11722:
[----:B------:R-:W-:Y:S05]  /*10410*/  BSYNC.RECONVERGENT B2 ;  /* 0x0000000000027941 */ /* 0x000fea0003800200 */
.L_x_11721:
[----:B------:R-:W-:Y:S01]  /*10420*/  IMAD.WIDE.U32 R106, R124, -0x326172a9, RZ ;  /* 0xcd9e8d577c6a7825 */ /* 0x000fe200078e00ff */
[----:B------:R-:W-:-:S03]  /*10430*/  LOP3.LUT R130, R7, UR15, R105, 0x96, !PT ;  /* 0x0000000f07827c12 */ /* 0x000fc6000f8e9669 */
[----:B------:R-:W-:Y:S01]  /*10440*/  HFMA2 R8, -RZ, RZ, 0, 0 ;  /* 0x00000000ff087431 */ /* 0x000fe200000001ff */
        /* <DEDUP_REMOVED lines=40> */
.L_x_11719:
[----:B------:R-:W-:Y:S05]  /*106d0*/  BSYNC.RECONVERGENT B1 ;  /* 0x0000000000017941 */ /* 0x000fea0003800200 */
.L_x_11718:
        /* <DEDUP_REMOVED lines=9> */
.L_x_11717:
        /* <DEDUP_REMOVED lines=16> */
.L_x_11726:
        /* <DEDUP_REMOVED lines=13> */
.L_x_11728:
[----:B------:R-:W-:Y:S05]  /*10940*/  BSYNC.RECONVERGENT B2 ;  /* 0x0000000000027941 */ /* 0x000fea0003800200 */
.L_x_11727:
[----:B0-----:R-:W-:Y:S01]  /*10950*/  IMAD.WIDE.U32 R128, R124, -0x326172a9, RZ ;  /* 0xcd9e8d577c807825 */ /* 0x001fe200078e00ff */
        /* <DEDUP_REMOVED lines=42> */
.L_x_11725:
[----:B------:R-:W-:Y:S05]  /*10c00*/  BSYNC.RECONVERGENT B1 ;  /* 0x0000000000017941 */ /* 0x000fea0003800200 */
.L_x_11724:
        /* <DEDUP_REMOVED lines=10> */
.L_x_11723:
        /* <DEDUP_REMOVED lines=16> */
.L_x_11732:
        /* <DEDUP_REMOVED lines=13> */
.L_x_11734:
[----:B------:R-:W-:Y:S05]  /*10e80*/  BSYNC.RECONVERGENT B2 ;  /* 0x0000000000027941 */ /* 0x000fea0003800200 */
.L_x_11733:
        /* <DEDUP_REMOVED lines=43> */
.L_x_11731:
[----:B------:R-:W-:Y:S05]  /*11140*/  BSYNC.RECONVERGENT B1 ;  /* 0x0000000000017941 */ /* 0x000fea0003800200 */
.L_x_11730:
        /* <DEDUP_REMOVED lines=9> */
.L_x_11729:
        /* <DEDUP_REMOVED lines=16> */
.L_x_11737:
[----:B------:R-:W-:Y:S01]  /*112e0*/  VIADD R123, R123, 0x1 ;  /* 0x000000017b7b7836 */ /* 0x000fe20000000000 */
[----:B------:R-:W-:Y:S03]  /*112f0*/  BSSY.RECONVERGENT B2, `(.L_x_11738) ;  /* 0x000000c000027945 */ /* 0x000fe60003800200 */
[C---:B0-----:R-:W-:Y:S01]  /*11300*/  IMAD.WIDE.U32 R128, R123.reuse, -0x2daee0ad, RZ ;  /* 0xd2511f537b807825 */ /* 0x041fe200078e00ff */
        /* <DEDUP_REMOVED lines=10> */
.L_x_11739:
[----:B------:R-:W-:Y:S05]  /*113b0*/  BSYNC.RECONVERGENT B2 ;  /* 0x0000000000027941 */ /* 0x000fea0003800200 */
.L_x_11738:
        /* <DEDUP_REMOVED lines=43> */
.L_x_11736:
[----:B------:R-:W-:Y:S05]  /*11670*/  BSYNC.RECONVERGENT B1 ;  /* 0x0000000000017941 */ /* 0x000fea0003800200 */
.L_x_11735:
        /* <DEDUP_REMOVED lines=10> */
.L_x_11687:
        /* <DEDUP_REMOVED lines=26> */
.L_x_11740:
[----:B------:R-:W-:Y:S01]  /*118c0*/  IADD3 R116, PT, PT, R116, 0x80, RZ ;  /* 0x0000008074747810 */ /* 0x000fe20007ffe0ff */
[----:B------:R-:W-:-:S07]  /*118d0*/  VIADD R118, R118, 0x80 ;  /* 0x0000008076767836 */ /* 0x000fce0000000000 */
.L_x_11642:
[----:B------:R-:W-:Y:S05]  /*118e0*/  BSYNC.RECONVERGENT B0 ;  /* 0x0000000000007941 */ /* 0x000fea0003800200 */
.L_x_11641:
        /* <DEDUP_REMOVED lines=9> */
.L_x_11743:
        /* <DEDUP_REMOVED lines=25> */
.L_x_11748:
        /* <DEDUP_REMOVED lines=13> */
.L_x_11750:
[----:B------:R-:W-:Y:S05]  /*11be0*/  BSYNC.RECONVERGENT B2 ;  /* 0x0000000000027941 */ /* 0x000fea0003800200 */
.L_x_11749:
        /* <DEDUP_REMOVED lines=43> */
.L_x_11747:
[----:B------:R-:W-:Y:S05]  /*11ea0*/  BSYNC.RECONVERGENT B1 ;  /* 0x0000000000017941 */ /* 0x000fea0003800200 */
.L_x_11746:
        /* <DEDUP_REMOVED lines=10> */
.L_x_11745:
        /* <DEDUP_REMOVED lines=19> */
.L_x_11754:
        /* <DEDUP_REMOVED lines=13> */
.L_x_11756:
[----:B------:R-:W-:Y:S05]  /*12150*/  BSYNC.RECONVERGENT B2 ;  /* 0x0000000000027941 */ /* 0x000fea0003800200 */
.L_x_11755:
        /* <DEDUP_REMOVED lines=43> */
.L_x_11753:
[----:B------:R-:W-:Y:S05]  /*12410*/  BSYNC.RECONVERGENT B1 ;  /* 0x0000000000017941 */ /* 0x000fea0003800200 */
.L_x_11752:
        /* <DEDUP_REMOVED lines=11> */
.L_x_11751:
        /* <DEDUP_REMOVED lines=19> */
.L_x_11760:
        /* <DEDUP_REMOVED lines=13> */
.L_x_11762:
[----:B------:R-:W-:Y:S05]  /*126d0*/  BSYNC.RECONVERGENT B2 ;  /* 0x0000000000027941 */ /* 0x000fea0003800200 */
.L_x_11761:
        /* <DEDUP_REMOVED lines=43> */
.L_x_11759:
[----:B------:R-:W-:Y:S05]  /*12990*/  BSYNC.RECONVERGENT B1 ;  /* 0x0000000000017941 */ /* 0x000fea0003800200 */
.L_x_11758:
        /* <DEDUP_REMOVED lines=10> */
.L_x_11757:
        /* <DEDUP_REMOVED lines=19> */
.L_x_11766:
        /* <DEDUP_REMOVED lines=13> */
.L_x_11768:
[----:B------:R-:W-:Y:S05]  /*12c40*/  BSYNC.RECONVERGENT B2 ;  /* 0x0000000000027941 */ /* 0x000fea0003800200 */
.L_x_11767:
        /* <DEDUP_REMOVED lines=43> */
.L_x_11765:
[----:B------:R-:W-:Y:S05]  /*12f00*/  BSYNC.RECONVERGENT B1 ;  /* 0x0000000000017941 */ /* 0x000fea0003800200 */
.L_x_11764:
        /* <DEDUP_REMOVED lines=11> */
.L_x_11763:
        /* <DEDUP_REMOVED lines=19> */
.L_x_11772:
        /* <DEDUP_REMOVED lines=13> */
.L_x_11774:
[----:B------:R-:W-:Y:S05]  /*131c0*/  BSYNC.RECONVERGENT B2 ;  /* 0x0000000000027941 */ /* 0x000fea0003800200 */
.L_x_11773:
        /* <DEDUP_REMOVED lines=43> */
.L_x_11771:
[----:B------:R-:W-:Y:S05]  /*13480*/  BSYNC.RECONVERGENT B1 ;  /* 0x0000000000017941 */ /* 0x000fea0003800200 */
.L_x_11770:
        /* <DEDUP_REMOVED lines=10> */
.L_x_11769:
        /* <DEDUP_REMOVED lines=19> */
.L_x_11778:
        /* <DEDUP_REMOVED lines=13> */
.L_x_11780:
[----:B------:R-:W-:Y:S05]  /*13730*/  BSYNC.RECONVERGENT B2 ;  /* 0x0000000000027941 */ /* 0x000fea0003800200 */
.L_x_11779:
        /* <DEDUP_REMOVED lines=43> */
.L_x_11777:
[----:B------:R-:W-:Y:S05]  /*139f0*/  BSYNC.RECONVERGENT B1 ;  /* 0x0000000000017941 */ /* 0x000fea0003800200 */
.L_x_11776:
        /* <DEDUP_REMOVED lines=11> */
.L_x_11775:
        /* <DEDUP_REMOVED lines=19> */
.L_x_11784:
        /* <DEDUP_REMOVED lines=13> */
.L_x_11786:
[----:B------:R-:W-:Y:S05]  /*13cb0*/  BSYNC.RECONVERGENT B2 ;  /* 0x0000000000027941 */ /* 0x000fea0003800200 */
.L_x_11785:
        /* <DEDUP_REMOVED lines=43> */
.L_x_11783:
[----:B------:R-:W-:Y:S05]  /*13f70*/  BSYNC.RECONVERGENT B1 ;  /* 0x0000000000017941 */ /* 0x000fea0003800200 */
.L_x_11782:
        /* <DEDUP_REMOVED lines=10> */
.L_x_11781:
        /* <DEDUP_REMOVED lines=19> */
.L_x_11790:
        /* <DEDUP_REMOVED lines=13> */
.L_x_11792:
[----:B------:R-:W-:Y:S05]  /*14220*/  BSYNC.RECONVERGENT B2 ;  /* 0x0000000000027941 */ /* 0x000fea0003800200 */
.L_x_11791:
        /* <DEDUP_REMOVED lines=43> */
.L_x_11789:
[----:B------:R-:W-:Y:S05]  /*144e0*/  BSYNC.RECONVERGENT B1 ;  /* 0x0000000000017941 */ /* 0x000fea0003800200 */
.L_x_11788:
        /* <DEDUP_REMOVED lines=12> */
.L_x_11744:
[----:B------:R-:W-:Y:S01]  /*145b0*/  HFMA2 R108, -RZ, RZ, 0, 0 ;  /* 0x00000000ff6c7431 */ /* 0x000fe200000001ff */
[----:B------:R-:W-:Y:S01]  /*145c0*/  MOV R110, R6 ;  /* 0x00000006006e7202 */ /* 0x000fe20000000f00 */
[----:B-1----:R-:W-:Y:S01]  /*145d0*/  IMAD.MOV.U32 R126, RZ, RZ, R8 ;  /* 0x000000ffff7e7224 */ /* 0x002fe200078e0008 */
        /* <DEDUP_REMOVED lines=17> */
.L_x_11796:
        /* <DEDUP_REMOVED lines=13> */
.L_x_11798:
[----:B------:R-:W-:Y:S05]  /*147c0*/  BSYNC.RECONVERGENT B2 ;  /* 0x0000000000027941 */ /* 0x000fea0003800200 */
.L_x_11797:
        /* <DEDUP_REMOVED lines=42> */
.L_x_11795:
[----:B------:R-:W-:Y:S05]  /*14a70*/  BSYNC.RECONVERGENT B1 ;  /* 0x0000000000017941 */ /* 0x000fea0003800200 */
.L_x_11794:
        /* <DEDUP_REMOVED lines=9> */
.L_x_11793:
        /* <DEDUP_REMOVED lines=16> */
.L_x_11802:
        /* <DEDUP_REMOVED lines=13> */
.L_x_11804:
[----:B------:R-:W-:Y:S05]  /*14ce0*/  BSYNC.RECONVERGENT B2 ;  /* 0x0000000000027941 */ /* 0x000fea0003800200 */
.L_x_11803:
        /* <DEDUP_REMOVED lines=43> */
.L_x_11801:
[----:B------:R-:W-:Y:S05]  /*14fa0*/  BSYNC.RECONVERGENT B1 ;  /* 0x0000000000017941 */ /* 0x000fea0003800200 */
.L_x_11800:
        /* <DEDUP_REMOVED lines=10> */
.L_x_11799:
        /* <DEDUP_REMOVED lines=16> */
.L_x_11808:
        /* <DEDUP_REMOVED lines=13> */
.L_x_11810:
[----:B------:R-:W-:Y:S05]  /*15220*/  BSYNC.RECONVERGENT B2 ;  /* 0x0000000000027941 */ /* 0x000fea0003800200 */
.L_x_11809:
[----:B------:R-:W-:Y:S01]  /*15230*/  IMAD.WIDE.U32 R112, R124, -0x326172a9, RZ ;  /* 0xcd9e8d577c707825 */ /* 0x000fe200078e00ff */
[----:B0-----:R-:W-:-:S03]  /*15240*/  LOP3.LUT R128, R7, UR15, R111, 0x96, !PT ;  /* 0x0000000f07807c12 */ /* 0x001fc6000f8e966f */
        /* <DEDUP_REMOVED lines=41> */
.L_x_11807:
[----:B------:R-:W-:Y:S05]  /*154e0*/  BSYNC.RECONVERGENT B1 ;  /* 0x0000000000017941 */ /* 0x000fea0003800200 */
.L_x_11806:
        /* <DEDUP_REMOVED lines=9> */
.L_x_11805:
        /* <DEDUP_REMOVED lines=16> */
.L_x_11814:
        /* <DEDUP_REMOVED lines=13> */
.L_x_11816:
[----:B------:R-:W-:Y:S05]  /*15750*/  BSYNC.RECONVERGENT B2 ;  /* 0x0000000000027941 */ /* 0x000fea0003800200 */
.L_x_11815:
        /* <DEDUP_REMOVED lines=43> */
.L_x_11813:
[----:B------:R-:W-:Y:S05]  /*15a10*/  BSYNC.RECONVERGENT B1 ;  /* 0x0000000000017941 */ /* 0x000fea0003800200 */
.L_x_11812:
[----:B------:R-:W-:Y:S01]  /*15a20*/  I2FP.F32.U32 R8, R13 ;  /* 0x0000000d00087245 */ /* 0x000fe20000201000 */
[----:B------:R-:W-:Y:S01]  /*15a30*/  IMAD.MOV.U32 R111, RZ, RZ, 0x2f800000 ;  /* 0x2f800000ff6f7424 */ /* 0x000fe200078e00ff */
[----:B-----5:R-:W-:-:S03]  /*15a40*/  PRMT R13, R81, 0x7632, R13 ;  /* 0x00007632510d7816 */ /* 0x020fc6000000000d */
[----:B------:R-:W-:Y:S01]  /*15a50*/  FFMA.FTZ R8, R8, R111, 1.1641532182693481445e-10 ;  /* 0x2f00000008087423 */ /* 0x000fe2000001006f */
[----:B------:R-:W-:-:S04]  /*15a60*/  SHF.L.U32 R13, R13, 0x10, RZ ;  /* 0x000000100d0d7819 */ /* 0x000fc800000006ff */
[----:B------:R-:W-:Y:S01]  /*15a70*/  FSETP.GTU.FTZ.AND P4, PT, R8, UR23, PT ;  /* 0x0000001708007c0b */ /* 0x000fe2000bf9c000 */
[----:B------:R-:W-:-:S04]  /*15a80*/  FMUL.FTZ R13, R13, UR17 ;  /* 0x000000110d0d7c20 */ /* 0x000fc80008410000 */
[----:B------:R-:W-:Y:S01]  /*15a90*/  FMUL.FTZ R111, R13, UR16 ;  /* 0x000000100d6f7c20 */ /* 0x000fe20008410000 */
[----:B------:R-:W-:-:S04]  /*15aa0*/  SEL R13, RZ, 0x1, P4 ;  /* 0x00000001ff0d7807 */ /* 0x000fc80002000000 */
[----:B------:R-:W-:-:S07]  /*15ab0*/  FSEL R111, R111, RZ, !P4 ;  /* 0x000000ff6f6f7208 */ /* 0x000fce0006000000 */
.L_x_11811:
        /* <DEDUP_REMOVED lines=16> */
.L_x_11820:
        /* <DEDUP_REMOVED lines=13> */
.L_x_11822:
[----:B------:R-:W-:Y:S05]  /*15c90*/  BSYNC.RECONVERGENT B2 ;  /* 0x0000000000027941 */ /* 0x000fea0003800200 */
.L_x_11821:
        /* <DEDUP_REMOVED lines=43> */
.L_x_11819:
[----:B------:R-:W-:Y:S05]  /*15f50*/  BSYNC.RECONVERGENT B1 ;  /* 0x0000000000017941 */ /* 0x000fea0003800200 */
.L_x_11818:
        /* <DEDUP_REMOVED lines=9> */
.L_x_11817:
        /* <DEDUP_REMOVED lines=16> */
.L_x_11826:
        /* <DEDUP_REMOVED lines=13> */
.L_x_11828:
[----:B------:R-:W-:Y:S05]  /*161c0*/  BSYNC.RECONVERGENT B2 ;  /* 0x0000000000027941 */ /* 0x000fea0003800200 */
.L_x_11827:
[----:B0-----:R-:W-:Y:S01]  /*161d0*/  IMAD.WIDE.U32 R128, R124, -0x326172a9, RZ ;  /* 0xcd9e8d577c807825 */ /* 0x001fe200078e00ff */
        /* <DEDUP_REMOVED lines=42> */
.L_x_11825:
[----:B------:R-:W-:Y:S05]  /*16480*/  BSYNC.RECONVERGENT B1 ;  /* 0x0000000000017941 */ /* 0x000fea0003800200 */
.L_x_11824:
        /* <DEDUP_REMOVED lines=10> */
.L_x_11823:
        /* <DEDUP_REMOVED lines=16> */
.L_x_11832:
        /* <DEDUP_REMOVED lines=13> */
.L_x_11834:
[----:B------:R-:W-:Y:S05]  /*16700*/  BSYNC.RECONVERGENT B2 ;  /* 0x0000000000027941 */ /* 0x000fea0003800200 */
.L_x_11833:
        /* <DEDUP_REMOVED lines=43> */
.L_x_11831:
[----:B------:R-:W-:Y:S05]  /*169c0*/  BSYNC.RECONVERGENT B1 ;  /* 0x0000000000017941 */ /* 0x000fea0003800200 */
.L_x_11830:
        /* <DEDUP_REMOVED lines=9> */
.L_x_11829:
        /* <DEDUP_REMOVED lines=20> */
.L_x_11837:
        /* <DEDUP_REMOVED lines=13> */
.L_x_11839:
[----:B------:R-:W-:Y:S05]  /*16c70*/  BSYNC.RECONVERGENT B2 ;  /* 0x0000000000027941 */ /* 0x000fea0003800200 */
.L_x_11838:
        /* <DEDUP_REMOVED lines=43> */
.L_x_11836:
[----:B------:R-:W-:Y:S05]  /*16f30*/  BSYNC.RECONVERGENT B1 ;  /* 0x0000000000017941 */ /* 0x000fea0003800200 */
.L_x_11835:
        /* <DEDUP_REMOVED lines=10> */
.L_x_11787:
[----:B------:R-:W1:Y:S02]  /*16fe0*/  LDC.64 R126, c[0x0][0x3a8] ;  /* 0x0000ea00ff7e7b82 */ /* 0x000e640000000a00 */
[----:B-1----:R-:W-:-:S05]  /*16ff0*/  IMAD.WIDE.U32 R126, R116, 0x20, R126 ;  /* 0x00000020747e7825 */ /* 0x002fca00078e007e */
[----:B-----5:R2:W-:Y:S04]  /*17000*/  STG.E.128 desc[UR12][R126.64], R108 ;  /* 0x0000006c7e007986 */ /* 0x0205e8000c101d0c */
[----:B------:R2:W-:Y:S01]  /*17010*/  STG.E.128 desc[UR12][R126.64+0x10], R112 ;  /* 0x000010707e007986 */ /* 0x0005e2000c101d0c */
[----:B------:R-:W-:Y:S05]  /*17020*/  BRA.U !UP2, `(.L_x_11742) ;  /* 0x000000010a507547 */ /* 0x000fea000b800000 */
[----:B------:R-:W-:Y:S01]  /*17030*/  IMAD.U32 R119, R120, 0x10000, RZ ;  /* 0x0001000078777824 */ /* 0x000fe200078e00ff */
[----:B--2---:R-:W1:Y:S01]  /*17040*/  LDC.64 R126, c[0x0][0x3b0] ;  /* 0x0000ec00ff7e7b82 */ /* 0x004e620000000a00 */
[----:B------:R-:W-:Y:S02]  /*17050*/  LOP3.LUT R116, R121, 0xffff, RZ, 0xc0, !PT ;  /* 0x0000ffff79747812 */ /* 0x000fe400078ec0ff */
[----:B------:R-:W-:Y:S02]  /*17060*/  PRMT R125, R15, 0x7104, RZ ;  /* 0x000071040f7d7816 */ /* 0x000fe400000000ff */
[----:B------:R-:W-:Y:S02]  /*17070*/  LOP3.LUT R119, R119, 0xff0000, RZ, 0xc0, !PT ;  /* 0x00ff000077777812 */ /* 0x000fe400078ec0ff */
[----:B0-----:R-:W-:Y:S02]  /*17080*/  LOP3.LUT R128, R13, 0xff, RZ, 0xc0, !PT ;  /* 0x000000ff0d807812 */ /* 0x001fe400078ec0ff */
        /* <DEDUP_REMOVED lines=9> */
[----:B-1----:R-:W-:Y:S01]  /*17120*/  IMAD.WIDE.U32 R126, R118, 0x8, R126 ;  /* 0x00000008767e7825 */ /* 0x002fe200078e007e */
[----:B------:R-:W-:Y:S02]  /*17130*/  LOP3.LUT R128, R132, R128, R130, 0xfe, !PT ;  /* 0x0000008084807212 */ /* 0x000fe400078efe82 */
[----:B------:R-:W-:Y:S02]  /*17140*/  LOP3.LUT R129, R125, R133, RZ, 0xfc, !PT ;  /* 0x000000857d817212 */ /* 0x000fe400078efcff */
[----:B------:R-:W-:-:S05]  /*17150*/  LOP3.LUT R128, R128, 0xff, R9, 0xf8, !PT ;  /* 0x000000ff80807812 */ /* 0x000fca00078ef809 */
[----:B------:R3:W-:Y:S02]  /*17160*/  STG.E.64 desc[UR12][R126.64], R128 ;  /* 0x000000807e007986 */ /* 0x0007e4000c101b0c */
.L_x_11742:
[----:B------:R-:W-:Y:S05]  /*17170*/  BSYNC.RECONVERGENT B0 ;  /* 0x0000000000007941 */ /* 0x000fea0003800200 */
.L_x_11741:
[----:B------:R-:W-:Y:S01]  /*17180*/  FADD.FTZ R116, RZ, R84 ;  /* 0x00000054ff747221 */ /* 0x000fe20000010000 */
[C---:B------:R-:W-:Y:S01]  /*17190*/  ISETP.GT.U32.AND P6, PT, R0.reuse, 0xff, PT ;  /* 0x000000ff0000780c */ /* 0x040fe20003fc4070 */
[----:B------:R-:W4:Y:S01]  /*171a0*/  S2UR UR5, SR_CgaCtaId ;  /* 0x00000000000579c3 */ /* 0x000f220000008800 */
        /* <DEDUP_REMOVED lines=40> */
[----:B------:R-:W1:Y:S02]  /*17430*/  SHFL.BFLY PT, R116, R125, 0x2, 0x1f ;  /* 0x0c401f007d747f89 */ /* 0x000e6400000e0000 */
[----:B-123--:R-:W-:-:S05]  /*17440*/  FADD.FTZ R126, R125, R116 ;  /* 0x000000747d7e7221 */ /* 0x00efca0000010000 */
[----:B------:R-:W1:Y:S02]  /*17450*/  SHFL.BFLY PT, R127, R126, 0x4, 0x1f ;  /* 0x0c801f007e7f7f89 */ /* 0x000e6400000e0000 */
[----:B-1----:R-:W-:-:S05]  /*17460*/  FADD.FTZ R127, R126, R127 ;  /* 0x0000007f7e7f7221 */ /* 0x002fca0000010000 */
        /* <DEDUP_REMOVED lines=83> */
[----:B------:R-:W-:-:S04]  /*179a0*/  @!P5 SHF.L.U32 R125, R117, 0x3, RZ ;  /* 0x00000003757dd819 */ /* 0x000fc800000006ff */
[----:B------:R-:W0:Y:S02]  /*179b0*/  SHFL.BFLY PT, R127, R128, 0x10, 0x1f ;  /* 0x0e001f00807f7f89 */ /* 0x000e2400000e0000 */
[----:B0-----:R-:W-:Y:S01]  /*179c0*/  FADD.FTZ R119, R128, R127 ;  /* 0x0000007f80777221 */ /* 0x001fe20000010000 */
[----:B------:R-:W-:Y:S02]  /*179d0*/  CS2R R126, SRZ ;  /* 0x00000000007e7805 */ /* 0x000fe4000001ff00 */
[----:B------:R-:W-:Y:S01]  /*179e0*/  @!P5 LOP3.LUT R128, R125, 0xf8, RZ, 0xc0, !PT ;  /* 0x000000f87d80d812 */ /* 0x000fe200078ec0ff */
[----:B------:R-:W-:Y:S01]  /*179f0*/  IMAD.MOV.U32 R125, RZ, RZ, RZ ;  /* 0x000000ffff7d7224 */ /* 0x000fe200078e00ff */
[----:B------:R-:W-:Y:S01]  /*17a00*/  @!P5 MOV R125, R2 ;  /* 0x00000002007dd202 */ /* 0x000fe20000000f00 */
[----:B------:R0:W-:Y:S01]  /*17a10*/  @!P4 STS.64 [R116+UR4], R118 ;  /* 0x000000767400c988 */ /* 0x0001e20008000a04 */
        /* <DEDUP_REMOVED lines=32> */
[C---:B------:R-:W-:Y:S02]  /*17c20*/  FFMA.FTZ R128, R133.reuse, R118, R128 ;  /* 0x0000007685807223 */ /* 0x040fe40000010080 */
[----:B------:R-:W0:Y:S01]  /*17c30*/  @!P4 LDC.64 R118, c[0x0][0x3c8] ;  /* 0x0000f200ff76cb82 */ /* 0x000e220000000a00 */
[----:B------:R-:W-:Y:S01]  /*17c40*/  FMUL.FTZ R126, R133, R126 ;  /* 0x0000007e857e7220 */ /* 0x000fe20000410000 */
[----:B---3--:R-:W-:Y:S01]  /*17c50*/  FMUL.FTZ R128, R131, R128 ;  /* 0x0000008083807220 */ /* 0x008fe20000410000 */
[----:B--2---:R-:W-:Y:S02]  /*17c60*/  FADD.FTZ R116, R127, R116 ;  /* 0x000000747f747221 */ /* 0x004fe40000010000 */
[----:B------:R-:W-:Y:S02]  /*17c70*/  FMUL.FTZ R126, R126, R136 ;  /* 0x000000887e7e7220 */ /* 0x000fe40000410000 */
[----:B------:R-:W2:Y:S02]  /*17c80*/  SHFL.IDX PT, R133, R128, RZ, 0x1f ;  /* 0x00001fff80857589 */ /* 0x000ea400000e0000 */
[----:B------:R-:W-:Y:S01]  /*17c90*/  FFMA.FTZ R116, R131, R126, R116 ;  /* 0x0000007e83747223 */ /* 0x000fe20000010074 */
[----:B------:R-:W-:Y:S01]  /*17ca0*/  MOV R131, UR22 ;  /* 0x0000001600837c02 */ /* 0x000fe20008000f00 */
[----:B------:R-:W3:Y:S04]  /*17cb0*/  @!P4 LDC.64 R126, c[0x0][0x3c0] ;  /* 0x0000f000ff7ecb82 */ /* 0x000ee80000000a00 */
[----:B------:R-:W1:Y:S01]  /*17cc0*/  SHFL.IDX PT, R116, R116, RZ, 0x1f ;  /* 0x00001fff74747589 */ /* 0x000e6200000e0000 */
[----:B0-----:R-:W-:-:S04]  /*17cd0*/  @!P4 IMAD.WIDE R118, R131, 0x4, R118 ;  /* 0x000000048376c825 */ /* 0x001fc800078e0276 */
[----:B--2---:R-:W-:-:S05]  /*17ce0*/  FMUL.FTZ R125, R133, R133 ;  /* 0x00000085857d7220 */ /* 0x004fca0000410000 */
[----:B------:R-:W-:Y:S01]  /*17cf0*/  FSEL R130, R125, RZ, P5 ;  /* 0x000000ff7d827208 */ /* 0x000fe20002800000 */
[----:B-1----:R-:W-:Y:S01]  /*17d00*/  FFMA.FTZ R125, R116, UR25, R129 ;  /* 0x00000019747d7c23 */ /* 0x002fe20008010081 */
        /* <DEDUP_REMOVED lines=48> */
.L_x_11842:
[----:B------:R-:W-:Y:S05]  /*18010*/  BSYNC.RECONVERGENT B0 ;  /* 0x0000000000007941 */ /* 0x000fea0003800200 */
.L_x_11841:
[----:B------:R-:W-:Y:S04]  /*18020*/  BSSY.RECONVERGENT B0, `(.L_x_11843) ;  /* 0x0000022000007945 */ /* 0x000fe80003800200 */
        /* <DEDUP_REMOVED lines=33> */
.L_x_11844:
[----:B------:R-:W-:Y:S05]  /*18240*/  BSYNC.RECONVERGENT B0 ;  /* 0x0000000000007941 */ /* 0x000fea0003800200 */
.L_x_11843:
        /* <DEDUP_REMOVED lines=34> */
.L_x_11846:
[----:B------:R-:W-:Y:S05]  /*18470*/  BSYNC.RECONVERGENT B0 ;  /* 0x0000000000007941 */ /* 0x000fea0003800200 */
.L_x_11845:
        /* <DEDUP_REMOVED lines=33> */
.L_x_11847:
[----:B------:R-:W-:Y:S05]  /*18690*/  BSYNC.RECONVERGENT B0 ;  /* 0x0000000000007941 */ /* 0x000fea0003800200 */
.L_x_11840:
[----:B------:R-:W-:Y:S02]  /*186a0*/  UIADD3 UR22, UPT, UPT, UR22, UR20, URZ ;  /* 0x0000001416167290 */ /* 0x000fe4000fffe0ff */
[----:B------:R-:W-:Y:S02]  /*186b0*/  UPLOP3.LUT UP1, UPT, UPT, UPT, UP1, 0x40, 0x4 ;  /* 0x000000000004789c */ /* 0x000fe40003f2e810 */
[----:B------:R-:W-:-:S09]  /*186c0*/  UISETP.GE.AND UP0, UPT, UR22, UR21, UPT ;  /* 0x000000151600728c */ /* 0x000fd2000bf06270 */
[----:B------:R-:W-:Y:S05]  /*186d0*/  BRA.U !UP0, `(.L_x_11848) ;  /* 0xfffffe8508c07547 */ /* 0x000fea000b83ffff */
[----:B------:R-:W-:Y:S05]  /*186e0*/  EXIT ;  /* 0x000000000000794d */ /* 0x000fea0003800000 */
.L_x_11849:
        /* <DEDUP_REMOVED lines=9> */
.L_x_27272:


//--------------------- .text._ZN10layer_norm13ln_fwd_kernelINS_13Kernel_traitsIf13__nv_bfloat16fS2_fjLj4096ELj1ELj1ELj4ELj16ENS_18Kernel_traits_baseILj4096EfS2_fS2_fjLj128EEEEELb1ELb0ELb1ELb1EEEvNS_9FwdParamsE --------------------------
	.section	.text._ZN10layer_norm13ln_fwd_kernelINS_13Kernel_traitsIf13__nv_bfloat16fS2_fjLj4096ELj1ELj1ELj4ELj16ENS_18Kernel_traits_baseILj4096EfS2_fS2_fjLj128EEEEELb1ELb0ELb1ELb1EEEvNS_9FwdParamsE,"ax",@progbits
	.align	128
        .global         _ZN10layer_norm13ln_fwd_kernelINS_13Kernel_traitsIf13__nv_bfloat16fS2_fjLj4096ELj1ELj1ELj4ELj16ENS_18Kernel_traits_baseILj4096EfS2_fS2_fjLj128EEEEELb1ELb0ELb1ELb1EEEvNS_9FwdParamsE
        .type           _ZN10layer_norm13ln_fwd_kernelINS_13Kernel_traitsIf13__nv_bfloat16fS2_fjLj4096ELj1ELj1ELj4ELj16ENS_18Kernel_traits_baseILj4096EfS2_fS2_fjLj128EEEEELb1ELb0ELb1ELb1EEEvNS_9FwdParamsE,@function
        .size           _ZN10layer_norm13ln_fwd_kernelINS_13Kernel_traitsIf13__nv_bfloat16fS2_fjLj4096ELj1ELj1ELj4ELj16ENS_18Kernel_traits_baseILj4096EfS2_fS2_fjLj128EEEEELb1ELb0ELb1ELb1EEEvNS_9FwdParamsE,(.L_x_27273 - _ZN10layer_norm13ln_fwd_kernelINS_13Kernel_traitsIf13__nv_bfloat16fS2_fjLj4096ELj1ELj1ELj4ELj16ENS_18Kernel_traits_baseILj4096EfS2_fS2_fjLj128EEEEELb1ELb0ELb1ELb1EEEvNS_9FwdParamsE)
        .other          _ZN10layer_norm13ln_fwd_kernelINS_13Kernel_traitsIf13__nv_bfloat16fS2_fjLj4096ELj1ELj1ELj4ELj16ENS_18Kernel_traits_baseILj4096EfS2_fS2_fjLj128EEEEELb1ELb0ELb1ELb1EEEvNS_9FwdParamsE,@"STO_CUDA_ENTRY STV_DEFAULT"
_ZN10layer_norm13ln_fwd_kernelINS_13Kernel_traitsIf13__nv_bfloat16fS2_fjLj4096ELj1ELj1ELj4ELj16ENS_18Kernel_traits_baseILj4096EfS2_fS2_fjLj128EEEEELb1ELb0ELb1ELb1EEEvNS_9FwdParamsE:
.text._ZN10layer_norm13ln_fwd_kernelINS_13Kernel_traitsIf13__nv_bfloat16fS2_fjLj4096ELj1ELj1ELj4ELj16ENS_18Kernel_traits_baseILj4096EfS2_fS2_fjLj128EEEEELb1ELb0ELb1ELb1EEEvNS_9FwdParamsE:
[----:B------:R-:W-:Y:S01]  /*0000*/  LDC R1, c[0x0][0x37c] ;  /* 0x0000df00ff017b82 */ /* 0x000fe20000000800 */
[----:B------:R-:W0:Y:S01]  /*0010*/  LDCU.U8 UR4, c[0x0][0x464] ;  /* 0x00008c80ff0477ac */ /* 0x000e220008000000 */
[----:B------:R-:W1:Y:S01]  /*0020*/  LDCU.64 UR14, c[0x0][0x450] ;  /* 0x00008a00ff0e77ac */ /* 0x000e620008000a00 */
[----:B------:R-:W2:Y:S05]  /*0030*/  LDCU.64 UR12, c[0x0][0x358] ;  /* 0x00006b00ff0c77ac */ /* 0x000eaa0008000a00 */
[----:B------:R-:W3:Y:S01]  /*0040*/  LDC R121, c[0x0][0x458] ;  /* 0x00011600ff797b82 */ /* 0x000ee20000000800 */
[----:B0-----:R-:W-:-:S07]  /*0050*/  ISETP.NE.AND P0, PT, RZ, UR4, PT ;  /* 0x00000004ff007c0c */ /* 0x001fce000bf05270 */
[----:B------:R-:W0:Y:S01]  /*0060*/  LDC R104, c[0x0][0x45c] ;  /* 0x00011700ff687b82 */ /* 0x000e220000000800 */
[----:B------:R-:W4:Y:S01]  /*0070*/  LDCU.64 UR4, c[0x0][0x438] ;  /* 0x00008700ff0477ac */ /* 0x000f220008000a00 */
[----:B-1----:R-:W-:Y:S02]  /*0080*/  IMAD.U32 R6, RZ, RZ, UR14 ;  /* 0x0000000eff067e24 */ /* 0x002fe4000f8e00ff */
[----:B------:R-:W-:-:S05]  /*0090*/  IMAD.U32 R7, RZ, RZ, UR15 ;  /* 0x0000000fff077e24 */ /* 0x000fca000f8e00ff */
[----:B--2---:R-:W2:Y:S01]  /*00a0*/  @P0 LDG.E.64 R2, desc[UR12][R6.64] ;  /* 0x0000000c06020981 */ /* 0x004ea2000c1e1b00 */
[----:B---3--:R-:W-:Y:S01]  /*00b0*/  @P0 MOV R4, R121 ;  /* 0x0000007900040202 */ /* 0x008fe20000000f00 */
[----:B0-----:R-:W-:-:S06]  /*00c0*/  @P0 IMAD.MOV.U32 R5, RZ, RZ, R104 ;  /* 0x000000ffff050224 */ /* 0x001fcc00078e0068 */
[----:B------:R-:W3:Y:S01]  /*00d0*/  @P0 LDG.E.64 R4, desc[UR12][R4.64] ;  /* 0x0000000c04040981 */ /* 0x000ee2000c1e1b00 */
[----:B------:R-:W0:Y:S01]  /*00e0*/  S2UR UR7, SR_CTAID.X ;  /* 0x00000000000779c3 */ /* 0x000e220000002500 */
[----:B----4-:R-:W-:-:S04]  /*00f0*/  UISETP.NE.U32.AND UP0, UPT, UR4, URZ, UPT ;  /* 0x000000ff0400728c */ /* 0x010fc8000bf05070 */
[----:B------:R-:W-:-:S03]  /*0100*/  UISETP.NE.AND.EX UP0, UPT, UR5, URZ, UPT, UP0 ;  /* 0x000000ff0500728c */ /* 0x000fc6000bf05300 */
[----:B------:R-:W0:Y:S01]  /*0110*/  LDC R9, c[0x0][0x360] ;  /* 0x0000d800ff097b82 */ /* 0x000e220000000800 */
[----:B--2---:R-:W-:-:S07]  /*0120*/  @P0 R2UR UR15, R3 ;  /* 0x00000000030f02ca */ /* 0x004fce00000e0000 */
[----:B------:R-:W3:Y:S01]  /*0130*/  @P0 LDC R3, c[0x0][0x460] ;  /* 0x00011800ff030b82 */ /* 0x000ee20000000800 */
[----:B------:R-:W-:Y:S02]  /*0140*/  @P0 R2UR UR14, R2 ;  /* 0x00000000020e02ca */ /* 0x000fe400000e0000 */
[----:B------:R-:W0:Y:S03]  /*0150*/  S2R R2, SR_TID.X ;  /* 0x0000000000027919 */ /* 0x000e260000002100 */
[----:B------:R-:W-:Y:S02]  /*0160*/  UIADD3 UR26, UPT, UPT, UR15, -0x4498517b, URZ ;  /* 0xbb67ae850f1a7890 */ /* 0x000fe4000fffe0ff */
[----:B------:R-:W-:-:S06]  /*0170*/  UIADD3 UR28, UPT, UPT, UR15, 0x76cf5d0a, URZ ;  /* 0x76cf5d0a0f1c7890 */ /* 0x000fcc000fffe0ff */
[----:B------:R-:W-:Y:S02]  /*0180*/  UIADD3 UR25, UPT, UPT, UR14, -0x61c88647, URZ ;  /* 0x9e3779b90e197890 */ /* 0x000fe4000fffe0ff */
[----:B------:R-:W-:Y:S02]  /*0190*/  UIADD3 UR27, UPT, UPT, UR14, 0x3c6ef372, URZ ;  /* 0x3c6ef3720e1b7890 */ /* 0x000fe4000fffe0ff */
[----:B------:R-:W-:Y:S02]  /*01a0*/  UIADD3 UR29, UPT, UPT, UR14, -0x255992d5, URZ ;  /* 0xdaa66d2b0e1d7890 */ /* 0x000fe4000fffe0ff */
[----:B------:R-:W-:Y:S02]  /*01b0*/  UIADD3 UR30, UPT, UPT, UR15, 0x32370b8f, URZ ;  /* 0x32370b8f0f1e7890 */ /* 0x000fe4000fffe0ff */
[----:B------:R-:W-:Y:S01]  /*01c0*/  UIADD3 UR31, UPT, UPT, UR14, 0x78dde6e4, URZ ;  /* 0x78dde6e40e1f7890 */ /* 0x000fe2000fffe0ff */
[----:B---3--:R-:W-:Y:S01]  /*01d0*/  @P0 IADD3 R121, P1, PT, R4, R3, RZ ;  /* 0x0000000304790210 */ /* 0x008fe20007f3e0ff */
[----:B------:R-:W-:-:S02]  /*01e0*/  UIADD3 UR32, UPT, UPT, UR15, -0x126145ec, URZ ;  /* 0xed9eba140f207890 */ /* 0x000fc4000fffe0ff */
[----:B------:R-:W-:Y:S02]  /*01f0*/  UIADD3 UR33, UPT, UPT, UR14, 0x1715609d, URZ ;  /* 0x1715609d0e217890 */ /* 0x000fe4000fffe0ff */
[----:B------:R-:W-:Y:S01]  /*0200*/  @P0 IMAD.X R104, RZ, RZ, R5, P1 ;  /* 0x000000ffff680224 */ /* 0x000fe200008e0605 */
[----:B------:R-:W-:Y:S02]  /*0210*/  UIADD3 UR34, UPT, UPT, UR15, -0x56f99767, URZ ;  /* 0xa90668990f227890 */ /* 0x000fe4000fffe0ff */
[----:B------:R-:W-:Y:S02]  /*0220*/  UIADD3 UR35, UPT, UPT, UR14, -0x4ab325aa, URZ ;  /* 0xb54cda560e237890 */ /* 0x000fe4000fffe0ff */
[----:B------:R-:W-:Y:S01]  /*0230*/  SHF.R.U64 R120, R121, 0x2, R104 ;  /* 0x0000000279787819 */ /* 0x000fe20000001268 */
[----:B0-----:R-:W-:Y:S01]  /*0240*/  IMAD R3, R9, UR7, R2 ;  /* 0x0000000709037c24 */ /* 0x001fe2000f8e0202 */
[----:B------:R-:W-:Y:S01]  /*0250*/  LOP3.LUT R117, R2, 0x1f, RZ, 0xc0, !PT ;  /* 0x0000001f02757812 */ /* 0x000fe200078ec0ff */
[----:B------:R-:W-:Y:S01]  /*0260*/  UIADD3 UR36, UPT, UPT, UR15, 0x646e171e, URZ ;  /* 0x646e171e0f247890 */ /* 0x000fe2000fffe0ff */
[----:B------:R-:W-:Y:S01]  /*0270*/  SHF.R.U32.HI R104, RZ, 0x2, R104 ;  /* 0x00000002ff687819 */ /* 0x000fe20000011668 */
[----:B------:R-:W-:-:S02]  /*0280*/  UIADD3 UR37, UPT, UPT, UR14, 0x5384540f, URZ ;  /* 0x5384540f0e257890 */ /* 0x000fc4000fffe0ff */
        /* <DEDUP_REMOVED lines=27> */
.L_x_11850:
        /* <DEDUP_REMOVED lines=26> */
.L_x_11851:
[----:B------:R-:W1:Y:S02]  /*05e0*/  LDCU UR4, c[0x0][0x384] ;  /* 0x00007080ff0477ac */ /* 0x000e640008000800 */
[----:B-1----:R-:W-:-:S06]  /*05f0*/  UISETP.GE.AND UP0, UPT, UR7, UR4, UPT ;  /* 0x000000040700728c */ /* 0x002fcc000bf06270 */
[----:B------:R-:W-:-:S13]  /*0600*/  PLOP3.LUT P0, PT, PT, PT, UP0, 0x80, 0x8 ;  /* 0x000000000008781c */ /* 0x000fda0003f0f008 */
[----:B------:R-:W-:Y:S05]  /*0610*/  @P0 EXIT ;  /* 0x000000000000094d */ /* 0x000fea0003800000 */
[----:B0-----:R-:W-:Y:S01]  /*0620*/  IMAD.HI.U32 R69, R3, -0x326172a9, RZ ;  /* 0xcd9e8d5703457827 */ /* 0x001fe200078e00ff */
[----:B------:R-:W0:Y:S03]  /*0630*/  LDCU.U8 UR4, c[0x0][0x410] ;  /* 0x00008200ff0477ac */ /* 0x000e260008000000 */
[----:B------:R-:W-:Y:S01]  /*0640*/  HFMA2 R107, -RZ, RZ, 0, 0 ;  /* 0x00000000ff6b7431 */ /* 0x000fe200000001ff */
[----:B------:R-:W-:Y:S01]  /*0650*/  LOP3.LUT R121, R121, 0x3, RZ, 0xc0, !PT ;  /* 0x0000000379797812 */ /* 0x000fe200078ec0ff */
[----:B------:R-:W-:Y:S01]  /*0660*/  IMAD.HI.U32 R0, R120, -0x2daee0ad, RZ ;  /* 0xd2511f5378007827 */ /* 0x000fe200078e00ff */
        /* <DEDUP_REMOVED lines=10> */
[----:B0-----:R-:W-:-:S02]  /*0710*/  ISETP.NE.AND P1, PT, RZ, UR4, PT ;  /* 0x00000004ff007c0c */ /* 0x001fc4000bf25270 */
[----:B------:R-:W-:Y:S01]  /*0720*/  IMAD R72, R69, -0x2daee0ad, RZ ;  /* 0xd2511f5345487824 */ /* 0x000fe200078e02ff */
[----:B------:R-:W-:Y:S01]  /*0730*/  LOP3.LUT R68, R71, UR25, R68, 0x96, !PT ;  /* 0x0000001947447c12 */ /* 0x000fe2000f8e9644 */
[----:B------:R-:W-:Y:S01]  /*0740*/  IMAD R71, R0, -0x326172a9, RZ ;  /* 0xcd9e8d5700477824 */ /* 0x000fe200078e02ff */
[----:B------:R-:W0:Y:S01]  /*0750*/  LDCU.64 UR16, c[0x0][0x408] ;  /* 0x00008100ff1077ac */ /* 0x000e220008000a00 */
[----:B------:R-:W-:Y:S01]  /*0760*/  IMAD.HI.U32 R0, R70, -0x326172a9, RZ ;  /* 0xcd9e8d5746007827 */ /* 0x000fe200078e00ff */
[----:B------:R-:W4:Y:S03]  /*0770*/  LDCU.128 UR8, c[0x0][0x3f0] ;  /* 0x00007e00ff0877ac */ /* 0x000f260008000c00 */
[C---:B------:R-:W-:Y:S01]  /*0780*/  IMAD.HI.U32 R69, R68.reuse, -0x2daee0ad, RZ ;  /* 0xd2511f5344457827 */ /* 0x040fe200078e00ff */
        /* <DEDUP_REMOVED lines=49> */
.L_x_12116:
[----:B------:R-:W-:-:S06]  /*0aa0*/  UIMAD.WIDE UR4, UR7, 0x4, UR8 ;  /* 0x00000004070478a5 */ /* 0x000fcc000f8e0208 */
[----:B-1----:R-:W-:Y:S02]  /*0ab0*/  IMAD.U32 R70, RZ, RZ, UR4 ;  /* 0x00000004ff467e24 */ /* 0x002fe4000f8e00ff */
[----:B------:R-:W-:-:S05]  /*0ac0*/  IMAD.U32 R71, RZ, RZ, UR5 ;  /* 0x00000005ff477e24 */ /* 0x000fca000f8e00ff */
[----:B0-----:R-:W2:Y:S01]  /*0ad0*/  LDG.E R0, desc[UR12][R70.64] ;  /* 0x0000000c46007981 */ /* 0x001ea2000c1e1900 */
[----:B------:R-:W-:Y:S01]  /*0ae0*/  UIMAD.WIDE UR4, UR7, 0x4, UR10 ;  /* 0x00000004070478a5 */ /* 0x000fe2000f8e020a */
[----:B------:R-:W-:Y:S01]  /*0af0*/  IMAD.MOV.U32 R96, RZ, RZ, RZ ;  /* 0x000000ffff607224 */ /* 0x000fe200078e00ff */
[----:B--2---:R-:W-:-:S13]  /*0b00*/  ISETP.GE.AND P0, PT, R0, 0x1, PT ;  /* 0x000000010000780c */ /* 0x004fda0003f06270 */
[----:B------:R-:W-:Y:S01]  /*0b10*/  @P0 IADD3 R76, PT, PT, R0, -0x1, RZ ;  /* 0xffffffff004c0810 */ /* 0x000fe20007ffe0ff */
[----:B------:R-:W0:Y:S04]  /*0b20*/  @P0 LDC.64 R68, c[0x0][0x390] ;  /* 0x0000e400ff440b82 */ /* 0x000e280000000a00 */
[----:B------:R-:W-:-:S05]  /*0b30*/  @P0 IMAD R76, R76, UR22, RZ ;  /* 0x000000164c4c0c24 */ /* 0x000fca000f8e02ff */
[----:B------:R-:W-:-:S04]  /*0b40*/  @P0 SHF.R.S32.HI R77, RZ, 0x1f, R76 ;  /* 0x0000001fff4d0819 */ /* 0x000fc8000001144c */
[----:B------:R-:W-:Y:S01]  /*0b50*/  @P0 LEA.HI R79, R77, R76, RZ, 0x3 ;  /* 0x0000004c4d4f0211 */ /* 0x000fe200078f18ff */
[----:B------:R-:W-:Y:S01]  /*0b60*/  IMAD.U32 R76, RZ, RZ, UR4 ;  /* 0x00000004ff4c7e24 */ /* 0x000fe2000f8e00ff */
[----:B------:R-:W-:Y:S02]  /*0b70*/  MOV R77, UR5 ;  /* 0x00000005004d7c02 */ /* 0x000fe40008000f00 */
[----:B------:R-:W-:-:S03]  /*0b80*/  @P0 LEA.HI.SX32 R96, R79, R2, 0x1d ;  /* 0x000000024f600211 */ /* 0x000fc600078feaff */
[----:B------:R-:W2:Y:S02]  /*0b90*/  LDG.E R76, desc[UR12][R76.64] ;  /* 0x0000000c4c4c7981 */ /* 0x000ea4000c1e1900 */
        /* <DEDUP_REMOVED lines=17> */
[----:B------:R-:W-:Y:S01]  /*0cb0*/  @!P2 IMAD.MOV.U32 R85, RZ, RZ, R121 ;  /* 0x000000ffff55a224 */ /* 0x000fe200078e0079 */
[----:B------:R-:W-:Y:S01]  /*0cc0*/  @!P2 MOV R84, R122 ;  /* 0x0000007a0054a202 */ /* 0x000fe20000000f00 */
[----:B0-----:R-:W-:-:S05]  /*0cd0*/  IMAD.WIDE.U32 R86, R97, 0x20, R86 ;  /* 0x0000002061567825 */ /* 0x001fca00078e0056 */
[----:B------:R0:W5:Y:S04]  /*0ce0*/  LDG.E.128 R68, desc[UR12][R86.64] ;  /* 0x0000000c56447981 */ /* 0x000168000c1e1d00 */
[----:B------:R0:W5:Y:S01]  /*0cf0*/  LDG.E.128 R76, desc[UR12][R86.64+0x10] ;  /* 0x0000100c564c7981 */ /* 0x000162000c1e1d00 */
[----:B------:R-:W-:Y:S05]  /*0d00*/  @!P2 BRA `(.L_x_11853) ;  /* 0x00000004003ca947 */ /* 0x000fea0003800000 */
[----:B------:R-:W-:Y:S01]  /*0d10*/  ISETP.NE.AND P3, PT, R121, 0x1, PT ;  /* 0x000000017900780c */ /* 0x000fe20003f65270 */
[----:B------:R-:W-:Y:S01]  /*0d20*/  IMAD.MOV.U32 R85, RZ, RZ, 0x2 ;  /* 0x00000002ff557424 */ /* 0x000fe200078e00ff */
[----:B------:R-:W-:Y:S01]  /*0d30*/  MOV R84, R122 ;  /* 0x0000007a00547202 */ /* 0x000fe20000000f00 */
[----:B0-----:R-:W-:-:S10]  /*0d40*/  IMAD.MOV.U32 R86, RZ, RZ, R108 ;  /* 0x000000ffff567224 */ /* 0x001fd400078e006c */
        /* <DEDUP_REMOVED lines=11> */
.L_x_11855:
        /* <DEDUP_REMOVED lines=12> */
.L_x_11856:
        /* <DEDUP_REMOVED lines=42> */
.L_x_11854:
        /* <DEDUP_REMOVED lines=10> */
.L_x_11853:
        /* <DEDUP_REMOVED lines=18> */
.L_x_11859:
        /* <DEDUP_REMOVED lines=12> */
.L_x_11860:
        /* <DEDUP_REMOVED lines=43> */
.L_x_11858:
        /* <DEDUP_REMOVED lines=10> */
.L_x_11857:
[----:B------:R-:W-:Y:S02]  /*1730*/  @!P2 IMAD.MOV.U32 R83, RZ, RZ, R87 ;  /* 0x000000ffff53a224 */ /* 0x000fe400078e0057 */
        /* <DEDUP_REMOVED lines=17> */
.L_x_11863:
        /* <DEDUP_REMOVED lines=12> */
.L_x_11864:
        /* <DEDUP_REMOVED lines=42> */
[----:B------:R-:W-:-:S07]  /*1bb0*/  IMAD.MOV.U32 R84, RZ, RZ, R90 ;  /* 0x000000ffff547224 */ /* 0x000fce00078e005a */
.L_x_11862:
        /* <DEDUP_REMOVED lines=10> */
.L_x_11861:
        /* <DEDUP_REMOVED lines=18> */
.L_x_11867:
        /* <DEDUP_REMOVED lines=12> */
.L_x_11868:
        /* <DEDUP_REMOVED lines=43> */
.L_x_11866:
        /* <DEDUP_REMOVED lines=10> */
.L_x_11865:
        /* <DEDUP_REMOVED lines=18> */
.L_x_11871:
        /* <DEDUP_REMOVED lines=12> */
.L_x_11872:
        /* <DEDUP_REMOVED lines=43> */
.L_x_11870:
        /* <DEDUP_REMOVED lines=10> */
.L_x_11869:
        /* <DEDUP_REMOVED lines=18> */
.L_x_11875:
        /* <DEDUP_REMOVED lines=12> */
.L_x_11876:
        /* <DEDUP_REMOVED lines=43> */
.L_x_11874:
        /* <DEDUP_REMOVED lines=10> */
.L_x_11873:
        /* <DEDUP_REMOVED lines=18> */
.L_x_11879:
        /* <DEDUP_REMOVED lines=12> */
.L_x_11880:
        /* <DEDUP_REMOVED lines=43> */
.L_x_11878:
        /* <DEDUP_REMOVED lines=10> */
.L_x_11877:
        /* <DEDUP_REMOVED lines=18> */
.L_x_11883:
        /* <DEDUP_REMOVED lines=12> */
.L_x_11884:
        /* <DEDUP_REMOVED lines=42> */
.L_x_11882:
        /* <DEDUP_REMOVED lines=9> */
[----:B-----5:R-:W-:Y:S01]  /*3630*/  FADD.FTZ R79, R79, R80 ;  /* 0x000000504f4f7221 */ /* 0x020fe20000010000 */
[----:B------:R-:W-:Y:S06]  /*3640*/  BRA `(.L_x_11881) ;  /* 0x0000002400e87947 */ /* 0x000fec0003800000 */
.L_x_11852:
        /* <DEDUP_REMOVED lines=19> */
.L_x_11887:
        /* <DEDUP_REMOVED lines=12> */
.L_x_11888:
        /* <DEDUP_REMOVED lines=40> */
[----:B------:R-:W-:-:S07]  /*3ac0*/  IMAD.MOV.U32 R68, RZ, RZ, R122 ;  /* 0x000000ffff447224 */ /* 0x000fce00078e007a */
.L_x_11886:
        /* <DEDUP_REMOVED lines=9> */
.L_x_11885:
        /* <DEDUP_REMOVED lines=15> */
.L_x_11891:
        /* <DEDUP_REMOVED lines=12> */
.L_x_11892:
        /* <DEDUP_REMOVED lines=43> */
.L_x_11890:
        /* <DEDUP_REMOVED lines=9> */
.L_x_11889:
        /* <DEDUP_REMOVED lines=15> */
.L_x_11895:
        /* <DEDUP_REMOVED lines=12> */
.L_x_11896:
        /* <DEDUP_REMOVED lines=43> */
.L_x_11894:
        /* <DEDUP_REMOVED lines=9> */
.L_x_11893:
        /* <DEDUP_REMOVED lines=15> */
.L_x_11899:
        /* <DEDUP_REMOVED lines=12> */
.L_x_11900:
        /* <DEDUP_REMOVED lines=43> */
.L_x_11898:
        /* <DEDUP_REMOVED lines=9> */
.L_x_11897:
        /* <DEDUP_REMOVED lines=15> */
.L_x_11903:
        /* <DEDUP_REMOVED lines=12> */
.L_x_11904:
        /* <DEDUP_REMOVED lines=43> */
.L_x_11902:
        /* <DEDUP_REMOVED lines=9> */
.L_x_11901:
        /* <DEDUP_REMOVED lines=15> */
.L_x_11907:
        /* <DEDUP_REMOVED lines=12> */
.L_x_11908:
        /* <DEDUP_REMOVED lines=43> */
.L_x_11906:
        /* <DEDUP_REMOVED lines=9> */
.L_x_11905:
        /* <DEDUP_REMOVED lines=15> */
.L_x_11911:
        /* <DEDUP_REMOVED lines=12> */
.L_x_11912:
        /* <DEDUP_REMOVED lines=43> */
.L_x_11910:
        /* <DEDUP_REMOVED lines=9> */
.L_x_11909:
        /* <DEDUP_REMOVED lines=15> */
.L_x_11914:
        /* <DEDUP_REMOVED lines=12> */
.L_x_11915:
        /* <DEDUP_REMOVED lines=43> */
.L_x_11913:
        /* <DEDUP_REMOVED lines=9> */
.L_x_11881:
[----:B------:R-:W0:Y:S01]  /*5df0*/  LDC.64 R118, c[0x0][0x3a8] ;  /* 0x0000ea00ff767b82 */ /* 0x000e220000000a00 */
[C---:B------:R-:W-:Y:S01]  /*5e00*/  VIADD R91, R97.reuse, 0x80 ;  /* 0x00000080615b7836 */ /* 0x040fe20000000000 */
[----:B------:R-:W-:Y:S01]  /*5e10*/  IADD3 R89, PT, PT, R96, 0x80, RZ ;  /* 0x0000008060597810 */ /* 0x000fe20007ffe0ff */
[----:B0-----:R-:W-:-:S05]  /*5e20*/  IMAD.WIDE.U32 R80, R97, 0x20, R118 ;  /* 0x0000002061507825 */ /* 0x001fca00078e0076 */
[----:B-----5:R0:W-:Y:S04]  /*5e30*/  STG.E.128 desc[UR12][R80.64], R68 ;  /* 0x0000004450007986 */ /* 0x0201e8000c101d0c */
        /* <DEDUP_REMOVED lines=22> */
.L_x_11916:
[----:B------:R-:W-:Y:S05]  /*5fa0*/  @!P0 BRA `(.L_x_11917) ;  /* 0x00000000000c8947 */ /* 0x000fea0003800000 */
[----:B------:R-:W2:Y:S02]  /*5fb0*/  LDC.64 R72, c[0x0][0x390] ;  /* 0x0000e400ff487b82 */ /* 0x000ea40000000a00 */
[----:B--2---:R-:W-:-:S06]  /*5fc0*/  IMAD.WIDE.U32 R72, R89, 0x10, R72 ;  /* 0x0000001059487825 */ /* 0x004fcc00078e0048 */
[----:B------:R-:W5:Y:S02]  /*5fd0*/  LDG.E.128 R72, desc[UR12][R72.64] ;  /* 0x0000000c48487981 */ /* 0x000f64000c1e1d00 */
.L_x_11917:
[----:B-----5:R-:W-:Y:S02]  /*5fe0*/  PRMT R90, R75, 0x7632, R90 ;  /* 0x000076324b5a7816 */ /* 0x020fe4000000005a */
[----:B------:R-:W-:Y:S02]  /*5ff0*/  PRMT R86, R74, 0x7632, R86 ;  /* 0x000076324a567816 */ /* 0x000fe40000000056 */
[----:B------:R-:W-:Y:S02]  /*6000*/  PRMT R84, R73, 0x7632, R84 ;  /* 0x0000763249547816 */ /* 0x000fe40000000054 */
[----:B-1----:R-:W-:Y:S01]  /*6010*/  PRMT R82, R72, 0x7632, R82 ;  /* 0x0000763248527816 */ /* 0x002fe20000000052 */
[----:B------:R-:W-:Y:S06]  /*6020*/  BRA.U !UP0, `(.L_x_11918) ;  /* 0x0000002908807547 */ /* 0x000fec000b800000 */
[----:B------:R-:W1:Y:S01]  /*6030*/  LDC.64 R94, c[0x0][0x3a0] ;  /* 0x0000e800ff5e7b82 */ /* 0x000e620000000a00 */
[----:B------:R-:W-:-:S13]  /*6040*/  ISETP.GT.AND P2, PT, R0, RZ, PT ;  /* 0x000000ff0000720c */ /* 0x000fda0003f44270 */
[----:B------:R-:W-:Y:S01]  /*6050*/  @!P2 IMAD.MOV.U32 R93, RZ, RZ, R92 ;  /* 0x000000ffff5da224 */ /* 0x000fe200078e005c */
[----:B------:R-:W-:Y:S01]  /*6060*/  @!P2 MOV R90, R88 ;  /* 0x00000058005aa202 */ /* 0x000fe20000000f00 */
[----:B-1----:R-:W-:-:S05]  /*6070*/  IMAD.WIDE.U32 R94, R91, 0x20, R94 ;  /* 0x000000205b5e7825 */ /* 0x002fca00078e005e */
[----:B0-----:R0:W5:Y:S04]  /*6080*/  LDG.E.128 R80, desc[UR12][R94.64] ;  /* 0x0000000c5e507981 */ /* 0x001168000c1e1d00 */
        /* <DEDUP_REMOVED lines=17> */
.L_x_11921:
        /* <DEDUP_REMOVED lines=12> */
.L_x_11922:
        /* <DEDUP_REMOVED lines=42> */
.L_x_11920:
        /* <DEDUP_REMOVED lines=10> */
.L_x_11919:
[----:B------:R-:W-:Y:S02]  /*65a0*/  @!P2 IMAD.MOV.U32 R92, RZ, RZ, R93 ;  /* 0x000000ffff5ca224 */ /* 0x000fe400078e005d */
[----:B------:R-:W-:Y:S01]  /*65b0*/  @!P2 IMAD.MOV.U32 R88, RZ, RZ, R90 ;  /* 0x000000ffff58a224 */ /* 0x000fe200078e005a */
[----:B------:R-:W-:Y:S06]  /*65c0*/  @!P2 BRA `(.L_x_11923) ;  /* 0x000000040044a947 */ /* 0x000fec0003800000 */
        /* <DEDUP_REMOVED lines=15> */
.L_x_11925:
        /* <DEDUP_REMOVED lines=12> */
.L_x_11926:
        /* <DEDUP_REMOVED lines=41> */
[----:B------:R-:W-:Y:S02]  /*6a10*/  IMAD.MOV.U32 R88, RZ, RZ, R98 ;  /* 0x000000ffff587224 */ /* 0x000fe400078e0062 */
[----:B------:R-:W-:-:S07]  /*6a20*/  IMAD.MOV.U32 R92, RZ, RZ, RZ ;  /* 0x000000ffff5c7224 */ /* 0x000fce00078e00ff */
.L_x_11924:
[----:B------:R-:W-:Y:S01]  /*6a30*/  PRMT R93, R72, 0x7632, R93 ;  /* 0x00007632485d7816 */ /* 0x000fe2000000005d */
        /* <DEDUP_REMOVED lines=10> */
.L_x_11923:
        /* <DEDUP_REMOVED lines=18> */
.L_x_11929:
        /* <DEDUP_REMOVED lines=12> */
.L_x_11930:
        /* <DEDUP_REMOVED lines=43> */
.L_x_11928:
        /* <DEDUP_REMOVED lines=10> */
.L_x_11927:
        /* <DEDUP_REMOVED lines=18> */
.L_x_11933:
        /* <DEDUP_REMOVED lines=12> */
.L_x_11934:
        /* <DEDUP_REMOVED lines=43> */
.L_x_11932:
        /* <DEDUP_REMOVED lines=11> */
.L_x_11931:
        /* <DEDUP_REMOVED lines=18> */
.L_x_11937:
        /* <DEDUP_REMOVED lines=12> */
.L_x_11938:
        /* <DEDUP_REMOVED lines=43> */
.L_x_11936:
        /* <DEDUP_REMOVED lines=10> */
.L_x_11935:
        /* <DEDUP_REMOVED lines=18> */
.L_x_11941:
        /* <DEDUP_REMOVED lines=12> */
.L_x_11942:
        /* <DEDUP_REMOVED lines=43> */
.L_x_11940:
        /* <DEDUP_REMOVED lines=11> */
.L_x_11939:
        /* <DEDUP_REMOVED lines=18> */
.L_x_11945:
        /* <DEDUP_REMOVED lines=12> */
.L_x_11946:
        /* <DEDUP_REMOVED lines=43> */
.L_x_11944:
        /* <DEDUP_REMOVED lines=10> */
.L_x_11943:
        /* <DEDUP_REMOVED lines=18> */
.L_x_11949:
        /* <DEDUP_REMOVED lines=12> */
.L_x_11950:
[----:B0-----:R-:W-:Y:S01]  /*86d0*/  IMAD.WIDE.U32 R94, R3, -0x326172a9, RZ ;  /* 0xcd9e8d57035e7825 */ /* 0x001fe200078e00ff */
        /* <DEDUP_REMOVED lines=41> */
.L_x_11948:
        /* <DEDUP_REMOVED lines=12> */
.L_x_11918:
[----:B------:R-:W-:Y:S01]  /*8a30*/  MOV R83, R92 ;  /* 0x0000005c00537202 */ /* 0x000fe20000000f00 */
[----:B------:R-:W-:Y:S02]  /*8a40*/  IMAD.MOV.U32 R98, RZ, RZ, R88 ;  /* 0x000000ffff627224 */ /* 0x000fe400078e0058 */
[----:B0-----:R-:W-:Y:S01]  /*8a50*/  IMAD.MOV.U32 R80, RZ, RZ, RZ ;  /* 0x000000ffff507224 */ /* 0x001fe200078e00ff */
        /* <DEDUP_REMOVED lines=16> */
.L_x_11953:
        /* <DEDUP_REMOVED lines=12> */
.L_x_11954:
        /* <DEDUP_REMOVED lines=41> */
.L_x_11952:
        /* <DEDUP_REMOVED lines=9> */
.L_x_11951:
        /* <DEDUP_REMOVED lines=15> */
.L_x_11957:
        /* <DEDUP_REMOVED lines=12> */
.L_x_11958:
        /* <DEDUP_REMOVED lines=43> */
.L_x_11956:
        /* <DEDUP_REMOVED lines=9> */
.L_x_11955:
        /* <DEDUP_REMOVED lines=15> */
.L_x_11961:
        /* <DEDUP_REMOVED lines=12> */
.L_x_11962:
        /* <DEDUP_REMOVED lines=43> */
.L_x_11960:
        /* <DEDUP_REMOVED lines=9> */
.L_x_11959:
        /* <DEDUP_REMOVED lines=15> */
.L_x_11965:
        /* <DEDUP_REMOVED lines=12> */
.L_x_11966:
        /* <DEDUP_REMOVED lines=43> */
.L_x_11964:
        /* <DEDUP_REMOVED lines=9> */
.L_x_11963:
        /* <DEDUP_REMOVED lines=15> */
.L_x_11969:
        /* <DEDUP_REMOVED lines=12> */
.L_x_11970:
        /* <DEDUP_REMOVED lines=43> */
.L_x_11968:
        /* <DEDUP_REMOVED lines=9> */
.L_x_11967:
        /* <DEDUP_REMOVED lines=15> */
.L_x_11973:
        /* <DEDUP_REMOVED lines=12> */
.L_x_11974:
        /* <DEDUP_REMOVED lines=43> */
.L_x_11972:
        /* <DEDUP_REMOVED lines=9> */
.L_x_11971:
        /* <DEDUP_REMOVED lines=15> */
.L_x_11977:
        /* <DEDUP_REMOVED lines=12> */
.L_x_11978:
        /* <DEDUP_REMOVED lines=43> */
.L_x_11976:
        /* <DEDUP_REMOVED lines=9> */
.L_x_11975:
        /* <DEDUP_REMOVED lines=15> */
.L_x_11980:
        /* <DEDUP_REMOVED lines=12> */
.L_x_11981:
        /* <DEDUP_REMOVED lines=43> */
.L_x_11979:
        /* <DEDUP_REMOVED lines=9> */
.L_x_11947:
[----:B------:R-:W-:-:S04]  /*b1d0*/  IMAD.WIDE.U32 R90, R91, 0x20, R118 ;  /* 0x000000205b5a7825 */ /* 0x000fc800078e0076 */
[----:B------:R-:W-:Y:S01]  /*b1e0*/  VIADD R99, R96, 0x100 ;  /* 0x0000010060637836 */ /* 0x000fe20000000000 */
[----:B-----5:R1:W-:Y:S04]  /*b1f0*/  STG.E.128 desc[UR12][R90.64], R80 ;  /* 0x000000505a007986 */ /* 0x0203e8000c101d0c */
[----:B------:R1:W-:Y:S01]  /*b200*/  STG.E.128 desc[UR12][R90.64+0x10], R84 ;  /* 0x000010545a007986 */ /* 0x0003e2000c101d0c */
[----:B------:R-:W-:Y:S05]  /*b210*/  @!P0 BRA `(.L_x_11982) ;  /* 0x0000000000508947 */ /* 0x000fea0003800000 */
[----:B------:R-:W-:Y:S01]  /*b220*/  SHF.L.U32 R92, R115, 0x10, RZ ;  /* 0x00000010735c7819 */ /* 0x000fe200000006ff */
[----:B-1----:R-:W1:Y:S01]  /*b230*/  LDC.64 R90, c[0x0][0x3b0] ;  /* 0x0000ec00ff5a7b82 */ /* 0x002e620000000a00 */
[----:B------:R-:W-:Y:S02]  /*b240*/  LOP3.LUT R88, R116, 0xffff, RZ, 0xc0, !PT ;  /* 0x0000ffff74587812 */ /* 0x000fe400078ec0ff */
[----:B------:R-:W-:Y:S02]  /*b250*/  LOP3.LUT R93, R92, 0xff0000, RZ, 0xc0, !PT ;  /* 0x00ff00005c5d7812 */ /* 0x000fe400078ec0ff */
[----:B0-----:R-:W-:Y:S02]  /*b260*/  PRMT R95, R114, 0x7104, RZ ;  /* 0x00007104725f7816 */ /* 0x001fe400000000ff */
        /* <DEDUP_REMOVED lines=15> */
.L_x_11982:
[----:B------:R-:W-:Y:S05]  /*b360*/  @!P0 BRA `(.L_x_11983) ;  /* 0x00000000000c8947 */ /* 0x000fea0003800000 */
[----:B------:R-:W3:Y:S02]  /*b370*/  LDC.64 R72, c[0x0][0x390] ;  /* 0x0000e400ff487b82 */ /* 0x000ee40000000a00 */
[----:B---3--:R-:W-:-:S06]  /*b380*/  IMAD.WIDE.U32 R72, R99, 0x10, R72 ;  /* 0x0000001063487825 */ /* 0x008fcc00078e0048 */
[----:B------:R-:W5:Y:S02]  /*b390*/  LDG.E.128 R72, desc[UR12][R72.64] ;  /* 0x0000000c48487981 */ /* 0x000f64000c1e1d00 */
.L_x_11983:
[----:B------:R-:W-:Y:S01]  /*b3a0*/  VIADD R101, R97, 0x100 ;  /* 0x0000010061657836 */ /* 0x000fe20000000000 */
[----:B------:R-:W-:Y:S06]  /*b3b0*/  BRA.U !UP0, `(.L_x_11984) ;  /* 0x0000002908847547 */ /* 0x000fec000b800000 */
[----:B------:R-:W3:Y:S01]  /*b3c0*/  LDC.64 R122, c[0x0][0x3a0] ;  /* 0x0000e800ff7a7b82 */ /* 0x000ee20000000a00 */
[----:B------:R-:W-:-:S13]  /*b3d0*/  ISETP.GT.AND P2, PT, R0, RZ, PT ;  /* 0x000000ff0000720c */ /* 0x000fda0003f44270 */
[----:B------:R-:W-:Y:S01]  /*b3e0*/  @!P2 IMAD.MOV.U32 R103, RZ, RZ, R100 ;  /* 0x000000ffff67a224 */ /* 0x000fe200078e0064 */
[----:B------:R-:W-:Y:S01]  /*b3f0*/  @!P2 MOV R102, R98 ;  /* 0x000000620066a202 */ /* 0x000fe20000000f00 */
[----:B---3--:R-:W-:-:S05]  /*b400*/  IMAD.WIDE.U32 R122, R101, 0x20, R122 ;  /* 0x00000020657a7825 */ /* 0x008fca00078e007a */
[----:B-12---:R1:W5:Y:S04]  /*b410*/  LDG.E.128 R88, desc[UR12][R122.64] ;  /* 0x0000000c7a587981 */ /* 0x006368000c1e1d00 */
[----:B0-----:R1:W5:Y:S01]  /*b420*/  LDG.E.128 R92, desc[UR12][R122.64+0x10] ;  /* 0x0000100c7a5c7981 */ /* 0x001362000c1e1d00 */
        /* <DEDUP_REMOVED lines=16> */
.L_x_11987:
        /* <DEDUP_REMOVED lines=12> */
.L_x_11988:
[----:B------:R-:W-:Y:S01]  /*b5f0*/  IMAD.WIDE.U32 R108, R3, -0x326172a9, RZ ;  /* 0xcd9e8d57036c7825 */ /* 0x000fe200078e00ff */
[----:B------:R-:W-:-:S04]  /*b600*/  LOP3.LUT R124, R107, UR15, R103, 0x96, !PT ;  /* 0x0000000f6b7c7c12 */ /* 0x000fc8000f8e9667 */
        /* <DEDUP_REMOVED lines=41> */
.L_x_11986:
        /* <DEDUP_REMOVED lines=10> */
.L_x_11985:
        /* <DEDUP_REMOVED lines=18> */
.L_x_11991:
        /* <DEDUP_REMOVED lines=12> */
.L_x_11992:
        /* <DEDUP_REMOVED lines=43> */
.L_x_11990:
        /* <DEDUP_REMOVED lines=11> */
.L_x_11989:
        /* <DEDUP_REMOVED lines=18> */
.L_x_11995:
        /* <DEDUP_REMOVED lines=12> */
.L_x_11996:
[----:B-1----:R-:W-:Y:S01]  /*c060*/  IMAD.WIDE.U32 R122, R3, -0x326172a9, RZ ;  /* 0xcd9e8d57037a7825 */ /* 0x002fe200078e00ff */
        /* <DEDUP_REMOVED lines=42> */
.L_x_11994:
[----:B------:R-:W-:Y:S01]  /*c310*/  I2FP.F32.U32 R98, R103 ;  /* 0x0000006700627245 */ /* 0x000fe20000201000 */
[----:B------:R-:W-:Y:S02]  /*c320*/  HFMA2 R103, -RZ, RZ, 0.1171875, 0 ;  /* 0x2f800000ff677431 */ /* 0x000fe400000001ff */
        /* <DEDUP_REMOVED lines=8> */
.L_x_11993:
        /* <DEDUP_REMOVED lines=18> */
.L_x_11999:
        /* <DEDUP_REMOVED lines=12> */
.L_x_12000:
[----:B-1----:R-:W-:Y:S01]  /*c590*/  IMAD.WIDE.U32 R122, R3, -0x326172a9, RZ ;  /* 0xcd9e8d57037a7825 */ /* 0x002fe200078e00ff */
        /* <DEDUP_REMOVED lines=42> */
.L_x_11998:
        /* <DEDUP_REMOVED lines=11> */
.L_x_11997:
        /* <DEDUP_REMOVED lines=18> */
.L_x_12003:
        /* <DEDUP_REMOVED lines=12> */
.L_x_12004:
        /* <DEDUP_REMOVED lines=43> */
.L_x_12002:
        /* <DEDUP_REMOVED lines=10> */
.L_x_12001:
        /* <DEDUP_REMOVED lines=18> */
.L_x_12007:
        /* <DEDUP_REMOVED lines=12> */
.L_x_12008:
        /* <DEDUP_REMOVED lines=43> */
.L_x_12006:
        /* <DEDUP_REMOVED lines=11> */
.L_x_12005:
        /* <DEDUP_REMOVED lines=18> */
.L_x_12011:
        /* <DEDUP_REMOVED lines=12> */
.L_x_12012:
        /* <DEDUP_REMOVED lines=43> */
.L_x_12010:
        /* <DEDUP_REMOVED lines=10> */
.L_x_12009:
        /* <DEDUP_REMOVED lines=18> */
.L_x_12015:
        /* <DEDUP_REMOVED lines=12> */
.L_x_12016:
[----:B-1----:R-:W-:Y:S01]  /*da70*/  IMAD.WIDE.U32 R122, R3, -0x326172a9, RZ ;  /* 0xcd9e8d57037a7825 */ /* 0x002fe200078e00ff */
        /* <DEDUP_REMOVED lines=41> */
.L_x_12014:
        /* <DEDUP_REMOVED lines=12> */
.L_x_11984:
[----:B------:R-:W-:Y:S01]  /*ddd0*/  HFMA2 R88, -RZ, RZ, 0, 0 ;  /* 0x00000000ff587431 */ /* 0x000fe200000001ff */
[----:B-12---:R-:W-:Y:S01]  /*dde0*/  MOV R90, R100 ;  /* 0x00000064005a7202 */ /* 0x006fe20000000f00 */
        /* <DEDUP_REMOVED lines=17> */
.L_x_12019:
        /* <DEDUP_REMOVED lines=12> */
.L_x_12020:
        /* <DEDUP_REMOVED lines=40> */
[----:B------:R-:W-:-:S07]  /*e240*/  IMAD.MOV.U32 R88, RZ, RZ, R98 ;  /* 0x000000ffff587224 */ /* 0x000fce00078e0062 */
.L_x_12018:
        /* <DEDUP_REMOVED lines=9> */
.L_x_12017:
        /* <DEDUP_REMOVED lines=15> */
.L_x_12023:
        /* <DEDUP_REMOVED lines=12> */
.L_x_12024:
        /* <DEDUP_REMOVED lines=43> */
.L_x_12022:
        /* <DEDUP_REMOVED lines=10> */
.L_x_12021:
        /* <DEDUP_REMOVED lines=15> */
.L_x_12027:
        /* <DEDUP_REMOVED lines=12> */
.L_x_12028:
        /* <DEDUP_REMOVED lines=43> */
.L_x_12026:
        /* <DEDUP_REMOVED lines=9> */
.L_x_12025:
        /* <DEDUP_REMOVED lines=15> */
.L_x_12031:
        /* <DEDUP_REMOVED lines=12> */
.L_x_12032:
        /* <DEDUP_REMOVED lines=43> */
.L_x_12030:
[----:B0-----:R-:W-:Y:S01]  /*f130*/  HFMA2 R94, -RZ, RZ, 0.1171875, 0 ;  /* 0x2f800000ff5e7431 */ /* 0x001fe200000001ff */
        /* <DEDUP_REMOVED lines=9> */
.L_x_12029:
[----:B0-----:R-:W-:Y:S01]  /*f1d0*/  MOV R94, R93 ;  /* 0x0000005d005e7202 */ /* 0x001fe20000000f00 */
        /* <DEDUP_REMOVED lines=14> */
.L_x_12035:
        /* <DEDUP_REMOVED lines=12> */
.L_x_12036:
        /* <DEDUP_REMOVED lines=43> */
.L_x_12034:
        /* <DEDUP_REMOVED lines=9> */
.L_x_12033:
        /* <DEDUP_REMOVED lines=15> */
.L_x_12039:
        /* <DEDUP_REMOVED lines=12> */
.L_x_12040:
        /* <DEDUP_REMOVED lines=43> */
.L_x_12038:
        /* <DEDUP_REMOVED lines=10> */
.L_x_12037:
        /* <DEDUP_REMOVED lines=15> */
.L_x_12043:
        /* <DEDUP_REMOVED lines=12> */
.L_x_12044:
        /* <DEDUP_REMOVED lines=43> */
.L_x_12042:
        /* <DEDUP_REMOVED lines=9> */
.L_x_12041:
        /* <DEDUP_REMOVED lines=15> */
.L_x_12046:
        /* <DEDUP_REMOVED lines=12> */
.L_x_12047:
        /* <DEDUP_REMOVED lines=43> */
.L_x_12045:
        /* <DEDUP_REMOVED lines=10> */
.L_x_12013:
[----:B------:R-:W-:Y:S01]  /*105b0*/  IMAD.WIDE.U32 R100, R101, 0x20, R118 ;  /* 0x0000002065647825 */ /* 0x000fe200078e0076 */
[----:B-1----:R-:W-:-:S04]  /*105c0*/  IADD3 R123, PT, PT, R96, 0x180, RZ ;  /* 0x00000180607b7810 */ /* 0x002fc80007ffe0ff */
        /* <DEDUP_REMOVED lines=23> */
.L_x_12048:
[----:B------:R-:W-:Y:S05]  /*10740*/  @!P0 BRA `(.L_x_12049) ;  /* 0x00000000000c8947 */ /* 0x000fea0003800000 */
[----:B------:R-:W2:Y:S02]  /*10750*/  LDC.64 R72, c[0x0][0x390] ;  /* 0x0000e400ff487b82 */ /* 0x000ea40000000a00 */
[----:B--2---:R-:W-:-:S06]  /*10760*/  IMAD.WIDE.U32 R72, R123, 0x10, R72 ;  /* 0x000000107b487825 */ /* 0x004fcc00078e0048 */
[----:B------:R-:W5:Y:S02]  /*10770*/  LDG.E.128 R72, desc[UR12][R72.64] ;  /* 0x0000000c48487981 */ /* 0x000f64000c1e1d00 */
.L_x_12049:
[----:B------:R-:W-:Y:S01]  /*10780*/  IADD3 R125, PT, PT, R97, 0x180, RZ ;  /* 0x00000180617d7810 */ /* 0x000fe20007ffe0ff */
[----:B------:R-:W-:Y:S06]  /*10790*/  BRA.U !UP0, `(.L_x_12050) ;  /* 0x0000002908887547 */ /* 0x000fec000b800000 */
[----:B------:R-:W2:Y:S01]  /*107a0*/  LDC.64 R126, c[0x0][0x3a0] ;  /* 0x0000e800ff7e7b82 */ /* 0x000ea20000000a00 */
[----:B------:R-:W-:-:S13]  /*107b0*/  ISETP.GT.AND P2, PT, R0, RZ, PT ;  /* 0x000000ff0000720c */ /* 0x000fda0003f44270 */
[----:B------:R-:W-:Y:S01]  /*107c0*/  @!P2 IMAD.MOV.U32 R128, RZ, RZ, R121 ;  /* 0x000000ffff80a224 */ /* 0x000fe200078e0079 */
[----:B------:R-:W-:Y:S01]  /*107d0*/  @!P2 MOV R0, R124 ;  /* 0x0000007c0000a202 */ /* 0x000fe20000000f00 */
[----:B--2---:R-:W-:-:S05]  /*107e0*/  IMAD.WIDE.U32 R126, R125, 0x20, R126 ;  /* 0x000000207d7e7825 */ /* 0x004fca00078e007e */
[----:B------:R2:W5:Y:S04]  /*107f0*/  LDG.E.128 R96, desc[UR12][R126.64] ;  /* 0x0000000c7e607981 */ /* 0x000568000c1e1d00 */
[----:B01----:R2:W5:Y:S01]  /*10800*/  LDG.E.128 R100, desc[UR12][R126.64+0x10] ;  /* 0x0000100c7e647981 */ /* 0x003562000c1e1d00 */
        /* <DEDUP_REMOVED lines=16> */
.L_x_12053:
        /* <DEDUP_REMOVED lines=12> */
.L_x_12054:
        /* <DEDUP_REMOVED lines=43> */
.L_x_12052:
        /* <DEDUP_REMOVED lines=10> */
.L_x_12051:
        /* <DEDUP_REMOVED lines=18> */
.L_x_12057:
[----:B------:R-:W-:-:S04]  /*10e40*/  IADD3 R120, PT, PT, R120, 0x1, RZ ;  /* 0x0000000178787810 */ /* 0x000fc80007ffe0ff */
[C---:B------:R-:W-:Y:S01]  /*10e50*/  ISETP.NE.AND P3, PT, R120.reuse, RZ, PT ;  /* 0x000000ff7800720c */ /* 0x040fe20003f65270 */
[----:B--2---:R-:W-:-:S12]  /*10e60*/  IMAD.WIDE.U32 R126, R120, -0x2daee0ad, RZ ;  /* 0xd2511f53787e7825 */ /* 0x004fd800078e00ff */
        /* <DEDUP_REMOVED lines=9> */
.L_x_12058:
        /* <DEDUP_REMOVED lines=43> */
.L_x_12056:
[----:B-----5:R-:W-:Y:S01]  /*111b0*/  PRMT R124, R72, 0x7632, R124 ;  /* 0x00007632487c7816 */ /* 0x020fe2000000007c */
[----:B--2---:R-:W-:Y:S01]  /*111c0*/  IMAD.MOV.U32 R127, RZ, RZ, 0x2f800000 ;  /* 0x2f800000ff7f7424 */ /* 0x004fe200078e00ff */
        /* <DEDUP_REMOVED lines=9> */
.L_x_12055:
        /* <DEDUP_REMOVED lines=18> */
.L_x_12061:
        /* <DEDUP_REMOVED lines=12> */
.L_x_12062:
        /* <DEDUP_REMOVED lines=43> */
.L_x_12060:
        /* <DEDUP_REMOVED lines=10> */
.L_x_12059:
        /* <DEDUP_REMOVED lines=18> */
.L_x_12065:
        /* <DEDUP_REMOVED lines=12> */
.L_x_12066:
        /* <DEDUP_REMOVED lines=43> */
.L_x_12064:
        /* <DEDUP_REMOVED lines=11> */
.L_x_12063:
        /* <DEDUP_REMOVED lines=18> */
.L_x_12069:
        /* <DEDUP_REMOVED lines=12> */
.L_x_12070:
        /* <DEDUP_REMOVED lines=43> */
.L_x_12068:
        /* <DEDUP_REMOVED lines=10> */
.L_x_12067:
        /* <DEDUP_REMOVED lines=18> */
.L_x_12073:
        /* <DEDUP_REMOVED lines=12> */
.L_x_12074:
        /* <DEDUP_REMOVED lines=43> */
.L_x_12072:
        /* <DEDUP_REMOVED lines=11> */
.L_x_12071:
        /* <DEDUP_REMOVED lines=18> */
.L_x_12077:
        /* <DEDUP_REMOVED lines=12> */
.L_x_12078:
        /* <DEDUP_REMOVED lines=43> */
.L_x_12076:
        /* <DEDUP_REMOVED lines=10> */
.L_x_12075:
        /* <DEDUP_REMOVED lines=18> */
.L_x_12081:
        /* <DEDUP_REMOVED lines=12> */
.L_x_12082:
        /* <DEDUP_REMOVED lines=43> */
.L_x_12080:
        /* <DEDUP_REMOVED lines=12> */
.L_x_12050:
[----:B------:R-:W-:Y:S01]  /*131c0*/  IMAD.MOV.U32 R0, RZ, RZ, R121 ;  /* 0x000000ffff007224 */ /* 0x000fe200078e0079 */
        /* <DEDUP_REMOVED lines=18> */
.L_x_12085:
        /* <DEDUP_REMOVED lines=12> */
.L_x_12086:
[----:B------:R-:W-:Y:S01]  /*133b0*/  IMAD.WIDE.U32 R98, R3, -0x326172a9, RZ ;  /* 0xcd9e8d5703627825 */ /* 0x000fe200078e00ff */
[----:B-1----:R-:W-:-:S03]  /*133c0*/  LOP3.LUT R102, R107, UR15, R97, 0x96, !PT ;  /* 0x0000000f6b667c12 */ /* 0x002fc6000f8e9661 */
[----:B------:R-:W-:Y:S01]  /*133d0*/  HFMA2 R0, -RZ, RZ, 0, 0 ;  /* 0x00000000ff007431 */ /* 0x000fe200000001ff */
        /* <DEDUP_REMOVED lines=39> */
.L_x_12084:
        /* <DEDUP_REMOVED lines=9> */
.L_x_12083:
        /* <DEDUP_REMOVED lines=15> */
.L_x_12089:
        /* <DEDUP_REMOVED lines=12> */
.L_x_12090:
[----:B01----:R-:W-:Y:S01]  /*13890*/  IMAD.WIDE.U32 R100, R3, -0x326172a9, RZ ;  /* 0xcd9e8d5703647825 */ /* 0x003fe200078e00ff */
        /* <DEDUP_REMOVED lines=42> */
.L_x_12088:
[----:B------:R-:W-:Y:S01]  /*13b40*/  I2FP.F32.U32 R0, R97 ;  /* 0x0000006100007245 */ /* 0x000fe20000201000 */
[----:B01----:R-:W-:Y:S01]  /*13b50*/  HFMA2 R101, -RZ, RZ, 0.1171875, 0 ;  /* 0x2f800000ff657431 */ /* 0x003fe200000001ff */
        /* <DEDUP_REMOVED lines=8> */
.L_x_12087:
        /* <DEDUP_REMOVED lines=15> */
.L_x_12093:
        /* <DEDUP_REMOVED lines=12> */
.L_x_12094:
[----:B01----:R-:W-:Y:S01]  /*13d90*/  IMAD.WIDE.U32 R100, R3, -0x326172a9, RZ ;  /* 0xcd9e8d5703647825 */ /* 0x003fe200078e00ff */
        /* <DEDUP_REMOVED lines=42> */
.L_x_12092:
[----:B------:R-:W-:Y:S01]  /*14040*/  I2FP.F32.U32 R98, R98 ;  /* 0x0000006200627245 */ /* 0x000fe20000201000 */
[----:B------:R-:W-:Y:S01]  /*14050*/  IMAD.MOV.U32 R99, RZ, RZ, 0x2f800000 ;  /* 0x2f800000ff637424 */ /* 0x000fe200078e00ff */
[----:B01---5:R-:W-:-:S03]  /*14060*/  SHF.L.U32 R100, R73, 0x10, RZ ;  /* 0x0000001049647819 */ /* 0x023fc600000006ff */
[----:B------:R-:W-:Y:S02]  /*14070*/  FFMA.FTZ R98, R98, R99, 1.1641532182693481445e-10 ;  /* 0x2f00000062627423 */ /* 0x000fe40000010063 */
[----:B------:R-:W-:-:S03]  /*14080*/  FMUL.FTZ R100, R100, UR17 ;  /* 0x0000001164647c20 */ /* 0x000fc60008410000 */
[----:B------:R-:W-:Y:S01]  /*14090*/  FSETP.GTU.FTZ.AND P2, PT, R98, UR23, PT ;  /* 0x0000001762007c0b */ /* 0x000fe2000bf5c000 */
[----:B------:R-:W-:-:S03]  /*140a0*/  FMUL.FTZ R100, R100, UR16 ;  /* 0x0000001064647c20 */ /* 0x000fc60008410000 */
[----:B------:R-:W-:Y:S02]  /*140b0*/  SEL R111, RZ, 0x1, P2 ;  /* 0x00000001ff6f7807 */ /* 0x000fe40001000000 */
[----:B------:R-:W-:-:S07]  /*140c0*/  FSEL R98, R100, RZ, !P2 ;  /* 0x000000ff64627208 */ /* 0x000fce0005000000 */
.L_x_12091:
[----:B01----:R-:W-:Y:S01]  /*140d0*/  IMAD.MOV.U32 R101, RZ, RZ, R0 ;  /* 0x000000ffff657224 */ /* 0x003fe200078e0000 */
        /* <DEDUP_REMOVED lines=14> */
.L_x_12097:
        /* <DEDUP_REMOVED lines=12> */
.L_x_12098:
        /* <DEDUP_REMOVED lines=43> */
.L_x_12096:
        /* <DEDUP_REMOVED lines=10> */
.L_x_12095:
        /* <DEDUP_REMOVED lines=15> */
.L_x_12101:
        /* <DEDUP_REMOVED lines=12> */
.L_x_12102:
        /* <DEDUP_REMOVED lines=43> */
.L_x_12100:
        /* <DEDUP_REMOVED lines=9> */
.L_x_12099:
        /* <DEDUP_REMOVED lines=15> */
.L_x_12105:
        /* <DEDUP_REMOVED lines=12> */
.L_x_12106:
        /* <DEDUP_REMOVED lines=43> */
.L_x_12104:
        /* <DEDUP_REMOVED lines=10> */
.L_x_12103:
        /* <DEDUP_REMOVED lines=15> */
.L_x_12109:
        /* <DEDUP_REMOVED lines=12> */
.L_x_12110:
        /* <DEDUP_REMOVED lines=43> */
.L_x_12108:
        /* <DEDUP_REMOVED lines=9> */
.L_x_12107:
        /* <DEDUP_REMOVED lines=15> */
.L_x_12112:
        /* <DEDUP_REMOVED lines=12> */
.L_x_12113:
        /* <DEDUP_REMOVED lines=43> */
.L_x_12111:
        /* <DEDUP_REMOVED lines=10> */
.L_x_12079:
[----:B------:R-:W-:Y:S01]  /*159b0*/  FADD.FTZ R0, RZ, R68 ;  /* 0x00000044ff007221 */ /* 0x000fe20000010000 */
[----:B------:R-:W-:-:S04]  /*159c0*/  IMAD.WIDE.U32 R118, R125, 0x20, R118 ;  /* 0x000000207d767825 */ /* 0x000fc800078e0076 */
[----:B--2---:R-:W-:Y:S01]  /*159d0*/  FADD.FTZ R127, R0, R69 ;  /* 0x00000045007f7221 */ /* 0x004fe20000010000 */
        /* <DEDUP_REMOVED lines=53> */
.L_x_12114:
        /* <DEDUP_REMOVED lines=92> */
[----:B------:R-:W-:Y:S01]  /*162f0*/  IMAD.MOV.U32 R123, RZ, RZ, RZ ;  /* 0x000000ffff7b7224 */ /* 0x000fe200078e00ff */
[----:B------:R-:W-:-:S03]  /*16300*/  @!P2 MOV R123, 0x400 ;  /* 0x00000400007ba802 */ /* 0x000fc60000000f00 */
[----:B------:R-:W0:Y:S04]  /*16310*/  SHFL.BFLY PT, R125, R126, 0x10, 0x1f ;  /* 0x0e001f007e7d7f89 */ /* 0x000e2800000e0000 */
[----:B------:R-:W1:Y:S01]  /*16320*/  SHFL.DOWN PT, R128, R123, 0x2, 0x1f ;  /* 0x08401f007b807f89 */ /* 0x000e6200000e0000 */
[----:B0-----:R-:W-:Y:S01]  /*16330*/  FADD.FTZ R119, R126, R125 ;  /* 0x0000007d7e777221 */ /* 0x001fe20000010000 */
[----:B------:R-:W-:Y:S02]  /*16340*/  CS2R R124, SRZ ;  /* 0x00000000007c7805 */ /* 0x000fe4000001ff00 */
[----:B------:R-:W-:Y:S01]  /*16350*/  @!P2 LEA R126, R117, UR4, 0x3 ;  /* 0x00000004757eac11 */ /* 0x000fe2000f8e18ff */
[----:B-1----:R-:W-:Y:S01]  /*16360*/  IMAD.IADD R129, R128, 0x1, R123 ;  /* 0x0000000180817824 */ /* 0x002fe200078e027b */
[----:B------:R0:W-:Y:S01]  /*16370*/  @!P0 STS.64 [R0+UR4], R118 ;  /* 0x0000007600008988 */ /* 0x0001e20008000a04 */
[----:B------:R-:W-:Y:S01]  /*16380*/  I2FP.F32.S32 R128, R128 ;  /* 0x0000008000807245 */ /* 0x000fe20000201400 */
[----:B------:R-:W-:Y:S02]  /*16390*/  BAR.SYNC.DEFER_BLOCKING 0x0 ;  /* 0x0000000000007b1d */ /* 0x000fe40000010000 */
[----:B------:R-:W-:-:S02]  /*163a0*/  I2FP.F32.S32 R131, R129 ;  /* 0x0000008100837245 */ /* 0x000fc40000201400 */
[----:B------:R-:W-:Y:S02]  /*163b0*/  ISETP.NE.AND P0, PT, R2, RZ, PT ;  /* 0x000000ff0200720c */ /* 0x000fe40003f05270 */
[----:B------:R-:W1:Y:S01]  /*163c0*/  MUFU.RCP R132, R131 ;  /* 0x0000008300847308 */ /* 0x000e620000001000 */
[----:B------:R-:W2:Y:S01]  /*163d0*/  SHFL.DOWN PT, R134, R129, 0x1, 0x1f ;  /* 0x08201f0081867f89 */ /* 0x000ea200000e0000 */
[----:B0-----:R-:W-:-:S03]  /*163e0*/  I2FP.F32.U32 R0, R123 ;  /* 0x0000007b00007245 */ /* 0x001fc60000201000 */
[----:B------:R-:W0:Y:S01]  /*163f0*/  @!P2 LDS.64 R124, [R126] ;  /* 0x000000007e7ca984 */ /* 0x000e220000000a00 */
[-C--:B--2---:R-:W-:Y:S02]  /*16400*/  IADD3 R129, PT, PT, R129, R134.reuse, RZ ;  /* 0x0000008681817210 */ /* 0x084fe40007ffe0ff */
[----:B------:R-:W-:Y:S02]  /*16410*/  I2FP.F32.S32 R134, R134 ;  /* 0x0000008600867245 */ /* 0x000fe40000201400 */
        /* <DEDUP_REMOVED lines=9> */
[----:B-1----:R-:W-:Y:S01]  /*164b0*/  FMUL.FTZ R118, R132, R119 ;  /* 0x0000007784767220 */ /* 0x002fe20000410000 */
[----:B------:R-:W-:-:S04]  /*164c0*/  FMUL.FTZ R127, R127, R0 ;  /* 0x000000007f7f7220 */ /* 0x000fc80000410000 */
[----:B------:R-:W0:Y:S01]  /*164d0*/  SHFL.DOWN PT, R119, R118, 0x1, 0x1f ;  /* 0x08201f0076777f89 */ /* 0x000e2200000e0000 */
[----:B------:R-:W-:-:S04]  /*164e0*/  FMUL.FTZ R127, R127, R128 ;  /* 0x000000807f7f7220 */ /* 0x000fc80000410000 */
[----:B------:R-:W-:Y:S02]  /*164f0*/  FFMA.FTZ R125, R132, R127, R125 ;  /* 0x0000007f847d7223 */ /* 0x000fe4000001007d */
[----:B------:R-:W1:Y:S03]  /*16500*/  LDC R127, c[0x0][0x448] ;  /* 0x00011200ff7f7b82 */ /* 0x000e660000000800 */
[----:B------:R-:W3:Y:S01]  /*16510*/  SHFL.DOWN PT, R0, R125, 0x1, 0x1f ;  /* 0x08201f007d007f89 */ /* 0x000ee200000e0000 */
[----:B0-----:R-:W-:Y:S01]  /*16520*/  FADD.FTZ R123, R118, -R119 ;  /* 0x80000077767b7221 */ /* 0x001fe20000010000 */
[----:B------:R-:W-:-:S03]  /*16530*/  FMUL.FTZ R126, R119, R134 ;  /* 0x00000086777e7220 */ /* 0x000fc60000410000 */
[----:B------:R-:W-:Y:S01]  /*16540*/  FMUL.FTZ R124, R123, R123 ;  /* 0x0000007b7b7c7220 */ /* 0x000fe20000410000 */
[C---:B------:R-:W-:Y:S02]  /*16550*/  FFMA.FTZ R126, R131.reuse, R118, R126 ;  /* 0x00000076837e7223 */ /* 0x040fe4000001007e */
[----:B------:R-:W0:Y:S01]  /*16560*/  @!P0 LDC.64 R118, c[0x0][0x3c0] ;  /* 0x0000f000ff768b82 */ /* 0x000e220000000a00 */
[----:B------:R-:W-:Y:S01]  /*16570*/  FMUL.FTZ R124, R131, R124 ;  /* 0x0000007c837c7220 */ /* 0x000fe20000410000 */
[----:B--2---:R-:W-:Y:S01]  /*16580*/  FMUL.FTZ R126, R129, R126 ;  /* 0x0000007e817e7220 */ /* 0x004fe20000410000 */
[----:B---3--:R-:W-:Y:S02]  /*16590*/  FADD.FTZ R0, R125, R0 ;  /* 0x000000007d007221 */ /* 0x008fe40000010000 */
[----:B------:R-:W-:Y:S02]  /*165a0*/  FMUL.FTZ R124, R124, R134 ;  /* 0x000000867c7c7220 */ /* 0x000fe40000410000 */
[----:B------:R-:W2:Y:S02]  /*165b0*/  SHFL.IDX PT, R131, R126, RZ, 0x1f ;  /* 0x00001fff7e837589 */ /* 0x000ea400000e0000 */
[----:B------:R-:W-:-:S02]  /*165c0*/  FFMA.FTZ R129, R129, R124, R0 ;  /* 0x0000007c81817223 */ /* 0x000fc40000010000 */
[----:B------:R-:W3:Y:S03]  /*165d0*/  @!P0 LDC.64 R124, c[0x0][0x3c8] ;  /* 0x0000f200ff7c8b82 */ /* 0x000ee60000000a00 */
[----:B------:R-:W1:Y:S01]  /*165e0*/  SHFL.IDX PT, R128, R129, RZ, 0x1f ;  /* 0x00001fff81807589 */ /* 0x000e6200000e0000 */
[----:B--2---:R-:W-:-:S05]  /*165f0*/  FMUL.FTZ R0, R131, R131 ;  /* 0x0000008383007220 */ /* 0x004fca0000410000 */
[----:B------:R-:W-:Y:S01]  /*16600*/  FSEL R123, R0, RZ, P1 ;  /* 0x000000ff007b7208 */ /* 0x000fe20000800000 */
[----:B-1----:R-:W-:Y:S01]  /*16610*/  FFMA.FTZ R0, R128, UR24, R127 ;  /* 0x0000001880007c23 */ /* 0x002fe2000801007f */
[----:B------:R-:W-:-:S03]  /*16620*/  MOV R127, UR7 ;  /* 0x00000007007f7c02 */ /* 0x000fc60008000f00 */
[----:B------:R-:W-:Y:S01]  /*16630*/  FADD.FTZ R0, R0, R123 ;  /* 0x0000007b00007221 */ /* 0x000fe20000010000 */
[----:B------:R-:W-:Y:S02]  /*16640*/  IMAD.U32 R123, RZ, RZ, UR7 ;  /* 0x00000007ff7b7e24 */ /* 0x000fe4000f8e00ff */
[----:B---3--:R-:W-:-:S03]  /*16650*/  @!P0 IMAD.WIDE R124, R127, 0x4, R124 ;  /* 0x000000047f7c8825 */ /* 0x008fc600078e027c */
[----:B------:R-:W1:Y:S01]  /*16660*/  MUFU.RSQ R0, R0 ;  /* 0x0000000000007308 */ /* 0x000e620000001400 */
[----:B0-----:R-:W-:-:S05]  /*16670*/  @!P0 IMAD.WIDE R118, R123, 0x4, R118 ;  /* 0x000000047b768825 */ /* 0x001fca00078e0276 */
[----:B------:R0:W-:Y:S04]  /*16680*/  @!P0 STG.E desc[UR12][R118.64], R131 ;  /* 0x0000008376008986 */ /* 0x0001e8000c10190c */
[----:B-1----:R0:W-:Y:S01]  /*16690*/  @!P0 STG.E desc[UR12][R124.64], R0 ;  /* 0x000000007c008986 */ /* 0x0021e2000c10190c */
[----:B------:R-:W-:Y:S05]  /*166a0*/  BRA.U !UP0, `(.L_x_12115) ;  /* 0x00000009080c7547 */ /* 0x000fea000b800000 */
[----:B------:R-:W-:Y:S01]  /*166b0*/  UIADD3 UR4, UPT, UPT, UR6, -0x1, URZ ;  /* 0xffffffff06047890 */ /* 0x000fe2000fffe0ff */
[----:B0-----:R-:W-:-:S03]  /*166c0*/  FSEL R118, R131, RZ, !P1 ;  /* 0x000000ff83767208 */ /* 0x001fc60004800000 */
[----:B------:R-:W-:Y:S02]  /*166d0*/  UIMAD UR4, UR4, UR22, URZ ;  /* 0x00000016040472a4 */ /* 0x000fe4000f8e02ff */
[C---:B------:R-:W-:Y:S01]  /*166e0*/  FADD.FTZ R147, -R118.reuse, R94 ;  /* 0x0000005e76937221 */ /* 0x040fe20000010100 */
[C---:B------:R-:W-:Y:S01]  /*166f0*/  FADD.FTZ R149, -R118.reuse, R95 ;  /* 0x0000005f76957221 */ /* 0x040fe20000010100 */
[----:B------:R-:W-:Y:S01]  /*16700*/  USHF.R.S32.HI UR5, URZ, 0x1f, UR4 ;  /* 0x0000001fff057899 */ /* 0x000fe20008011404 */
[----:B------:R-:W0:Y:S01]  /*16710*/  LDC.64 R94, c[0x0][0x428] ;  /* 0x00010a00ff5e7b82 */ /* 0x000e220000000a00 */
[C---:B------:R-:W-:Y:S01]  /*16720*/  FADD.FTZ R89, -R118.reuse, R89 ;  /* 0x0000005976597221 */ /* 0x040fe20000010100 */
[C---:B------:R-:W-:Y:S01]  /*16730*/  FADD.FTZ R133, -R118.reuse, R80 ;  /* 0x0000005076857221 */ /* 0x040fe20000010100 */
[----:B------:R-:W-:Y:S01]  /*16740*/  ULEA.HI UR5, UR5, UR4, URZ, 0x3 ;  /* 0x0000000405057291 */ /* 0x000fe2000f8f18ff */
[----:B------:R-:W-:Y:S01]  /*16750*/  FADD.FTZ R129, -R118, R78 ;  /* 0x0000004e76817221 */ /* 0x000fe20000010100 */
[----:B------:R-:W-:Y:S01]  /*16760*/  FMUL.FTZ R80, R0, R89 ;  /* 0x0000005900507220 */ /* 0x000fe20000410000 */
[C---:B------:R-:W-:Y:S01]  /*16770*/  FADD.FTZ R131, -R118.reuse, R79 ;  /* 0x0000004f76837221 */ /* 0x040fe20000010100 */
[C---:B------:R-:W-:Y:S01]  /*16780*/  FADD.FTZ R91, -R118.reuse, R91 ;  /* 0x0000005b765b7221 */ /* 0x040fe20000010100 */
[----:B------:R-:W-:Y:S01]  /*16790*/  FADD.FTZ R125, -R118, R70 ;  /* 0x00000046767d7221 */ /* 0x000fe20000010100 */
[----:B------:R-:W-:-:S02]  /*167a0*/  IMAD.U32 R89, RZ, RZ, UR5 ;  /* 0x00000005ff597e24 */ /* 0x000fc4000f8e00ff */
[C---:B------:R-:W-:Y:S01]  /*167b0*/  FADD.FTZ R71, -R118.reuse, R71 ;  /* 0x0000004776477221 */ /* 0x040fe20000010100 */
[C---:B------:R-:W-:Y:S01]  /*167c0*/  FADD.FTZ R141, -R118.reuse, R88 ;  /* 0x00000058768d7221 */ /* 0x040fe20000010100 */
[----:B------:R-:W-:Y:S01]  /*167d0*/  FADD.FTZ R93, -R118, R93 ;  /* 0x0000005d765d7221 */ /* 0x000fe20000010100 */
[C---:B------:R-:W-:Y:S01]  /*167e0*/  FMUL.FTZ R129, R0.reuse, R129 ;  /* 0x0000008100817220 */ /* 0x040fe20000410000 */
[----:B------:R-:W-:Y:S01]  /*167f0*/  LEA.HI.SX32 R89, R89, R2, 0x1d ;  /* 0x0000000259597211 */ /* 0x000fe200078feaff */
[----:B------:R-:W-:Y:S01]  /*16800*/  FMUL.FTZ R88, R0, R131 ;  /* 0x0000008300587220 */ /* 0x000fe20000410000 */
[C---:B------:R-:W-:Y:S01]  /*16810*/  FADD.FTZ R153, -R118.reuse, R98 ;  /* 0x0000006276997221 */ /* 0x040fe20000010100 */
[C---:B------:R-:W-:Y:S01]  /*16820*/  FADD.FTZ R119, -R118.reuse, R68 ;  /* 0x0000004476777221 */ /* 0x040fe20000010100 */
[C---:B------:R-:W-:Y:S01]  /*16830*/  FADD.FTZ R123, -R118.reuse, R69 ;  /* 0x00000045767b7221 */ /* 0x040fe20000010100 */
[----:B------:R-:W-:Y:S01]  /*16840*/  FADD.FTZ R155, -R118, R100 ;  /* 0x00000064769b7221 */ /* 0x000fe20000010100 */
        /* <DEDUP_REMOVED lines=20> */
[----:B------:R-:W-:Y:S01]  /*16990*/  FMUL.FTZ R100, R0, R93 ;  /* 0x0000005d00647220 */ /* 0x000fe20000410000 */
[----:B------:R-:W-:Y:S01]  /*169a0*/  IADD3 R91, PT, PT, R89, 0x80, RZ ;  /* 0x00000080595b7810 */ /* 0x000fe20007ffe0ff */
[----:B------:R-:W-:Y:S01]  /*169b0*/  FFMA.FTZ R71, R129, R10, R42 ;  /* 0x0000000a81477223 */ /* 0x000fe2000001002a */
[C---:B------:R-:W-:Y:S01]  /*169c0*/  VIADD R93, R89.reuse, 0x100 ;  /* 0x00000100595d7836 */ /* 0x040fe20000000000 */
[C---:B------:R-:W-:Y:S01]  /*169d0*/  IADD3 R125, PT, PT, R89.reuse, 0x180, RZ ;  /* 0x00000180597d7810 */ /* 0x040fe20007ffe0ff */
[----:B------:R-:W-:Y:S01]  /*169e0*/  FFMA.FTZ R118, R88, R11, R43 ;  /* 0x0000000b58767223 */ /* 0x000fe2000001002b */
        /* <DEDUP_REMOVED lines=13> */
[----:B------:R-:W-:Y:S01]  /*16ac0*/  FFMA.FTZ R78, R137, R16, R48 ;  /* 0x00000010894e7223 */ /* 0x000fe20000010030 */
[C---:B------:R-:W-:Y:S01]  /*16ad0*/  FMUL.FTZ R77, R0.reuse, R133 ;  /* 0x00000085004d7220 */ /* 0x040fe20000410000 */
[----:B------:R-:W-:Y:S01]  /*16ae0*/  FMUL.FTZ R76, R0, R81 ;  /* 0x00000051004c7220 */ /* 0x000fe20000410000 */
[----:B------:R-:W-:-:S04]  /*16af0*/  IMAD.WIDE.U32 R94, R125, 0x10, R94 ;  /* 0x000000107d5e7825 */ /* 0x000fc800078e005e */
        /* <DEDUP_REMOVED lines=60> */
[----:B------:R-:W-:-:S05]  /*16ec0*/  F2FP.BF16.F32.PACK_AB R84, R97, R98 ;  /* 0x000000626154723e */ /* 0x000fca00000010ff */
[----:B------:R1:W-:Y:S02]  /*16ed0*/  STG.E.128 desc[UR12][R94.64], R84 ;  /* 0x000000545e007986 */ /* 0x0003e4000c101d0c */
.L_x_12115:
[----:B------:R-:W-:Y:S02]  /*16ee0*/  UIADD3 UR7, UPT, UPT, UR7, UR20, URZ ;  /* 0x0000001407077290 */ /* 0x000fe4000fffe0ff */
[----:B------:R-:W-:Y:S02]  /*16ef0*/  UPLOP3.LUT UP1, UPT, UPT, UPT, UP1, 0x40, 0x4 ;  /* 0x000000000004789c */ /* 0x000fe40003f2e810 */
[----:B------:R-:W-:-:S09]  /*16f00*/  UISETP.GE.AND UP0, UPT, UR7, UR21, UPT ;  /* 0x000000150700728c */ /* 0x000fd2000bf06270 */
[----:B------:R-:W-:Y:S05]  /*16f10*/  BRA.U !UP0, `(.L_x_12116) ;  /* 0xfffffe9908e07547 */ /* 0x000fea000b83ffff */
[----:B------:R-:W-:Y:S05]  /*16f20*/  EXIT ;  /* 0x000000000000794d */ /* 0x000fea0003800000 */
.L_x_12117:
        /* <DEDUP_REMOVED lines=13> */
.L_x_27273:


//--------------------- .text._ZN10layer_norm13ln_fwd_kernelINS_13Kernel_traitsIf13__nv_bfloat16fS2_fjLj4096ELj1ELj1ELj4ELj16ENS_18Kernel_traits_baseILj4096EfS2_fS2_fjLj128EEEEELb1ELb1ELb0ELb0EEEvNS_9FwdParamsE --------------------------
	.section	.text._ZN10layer_norm13ln_fwd_kernelINS_13Kernel_traitsIf13__nv_bfloat16fS2_fjLj4096ELj1ELj1ELj4ELj16ENS_18Kernel_traits_baseILj4096EfS2_fS2_fjLj128EEEEELb1ELb1ELb0ELb0EEEvNS_9FwdParamsE,"ax",@progbits
	.align	128
        .global         _ZN10layer_norm13ln_fwd_kernelINS_13Kernel_traitsIf13__nv_bfloat16fS2_fjLj4096ELj1ELj1ELj4ELj16ENS_18Kernel_traits_baseILj4096EfS2_fS2_fjLj128EEEEELb1ELb1ELb0ELb0EEEvNS_9FwdParamsE
        .type           _ZN10layer_norm13ln_fwd_kernelINS_13Kernel_traitsIf13__nv_bfloat16fS2_fjLj4096ELj1ELj1ELj4ELj16ENS_18Kernel_traits_baseILj4096EfS2_fS2_fjLj128EEEEELb1ELb1ELb0ELb0EEEvNS_9FwdParamsE,@function
        .size           _ZN10layer_norm13ln_fwd_kernelINS_13Kernel_traitsIf13__nv_bfloat16fS2_fjLj4096ELj1ELj1ELj4ELj16ENS_18Kernel_traits_baseILj4096EfS2_fS2_fjLj128EEEEELb1ELb1ELb0ELb0EEEvNS_9FwdParamsE,(.L_x_27274 - _ZN10layer_norm13ln_fwd_kernelINS_13Kernel_traitsIf13__nv_bfloat16fS2_fjLj4096ELj1ELj1ELj4ELj16ENS_18Kernel_traits_baseILj4096EfS2_fS2_fjLj128EEEEELb1ELb1ELb0ELb0EEEvNS_9FwdParamsE)
        .other          _ZN10layer_norm13ln_fwd_kernelINS_13Kernel_traitsIf13__nv_bfloat16fS2_fjLj4096ELj1ELj1ELj4ELj16ENS_18Kernel_traits_baseILj4096EfS2_fS2_fjLj128EEEEELb1ELb1ELb0ELb0EEEvNS_9FwdParamsE,@"STO_CUDA_ENTRY STV_DEFAULT"
_ZN10layer_norm13ln_fwd_kernelINS_13Kernel_traitsIf13__nv_bfloat16fS2_fjLj4096ELj1ELj1ELj4ELj16ENS_18Kernel_traits_baseILj4096EfS2_fS2_fjLj128EEEEELb1ELb1ELb0ELb0EEEvNS_9FwdParamsE:
.text._ZN10layer_norm13ln_fwd_kernelINS_13Kernel_traitsIf13__nv_bfloat16fS2_fjLj4096ELj1ELj1ELj4ELj16ENS_18Kernel_traits_baseILj4096EfS2_fS2_fjLj128EEEEELb1ELb1ELb0ELb0EEEvNS_9FwdParamsE:
        /* <DEDUP_REMOVED lines=18> */
[----:B------:R-:W1:Y:S01]  /*0120*/  S2UR UR14, SR_CTAID.X ;  /* 0x00000000000e79c3 */ /* 0x000e620000002500 */
[----:B------:R-:W3:Y:S01]  /*0130*/  S2R R2, SR_TID.X ;  /* 0x0000000000027919 */ /* 0x000ee20000002100 */
[----:B------:R-:W-:-:S02]  /*0140*/  USHF.R.S32.HI UR4, URZ, 0x1f, UR5 ;  /* 0x0000001fff047899 */ /* 0x000fc40008011405 */
[----:B------:R-:W-:Y:S02]  /*0150*/  UISETP.NE.AND.EX UP0, UPT, UR11, URZ, UPT, UP0 ;  /* 0x000000ff0b00728c */ /* 0x000fe4000bf05300 */
[----:B------:R-:W-:Y:S02]  /*0160*/  ULEA.HI UR4, UR4, UR5, URZ, 0x3 ;  /* 0x0000000504047291 */ /* 0x000fe4000f8f18ff */
[----:B------:R-:W1:Y:S02]  /*0170*/  LDC R153, c[0x0][0x360] ;  /* 0x0000d800ff997b82 */ /* 0x000e640000000800 */
[----:B------:R-:W-:Y:S01]  /*0180*/  USHF.R.S32.HI UR4, URZ, 0x3, UR4 ;  /* 0x00000003ff047899 */ /* 0x000fe20008011404 */
[----:B--2---:R-:W-:Y:S01]  /*0190*/  @P0 R2UR UR8, R4 ;  /* 0x00000000040802ca */ /* 0x004fe200000e0000 */
[----:B---3--:R-:W-:Y:S01]  /*01a0*/  IMAD.MOV.U32 R4, RZ, RZ, R2 ;  /* 0x000000ffff047224 */ /* 0x008fe200078e0002 */
[----:B------:R-:W-:-:S03]  /*01b0*/  @P0 R2UR UR9, R5 ;  /* 0x00000000050902ca */ /* 0x000fc600000e0000 */
[----:B-1----:R-:W-:Y:S01]  /*01c0*/  IMAD R153, R153, UR14, R4 ;  /* 0x0000000e99997c24 */ /* 0x002fe2000f8e0204 */
[----:B0-----:R-:W-:Y:S02]  /*01d0*/  @P0 IADD3 R0, P1, PT, R6, R3, RZ ;  /* 0x0000000306000210 */ /* 0x001fe40007f3e0ff */
[----:B------:R-:W-:Y:S02]  /*01e0*/  LOP3.LUT R6, R4, 0x7f, RZ, 0x3c, !PT ;  /* 0x0000007f04067812 */ /* 0x000fe400078e3cff */
[----:B------:R-:W-:Y:S02]  /*01f0*/  @P0 IADD3.X R151, PT, PT, RZ, R7, RZ, P1, !PT ;  /* 0x00000007ff970210 */ /* 0x000fe40000ffe4ff */
[----:B------:R-:W-:Y:S01]  /*0200*/  LOP3.LUT R3, R2, 0x60, RZ, 0xc0, !PT ;  /* 0x0000006002037812 */ /* 0x000fe200078ec0ff */
[----:B------:R-:W-:Y:S01]  /*0210*/  VIADD R6, R6, UR4 ;  /* 0x0000000406067c36 */ /* 0x000fe20008000000 */
[--C-:B------:R-:W-:Y:S01]  /*0220*/  SHF.R.U64 R152, R0, 0x2, R151.reuse ;  /* 0x0000000200987819 */ /* 0x100fe20000001297 */
[----:B------:R-:W-:Y:S01]  /*0230*/  UIADD3 UR21, UPT, UPT, UR8, -0x61c88647, URZ ;  /* 0x9e3779b908157890 */ /* 0x000fe2000fffe0ff */
[----:B------:R-:W-:Y:S01]  /*0240*/  SHF.R.U32.HI R151, RZ, 0x2, R151 ;  /* 0x00000002ff977819 */ /* 0x000fe20000011697 */
[----:B------:R-:W-:-:S02]  /*0250*/  UIADD3 UR22, UPT, UPT, UR9, -0x4498517b, URZ ;  /* 0xbb67ae8509167890 */ /* 0x000fc4000fffe0ff */
[----:B------:R-:W-:Y:S02]  /*0260*/  UIADD3 UR23, UPT, UPT, UR8, 0x3c6ef372, URZ ;  /* 0x3c6ef37208177890 */ /* 0x000fe4000fffe0ff */
[----:B------:R-:W-:Y:S02]  /*0270*/  UIADD3 UR24, UPT, UPT, UR9, 0x76cf5d0a, URZ ;  /* 0x76cf5d0a09187890 */ /* 0x000fe4000fffe0ff */
[----:B------:R-:W-:Y:S02]  /*0280*/  UIADD3 UR15, UPT, UPT, UR8, -0x255992d5, URZ ;  /* 0xdaa66d2b080f7890 */ /* 0x000fe4000fffe0ff */
[----:B------:R-:W-:Y:S02]  /*0290*/  UIADD3 UR25, UPT, UPT, UR9, 0x32370b8f, URZ ;  /* 0x32370b8f09197890 */ /* 0x000fe4000fffe0ff */
[----:B------:R-:W-:Y:S02]  /*02a0*/  UIADD3 UR12, UPT, UPT, UR8, 0x78dde6e4, URZ ;  /* 0x78dde6e4080c7890 */ /* 0x000fe4000fffe0ff */
        /* <DEDUP_REMOVED lines=69> */
.L_x_12119:
        /* <DEDUP_REMOVED lines=21> */
[C---:B---3--:R-:W-:Y:S02]  /*0850*/  @P1 IMAD.WIDE.U32 R40, R4.reuse, 0x20, R40 ;  /* 0x0000002004281825 */ /* 0x048fe400078e0028 */
[----:B------:R3:W5:Y:S02]  /*0860*/  @P0 LDG.E.128 R28, desc[UR6][R20.64+0x10] ;  /* 0x00001006141c0981 */ /* 0x000764000c1e1d00 */
[----:B------:R-:W-:Y:S02]  /*0870*/  @P1 VIADD R4, R4, 0x80 ;  /* 0x0000008004041836 */ /* 0x000fe40000000000 */
[----:B------:R-:W5:Y:S01]  /*0880*/  @P1 LDG.E.128 R32, desc[UR6][R22.64] ;  /* 0x0000000616201981 */ /* 0x000f62000c1e1d00 */
[----:B------:R-:W4:Y:S01]  /*0890*/  @P3 LDC.64 R64, c[0x0][0x3e8] ;  /* 0x0000fa00ff403b82 */ /* 0x000f220000000a00 */
[----:B0-----:R-:W-:-:S02]  /*08a0*/  @P2 IMAD.WIDE.U32 R42, R4, 0x20, R42 ;  /* 0x00000020042a2825 */ /* 0x001fc400078e002a */
[----:B------:R0:W5:Y:S01]  /*08b0*/  @P1 LDG.E.128 R36, desc[UR6][R22.64+0x10] ;  /* 0x0000100616241981 */ /* 0x000162000c1e1d00 */
[----:B--2---:R-:W-:Y:S02]  /*08c0*/  CS2R R18, SRZ ;  /* 0x0000000000127805 */ /* 0x004fe4000001ff00 */
[----:B---3--:R-:W-:Y:S02]  /*08d0*/  CS2R R20, SRZ ;  /* 0x0000000000147805 */ /* 0x008fe4000001ff00 */
[----:B------:R-:W-:Y:S01]  /*08e0*/  @P3 CS2R R94, SRZ ;  /* 0x00000000005e3805 */ /* 0x000fe2000001ff00 */
[----:B------:R-:W5:Y:S01]  /*08f0*/  @P1 LDG.E.128 R48, desc[UR6][R40.64] ;  /* 0x0000000628301981 */ /* 0x000f62000c1e1d00 */
[C---:B-1----:R-:W-:Y:S01]  /*0900*/  @P2 IMAD.WIDE.U32 R44, R4.reuse, 0x20, R44 ;  /* 0x00000020042c2825 */ /* 0x042fe200078e002c */
[----:B------:R-:W-:Y:S02]  /*0910*/  @P3 CS2R R92, SRZ ;  /* 0x00000000005c3805 */ /* 0x000fe4000001ff00 */
[----:B------:R-:W5:Y:S01]  /*0920*/  @P1 LDG.E.128 R52, desc[UR6][R40.64+0x10] ;  /* 0x0000100628341981 */ /* 0x000f62000c1e1d00 */
[----:B------:R-:W-:Y:S01]  /*0930*/  @P2 VIADD R4, R4, 0x80 ;  /* 0x0000008004042836 */ /* 0x000fe20000000000 */
[----:B0-----:R-:W-:-:S02]  /*0940*/  CS2R R22, SRZ ;  /* 0x0000000000167805 */ /* 0x001fc4000001ff00 */
[----:B------:R-:W5:Y:S01]  /*0950*/  @P2 LDG.E.128 R56, desc[UR6][R42.64] ;  /* 0x000000062a382981 */ /* 0x000f62000c1e1d00 */
[----:B----4-:R-:W-:Y:S01]  /*0960*/  @P3 IMAD.WIDE.U32 R16, R4, 0x20, R46 ;  /* 0x0000002004103825 */ /* 0x010fe200078e002e */
[----:B------:R-:W-:Y:S02]  /*0970*/  @P3 CS2R R90, SRZ ;  /* 0x00000000005a3805 */ /* 0x000fe4000001ff00 */
[----:B------:R-:W5:Y:S01]  /*0980*/  @P2 LDG.E.128 R60, desc[UR6][R42.64+0x10] ;  /* 0x000010062a3c2981 */ /* 0x000f62000c1e1d00 */
[----:B------:R-:W-:-:S03]  /*0990*/  @P3 CS2R R88, SRZ ;  /* 0x0000000000583805 */ /* 0x000fc6000001ff00 */
[----:B------:R-:W5:Y:S01]  /*09a0*/  @P2 LDG.E.128 R72, desc[UR6][R44.64] ;  /* 0x000000062c482981 */ /* 0x000f62000c1e1d00 */
[----:B------:R-:W-:Y:S01]  /*09b0*/  @P3 IMAD.WIDE.U32 R4, R4, 0x20, R64 ;  /* 0x0000002004043825 */ /* 0x000fe200078e0040 */
[----:B------:R-:W-:Y:S02]  /*09c0*/  CS2R R46, SRZ ;  /* 0x00000000002e7805 */ /* 0x000fe4000001ff00 */
[----:B------:R0:W5:Y:S04]  /*09d0*/  @P2 LDG.E.128 R76, desc[UR6][R44.64+0x10] ;  /* 0x000010062c4c2981 */ /* 0x000168000c1e1d00 */
[----:B------:R-:W5:Y:S04]  /*09e0*/  @P3 LDG.E.128 R96, desc[UR6][R4.64] ;  /* 0x0000000604603981 */ /* 0x000f68000c1e1d00 */
[----:B------:R-:W5:Y:S01]  /*09f0*/  @P3 LDG.E.128 R100, desc[UR6][R4.64+0x10] ;  /* 0x0000100604643981 */ /* 0x000f62000c1e1d00 */
[----:B------:R-:W-:-:S02]  /*0a00*/  CS2R R64, SRZ ;  /* 0x0000000000407805 */ /* 0x000fc4000001ff00 */
[----:B0-----:R-:W-:Y:S02]  /*0a10*/  CS2R R44, SRZ ;  /* 0x00000000002c7805 */ /* 0x001fe4000001ff00 */
[----:B------:R-:W-:Y:S01]  /*0a20*/  CS2R R42, SRZ ;  /* 0x00000000002a7805 */ /* 0x000fe2000001ff00 */
[----:B------:R-:W5:Y:S01]  /*0a30*/  @P3 LDG.E.128 R80, desc[UR6][R16.64] ;  /* 0x0000000610503981 */ /* 0x000f62000c1e1d00 */
[----:B------:R-:W-:-:S03]  /*0a40*/  CS2R R40, SRZ ;  /* 0x0000000000287805 */ /* 0x000fc6000001ff00 */
[----:B------:R0:W5:Y:S02]  /*0a50*/  @P3 LDG.E.128 R84, desc[UR6][R16.64+0x10] ;  /* 0x0000100610543981 */ /* 0x000164000c1e1d00 */
[----:B0-----:R-:W-:-:S07]  /*0a60*/  CS2R R16, SRZ ;  /* 0x0000000000107805 */ /* 0x001fce000001ff00 */
.L_x_12120:
[----:B------:R-:W-:Y:S05]  /*0a70*/  BSYNC.RECONVERGENT B0 ;  /* 0x0000000000007941 */ /* 0x000fea0003800200 */
.L_x_12118:
        /* <DEDUP_REMOVED lines=19> */
[----:B------:R-:W-:Y:S01]  /*0bb0*/  IMAD R104, R5, -0x326172a9, RZ ;  /* 0xcd9e8d5705687824 */ /* 0x000fe200078e02ff */
[----:B0-----:R-:W-:Y:S01]  /*0bc0*/  UISETP.NE.U32.AND UP0, UPT, UR10, URZ, UPT ;  /* 0x000000ff0a00728c */ /* 0x001fe2000bf05070 */
[----:B------:R-:W-:-:S03]  /*0bd0*/  IMAD.HI.U32 R5, R105, -0x326172a9, RZ ;  /* 0xcd9e8d5769057827 */ /* 0x000fc600078e00ff */
[----:B------:R-:W-:Y:S01]  /*0be0*/  UISETP.NE.AND.EX UP0, UPT, UR11, URZ, UPT, UP0 ;  /* 0x000000ff0b00728c */ /* 0x000fe2000bf05300 */
        /* <DEDUP_REMOVED lines=18> */
[----:B------:R-:W1:Y:S03]  /*0d10*/  LDCU.64 UR12, c[0x0][0x380] ;  /* 0x00007000ff0c77ac */ /* 0x000e660008000a00 */
[----:B------:R-:W-:Y:S01]  /*0d20*/  IMAD R106, R106, -0x326172a9, RZ ;  /* 0xcd9e8d576a6a7824 */ /* 0x000fe200078e02ff */
[----:B------:R-:W-:Y:S01]  /*0d30*/  LOP3.LUT R104, R105, UR19, R104, 0x96, !PT ;  /* 0x0000001369687c12 */ /* 0x000fe2000f8e9668 */
[C---:B------:R-:W-:Y:S01]  /*0d40*/  IMAD.HI.U32 R7, R5.reuse, -0x326172a9, RZ ;  /* 0xcd9e8d5705077827 */ /* 0x040fe200078e00ff */
[----:B------:R-:W2:Y:S03]  /*0d50*/  LDCU UR19, c[0x0][0x400] ;  /* 0x00008000ff1377ac */ /* 0x000ea60008000800 */
[----:B------:R-:W-:Y:S01]  /*0d60*/  IMAD R105, R4, -0x2daee0ad, RZ ;  /* 0xd2511f5304697824 */ /* 0x000fe200078e02ff */
[----:B------:R-:W-:Y:S01]  /*0d70*/  LOP3.LUT R7, R106, UR16, R7, 0x96, !PT ;  /* 0x000000106a077c12 */ /* 0x000fe2000f8e9607 */
[----:B------:R-:W-:-:S02]  /*0d80*/  IMAD R106, R5, -0x326172a9, RZ ;  /* 0xcd9e8d57056a7824 */ /* 0x000fc400078e02ff */
[----:B------:R-:W-:-:S04]  /*0d90*/  IMAD.HI.U32 R5, R104, -0x326172a9, RZ ;  /* 0xcd9e8d5768057827 */ /* 0x000fc800078e00ff */
[C---:B------:R-:W-:Y:S01]  /*0da0*/  IMAD.HI.U32 R4, R7.reuse, -0x2daee0ad, RZ ;  /* 0xd2511f5307047827 */ /* 0x040fe200078e00ff */
[----:B------:R-:W-:Y:S01]  /*0db0*/  LOP3.LUT R5, R106, UR18, R5, 0x96, !PT ;  /* 0x000000126a057c12 */ /* 0x000fe2000f8e9605 */
[----:B------:R-:W3:Y:S02]  /*0dc0*/  LDCU.U8 UR18, c[0x0][0x410] ;  /* 0x00008200ff1277ac */ /* 0x000ee40008000000 */
[----:B------:R-:W-:Y:S01]  /*0dd0*/  IMAD R106, R7, -0x2daee0ad, RZ ;  /* 0xd2511f53076a7824 */ /* 0x000fe200078e02ff */
[----:B------:R-:W-:Y:S01]  /*0de0*/  LOP3.LUT R4, R105, UR17, R4, 0x96, !PT ;  /* 0x0000001169047c12 */ /* 0x000fe2000f8e9604 */
[----:B------:R-:W-:Y:S01]  /*0df0*/  IMAD.HI.U32 R105, R5, -0x2daee0ad, RZ ;  /* 0xd2511f5305697827 */ /* 0x000fe200078e00ff */
[----:B------:R-:W4:Y:S03]  /*0e00*/  LDCU UR17, c[0x0][0x388] ;  /* 0x00007100ff1177ac */ /* 0x000f260008000800 */
        /* <DEDUP_REMOVED lines=9> */
[----:B------:R-:W-:-:S03]  /*0ea0*/  ULOP3.LUT UR20, UR4, 0x7f, URZ, 0xc0, !UPT ;  /* 0x0000007f04147892 */ /* 0x000fc6000f8ec0ff */
[----:B------:R-:W-:Y:S01]  /*0eb0*/  IMAD R7, R7, -0x2daee0ad, RZ ;  /* 0xd2511f5307077824 */ /* 0x000fe200078e02ff */
[----:B------:R-:W-:Y:S01]  /*0ec0*/  LOP3.LUT R104, R104, UR28, R5, 0x96, !PT ;  /* 0x0000001c68687c12 */ /* 0x000fe2000f8e9605 */
[----:B------:R-:W-:Y:S01]  /*0ed0*/  IMAD.HI.U32 R148, R107, -0x2daee0ad, RZ ;  /* 0xd2511f536b947827 */ /* 0x000fe200078e00ff */
[----:B------:R-:W-:-:S03]  /*0ee0*/  LOP3.LUT R5, R0, 0x3, RZ, 0xc0, !PT ;  /* 0x0000000300057812 */ /* 0x000fc600078ec0ff */
[----:B------:R-:W-:Y:S01]  /*0ef0*/  IMAD R105, R105, -0x326172a9, RZ ;  /* 0xcd9e8d5769697824 */ /* 0x000fe200078e02ff */
[----:B------:R-:W-:Y:S01]  /*0f00*/  LOP3.LUT R148, R7, UR30, R148, 0x96, !PT ;  /* 0x0000001e07947c12 */ /* 0x000fe2000f8e9694 */
[----:B------:R-:W-:-:S04]  /*0f10*/  IMAD.HI.U32 R4, R104, -0x326172a9, RZ ;  /* 0xcd9e8d5768047827 */ /* 0x000fc800078e00ff */
[----:B------:R-:W-:Y:S01]  /*0f20*/  IMAD.SHL.U32 R2, R2, 0x20, RZ ;  /* 0x0000002002027824 */ /* 0x000fe200078e00ff */
[----:B------:R-:W-:Y:S02]  /*0f30*/  LOP3.LUT R7, R105, UR29, R4, 0x96, !PT ;  /* 0x0000001d69077c12 */ /* 0x000fe4000f8e9604 */
[----:B------:R-:W-:Y:S02]  /*0f40*/  IADD3 R4, PT, PT, RZ, -R3, RZ ;  /* 0x80000003ff047210 */ /* 0x000fe40007ffe0ff */
[----:B------:R-:W-:Y:S02]  /*0f50*/  LOP3.LUT R3, R2, 0x3e0, RZ, 0xc0, !PT ;  /* 0x000003e002037812 */ /* 0x000fe400078ec0ff */
[----:B------:R-:W-:Y:S01]  /*0f60*/  VIADDMNMX R2, R4, UR20, RZ, !PT ;  /* 0x0000001404027c46 */ /* 0x000fe2000f8001ff */
[----:B------:R-:W-:Y:S02]  /*0f70*/  HFMA2 R4, -RZ, RZ, 0, 0 ;  /* 0x00000000ff047431 */ /* 0x000fe400000001ff */
[----:B------:R-:W-:Y:S01]  /*0f80*/  IMAD.MOV R3, RZ, RZ, -R3 ;  /* 0x000000ffff037224 */ /* 0x000fe200078e0a03 */
[----:B------:R-:W-:-:S04]  /*0f90*/  VIMNMX R2, PT, PT, R2, 0x20, PT ;  /* 0x0000002002027848 */ /* 0x000fc80003fe0100 */
[----:B------:R-:W-:-:S04]  /*0fa0*/  LEA R2, R2, UR5, 0x3 ;  /* 0x0000000502027c11 */ /* 0x000fc8000f8e18ff */
[----:B------:R-:W-:Y:S02]  /*0fb0*/  I2FP.F32.U32 R150, R2 ;  /* 0x0000000200967245 */ /* 0x000fe40000201000 */
[----:B------:R-:W-:Y:S01]  /*0fc0*/  VIADDMNMX R2, R3, UR20, RZ, !PT ;  /* 0x0000001403027c46 */ /* 0x000fe2000f8001ff */
[----:B------:R-:W-:-:S03]  /*0fd0*/  IMAD R3, R107, -0x2daee0ad, RZ ;  /* 0xd2511f536b037824 */ /* 0x000fc600078e02ff */
[----:B------:R-:W0:Y:S01]  /*0fe0*/  MUFU.RCP R150, R150 ;  /* 0x0000009600967308 */ /* 0x000e220000001000 */
[----:B------:R-:W-:-:S04]  /*0ff0*/  VIMNMX R2, PT, PT, R2, 0x20, PT ;  /* 0x0000002002027848 */ /* 0x000fc80003fe0100 */
[----:B------:R-:W-:Y:S01]  /*1000*/  LEA R149, R2, UR5, 0x3 ;  /* 0x0000000502957c11 */ /* 0x000fe2000f8e18ff */
[----:B-1234-:R-:W-:-:S07]  /*1010*/  IMAD R2, R104, -0x326172a9, RZ ;  /* 0xcd9e8d5768027824 */ /* 0x01efce00078e02ff */
.L_x_12468:
[----:B-1----:R-:W1:Y:S01]  /*1020*/  @UP0 LDCU.64 UR4, c[0x0][0x3e0] ;  /* 0x00007c00ff0407ac */ /* 0x002e620008000a00 */
[----:B------:R-:W-:Y:S01]  /*1030*/  PLOP3.LUT P0, PT, PT, PT, UP0, 0x80, 0x8 ;  /* 0x000000000008781c */ /* 0x000fe20003f0f008 */
[----:B-1----:R-:W-:-:S06]  /*1040*/  @UP0 UIMAD.WIDE UR4, UR14, 0x2, UR4 ;  /* 0x000000020e0408a5 */ /* 0x002fcc000f8e0204 */
[----:B0-234-:R-:W-:Y:S02]  /*1050*/  IMAD.U32 R144, RZ, RZ, UR4 ;  /* 0x00000004ff907e24 */ /* 0x01dfe4000f8e00ff */
[----:B------:R-:W-:-:S05]  /*1060*/  IMAD.U32 R145, RZ, RZ, UR5 ;  /* 0x00000005ff917e24 */ /* 0x000fca000f8e00ff */
[----:B------:R1:W2:Y:S01]  /*1070*/  @P0 LDG.E.U16 R144, desc[UR6][R144.64] ;  /* 0x0000000690900981 */ /* 0x0002a2000c1e1500 */
[----:B------:R-:W-:Y:S01]  /*1080*/  PLOP3.LUT P0, PT, PT, PT, UP0, 0x80, 0x8 ;  /* 0x000000000008781c */ /* 0x000fe20003f0f008 */
[----:B------:R-:W-:Y:S01]  /*1090*/  UIMAD UR4, UR14, UR17, URZ ;  /* 0x000000110e0472a4 */ /* 0x000fe2000f8e02ff */
[----:B------:R-:W-:Y:S01]  /*10a0*/  ISETP.GE.U32.AND P1, PT, R6, 0x80, PT ;  /* 0x000000800600780c */ /* 0x000fe20003f26070 */
[----:B------:R-:W3:Y:S01]  /*10b0*/  S2R R146, SR_TID.X ;  /* 0x0000000000927919 */ /* 0x000ee20000002100 */
[----:B------:R-:W-:Y:S01]  /*10c0*/  BSSY.RECONVERGENT B0, `(.L_x_12121) ;  /* 0x0000648000007945 */ /* 0x000fe20003800200 */
[----:B------:R-:W-:-:S04]  /*10d0*/  USHF.R.S32.HI UR5, URZ, 0x1f, UR4 ;  /* 0x0000001fff057899 */ /* 0x000fc80008011404 */
[----:B------:R-:W-:-:S03]  /*10e0*/  ULEA.HI UR5, UR5, UR4, URZ, 0x3 ;  /* 0x0000000405057291 */ /* 0x000fc6000f8f18ff */
[----:B------:R-:W-:-:S03]  /*10f0*/  UMOV UR4, 0x3f800000 ;  /* 0x3f80000000047882 */ /* 0x000fc60000000000 */
[----:B------:R-:W-:-:S04]  /*1100*/  MOV R147, UR5 ;  /* 0x0000000500937c02 */ /* 0x000fc80008000f00 */
[----:B---3--:R-:W-:-:S05]  /*1110*/  LEA.HI.SX32 R0, R147, R146, 0x1d ;  /* 0x0000009293007211 */ /* 0x008fca00078feaff */
[----:B-1----:R-:W-:Y:S01]  /*1120*/  IMAD.MOV.U32 R145, RZ, RZ, R0 ;  /* 0x000000ffff917224 */ /* 0x002fe200078e0000 */
[----:B--2---:R-:W-:Y:S02]  /*1130*/  @P0 R2UR UR20, R144 ;  /* 0x00000000901402ca */ /* 0x004fe400000e0000 */
[----:B------:R-:W-:-:S11]  /*1140*/  P2R R144, PR, RZ, 0x2 ;  /* 0x00000002ff907803 */ /* 0x000fd60000000000 */
        /* <DEDUP_REMOVED lines=23> */
.L_x_27110:
[----:B------:R-:W-:Y:S05]  /*12c0*/  BRX R112 -0x12d0                                       (*"BRANCH_TARGETS .L_x_27111,.L_x_27112,.L_x_27113"*) ;  /* 0xffffffec704c7949 */ /* 0x000fea000383ffff */
.L_x_27113:
[----:B------:R-:W-:Y:S01]  /*12d0*/  VIADD R114, R5, 0x1 ;  /* 0x0000000105727836 */ /* 0x000fe20000000000 */
[----:B------:R-:W-:Y:S01]  /*12e0*/  MOV R115, R7 ;  /* 0x0000000700737202 */ /* 0x000fe20000000f00 */
[----:B------:R-:W-:Y:S01]  /*12f0*/  IMAD.MOV.U32 R154, RZ, RZ, R3 ;  /* 0x000000ffff9a7224 */ /* 0x000fe200078e0003 */
[----:B------:R-:W-:Y:S06]  /*1300*/  BRA `(.L_x_12125) ;  /* 0x0000000400307947 */ /* 0x000fec0003800000 */
.L_x_27111:
[----:B------:R-:W-:Y:S01]  /*1310*/  IMAD.MOV.U32 R154, RZ, RZ, R3 ;  /* 0x000000ffff9a7224 */ /* 0x000fe200078e0003 */
[----:B------:R-:W-:Y:S01]  /*1320*/  MOV R115, R148 ;  /* 0x0000009400737202 */ /* 0x000fe20000000f00 */
[----:B------:R-:W-:Y:S01]  /*1330*/  IMAD.MOV.U32 R114, RZ, RZ, 0x3 ;  /* 0x00000003ff727424 */ /* 0x000fe200078e00ff */
[----:B------:R-:W-:Y:S06]  /*1340*/  BRA `(.L_x_12125) ;  /* 0x0000000400207947 */ /* 0x000fec0003800000 */
.L_x_27112:
        /* <DEDUP_REMOVED lines=13> */
.L_x_12127:
[----:B------:R-:W-:Y:S05]  /*1420*/  BSYNC.RECONVERGENT B2 ;  /* 0x0000000000027941 */ /* 0x000fea0003800200 */
.L_x_12126:
        /* <DEDUP_REMOVED lines=16> */
[----:B------:R-:W-:Y:S01]  /*1530*/  IMAD.WIDE.U32 R154, R155, -0x326172a9, RZ ;  /* 0xcd9e8d579b9a7825 */ /* 0x000fe200078e00ff */
[----:B------:R-:W-:-:S03]  /*1540*/  UIADD3 UR5, UPT, UPT, UR9, 0x32370b8f, URZ ;  /* 0x32370b8f09057890 */ /* 0x000fc6000fffe0ff */
[----:B------:R-:W-:Y:S01]  /*1550*/  IMAD.WIDE.U32 R156, R156, -0x2daee0ad, RZ ;  /* 0xd2511f539c9c7825 */ /* 0x000fe200078e00ff */
[----:B------:R-:W-:-:S04]  /*1560*/  LOP3.LUT R113, R114, UR15, R155, 0x96, !PT ;  /* 0x0000000f72717c12 */ /* 0x000fc8000f8e969b */
[----:B------:R-:W-:Y:S01]  /*1570*/  LOP3.LUT R114, R112, UR5, R157, 0x96, !PT ;  /* 0x0000000570727c12 */ /* 0x000fe2000f8e969d */
[----:B------:R-:W-:Y:S01]  /*1580*/  IMAD.WIDE.U32 R112, R113, -0x2daee0ad, RZ ;  /* 0xd2511f5371707825 */ /* 0x000fe200078e00ff */
[----:B------:R-:W-:-:S03]  /*1590*/  UIADD3 UR5, UPT, UPT, UR8, 0x78dde6e4, URZ ;  /* 0x78dde6e408057890 */ /* 0x000fc6000fffe0ff */
[----:B------:R-:W-:Y:S01]  /*15a0*/  IMAD.WIDE.U32 R114, R114, -0x326172a9, RZ ;  /* 0xcd9e8d5772727825 */ /* 0x000fe200078e00ff */
[----:B------:R-:W-:Y:S01]  /*15b0*/  LOP3.LUT R155, R156, UR20, R113, 0x96, !PT ;  /* 0x000000149c9b7c12 */ /* 0x000fe2000f8e9671 */
[----:B------:R-:W-:-:S03]  /*15c0*/  UIADD3 UR20, UPT, UPT, UR9, 0x646e171e, URZ ;  /* 0x646e171e09147890 */ /* 0x000fc6000fffe0ff */
[----:B------:R-:W-:Y:S01]  /*15d0*/  LOP3.LUT R156, R154, UR5, R115, 0x96, !PT ;  /* 0x000000059a9c7c12 */ /* 0x000fe2000f8e9673 */
[----:B------:R-:W-:Y:S01]  /*15e0*/  IMAD.WIDE.U32 R154, R155, -0x326172a9, RZ ;  /* 0xcd9e8d579b9a7825 */ /* 0x000fe200078e00ff */
[----:B------:R-:W-:-:S03]  /*15f0*/  UIADD3 UR5, UPT, UPT, UR9, -0x56f99767, URZ ;  /* 0xa906689909057890 */ /* 0x000fc6000fffe0ff */
[----:B------:R-:W-:Y:S01]  /*1600*/  IMAD.WIDE.U32 R156, R156, -0x2daee0ad, RZ ;  /* 0xd2511f539c9c7825 */ /* 0x000fe200078e00ff */
[----:B------:R-:W-:-:S04]  /*1610*/  LOP3.LUT R113, R114, UR16, R155, 0x96, !PT ;  /* 0x0000001072717c12 */ /* 0x000fc8000f8e969b */
[----:B------:R-:W-:Y:S01]  /*1620*/  LOP3.LUT R114, R112, UR5, R157, 0x96, !PT ;  /* 0x0000000570727c12 */ /* 0x000fe2000f8e969d */
[----:B------:R-:W-:Y:S01]  /*1630*/  IMAD.WIDE.U32 R112, R113, -0x2daee0ad, RZ ;  /* 0xd2511f5371707825 */ /* 0x000fe200078e00ff */
[----:B------:R-:W-:-:S03]  /*1640*/  UIADD3 UR5, UPT, UPT, UR8, -0x4ab325aa, URZ ;  /* 0xb54cda5608057890 */ /* 0x000fc6000fffe0ff */
        /* <DEDUP_REMOVED lines=17> */
[----:B------:R-:W-:Y:S01]  /*1760*/  IMAD.WIDE.U32 R156, R156, -0x326172a9, RZ ;  /* 0xcd9e8d579c9c7825 */ /* 0x000fe200078e00ff */
[----:B------:R-:W-:-:S03]  /*1770*/  MOV R115, R3 ;  /* 0x0000000300737202 */ /* 0x000fc60000000f00 */
[----:B------:R-:W-:Y:S01]  /*1780*/  IMAD.WIDE.U32 R154, R154, -0x2daee0ad, RZ ;  /* 0xd2511f539a9a7825 */ /* 0x000fe200078e00ff */
[----:B------:R-:W-:-:S03]  /*1790*/  LOP3.LUT R7, R114, UR5, R157, 0x96, !PT ;  /* 0x0000000572077c12 */ /* 0x000fc6000f8e969d */
[----:B------:R-:W-:Y:S01]  /*17a0*/  IMAD.MOV.U32 R2, RZ, RZ, R156 ;  /* 0x000000ffff027224 */ /* 0x000fe200078e009c */
[----:B------:R-:W-:Y:S01]  /*17b0*/  LOP3.LUT R148, R112, UR20, R155, 0x96, !PT ;  /* 0x0000001470947c12 */ /* 0x000fe2000f8e969b */
[----:B------:R-:W-:-:S07]  /*17c0*/  IMAD.MOV.U32 R114, RZ, RZ, RZ ;  /* 0x000000ffff727224 */ /* 0x000fce00078e00ff */
.L_x_12125:
[----:B------:R-:W-:Y:S05]  /*17d0*/  BSYNC.RECONVERGENT B1 ;  /* 0x0000000000017941 */ /* 0x000fea0003800200 */
.L_x_12124:
        /* <DEDUP_REMOVED lines=10> */
[----:B------:R-:W-:-:S02]  /*1880*/  IMAD.MOV.U32 R115, RZ, RZ, 0x2 ;  /* 0x00000002ff737424 */ /* 0x000fc400078e00ff */
[----:B------:R-:W-:Y:S02]  /*1890*/  IMAD.MOV.U32 R5, RZ, RZ, R2 ;  /* 0x000000ffff057224 */ /* 0x000fe400078e0002 */
[----:B0-----:R-:W-:Y:S01]  /*18a0*/  FMUL.FTZ R156, R156, R147 ;  /* 0x000000939c9c7220 */ /* 0x001fe20000410000 */
[----:B-1----:R-:W-:-:S04]  /*18b0*/  FSETP.GTU.FTZ.AND P0, PT, R112, R145, PT ;  /* 0x000000917000720b */ /* 0x002fc80003f1c000 */
        /* <DEDUP_REMOVED lines=13> */
.L_x_12130:
        /* <DEDUP_REMOVED lines=13> */
.L_x_12132:
[----:B------:R-:W-:Y:S05]  /*1a60*/  BSYNC.RECONVERGENT B2 ;  /* 0x0000000000027941 */ /* 0x000fea0003800200 */
.L_x_12131:
        /* <DEDUP_REMOVED lines=59> */
.L_x_12129:
[----:B------:R-:W-:Y:S05]  /*1e20*/  BSYNC.RECONVERGENT B1 ;  /* 0x0000000000017941 */ /* 0x000fea0003800200 */
.L_x_12128:
[----:B------:R-:W-:Y:S01]  /*1e30*/  I2FP.F32.U32 R114, R5 ;  /* 0x0000000500727245 */ /* 0x000fe20000201000 */
[----:B------:R-:W-:Y:S01]  /*1e40*/  BSSY.RECONVERGENT B1, `(.L_x_12133) ;  /* 0x000005e000017945 */ /* 0x000fe20003800200 */
[----:B------:R-:W-:Y:S01]  /*1e50*/  SHF.L.U32 R116, R116, 0x10, RZ ;  /* 0x0000001074747819 */ /* 0x000fe200000006ff */
[----:B------:R-:W-:Y:S01]  /*1e60*/  IMAD.MOV.U32 R156, RZ, RZ, 0x2 ;  /* 0x00000002ff9c7424 */ /* 0x000fe200078e00ff */
        /* <DEDUP_REMOVED lines=18> */
.L_x_12135:
        /* <DEDUP_REMOVED lines=13> */
.L_x_12137:
[----:B------:R-:W-:Y:S05]  /*2060*/  BSYNC.RECONVERGENT B2 ;  /* 0x0000000000027941 */ /* 0x000fea0003800200 */
.L_x_12136:
        /* <DEDUP_REMOVED lines=59> */
.L_x_12134:
[----:B------:R-:W-:Y:S05]  /*2420*/  BSYNC.RECONVERGENT B1 ;  /* 0x0000000000017941 */ /* 0x000fea0003800200 */
.L_x_12133:
[----:B------:R-:W-:Y:S01]  /*2430*/  I2FP.F32.U32 R114, R5 ;  /* 0x0000000500727245 */ /* 0x000fe20000201000 */
[----:B------:R-:W-:Y:S01]  /*2440*/  BSSY.RECONVERGENT B1, `(.L_x_12138) ;  /* 0x000005f000017945 */ /* 0x000fe20003800200 */
[----:B------:R-:W-:Y:S02]  /*2450*/  SHF.L.U32 R5, R117, 0x10, RZ ;  /* 0x0000001075057819 */ /* 0x000fe400000006ff */
[----:B------:R-:W-:Y:S01]  /*2460*/  ISETP.NE.AND P2, PT, R156, 0x1, PT ;  /* 0x000000019c00780c */ /* 0x000fe20003f45270 */
[----:B------:R-:W-:Y:S02]  /*2470*/  FFMA.FTZ R114, R114, R155, 1.1641532182693481445e-10 ;  /* 0x2f00000072727423 */ /* 0x000fe4000001009b */
[----:B------:R-:W-:Y:S01]  /*2480*/  FMUL.FTZ R116, R5, UR4 ;  /* 0x0000000405747c20 */ /* 0x000fe20008410000 */
[----:B------:R-:W-:Y:S01]  /*2490*/  PRMT R5, R117, 0x7632, R5 ;  /* 0x0000763275057816 */ /* 0x000fe20000000005 */
[----:B------:R-:W-:Y:S01]  /*24a0*/  IMAD.MOV.U32 R117, RZ, RZ, 0x2 ;  /* 0x00000002ff757424 */ /* 0x000fe200078e00ff */
[----:B------:R-:W-:Y:S01]  /*24b0*/  FSETP.GTU.FTZ.AND P1, PT, R114, R145, PT ;  /* 0x000000917200720b */ /* 0x000fe20003f3c000 */
[----:B------:R-:W-:-:S05]  /*24c0*/  FMUL.FTZ R116, R116, R147 ;  /* 0x0000009374747220 */ /* 0x000fca0000410000 */
        /* <DEDUP_REMOVED lines=13> */
.L_x_12140:
        /* <DEDUP_REMOVED lines=13> */
.L_x_12142:
[----:B------:R-:W-:Y:S05]  /*2670*/  BSYNC.RECONVERGENT B2 ;  /* 0x0000000000027941 */ /* 0x000fea0003800200 */
.L_x_12141:
        /* <DEDUP_REMOVED lines=59> */
.L_x_12139:
[----:B------:R-:W-:Y:S05]  /*2a30*/  BSYNC.RECONVERGENT B1 ;  /* 0x0000000000017941 */ /* 0x000fea0003800200 */
.L_x_12138:
        /* <DEDUP_REMOVED lines=22> */
.L_x_12145:
        /* <DEDUP_REMOVED lines=13> */
.L_x_12147:
[----:B------:R-:W-:Y:S05]  /*2c70*/  BSYNC.RECONVERGENT B2 ;  /* 0x0000000000027941 */ /* 0x000fea0003800200 */
.L_x_12146:
        /* <DEDUP_REMOVED lines=48> */
[----:B------:R-:W-:Y:S01]  /*2f80*/  IMAD.MOV.U32 R157, RZ, RZ, RZ ;  /* 0x000000ffff9d7224 */ /* 0x000fe200078e00ff */
        /* <DEDUP_REMOVED lines=10> */
.L_x_12144:
[----:B------:R-:W-:Y:S05]  /*3030*/  BSYNC.RECONVERGENT B1 ;  /* 0x0000000000017941 */ /* 0x000fea0003800200 */
.L_x_12143:
        /* <DEDUP_REMOVED lines=23> */
.L_x_12150:
        /* <DEDUP_REMOVED lines=13> */
.L_x_12152:
[----:B------:R-:W-:Y:S05]  /*3280*/  BSYNC.RECONVERGENT B2 ;  /* 0x0000000000027941 */ /* 0x000fea0003800200 */
.L_x_12151:
        /* <DEDUP_REMOVED lines=59> */
.L_x_12149:
[----:B------:R-:W-:Y:S05]  /*3640*/  BSYNC.RECONVERGENT B1 ;  /* 0x0000000000017941 */ /* 0x000fea0003800200 */
.L_x_12148:
        /* <DEDUP_REMOVED lines=22> */
.L_x_12155:
        /* <DEDUP_REMOVED lines=13> */
.L_x_12157:
[----:B------:R-:W-:Y:S05]  /*3880*/  BSYNC.RECONVERGENT B2 ;  /* 0x0000000000027941 */ /* 0x000fea0003800200 */
.L_x_12156:
        /* <DEDUP_REMOVED lines=59> */
.L_x_12154:
[----:B------:R-:W-:Y:S05]  /*3c40*/  BSYNC.RECONVERGENT B1 ;  /* 0x0000000000017941 */ /* 0x000fea0003800200 */
.L_x_12153:
[----:B------:R-:W-:Y:S01]  /*3c50*/  I2FP.F32.U32 R118, R5 ;  /* 0x0000000500767245 */ /* 0x000fe20000201000 */
[----:B------:R-:W-:Y:S01]  /*3c60*/  BSSY.RECONVERGENT B1, `(.L_x_12158) ;  /* 0x0000061000017945 */ /* 0x000fe20003800200 */
[C---:B------:R-:W-:Y:S01]  /*3c70*/  SHF.L.U32 R5, R119.reuse, 0x10, RZ ;  /* 0x0000001077057819 */ /* 0x040fe200000006ff */
[----:B------:R-:W-:Y:S01]  /*3c80*/  IMAD.MOV.U32 R157, RZ, RZ, R2 ;  /* 0x000000ffff9d7224 */ /* 0x000fe200078e0002 */
        /* <DEDUP_REMOVED lines=19> */
.L_x_12160:
        /* <DEDUP_REMOVED lines=15> */
.L_x_12162:
[----:B------:R-:W-:Y:S05]  /*3eb0*/  BSYNC.RECONVERGENT B2 ;  /* 0x0000000000027941 */ /* 0x000fea0003800200 */
.L_x_12161:
        /* <DEDUP_REMOVED lines=56> */
[----:B------:R-:W-:Y:S02]  /*4240*/  LOP3.LUT R148, R158, UR5, R157, 0x96, !PT ;  /* 0x000000059e947c12 */ /* 0x000fe4000f8e969d */
[----:B------:R-:W-:Y:S01]  /*4250*/  MOV R157, R154 ;  /* 0x0000009a009d7202 */ /* 0x000fe20000000f00 */
[----:B------:R-:W-:-:S07]  /*4260*/  IMAD.MOV.U32 R154, RZ, RZ, R156 ;  /* 0x000000ffff9a7224 */ /* 0x000fce00078e009c */
.L_x_12159:
[----:B------:R-:W-:Y:S05]  /*4270*/  BSYNC.RECONVERGENT B1 ;  /* 0x0000000000017941 */ /* 0x000fea0003800200 */
.L_x_12158:
        /* <DEDUP_REMOVED lines=8> */
[----:B------:R-:W-:Y:S01]  /*4300*/  FFMA.FTZ R119, R158, R31, R111 ;  /* 0x0000001f9e777223 */ /* 0x000fe2000001006f */
[----:B------:R-:W-:Y:S09]  /*4310*/  BRA `(.L_x_12163) ;  /* 0x0000003000307947 */ /* 0x000ff20003800000 */
.L_x_12123:
        /* <DEDUP_REMOVED lines=16> */
.L_x_12166:
        /* <DEDUP_REMOVED lines=13> */
.L_x_12168:
[----:B------:R-:W-:Y:S05]  /*44f0*/  BSYNC.RECONVERGENT B2 ;  /* 0x0000000000027941 */ /* 0x000fea0003800200 */
.L_x_12167:
        /* <DEDUP_REMOVED lines=58> */
.L_x_12165:
[----:B------:R-:W-:Y:S05]  /*48a0*/  BSYNC.RECONVERGENT B1 ;  /* 0x0000000000017941 */ /* 0x000fea0003800200 */
.L_x_12164:
[----:B------:R-:W0:Y:S01]  /*48b0*/  LDC R114, c[0x0][0x404] ;  /* 0x00010100ff727b82 */ /* 0x000e220000000800 */
[----:B------:R-:W-:Y:S01]  /*48c0*/  I2FP.F32.U32 R112, R112 ;  /* 0x0000007000707245 */ /* 0x000fe20000201000 */
[----:B------:R-:W-:Y:S01]  /*48d0*/  IMAD.MOV.U32 R115, RZ, RZ, 0x2f800000 ;  /* 0x2f800000ff737424 */ /* 0x000fe200078e00ff */
[----:B------:R-:W-:Y:S01]  /*48e0*/  ISETP.NE.AND P1, PT, R113, 0x1, PT ;  /* 0x000000017100780c */ /* 0x000fe20003f25270 */
[----:B------:R-:W-:Y:S01]  /*48f0*/  BSSY.RECONVERGENT B1, `(.L_x_12169) ;  /* 0x000005f000017945 */ /* 0x000fe20003800200 */
[----:B-----5:R-:W-:Y:S01]  /*4900*/  SHF.L.U32 R5, R116, 0x10, RZ ;  /* 0x0000001074057819 */ /* 0x020fe200000006ff */
[----:B------:R-:W-:Y:S01]  /*4910*/  FFMA.FTZ R3, R112, R115, 1.1641532182693481445e-10 ;  /* 0x2f00000070037423 */ /* 0x000fe20000010073 */
[----:B------:R-:W-:Y:S01]  /*4920*/  PRMT R116, R116, 0x7632, R116 ;  /* 0x0000763274747816 */ /* 0x000fe20000000074 */
[----:B------:R-:W1:Y:S01]  /*4930*/  LDC R147, c[0x0][0x408] ;  /* 0x00010200ff937b82 */ /* 0x000e620000000800 */
[----:B------:R-:W-:Y:S02]  /*4940*/  IMAD.MOV.U32 R145, RZ, RZ, 0x2 ;  /* 0x00000002ff917424 */ /* 0x000fe400078e00ff */
[----:B------:R-:W-:Y:S01]  /*4950*/  FMUL.FTZ R112, R5, UR4 ;  /* 0x0000000405707c20 */ /* 0x000fe20008410000 */
[----:B------:R-:W-:Y:S01]  /*4960*/  IMAD.MOV.U32 R5, RZ, RZ, R2 ;  /* 0x000000ffff057224 */ /* 0x000fe200078e0002 */
[----:B0-----:R-:W-:-:S04]  /*4970*/  FSETP.GTU.FTZ.AND P0, PT, R3, R114, PT ;  /* 0x000000720300720b */ /* 0x001fc80003f1c000 */
        /* <DEDUP_REMOVED lines=13> */
.L_x_12171:
        /* <DEDUP_REMOVED lines=13> */
.L_x_12173:
[----:B------:R-:W-:Y:S05]  /*4b20*/  BSYNC.RECONVERGENT B2 ;  /* 0x0000000000027941 */ /* 0x000fea0003800200 */
.L_x_12172:
        /* <DEDUP_REMOVED lines=59> */
.L_x_12170:
[----:B------:R-:W-:Y:S05]  /*4ee0*/  BSYNC.RECONVERGENT B1 ;  /* 0x0000000000017941 */ /* 0x000fea0003800200 */
.L_x_12169:
        /* <DEDUP_REMOVED lines=21> */
.L_x_12176:
        /* <DEDUP_REMOVED lines=13> */
.L_x_12178:
[----:B------:R-:W-:Y:S05]  /*5110*/  BSYNC.RECONVERGENT B2 ;  /* 0x0000000000027941 */ /* 0x000fea0003800200 */
.L_x_12177:
        /* <DEDUP_REMOVED lines=59> */
.L_x_12175:
[----:B------:R-:W-:Y:S05]  /*54d0*/  BSYNC.RECONVERGENT B1 ;  /* 0x0000000000017941 */ /* 0x000fea0003800200 */
.L_x_12174:
[----:B------:R-:W-:Y:S01]  /*54e0*/  I2FP.F32.U32 R112, R5 ;  /* 0x0000000500707245 */ /* 0x000fe20000201000 */
[----:B------:R-:W-:Y:S01]  /*54f0*/  BSSY.RECONVERGENT B1, `(.L_x_12179) ;  /* 0x000005e000017945 */ /* 0x000fe20003800200 */
[----:B------:R-:W-:Y:S01]  /*5500*/  ISETP.NE.AND P3, PT, R116, 0x1, PT ;  /* 0x000000017400780c */ /* 0x000fe20003f65270 */
[----:B------:R-:W-:Y:S02]  /*5510*/  IMAD.MOV.U32 R113, RZ, RZ, R2 ;  /* 0x000000ffff717224 */ /* 0x000fe400078e0002 */
[----:B------:R-:W-:-:S05]  /*5520*/  FFMA.FTZ R5, R112, R115, 1.1641532182693481445e-10 ;  /* 0x2f00000070057423 */ /* 0x000fca0000010073 */
[----:B------:R-:W-:Y:S02]  /*5530*/  FSETP.GTU.FTZ.AND P2, PT, R5, R114, PT ;  /* 0x000000720500720b */ /* 0x000fe40003f5c000 */
[----:B------:R-:W-:Y:S02]  /*5540*/  SHF.L.U32 R5, R117, 0x10, RZ ;  /* 0x0000001075057819 */ /* 0x000fe400000006ff */
[----:B------:R-:W-:-:S03]  /*5550*/  PLOP3.LUT P1, PT, P2, PT, PT, 0x8, 0x80 ;  /* 0x000000000080781c */ /* 0x000fc6000172e170 */
[----:B------:R-:W-:Y:S01]  /*5560*/  FMUL.FTZ R112, R5, UR4 ;  /* 0x0000000405707c20 */ /* 0x000fe20008410000 */
[----:B------:R-:W-:Y:S01]  /*5570*/  PRMT R5, R117, 0x7632, R5 ;  /* 0x0000763275057816 */ /* 0x000fe20000000005 */
[----:B------:R-:W-:Y:S02]  /*5580*/  IMAD.MOV.U32 R117, RZ, RZ, 0x2 ;  /* 0x00000002ff757424 */ /* 0x000fe400078e00ff */
[----:B------:R-:W-:-:S05]  /*5590*/  FMUL.FTZ R112, R112, R147 ;  /* 0x0000009370707220 */ /* 0x000fca0000410000 */
        /* <DEDUP_REMOVED lines=10> */
.L_x_12181:
        /* <DEDUP_REMOVED lines=13> */
.L_x_12183:
[----:B------:R-:W-:Y:S05]  /*5710*/  BSYNC.RECONVERGENT B2 ;  /* 0x0000000000027941 */ /* 0x000fea0003800200 */
.L_x_12182:
        /* <DEDUP_REMOVED lines=59> */
.L_x_12180:
[----:B------:R-:W-:Y:S05]  /*5ad0*/  BSYNC.RECONVERGENT B1 ;  /* 0x0000000000017941 */ /* 0x000fea0003800200 */
.L_x_12179:
[----:B------:R-:W-:Y:S01]  /*5ae0*/  I2FP.F32.U32 R112, R113 ;  /* 0x0000007100707245 */ /* 0x000fe20000201000 */
[----:B------:R-:W-:Y:S01]  /*5af0*/  BSSY.RECONVERGENT B1, `(.L_x_12184) ;  /* 0x000005d000017945 */ /* 0x000fe20003800200 */
[----:B------:R-:W-:Y:S01]  /*5b00*/  ISETP.NE.AND P4, PT, R117, 0x1, PT ;  /* 0x000000017500780c */ /* 0x000fe20003f85270 */
[----:B------:R-:W-:Y:S01]  /*5b10*/  IMAD.MOV.U32 R145, RZ, RZ, 0x2 ;  /* 0x00000002ff917424 */ /* 0x000fe200078e00ff */
[----:B------:R-:W-:Y:S01]  /*5b20*/  SHF.L.U32 R5, R5, 0x10, RZ ;  /* 0x0000001005057819 */ /* 0x000fe200000006ff */
[----:B------:R-:W-:-:S04]  /*5b30*/  FFMA.FTZ R113, R112, R115, 1.1641532182693481445e-10 ;  /* 0x2f00000070717423 */ /* 0x000fc80000010073 */
[----:B------:R-:W-:Y:S01]  /*5b40*/  FMUL.FTZ R112, R5, UR4 ;  /* 0x0000000405707c20 */ /* 0x000fe20008410000 */
[----:B------:R-:W-:Y:S01]  /*5b50*/  FSETP.GTU.FTZ.AND P3, PT, R113, R114, PT ;  /* 0x000000727100720b */ /* 0x000fe20003f7c000 */
[----:B------:R-:W-:Y:S02]  /*5b60*/  IMAD.MOV.U32 R5, RZ, RZ, R2 ;  /* 0x000000ffff057224 */ /* 0x000fe400078e0002 */
        /* <DEDUP_REMOVED lines=12> */
.L_x_12186:
        /* <DEDUP_REMOVED lines=13> */
.L_x_12188:
[----:B------:R-:W-:Y:S05]  /*5d00*/  BSYNC.RECONVERGENT B2 ;  /* 0x0000000000027941 */ /* 0x000fea0003800200 */
.L_x_12187:
        /* <DEDUP_REMOVED lines=59> */
.L_x_12185:
[----:B------:R-:W-:Y:S05]  /*60c0*/  BSYNC.RECONVERGENT B1 ;  /* 0x0000000000017941 */ /* 0x000fea0003800200 */
.L_x_12184:
        /* <DEDUP_REMOVED lines=22> */
.L_x_12191:
        /* <DEDUP_REMOVED lines=13> */
.L_x_12193:
[----:B------:R-:W-:Y:S05]  /*6300*/  BSYNC.RECONVERGENT B2 ;  /* 0x0000000000027941 */ /* 0x000fea0003800200 */
.L_x_12192:
        /* <DEDUP_REMOVED lines=59> */
.L_x_12190:
[----:B------:R-:W-:Y:S05]  /*66c0*/  BSYNC.RECONVERGENT B1 ;  /* 0x0000000000017941 */ /* 0x000fea0003800200 */
.L_x_12189:
        /* <DEDUP_REMOVED lines=21> */
.L_x_12196:
        /* <DEDUP_REMOVED lines=13> */
.L_x_12198:
[----:B------:R-:W-:Y:S05]  /*68f0*/  BSYNC.RECONVERGENT B2 ;  /* 0x0000000000027941 */ /* 0x000fea0003800200 */
.L_x_12197:
        /* <DEDUP_REMOVED lines=59> */
.L_x_12195:
[----:B------:R-:W-:Y:S05]  /*6cb0*/  BSYNC.RECONVERGENT B1 ;  /* 0x0000000000017941 */ /* 0x000fea0003800200 */
.L_x_12194:
        /* <DEDUP_REMOVED lines=22> */
.L_x_12201:
        /* <DEDUP_REMOVED lines=15> */
.L_x_12203:
[----:B------:R-:W-:Y:S05]  /*6f10*/  BSYNC.RECONVERGENT B2 ;  /* 0x0000000000027941 */ /* 0x000fea0003800200 */
.L_x_12202:
        /* <DEDUP_REMOVED lines=59> */
.L_x_12200:
[----:B------:R-:W-:Y:S05]  /*72d0*/  BSYNC.RECONVERGENT B1 ;  /* 0x0000000000017941 */ /* 0x000fea0003800200 */
.L_x_12199:
[----:B------:R-:W-:Y:S01]  /*72e0*/  I2FP.F32.U32 R112, R113 ;  /* 0x0000007100707245 */ /* 0x000fe20000201000 */
[----:B------:R-:W-:Y:S01]  /*72f0*/  FMUL.FTZ R113, R160, R25 ;  /* 0x00000019a0717220 */ /* 0x000fe20000410000 */
[----:B------:R-:W-:Y:S01]  /*7300*/  SHF.L.U32 R161, R161, 0x10, RZ ;  /* 0x00000010a1a17819 */ /* 0x000fe200000006ff */
[----:B------:R-:W-:Y:S02]  /*7310*/  FMUL.FTZ R118, R145, R30 ;  /* 0x0000001e91767220 */ /* 0x000fe40000410000 */
[----:B------:R-:W-:Y:S02]  /*7320*/  FFMA.FTZ R115, R112, R115, 1.1641532182693481445e-10 ;  /* 0x2f00000070737423 */ /* 0x000fe40000010073 */
[----:B------:R-:W-:-:S03]  /*7330*/  FMUL.FTZ R112, R161, UR4 ;  /* 0x00000004a1707c20 */ /* 0x000fc60008410000 */
[----:B------:R-:W-:Y:S01]  /*7340*/  FSETP.GTU.FTZ.AND P6, PT, R115, R114, PT ;  /* 0x000000727300720b */ /* 0x000fe20003fdc000 */
[----:B------:R-:W-:Y:S01]  /*7350*/  FMUL.FTZ R147, R112, R147 ;  /* 0x0000009370937220 */ /* 0x000fe20000410000 */
[----:B------:R-:W-:Y:S01]  /*7360*/  FMUL.FTZ R115, R116, R27 ;  /* 0x0000001b74737220 */ /* 0x000fe20000410000 */
[----:B------:R-:W-:Y:S01]  /*7370*/  FMUL.FTZ R116, R117, R28 ;  /* 0x0000001c75747220 */ /* 0x000fe20000410000 */
[----:B------:R-:W-:Y:S01]  /*7380*/  FMUL.FTZ R112, R157, R24 ;  /* 0x000000189d707220 */ /* 0x000fe20000410000 */
[----:B------:R-:W-:Y:S01]  /*7390*/  FMUL.FTZ R114, R155, R26 ;  /* 0x0000001a9b727220 */ /* 0x000fe20000410000 */
[----:B------:R-:W-:Y:S01]  /*73a0*/  FSEL R158, R147, RZ, !P6 ;  /* 0x000000ff939e7208 */ /* 0x000fe20007000000 */
[----:B------:R-:W-:Y:S01]  /*73b0*/  FMUL.FTZ R117, R156, R29 ;  /* 0x0000001d9c757220 */ /* 0x000fe20000410000 */
[----:B------:R-:W-:-:S03]  /*73c0*/  PLOP3.LUT P6, PT, P6, PT, PT, 0x8, 0x80 ;  /* 0x000000000080781c */ /* 0x000fc600037ce170 */
[----:B------:R-:W-:-:S10]  /*73d0*/  FMUL.FTZ R119, R158, R31 ;  /* 0x0000001f9e777220 */ /* 0x000fd40000410000 */
.L_x_12163:
        /* <DEDUP_REMOVED lines=9> */
[----:B------:R-:W-:Y:S01]  /*7470*/  LOP3.LUT R3, R3, R145, R158, 0xfe, !PT ;  /* 0x0000009103037212 */ /* 0x000fe200078efe9e */
[C---:B------:R-:W-:Y:S01]  /*7480*/  VIADD R145, R0.reuse, 0x80 ;  /* 0x0000008000917836 */ /* 0x040fe20000000000 */
[----:B------:R-:W-:Y:S01]  /*7490*/  SEL R158, RZ, 0x1, !P3 ;  /* 0x00000001ff9e7807 */ /* 0x000fe20005800000 */
[----:B0-----:R-:W-:-:S03]  /*74a0*/  IMAD.WIDE.U32 R160, R0, 0x20, R156 ;  /* 0x0000002000a07825 */ /* 0x001fc600078e009c */
[----:B------:R-:W-:Y:S01]  /*74b0*/  LOP3.LUT R159, R159, R158, RZ, 0xfc, !PT ;  /* 0x0000009e9f9f7212 */ /* 0x000fe200078efcff */
[----:B------:R-:W0:Y:S01]  /*74c0*/  LDC.64 R156, c[0x0][0x3b0] ;  /* 0x0000ec00ff9c7b82 */ /* 0x000e220000000a00 */
[----:B------:R-:W-:Y:S01]  /*74d0*/  SEL R158, RZ, 0x1, !P6 ;  /* 0x00000001ff9e7807 */ /* 0x000fe20007000000 */
[----:B------:R1:W-:Y:S03]  /*74e0*/  STG.E.128 desc[UR6][R160.64], R112 ;  /* 0x00000070a0007986 */ /* 0x0003e6000c101d06 */
[----:B------:R-:W-:Y:S01]  /*74f0*/  LOP3.LUT R158, R3, R158, RZ, 0xfc, !PT ;  /* 0x0000009e039e7212 */ /* 0x000fe200078efcff */
[----:B------:R-:W-:Y:S01]  /*7500*/  IMAD.MOV.U32 R3, RZ, RZ, R154 ;  /* 0x000000ffff037224 */ /* 0x000fe200078e009a */
[----:B------:R1:W-:Y:S01]  /*7510*/  STG.E.128 desc[UR6][R160.64+0x10], R116 ;  /* 0x00001074a0007986 */ /* 0x0003e2000c101d06 */
[----:B0-----:R-:W-:-:S05]  /*7520*/  IMAD.WIDE.U32 R156, R0, 0x8, R156 ;  /* 0x00000008009c7825 */ /* 0x001fca00078e009c */
[----:B------:R1:W-:Y:S02]  /*7530*/  STG.E.64 desc[UR6][R156.64], R158 ;  /* 0x0000009e9c007986 */ /* 0x0003e4000c101b06 */
.L_x_12122:
[----:B0-----:R-:W-:Y:S05]  /*7540*/  BSYNC.RECONVERGENT B0 ;  /* 0x0000000000007941 */ /* 0x001fea0003800200 */
.L_x_12121:
[----:B------:R-:W-:Y:S01]  /*7550*/  ISETP.GE.U32.AND P0, PT, R6, 0x100, PT ;  /* 0x000001000600780c */ /* 0x000fe20003f06070 */
[----:B------:R-:W-:Y:S03]  /*7560*/  BSSY.RECONVERGENT B0, `(.L_x_12204) ;  /* 0x000063e000007945 */ /* 0x000fe60003800200 */
[----:B------:R-:W-:-:S09]  /*7570*/  P2R R155, PR, RZ, 0x1 ;  /* 0x00000001ff9b7803 */ /* 0x000fd20000000000 */
[----:B------:R-:W-:Y:S05]  /*7580*/  @!P0 BRA `(.L_x_12205) ;  /* 0x0000006000ec8947 */ /* 0x000fea0003800000 */
[----:B------:R-:W-:Y:S01]  /*7590*/  ISETP.NE.U32.AND P0, PT, RZ, UR10, PT ;  /* 0x0000000aff007c0c */ /* 0x000fe2000bf05070 */
[----:B------:R-:W0:Y:S03]  /*75a0*/  LDC.64 R124, c[0x0][0x390] ;  /* 0x0000e400ff7c7b82 */ /* 0x000e260000000a00 */
[----:B------:R-:W-:-:S13]  /*75b0*/  ISETP.NE.AND.EX P0, PT, RZ, UR11, PT, P0 ;  /* 0x0000000bff007c0c */ /* 0x000fda000bf05300 */
[----:B------:R-:W2:Y:S01]  /*75c0*/  @P0 LDC.64 R120, c[0x0][0x3a0] ;  /* 0x0000e800ff780b82 */ /* 0x000ea20000000a00 */
[----:B0-----:R-:W-:-:S06]  /*75d0*/  IMAD.WIDE.U32 R124, R145, 0x10, R124 ;  /* 0x00000010917c7825 */ /* 0x001fcc00078e007c */
[----:B------:R-:W5:Y:S01]  /*75e0*/  LDG.E.128 R124, desc[UR6][R124.64] ;  /* 0x000000067c7c7981 */ /* 0x000f62000c1e1d00 */
[----:B--2---:R-:W-:-:S05]  /*75f0*/  @P0 IMAD.WIDE.U32 R120, R145, 0x20, R120 ;  /* 0x0000002091780825 */ /* 0x004fca00078e0078 */
[----:B------:R0:W5:Y:S04]  /*7600*/  @P0 LDG.E.128 R104, desc[UR6][R120.64] ;  /* 0x0000000678680981 */ /* 0x000168000c1e1d00 */
[----:B------:R0:W5:Y:S01]  /*7610*/  @P0 LDG.E.128 R108, desc[UR6][R120.64+0x10] ;  /* 0x00001006786c0981 */ /* 0x000162000c1e1d00 */
[----:B------:R-:W-:Y:S05]  /*7620*/  @!P0 BRA `(.L_x_12206) ;  /* 0x0000003000388947 */ /* 0x000fea0003800000 */
        /* <DEDUP_REMOVED lines=16> */
.L_x_12209:
[----:B------:R-:W-:Y:S01]  /*7730*/  IADD3 R152, PT, PT, R152, 0x1, RZ ;  /* 0x0000000198987810 */ /* 0x000fe20007ffe0ff */
[----:B------:R-:W-:Y:S03]  /*7740*/  BSSY.RECONVERGENT B2, `(.L_x_12210) ;  /* 0x000000c000027945 */ /* 0x000fe60003800200 */
        /* <DEDUP_REMOVED lines=11> */
.L_x_12211:
[----:B------:R-:W-:Y:S05]  /*7800*/  BSYNC.RECONVERGENT B2 ;  /* 0x0000000000027941 */ /* 0x000fea0003800200 */
.L_x_12210:
        /* <DEDUP_REMOVED lines=59> */
.L_x_12208:
[----:B------:R-:W-:Y:S05]  /*7bc0*/  BSYNC.RECONVERGENT B1 ;  /* 0x0000000000017941 */ /* 0x000fea0003800200 */
.L_x_12207:
[----:B-1----:R-:W0:Y:S01]  /*7bd0*/  LDC R160, c[0x0][0x408] ;  /* 0x00010200ffa07b82 */ /* 0x002e220000000800 */
        /* <DEDUP_REMOVED lines=26> */
.L_x_12214:
        /* <DEDUP_REMOVED lines=13> */
.L_x_12216:
[----:B------:R-:W-:Y:S05]  /*7e50*/  BSYNC.RECONVERGENT B2 ;  /* 0x0000000000027941 */ /* 0x000fea0003800200 */
.L_x_12215:
        /* <DEDUP_REMOVED lines=59> */
.L_x_12213:
[----:B------:R-:W-:Y:S05]  /*8210*/  BSYNC.RECONVERGENT B1 ;  /* 0x0000000000017941 */ /* 0x000fea0003800200 */
.L_x_12212:
        /* <DEDUP_REMOVED lines=22> */
.L_x_12219:
        /* <DEDUP_REMOVED lines=13> */
.L_x_12221:
[----:B------:R-:W-:Y:S05]  /*8450*/  BSYNC.RECONVERGENT B2 ;  /* 0x0000000000027941 */ /* 0x000fea0003800200 */
.L_x_12220:
        /* <DEDUP_REMOVED lines=59> */
.L_x_12218:
[----:B------:R-:W-:Y:S05]  /*8810*/  BSYNC.RECONVERGENT B1 ;  /* 0x0000000000017941 */ /* 0x000fea0003800200 */
.L_x_12217:
        /* <DEDUP_REMOVED lines=9> */
[----:B------:R-:W-:Y:S02]  /*88b0*/  FSEL R123, R5, RZ, !P1 ;  /* 0x000000ff057b7208 */ /* 0x000fe40004800000 */
[----:B------:R-:W-:Y:S02]  /*88c0*/  PLOP3.LUT P1, PT, P1, PT, PT, 0x8, 0x80 ;  /* 0x000000000080781c */ /* 0x000fe40000f2e170 */
[----:B------:R-:W-:Y:S01]  /*88d0*/  PRMT R5, R125, 0x7632, R5 ;  /* 0x000076327d057816 */ /* 0x000fe20000000005 */
        /* <DEDUP_REMOVED lines=11> */
.L_x_12224:
        /* <DEDUP_REMOVED lines=13> */
.L_x_12226:
[----:B------:R-:W-:Y:S05]  /*8a60*/  BSYNC.RECONVERGENT B2 ;  /* 0x0000000000027941 */ /* 0x000fea0003800200 */
.L_x_12225:
        /* <DEDUP_REMOVED lines=59> */
.L_x_12223:
[----:B------:R-:W-:Y:S05]  /*8e20*/  BSYNC.RECONVERGENT B1 ;  /* 0x0000000000017941 */ /* 0x000fea0003800200 */
.L_x_12222:
        /* <DEDUP_REMOVED lines=22> */
.L_x_12229:
        /* <DEDUP_REMOVED lines=13> */
.L_x_12231:
[----:B------:R-:W-:Y:S05]  /*9060*/  BSYNC.RECONVERGENT B2 ;  /* 0x0000000000027941 */ /* 0x000fea0003800200 */
.L_x_12230:
        /* <DEDUP_REMOVED lines=59> */
.L_x_12228:
[----:B------:R-:W-:Y:S05]  /*9420*/  BSYNC.RECONVERGENT B1 ;  /* 0x0000000000017941 */ /* 0x000fea0003800200 */
.L_x_12227:
        /* <DEDUP_REMOVED lines=23> */
.L_x_12234:
        /* <DEDUP_REMOVED lines=13> */
.L_x_12236:
[----:B------:R-:W-:Y:S05]  /*9670*/  BSYNC.RECONVERGENT B2 ;  /* 0x0000000000027941 */ /* 0x000fea0003800200 */
.L_x_12235:
        /* <DEDUP_REMOVED lines=59> */
.L_x_12233:
[----:B------:R-:W-:Y:S05]  /*9a30*/  BSYNC.RECONVERGENT B1 ;  /* 0x0000000000017941 */ /* 0x000fea0003800200 */
.L_x_12232:
        /* <DEDUP_REMOVED lines=22> */
.L_x_12239:
        /* <DEDUP_REMOVED lines=13> */
.L_x_12241:
[----:B------:R-:W-:Y:S05]  /*9c70*/  BSYNC.RECONVERGENT B2 ;  /* 0x0000000000027941 */ /* 0x000fea0003800200 */
.L_x_12240:
        /* <DEDUP_REMOVED lines=59> */
.L_x_12238:
[----:B------:R-:W-:Y:S05]  /*a030*/  BSYNC.RECONVERGENT B1 ;  /* 0x0000000000017941 */ /* 0x000fea0003800200 */
.L_x_12237:
        /* <DEDUP_REMOVED lines=23> */
.L_x_12244:
        /* <DEDUP_REMOVED lines=14> */
.L_x_12246:
[----:B------:R-:W-:Y:S05]  /*a290*/  BSYNC.RECONVERGENT B2 ;  /* 0x0000000000027941 */ /* 0x000fea0003800200 */
.L_x_12245:
        /* <DEDUP_REMOVED lines=60> */
.L_x_12243:
[----:B------:R-:W-:Y:S05]  /*a660*/  BSYNC.RECONVERGENT B1 ;  /* 0x0000000000017941 */ /* 0x000fea0003800200 */
.L_x_12242:
        /* <DEDUP_REMOVED lines=10> */
.L_x_12206:
        /* <DEDUP_REMOVED lines=16> */
.L_x_12250:
[----:B------:R-:W-:Y:S01]  /*a810*/  VIADD R152, R152, 0x1 ;  /* 0x0000000198987836 */ /* 0x000fe20000000000 */
[----:B------:R-:W-:Y:S03]  /*a820*/  BSSY.RECONVERGENT B2, `(.L_x_12251) ;  /* 0x000000c000027945 */ /* 0x000fe60003800200 */
        /* <DEDUP_REMOVED lines=11> */
.L_x_12252:
[----:B------:R-:W-:Y:S05]  /*a8e0*/  BSYNC.RECONVERGENT B2 ;  /* 0x0000000000027941 */ /* 0x000fea0003800200 */
.L_x_12251:
        /* <DEDUP_REMOVED lines=59> */
.L_x_12249:
[----:B------:R-:W-:Y:S05]  /*aca0*/  BSYNC.RECONVERGENT B1 ;  /* 0x0000000000017941 */ /* 0x000fea0003800200 */
.L_x_12248:
[----:B------:R-:W0:Y:S01]  /*acb0*/  LDC R147, c[0x0][0x404] ;  /* 0x00010100ff937b82 */ /* 0x000e220000000800 */
[----:B-1----:R-:W-:Y:S01]  /*acc0*/  HFMA2 R156, -RZ, RZ, 0.1171875, 0 ;  /* 0x2f800000ff9c7431 */ /* 0x002fe200000001ff */
[----:B------:R-:W-:Y:S01]  /*acd0*/  I2FP.F32.U32 R3, R120 ;  /* 0x0000007800037245 */ /* 0x000fe20000201000 */
[----:B------:R-:W-:Y:S01]  /*ace0*/  BSSY.RECONVERGENT B1, `(.L_x_12253) ;  /* 0x0000060000017945 */ /* 0x000fe20003800200 */
[----:B------:R-:W-:Y:S01]  /*acf0*/  ISETP.NE.AND P1, PT, R121, 0x1, PT ;  /* 0x000000017900780c */ /* 0x000fe20003f25270 */
[----:B------:R-:W-:Y:S01]  /*ad00*/  IMAD.MOV.U32 R122, RZ, RZ, 0x2 ;  /* 0x00000002ff7a7424 */ /* 0x000fe200078e00ff */
[----:B------:R-:W-:Y:S02]  /*ad10*/  MOV R5, R2 ;  /* 0x0000000200057202 */ /* 0x000fe40000000f00 */
[----:B------:R-:W1:Y:S01]  /*ad20*/  LDC R157, c[0x0][0x408] ;  /* 0x00010200ff9d7b82 */ /* 0x000e620000000800 */
[----:B------:R-:W-:Y:S01]  /*ad30*/  FFMA.FTZ R120, R3, R156, 1.1641532182693481445e-10 ;  /* 0x2f00000003787423 */ /* 0x000fe2000001009c */
[C---:B-----5:R-:W-:Y:S01]  /*ad40*/  IMAD.U32 R3, R124.reuse, 0x10000, RZ ;  /* 0x000100007c037824 */ /* 0x060fe200078e00ff */
[----:B------:R-:W-:-:S03]  /*ad50*/  PRMT R124, R124, 0x7632, R124 ;  /* 0x000076327c7c7816 */ /* 0x000fc6000000007c */
[----:B0-----:R-:W-:Y:S01]  /*ad60*/  FSETP.GTU.FTZ.AND P0, PT, R120, R147, PT ;  /* 0x000000937800720b */ /* 0x001fe20003f1c000 */
[----:B------:R-:W-:-:S03]  /*ad70*/  FMUL.FTZ R120, R3, UR4 ;  /* 0x0000000403787c20 */ /* 0x000fc60008410000 */
        /* <DEDUP_REMOVED lines=13> */
.L_x_12255:
        /* <DEDUP_REMOVED lines=13> */
.L_x_12257:
[----:B------:R-:W-:Y:S05]  /*af20*/  BSYNC.RECONVERGENT B2 ;  /* 0x0000000000027941 */ /* 0x000fea0003800200 */
.L_x_12256:
        /* <DEDUP_REMOVED lines=59> */
.L_x_12254:
[----:B------:R-:W-:Y:S05]  /*b2e0*/  BSYNC.RECONVERGENT B1 ;  /* 0x0000000000017941 */ /* 0x000fea0003800200 */
.L_x_12253:
        /* <DEDUP_REMOVED lines=21> */
.L_x_12260:
        /* <DEDUP_REMOVED lines=13> */
.L_x_12262:
[----:B------:R-:W-:Y:S05]  /*b510*/  BSYNC.RECONVERGENT B2 ;  /* 0x0000000000027941 */ /* 0x000fea0003800200 */
.L_x_12261:
        /* <DEDUP_REMOVED lines=48> */
[----:B------:R-:W-:Y:S01]  /*b820*/  HFMA2 R123, -RZ, RZ, 0, 0 ;  /* 0x00000000ff7b7431 */ /* 0x000fe200000001ff */
        /* <DEDUP_REMOVED lines=10> */
.L_x_12259:
[----:B------:R-:W-:Y:S05]  /*b8d0*/  BSYNC.RECONVERGENT B1 ;  /* 0x0000000000017941 */ /* 0x000fea0003800200 */
.L_x_12258:
[----:B------:R-:W-:Y:S01]  /*b8e0*/  I2FP.F32.U32 R5, R5 ;  /* 0x0000000500057245 */ /* 0x000fe20000201000 */
[----:B------:R-:W-:Y:S01]  /*b8f0*/  BSSY.RECONVERGENT B1, `(.L_x_12263) ;  /* 0x000005e000017945 */ /* 0x000fe20003800200 */
[----:B------:R-:W-:Y:S02]  /*b900*/  ISETP.NE.AND P3, PT, R123, 0x1, PT ;  /* 0x000000017b00780c */ /* 0x000fe40003f65270 */
[----:B------:R-:W-:Y:S01]  /*b910*/  MOV R121, R2 ;  /* 0x0000000200797202 */ /* 0x000fe20000000f00 */
[----:B------:R-:W-:Y:S01]  /*b920*/  FFMA.FTZ R120, R5, R156, 1.1641532182693481445e-10 ;  /* 0x2f00000005787423 */ /* 0x000fe2000001009c */
[----:B------:R-:W-:-:S04]  /*b930*/  IMAD.U32 R5, R125, 0x10000, RZ ;  /* 0x000100007d057824 */ /* 0x000fc800078e00ff */
[----:B------:R-:W-:Y:S01]  /*b940*/  FSETP.GTU.FTZ.AND P2, PT, R120, R147, PT ;  /* 0x000000937800720b */ /* 0x000fe20003f5c000 */
[----:B------:R-:W-:Y:S01]  /*b950*/  FMUL.FTZ R120, R5, UR4 ;  /* 0x0000000405787c20 */ /* 0x000fe20008410000 */
[----:B------:R-:W-:Y:S01]  /*b960*/  PRMT R5, R125, 0x7632, R5 ;  /* 0x000076327d057816 */ /* 0x000fe20000000005 */
[----:B------:R-:W-:Y:S01]  /*b970*/  IMAD.MOV.U32 R125, RZ, RZ, 0x2 ;  /* 0x00000002ff7d7424 */ /* 0x000fe200078e00ff */
[----:B------:R-:W-:Y:S01]  /*b980*/  PLOP3.LUT P1, PT, P2, PT, PT, 0x8, 0x80 ;  /* 0x000000000080781c */ /* 0x000fe2000172e170 */
[----:B------:R-:W-:-:S05]  /*b990*/  FMUL.FTZ R120, R120, R157 ;  /* 0x0000009d78787220 */ /* 0x000fca0000410000 */
        /* <DEDUP_REMOVED lines=10> */
.L_x_12265:
        /* <DEDUP_REMOVED lines=13> */
.L_x_12267:
[----:B------:R-:W-:Y:S05]  /*bb10*/  BSYNC.RECONVERGENT B2 ;  /* 0x0000000000027941 */ /* 0x000fea0003800200 */
.L_x_12266:
        /* <DEDUP_REMOVED lines=54> */
[----:B------:R-:W-:Y:S01]  /*be80*/  MOV R2, R120 ;  /* 0x0000007800027202 */ /* 0x000fe20000000f00 */
[----:B------:R-:W-:-:S05]  /*be90*/  IMAD.WIDE.U32 R120, R123, -0x2daee0ad, RZ ;  /* 0xd2511f537b787825 */ /* 0x000fca00078e00ff */
[----:B------:R-:W-:Y:S01]  /*bea0*/  LOP3.LUT R148, R122, UR5, R121, 0x96, !PT ;  /* 0x000000057a947c12 */ /* 0x000fe2000f8e9679 */
[----:B------:R-:W-:Y:S02]  /*beb0*/  IMAD.MOV.U32 R121, RZ, RZ, R154 ;  /* 0x000000ffff797224 */ /* 0x000fe400078e009a */
[----:B------:R-:W-:-:S07]  /*bec0*/  IMAD.MOV.U32 R154, RZ, RZ, R120 ;  /* 0x000000ffff9a7224 */ /* 0x000fce00078e0078 */
.L_x_12264:
[----:B------:R-:W-:Y:S05]  /*bed0*/  BSYNC.RECONVERGENT B1 ;  /* 0x0000000000017941 */ /* 0x000fea0003800200 */
.L_x_12263:
        /* <DEDUP_REMOVED lines=21> */
.L_x_12270:
        /* <DEDUP_REMOVED lines=13> */
.L_x_12272:
[----:B------:R-:W-:Y:S05]  /*c100*/  BSYNC.RECONVERGENT B2 ;  /* 0x0000000000027941 */ /* 0x000fea0003800200 */
.L_x_12271:
        /* <DEDUP_REMOVED lines=59> */
.L_x_12269:
[----:B------:R-:W-:Y:S05]  /*c4c0*/  BSYNC.RECONVERGENT B1 ;  /* 0x0000000000017941 */ /* 0x000fea0003800200 */
.L_x_12268:
[----:B------:R-:W-:Y:S01]  /*c4d0*/  I2FP.F32.U32 R5, R5 ;  /* 0x0000000500057245 */ /* 0x000fe20000201000 */
[C---:B------:R-:W-:Y:S01]  /*c4e0*/  IMAD.U32 R121, R126.reuse, 0x10000, RZ ;  /* 0x000100007e797824 */ /* 0x040fe200078e00ff */
[----:B------:R-:W-:Y:S01]  /*c4f0*/  ISETP.NE.AND P4, PT, R123, 0x1, PT ;  /* 0x000000017b00780c */ /* 0x000fe20003f85270 */
[----:B------:R-:W-:Y:S01]  /*c500*/  BSSY.RECONVERGENT B1, `(.L_x_12273) ;  /* 0x000005c000017945 */ /* 0x000fe20003800200 */
[----:B------:R-:W-:Y:S01]  /*c510*/  PRMT R126, R126, 0x7632, R126 ;  /* 0x000076327e7e7816 */ /* 0x000fe2000000007e */
[----:B------:R-:W-:Y:S01]  /*c520*/  FFMA.FTZ R120, R5, R156, 1.1641532182693481445e-10 ;  /* 0x2f00000005787423 */ /* 0x000fe2000001009c */
[----:B------:R-:W-:Y:S01]  /*c530*/  FMUL.FTZ R122, R121, UR4 ;  /* 0x00000004797a7c20 */ /* 0x000fe20008410000 */
[----:B------:R-:W-:Y:S01]  /*c540*/  IMAD.MOV.U32 R121, RZ, RZ, 0x2 ;  /* 0x00000002ff797424 */ /* 0x000fe200078e00ff */
[----:B------:R-:W-:Y:S02]  /*c550*/  MOV R5, R2 ;  /* 0x0000000200057202 */ /* 0x000fe40000000f00 */
        /* <DEDUP_REMOVED lines=13> */
.L_x_12275:
        /* <DEDUP_REMOVED lines=13> */
.L_x_12277:
[----:B------:R-:W-:Y:S05]  /*c700*/  BSYNC.RECONVERGENT B2 ;  /* 0x0000000000027941 */ /* 0x000fea0003800200 */
.L_x_12276:
        /* <DEDUP_REMOVED lines=59> */
.L_x_12274:
[----:B------:R-:W-:Y:S05]  /*cac0*/  BSYNC.RECONVERGENT B1 ;  /* 0x0000000000017941 */ /* 0x000fea0003800200 */
.L_x_12273:
        /* <DEDUP_REMOVED lines=21> */
.L_x_12280:
        /* <DEDUP_REMOVED lines=13> */
.L_x_12282:
[----:B------:R-:W-:Y:S05]  /*ccf0*/  BSYNC.RECONVERGENT B2 ;  /* 0x0000000000027941 */ /* 0x000fea0003800200 */
.L_x_12281:
        /* <DEDUP_REMOVED lines=59> */
.L_x_12279:
[----:B------:R-:W-:Y:S05]  /*d0b0*/  BSYNC.RECONVERGENT B1 ;  /* 0x0000000000017941 */ /* 0x000fea0003800200 */
.L_x_12278:
[----:B------:R-:W-:Y:S01]  /*d0c0*/  I2FP.F32.U32 R5, R5 ;  /* 0x0000000500057245 */ /* 0x000fe20000201000 */
[----:B------:R-:W-:Y:S01]  /*d0d0*/  IMAD.U32 R121, R127, 0x10000, RZ ;  /* 0x000100007f797824 */ /* 0x000fe200078e00ff */
        /* <DEDUP_REMOVED lines=20> */
.L_x_12285:
        /* <DEDUP_REMOVED lines=14> */
.L_x_12287:
[----:B------:R-:W-:Y:S05]  /*d300*/  BSYNC.RECONVERGENT B2 ;  /* 0x0000000000027941 */ /* 0x000fea0003800200 */
.L_x_12286:
        /* <DEDUP_REMOVED lines=60> */
.L_x_12284:
[----:B------:R-:W-:Y:S05]  /*d6d0*/  BSYNC.RECONVERGENT B1 ;  /* 0x0000000000017941 */ /* 0x000fea0003800200 */
.L_x_12283:
[----:B------:R-:W-:Y:S01]  /*d6e0*/  I2FP.F32.U32 R121, R121 ;  /* 0x0000007900797245 */ /* 0x000fe20000201000 */
[----:B------:R-:W-:Y:S02]  /*d6f0*/  IMAD.U32 R160, R160, 0x10000, RZ ;  /* 0x00010000a0a07824 */ /* 0x000fe400078e00ff */
[----:B------:R-:W-:Y:S01]  /*d700*/  FMUL.FTZ R123, R124, R51 ;  /* 0x000000337c7b7220 */ /* 0x000fe20000410000 */
[----:B------:R-:W-:Y:S01]  /*d710*/  FMUL.FTZ R124, R125, R52 ;  /* 0x000000347d7c7220 */ /* 0x000fe20000410000 */
[----:B------:R-:W-:Y:S01]  /*d720*/  FMUL.FTZ R125, R126, R53 ;  /* 0x000000357e7d7220 */ /* 0x000fe20000410000 */
[----:B------:R-:W-:Y:S01]  /*d730*/  FFMA.FTZ R156, R121, R156, 1.1641532182693481445e-10 ;  /* 0x2f000000799c7423 */ /* 0x000fe2000001009c */
[----:B------:R-:W-:Y:S01]  /*d740*/  FMUL.FTZ R160, R160, UR4 ;  /* 0x00000004a0a07c20 */ /* 0x000fe20008410000 */
[----:B------:R-:W-:Y:S01]  /*d750*/  FMUL.FTZ R126, R127, R54 ;  /* 0x000000367f7e7220 */ /* 0x000fe20000410000 */
[----:B------:R-:W-:Y:S01]  /*d760*/  FMUL.FTZ R120, R161, R48 ;  /* 0x00000030a1787220 */ /* 0x000fe20000410000 */
[----:B------:R-:W-:Y:S01]  /*d770*/  FMUL.FTZ R121, R158, R49 ;  /* 0x000000319e797220 */ /* 0x000fe20000410000 */
[----:B------:R-:W-:Y:S01]  /*d780*/  FMUL.FTZ R160, R160, R157 ;  /* 0x0000009da0a07220 */ /* 0x000fe20000410000 */
[----:B------:R-:W-:Y:S01]  /*d790*/  FSETP.GTU.FTZ.AND P6, PT, R156, R147, PT ;  /* 0x000000939c00720b */ /* 0x000fe20003fdc000 */
[----:B------:R-:W-:-:S03]  /*d7a0*/  FMUL.FTZ R122, R159, R50 ;  /* 0x000000329f7a7220 */ /* 0x000fc60000410000 */
[----:B------:R-:W-:Y:S02]  /*d7b0*/  FSEL R160, R160, RZ, !P6 ;  /* 0x000000ffa0a07208 */ /* 0x000fe40007000000 */
[----:B------:R-:W-:-:S03]  /*d7c0*/  PLOP3.LUT P6, PT, P6, PT, PT, 0x8, 0x80 ;  /* 0x000000000080781c */ /* 0x000fc600037ce170 */
[----:B------:R-:W-:-:S10]  /*d7d0*/  FMUL.FTZ R127, R160, R55 ;  /* 0x00000037a07f7220 */ /* 0x000fd40000410000 */
.L_x_12247:
        /* <DEDUP_REMOVED lines=19> */
[C---:B0-----:R-:W-:Y:S01]  /*d910*/  IMAD.WIDE.U32 R156, R145.reuse, 0x8, R156 ;  /* 0x00000008919c7825 */ /* 0x041fe200078e009c */
[----:B------:R-:W-:-:S04]  /*d920*/  IADD3 R145, PT, PT, R145, 0x80, RZ ;  /* 0x0000008091917810 */ /* 0x000fc80007ffe0ff */
[----:B------:R2:W-:Y:S03]  /*d930*/  STG.E.64 desc[UR6][R156.64], R158 ;  /* 0x0000009e9c007986 */ /* 0x0005e6000c101b06 */
.L_x_12205:
[----:B------:R-:W-:Y:S05]  /*d940*/  BSYNC.RECONVERGENT B0 ;  /* 0x0000000000007941 */ /* 0x000fea0003800200 */
.L_x_12204:
[----:B------:R-:W-:Y:S01]  /*d950*/  ISETP.GE.U32.AND P0, PT, R6, 0x180, PT ;  /* 0x000001800600780c */ /* 0x000fe20003f06070 */
[----:B------:R-:W-:Y:S03]  /*d960*/  BSSY.RECONVERGENT B0, `(.L_x_12288) ;  /* 0x000063c000007945 */ /* 0x000fe60003800200 */
[----:B------:R-:W-:-:S09]  /*d970*/  P2R R154, PR, RZ, 0x1 ;  /* 0x00000001ff9a7803 */ /* 0x000fd20000000000 */
[----:B------:R-:W-:Y:S05]  /*d980*/  @!P0 BRA `(.L_x_12289) ;  /* 0x0000006000e48947 */ /* 0x000fea0003800000 */
[----:B------:R-:W-:Y:S01]  /*d990*/  ISETP.NE.U32.AND P0, PT, RZ, UR10, PT ;  /* 0x0000000aff007c0c */ /* 0x000fe2000bf05070 */
[----:B------:R-:W0:Y:S03]  /*d9a0*/  LDC.64 R132, c[0x0][0x390] ;  /* 0x0000e400ff847b82 */ /* 0x000e260000000a00 */
[----:B------:R-:W-:-:S13]  /*d9b0*/  ISETP.NE.AND.EX P0, PT, RZ, UR11, PT, P0 ;  /* 0x0000000bff007c0c */ /* 0x000fda000bf05300 */
[----:B------:R-:W3:Y:S01]  /*d9c0*/  @P0 LDC.64 R128, c[0x0][0x3a0] ;  /* 0x0000e800ff800b82 */ /* 0x000ee20000000a00 */
[----:B0-----:R-:W-:-:S06]  /*d9d0*/  IMAD.WIDE.U32 R132, R145, 0x10, R132 ;  /* 0x0000001091847825 */ /* 0x001fcc00078e0084 */
[----:B------:R-:W5:Y:S01]  /*d9e0*/  LDG.E.128 R132, desc[UR6][R132.64] ;  /* 0x0000000684847981 */ /* 0x000f62000c1e1d00 */
[----:B---3--:R-:W-:-:S05]  /*d9f0*/  @P0 IMAD.WIDE.U32 R128, R145, 0x20, R128 ;  /* 0x0000002091800825 */ /* 0x008fca00078e0080 */
[----:B------:R0:W5:Y:S04]  /*da00*/  @P0 LDG.E.128 R104, desc[UR6][R128.64] ;  /* 0x0000000680680981 */ /* 0x000168000c1e1d00 */
[----:B------:R0:W5:Y:S01]  /*da10*/  @P0 LDG.E.128 R108, desc[UR6][R128.64+0x10] ;  /* 0x00001006806c0981 */ /* 0x000162000c1e1d00 */
[----:B------:R-:W-:Y:S05]  /*da20*/  @!P0 BRA `(.L_x_12290) ;  /* 0x0000003000348947 */ /* 0x000fea0003800000 */
[----:B------:R-:W-:Y:S01]  /*da30*/  ISETP.NE.AND P0, PT, R5, 0x1, PT ;  /* 0x000000010500780c */ /* 0x000fe20003f05270 */
[----:B------:R-:W-:Y:S01]  /*da40*/  BSSY.RECONVERGENT B1, `(.L_x_12291) ;  /* 0x0000057000017945 */ /* 0x000fe20003800200 */
[----:B0-----:R-:W-:Y:S01]  /*da50*/  IMAD.MOV.U32 R129, RZ, RZ, 0x2 ;  /* 0x00000002ff817424 */ /* 0x001fe200078e00ff */
[----:B-12---:R-:W-:Y:S01]  /*da60*/  MOV R156, R3 ;  /* 0x00000003009c7202 */ /* 0x006fe20000000f00 */
        /* <DEDUP_REMOVED lines=12> */
.L_x_12293:
        /* <DEDUP_REMOVED lines=13> */
.L_x_12295:
[----:B------:R-:W-:Y:S05]  /*dc00*/  BSYNC.RECONVERGENT B2 ;  /* 0x0000000000027941 */ /* 0x000fea0003800200 */
.L_x_12294:
        /* <DEDUP_REMOVED lines=58> */
.L_x_12292:
[----:B------:R-:W-:Y:S05]  /*dfb0*/  BSYNC.RECONVERGENT B1 ;  /* 0x0000000000017941 */ /* 0x000fea0003800200 */
.L_x_12291:
        /* <DEDUP_REMOVED lines=27> */
.L_x_12298:
        /* <DEDUP_REMOVED lines=13> */
.L_x_12300:
[----:B------:R-:W-:Y:S05]  /*e240*/  BSYNC.RECONVERGENT B2 ;  /* 0x0000000000027941 */ /* 0x000fea0003800200 */
.L_x_12299:
        /* <DEDUP_REMOVED lines=59> */
.L_x_12297:
[----:B------:R-:W-:Y:S05]  /*e600*/  BSYNC.RECONVERGENT B1 ;  /* 0x0000000000017941 */ /* 0x000fea0003800200 */
.L_x_12296:
        /* <DEDUP_REMOVED lines=22> */
.L_x_12303:
        /* <DEDUP_REMOVED lines=13> */
.L_x_12305:
[----:B------:R-:W-:Y:S05]  /*e840*/  BSYNC.RECONVERGENT B2 ;  /* 0x0000000000027941 */ /* 0x000fea0003800200 */
.L_x_12304:
        /* <DEDUP_REMOVED lines=59> */
.L_x_12302:
[----:B------:R-:W-:Y:S05]  /*ec00*/  BSYNC.RECONVERGENT B1 ;  /* 0x0000000000017941 */ /* 0x000fea0003800200 */
.L_x_12301:
        /* <DEDUP_REMOVED lines=23> */
.L_x_12308:
        /* <DEDUP_REMOVED lines=13> */
.L_x_12310:
[----:B------:R-:W-:Y:S05]  /*ee50*/  BSYNC.RECONVERGENT B2 ;  /* 0x0000000000027941 */ /* 0x000fea0003800200 */
.L_x_12309:
        /* <DEDUP_REMOVED lines=59> */
.L_x_12307:
[----:B------:R-:W-:Y:S05]  /*f210*/  BSYNC.RECONVERGENT B1 ;  /* 0x0000000000017941 */ /* 0x000fea0003800200 */
.L_x_12306:
        /* <DEDUP_REMOVED lines=22> */
.L_x_12313:
        /* <DEDUP_REMOVED lines=13> */
.L_x_12315:
[----:B------:R-:W-:Y:S05]  /*f450*/  BSYNC.RECONVERGENT B2 ;  /* 0x0000000000027941 */ /* 0x000fea0003800200 */
.L_x_12314:
        /* <DEDUP_REMOVED lines=59> */
.L_x_12312:
[----:B------:R-:W-:Y:S05]  /*f810*/  BSYNC.RECONVERGENT B1 ;  /* 0x0000000000017941 */ /* 0x000fea0003800200 */
.L_x_12311:
        /* <DEDUP_REMOVED lines=23> */
.L_x_12318:
        /* <DEDUP_REMOVED lines=13> */
.L_x_12320:
[----:B------:R-:W-:Y:S05]  /*fa60*/  BSYNC.RECONVERGENT B2 ;  /* 0x0000000000027941 */ /* 0x000fea0003800200 */
.L_x_12319:
        /* <DEDUP_REMOVED lines=59> */
.L_x_12317:
[----:B------:R-:W-:Y:S05]  /*fe20*/  BSYNC.RECONVERGENT B1 ;  /* 0x0000000000017941 */ /* 0x000fea0003800200 */
.L_x_12316:
        /* <DEDUP_REMOVED lines=22> */
.L_x_12323:
        /* <DEDUP_REMOVED lines=13> */
.L_x_12325:
[----:B------:R-:W-:Y:S05]  /*10060*/  BSYNC.RECONVERGENT B2 ;  /* 0x0000000000027941 */ /* 0x000fea0003800200 */
.L_x_12324:
        /* <DEDUP_REMOVED lines=59> */
.L_x_12322:
[----:B------:R-:W-:Y:S05]  /*10420*/  BSYNC.RECONVERGENT B1 ;  /* 0x0000000000017941 */ /* 0x000fea0003800200 */
.L_x_12321:
[----:B------:R-:W-:Y:S01]  /*10430*/  I2FP.F32.U32 R5, R5 ;  /* 0x0000000500057245 */ /* 0x000fe20000201000 */
[----:B------:R-:W-:Y:S01]  /*10440*/  BSSY.RECONVERGENT B1, `(.L_x_12326) ;  /* 0x0000061000017945 */ /* 0x000fe20003800200 */
[----:B------:R-:W-:Y:S01]  /*10450*/  SHF.L.U32 R158, R135, 0x10, RZ ;  /* 0x00000010879e7819 */ /* 0x000fe200000006ff */
        /* <DEDUP_REMOVED lines=20> */
.L_x_12328:
        /* <DEDUP_REMOVED lines=14> */
.L_x_12330:
[----:B------:R-:W-:Y:S05]  /*10680*/  BSYNC.RECONVERGENT B2 ;  /* 0x0000000000027941 */ /* 0x000fea0003800200 */
.L_x_12329:
        /* <DEDUP_REMOVED lines=60> */
.L_x_12327:
[----:B------:R-:W-:Y:S05]  /*10a50*/  BSYNC.RECONVERGENT B1 ;  /* 0x0000000000017941 */ /* 0x000fea0003800200 */
.L_x_12326:
        /* <DEDUP_REMOVED lines=10> */
.L_x_12290:
        /* <DEDUP_REMOVED lines=16> */
.L_x_12334:
        /* <DEDUP_REMOVED lines=13> */
.L_x_12336:
[----:B------:R-:W-:Y:S05]  /*10cd0*/  BSYNC.RECONVERGENT B2 ;  /* 0x0000000000027941 */ /* 0x000fea0003800200 */
.L_x_12335:
        /* <DEDUP_REMOVED lines=58> */
.L_x_12333:
[----:B------:R-:W-:Y:S05]  /*11080*/  BSYNC.RECONVERGENT B1 ;  /* 0x0000000000017941 */ /* 0x000fea0003800200 */
.L_x_12332:
        /* <DEDUP_REMOVED lines=11> */
[----:B------:R-:W-:Y:S01]  /*11140*/  IMAD.MOV.U32 R5, RZ, RZ, R2 ;  /* 0x000000ffff057224 */ /* 0x000fe200078e0002 */
[----:B0-----:R-:W-:-:S04]  /*11150*/  FSETP.GTU.FTZ.AND P0, PT, R128, R147, PT ;  /* 0x000000938000720b */ /* 0x001fc80003f1c000 */
[----:B------:R-:W-:Y:S01]  /*11160*/  PLOP3.LUT P2, PT, P0, PT, PT, 0x8, 0x80 ;  /* 0x000000000080781c */ /* 0x000fe2000074e170 */
[----:B-1----:R-:W-:-:S05]  /*11170*/  FMUL.FTZ R3, R3, R158 ;  /* 0x0000009e03037220 */ /* 0x002fca0000410000 */
        /* <DEDUP_REMOVED lines=11> */
.L_x_12339:
        /* <DEDUP_REMOVED lines=13> */
.L_x_12341:
[----:B------:R-:W-:Y:S05]  /*11300*/  BSYNC.RECONVERGENT B2 ;  /* 0x0000000000027941 */ /* 0x000fea0003800200 */
.L_x_12340:
        /* <DEDUP_REMOVED lines=59> */
.L_x_12338:
[----:B------:R-:W-:Y:S05]  /*116c0*/  BSYNC.RECONVERGENT B1 ;  /* 0x0000000000017941 */ /* 0x000fea0003800200 */
.L_x_12337:
        /* <DEDUP_REMOVED lines=21> */
.L_x_12344:
        /* <DEDUP_REMOVED lines=13> */
.L_x_12346:
[----:B------:R-:W-:Y:S05]  /*118f0*/  BSYNC.RECONVERGENT B2 ;  /* 0x0000000000027941 */ /* 0x000fea0003800200 */
.L_x_12345:
        /* <DEDUP_REMOVED lines=59> */
.L_x_12343:
[----:B------:R-:W-:Y:S05]  /*11cb0*/  BSYNC.RECONVERGENT B1 ;  /* 0x0000000000017941 */ /* 0x000fea0003800200 */
.L_x_12342:
        /* <DEDUP_REMOVED lines=11> */
[----:B------:R-:W-:Y:S02]  /*11d70*/  PLOP3.LUT P1, PT, P1, PT, PT, 0x8, 0x80 ;  /* 0x000000000080781c */ /* 0x000fe40000f2e170 */
[----:B------:R-:W-:Y:S01]  /*11d80*/  PRMT R5, R133, 0x7632, R5 ;  /* 0x0000763285057816 */ /* 0x000fe20000000005 */
        /* <DEDUP_REMOVED lines=9> */
.L_x_12349:
        /* <DEDUP_REMOVED lines=13> */
.L_x_12351:
[----:B------:R-:W-:Y:S05]  /*11ef0*/  BSYNC.RECONVERGENT B2 ;  /* 0x0000000000027941 */ /* 0x000fea0003800200 */
.L_x_12350:
        /* <DEDUP_REMOVED lines=59> */
.L_x_12348:
[----:B------:R-:W-:Y:S05]  /*122b0*/  BSYNC.RECONVERGENT B1 ;  /* 0x0000000000017941 */ /* 0x000fea0003800200 */
.L_x_12347:
        /* <DEDUP_REMOVED lines=21> */
.L_x_12354:
        /* <DEDUP_REMOVED lines=13> */
.L_x_12356:
[----:B------:R-:W-:Y:S05]  /*124e0*/  BSYNC.RECONVERGENT B2 ;  /* 0x0000000000027941 */ /* 0x000fea0003800200 */
.L_x_12355:
        /* <DEDUP_REMOVED lines=59> */
.L_x_12353:
[----:B------:R-:W-:Y:S05]  /*128a0*/  BSYNC.RECONVERGENT B1 ;  /* 0x0000000000017941 */ /* 0x000fea0003800200 */
.L_x_12352:
        /* <DEDUP_REMOVED lines=22> */
.L_x_12359:
        /* <DEDUP_REMOVED lines=13> */
.L_x_12361:
[----:B------:R-:W-:Y:S05]  /*12ae0*/  BSYNC.RECONVERGENT B2 ;  /* 0x0000000000027941 */ /* 0x000fea0003800200 */
.L_x_12360:
        /* <DEDUP_REMOVED lines=59> */
.L_x_12358:
[----:B------:R-:W-:Y:S05]  /*12ea0*/  BSYNC.RECONVERGENT B1 ;  /* 0x0000000000017941 */ /* 0x000fea0003800200 */
.L_x_12357:
        /* <DEDUP_REMOVED lines=21> */
.L_x_12364:
        /* <DEDUP_REMOVED lines=13> */
.L_x_12366:
[----:B------:R-:W-:Y:S05]  /*130d0*/  BSYNC.RECONVERGENT B2 ;  /* 0x0000000000027941 */ /* 0x000fea0003800200 */
.L_x_12365:
        /* <DEDUP_REMOVED lines=59> */
.L_x_12363:
[----:B------:R-:W-:Y:S05]  /*13490*/  BSYNC.RECONVERGENT B1 ;  /* 0x0000000000017941 */ /* 0x000fea0003800200 */
.L_x_12362:
        /* <DEDUP_REMOVED lines=22> */
.L_x_12369:
        /* <DEDUP_REMOVED lines=14> */
.L_x_12371:
[----:B------:R-:W-:Y:S05]  /*136e0*/  BSYNC.RECONVERGENT B2 ;  /* 0x0000000000027941 */ /* 0x000fea0003800200 */
.L_x_12370:
        /* <DEDUP_REMOVED lines=60> */
.L_x_12368:
[----:B------:R-:W-:Y:S05]  /*13ab0*/  BSYNC.RECONVERGENT B1 ;  /* 0x0000000000017941 */ /* 0x000fea0003800200 */
.L_x_12367:
[----:B------:R-:W-:Y:S01]  /*13ac0*/  I2FP.F32.U32 R128, R129 ;  /* 0x0000008100807245 */ /* 0x000fe20000201000 */
[----:B------:R-:W-:Y:S01]  /*13ad0*/  FMUL.FTZ R131, R132, R75 ;  /* 0x0000004b84837220 */ /* 0x000fe20000410000 */
[----:B------:R-:W-:Y:S01]  /*13ae0*/  SHF.L.U32 R162, R162, 0x10, RZ ;  /* 0x00000010a2a27819 */ /* 0x000fe200000006ff */
[----:B------:R-:W-:Y:S01]  /*13af0*/  FMUL.FTZ R132, R133, R76 ;  /* 0x0000004c85847220 */ /* 0x000fe20000410000 */
[----:B------:R-:W-:Y:S01]  /*13b00*/  FMUL.FTZ R133, R134, R77 ;  /* 0x0000004d86857220 */ /* 0x000fe20000410000 */
[----:B------:R-:W-:Y:S01]  /*13b10*/  FFMA.FTZ R130, R128, R159, 1.1641532182693481445e-10 ;  /* 0x2f00000080827423 */ /* 0x000fe2000001009f */
[----:B------:R-:W-:Y:S01]  /*13b20*/  FMUL.FTZ R134, R135, R78 ;  /* 0x0000004e87867220 */ /* 0x000fe20000410000 */
[----:B------:R-:W-:Y:S01]  /*13b30*/  FMUL.FTZ R129, R162, UR4 ;  /* 0x00000004a2817c20 */ /* 0x000fe20008410000 */
[----:B------:R-:W-:Y:S02]  /*13b40*/  FMUL.FTZ R128, R161, R72 ;  /* 0x00000048a1807220 */ /* 0x000fe40000410000 */
[----:B------:R-:W-:Y:S01]  /*13b50*/  FSETP.GTU.FTZ.AND P6, PT, R130, R147, PT ;  /* 0x000000938200720b */ /* 0x000fe20003fdc000 */
[----:B------:R-:W-:Y:S01]  /*13b60*/  FMUL.FTZ R158, R129, R158 ;  /* 0x0000009e819e7220 */ /* 0x000fe20000410000 */
[----:B------:R-:W-:Y:S01]  /*13b70*/  FMUL.FTZ R129, R160, R73 ;  /* 0x00000049a0817220 */ /* 0x000fe20000410000 */
[----:B------:R-:W-:-:S03]  /*13b80*/  FMUL.FTZ R130, R157, R74 ;  /* 0x0000004a9d827220 */ /* 0x000fc60000410000 */
[----:B------:R-:W-:Y:S02]  /*13b90*/  FSEL R158, R158, RZ, !P6 ;  /* 0x000000ff9e9e7208 */ /* 0x000fe40007000000 */
[----:B------:R-:W-:-:S03]  /*13ba0*/  PLOP3.LUT P6, PT, P6, PT, PT, 0x8, 0x80 ;  /* 0x000000000080781c */ /* 0x000fc600037ce170 */
[----:B------:R-:W-:-:S10]  /*13bb0*/  FMUL.FTZ R135, R158, R79 ;  /* 0x0000004f9e877220 */ /* 0x000fd40000410000 */
.L_x_12331:
        /* <DEDUP_REMOVED lines=16> */
[----:B------:R0:W-:Y:S01]  /*13cc0*/  STG.E.128 desc[UR6][R162.64], R128 ;  /* 0x00000080a2007986 */ /* 0x0001e2000c101d06 */
[----:B------:R-:W-:Y:S02]  /*13cd0*/  IMAD.MOV.U32 R3, RZ, RZ, R156 ;  /* 0x000000ffff037224 */ /* 0x000fe400078e009c */
[C---:B-1----:R-:W-:Y:S01]  /*13ce0*/  IMAD.WIDE.U32 R158, R145.reuse, 0x8, R158 ;  /* 0x00000008919e7825 */ /* 0x042fe200078e009e */
[----:B------:R0:W-:Y:S03]  /*13cf0*/  STG.E.128 desc[UR6][R162.64+0x10], R132 ;  /* 0x00001084a2007986 */ /* 0x0001e6000c101d06 */
[----:B------:R-:W-:Y:S01]  /*13d00*/  VIADD R145, R145, 0x80 ;  /* 0x0000008091917836 */ /* 0x000fe20000000000 */
[----:B------:R0:W-:Y:S06]  /*13d10*/  STG.E.64 desc[UR6][R158.64], R160 ;  /* 0x000000a09e007986 */ /* 0x0001ec000c101b06 */
.L_x_12289:
[----:B------:R-:W-:Y:S05]  /*13d20*/  BSYNC.RECONVERGENT B0 ;  /* 0x0000000000007941 */ /* 0x000fea0003800200 */
.L_x_12288:
        /* <DEDUP_REMOVED lines=13> */
[----:B------:R-:W-:Y:S01]  /*13e00*/  ISETP.NE.AND P1, PT, R5, 0x1, PT ;  /* 0x000000010500780c */ /* 0x000fe20003f25270 */
[----:B------:R-:W-:Y:S01]  /*13e10*/  BSSY.RECONVERGENT B1, `(.L_x_12375) ;  /* 0x0000057000017945 */ /* 0x000fe20003800200 */
[----:B---3--:R-:W-:Y:S02]  /*13e20*/  HFMA2 R137, -RZ, RZ, 0, 1.1920928955078125e-07 ;  /* 0x00000002ff897431 */ /* 0x008fe400000001ff */
[----:B------:R-:W-:Y:S02]  /*13e30*/  IMAD.MOV.U32 R136, RZ, RZ, R2 ;  /* 0x000000ffff887224 */ /* 0x000fe400078e0002 */
[----:B-12---:R-:W-:-:S07]  /*13e40*/  IMAD.MOV.U32 R156, RZ, RZ, R3 ;  /* 0x000000ffff9c7224 */ /* 0x006fce00078e0003 */
[----:B------:R-:W-:Y:S05]  /*13e50*/  @!P1 BRA `(.L_x_12376) ;  /* 0x0000000400489947 */ /* 0x000fea0003800000 */
[----:B------:R-:W-:-:S13]  /*13e60*/  ISETP.NE.AND P1, PT, R5, 0x3, PT ;  /* 0x000000030500780c */ /* 0x000fda0003f25270 */
[----:B------:R-:W-:Y:S05]  /*13e70*/  @!P1 BRA `(.L_x_12377) ;  /* 0x0000000000209947 */ /* 0x000fea0003800000 */
[----:B------:R-:W-:-:S13]  /*13e80*/  ISETP.NE.AND P1, PT, R5, 0x2, PT ;  /* 0x000000020500780c */ /* 0x000fda0003f25270 */
[----:B------:R-:W-:Y:S01]  /*13e90*/  @!P1 MOV R137, 0x3 ;  /* 0x0000000300899802 */ /* 0x000fe20000000f00 */
[--C-:B------:R-:W-:Y:S01]  /*13ea0*/  @!P1 IMAD.MOV.U32 R156, RZ, RZ, R3.reuse ;  /* 0x000000ffff9c9224 */ /* 0x100fe200078e0003 */
[----:B------:R-:W-:Y:S01]  /*13eb0*/  @P1 IADD3 R137, PT, PT, R5, 0x1, RZ ;  /* 0x0000000105891810 */ /* 0x000fe20007ffe0ff */
[----:B------:R-:W-:Y:S01]  /*13ec0*/  @!P1 IMAD.MOV.U32 R136, RZ, RZ, R148 ;  /* 0x000000ffff889224 */ /* 0x000fe200078e0094 */
[----:B------:R-:W-:Y:S01]  /*13ed0*/  @P1 MOV R136, R7 ;  /* 0x0000000700881202 */ /* 0x000fe20000000f00 */
[----:B------:R-:W-:Y:S01]  /*13ee0*/  @P1 IMAD.MOV.U32 R156, RZ, RZ, R3 ;  /* 0x000000ffff9c1224 */ /* 0x000fe200078e0003 */
[----:B------:R-:W-:Y:S06]  /*13ef0*/  BRA `(.L_x_12376) ;  /* 0x0000000400207947 */ /* 0x000fec0003800000 */
.L_x_12377:
        /* <DEDUP_REMOVED lines=13> */
.L_x_12379:
[----:B------:R-:W-:Y:S05]  /*13fd0*/  BSYNC.RECONVERGENT B2 ;  /* 0x0000000000027941 */ /* 0x000fea0003800200 */
.L_x_12378:
        /* <DEDUP_REMOVED lines=55> */
[----:B------:R-:W-:Y:S02]  /*14350*/  MOV R2, R138 ;  /* 0x0000008a00027202 */ /* 0x000fe40000000f00 */
[----:B------:R-:W-:Y:S01]  /*14360*/  LOP3.LUT R148, R136, UR20, R157, 0x96, !PT ;  /* 0x0000001488947c12 */ /* 0x000fe2000f8e969d */
[----:B------:R-:W-:-:S07]  /*14370*/  IMAD.MOV.U32 R136, RZ, RZ, R3 ;  /* 0x000000ffff887224 */ /* 0x000fce00078e0003 */
.L_x_12376:
[----:B------:R-:W-:Y:S05]  /*14380*/  BSYNC.RECONVERGENT B1 ;  /* 0x0000000000017941 */ /* 0x000fea0003800200 */
.L_x_12375:
[----:B0-----:R-:W0:Y:S01]  /*14390*/  LDC R160, c[0x0][0x408] ;  /* 0x00010200ffa07b82 */ /* 0x001e220000000800 */
        /* <DEDUP_REMOVED lines=9> */
[----:B------:R-:W-:Y:S01]  /*14430*/  IMAD.MOV.U32 R139, RZ, RZ, 0x2 ;  /* 0x00000002ff8b7424 */ /* 0x000fe200078e00ff */
[----:B------:R-:W-:-:S02]  /*14440*/  MOV R5, R2 ;  /* 0x0000000200057202 */ /* 0x000fc40000000f00 */
        /* <DEDUP_REMOVED lines=15> */
.L_x_12382:
        /* <DEDUP_REMOVED lines=13> */
.L_x_12384:
[----:B------:R-:W-:Y:S05]  /*14610*/  BSYNC.RECONVERGENT B2 ;  /* 0x0000000000027941 */ /* 0x000fea0003800200 */
.L_x_12383:
        /* <DEDUP_REMOVED lines=57> */
[----:B------:R-:W-:Y:S01]  /*149b0*/  IMAD.MOV.U32 R139, RZ, RZ, RZ ;  /* 0x000000ffff8b7224 */ /* 0x000fe200078e00ff */
[----:B------:R-:W-:-:S07]  /*149c0*/  MOV R156, R138 ;  /* 0x0000008a009c7202 */ /* 0x000fce0000000f00 */
.L_x_12381:
[----:B------:R-:W-:Y:S05]  /*149d0*/  BSYNC.RECONVERGENT B1 ;  /* 0x0000000000017941 */ /* 0x000fea0003800200 */
.L_x_12380:
        /* <DEDUP_REMOVED lines=23> */
.L_x_12387:
        /* <DEDUP_REMOVED lines=13> */
.L_x_12389:
[----:B------:R-:W-:Y:S05]  /*14c20*/  BSYNC.RECONVERGENT B2 ;  /* 0x0000000000027941 */ /* 0x000fea0003800200 */
.L_x_12388:
        /* <DEDUP_REMOVED lines=57> */
[----:B------:R-:W-:Y:S02]  /*14fc0*/  LOP3.LUT R148, R158, UR5, R139, 0x96, !PT ;  /* 0x000000059e947c12 */ /* 0x000fe4000f8e968b */
[----:B------:R-:W-:-:S07]  /*14fd0*/  MOV R156, R138 ;  /* 0x0000008a009c7202 */ /* 0x000fce0000000f00 */
.L_x_12386:
[----:B------:R-:W-:Y:S05]  /*14fe0*/  BSYNC.RECONVERGENT B1 ;  /* 0x0000000000017941 */ /* 0x000fea0003800200 */
.L_x_12385:
        /* <DEDUP_REMOVED lines=9> */
[----:B------:R-:W-:Y:S01]  /*15080*/  PRMT R5, R141, 0x7632, R5 ;  /* 0x000076328d057816 */ /* 0x000fe20000000005 */
[----:B------:R-:W-:Y:S01]  /*15090*/  IMAD.MOV.U32 R141, RZ, RZ, 0x2 ;  /* 0x00000002ff8d7424 */ /* 0x000fe200078e00ff */
        /* <DEDUP_REMOVED lines=12> */
.L_x_12392:
        /* <DEDUP_REMOVED lines=13> */
.L_x_12394:
[----:B------:R-:W-:Y:S05]  /*15230*/  BSYNC.RECONVERGENT B2 ;  /* 0x0000000000027941 */ /* 0x000fea0003800200 */
.L_x_12393:
        /* <DEDUP_REMOVED lines=59> */
.L_x_12391:
[----:B------:R-:W-:Y:S05]  /*155f0*/  BSYNC.RECONVERGENT B1 ;  /* 0x0000000000017941 */ /* 0x000fea0003800200 */
.L_x_12390:
        /* <DEDUP_REMOVED lines=22> */
.L_x_12397:
        /* <DEDUP_REMOVED lines=13> */
.L_x_12399:
[----:B------:R-:W-:Y:S05]  /*15830*/  BSYNC.RECONVERGENT B2 ;  /* 0x0000000000027941 */ /* 0x000fea0003800200 */
.L_x_12398:
        /* <DEDUP_REMOVED lines=59> */
.L_x_12396:
[----:B------:R-:W-:Y:S05]  /*15bf0*/  BSYNC.RECONVERGENT B1 ;  /* 0x0000000000017941 */ /* 0x000fea0003800200 */
.L_x_12395:
        /* <DEDUP_REMOVED lines=23> */
.L_x_12402:
        /* <DEDUP_REMOVED lines=13> */
.L_x_12404:
[----:B------:R-:W-:Y:S05]  /*15e40*/  BSYNC.RECONVERGENT B2 ;  /* 0x0000000000027941 */ /* 0x000fea0003800200 */
.L_x_12403:
        /* <DEDUP_REMOVED lines=59> */
.L_x_12401:
[----:B------:R-:W-:Y:S05]  /*16200*/  BSYNC.RECONVERGENT B1 ;  /* 0x0000000000017941 */ /* 0x000fea0003800200 */
.L_x_12400:
        /* <DEDUP_REMOVED lines=22> */
.L_x_12407:
        /* <DEDUP_REMOVED lines=13> */
.L_x_12409:
[----:B------:R-:W-:Y:S05]  /*16440*/  BSYNC.RECONVERGENT B2 ;  /* 0x0000000000027941 */ /* 0x000fea0003800200 */
.L_x_12408:
        /* <DEDUP_REMOVED lines=59> */
.L_x_12406:
[----:B------:R-:W-:Y:S05]  /*16800*/  BSYNC.RECONVERGENT B1 ;  /* 0x0000000000017941 */ /* 0x000fea0003800200 */
.L_x_12405:
        /* <DEDUP_REMOVED lines=23> */
.L_x_12412:
        /* <DEDUP_REMOVED lines=14> */
.L_x_12414:
[----:B------:R-:W-:Y:S05]  /*16a60*/  BSYNC.RECONVERGENT B2 ;  /* 0x0000000000027941 */ /* 0x000fea0003800200 */
.L_x_12413:
        /* <DEDUP_REMOVED lines=56> */
[----:B------:R-:W-:Y:S01]  /*16df0*/  IMAD.MOV.U32 R5, RZ, RZ, RZ ;  /* 0x000000ffff057224 */ /* 0x000fe200078e00ff */
[----:B------:R-:W-:Y:S01]  /*16e00*/  LOP3.LUT R148, R162, UR5, R159, 0x96, !PT ;  /* 0x00000005a2947c12 */ /* 0x000fe2000f8e969f */
[----:B------:R-:W-:Y:S01]  /*16e10*/  IMAD.MOV.U32 R159, RZ, RZ, R156 ;  /* 0x000000ffff9f7224 */ /* 0x000fe200078e009c */
[----:B------:R-:W-:-:S07]  /*16e20*/  MOV R156, R158 ;  /* 0x0000009e009c7202 */ /* 0x000fce0000000f00 */
.L_x_12411:
[----:B------:R-:W-:Y:S05]  /*16e30*/  BSYNC.RECONVERGENT B1 ;  /* 0x0000000000017941 */ /* 0x000fea0003800200 */
.L_x_12410:
        /* <DEDUP_REMOVED lines=10> */
.L_x_12374:
[----:B------:R-:W-:Y:S01]  /*16ee0*/  ISETP.NE.AND P1, PT, R5, 0x1, PT ;  /* 0x000000010500780c */ /* 0x000fe20003f25270 */
[----:B------:R-:W-:Y:S01]  /*16ef0*/  BSSY.RECONVERGENT B1, `(.L_x_12416) ;  /* 0x0000057000017945 */ /* 0x000fe20003800200 */
[----:B---3--:R-:W-:Y:S01]  /*16f00*/  IMAD.MOV.U32 R137, RZ, RZ, 0x2 ;  /* 0x00000002ff897424 */ /* 0x008fe200078e00ff */
[----:B------:R-:W-:Y:S01]  /*16f10*/  MOV R136, R2 ;  /* 0x0000000200887202 */ /* 0x000fe20000000f00 */
[----:B-12---:R-:W-:-:S09]  /*16f20*/  IMAD.MOV.U32 R156, RZ, RZ, R3 ;  /* 0x000000ffff9c7224 */ /* 0x006fd200078e0003 */
        /* <DEDUP_REMOVED lines=11> */
.L_x_12418:
        /* <DEDUP_REMOVED lines=13> */
.L_x_12420:
[----:B------:R-:W-:Y:S05]  /*170b0*/  BSYNC.RECONVERGENT B2 ;  /* 0x0000000000027941 */ /* 0x000fea0003800200 */
.L_x_12419:
        /* <DEDUP_REMOVED lines=58> */
.L_x_12417:
[----:B------:R-:W-:Y:S05]  /*17460*/  BSYNC.RECONVERGENT B1 ;  /* 0x0000000000017941 */ /* 0x000fea0003800200 */
.L_x_12416:
[----:B------:R-:W1:Y:S01]  /*17470*/  LDC R157, c[0x0][0x404] ;  /* 0x00010100ff9d7b82 */ /* 0x000e620000000800 */
[----:B0-----:R-:W-:Y:S01]  /*17480*/  HFMA2 R158, -RZ, RZ, 0.1171875, 0 ;  /* 0x2f800000ff9e7431 */ /* 0x001fe200000001ff */
[----:B------:R-:W-:Y:S01]  /*17490*/  I2FP.F32.U32 R3, R136 ;  /* 0x0000008800037245 */ /* 0x000fe20000201000 */
[----:B------:R-:W-:Y:S01]  /*174a0*/  BSSY.RECONVERGENT B1, `(.L_x_12421) ;  /* 0x0000060000017945 */ /* 0x000fe20003800200 */
[----:B------:R-:W-:Y:S01]  /*174b0*/  ISETP.NE.AND P2, PT, R137, 0x1, PT ;  /* 0x000000018900780c */ /* 0x000fe20003f45270 */
[----:B------:R-:W-:Y:S02]  /*174c0*/  HFMA2 R138, -RZ, RZ, 0, 1.1920928955078125e-07 ;  /* 0x00000002ff8a7431 */ /* 0x000fe400000001ff */
[----:B------:R-:W-:Y:S01]  /*174d0*/  IMAD.MOV.U32 R5, RZ, RZ, R2 ;  /* 0x000000ffff057224 */ /* 0x000fe200078e0002 */
[----:B------:R-:W0:Y:S01]  /*174e0*/  LDC R159, c[0x0][0x408] ;  /* 0x00010200ff9f7b82 */ /* 0x000e220000000800 */
[----:B------:R-:W-:Y:S01]  /*174f0*/  FFMA.FTZ R136, R3, R158, 1.1641532182693481445e-10 ;  /* 0x2f00000003887423 */ /* 0x000fe2000001009e */
[C---:B-----5:R-:W-:Y:S01]  /*17500*/  IMAD.U32 R3, R140.reuse, 0x10000, RZ ;  /* 0x000100008c037824 */ /* 0x060fe200078e00ff */
[----:B------:R-:W-:-:S03]  /*17510*/  PRMT R140, R140, 0x7632, R140 ;  /* 0x000076328c8c7816 */ /* 0x000fc6000000008c */
[----:B-1----:R-:W-:Y:S01]  /*17520*/  FSETP.GTU.FTZ.AND P1, PT, R136, R157, PT ;  /* 0x0000009d8800720b */ /* 0x002fe20003f3c000 */
[----:B------:R-:W-:-:S03]  /*17530*/  FMUL.FTZ R136, R3, UR4 ;  /* 0x0000000403887c20 */ /* 0x000fc60008410000 */
[----:B------:R-:W-:Y:S01]  /*17540*/  PLOP3.LUT P3, PT, P1, PT, PT, 0x8, 0x80 ;  /* 0x000000000080781c */ /* 0x000fe20000f6e170 */
[----:B0-----:R-:W-:-:S03]  /*17550*/  FMUL.FTZ R136, R136, R159 ;  /* 0x0000009f88887220 */ /* 0x001fc60000410000 */
[----:B------:R-:W-:Y:S02]  /*17560*/  P2R R3, PR, RZ, 0x8 ;  /* 0x00000008ff037803 */ /* 0x000fe40000000000 */
[----:B------:R-:W-:Y:S01]  /*17570*/  FSEL R163, R136, RZ, !P1 ;  /* 0x000000ff88a37208 */ /* 0x000fe20004800000 */
        /* <DEDUP_REMOVED lines=9> */
.L_x_12423:
        /* <DEDUP_REMOVED lines=13> */
.L_x_12425:
[----:B------:R-:W-:Y:S05]  /*176e0*/  BSYNC.RECONVERGENT B2 ;  /* 0x0000000000027941 */ /* 0x000fea0003800200 */
.L_x_12424:
        /* <DEDUP_REMOVED lines=59> */
.L_x_12422:
[----:B------:R-:W-:Y:S05]  /*17aa0*/  BSYNC.RECONVERGENT B1 ;  /* 0x0000000000017941 */ /* 0x000fea0003800200 */
.L_x_12421:
        /* <DEDUP_REMOVED lines=9> */
[----:B------:R-:W-:Y:S01]  /*17b40*/  FSEL R160, R140, RZ, !P2 ;  /* 0x000000ff8ca07208 */ /* 0x000fe20005000000 */
[----:B------:R-:W-:Y:S01]  /*17b50*/  HFMA2 R140, -RZ, RZ, 0, 1.1920928955078125e-07 ;  /* 0x00000002ff8c7431 */ /* 0x000fe200000001ff */
[----:B------:R-:W-:-:S04]  /*17b60*/  PLOP3.LUT P2, PT, P2, PT, PT, 0x8, 0x80 ;  /* 0x000000000080781c */ /* 0x000fc8000174e170 */
        /* <DEDUP_REMOVED lines=10> */
.L_x_12428:
        /* <DEDUP_REMOVED lines=13> */
.L_x_12430:
[----:B------:R-:W-:Y:S05]  /*17ce0*/  BSYNC.RECONVERGENT B2 ;  /* 0x0000000000027941 */ /* 0x000fea0003800200 */
.L_x_12429:
        /* <DEDUP_REMOVED lines=59> */
.L_x_12427:
[----:B------:R-:W-:Y:S05]  /*180a0*/  BSYNC.RECONVERGENT B1 ;  /* 0x0000000000017941 */ /* 0x000fea0003800200 */
.L_x_12426:
        /* <DEDUP_REMOVED lines=22> */
.L_x_12433:
        /* <DEDUP_REMOVED lines=13> */
.L_x_12435:
[----:B------:R-:W-:Y:S05]  /*182e0*/  BSYNC.RECONVERGENT B2 ;  /* 0x0000000000027941 */ /* 0x000fea0003800200 */
.L_x_12434:
        /* <DEDUP_REMOVED lines=55> */
[----:B------:R-:W-:Y:S01]  /*18660*/  HFMA2 R139, -RZ, RZ, 0, 0 ;  /* 0x00000000ff8b7431 */ /* 0x000fe200000001ff */
[----:B------:R-:W-:Y:S02]  /*18670*/  LOP3.LUT R148, R138, UR5, R137, 0x96, !PT ;  /* 0x000000058a947c12 */ /* 0x000fe4000f8e9689 */
[----:B------:R-:W-:Y:S01]  /*18680*/  MOV R137, R156 ;  /* 0x0000009c00897202 */ /* 0x000fe20000000f00 */
[----:B------:R-:W-:-:S07]  /*18690*/  IMAD.MOV.U32 R156, RZ, RZ, R136 ;  /* 0x000000ffff9c7224 */ /* 0x000fce00078e0088 */
.L_x_12432:
[----:B------:R-:W-:Y:S05]  /*186a0*/  BSYNC.RECONVERGENT B1 ;  /* 0x0000000000017941 */ /* 0x000fea0003800200 */
.L_x_12431:
        /* <DEDUP_REMOVED lines=21> */
.L_x_12438:
        /* <DEDUP_REMOVED lines=13> */
.L_x_12440:
[----:B------:R-:W-:Y:S05]  /*188d0*/  BSYNC.RECONVERGENT B2 ;  /* 0x0000000000027941 */ /* 0x000fea0003800200 */
.L_x_12439:
        /* <DEDUP_REMOVED lines=59> */
.L_x_12437:
[----:B------:R-:W-:Y:S05]  /*18c90*/  BSYNC.RECONVERGENT B1 ;  /* 0x0000000000017941 */ /* 0x000fea0003800200 */
.L_x_12436:
[----:B------:R-:W-:Y:S01]  /*18ca0*/  I2FP.F32.U32 R5, R5 ;  /* 0x0000000500057245 */ /* 0x000fe20000201000 */
[----:B------:R-:W-:Y:S01]  /*18cb0*/  IMAD.U32 R137, R142, 0x10000, RZ ;  /* 0x000100008e897824 */ /* 0x000fe200078e00ff */
        /* <DEDUP_REMOVED lines=20> */
.L_x_12443:
        /* <DEDUP_REMOVED lines=13> */
.L_x_12445:
[----:B------:R-:W-:Y:S05]  /*18ed0*/  BSYNC.RECONVERGENT B2 ;  /* 0x0000000000027941 */ /* 0x000fea0003800200 */
.L_x_12444:
        /* <DEDUP_REMOVED lines=59> */
.L_x_12442:
[----:B------:R-:W-:Y:S05]  /*19290*/  BSYNC.RECONVERGENT B1 ;  /* 0x0000000000017941 */ /* 0x000fea0003800200 */
.L_x_12441:
        /* <DEDUP_REMOVED lines=21> */
.L_x_12448:
        /* <DEDUP_REMOVED lines=13> */
.L_x_12450:
[----:B------:R-:W-:Y:S05]  /*194c0*/  BSYNC.RECONVERGENT B2 ;  /* 0x0000000000027941 */ /* 0x000fea0003800200 */
.L_x_12449:
        /* <DEDUP_REMOVED lines=59> */
.L_x_12447:
[----:B------:R-:W-:Y:S05]  /*19880*/  BSYNC.RECONVERGENT B1 ;  /* 0x0000000000017941 */ /* 0x000fea0003800200 */
.L_x_12446:
        /* <DEDUP_REMOVED lines=22> */
.L_x_12453:
[----:B------:R-:W-:Y:S01]  /*199f0*/  IADD3 R152, PT, PT, R152, 0x1, RZ ;  /* 0x0000000198987810 */ /* 0x000fe20007ffe0ff */
[----:B------:R-:W-:Y:S03]  /*19a00*/  BSSY.RECONVERGENT B2, `(.L_x_12454) ;  /* 0x000000d000027945 */ /* 0x000fe60003800200 */
        /* <DEDUP_REMOVED lines=12> */
.L_x_12455:
[----:B------:R-:W-:Y:S05]  /*19ad0*/  BSYNC.RECONVERGENT B2 ;  /* 0x0000000000027941 */ /* 0x000fea0003800200 */
.L_x_12454:
        /* <DEDUP_REMOVED lines=60> */
.L_x_12452:
[----:B------:R-:W-:Y:S05]  /*19ea0*/  BSYNC.RECONVERGENT B1 ;  /* 0x0000000000017941 */ /* 0x000fea0003800200 */
.L_x_12451:
        /* <DEDUP_REMOVED lines=16> */
.L_x_12415:
        /* <DEDUP_REMOVED lines=12> */
[----:B------:R-:W-:Y:S01]  /*1a070*/  SEL R162, RZ, 0x1, !P3 ;  /* 0x00000001ffa27807 */ /* 0x000fe20005800000 */
[----:B0-----:R-:W-:-:S03]  /*1a080*/  IMAD.WIDE.U32 R160, R145, 0x20, R160 ;  /* 0x0000002091a07825 */ /* 0x001fc600078e00a0 */
[----:B------:R-:W-:Y:S02]  /*1a090*/  LOP3.LUT R163, R163, R162, RZ, 0xfc, !PT ;  /* 0x000000a2a3a37212 */ /* 0x000fe400078efcff */
[----:B------:R-:W-:Y:S01]  /*1a0a0*/  SEL R162, RZ, 0x1, !P6 ;  /* 0x00000001ffa27807 */ /* 0x000fe20007000000 */
[----:B------:R3:W-:Y:S03]  /*1a0b0*/  STG.E.128 desc[UR6][R160.64], R136 ;  /* 0x00000088a0007986 */ /* 0x0007e6000c101d06 */
[----:B------:R-:W-:Y:S01]  /*1a0c0*/  LOP3.LUT R162, R3, R162, RZ, 0xfc, !PT ;  /* 0x000000a203a27212 */ /* 0x000fe200078efcff */
[----:B-1----:R-:W-:Y:S01]  /*1a0d0*/  IMAD.WIDE.U32 R158, R145, 0x8, R158 ;  /* 0x00000008919e7825 */ /* 0x002fe200078e009e */
[----:B------:R3:W-:Y:S01]  /*1a0e0*/  STG.E.128 desc[UR6][R160.64+0x10], R140 ;  /* 0x0000108ca0007986 */ /* 0x0007e2000c101d06 */
[----:B------:R-:W-:-:S03]  /*1a0f0*/  MOV R3, R156 ;  /* 0x0000009c00037202 */ /* 0x000fc60000000f00 */
[----:B------:R3:W-:Y:S04]  /*1a100*/  STG.E.64 desc[UR6][R158.64], R162 ;  /* 0x000000a29e007986 */ /* 0x0007e8000c101b06 */
.L_x_12373:
[----:B------:R-:W-:Y:S05]  /*1a110*/  BSYNC.RECONVERGENT B0 ;  /* 0x0000000000007941 */ /* 0x000fea0003800200 */
.L_x_12372:
[----:B------:R-:W-:Y:S01]  /*1a120*/  ISETP.NE.AND P4, PT, R144, RZ, PT ;  /* 0x000000ff9000720c */ /* 0x000fe20003f85270 */
        /* <DEDUP_REMOVED lines=40> */
[----:B-12---:R-:W-:-:S05]  /*1a3b0*/  FADD.FTZ R156, R147, R144 ;  /* 0x00000090939c7221 */ /* 0x006fca0000010000 */
[----:B------:R-:W1:Y:S02]  /*1a3c0*/  SHFL.BFLY PT, R157, R156, 0x4, 0x1f ;  /* 0x0c801f009c9d7f89 */ /* 0x000e6400000e0000 */
[----:B-1----:R-:W-:-:S05]  /*1a3d0*/  FADD.FTZ R157, R156, R157 ;  /* 0x0000009d9c9d7221 */ /* 0x002fca0000010000 */
[----:B------:R-:W0:Y:S02]  /*1a3e0*/  SHFL.BFLY PT, R144, R157, 0x8, 0x1f ;  /* 0x0d001f009d907f89 */ /* 0x000e2400000e0000 */
[----:B0--3--:R-:W-:-:S05]  /*1a3f0*/  FADD.FTZ R158, R157, R144 ;  /* 0x000000909d9e7221 */ /* 0x009fca0000010000 */
        /* <DEDUP_REMOVED lines=88> */
.L_x_12457:
[----:B------:R-:W-:Y:S05]  /*1a980*/  BSYNC.RECONVERGENT B0 ;  /* 0x0000000000007941 */ /* 0x000fea0003800200 */
.L_x_12456:
[----:B------:R-:W-:Y:S01]  /*1a990*/  BAR.SYNC.DEFER_BLOCKING 0x0 ;  /* 0x0000000000007b1d */ /* 0x000fe20000010000 */
[----:B------:R-:W-:Y:S01]  /*1a9a0*/  IMAD.MOV.U32 R159, RZ, RZ, RZ ;  /* 0x000000ffff9f7224 */ /* 0x000fe200078e00ff */
[----:B0-----:R-:W-:-:S04]  /*1a9b0*/  CS2R R144, SRZ ;  /* 0x0000000000907805 */ /* 0x001fc8000001ff00 */
        /* <DEDUP_REMOVED lines=10> */
.L_x_12459:
[----:B------:R-:W-:Y:S05]  /*1aa60*/  BSYNC.RECONVERGENT B0 ;  /* 0x0000000000007941 */ /* 0x000fea0003800200 */
.L_x_12458:
        /* <DEDUP_REMOVED lines=28> */
[----:B------:R-:W-:Y:S01]  /*1ac30*/  FMUL.FTZ R160, R161, R159 ;  /* 0x0000009fa1a07220 */ /* 0x000fe20000410000 */
[----:B------:R-:W-:Y:S02]  /*1ac40*/  IMAD.U32 R161, RZ, RZ, UR14 ;  /* 0x0000000effa17e24 */ /* 0x000fe4000f8e00ff */
[----:B------:R-:W-:Y:S01]  /*1ac50*/  FMUL.FTZ R156, R156, R156 ;  /* 0x0000009c9c9c7220 */ /* 0x000fe20000410000 */
[----:B------:R-:W-:Y:S01]  /*1ac60*/  FFMA.FTZ R160, R147, R144, R160 ;  /* 0x0000009093a07223 */ /* 0x000fe200000100a0 */
[----:B-1----:R-:W-:-:S02]  /*1ac70*/  FADD.FTZ R158, R157, R158 ;  /* 0x0000009e9d9e7221 */ /* 0x002fc40000010000 */
[----:B------:R-:W-:Y:S02]  /*1ac80*/  FMUL.FTZ R156, R147, R156 ;  /* 0x0000009c939c7220 */ /* 0x000fe40000410000 */
[----:B------:R-:W0:Y:S02]  /*1ac90*/  @!P2 LDC.64 R146, c[0x0][0x3c0] ;  /* 0x0000f000ff92ab82 */ /* 0x000e240000000a00 */
[----:B------:R-:W-:Y:S01]  /*1aca0*/  FMUL.FTZ R156, R156, R159 ;  /* 0x0000009f9c9c7220 */ /* 0x000fe20000410000 */
[----:B--2---:R-:W-:-:S03]  /*1acb0*/  FMUL.FTZ R159, R145, R160 ;  /* 0x000000a0919f7220 */ /* 0x004fc60000410000 */
[----:B------:R-:W-:Y:S02]  /*1acc0*/  FFMA.FTZ R158, R145, R156, R158 ;  /* 0x0000009c919e7223 */ /* 0x000fe4000001009e */
[----:B------:R-:W1:Y:S01]  /*1acd0*/  LDC R156, c[0x0][0x448] ;  /* 0x00011200ff9c7b82 */ /* 0x000e620000000800 */
[----:B------:R-:W2:Y:S04]  /*1ace0*/  SHFL.IDX PT, R159, R159, RZ, 0x1f ;  /* 0x00001fff9f9f7589 */ /* 0x000ea800000e0000 */
[----:B------:R-:W1:Y:S01]  /*1acf0*/  SHFL.IDX PT, R145, R158, RZ, 0x1f ;  /* 0x00001fff9e917589 */ /* 0x000e6200000e0000 */
[----:B--2---:R-:W-:Y:S01]  /*1ad00*/  FMUL.FTZ R144, R159, R159 ;  /* 0x0000009f9f907220 */ /* 0x004fe20000410000 */
[----:B-1----:R-:W-:-:S04]  /*1ad10*/  FFMA.FTZ R156, R145, UR19, R156 ;  /* 0x00000013919c7c23 */ /* 0x002fc8000801009c */
[----:B------:R-:W-:Y:S02]  /*1ad20*/  FSEL R157, R144, RZ, P1 ;  /* 0x000000ff909d7208 */ /* 0x000fe40000800000 */
[----:B------:R-:W1:Y:S03]  /*1ad30*/  @!P2 LDC.64 R144, c[0x0][0x3c8] ;  /* 0x0000f200ff90ab82 */ /* 0x000e660000000a00 */
[----:B------:R-:W-:Y:S01]  /*1ad40*/  FADD.FTZ R156, R156, R157 ;  /* 0x0000009d9c9c7221 */ /* 0x000fe20000010000 */
[----:B------:R-:W-:-:S05]  /*1ad50*/  MOV R157, UR14 ;  /* 0x0000000e009d7c02 */ /* 0x000fca0008000f00 */
[----:B------:R-:W2:Y:S01]  /*1ad60*/  MUFU.RSQ R156, R156 ;  /* 0x0000009c009c7308 */ /* 0x000ea20000001400 */
[----:B0-----:R-:W-:Y:S01]  /*1ad70*/  @!P2 IMAD.WIDE R146, R157, 0x4, R146 ;  /* 0x000000049d92a825 */ /* 0x001fe200078e0292 */
[----:B------:R-:W-:-:S04]  /*1ad80*/  FSEL R157, R159, RZ, !P1 ;  /* 0x000000ff9f9d7208 */ /* 0x000fc80004800000 */
[----:B------:R0:W-:Y:S01]  /*1ad90*/  @!P2 STG.E desc[UR6][R146.64], R159 ;  /* 0x0000009f9200a986 */ /* 0x0001e2000c101906 */
[----:B-1----:R-:W-:-:S05]  /*1ada0*/  @!P2 IMAD.WIDE R144, R161, 0x4, R144 ;  /* 0x00000004a190a825 */ /* 0x002fca00078e0290 */
[----:B--2---:R0:W-:Y:S01]  /*1adb0*/  @!P2 STG.E desc[UR6][R144.64], R156 ;  /* 0x0000009c9000a986 */ /* 0x0041e2000c101906 */
        /* <DEDUP_REMOVED lines=11> */
[----:B------:R-:W-:Y:S01]  /*1ae70*/  FADD.FTZ R165, R119, -R157 ;  /* 0x8000009d77a57221 */ /* 0x000fe20000010000 */
[C---:B------:R-:W-:Y:S01]  /*1ae80*/  FMUL.FTZ R147, R156.reuse, R147 ;  /* 0x000000939c937220 */ /* 0x040fe20000410000 */
[----:B------:R-:W-:-:S02]  /*1ae90*/  FMUL.FTZ R161, R156, R161 ;  /* 0x000000a19ca17220 */ /* 0x000fc40000410000 */
[----:B------:R-:W-:Y:S01]  /*1aea0*/  F2FP.BF16.F32.PACK_AB R144, R145, R144 ;  /* 0x000000909190723e */ /* 0x000fe200000010ff */
[--C-:B------:R-:W-:Y:S01]  /*1aeb0*/  FADD.FTZ R145, R115, -R157.reuse ;  /* 0x8000009d73917221 */ /* 0x100fe20000010000 */
[C---:B------:R-:W-:Y:S01]  /*1aec0*/  FMUL.FTZ R146, R156.reuse, R165 ;  /* 0x000000a59c927220 */ /* 0x040fe20000410000 */
[----:B------:R-:W-:Y:S01]  /*1aed0*/  FFMA.FTZ R147, R147, R12, R20 ;  /* 0x0000000c93937223 */ /* 0x000fe20000010014 */
[----:B------:R-:W-:Y:S01]  /*1aee0*/  FFMA.FTZ R161, R161, R10, R18 ;  /* 0x0000000aa1a17223 */ /* 0x000fe20000010012 */
[----:B------:R-:W-:Y:S01]  /*1aef0*/  FMUL.FTZ R160, R156, R145 ;  /* 0x000000919ca07220 */ /* 0x000fe20000410000 */
[----:B------:R-:W-:Y:S01]  /*1af00*/  FADD.FTZ R145, R117, -R157 ;  /* 0x8000009d75917221 */ /* 0x000fe20000010000 */
[----:B------:R-:W-:Y:S02]  /*1af10*/  FFMA.FTZ R164, R146, R15, R23 ;  /* 0x0000000f92a47223 */ /* 0x000fe40000010017 */
[----:B------:R-:W-:Y:S01]  /*1af20*/  FFMA.FTZ R160, R160, R11, R19 ;  /* 0x0000000ba0a07223 */ /* 0x000fe20000010013 */
[C---:B------:R-:W-:Y:S01]  /*1af30*/  FMUL.FTZ R162, R156.reuse, R145 ;  /* 0x000000919ca27220 */ /* 0x040fe20000410000 */
[----:B------:R-:W-:Y:S01]  /*1af40*/  FMUL.FTZ R145, R156, R163 ;  /* 0x000000a39c917220 */ /* 0x000fe20000410000 */
[C---:B0-----:R-:W-:Y:S01]  /*1af50*/  IMAD.WIDE.U32 R158, R0.reuse, 0x10, R158 ;  /* 0x00000010009e7825 */ /* 0x041fe200078e009e */
[----:B------:R-:W-:-:S03]  /*1af60*/  IADD3 R0, PT, PT, R0, 0x80, RZ ;  /* 0x0000008000007810 */ /* 0x000fc60007ffe0ff */
[----:B------:R-:W-:Y:S01]  /*1af70*/  FFMA.FTZ R162, R162, R13, R21 ;  /* 0x0000000da2a27223 */ /* 0x000fe20000010015 */
[----:B------:R-:W-:Y:S01]  /*1af80*/  FFMA.FTZ R163, R145, R14, R22 ;  /* 0x0000000e91a37223 */ /* 0x000fe20000010016 */
[----:B------:R-:W-:-:S03]  /*1af90*/  F2FP.BF16.F32.PACK_AB R145, R160, R161 ;  /* 0x000000a1a091723e */ /* 0x000fc600000010ff */
[----:B------:R-:W-:Y:S02]  /*1afa0*/  F2FP.BF16.F32.PACK_AB R146, R162, R147 ;  /* 0x00000093a292723e */ /* 0x000fe400000010ff */
[----:B------:R-:W-:-:S05]  /*1afb0*/  F2FP.BF16.F32.PACK_AB R147, R164, R163 ;  /* 0x000000a3a493723e */ /* 0x000fca00000010ff */
[----:B------:R1:W-:Y:S02]  /*1afc0*/  STG.E.128 desc[UR6][R158.64], R144 ;  /* 0x000000909e007986 */ /* 0x0003e4000c101d06 */
.L_x_12461:
[----:B------:R-:W-:Y:S05]  /*1afd0*/  BSYNC.RECONVERGENT B0 ;  /* 0x0000000000007941 */ /* 0x000fea0003800200 */
.L_x_12460:
        /* <DEDUP_REMOVED lines=14> */
[----:B------:R-:W-:-:S03]  /*1b0c0*/  FMUL.FTZ R147, R156, R147 ;  /* 0x000000939c937220 */ /* 0x000fc60000410000 */
[----:B------:R-:W-:Y:S01]  /*1b0d0*/  F2FP.BF16.F32.PACK_AB R144, R145, R144 ;  /* 0x000000909190723e */ /* 0x000fe200000010ff */
[--C-:B------:R-:W-:Y:S01]  /*1b0e0*/  FADD.FTZ R145, R123, -R157.reuse ;  /* 0x8000009d7b917221 */ /* 0x100fe20000010000 */
[C---:B------:R-:W-:Y:S01]  /*1b0f0*/  FMUL.FTZ R146, R156.reuse, R163 ;  /* 0x000000a39c927220 */ /* 0x040fe20000410000 */
[----:B------:R-:W-:Y:S02]  /*1b100*/  FFMA.FTZ R147, R147, R34, R42 ;  /* 0x0000002293937223 */ /* 0x000fe4000001002a */
[C---:B------:R-:W-:Y:S01]  /*1b110*/  FMUL.FTZ R160, R156.reuse, R145 ;  /* 0x000000919ca07220 */ /* 0x040fe20000410000 */
[----:B------:R-:W-:Y:S01]  /*1b120*/  FMUL.FTZ R145, R156, R155 ;  /* 0x0000009b9c917220 */ /* 0x000fe20000410000 */
[----:B------:R-:W-:Y:S01]  /*1b130*/  FADD.FTZ R155, R125, -R157 ;  /* 0x8000009d7d9b7221 */ /* 0x000fe20000010000 */
[----:B------:R-:W-:Y:S01]  /*1b140*/  FFMA.FTZ R164, R146, R39, R47 ;  /* 0x0000002792a47223 */ /* 0x000fe2000001002f */
[----:B------:R-:W-:Y:S02]  /*1b150*/  FFMA.FTZ R160, R160, R35, R43 ;  /* 0x00000023a0a07223 */ /* 0x000fe4000001002b */
[C---:B------:R-:W-:Y:S01]  /*1b160*/  FMUL.FTZ R162, R156.reuse, R155 ;  /* 0x0000009b9ca27220 */ /* 0x040fe20000410000 */
[----:B------:R-:W-:Y:S01]  /*1b170*/  FMUL.FTZ R155, R156, R161 ;  /* 0x000000a19c9b7220 */ /* 0x000fe20000410000 */
[----:B------:R-:W-:Y:S01]  /*1b180*/  FFMA.FTZ R161, R145, R36, R44 ;  /* 0x0000002491a17223 */ /* 0x000fe2000001002c */
[----:B------:R-:W-:Y:S01]  /*1b190*/  F2FP.BF16.F32.PACK_AB R145, R160, R147 ;  /* 0x00000093a091723e */ /* 0x000fe200000010ff */
[----:B------:R-:W-:Y:S01]  /*1b1a0*/  FFMA.FTZ R162, R162, R37, R45 ;  /* 0x00000025a2a27223 */ /* 0x000fe2000001002d */
[----:B------:R-:W-:Y:S01]  /*1b1b0*/  FFMA.FTZ R155, R155, R38, R46 ;  /* 0x000000269b9b7223 */ /* 0x000fe2000001002e */
[----:B0-----:R-:W-:-:S03]  /*1b1c0*/  IMAD.WIDE.U32 R158, R0, 0x10, R158 ;  /* 0x00000010009e7825 */ /* 0x001fc600078e009e */
[----:B------:R-:W-:Y:S01]  /*1b1d0*/  F2FP.BF16.F32.PACK_AB R146, R162, R161 ;  /* 0x000000a1a292723e */ /* 0x000fe200000010ff */
[----:B------:R-:W-:Y:S01]  /*1b1e0*/  VIADD R0, R0, 0x80 ;  /* 0x0000008000007836 */ /* 0x000fe20000000000 */
[----:B------:R-:W-:-:S05]  /*1b1f0*/  F2FP.BF16.F32.PACK_AB R147, R164, R155 ;  /* 0x0000009ba493723e */ /* 0x000fca00000010ff */
[----:B------:R2:W-:Y:S02]  /*1b200*/  STG.E.128 desc[UR6][R158.64], R144 ;  /* 0x000000909e007986 */ /* 0x0005e4000c101d06 */
.L_x_12463:
[----:B------:R-:W-:Y:S05]  /*1b210*/  BSYNC.RECONVERGENT B0 ;  /* 0x0000000000007941 */ /* 0x000fea0003800200 */
.L_x_12462:
        /* <DEDUP_REMOVED lines=15> */
[--C-:B------:R-:W-:Y:S01]  /*1b310*/  FADD.FTZ R163, R135, -R157.reuse ;  /* 0x8000009d87a37221 */ /* 0x100fe20000010000 */
[----:B------:R-:W-:Y:S01]  /*1b320*/  FMUL.FTZ R159, R156, R159 ;  /* 0x0000009f9c9f7220 */ /* 0x000fe20000410000 */
[----:B------:R-:W-:Y:S01]  /*1b330*/  F2FP.BF16.F32.PACK_AB R144, R145, R144 ;  /* 0x000000909190723e */ /* 0x000fe200000010ff */
[----:B------:R-:W-:Y:S01]  /*1b340*/  FADD.FTZ R145, R130, -R157 ;  /* 0x8000009d82917221 */ /* 0x000fe20000010000 */
        /* <DEDUP_REMOVED lines=16> */
.L_x_12465:
[----:B------:R-:W-:Y:S05]  /*1b450*/  BSYNC.RECONVERGENT B0 ;  /* 0x0000000000007941 */ /* 0x000fea0003800200 */
.L_x_12464:
[----:B------:R-:W-:Y:S04]  /*1b460*/  BSSY.RECONVERGENT B0, `(.L_x_12466) ;  /* 0x0000021000007945 */ /* 0x000fe80003800200 */
[----:B------:R-:W-:Y:S05]  /*1b470*/  @!P0 BRA `(.L_x_12467) ;  /* 0x00000000007c8947 */ /* 0x000fea0003800000 */
[--C-:B---3--:R-:W-:Y:S01]  /*1b480*/  FADD.FTZ R155, R142, -R157.reuse ;  /* 0x8000009d8e9b7221 */ /* 0x108fe20000010000 */
[--C-:B012---:R-:W-:Y:S01]  /*1b490*/  FADD.FTZ R144, R143, -R157.reuse ;  /* 0x8000009d8f907221 */ /* 0x107fe20000010000 */
[--C-:B------:R-:W-:Y:S01]  /*1b4a0*/  FADD.FTZ R163, R136, -R157.reuse ;  /* 0x8000009d88a37221 */ /* 0x100fe20000010000 */
[--C-:B------:R-:W-:Y:S01]  /*1b4b0*/  FADD.FTZ R159, R139, -R157.reuse ;  /* 0x8000009d8b9f7221 */ /* 0x100fe20000010000 */
[C---:B------:R-:W-:Y:S01]  /*1b4c0*/  FMUL.FTZ R146, R156.reuse, R155 ;  /* 0x0000009b9c927220 */ /* 0x040fe20000410000 */
[----:B------:R-:W-:Y:S01]  /*1b4d0*/  FMUL.FTZ R160, R156, R144 ;  /* 0x000000909ca07220 */ /* 0x000fe20000410000 */
[----:B------:R-:W0:Y:S01]  /*1b4e0*/  LDC.64 R154, c[0x0][0x428] ;  /* 0x00010a00ff9a7b82 */ /* 0x000e220000000a00 */
[--C-:B------:R-:W-:Y:S01]  /*1b4f0*/  FADD.FTZ R165, R137, -R157.reuse ;  /* 0x8000009d89a57221 */ /* 0x100fe20000010000 */
[--C-:B------:R-:W-:Y:S01]  /*1b500*/  FADD.FTZ R161, R138, -R157.reuse ;  /* 0x8000009d8aa17221 */ /* 0x100fe20000010000 */
[--C-:B------:R-:W-:Y:S01]  /*1b510*/  FADD.FTZ R145, R140, -R157.reuse ;  /* 0x8000009d8c917221 */ /* 0x100fe20000010000 */
[----:B------:R-:W-:Y:S01]  /*1b520*/  FADD.FTZ R147, R141, -R157 ;  /* 0x8000009d8d937221 */ /* 0x000fe20000010000 */
[----:B------:R-:W-:Y:S01]  /*1b530*/  FMUL.FTZ R157, R156, R163 ;  /* 0x000000a39c9d7220 */ /* 0x000fe20000410000 */
[----:B-----5:R-:W-:Y:S01]  /*1b540*/  FFMA.FTZ R158, R146, R86, R94 ;  /* 0x00000056929e7223 */ /* 0x020fe2000001005e */
[----:B------:R-:W-:Y:S01]  /*1b550*/  FFMA.FTZ R163, R160, R87, R95 ;  /* 0x00000057a0a37223 */ /* 0x000fe2000001005f */
        /* <DEDUP_REMOVED lines=11> */
[----:B------:R-:W-:-:S03]  /*1b610*/  FFMA.FTZ R144, R144, R81, R89 ;  /* 0x0000005190907223 */ /* 0x000fc60000010059 */
[----:B------:R-:W-:Y:S02]  /*1b620*/  F2FP.BF16.F32.PACK_AB R146, R158, R159 ;  /* 0x0000009f9e92723e */ /* 0x000fe400000010ff */
[----:B------:R-:W-:Y:S01]  /*1b630*/  F2FP.BF16.F32.PACK_AB R145, R156, R145 ;  /* 0x000000919c91723e */ /* 0x000fe200000010ff */
[----:B0-----:R-:W-:Y:S01]  /*1b640*/  IMAD.WIDE.U32 R154, R0, 0x10, R154 ;  /* 0x00000010009a7825 */ /* 0x001fe200078e009a */
[----:B------:R-:W-:-:S05]  /*1b650*/  F2FP.BF16.F32.PACK_AB R144, R144, R157 ;  /* 0x0000009d9090723e */ /* 0x000fca00000010ff */
[----:B------:R4:W-:Y:S02]  /*1b660*/  STG.E.128 desc[UR6][R154.64], R144 ;  /* 0x000000909a007986 */ /* 0x0009e4000c101d06 */
.L_x_12467:
[----:B------:R-:W-:Y:S05]  /*1b670*/  BSYNC.RECONVERGENT B0 ;  /* 0x0000000000007941 */ /* 0x000fea0003800200 */
.L_x_12466:
[----:B------:R-:W-:Y:S02]  /*1b680*/  UIADD3 UR14, UPT, UPT, UR14, UR12, URZ ;  /* 0x0000000c0e0e7290 */ /* 0x000fe4000fffe0ff */
[----:B------:R-:W-:Y:S02]  /*1b690*/  UPLOP3.LUT UP2, UPT, UPT, UPT, UP2, 0x40, 0x4 ;  /* 0x000000000004789c */ /* 0x000fe40003f4e820 */
[----:B------:R-:W-:-:S09]  /*1b6a0*/  UISETP.GE.AND UP1, UPT, UR14, UR13, UPT ;  /* 0x0000000d0e00728c */ /* 0x000fd2000bf26270 */
[----:B------:R-:W-:Y:S05]  /*1b6b0*/  BRA.U !UP1, `(.L_x_12468) ;  /* 0xfffffe5909587547 */ /* 0x000fea000b83ffff */
[----:B------:R-:W-:Y:S05]  /*1b6c0*/  EXIT ;  /* 0x000000000000794d */ /* 0x000fea0003800000 */
.L_x_12469:
        /* <DEDUP_REMOVED lines=11> */
.L_x_27274:


//--------------------- .text._ZN10layer_norm13ln_fwd_kernelINS_13Kernel_traitsIf13__nv_bfloat16fS2_fjLj4096ELj1ELj1ELj4ELj16ENS_18Kernel_traits_baseILj4096EfS2_fS2_fjLj128EEEEELb1ELb1ELb0ELb1EEEvNS_9FwdParamsE --------------------------
	.section	.text._ZN10layer_norm13ln_fwd_kernelINS_13Kernel_traitsIf13__nv_bfloat16fS2_fjLj4096ELj1ELj1ELj4ELj16ENS_18Kernel_traits_baseILj4096EfS2_fS2_fjLj128EEEEELb1ELb1ELb0ELb1EEEvNS_9FwdParamsE,"ax",@progbits
	.align	128
        .global         _ZN10layer_norm13ln_fwd_kernelINS_13Kernel_traitsIf13__nv_bfloat16fS2_fjLj4096ELj1ELj1ELj4ELj16ENS_18Kernel_traits_baseILj4096EfS2_fS2_fjLj128EEEEELb1ELb1ELb0ELb1EEEvNS_9FwdParamsE
        .type           _ZN10layer_norm13ln_fwd_kernelINS_13Kernel_traitsIf13__nv_bfloat16fS2_fjLj4096ELj1ELj1ELj4ELj16ENS_18Kernel_traits_baseILj4096EfS2_fS2_fjLj128EEEEELb1ELb1ELb0ELb1EEEvNS_9FwdParamsE,@function
        .size           _ZN10layer_norm13ln_fwd_kernelINS_13Kernel_traitsIf13__nv_bfloat16fS2_fjLj4096ELj1ELj1ELj4ELj16ENS_18Kernel_traits_baseILj4096EfS2_fS2_fjLj128EEEEELb1ELb1ELb0ELb1EEEvNS_9FwdParamsE,(.L_x_27275 - _ZN10layer_norm13ln_fwd_kernelINS_13Kernel_traitsIf13__nv_bfloat16fS2_fjLj4096ELj1ELj1ELj4ELj16ENS_18Kernel_traits_baseILj4096EfS2_fS2_fjLj128EEEEELb1ELb1ELb0ELb1EEEvNS_9FwdParamsE)
        .other          _ZN10layer_norm13ln_fwd_kernelINS_13Kernel_traitsIf13__nv_bfloat16fS2_fjLj4096ELj1ELj1ELj4ELj16ENS_18Kernel_traits_baseILj4096EfS2_fS2_fjLj128EEEEELb1ELb1ELb0ELb1EEEvNS_9FwdParamsE,@"STO_CUDA_ENTRY STV_DEFAULT"
_ZN10layer_norm13ln_fwd_kernelINS_13Kernel_traitsIf13__nv_bfloat16fS2_fjLj4096ELj1ELj1ELj4ELj16ENS_18Kernel_traits_baseILj4096EfS2_fS2_fjLj128EEEEELb1ELb1ELb0ELb1EEEvNS_9FwdParamsE:
.text._ZN10layer_norm13ln_fwd_kernelINS_13Kernel_traitsIf13__nv_bfloat16fS2_fjLj4096ELj1ELj1ELj4ELj16ENS_18Kernel_traits_baseILj4096EfS2_fS2_fjLj128EEEEELb1ELb1ELb0ELb1EEEvNS_9FwdParamsE:
        /* <DEDUP_REMOVED lines=75> */
.L_x_12470:
        /* <DEDUP_REMOVED lines=36> */
.L_x_12471:
        /* <DEDUP_REMOVED lines=23> */
[----:B------:R-:W-:-:S02]  /*0860*/  UPLOP3.LUT UP1, UPT, UPT, UPT, UPT, 0x40, 0x4 ;  /* 0x000000000004789c */ /* 0x000fc40003f2e870 */
[----:B------:R-:W-:Y:S01]  /*0870*/  UISETP.NE.AND.EX UP0, UPT, UR5, URZ, UPT, UP0 ;  /* 0x000000ff0500728c */ /* 0x000fe2000bf05300 */
[----:B------:R-:W-:Y:S01]  /*0880*/  IMAD.HI.U32 R8, R7, -0x2daee0ad, RZ ;  /* 0xd2511f5307087827 */ /* 0x000fe200078e00ff */
[----:B------:R-:W-:-:S03]  /*0890*/  LOP3.LUT R4, R5, UR21, R4, 0x96, !PT ;  /* 0x0000001505047c12 */ /* 0x000fc6000f8e9604 */
[----:B------:R-:W-:Y:S01]  /*08a0*/  IMAD R12, R7, -0x2daee0ad, RZ ;  /* 0xd2511f53070c7824 */ /* 0x000fe200078e02ff */
[----:B------:R-:W-:Y:S01]  /*08b0*/  LOP3.LUT R8, R11, UR7, R8, 0x96, !PT ;  /* 0x000000070b087c12 */ /* 0x000fe2000f8e9608 */
[----:B------:R-:W-:Y:S01]  /*08c0*/  IMAD.HI.U32 R7, R4, -0x2daee0ad, RZ ;  /* 0xd2511f5304077827 */ /* 0x000fe200078e00ff */
[----:B------:R-:W0:Y:S03]  /*08d0*/  LDCU UR7, c[0x0][0x408] ;  /* 0x00008100ff0777ac */ /* 0x000e260008000800 */
        /* <DEDUP_REMOVED lines=46> */
.L_x_12675:
[----:B0-----:R-:W0:Y:S01]  /*0bc0*/  @UP0 LDCU.64 UR4, c[0x0][0x3e0] ;  /* 0x00007c00ff0407ac */ /* 0x001e220008000a00 */
[----:B------:R-:W1:Y:S01]  /*0bd0*/  S2R R152, SR_TID.X ;  /* 0x0000000000987919 */ /* 0x000e620000002100 */
[----:B------:R-:W-:Y:S01]  /*0be0*/  PLOP3.LUT P0, PT, PT, PT, UP0, 0x80, 0x8 ;  /* 0x000000000008781c */ /* 0x000fe20003f0f008 */
[----:B------:R-:W2:Y:S01]  /*0bf0*/  LDC.64 R140, c[0x0][0x390] ;  /* 0x0000e400ff8c7b82 */ /* 0x000ea20000000a00 */
        /* <DEDUP_REMOVED lines=12> */
[----:B------:R-:W-:Y:S01]  /*0cc0*/  UMOV UR17, 0x3f800000 ;  /* 0x3f80000000117882 */ /* 0x000fe20000000000 */
[----:B------:R-:W-:Y:S01]  /*0cd0*/  UIADD3 UR24, UPT, UPT, UR10, 0x5384540f, URZ ;  /* 0x5384540f0a187890 */ /* 0x000fe2000fffe0ff */
[----:B------:R-:W-:Y:S01]  /*0ce0*/  IMAD.MOV.U32 R150, RZ, RZ, 0x2f800000 ;  /* 0x2f800000ff967424 */ /* 0x000fe200078e00ff */
[----:B------:R-:W-:Y:S02]  /*0cf0*/  UIADD3 UR25, UPT, UPT, UR10, -0x4ab325aa, URZ ;  /* 0xb54cda560a197890 */ /* 0x000fe4000fffe0ff */
[----:B------:R-:W-:Y:S02]  /*0d00*/  UIADD3 UR26, UPT, UPT, UR11, -0x56f99767, URZ ;  /* 0xa90668990b1a7890 */ /* 0x000fe4000fffe0ff */
[----:B------:R-:W-:Y:S02]  /*0d10*/  UIADD3 UR27, UPT, UPT, UR11, 0x646e171e, URZ ;  /* 0x646e171e0b1b7890 */ /* 0x000fe4000fffe0ff */
[----:B------:R-:W-:-:S02]  /*0d20*/  UIADD3 UR30, UPT, UPT, UR11, 0x32370b8f, URZ ;  /* 0x32370b8f0b1e7890 */ /* 0x000fc4000fffe0ff */
[----:B------:R-:W-:Y:S02]  /*0d30*/  UIADD3 UR31, UPT, UPT, UR11, 0x76cf5d0a, URZ ;  /* 0x76cf5d0a0b1f7890 */ /* 0x000fe4000fffe0ff */
[----:B------:R-:W-:Y:S02]  /*0d40*/  UIADD3 UR32, UPT, UPT, UR11, -0x4498517b, URZ ;  /* 0xbb67ae850b207890 */ /* 0x000fe4000fffe0ff */
[----:B------:R-:W-:Y:S02]  /*0d50*/  UIADD3 UR33, UPT, UPT, UR11, -0x126145ec, URZ ;  /* 0xed9eba140b217890 */ /* 0x000fe4000fffe0ff */
[----:B------:R-:W-:Y:S02]  /*0d60*/  UIADD3 UR34, UPT, UPT, UR11, 0x1fd5c5a3, URZ ;  /* 0x1fd5c5a30b227890 */ /* 0x000fe4000fffe0ff */
[----:B------:R-:W-:Y:S02]  /*0d70*/  UIADD3 UR35, UPT, UPT, UR10, 0x78dde6e4, URZ ;  /* 0x78dde6e40a237890 */ /* 0x000fe4000fffe0ff */
[----:B------:R-:W-:-:S02]  /*0d80*/  UIADD3 UR36, UPT, UPT, UR11, -0x24c28bd8, URZ ;  /* 0xdb3d74280b247890 */ /* 0x000fc4000fffe0ff */
[----:B------:R-:W-:Y:S01]  /*0d90*/  UIADD3 UR37, UPT, UPT, UR10, -0xe443238, URZ ;  /* 0xf1bbcdc80a257890 */ /* 0x000fe2000fffe0ff */
        /* <DEDUP_REMOVED lines=10> */
[----:B------:R-:W-:Y:S02]  /*0e40*/  HFMA2 R15, -RZ, RZ, 0, 1.1920928955078125e-07 ;  /* 0x00000002ff0f7431 */ /* 0x000fe400000001ff */
[----:B------:R-:W-:Y:S02]  /*0e50*/  IMAD.MOV.U32 R16, RZ, RZ, R144 ;  /* 0x000000ffff107224 */ /* 0x000fe400078e0090 */
[----:B------:R-:W-:-:S08]  /*0e60*/  IMAD.MOV.U32 R14, RZ, RZ, R147 ;  /* 0x000000ffff0e7224 */ /* 0x000fd000078e0093 */
[----:B0-----:R-:W-:Y:S05]  /*0e70*/  @!P1 BRA `(.L_x_12473) ;  /* 0x00000004000c9947 */ /* 0x001fea0003800000 */
[----:B------:R-:W-:-:S04]  /*0e80*/  MOV R12, 0x2 ;  /* 0x00000002000c7802 */ /* 0x000fc80000000f00 */
[----:B------:R-:W-:-:S05]  /*0e90*/  VIADDMNMX.U32 R12, R149, 0xfffffffe, R12, PT ;  /* 0xfffffffe950c7846 */ /* 0x000fca000380000c */
[----:B------:R-:W-:-:S04]  /*0ea0*/  IMAD.SHL.U32 R14, R12, 0x4, RZ ;  /* 0x000000040c0e7824 */ /* 0x000fc800078e00ff */
[----:B------:R-:W0:Y:S02]  /*0eb0*/  LDC R12, c[0x2][R14] ;  /* 0x008000000e0c7b82 */ /* 0x000e240000000800 */
[----:B0-----:R-:W-:-:S04]  /*0ec0*/  SHF.R.S32.HI R13, RZ, 0x1f, R12 ;  /* 0x0000001fff0d7819 */ /* 0x001fc8000001140c */
.L_x_27114:
[----:B------:R-:W-:Y:S05]  /*0ed0*/  BRX R12 -0xee0                                         (*"BRANCH_TARGETS .L_x_27115,.L_x_27116,.L_x_27117"*) ;  /* 0xfffffff00c487949 */ /* 0x000fea000383ffff */
.L_x_27117:
[----:B------:R-:W-:Y:S01]  /*0ee0*/  VIADD R15, R149, 0x1 ;  /* 0x00000001950f7836 */ /* 0x000fe20000000000 */
[----:B------:R-:W-:Y:S01]  /*0ef0*/  MOV R14, R147 ;  /* 0x00000093000e7202 */ /* 0x000fe20000000f00 */
[----:B------:R-:W-:Y:S01]  /*0f00*/  IMAD.MOV.U32 R16, RZ, RZ, R5 ;  /* 0x000000ffff107224 */ /* 0x000fe200078e0005 */
[----:B------:R-:W-:Y:S06]  /*0f10*/  BRA `(.L_x_12473) ;  /* 0x0000000000e47947 */ /* 0x000fec0003800000 */
.L_x_27115:
[----:B------:R-:W-:Y:S02]  /*0f20*/  HFMA2 R15, -RZ, RZ, 0, 1.78813934326171875e-07 ;  /* 0x00000003ff0f7431 */ /* 0x000fe400000001ff */
[----:B------:R-:W-:Y:S02]  /*0f30*/  IMAD.MOV.U32 R14, RZ, RZ, R147 ;  /* 0x000000ffff0e7224 */ /* 0x000fe400078e0093 */
[----:B------:R-:W-:Y:S01]  /*0f40*/  IMAD.MOV.U32 R16, RZ, RZ, R4 ;  /* 0x000000ffff107224 */ /* 0x000fe200078e0004 */
[----:B------:R-:W-:Y:S06]  /*0f50*/  BRA `(.L_x_12473) ;  /* 0x0000000000d47947 */ /* 0x000fec0003800000 */
.L_x_27116:
        /* <DEDUP_REMOVED lines=12> */
.L_x_12474:
        /* <DEDUP_REMOVED lines=40> */
[----:B------:R-:W-:-:S07]  /*12a0*/  IMAD.MOV.U32 R15, RZ, RZ, RZ ;  /* 0x000000ffff0f7224 */ /* 0x000fce00078e00ff */
.L_x_12473:
[----:B------:R-:W-:Y:S01]  /*12b0*/  I2FP.F32.U32 R13, R16 ;  /* 0x00000010000d7245 */ /* 0x000fe20000201000 */
[----:B-----5:R-:W-:Y:S01]  /*12c0*/  IMAD.U32 R12, R8, 0x10000, RZ ;  /* 0x00010000080c7824 */ /* 0x020fe200078e00ff */
[----:B------:R-:W-:Y:S01]  /*12d0*/  ISETP.NE.AND P2, PT, R15, 0x1, PT ;  /* 0x000000010f00780c */ /* 0x000fe20003f45270 */
[----:B------:R-:W-:Y:S01]  /*12e0*/  UMOV UR5, UR7 ;  /* 0x0000000700057c82 */ /* 0x000fe20008000000 */
[----:B------:R-:W-:Y:S01]  /*12f0*/  UMOV UR4, UR6 ;  /* 0x0000000600047c82 */ /* 0x000fe20008000000 */
[----:B------:R-:W-:Y:S01]  /*1300*/  FFMA.FTZ R13, R13, R150, 1.1641532182693481445e-10 ;  /* 0x2f0000000d0d7423 */ /* 0x000fe20000010096 */
[----:B------:R-:W-:Y:S01]  /*1310*/  FMUL.FTZ R12, R12, UR17 ;  /* 0x000000110c0c7c20 */ /* 0x000fe20008410000 */
[----:B------:R-:W-:Y:S02]  /*1320*/  PRMT R8, R8, 0x7632, R8 ;  /* 0x0000763208087816 */ /* 0x000fe40000000008 */
[----:B------:R-:W-:Y:S01]  /*1330*/  MOV R16, 0x2 ;  /* 0x0000000200107802 */ /* 0x000fe20000000f00 */
[----:B------:R-:W-:Y:S01]  /*1340*/  FMUL.FTZ R12, R12, UR5 ;  /* 0x000000050c0c7c20 */ /* 0x000fe20008410000 */
[----:B------:R-:W-:-:S04]  /*1350*/  FSETP.GTU.FTZ.AND P1, PT, R13, UR4, PT ;  /* 0x000000040d007c0b */ /* 0x000fc8000bf3c000 */
[----:B------:R-:W-:Y:S01]  /*1360*/  FSEL R13, R12, RZ, !P1 ;  /* 0x000000ff0c0d7208 */ /* 0x000fe20004800000 */
[----:B------:R-:W-:Y:S01]  /*1370*/  IMAD.MOV.U32 R12, RZ, RZ, R144 ;  /* 0x000000ffff0c7224 */ /* 0x000fe200078e0090 */
        /* <DEDUP_REMOVED lines=12> */
.L_x_12476:
        /* <DEDUP_REMOVED lines=12> */
.L_x_12477:
        /* <DEDUP_REMOVED lines=42> */
.L_x_12475:
        /* <DEDUP_REMOVED lines=22> */
.L_x_12479:
        /* <DEDUP_REMOVED lines=12> */
.L_x_12480:
        /* <DEDUP_REMOVED lines=42> */
.L_x_12478:
        /* <DEDUP_REMOVED lines=11> */
[----:B------:R-:W-:-:S04]  /*1d10*/  IMAD.MOV.U32 R8, RZ, RZ, R144 ;  /* 0x000000ffff087224 */ /* 0x000fc800078e0090 */
[----:B------:R-:W-:Y:S01]  /*1d20*/  FFMA.FTZ R34, R13, R74, R42 ;  /* 0x0000004a0d227223 */ /* 0x000fe2000001002a */
        /* <DEDUP_REMOVED lines=9> */
.L_x_12482:
        /* <DEDUP_REMOVED lines=12> */
.L_x_12483:
        /* <DEDUP_REMOVED lines=42> */
.L_x_12481:
        /* <DEDUP_REMOVED lines=21> */
.L_x_12485:
        /* <DEDUP_REMOVED lines=12> */
.L_x_12486:
        /* <DEDUP_REMOVED lines=42> */
.L_x_12484:
        /* <DEDUP_REMOVED lines=22> */
.L_x_12488:
        /* <DEDUP_REMOVED lines=12> */
.L_x_12489:
        /* <DEDUP_REMOVED lines=42> */
.L_x_12487:
        /* <DEDUP_REMOVED lines=21> */
.L_x_12491:
        /* <DEDUP_REMOVED lines=12> */
.L_x_12492:
        /* <DEDUP_REMOVED lines=42> */
.L_x_12490:
        /* <DEDUP_REMOVED lines=22> */
.L_x_12494:
        /* <DEDUP_REMOVED lines=14> */
.L_x_12495:
        /* <DEDUP_REMOVED lines=42> */
.L_x_12493:
        /* <DEDUP_REMOVED lines=10> */
.L_x_12472:
        /* <DEDUP_REMOVED lines=15> */
.L_x_12498:
        /* <DEDUP_REMOVED lines=12> */
.L_x_12499:
        /* <DEDUP_REMOVED lines=41> */
.L_x_12497:
        /* <DEDUP_REMOVED lines=24> */
.L_x_12501:
        /* <DEDUP_REMOVED lines=12> */
.L_x_12502:
        /* <DEDUP_REMOVED lines=42> */
.L_x_12500:
[----:B------:R-:W-:Y:S01]  /*3de0*/  I2FP.F32.U32 R15, R12 ;  /* 0x0000000c000f7245 */ /* 0x000fe20000201000 */
[----:B------:R-:W-:Y:S01]  /*3df0*/  IMAD.U32 R8, R8, 0x10000, RZ ;  /* 0x0001000008087824 */ /* 0x000fe200078e00ff */
[----:B------:R-:W-:Y:S01]  /*3e00*/  ISETP.NE.AND P2, PT, R16, 0x1, PT ;  /* 0x000000011000780c */ /* 0x000fe20003f45270 */
[----:B------:R-:W-:Y:S01]  /*3e10*/  IMAD.MOV.U32 R17, RZ, RZ, 0x2 ;  /* 0x00000002ff117424 */ /* 0x000fe200078e00ff */
[----:B------:R-:W-:Y:S01]  /*3e20*/  MOV R12, R144 ;  /* 0x00000090000c7202 */ /* 0x000fe20000000f00 */
[----:B------:R-:W-:Y:S01]  /*3e30*/  FFMA.FTZ R15, R15, R150, 1.1641532182693481445e-10 ;  /* 0x2f0000000f0f7423 */ /* 0x000fe20000010096 */
[----:B------:R-:W-:-:S04]  /*3e40*/  FMUL.FTZ R8, R8, UR17 ;  /* 0x0000001108087c20 */ /* 0x000fc80008410000 */
        /* <DEDUP_REMOVED lines=14> */
.L_x_12504:
        /* <DEDUP_REMOVED lines=12> */
.L_x_12505:
        /* <DEDUP_REMOVED lines=42> */
.L_x_12503:
[----:B------:R-:W-:Y:S01]  /*4290*/  I2FP.F32.U32 R15, R12 ;  /* 0x0000000c000f7245 */ /* 0x000fe20000201000 */
[----:B------:R-:W-:Y:S01]  /*42a0*/  IMAD.MOV.U32 R18, RZ, RZ, 0x2 ;  /* 0x00000002ff127424 */ /* 0x000fe200078e00ff */
[----:B------:R-:W-:Y:S02]  /*42b0*/  ISETP.NE.AND P3, PT, R17, 0x1, PT ;  /* 0x000000011100780c */ /* 0x000fe40003f65270 */
[----:B------:R-:W-:Y:S01]  /*42c0*/  SHF.L.U32 R12, R9, 0x10, RZ ;  /* 0x00000010090c7819 */ /* 0x000fe200000006ff */
[----:B------:R-:W-:-:S04]  /*42d0*/  FFMA.FTZ R15, R15, R150, 1.1641532182693481445e-10 ;  /* 0x2f0000000f0f7423 */ /* 0x000fc80000010096 */
[----:B------:R-:W-:Y:S01]  /*42e0*/  FMUL.FTZ R12, R12, UR17 ;  /* 0x000000110c0c7c20 */ /* 0x000fe20008410000 */
[----:B------:R-:W-:Y:S01]  /*42f0*/  FSETP.GTU.FTZ.AND P2, PT, R15, UR4, PT ;  /* 0x000000040f007c0b */ /* 0x000fe2000bf5c000 */
[----:B------:R-:W-:Y:S02]  /*4300*/  IMAD.MOV.U32 R15, RZ, RZ, R144 ;  /* 0x000000ffff0f7224 */ /* 0x000fe400078e0090 */
[----:B------:R-:W-:Y:S01]  /*4310*/  FMUL.FTZ R16, R12, UR5 ;  /* 0x000000050c107c20 */ /* 0x000fe20008410000 */
[----:B------:R-:W-:Y:S02]  /*4320*/  PRMT R12, R9, 0x7632, R12 ;  /* 0x00007632090c7816 */ /* 0x000fe4000000000c */
        /* <DEDUP_REMOVED lines=11> */
.L_x_12507:
        /* <DEDUP_REMOVED lines=12> */
.L_x_12508:
        /* <DEDUP_REMOVED lines=42> */
.L_x_12506:
[----:B------:R-:W-:Y:S01]  /*4740*/  ISETP.NE.AND P4, PT, R18, 0x1, PT ;  /* 0x000000011200780c */ /* 0x000fe20003f85270 */
[----:B------:R-:W-:Y:S01]  /*4750*/  IMAD.U32 R12, R12, 0x10000, RZ ;  /* 0x000100000c0c7824 */ /* 0x000fe200078e00ff */
[----:B------:R-:W-:Y:S01]  /*4760*/  I2FP.F32.U32 R15, R15 ;  /* 0x0000000f000f7245 */ /* 0x000fe20000201000 */
[----:B------:R-:W-:Y:S02]  /*4770*/  HFMA2 R17, -RZ, RZ, 0, 1.1920928955078125e-07 ;  /* 0x00000002ff117431 */ /* 0x000fe400000001ff */
[----:B------:R-:W-:Y:S02]  /*4780*/  FMUL.FTZ R12, R12, UR17 ;  /* 0x000000110c0c7c20 */ /* 0x000fe40008410000 */
        /* <DEDUP_REMOVED lines=15> */
.L_x_12510:
        /* <DEDUP_REMOVED lines=12> */
.L_x_12511:
        /* <DEDUP_REMOVED lines=42> */
.L_x_12509:
        /* <DEDUP_REMOVED lines=21> */
.L_x_12513:
        /* <DEDUP_REMOVED lines=12> */
.L_x_12514:
        /* <DEDUP_REMOVED lines=42> */
.L_x_12512:
        /* <DEDUP_REMOVED lines=20> */
.L_x_12516:
        /* <DEDUP_REMOVED lines=12> */
.L_x_12517:
        /* <DEDUP_REMOVED lines=42> */
.L_x_12515:
[----:B------:R-:W-:Y:S01]  /*5530*/  I2FP.F32.U32 R17, R16 ;  /* 0x0000001000117245 */ /* 0x000fe20000201000 */
[----:B------:R-:W-:Y:S01]  /*5540*/  IMAD.U32 R16, R11, 0x10000, RZ ;  /* 0x000100000b107824 */ /* 0x000fe200078e00ff */
[----:B------:R-:W-:Y:S01]  /*5550*/  ISETP.NE.AND P6, PT, R23, 0x1, PT ;  /* 0x000000011700780c */ /* 0x000fe20003fc5270 */
[----:B------:R-:W-:Y:S02]  /*5560*/  HFMA2 R22, -RZ, RZ, 0, 1.1920928955078125e-07 ;  /* 0x00000002ff167431 */ /* 0x000fe400000001ff */
[----:B------:R-:W-:Y:S02]  /*5570*/  IMAD.MOV.U32 R18, RZ, RZ, R144 ;  /* 0x000000ffff127224 */ /* 0x000fe400078e0090 */
[----:B------:R-:W-:Y:S01]  /*5580*/  FFMA.FTZ R17, R17, R150, 1.1641532182693481445e-10 ;  /* 0x2f00000011117423 */ /* 0x000fe20000010096 */
[----:B------:R-:W-:Y:S01]  /*5590*/  FMUL.FTZ R19, R16, UR17 ;  /* 0x0000001110137c20 */ /* 0x000fe20008410000 */
[----:B------:R-:W-:-:S03]  /*55a0*/  PRMT R16, R11, 0x7632, R16 ;  /* 0x000076320b107816 */ /* 0x000fc60000000010 */
        /* <DEDUP_REMOVED lines=13> */
.L_x_12519:
        /* <DEDUP_REMOVED lines=14> */
.L_x_12520:
        /* <DEDUP_REMOVED lines=42> */
.L_x_12518:
        /* <DEDUP_REMOVED lines=10> */
[----:B------:R-:W-:Y:S01]  /*5aa0*/  FMUL.FTZ R16, R16, UR5 ;  /* 0x0000000510107c20 */ /* 0x000fe20008410000 */
[----:B------:R-:W-:Y:S01]  /*5ab0*/  FSETP.GTU.FTZ.AND P6, PT, R17, UR4, PT ;  /* 0x0000000411007c0b */ /* 0x000fe2000bfdc000 */
[----:B------:R-:W-:-:S03]  /*5ac0*/  FMUL.FTZ R30, R11, R70 ;  /* 0x000000460b1e7220 */ /* 0x000fc60000410000 */
[----:B------:R-:W-:Y:S02]  /*5ad0*/  FSEL R16, R16, RZ, !P6 ;  /* 0x000000ff10107208 */ /* 0x000fe40007000000 */
[----:B------:R-:W-:-:S03]  /*5ae0*/  PLOP3.LUT P6, PT, P6, PT, PT, 0x8, 0x80 ;  /* 0x000000000080781c */ /* 0x000fc600037ce170 */
[----:B------:R-:W-:-:S10]  /*5af0*/  FMUL.FTZ R31, R16, R71 ;  /* 0x00000047101f7220 */ /* 0x000fd40000410000 */
.L_x_12496:
        /* <DEDUP_REMOVED lines=44> */
.L_x_12523:
        /* <DEDUP_REMOVED lines=12> */
.L_x_12524:
        /* <DEDUP_REMOVED lines=41> */
.L_x_12522:
[----:B------:R-:W-:Y:S01]  /*6110*/  I2FP.F32.U32 R13, R13 ;  /* 0x0000000d000d7245 */ /* 0x000fe20000201000 */
[----:B------:R-:W-:Y:S01]  /*6120*/  IMAD.MOV.U32 R16, RZ, RZ, 0x2 ;  /* 0x00000002ff107424 */ /* 0x000fe200078e00ff */
[C---:B-----5:R-:W-:Y:S02]  /*6130*/  SHF.L.U32 R14, R8.reuse, 0x10, RZ ;  /* 0x00000010080e7819 */ /* 0x060fe400000006ff */
        /* <DEDUP_REMOVED lines=9> */
[----:B------:R-:W-:-:S03]  /*61d0*/  P2R R142, PR, RZ, 0x8 ;  /* 0x00000008ff8e7803 */ /* 0x000fc60000000000 */
        /* <DEDUP_REMOVED lines=10> */
.L_x_12526:
        /* <DEDUP_REMOVED lines=12> */
.L_x_12527:
        /* <DEDUP_REMOVED lines=42> */
.L_x_12525:
        /* <DEDUP_REMOVED lines=22> */
.L_x_12529:
        /* <DEDUP_REMOVED lines=12> */
.L_x_12530:
        /* <DEDUP_REMOVED lines=42> */
.L_x_12528:
        /* <DEDUP_REMOVED lines=22> */
.L_x_12532:
        /* <DEDUP_REMOVED lines=12> */
.L_x_12533:
        /* <DEDUP_REMOVED lines=42> */
.L_x_12531:
        /* <DEDUP_REMOVED lines=21> */
.L_x_12535:
        /* <DEDUP_REMOVED lines=12> */
.L_x_12536:
        /* <DEDUP_REMOVED lines=42> */
.L_x_12534:
[----:B------:R-:W-:Y:S01]  /*7410*/  I2FP.F32.U32 R9, R9 ;  /* 0x0000000900097245 */ /* 0x000fe20000201000 */
[----:B------:R-:W-:Y:S01]  /*7420*/  IMAD.U32 R8, R10, 0x10000, RZ ;  /* 0x000100000a087824 */ /* 0x000fe200078e00ff */
[----:B------:R-:W-:Y:S01]  /*7430*/  ISETP.NE.AND P4, PT, R14, 0x1, PT ;  /* 0x000000010e00780c */ /* 0x000fe20003f85270 */
[----:B------:R-:W-:Y:S01]  /*7440*/  IMAD.MOV.U32 R13, RZ, RZ, R144 ;  /* 0x000000ffff0d7224 */ /* 0x000fe200078e0090 */
        /* <DEDUP_REMOVED lines=18> */
.L_x_12538:
        /* <DEDUP_REMOVED lines=12> */
.L_x_12539:
        /* <DEDUP_REMOVED lines=42> */
.L_x_12537:
        /* <DEDUP_REMOVED lines=21> */
.L_x_12541:
        /* <DEDUP_REMOVED lines=12> */
.L_x_12542:
        /* <DEDUP_REMOVED lines=42> */
.L_x_12540:
[----:B------:R-:W-:Y:S01]  /*7d80*/  I2FP.F32.U32 R9, R9 ;  /* 0x0000000900097245 */ /* 0x000fe20000201000 */
[----:B------:R-:W-:Y:S01]  /*7d90*/  IMAD.MOV.U32 R147, RZ, RZ, 0x2 ;  /* 0x00000002ff937424 */ /* 0x000fe200078e00ff */
[----:B------:R-:W-:Y:S01]  /*7da0*/  SHF.L.U32 R8, R11, 0x10, RZ ;  /* 0x000000100b087819 */ /* 0x000fe200000006ff */
[----:B------:R-:W-:Y:S01]  /*7db0*/  IMAD.MOV.U32 R10, RZ, RZ, R144 ;  /* 0x000000ffff0a7224 */ /* 0x000fe200078e0090 */
        /* <DEDUP_REMOVED lines=18> */
.L_x_12544:
        /* <DEDUP_REMOVED lines=14> */
.L_x_12545:
        /* <DEDUP_REMOVED lines=42> */
.L_x_12543:
        /* <DEDUP_REMOVED lines=10> */
.L_x_12521:
        /* <DEDUP_REMOVED lines=15> */
.L_x_12548:
        /* <DEDUP_REMOVED lines=12> */
.L_x_12549:
        /* <DEDUP_REMOVED lines=42> */
.L_x_12547:
[----:B------:R-:W-:Y:S01]  /*8750*/  I2FP.F32.U32 R13, R13 ;  /* 0x0000000d000d7245 */ /* 0x000fe20000201000 */
[C---:B-----5:R-:W-:Y:S01]  /*8760*/  IMAD.U32 R14, R8.reuse, 0x10000, RZ ;  /* 0x00010000080e7824 */ /* 0x060fe200078e00ff */
        /* <DEDUP_REMOVED lines=20> */
.L_x_12551:
        /* <DEDUP_REMOVED lines=12> */
.L_x_12552:
        /* <DEDUP_REMOVED lines=42> */
.L_x_12550:
        /* <DEDUP_REMOVED lines=9> */
[----:B------:R-:W-:-:S04]  /*8ca0*/  PLOP3.LUT P3, PT, P1, PT, PT, 0x8, 0x80 ;  /* 0x000000000080781c */ /* 0x000fc80000f6e170 */
        /* <DEDUP_REMOVED lines=11> */
.L_x_12554:
        /* <DEDUP_REMOVED lines=12> */
.L_x_12555:
        /* <DEDUP_REMOVED lines=42> */
.L_x_12553:
[----:B------:R-:W-:Y:S01]  /*90c0*/  ISETP.NE.AND P3, PT, R14, 0x1, PT ;  /* 0x000000010e00780c */ /* 0x000fe20003f65270 */
[C---:B------:R-:W-:Y:S01]  /*90d0*/  IMAD.U32 R8, R9.reuse, 0x10000, RZ ;  /* 0x0001000009087824 */ /* 0x040fe200078e00ff */
[----:B------:R-:W-:Y:S01]  /*90e0*/  I2FP.F32.U32 R13, R13 ;  /* 0x0000000d000d7245 */ /* 0x000fe20000201000 */
[----:B------:R-:W-:Y:S01]  /*90f0*/  HFMA2 R15, -RZ, RZ, 0, 1.1920928955078125e-07 ;  /* 0x00000002ff0f7431 */ /* 0x000fe200000001ff */
[----:B------:R-:W-:Y:S01]  /*9100*/  PRMT R9, R9, 0x7632, R9 ;  /* 0x0000763209097816 */ /* 0x000fe20000000009 */
[----:B------:R-:W-:Y:S02]  /*9110*/  FMUL.FTZ R8, R8, UR17 ;  /* 0x0000001108087c20 */ /* 0x000fe40008410000 */
[----:B------:R-:W-:Y:S02]  /*9120*/  FFMA.FTZ R13, R13, R150, 1.1641532182693481445e-10 ;  /* 0x2f0000000d0d7423 */ /* 0x000fe40000010096 */
[----:B------:R-:W-:Y:S01]  /*9130*/  FMUL.FTZ R19, R8, UR5 ;  /* 0x0000000508137c20 */ /* 0x000fe20008410000 */
[----:B------:R-:W-:-:S02]  /*9140*/  IMAD.MOV.U32 R8, RZ, RZ, R144 ;  /* 0x000000ffff087224 */ /* 0x000fc400078e0090 */
        /* <DEDUP_REMOVED lines=12> */
.L_x_12557:
        /* <DEDUP_REMOVED lines=12> */
.L_x_12558:
        /* <DEDUP_REMOVED lines=42> */
.L_x_12556:
        /* <DEDUP_REMOVED lines=20> */
.L_x_12560:
        /* <DEDUP_REMOVED lines=12> */
.L_x_12561:
        /* <DEDUP_REMOVED lines=42> */
.L_x_12559:
        /* <DEDUP_REMOVED lines=21> */
.L_x_12563:
        /* <DEDUP_REMOVED lines=12> */
.L_x_12564:
        /* <DEDUP_REMOVED lines=42> */
.L_x_12562:
        /* <DEDUP_REMOVED lines=20> */
.L_x_12566:
        /* <DEDUP_REMOVED lines=12> */
.L_x_12567:
        /* <DEDUP_REMOVED lines=42> */
.L_x_12565:
[----:B------:R-:W-:Y:S01]  /*a360*/  I2FP.F32.U32 R9, R9 ;  /* 0x0000000900097245 */ /* 0x000fe20000201000 */
[C---:B------:R-:W-:Y:S01]  /*a370*/  IMAD.U32 R8, R11.reuse, 0x10000, RZ ;  /* 0x000100000b087824 */ /* 0x040fe200078e00ff */
[----:B------:R-:W-:Y:S01]  /*a380*/  ISETP.NE.AND P6, PT, R14, 0x1, PT ;  /* 0x000000010e00780c */ /* 0x000fe20003fc5270 */
[----:B------:R-:W-:Y:S01]  /*a390*/  IMAD.MOV.U32 R147, RZ, RZ, 0x2 ;  /* 0x00000002ff937424 */ /* 0x000fe200078e00ff */
[----:B------:R-:W-:Y:S01]  /*a3a0*/  PRMT R20, R11, 0x7632, R20 ;  /* 0x000076320b147816 */ /* 0x000fe20000000014 */
[----:B------:R-:W-:Y:S01]  /*a3b0*/  FFMA.FTZ R9, R9, R150, 1.1641532182693481445e-10 ;  /* 0x2f00000009097423 */ /* 0x000fe20000010096 */
[----:B------:R-:W-:Y:S01]  /*a3c0*/  FMUL.FTZ R8, R8, UR17 ;  /* 0x0000001108087c20 */ /* 0x000fe20008410000 */
[----:B------:R-:W-:-:S03]  /*a3d0*/  MOV R10, R144 ;  /* 0x00000090000a7202 */ /* 0x000fc60000000f00 */
        /* <DEDUP_REMOVED lines=13> */
.L_x_12569:
        /* <DEDUP_REMOVED lines=14> */
.L_x_12570:
        /* <DEDUP_REMOVED lines=42> */
.L_x_12568:
        /* <DEDUP_REMOVED lines=8> */
[----:B------:R-:W-:Y:S01]  /*a8b0*/  FMUL.FTZ R26, R19, R66 ;  /* 0x00000042131a7220 */ /* 0x000fe20000410000 */
[----:B------:R-:W-:Y:S01]  /*a8c0*/  FMUL.FTZ R27, R16, R67 ;  /* 0x00000043101b7220 */ /* 0x000fe20000410000 */
[----:B------:R-:W-:Y:S01]  /*a8d0*/  FSETP.GTU.FTZ.AND P6, PT, R9, UR4, PT ;  /* 0x0000000409007c0b */ /* 0x000fe2000bfdc000 */
[----:B------:R-:W-:-:S05]  /*a8e0*/  FMUL.FTZ R20, R20, UR5 ;  /* 0x0000000514147c20 */ /* 0x000fca0008410000 */
[----:B------:R-:W-:Y:S01]  /*a8f0*/  FSEL R8, R20, RZ, !P6 ;  /* 0x000000ff14087208 */ /* 0x000fe20007000000 */
[----:B------:R-:W-:Y:S01]  /*a900*/  FMUL.FTZ R20, R13, R60 ;  /* 0x0000003c0d147220 */ /* 0x000fe20000410000 */
[----:B------:R-:W-:-:S03]  /*a910*/  PLOP3.LUT P6, PT, P6, PT, PT, 0x8, 0x80 ;  /* 0x000000000080781c */ /* 0x000fc600037ce170 */
[----:B------:R-:W-:-:S10]  /*a920*/  FMUL.FTZ R23, R8, R63 ;  /* 0x0000003f08177220 */ /* 0x000fd40000410000 */
.L_x_12546:
[----:B------:R-:W0:Y:S01]  /*a930*/  @P0 LDC.64 R8, c[0x0][0x3a0] ;  /* 0x0000e800ff080b82 */ /* 0x000e220000000a00 */
[----:B------:R-:W-:Y:S01]  /*a940*/  SEL R14, RZ, 0x10000, !P5 ;  /* 0x00010000ff0e7807 */ /* 0x000fe20006800000 */
[----:B------:R-:W-:Y:S01]  /*a950*/  VIADD R145, R7, 0x100 ;  /* 0x0000010007917836 */ /* 0x000fe20000000000 */
[----:B------:R-:W-:Y:S01]  /*a960*/  ISETP.NE.AND P5, PT, R143, RZ, PT ;  /* 0x000000ff8f00720c */ /* 0x000fe20003fa5270 */
[----:B------:R-:W-:Y:S01]  /*a970*/  IMAD.WIDE.U32 R18, R146, 0x20, R156 ;  /* 0x0000002092127825 */ /* 0x000fe200078e009c */
[----:B------:R-:W-:Y:S02]  /*a980*/  SEL R15, RZ, 0x1000000, !P6 ;  /* 0x01000000ff0f7807 */ /* 0x000fe40007000000 */
[----:B------:R-:W-:Y:S02]  /*a990*/  SEL R17, RZ, 0x100, !P4 ;  /* 0x00000100ff117807 */ /* 0x000fe40006000000 */
[----:B------:R-:W-:Y:S01]  /*a9a0*/  SEL R13, RZ, 0x1000000, !P2 ;  /* 0x01000000ff0d7807 */ /* 0x000fe20005000000 */
[----:B------:R1:W-:Y:S01]  /*a9b0*/  STG.E.128 desc[UR8][R18.64], R24 ;  /* 0x0000001812007986 */ /* 0x0003e2000c101d08 */
[----:B------:R-:W-:-:S02]  /*a9c0*/  SEL R11, RZ, 0x10000, !P1 ;  /* 0x00010000ff0b7807 */ /* 0x000fc40004800000 */
[----:B------:R-:W-:Y:S01]  /*a9d0*/  SEL R10, RZ, 0x100, !P5 ;  /* 0x00000100ff0a7807 */ /* 0x000fe20006800000 */
[----:B------:R1:W-:Y:S01]  /*a9e0*/  STG.E.128 desc[UR8][R18.64+0x10], R20 ;  /* 0x0000101412007986 */ /* 0x0003e2000c101d08 */
[----:B------:R-:W-:Y:S02]  /*a9f0*/  ISETP.NE.AND P6, PT, R142, RZ, PT ;  /* 0x000000ff8e00720c */ /* 0x000fe40003fc5270 */
[----:B------:R-:W-:Y:S01]  /*aa00*/  LOP3.LUT R17, R17, R15, R14, 0xfe, !PT ;  /* 0x0000000f11117212 */ /* 0x000fe200078efe0e */
[----:B------:R-:W-:Y:S01]  /*aa10*/  IMAD.WIDE.U32 R14, R146, 0x8, R154 ;  /* 0x00000008920e7825 */ /* 0x000fe200078e009a */
[----:B------:R-:W-:Y:S02]  /*aa20*/  LOP3.LUT R10, R10, R13, R11, 0xfe, !PT ;  /* 0x0000000d0a0a7212 */ /* 0x000fe400078efe0b */
[----:B------:R-:W-:Y:S02]  /*aa30*/  SEL R16, RZ, 0x1, !P3 ;  /* 0x00000001ff107807 */ /* 0x000fe40005800000 */
[----:B------:R-:W-:Y:S01]  /*aa40*/  SEL R11, RZ, 0x1, !P6 ;  /* 0x00000001ff0b7807 */ /* 0x000fe20007000000 */
[----:B0-----:R-:W-:Y:S01]  /*aa50*/  @P0 IMAD.WIDE.U32 R142, R145, 0x20, R8 ;  /* 0x00000020918e0825 */ /* 0x001fe200078e0008 */
[----:B------:R-:W-:-:S02]  /*aa60*/  LOP3.LUT R17, R17, R16, RZ, 0xfc, !PT ;  /* 0x0000001011117212 */ /* 0x000fc400078efcff */
        /* <DEDUP_REMOVED lines=22> */
.L_x_12573:
        /* <DEDUP_REMOVED lines=12> */
.L_x_12574:
        /* <DEDUP_REMOVED lines=43> */
.L_x_12572:
[----:B------:R-:W-:Y:S01]  /*af40*/  I2FP.F32.U32 R13, R13 ;  /* 0x0000000d000d7245 */ /* 0x000fe20000201000 */
[C---:B-----5:R-:W-:Y:S01]  /*af50*/  IMAD.U32 R12, R8.reuse, 0x10000, RZ ;  /* 0x00010000080c7824 */ /* 0x060fe200078e00ff */
        /* <DEDUP_REMOVED lines=21> */
.L_x_12576:
        /* <DEDUP_REMOVED lines=12> */
.L_x_12577:
        /* <DEDUP_REMOVED lines=39> */
[----:B------:R-:W-:Y:S01]  /*b3e0*/  LOP3.LUT R5, R14, UR28, R19, 0x96, !PT ;  /* 0x0000001c0e057c12 */ /* 0x000fe2000f8e9613 */
[----:B------:R-:W-:Y:S01]  /*b3f0*/  IMAD.MOV.U32 R14, RZ, RZ, R149 ;  /* 0x000000ffff0e7224 */ /* 0x000fe200078e0095 */
[----:B------:R-:W-:Y:S01]  /*b400*/  LOP3.LUT R4, R4, UR29, R13, 0x96, !PT ;  /* 0x0000001d04047c12 */ /* 0x000fe2000f8e960d */
[----:B------:R-:W-:-:S07]  /*b410*/  IMAD.MOV.U32 R149, RZ, RZ, R12 ;  /* 0x000000ffff957224 */ /* 0x000fce00078e000c */
.L_x_12575:
        /* <DEDUP_REMOVED lines=22> */
.L_x_12579:
        /* <DEDUP_REMOVED lines=12> */
.L_x_12580:
        /* <DEDUP_REMOVED lines=43> */
.L_x_12578:
[----:B------:R-:W-:Y:S01]  /*b8f0*/  I2FP.F32.U32 R13, R13 ;  /* 0x0000000d000d7245 */ /* 0x000fe20000201000 */
[----:B------:R-:W-:Y:S01]  /*b900*/  IMAD.U32 R12, R9, 0x10000, RZ ;  /* 0x00010000090c7824 */ /* 0x000fe200078e00ff */
        /* <DEDUP_REMOVED lines=20> */
.L_x_12582:
        /* <DEDUP_REMOVED lines=12> */
.L_x_12583:
        /* <DEDUP_REMOVED lines=42> */
[----:B------:R-:W-:-:S07]  /*bdb0*/  IMAD.MOV.U32 R149, RZ, RZ, R12 ;  /* 0x000000ffff957224 */ /* 0x000fce00078e000c */
.L_x_12581:
        /* <DEDUP_REMOVED lines=21> */
.L_x_12585:
        /* <DEDUP_REMOVED lines=12> */
.L_x_12586:
        /* <DEDUP_REMOVED lines=43> */
.L_x_12584:
        /* <DEDUP_REMOVED lines=22> */
.L_x_12588:
        /* <DEDUP_REMOVED lines=12> */
.L_x_12589:
        /* <DEDUP_REMOVED lines=43> */
.L_x_12587:
        /* <DEDUP_REMOVED lines=21> */
.L_x_12591:
        /* <DEDUP_REMOVED lines=12> */
.L_x_12592:
        /* <DEDUP_REMOVED lines=43> */
.L_x_12590:
[----:B------:R-:W-:Y:S01]  /*cc10*/  I2FP.F32.U32 R9, R9 ;  /* 0x0000000900097245 */ /* 0x000fe20000201000 */
[----:B------:R-:W-:Y:S01]  /*cc20*/  IMAD.U32 R10, R11, 0x10000, RZ ;  /* 0x000100000b0a7824 */ /* 0x000fe200078e00ff */
[----:B------:R-:W-:-:S03]  /*cc30*/  ISETP.NE.AND P6, PT, R143, 0x1, PT ;  /* 0x000000018f00780c */ /* 0x000fc60003fc5270 */
[----:B------:R-:W-:Y:S01]  /*cc40*/  FFMA.FTZ R9, R9, R150, 1.1641532182693481445e-10 ;  /* 0x2f00000009097423 */ /* 0x000fe20000010096 */
[----:B------:R-:W-:-:S04]  /*cc50*/  FMUL.FTZ R10, R10, UR17 ;  /* 0x000000110a0a7c20 */ /* 0x000fc80008410000 */
[----:B------:R-:W-:Y:S01]  /*cc60*/  FMUL.FTZ R10, R10, UR5 ;  /* 0x000000050a0a7c20 */ /* 0x000fe20008410000 */
[----:B------:R-:W-:Y:S02]  /*cc70*/  FSETP.GTU.FTZ.AND P5, PT, R9, UR4, PT ;  /* 0x0000000409007c0b */ /* 0x000fe4000bfbc000 */
[----:B------:R-:W-:Y:S02]  /*cc80*/  PRMT R9, R11, 0x7632, R9 ;  /* 0x000076320b097816 */ /* 0x000fe40000000009 */
[----:B------:R-:W-:Y:S01]  /*cc90*/  FSEL R15, R10, RZ, !P5 ;  /* 0x000000ff0a0f7208 */ /* 0x000fe20006800000 */
[----:B------:R-:W-:Y:S01]  /*cca0*/  IMAD.MOV.U32 R10, RZ, RZ, 0x2 ;  /* 0x00000002ff0a7424 */ /* 0x000fe200078e00ff */
        /* <DEDUP_REMOVED lines=12> */
.L_x_12594:
        /* <DEDUP_REMOVED lines=14> */
.L_x_12595:
        /* <DEDUP_REMOVED lines=40> */
[----:B------:R-:W-:Y:S02]  /*d0d0*/  IMAD.MOV.U32 R11, RZ, RZ, R149 ;  /* 0x000000ffff0b7224 */ /* 0x000fe400078e0095 */
[----:B------:R-:W-:Y:S02]  /*d0e0*/  IMAD.MOV.U32 R149, RZ, RZ, R10 ;  /* 0x000000ffff957224 */ /* 0x000fe400078e000a */
[----:B------:R-:W-:-:S07]  /*d0f0*/  HFMA2 R10, -RZ, RZ, 0, 0 ;  /* 0x00000000ff0a7431 */ /* 0x000fce00000001ff */
.L_x_12593:
        /* <DEDUP_REMOVED lines=10> */
.L_x_12571:
        /* <DEDUP_REMOVED lines=15> */
.L_x_12598:
        /* <DEDUP_REMOVED lines=12> */
.L_x_12599:
        /* <DEDUP_REMOVED lines=43> */
.L_x_12597:
        /* <DEDUP_REMOVED lines=22> */
.L_x_12601:
        /* <DEDUP_REMOVED lines=12> */
.L_x_12602:
        /* <DEDUP_REMOVED lines=43> */
.L_x_12600:
[----:B------:R-:W-:Y:S01]  /*dad0*/  I2FP.F32.U32 R13, R13 ;  /* 0x0000000d000d7245 */ /* 0x000fe20000201000 */
[----:B------:R-:W-:Y:S01]  /*dae0*/  IMAD.U32 R18, R18, 0x10000, RZ ;  /* 0x0001000012127824 */ /* 0x000fe200078e00ff */
[----:B------:R-:W-:Y:S01]  /*daf0*/  ISETP.NE.AND P2, PT, R16, 0x1, PT ;  /* 0x000000011000780c */ /* 0x000fe20003f45270 */
[----:B------:R-:W-:Y:S02]  /*db00*/  IMAD.MOV.U32 R14, RZ, RZ, 0x2 ;  /* 0x00000002ff0e7424 */ /* 0x000fe400078e00ff */
        /* <DEDUP_REMOVED lines=17> */
.L_x_12604:
        /* <DEDUP_REMOVED lines=12> */
.L_x_12605:
        /* <DEDUP_REMOVED lines=43> */
.L_x_12603:
        /* <DEDUP_REMOVED lines=21> */
.L_x_12607:
        /* <DEDUP_REMOVED lines=12> */
.L_x_12608:
        /* <DEDUP_REMOVED lines=43> */
.L_x_12606:
        /* <DEDUP_REMOVED lines=20> */
.L_x_12610:
        /* <DEDUP_REMOVED lines=12> */
.L_x_12611:
        /* <DEDUP_REMOVED lines=43> */
.L_x_12609:
        /* <DEDUP_REMOVED lines=21> */
.L_x_12613:
        /* <DEDUP_REMOVED lines=12> */
.L_x_12614:
        /* <DEDUP_REMOVED lines=43> */
.L_x_12612:
        /* <DEDUP_REMOVED lines=20> */
.L_x_12616:
        /* <DEDUP_REMOVED lines=12> */
.L_x_12617:
        /* <DEDUP_REMOVED lines=43> */
.L_x_12615:
[----:B------:R-:W-:Y:S01]  /*f270*/  I2FP.F32.U32 R9, R9 ;  /* 0x0000000900097245 */ /* 0x000fe20000201000 */
[----:B------:R-:W-:Y:S01]  /*f280*/  IMAD.U32 R10, R11, 0x10000, RZ ;  /* 0x000100000b0a7824 */ /* 0x000fe200078e00ff */
[----:B------:R-:W-:-:S03]  /*f290*/  ISETP.NE.AND P6, PT, R17, 0x1, PT ;  /* 0x000000011100780c */ /* 0x000fc60003fc5270 */
[----:B------:R-:W-:Y:S01]  /*f2a0*/  FMUL.FTZ R10, R10, UR17 ;  /* 0x000000110a0a7c20 */ /* 0x000fe20008410000 */
[----:B------:R-:W-:Y:S01]  /*f2b0*/  FFMA.FTZ R14, R9, R150, 1.1641532182693481445e-10 ;  /* 0x2f000000090e7423 */ /* 0x000fe20000010096 */
[----:B------:R-:W-:Y:S02]  /*f2c0*/  PRMT R9, R11, 0x7632, R9 ;  /* 0x000076320b097816 */ /* 0x000fe40000000009 */
[----:B------:R-:W-:Y:S01]  /*f2d0*/  FMUL.FTZ R11, R10, UR5 ;  /* 0x000000050a0b7c20 */ /* 0x000fe20008410000 */
[----:B------:R-:W-:Y:S01]  /*f2e0*/  IMAD.MOV.U32 R10, RZ, RZ, 0x2 ;  /* 0x00000002ff0a7424 */ /* 0x000fe200078e00ff */
        /* <DEDUP_REMOVED lines=13> */
.L_x_12619:
        /* <DEDUP_REMOVED lines=14> */
.L_x_12620:
        /* <DEDUP_REMOVED lines=43> */
.L_x_12618:
        /* <DEDUP_REMOVED lines=16> */
.L_x_12596:
[----:B------:R-:W-:Y:S01]  /*f850*/  SEL R9, RZ, 0x1000000, !P6 ;  /* 0x01000000ff097807 */ /* 0x000fe20007000000 */
[----:B------:R-:W-:Y:S01]  /*f860*/  IMAD.WIDE.U32 R158, R145, 0x20, R156 ;  /* 0x00000020919e7825 */ /* 0x000fe200078e009c */
[----:B------:R-:W-:Y:S02]  /*f870*/  ISETP.NE.AND P6, PT, R8, RZ, PT ;  /* 0x000000ff0800720c */ /* 0x000fe40003fc5270 */
[----:B------:R-:W-:Y:S01]  /*f880*/  SEL R8, RZ, 0x10000, !P5 ;  /* 0x00010000ff087807 */ /* 0x000fe20006800000 */
[----:B------:R-:W-:Y:S01]  /*f890*/  VIADD R148, R7, 0x180 ;  /* 0x0000018007947836 */ /* 0x000fe20000000000 */
[----:B------:R-:W-:Y:S01]  /*f8a0*/  SEL R143, RZ, 0x100, !P4 ;  /* 0x00000100ff8f7807 */ /* 0x000fe20006000000 */
[----:B------:R-:W-:Y:S01]  /*f8b0*/  STG.E.128 desc[UR8][R158.64], R16 ;  /* 0x000000109e007986 */ /* 0x000fe2000c101d08 */
[----:B------:R-:W-:Y:S01]  /*f8c0*/  ISETP.NE.AND P5, PT, R142, RZ, PT ;  /* 0x000000ff8e00720c */ /* 0x000fe20003fa5270 */
[----:B------:R-:W-:Y:S01]  /*f8d0*/  IMAD.WIDE.U32 R140, R148, 0x10, R140 ;  /* 0x00000010948c7825 */ /* 0x000fe200078e008c */
[----:B------:R-:W-:Y:S01]  /*f8e0*/  LOP3.LUT R143, R143, R9, R8, 0xfe, !PT ;  /* 0x000000098f8f7212 */ /* 0x000fe200078efe08 */
[----:B------:R0:W-:Y:S01]  /*f8f0*/  STG.E.128 desc[UR8][R158.64+0x10], R12 ;  /* 0x0000100c9e007986 */ /* 0x0001e2000c101d08 */
[----:B------:R-:W-:-:S02]  /*f900*/  SEL R9, RZ, 0x1000000, !P2 ;  /* 0x01000000ff097807 */ /* 0x000fc40005000000 */
[----:B------:R-:W-:Y:S02]  /*f910*/  SEL R8, RZ, 0x10000, !P1 ;  /* 0x00010000ff087807 */ /* 0x000fe40004800000 */
[----:B------:R-:W-:Y:S02]  /*f920*/  SEL R11, RZ, 0x100, !P5 ;  /* 0x00000100ff0b7807 */ /* 0x000fe40006800000 */
[----:B------:R-:W-:Y:S02]  /*f930*/  SEL R142, RZ, 0x1, !P3 ;  /* 0x00000001ff8e7807 */ /* 0x000fe40005800000 */
[----:B------:R-:W-:Y:S02]  /*f940*/  LOP3.LUT R11, R11, R9, R8, 0xfe, !PT ;  /* 0x000000090b0b7212 */ /* 0x000fe400078efe08 */
[----:B------:R-:W1:Y:S01]  /*f950*/  @P0 LDC.64 R8, c[0x0][0x3a0] ;  /* 0x0000e800ff080b82 */ /* 0x000e620000000a00 */
[----:B------:R-:W-:Y:S02]  /*f960*/  LOP3.LUT R143, R143, R142, RZ, 0xfc, !PT ;  /* 0x0000008e8f8f7212 */ /* 0x000fe400078efcff */
[----:B------:R-:W-:-:S04]  /*f970*/  SEL R142, RZ, 0x1, !P6 ;  /* 0x00000001ff8e7807 */ /* 0x000fc80007000000 */
[----:B------:R-:W-:Y:S01]  /*f980*/  LOP3.LUT R142, R11, R142, RZ, 0xfc, !PT ;  /* 0x0000008e0b8e7212 */ /* 0x000fe200078efcff */
[----:B0-----:R-:W-:-:S05]  /*f990*/  IMAD.WIDE.U32 R158, R145, 0x8, R154 ;  /* 0x00000008919e7825 */ /* 0x001fca00078e009a */
[----:B------:R0:W-:Y:S01]  /*f9a0*/  STG.E.64 desc[UR8][R158.64], R142 ;  /* 0x0000008e9e007986 */ /* 0x0001e2000c101b08 */
[----:B-1----:R-:W-:-:S03]  /*f9b0*/  @P0 IMAD.WIDE.U32 R8, R148, 0x20, R8 ;  /* 0x0000002094080825 */ /* 0x002fc600078e0008 */
[----:B0-----:R-:W5:Y:S04]  /*f9c0*/  LDG.E.128 R140, desc[UR8][R140.64] ;  /* 0x000000088c8c7981 */ /* 0x001f68000c1e1d00 */
[----:B------:R0:W5:Y:S04]  /*f9d0*/  @P0 LDG.E.128 R40, desc[UR8][R8.64] ;  /* 0x0000000808280981 */ /* 0x000168000c1e1d00 */
[----:B------:R0:W5:Y:S01]  /*f9e0*/  @P0 LDG.E.128 R36, desc[UR8][R8.64+0x10] ;  /* 0x0000100808240981 */ /* 0x000162000c1e1d00 */
        /* <DEDUP_REMOVED lines=16> */
.L_x_12623:
        /* <DEDUP_REMOVED lines=12> */
.L_x_12624:
        /* <DEDUP_REMOVED lines=43> */
.L_x_12622:
        /* <DEDUP_REMOVED lines=23> */
.L_x_12626:
        /* <DEDUP_REMOVED lines=12> */
.L_x_12627:
        /* <DEDUP_REMOVED lines=40> */
[----:B------:R-:W-:Y:S01]  /*10310*/  MOV R147, R10 ;  /* 0x0000000a00937202 */ /* 0x000fe20000000f00 */
[----:B------:R-:W-:Y:S01]  /*10320*/  IMAD.MOV.U32 R10, RZ, RZ, RZ ;  /* 0x000000ffff0a7224 */ /* 0x000fe200078e00ff */
[----:B------:R-:W-:-:S07]  /*10330*/  LOP3.LUT R4, R4, UR29, R11, 0x96, !PT ;  /* 0x0000001d04047c12 */ /* 0x000fce000f8e960b */
.L_x_12625:
[----:B------:R-:W-:Y:S02]  /*10340*/  I2FP.F32.U32 R9, R9 ;  /* 0x0000000900097245 */ /* 0x000fe40000201000 */
        /* <DEDUP_REMOVED lines=20> */
.L_x_12629:
        /* <DEDUP_REMOVED lines=12> */
.L_x_12630:
        /* <DEDUP_REMOVED lines=43> */
.L_x_12628:
[----:B------:R-:W-:Y:S02]  /*10800*/  I2FP.F32.U32 R11, R11 ;  /* 0x0000000b000b7245 */ /* 0x000fe40000201000 */
[----:B------:R-:W-:Y:S02]  /*10810*/  SHF.L.U32 R10, R141, 0x10, RZ ;  /* 0x000000108d0a7819 */ /* 0x000fe400000006ff */
[----:B------:R-:W-:Y:S01]  /*10820*/  ISETP.NE.AND P2, PT, R140, 0x1, PT ;  /* 0x000000018c00780c */ /* 0x000fe20003f45270 */
[----:B------:R-:W-:Y:S02]  /*10830*/  FFMA.FTZ R11, R11, R150, 1.1641532182693481445e-10 ;  /* 0x2f0000000b0b7423 */ /* 0x000fe40000010096 */
[----:B------:R-:W-:-:S03]  /*10840*/  FMUL.FTZ R10, R10, UR17 ;  /* 0x000000110a0a7c20 */ /* 0x000fc60008410000 */
[----:B------:R-:W-:Y:S01]  /*10850*/  FSETP.GTU.FTZ.AND P1, PT, R11, UR4, PT ;  /* 0x000000040b007c0b */ /* 0x000fe2000bf3c000 */
[----:B------:R-:W-:Y:S01]  /*10860*/  FMUL.FTZ R10, R10, UR5 ;  /* 0x000000050a0a7c20 */ /* 0x000fe20008410000 */
[----:B------:R-:W-:Y:S02]  /*10870*/  PRMT R11, R141, 0x7632, R11 ;  /* 0x000076328d0b7816 */ /* 0x000fe4000000000b */
        /* <DEDUP_REMOVED lines=14> */
.L_x_12632:
        /* <DEDUP_REMOVED lines=12> */
.L_x_12633:
        /* <DEDUP_REMOVED lines=43> */
.L_x_12631:
        /* <DEDUP_REMOVED lines=21> */
.L_x_12635:
        /* <DEDUP_REMOVED lines=12> */
.L_x_12636:
        /* <DEDUP_REMOVED lines=43> */
.L_x_12634:
        /* <DEDUP_REMOVED lines=22> */
.L_x_12638:
        /* <DEDUP_REMOVED lines=12> */
.L_x_12639:
        /* <DEDUP_REMOVED lines=43> */
.L_x_12637:
        /* <DEDUP_REMOVED lines=21> */
.L_x_12641:
        /* <DEDUP_REMOVED lines=12> */
.L_x_12642:
        /* <DEDUP_REMOVED lines=43> */
.L_x_12640:
        /* <DEDUP_REMOVED lines=22> */
.L_x_12644:
        /* <DEDUP_REMOVED lines=14> */
.L_x_12645:
        /* <DEDUP_REMOVED lines=43> */
.L_x_12643:
        /* <DEDUP_REMOVED lines=8> */
[----:B------:R-:W-:Y:S01]  /*12090*/  FFMA.FTZ R143, R150, R47, R39 ;  /* 0x0000002f968f7223 */ /* 0x000fe20000010027 */
[----:B------:R-:W-:Y:S09]  /*120a0*/  BRA `(.L_x_12646) ;  /* 0x0000002400a87947 */ /* 0x000ff20003800000 */
.L_x_12621:
[----:B------:R-:W-:Y:S01]  /*120b0*/  ISETP.NE.AND P0, PT, R10, 0x1, PT ;  /* 0x000000010a00780c */ /* 0x000fe20003f05270 */
[----:B------:R-:W-:Y:S01]  /*120c0*/  IMAD.MOV.U32 R11, RZ, RZ, 0x2 ;  /* 0x00000002ff0b7424 */ /* 0x000fe200078e00ff */
[----:B0-----:R-:W-:Y:S01]  /*120d0*/  MOV R8, R144 ;  /* 0x0000009000087202 */ /* 0x001fe20000000f00 */
        /* <DEDUP_REMOVED lines=12> */
.L_x_12648:
        /* <DEDUP_REMOVED lines=12> */
.L_x_12649:
        /* <DEDUP_REMOVED lines=39> */
[----:B------:R-:W-:Y:S01]  /*124d0*/  HFMA2 R11, -RZ, RZ, 0, 0 ;  /* 0x00000000ff0b7431 */ /* 0x000fe200000001ff */
[----:B------:R-:W-:Y:S01]  /*124e0*/  MOV R147, R8 ;  /* 0x0000000800937202 */ /* 0x000fe20000000f00 */
[----:B------:R-:W-:Y:S01]  /*124f0*/  IMAD.MOV.U32 R8, RZ, RZ, R149 ;  /* 0x000000ffff087224 */ /* 0x000fe200078e0095 */
[----:B------:R-:W-:-:S07]  /*12500*/  LOP3.LUT R4, R4, UR29, R9, 0x96, !PT ;  /* 0x0000001d04047c12 */ /* 0x000fce000f8e9609 */
.L_x_12647:
[----:B------:R-:W-:Y:S01]  /*12510*/  I2FP.F32.U32 R9, R8 ;  /* 0x0000000800097245 */ /* 0x000fe20000201000 */
[C---:B-----5:R-:W-:Y:S01]  /*12520*/  IMAD.U32 R8, R140.reuse, 0x10000, RZ ;  /* 0x000100008c087824 */ /* 0x060fe200078e00ff */
[----:B------:R-:W-:Y:S02]  /*12530*/  ISETP.NE.AND P1, PT, R11, 0x1, PT ;  /* 0x000000010b00780c */ /* 0x000fe40003f25270 */
[----:B------:R-:W-:Y:S01]  /*12540*/  PRMT R140, R140, 0x7632, R140 ;  /* 0x000076328c8c7816 */ /* 0x000fe2000000008c */
[----:B------:R-:W-:Y:S01]  /*12550*/  FFMA.FTZ R9, R9, R150, 1.1641532182693481445e-10 ;  /* 0x2f00000009097423 */ /* 0x000fe20000010096 */
[----:B------:R-:W-:-:S04]  /*12560*/  FMUL.FTZ R8, R8, UR17 ;  /* 0x0000001108087c20 */ /* 0x000fc80008410000 */
[----:B------:R-:W-:Y:S01]  /*12570*/  FSETP.GTU.FTZ.AND P0, PT, R9, UR4, PT ;  /* 0x0000000409007c0b */ /* 0x000fe2000bf1c000 */
[----:B------:R-:W-:Y:S01]  /*12580*/  FMUL.FTZ R8, R8, UR5 ;  /* 0x0000000508087c20 */ /* 0x000fe20008410000 */
[----:B------:R-:W-:Y:S02]  /*12590*/  IMAD.MOV.U32 R9, RZ, RZ, R144 ;  /* 0x000000ffff097224 */ /* 0x000fe400078e0090 */
[----:B------:R-:W-:Y:S02]  /*125a0*/  PLOP3.LUT P2, PT, P0, PT, PT, 0x8, 0x80 ;  /* 0x000000000080781c */ /* 0x000fe4000074e170 */
[----:B------:R-:W-:Y:S02]  /*125b0*/  FSEL R158, R8, RZ, !P0 ;  /* 0x000000ff089e7208 */ /* 0x000fe40004000000 */
[----:B------:R-:W-:Y:S02]  /*125c0*/  P2R R151, PR, RZ, 0x4 ;  /* 0x00000004ff977803 */ /* 0x000fe40000000000 */
[----:B------:R-:W-:Y:S01]  /*125d0*/  MOV R8, 0x2 ;  /* 0x0000000200087802 */ /* 0x000fe20000000f00 */
        /* <DEDUP_REMOVED lines=9> */
.L_x_12651:
        /* <DEDUP_REMOVED lines=12> */
.L_x_12652:
        /* <DEDUP_REMOVED lines=41> */
[----:B------:R-:W-:Y:S02]  /*129c0*/  IMAD.MOV.U32 R147, RZ, RZ, R8 ;  /* 0x000000ffff937224 */ /* 0x000fe400078e0008 */
[----:B------:R-:W-:-:S07]  /*129d0*/  HFMA2 R8, -RZ, RZ, 0, 0 ;  /* 0x00000000ff087431 */ /* 0x000fce00000001ff */
.L_x_12650:
[----:B------:R-:W-:Y:S01]  /*129e0*/  ISETP.NE.AND P2, PT, R8, 0x1, PT ;  /* 0x000000010800780c */ /* 0x000fe20003f45270 */
[----:B------:R-:W-:Y:S01]  /*129f0*/  IMAD.U32 R140, R140, 0x10000, RZ ;  /* 0x000100008c8c7824 */ /* 0x000fe200078e00ff */
[----:B------:R-:W-:-:S03]  /*12a00*/  I2FP.F32.U32 R9, R9 ;  /* 0x0000000900097245 */ /* 0x000fc60000201000 */
[----:B------:R-:W-:Y:S02]  /*12a10*/  FMUL.FTZ R140, R140, UR17 ;  /* 0x000000118c8c7c20 */ /* 0x000fe40008410000 */
[----:B------:R-:W-:Y:S02]  /*12a20*/  FFMA.FTZ R9, R9, R150, 1.1641532182693481445e-10 ;  /* 0x2f00000009097423 */ /* 0x000fe40000010096 */
[----:B------:R-:W-:Y:S01]  /*12a30*/  FMUL.FTZ R10, R140, UR5 ;  /* 0x000000058c0a7c20 */ /* 0x000fe20008410000 */
[----:B------:R-:W-:Y:S02]  /*12a40*/  MOV R140, 0x2 ;  /* 0x00000002008c7802 */ /* 0x000fe40000000f00 */
        /* <DEDUP_REMOVED lines=13> */
.L_x_12654:
        /* <DEDUP_REMOVED lines=12> */
.L_x_12655:
        /* <DEDUP_REMOVED lines=43> */
.L_x_12653:
        /* <DEDUP_REMOVED lines=21> */
.L_x_12657:
        /* <DEDUP_REMOVED lines=12> */
.L_x_12658:
        /* <DEDUP_REMOVED lines=43> */
.L_x_12656:
[----:B------:R-:W-:Y:S01]  /*13350*/  ISETP.NE.AND P4, PT, R8, 0x1, PT ;  /* 0x000000010800780c */ /* 0x000fe20003f85270 */
[----:B------:R-:W-:Y:S01]  /*13360*/  IMAD.U32 R11, R11, 0x10000, RZ ;  /* 0x000100000b0b7824 */ /* 0x000fe200078e00ff */
[----:B------:R-:W-:Y:S02]  /*13370*/  I2FP.F32.U32 R9, R9 ;  /* 0x0000000900097245 */ /* 0x000fe40000201000 */
[----:B------:R-:W-:Y:S01]  /*13380*/  MOV R141, 0x2 ;  /* 0x00000002008d7802 */ /* 0x000fe20000000f00 */
        /* <DEDUP_REMOVED lines=16> */
.L_x_12660:
        /* <DEDUP_REMOVED lines=12> */
.L_x_12661:
        /* <DEDUP_REMOVED lines=40> */
[----:B------:R-:W-:Y:S02]  /*137d0*/  LOP3.LUT R4, R4, UR29, R9, 0x96, !PT ;  /* 0x0000001d04047c12 */ /* 0x000fe4000f8e9609 */
[----:B------:R-:W-:Y:S01]  /*137e0*/  MOV R9, R147 ;  /* 0x0000009300097202 */ /* 0x000fe20000000f00 */
[----:B------:R-:W-:-:S07]  /*137f0*/  IMAD.MOV.U32 R147, RZ, RZ, R8 ;  /* 0x000000ffff937224 */ /* 0x000fce00078e0008 */
.L_x_12659:
        /* <DEDUP_REMOVED lines=21> */
.L_x_12663:
        /* <DEDUP_REMOVED lines=12> */
.L_x_12664:
        /* <DEDUP_REMOVED lines=43> */
.L_x_12662:
        /* <DEDUP_REMOVED lines=20> */
.L_x_12666:
        /* <DEDUP_REMOVED lines=12> */
.L_x_12667:
        /* <DEDUP_REMOVED lines=43> */
.L_x_12665:
        /* <DEDUP_REMOVED lines=21> */
.L_x_12669:
        /* <DEDUP_REMOVED lines=14> */
.L_x_12670:
        /* <DEDUP_REMOVED lines=43> */
.L_x_12668:
        /* <DEDUP_REMOVED lines=16> */
.L_x_12646:
        /* <DEDUP_REMOVED lines=10> */
[----:B------:R-:W-:Y:S02]  /*147f0*/  BSSY.RECONVERGENT B0, `(.L_x_12671) ;  /* 0x0000087000007945 */ /* 0x000fe40003800200 */
[----:B------:R-:W-:Y:S01]  /*14800*/  FADD.FTZ R151, R150, R35 ;  /* 0x0000002396977221 */ /* 0x000fe20000010000 */
[----:B------:R0:W-:Y:S03]  /*14810*/  STG.E.128 desc[UR8][R156.64+0x10], R140 ;  /* 0x0000108c9c007986 */ /* 0x0001e6000c101d08 */
[----:B------:R-:W-:-:S04]  /*14820*/  FADD.FTZ R150, R151, R28 ;  /* 0x0000001c97967221 */ /* 0x000fc80000010000 */
[----:B------:R-:W-:-:S04]  /*14830*/  FADD.FTZ R151, R150, R29 ;  /* 0x0000001d96977221 */ /* 0x000fc80000010000 */
[----:B------:R-:W-:-:S04]  /*14840*/  FADD.FTZ R150, R151, R30 ;  /* 0x0000001e97967221 */ /* 0x000fc80000010000 */
[----:B------:R-:W-:Y:S01]  /*14850*/  FADD.FTZ R151, R150, R31 ;  /* 0x0000001f96977221 */ /* 0x000fe20000010000 */
[----:B0-----:R-:W-:-:S03]  /*14860*/  SEL R156, RZ, 0x1, !P6 ;  /* 0x00000001ff9c7807 */ /* 0x001fc60007000000 */
        /* <DEDUP_REMOVED lines=111> */
[----:B------:R-:W-:Y:S02]  /*14f60*/  LOP3.LUT R157, R164, R159, RZ, 0xfc, !PT ;  /* 0x0000009fa49d7212 */ /* 0x000fe400078efcff */
[----:B------:R-:W-:-:S03]  /*14f70*/  LOP3.LUT P0, R153, R152, 0x1f, RZ, 0xc0, !PT ;  /* 0x0000001f98997812 */ /* 0x000fc6000780c0ff */
        /* <DEDUP_REMOVED lines=14> */
.L_x_12672:
[----:B------:R-:W-:Y:S05]  /*15060*/  BSYNC.RECONVERGENT B0 ;  /* 0x0000000000007941 */ /* 0x000fea0003800200 */
.L_x_12671:
        /* <DEDUP_REMOVED lines=14> */
.L_x_12674:
[----:B------:R-:W-:Y:S05]  /*15150*/  BSYNC.RECONVERGENT B0 ;  /* 0x0000000000007941 */ /* 0x000fea0003800200 */
.L_x_12673:
        /* <DEDUP_REMOVED lines=11> */
[----:B------:R-:W-:Y:S01]  /*15210*/  FMUL.FTZ R162, R159, R157 ;  /* 0x0000009d9fa27220 */ /* 0x000fe20000410000 */
[----:B------:R-:W-:Y:S02]  /*15220*/  FMUL.FTZ R160, R160, R160 ;  /* 0x000000a0a0a07220 */ /* 0x000fe40000410000 */
[----:B------:R-:W0:Y:S01]  /*15230*/  MUFU.RCP R155, R154 ;  /* 0x0000009a009b7308 */ /* 0x000e220000001000 */
[----:B------:R-:W-:Y:S01]  /*15240*/  FFMA.FTZ R162, R161, R150, R162 ;  /* 0x00000096a1a27223 */ /* 0x000fe200000100a2 */
[----:B--2---:R-:W-:Y:S01]  /*15250*/  FADD.FTZ R156, R156, R151 ;  /* 0x000000979c9c7221 */ /* 0x004fe20000010000 */
[----:B------:R-:W1:Y:S01]  /*15260*/  SHFL.DOWN PT, R150, R153, 0x1, 0x1f ;  /* 0x08201f0099967f89 */ /* 0x000e6200000e0000 */
[----:B------:R-:W-:-:S04]  /*15270*/  FMUL.FTZ R160, R160, R161 ;  /* 0x000000a1a0a07220 */ /* 0x000fc80000410000 */
[----:B------:R-:W-:Y:S01]  /*15280*/  FMUL.FTZ R160, R160, R157 ;  /* 0x0000009da0a07220 */ /* 0x000fe20000410000 */
[----:B0-----:R-:W-:-:S03]  /*15290*/  FMUL.FTZ R159, R155, R162 ;  /* 0x000000a29b9f7220 */ /* 0x001fc60000410000 */
[----:B------:R-:W-:Y:S02]  /*152a0*/  FFMA.FTZ R156, R155, R160, R156 ;  /* 0x000000a09b9c7223 */ /* 0x000fe4000001009c */
[----:B------:R-:W0:Y:S04]  /*152b0*/  SHFL.DOWN PT, R158, R159, 0x1, 0x1f ;  /* 0x08201f009f9e7f89 */ /* 0x000e2800000e0000 */
[----:B------:R-:W2:Y:S01]  /*152c0*/  SHFL.DOWN PT, R151, R156, 0x1, 0x1f ;  /* 0x08201f009c977f89 */ /* 0x000ea200000e0000 */
[-C--:B-1----:R-:W-:Y:S02]  /*152d0*/  IADD3 R155, PT, PT, R153, R150.reuse, RZ ;  /* 0x00000096999b7210 */ /* 0x082fe40007ffe0ff */
[----:B------:R-:W-:Y:S02]  /*152e0*/  I2FP.F32.S32 R150, R150 ;  /* 0x0000009600967245 */ /* 0x000fe40000201400 */
[----:B------:R-:W-:-:S06]  /*152f0*/  I2FP.F32.S32 R155, R155 ;  /* 0x0000009b009b7245 */ /* 0x000fcc0000201400 */
[----:B------:R-:W1:Y:S01]  /*15300*/  MUFU.RCP R155, R155 ;  /* 0x0000009b009b7308 */ /* 0x000e620000001000 */
[----:B0-----:R-:W-:Y:S01]  /*15310*/  FADD.FTZ R152, R159, -R158 ;  /* 0x8000009e9f987221 */ /* 0x001fe20000010000 */
[----:B------:R-:W-:-:S03]  /*15320*/  FMUL.FTZ R157, R158, R150 ;  /* 0x000000969e9d7220 */ /* 0x000fc60000410000 */
[----:B------:R-:W-:Y:S01]  /*15330*/  FMUL.FTZ R153, R152, R152 ;  /* 0x0000009898997220 */ /* 0x000fe20000410000 */
[----:B--2---:R-:W-:-:S03]  /*15340*/  FADD.FTZ R156, R156, R151 ;  /* 0x000000979c9c7221 */ /* 0x004fc60000010000 */
[C---:B------:R-:W-:Y:S01]  /*15350*/  FMUL.FTZ R153, R154.reuse, R153 ;  /* 0x000000999a997220 */ /* 0x040fe20000410000 */
[----:B------:R-:W-:-:S03]  /*15360*/  FFMA.FTZ R154, R154, R159, R157 ;  /* 0x0000009f9a9a7223 */ /* 0x000fc6000001009d */
[----:B------:R-:W-:Y:S01]  /*15370*/  FMUL.FTZ R153, R153, R150 ;  /* 0x0000009699997220 */ /* 0x000fe20000410000 */
[C---:B-1----:R-:W-:Y:S01]  /*15380*/  FMUL.FTZ R154, R155.reuse, R154 ;  /* 0x0000009a9b9a7220 */ /* 0x042fe20000410000 */
[----:B------:R-:W0:Y:S02]  /*15390*/  @!P0 LDC.64 R150, c[0x0][0x3c0] ;  /* 0x0000f000ff968b82 */ /* 0x000e240000000a00 */
[----:B------:R-:W-:Y:S01]  /*153a0*/  FFMA.FTZ R156, R155, R153, R156 ;  /* 0x000000999b9c7223 */ /* 0x000fe2000001009c */
[----:B------:R-:W-:Y:S01]  /*153b0*/  IMAD.U32 R153, RZ, RZ, UR16 ;  /* 0x00000010ff997e24 */ /* 0x000fe2000f8e00ff */
[----:B------:R-:W1:Y:S04]  /*153c0*/  SHFL.IDX PT, R157, R154, RZ, 0x1f ;  /* 0x00001fff9a9d7589 */ /* 0x000e6800000e0000 */
[----:B------:R-:W2:Y:S01]  /*153d0*/  SHFL.IDX PT, R156, R156, RZ, 0x1f ;  /* 0x00001fff9c9c7589 */ /* 0x000ea200000e0000 */
[----:B------:R-:W2:Y:S01]  /*153e0*/  LDC R155, c[0x0][0x448] ;  /* 0x00011200ff9b7b82 */ /* 0x000ea20000000800 */
[----:B0-----:R-:W-:-:S04]  /*153f0*/  @!P0 IMAD.WIDE R152, R153, 0x4, R150 ;  /* 0x0000000499988825 */ /* 0x001fc800078e0296 */
[C---:B-1----:R-:W-:Y:S01]  /*15400*/  FMUL.FTZ R150, R157.reuse, R157 ;  /* 0x0000009d9d967220 */ /* 0x042fe20000410000 */
[----:B------:R0:W-:Y:S04]  /*15410*/  @!P0 STG.E desc[UR8][R152.64], R157 ;  /* 0x0000009d98008986 */ /* 0x0001e8000c101908 */
[----:B------:R-:W-:Y:S01]  /*15420*/  FSEL R158, R150, RZ, P1 ;  /* 0x000000ff969e7208 */ /* 0x000fe20000800000 */
[----:B--2---:R-:W-:Y:S01]  /*15430*/  FFMA.FTZ R151, R156, UR19, R155 ;  /* 0x000000139c977c23 */ /* 0x004fe2000801009b */
[----:B------:R-:W-:-:S03]  /*15440*/  FSEL R150, R157, RZ, !P1 ;  /* 0x000000ff9d967208 */ /* 0x000fc60004800000 */
[----:B------:R-:W-:Y:S02]  /*15450*/  FADD.FTZ R151, R151, R158 ;  /* 0x0000009e97977221 */ /* 0x000fe40000010000 */
[C---:B------:R-:W-:Y:S01]  /*15460*/  FADD.FTZ R30, -R150.reuse, R30 ;  /* 0x0000001e961e7221 */ /* 0x040fe20000010100 */
[C---:B0-----:R-:W-:Y:S01]  /*15470*/  FADD.FTZ R152, -R150.reuse, R21 ;  /* 0x0000001596987221 */ /* 0x041fe20000010100 */
[C---:B------:R-:W-:Y:S01]  /*15480*/  FADD.FTZ R153, -R150.reuse, R22 ;  /* 0x0000001696997221 */ /* 0x040fe20000010100 */
[C---:B------:R-:W-:Y:S01]  /*15490*/  FADD.FTZ R21, -R150.reuse, R16 ;  /* 0x0000001096157221 */ /* 0x040fe20000010100 */
[C---:B------:R-:W-:Y:S01]  /*154a0*/  FADD.FTZ R22, -R150.reuse, R17 ;  /* 0x0000001196167221 */ /* 0x040fe20000010100 */
[----:B------:R-:W0:Y:S01]  /*154b0*/  MUFU.RSQ R151, R151 ;  /* 0x0000009700977308 */ /* 0x000e220000001400 */
[----:B------:R-:W1:Y:S01]  /*154c0*/  LDC.64 R16, c[0x0][0x428] ;  /* 0x00010a00ff107b82 */ /* 0x000e620000000a00 */
        /* <DEDUP_REMOVED lines=23> */
[----:B-1----:R-:W-:-:S04]  /*15640*/  IMAD.WIDE.U32 R28, R7, 0x10, R16 ;  /* 0x00000010071c7825 */ /* 0x002fc800078e0010 */
[C---:B------:R-:W-:Y:S01]  /*15650*/  FMUL.FTZ R153, R151.reuse, R153 ;  /* 0x0000009997997220 */ /* 0x040fe20000410000 */
[----:B------:R-:W-:Y:S01]  /*15660*/  F2FP.BF16.F32.PACK_AB R11, R10, R11 ;  /* 0x0000000b0a0b723e */ /* 0x000fe200000010ff */
[----:B------:R-:W-:Y:S01]  /*15670*/  FMUL.FTZ R14, R151, R35 ;  /* 0x00000023970e7220 */ /* 0x000fe20000410000 */
[----:B------:R-:W-:Y:S01]  /*15680*/  IMAD.WIDE.U32 R30, R146, 0x10, R16 ;  /* 0x00000010921e7825 */ /* 0x000fe200078e0010 */
[----:B------:R-:W-:-:S03]  /*15690*/  F2FP.BF16.F32.PACK_AB R10, R8, R9 ;  /* 0x00000009080a723e */ /* 0x000fc600000010ff */
[----:B------:R-:W-:Y:S01]  /*156a0*/  FMUL.FTZ R9, R151, R34 ;  /* 0x0000002297097220 */ /* 0x000fe20000410000 */
[----:B------:R-:W-:Y:S01]  /*156b0*/  FFMA.FTZ R15, R153, R126, R94 ;  /* 0x0000007e990f7223 */ /* 0x000fe2000001005e */
[----:B------:R-:W-:-:S04]  /*156c0*/  IMAD.WIDE.U32 R162, R145, 0x10, R16 ;  /* 0x0000001091a27825 */ /* 0x000fc800078e0010 */
[C---:B------:R-:W-:Y:S01]  /*156d0*/  FMUL.FTZ R7, R151.reuse, R32 ;  /* 0x0000002097077220 */ /* 0x040fe20000410000 */
[----:B------:R-:W-:Y:S01]  /*156e0*/  FMUL.FTZ R8, R151, R33 ;  /* 0x0000002197087220 */ /* 0x000fe20000410000 */
[----:B------:R-:W-:Y:S01]  /*156f0*/  FFMA.FTZ R9, R9, R138, R106 ;  /* 0x0000008a09097223 */ /* 0x000fe2000001006a */
[----:B------:R-:W-:-:S04]  /*15700*/  IMAD.WIDE.U32 R164, R148, 0x10, R16 ;  /* 0x0000001094a47825 */ /* 0x000fc800078e0010 */
[----:B------:R-:W-:Y:S01]  /*15710*/  FMUL.FTZ R16, R151, R23 ;  /* 0x0000001797107220 */ /* 0x000fe20000410000 */
[----:B------:R-:W-:Y:S01]  /*15720*/  FFMA.FTZ R14, R14, R139, R107 ;  /* 0x0000008b0e0e7223 */ /* 0x000fe2000001006b */
[----:B------:R-:W-:Y:S01]  /*15730*/  FFMA.FTZ R7, R7, R136, R104 ;  /* 0x0000008807077223 */ /* 0x000fe20000010068 */
[----:B------:R-:W-:Y:S01]  /*15740*/  FFMA.FTZ R8, R8, R137, R105 ;  /* 0x0000008908087223 */ /* 0x000fe20000010069 */
[----:B------:R-:W-:Y:S01]  /*15750*/  FFMA.FTZ R16, R16, R127, R95 ;  /* 0x0000007f10107223 */ /* 0x000fe2000001005f */
[C---:B------:R-:W-:Y:S01]  /*15760*/  FADD.FTZ R20, -R150.reuse, R20 ;  /* 0x0000001496147221 */ /* 0x040fe20000010100 */
[----:B------:R-:W-:Y:S01]  /*15770*/  FADD.FTZ R26, -R150, R26 ;  /* 0x0000001a961a7221 */ /* 0x000fe20000010100 */
[----:B------:R-:W-:Y:S01]  /*15780*/  F2FP.BF16.F32.PACK_AB R9, R14, R9 ;  /* 0x000000090e09723e */ /* 0x000fe200000010ff */
[----:B------:R-:W-:Y:S01]  /*15790*/  FADD.FTZ R155, -R150, R13 ;  /* 0x0000000d969b7221 */ /* 0x000fe20000010100 */
[----:B------:R-:W-:Y:S01]  /*157a0*/  F2FP.BF16.F32.PACK_AB R15, R16, R15 ;  /* 0x0000000f100f723e */ /* 0x000fe200000010ff */
[C---:B------:R-:W-:Y:S01]  /*157b0*/  FMUL.FTZ R14, R151.reuse, R27 ;  /* 0x0000001b970e7220 */ /* 0x040fe20000410000 */
[----:B------:R-:W0:Y:S01]  /*157c0*/  @!P0 LDC.64 R16, c[0x0][0x3c8] ;  /* 0x0000f200ff108b82 */ /* 0x000e220000000a00 */
[----:B------:R-:W-:Y:S01]  /*157d0*/  F2FP.BF16.F32.PACK_AB R8, R8, R7 ;  /* 0x000000070808723e */ /* 0x000fe200000010ff */
[C---:B------:R-:W-:Y:S01]  /*157e0*/  FMUL.FTZ R13, R151.reuse, R20 ;  /* 0x00000014970d7220 */ /* 0x040fe20000410000 */
[C---:B------:R-:W-:Y:S01]  /*157f0*/  FMUL.FTZ R152, R151.reuse, R152 ;  /* 0x0000009897987220 */ /* 0x040fe20000410000 */
[----:B------:R-:W-:Y:S01]  /*15800*/  FMUL.FTZ R7, R151, R26 ;  /* 0x0000001a97077220 */ /* 0x000fe20000410000 */
        /* <DEDUP_REMOVED lines=8> */
[----:B------:R-:W-:Y:S01]  /*15890*/  FADD.FTZ R12, -R150, R12 ;  /* 0x0000000c960c7221 */ /* 0x000fe20000010100 */
        /* <DEDUP_REMOVED lines=10> */
[----:B------:R-:W-:Y:S01]  /*15940*/  MOV R33, UR16 ;  /* 0x0000001000217c02 */ /* 0x000fe20008000f00 */
[----:B------:R-:W-:Y:S01]  /*15950*/  FFMA.FTZ R23, R23, R122, R90 ;  /* 0x0000007a17177223 */ /* 0x000fe2000001005a */
[----:B------:R-:W-:Y:S01]  /*15960*/  FFMA.FTZ R20, R18, R123, R91 ;  /* 0x0000007b12147223 */ /* 0x000fe2000001005b */
[----:B------:R-:W-:Y:S01]  /*15970*/  FFMA.FTZ R26, R19, R116, R84 ;  /* 0x00000074131a7223 */ /* 0x000fe20000010054 */
[----:B------:R-:W-:Y:S01]  /*15980*/  FFMA.FTZ R27, R24, R117, R85 ;  /* 0x00000075181b7223 */ /* 0x000fe20000010055 */
[C---:B------:R-:W-:Y:S01]  /*15990*/  FADD.FTZ R140, -R150.reuse, R140 ;  /* 0x0000008c968c7221 */ /* 0x040fe20000010100 */
[C---:B------:R-:W-:Y:S01]  /*159a0*/  FADD.FTZ R142, -R150.reuse, R142 ;  /* 0x0000008e968e7221 */ /* 0x040fe20000010100 */
[----:B------:R-:W-:Y:S01]  /*159b0*/  FFMA.FTZ R19, R25, R118, R86 ;  /* 0x0000007619137223 */ /* 0x000fe20000010056 */
[C---:B------:R-:W-:Y:S01]  /*159c0*/  FADD.FTZ R141, -R150.reuse, R141 ;  /* 0x0000008d968d7221 */ /* 0x040fe20000010100 */
[----:B------:R-:W-:Y:S01]  /*159d0*/  FADD.FTZ R143, -R150, R143 ;  /* 0x0000008f968f7221 */ /* 0x000fe20000010100 */
[----:B------:R-:W-:Y:S01]  /*159e0*/  FFMA.FTZ R7, R7, R128, R96 ;  /* 0x0000008007077223 */ /* 0x000fe20000010060 */
[----:B0-----:R-:W-:Y:S01]  /*159f0*/  @!P0 IMAD.WIDE R24, R33, 0x4, R16 ;  /* 0x0000000421188825 */ /* 0x001fe200078e0210 */
[----:B------:R-:W-:-:S03]  /*15a00*/  F2FP.BF16.F32.PACK_AB R17, R20, R23 ;  /* 0x000000171411723e */ /* 0x000fc600000010ff */
        /* <DEDUP_REMOVED lines=39> */
.L_x_12676:
        /* <DEDUP_REMOVED lines=16> */
.L_x_27275:


//--------------------- .text._ZN10layer_norm13ln_fwd_kernelINS_13Kernel_traitsIf13__nv_bfloat16fS2_fjLj4096ELj1ELj1ELj4ELj16ENS_18Kernel_traits_baseILj4096EfS2_fS2_fjLj128EEEEELb1ELb1ELb1ELb0EEEvNS_9FwdParamsE --------------------------
	.section	.text._ZN10layer_norm13ln_fwd_kernelINS_13Kernel_traitsIf13__nv_bfloat16fS2_fjLj4096ELj1ELj1ELj4ELj16ENS_18Kernel_traits_baseILj4096EfS2_fS2_fjLj128EEEEELb1ELb1ELb1ELb0EEEvNS_9FwdParamsE,"ax",@progbits
	.align	128
        .global         _ZN10layer_norm13ln_fwd_kernelINS_13Kernel_traitsIf13__nv_bfloat16fS2_fjLj4096ELj1ELj1ELj4ELj16ENS_18Kernel_traits_baseILj4096EfS2_fS2_fjLj128EEEEELb1ELb1ELb1ELb0EEEvNS_9FwdParamsE
        .type           _ZN10layer_norm13ln_fwd_kernelINS_13Kernel_traitsIf13__nv_bfloat16fS2_fjLj4096ELj1ELj1ELj4ELj16ENS_18Kernel_traits_baseILj4096EfS2_fS2_fjLj128EEEEELb1ELb1ELb1ELb0EEEvNS_9FwdParamsE,@function
        .size           _ZN10layer_norm13ln_fwd_kernelINS_13Kernel_traitsIf13__nv_bfloat16fS2_fjLj4096ELj1ELj1ELj4ELj16ENS_18Kernel_traits_baseILj4096EfS2_fS2_fjLj128EEEEELb1ELb1ELb1ELb0EEEvNS_9FwdParamsE,(.L_x_27276 - _ZN10layer_norm13ln_fwd_kernelINS_13Kernel_traitsIf13__nv_bfloat16fS2_fjLj4096ELj1ELj1ELj4ELj16ENS_18Kernel_traits_baseILj4096EfS2_fS2_fjLj128EEEEELb1ELb1ELb1ELb0EEEvNS_9FwdParamsE)
        .other          _ZN10layer_norm13ln_fwd_kernelINS_13Kernel_traitsIf13__nv_bfloat16fS2_fjLj4096ELj1ELj1ELj4ELj16ENS_18Kernel_traits_baseILj4096EfS2_fS2_fjLj128EEEEELb1ELb1ELb1ELb0EEEvNS_9FwdParamsE,@"STO_CUDA_ENTRY STV_DEFAULT"
_ZN10layer_norm13ln_fwd_kernelINS_13Kernel_traitsIf13__nv_bfloat16fS2_fjLj4096ELj1ELj1ELj4ELj16ENS_18Kernel_traits_baseILj4096EfS2_fS2_fjLj128EEEEELb1ELb1ELb1ELb0EEEvNS_9FwdParamsE:
.text._ZN10layer_norm13ln_fwd_kernelINS_13Kernel_traitsIf13__nv_bfloat16fS2_fjLj4096ELj1ELj1ELj4ELj16ENS_18Kernel_traits_baseILj4096EfS2_fS2_fjLj128EEEEELb1ELb1ELb1ELb0EEEvNS_9FwdParamsE:
        /* <DEDUP_REMOVED lines=111> */
.L_x_12678:
        /* <DEDUP_REMOVED lines=13> */
[----:B------:R-:W5:Y:S05]  /*07c0*/  @P0 LDG.E.128 R104, desc[UR8][R14.64+0x10] ;  /* 0x000010080e680981 */ /* 0x000f6a000c1e1d00 */
[----:B------:R-:W1:Y:S01]  /*07d0*/  @P2 LDC.64 R72, c[0x0][0x3e8] ;  /* 0x0000fa00ff482b82 */ /* 0x000e620000000a00 */
[----:B--2---:R-:W-:Y:S01]  /*07e0*/  @P1 IMAD.WIDE.U32 R50, R113, 0x20, R50 ;  /* 0x0000002071321825 */ /* 0x004fe200078e0032 */
[----:B------:R-:W5:Y:S01]  /*07f0*/  @P0 LDG.E.128 R92, desc[UR8][R48.64] ;  /* 0x00000008305c0981 */ /* 0x000f62000c1e1d00 */
[----:B------:R-:W-:-:S02]  /*0800*/  CS2R R78, SRZ ;  /* 0x00000000004e7805 */ /* 0x000fc4000001ff00 */
[----:B------:R-:W-:Y:S02]  /*0810*/  CS2R R98, SRZ ;  /* 0x0000000000627805 */ /* 0x000fe4000001ff00 */
[----:B------:R-:W-:Y:S01]  /*0820*/  CS2R R96, SRZ ;  /* 0x0000000000607805 */ /* 0x000fe2000001ff00 */
[----:B------:R2:W5:Y:S01]  /*0830*/  @P0 LDG.E.128 R88, desc[UR8][R48.64+0x10] ;  /* 0x0000100830580981 */ /* 0x000562000c1e1d00 */
[----:B------:R-:W4:Y:S01]  /*0840*/  @P3 LDC.64 R74, c[0x0][0x3d0] ;  /* 0x0000f400ff4a3b82 */ /* 0x000f220000000a00 */
[C---:B---3--:R-:W-:Y:S02]  /*0850*/  @P1 IMAD.WIDE.U32 R52, R113.reuse, 0x20, R52 ;  /* 0x0000002071341825 */ /* 0x048fe400078e0034 */
[----:B------:R-:W5:Y:S02]  /*0860*/  @P1 LDG.E.128 R84, desc[UR8][R50.64] ;  /* 0x0000000832541981 */ /* 0x000f64000c1e1d00 */
[----:B------:R-:W-:Y:S02]  /*0870*/  @P1 VIADD R113, R113, 0x80 ;  /* 0x0000008071711836 */ /* 0x000fe40000000000 */
[----:B------:R3:W5:Y:S01]  /*0880*/  @P1 LDG.E.128 R80, desc[UR8][R50.64+0x10] ;  /* 0x0000100832501981 */ /* 0x000762000c1e1d00 */
[----:B------:R-:W4:Y:S01]  /*0890*/  @P3 LDC.64 R76, c[0x0][0x3e8] ;  /* 0x0000fa00ff4c3b82 */ /* 0x000f220000000a00 */
[----:B0-----:R-:W-:-:S02]  /*08a0*/  @P2 IMAD.WIDE.U32 R54, R113, 0x20, R54 ;  /* 0x0000002071362825 */ /* 0x001fc400078e0036 */
[----:B------:R-:W5:Y:S01]  /*08b0*/  @P1 LDG.E.128 R68, desc[UR8][R52.64] ;  /* 0x0000000834441981 */ /* 0x000f62000c1e1d00 */
[----:B--2---:R-:W-:Y:S02]  /*08c0*/  CS2R R48, SRZ ;  /* 0x0000000000307805 */ /* 0x004fe4000001ff00 */
[----:B------:R-:W-:Y:S02]  /*08d0*/  CS2R R102, SRZ ;  /* 0x0000000000667805 */ /* 0x000fe4000001ff00 */
[----:B------:R-:W-:Y:S01]  /*08e0*/  CS2R R100, SRZ ;  /* 0x0000000000647805 */ /* 0x000fe2000001ff00 */
[----:B------:R0:W5:Y:S01]  /*08f0*/  @P1 LDG.E.128 R64, desc[UR8][R52.64+0x10] ;  /* 0x0000100834401981 */ /* 0x000162000c1e1d00 */
[C---:B-1----:R-:W-:Y:S01]  /*0900*/  @P2 IMAD.WIDE.U32 R72, R113.reuse, 0x20, R72 ;  /* 0x0000002071482825 */ /* 0x042fe200078e0048 */
[----:B------:R-:W-:Y:S02]  /*0910*/  @P2 IADD3 R113, PT, PT, R113, 0x80, RZ ;  /* 0x0000008071712810 */ /* 0x000fe40007ffe0ff */
[----:B------:R-:W5:Y:S01]  /*0920*/  @P2 LDG.E.128 R60, desc[UR8][R54.64] ;  /* 0x00000008363c2981 */ /* 0x000f62000c1e1d00 */
[----:B---3--:R-:W-:-:S02]  /*0930*/  CS2R R50, SRZ ;  /* 0x0000000000327805 */ /* 0x008fc4000001ff00 */
[----:B------:R-:W-:Y:S02]  /*0940*/  @P3 CS2R R26, SRZ ;  /* 0x00000000001a3805 */ /* 0x000fe4000001ff00 */
[----:B------:R-:W-:Y:S01]  /*0950*/  @P3 CS2R R24, SRZ ;  /* 0x0000000000183805 */ /* 0x000fe2000001ff00 */
[----:B------:R1:W5:Y:S01]  /*0960*/  @P2 LDG.E.128 R56, desc[UR8][R54.64+0x10] ;  /* 0x0000100836382981 */ /* 0x000362000c1e1d00 */
[C---:B----4-:R-:W-:Y:S01]  /*0970*/  @P3 IMAD.WIDE.U32 R10, R113.reuse, 0x20, R74 ;  /* 0x00000020710a3825 */ /* 0x050fe200078e004a */
[----:B0-----:R-:W-:Y:S02]  /*0980*/  CS2R R52, SRZ ;  /* 0x0000000000347805 */ /* 0x001fe4000001ff00 */
[----:B------:R-:W5:Y:S04]  /*0990*/  @P2 LDG.E.128 R44, desc[UR8][R72.64] ;  /* 0x00000008482c2981 */ /* 0x000f68000c1e1d00 */
[----:B------:R-:W5:Y:S01]  /*09a0*/  @P3 LDG.E.128 R36, desc[UR8][R10.64] ;  /* 0x000000080a243981 */ /* 0x000f62000c1e1d00 */
[----:B------:R-:W-:-:S03]  /*09b0*/  @P3 IMAD.WIDE.U32 R12, R113, 0x20, R76 ;  /* 0x00000020710c3825 */ /* 0x000fc600078e004c */
[----:B------:R-:W5:Y:S04]  /*09c0*/  @P3 LDG.E.128 R32, desc[UR8][R10.64+0x10] ;  /* 0x000010080a203981 */ /* 0x000f68000c1e1d00 */
[----:B------:R-:W5:Y:S04]  /*09d0*/  @P3 LDG.E.128 R20, desc[UR8][R12.64] ;  /* 0x000000080c143981 */ /* 0x000f68000c1e1d00 */
[----:B------:R-:W5:Y:S01]  /*09e0*/  @P3 LDG.E.128 R16, desc[UR8][R12.64+0x10] ;  /* 0x000010080c103981 */ /* 0x000f62000c1e1d00 */
[----:B-1----:R-:W-:Y:S02]  /*09f0*/  CS2R R54, SRZ ;  /* 0x0000000000367805 */ /* 0x002fe4000001ff00 */
[----:B------:R-:W-:-:S02]  /*0a00*/  CS2R R74, SRZ ;  /* 0x00000000004a7805 */ /* 0x000fc4000001ff00 */
[----:B------:R-:W-:Y:S01]  /*0a10*/  CS2R R76, SRZ ;  /* 0x00000000004c7805 */ /* 0x000fe2000001ff00 */
[----:B------:R0:W5:Y:S01]  /*0a20*/  @P2 LDG.E.128 R40, desc[UR8][R72.64+0x10] ;  /* 0x0000100848282981 */ /* 0x000162000c1e1d00 */
[----:B------:R-:W-:Y:S02]  /*0a30*/  @P3 CS2R R30, SRZ ;  /* 0x00000000001e3805 */ /* 0x000fe4000001ff00 */
[----:B------:R-:W-:Y:S02]  /*0a40*/  @P3 CS2R R28, SRZ ;  /* 0x00000000001c3805 */ /* 0x000fe4000001ff00 */
[----:B0-----:R-:W-:-:S07]  /*0a50*/  CS2R R72, SRZ ;  /* 0x0000000000487805 */ /* 0x001fce000001ff00 */
.L_x_12679:
[----:B------:R-:W-:Y:S05]  /*0a60*/  BSYNC.RECONVERGENT B0 ;  /* 0x0000000000007941 */ /* 0x000fea0003800200 */
.L_x_12677:
[----:B------:R-:W1:Y:S02]  /*0a70*/  LDCU UR5, c[0x0][0x384] ;  /* 0x00007080ff0577ac */ /* 0x000e640008000800 */
[----:B-1----:R-:W-:-:S13]  /*0a80*/  ISETP.GE.AND P0, PT, R144, UR5, PT ;  /* 0x0000000590007c0c */ /* 0x002fda000bf06270 */
[----:B------:R-:W-:Y:S05]  /*0a90*/  @P0 EXIT ;  /* 0x000000000000094d */ /* 0x000fea0003800000 */
[----:B0-----:R-:W-:Y:S01]  /*0aa0*/  IMAD.HI.U32 R11, R175, -0x2daee0ad, RZ ;  /* 0xd2511f53af0b7827 */ /* 0x001fe200078e00ff */
[----:B------:R-:W-:-:S03]  /*0ab0*/  ULOP3.LUT UR6, UR4, 0x7f, URZ, 0xc0, !UPT ;  /* 0x0000007f04067892 */ /* 0x000fc6000f8ec0ff */
[----:B------:R-:W-:Y:S01]  /*0ac0*/  HFMA2 R149, -RZ, RZ, 0, 0 ;  /* 0x00000000ff957431 */ /* 0x000fe200000001ff */
[----:B------:R-:W-:Y:S01]  /*0ad0*/  USHF.L.U32 UR5, UR4, 0x1, URZ ;  /* 0x0000000104057899 */ /* 0x000fe200080006ff */
[----:B------:R-:W-:Y:S01]  /*0ae0*/  IMAD.HI.U32 R10, R174, -0x326172a9, RZ ;  /* 0xcd9e8d57ae0a7827 */ /* 0x000fe200078e00ff */
[----:B------:R-:W-:Y:S01]  /*0af0*/  LOP3.LUT R11, R11, R3, RZ, 0x3c, !PT ;  /* 0x000000030b0b7212 */ /* 0x000fe200078e3cff */
[----:B------:R-:W0:Y:S01]  /*0b00*/  LDCU UR7, c[0x0][0x404] ;  /* 0x00008080ff0777ac */ /* 0x000e220008000800 */
[----:B------:R-:W-:Y:S01]  /*0b10*/  LOP3.LUT R167, R0, 0x3, RZ, 0xc0, !PT ;  /* 0x0000000300a77812 */ /* 0x000fe200078ec0ff */
[----:B------:R-:W-:Y:S01]  /*0b20*/  IMAD R13, R174, -0x326172a9, RZ ;  /* 0xcd9e8d57ae0d7824 */ /* 0x000fe200078e02ff */
[----:B------:R-:W-:Y:S01]  /*0b30*/  LOP3.LUT R10, R147, R10, R2, 0x96, !PT ;  /* 0x0000000a930a7212 */ /* 0x000fe200078e9602 */
[----:B------:R-:W-:Y:S01]  /*0b40*/  IMAD.HI.U32 R12, R11, -0x326172a9, RZ ;  /* 0xcd9e8d570b0c7827 */ /* 0x000fe200078e00ff */
[----:B------:R-:W-:Y:S01]  /*0b50*/  ULOP3.LUT UR5, UR5, 0xffffff00, URZ, 0xc0, !UPT ;  /* 0xffffff0005057892 */ /* 0x000fe2000f8ec0ff */
[----:B------:R-:W1:Y:S02]  /*0b60*/  LDCU.U8 UR14, c[0x0][0x410] ;  /* 0x00008200ff0e77ac */ /* 0x000e640008000000 */
[----:B------:R-:W-:Y:S01]  /*0b70*/  IMAD R15, R175, -0x2daee0ad, RZ ;  /* 0xd2511f53af0f7824 */ /* 0x000fe200078e02ff */
[----:B------:R-:W-:Y:S01]  /*0b80*/  LOP3.LUT R12, R112, R13, R12, 0x96, !PT ;  /* 0x0000000d700c7212 */ /* 0x000fe200078e960c */
[C---:B------:R-:W-:Y:S01]  /*0b90*/  IMAD.HI.U32 R14, R10.reuse, -0x2daee0ad, RZ ;  /* 0xd2511f530a0e7827 */ /* 0x040fe200078e00ff */
[----:B------:R-:W2:Y:S03]  /*0ba0*/  LDCU UR15, c[0x0][0x400] ;  /* 0x00008000ff0f77ac */ /* 0x000ea60008000800 */
[----:B------:R-:W-:Y:S01]  /*0bb0*/  IMAD R112, R10, -0x2daee0ad, RZ ;  /* 0xd2511f530a707824 */ /* 0x000fe200078e02ff */
[----:B------:R-:W-:Y:S01]  /*0bc0*/  LOP3.LUT R14, R114, R15, R14, 0x96, !PT ;  /* 0x0000000f720e7212 */ /* 0x000fe200078e960e */
[----:B------:R-:W-:Y:S01]  /*0bd0*/  IMAD.HI.U32 R13, R12, -0x2daee0ad, RZ ;  /* 0xd2511f530c0d7827 */ /* 0x000fe200078e00ff */
[----:B------:R-:W3:Y:S03]  /*0be0*/  LDCU.64 UR12, c[0x0][0x408] ;  /* 0x00008100ff0c77ac */ /* 0x000ee60008000a00 */
[----:B------:R-:W-:Y:S01]  /*0bf0*/  IMAD R11, R11, -0x326172a9, RZ ;  /* 0xcd9e8d570b0b7824 */ /* 0x000fe200078e02ff */
[----:B------:R-:W-:Y:S01]  /*0c00*/  LOP3.LUT R13, R116, R112, R13, 0x96, !PT ;  /* 0x00000070740d7212 */ /* 0x000fe200078e960d */
[C---:B------:R-:W-:Y:S01]  /*0c10*/  IMAD.HI.U32 R10, R14.reuse, -0x326172a9, RZ ;  /* 0xcd9e8d570e0a7827 */ /* 0x040fe200078e00ff */
[----:B------:R-:W4:Y:S03]  /*0c20*/  LDCU.64 UR10, c[0x0][0x3a0] ;  /* 0x00007400ff0a77ac */ /* 0x000f260008000a00 */
[----:B------:R-:W-:Y:S01]  /*0c30*/  IMAD R14, R14, -0x326172a9, RZ ;  /* 0xcd9e8d570e0e7824 */ /* 0x000fe200078e02ff */
[----:B------:R-:W-:Y:S01]  /*0c40*/  LOP3.LUT R10, R115, R11, R10, 0x96, !PT ;  /* 0x0000000b730a7212 */ /* 0x000fe200078e960a */
[----:B------:R-:W-:Y:S01]  /*0c50*/  IMAD.HI.U32 R11, R13, -0x326172a9, RZ ;  /* 0xcd9e8d570d0b7827 */ /* 0x000fe200078e00ff */
[----:B------:R-:W-:-:S03]  /*0c60*/  UPLOP3.LUT UP1, UPT, UPT, UPT, UPT, 0x40, 0x4 ;  /* 0x000000000004789c */ /* 0x000fc60003f2e870 */
[----:B------:R-:W-:Y:S01]  /*0c70*/  IMAD R15, R12, -0x2daee0ad, RZ ;  /* 0xd2511f530c0f7824 */ /* 0x000fe200078e02ff */
[----:B------:R-:W-:Y:S01]  /*0c80*/  LOP3.LUT R11, R117, R14, R11, 0x96, !PT ;  /* 0x0000000e750b7212 */ /* 0x000fe200078e960b */
[----:B------:R-:W-:-:S04]  /*0c90*/  IMAD.HI.U32 R12, R10, -0x2daee0ad, RZ ;  /* 0xd2511f530a0c7827 */ /* 0x000fc800078e00ff */
[----:B------:R-:W-:Y:S01]  /*0ca0*/  IMAD.HI.U32 R14, R11, -0x2daee0ad, RZ ;  /* 0xd2511f530b0e7827 */ /* 0x000fe200078e00ff */
[----:B------:R-:W-:-:S03]  /*0cb0*/  LOP3.LUT R12, R118, R15, R12, 0x96, !PT ;  /* 0x0000000f760c7212 */ /* 0x000fc600078e960c */
[----:B------:R-:W-:Y:S02]  /*0cc0*/  IMAD R15, R10, -0x2daee0ad, RZ ;  /* 0xd2511f530a0f7824 */ /* 0x000fe400078e02ff */
[----:B------:R-:W-:Y:S02]  /*0cd0*/  IMAD R13, R13, -0x326172a9, RZ ;  /* 0xcd9e8d570d0d7824 */ /* 0x000fe400078e02ff */
[----:B------:R-:W-:Y:S01]  /*0ce0*/  IMAD.HI.U32 R10, R12, -0x326172a9, RZ ;  /* 0xcd9e8d570c0a7827 */ /* 0x000fe200078e00ff */
[----:B------:R-:W-:-:S03]  /*0cf0*/  LOP3.LUT R14, R120, R15, R14, 0x96, !PT ;  /* 0x0000000f780e7212 */ /* 0x000fc600078e960e */
[----:B------:R-:W-:Y:S01]  /*0d00*/  IMAD R112, R11, -0x2daee0ad, RZ ;  /* 0xd2511f530b707824 */ /* 0x000fe200078e02ff */
[----:B------:R-:W-:Y:S01]  /*0d10*/  LOP3.LUT R10, R119, R13, R10, 0x96, !PT ;  /* 0x0000000d770a7212 */ /* 0x000fe200078e960a */
[----:B------:R-:W-:Y:S02]  /*0d20*/  IMAD R12, R12, -0x326172a9, RZ ;  /* 0xcd9e8d570c0c7824 */ /* 0x000fe400078e02ff */
[----:B------:R-:W-:-:S04]  /*0d30*/  IMAD.HI.U32 R11, R14, -0x326172a9, RZ ;  /* 0xcd9e8d570e0b7827 */ /* 0x000fc800078e00ff */
[----:B------:R-:W-:Y:S01]  /*0d40*/  IMAD.HI.U32 R13, R10, -0x2daee0ad, RZ ;  /* 0xd2511f530a0d7827 */ /* 0x000fe200078e00ff */
[----:B------:R-:W-:-:S03]  /*0d50*/  LOP3.LUT R11, R121, R12, R11, 0x96, !PT ;  /* 0x0000000c790b7212 */ /* 0x000fc600078e960b */
[----:B------:R-:W-:Y:S01]  /*0d60*/  IMAD R113, R10, -0x2daee0ad, RZ ;  /* 0xd2511f530a717824 */ /* 0x000fe200078e02ff */
[----:B------:R-:W-:Y:S01]  /*0d70*/  LOP3.LUT R13, R122, R112, R13, 0x96, !PT ;  /* 0x000000707a0d7212 */ /* 0x000fe200078e960d */
[----:B------:R-:W-:-:S04]  /*0d80*/  IMAD.HI.U32 R12, R11, -0x2daee0ad, RZ ;  /* 0xd2511f530b0c7827 */ /* 0x000fc800078e00ff */
[----:B------:R-:W-:Y:S01]  /*0d90*/  IMAD R15, R14, -0x326172a9, RZ ;  /* 0xcd9e8d570e0f7824 */ /* 0x000fe200078e02ff */
[----:B------:R-:W-:Y:S01]  /*0da0*/  LOP3.LUT R12, R124, R113, R12, 0x96, !PT ;  /* 0x000000717c0c7212 */ /* 0x000fe200078e960c */
[----:B------:R-:W-:-:S04]  /*0db0*/  IMAD.HI.U32 R10, R13, -0x326172a9, RZ ;  /* 0xcd9e8d570d0a7827 */ /* 0x000fc800078e00ff */
[----:B------:R-:W-:Y:S01]  /*0dc0*/  IMAD R13, R13, -0x326172a9, RZ ;  /* 0xcd9e8d570d0d7824 */ /* 0x000fe200078e02ff */
[----:B------:R-:W-:Y:S01]  /*0dd0*/  LOP3.LUT R10, R123, R15, R10, 0x96, !PT ;  /* 0x0000000f7b0a7212 */ /* 0x000fe200078e960a */
[----:B------:R-:W-:Y:S02]  /*0de0*/  IMAD.MOV R15, RZ, RZ, -R9 ;  /* 0x000000ffff0f7224 */ /* 0x000fe400078e0a09 */
[----:B------:R-:W-:-:S04]  /*0df0*/  IMAD.HI.U32 R9, R12, -0x326172a9, RZ ;  /* 0xcd9e8d570c097827 */ /* 0x000fc800078e00ff */
[----:B------:R-:W-:Y:S01]  /*0e00*/  IMAD R11, R11, -0x2daee0ad, RZ ;  /* 0xd2511f530b0b7824 */ /* 0x000fe200078e02ff */
[----:B------:R-:W-:Y:S01]  /*0e10*/  LOP3.LUT R8, R8, R13, R9, 0x96, !PT ;  /* 0x0000000d08087212 */ /* 0x000fe200078e9609 */
[----:B------:R-:W-:Y:S01]  /*0e20*/  IMAD.HI.U32 R14, R10, -0x2daee0ad, RZ ;  /* 0xd2511f530a0e7827 */ /* 0x000fe200078e00ff */
[----:B------:R-:W-:-:S03]  /*0e30*/  MOV R9, R15 ;  /* 0x0000000f00097202 */ /* 0x000fc60000000f00 */
[----:B------:R-:W-:Y:S01]  /*0e40*/  IMAD.SHL.U32 R6, R6, 0x20, RZ ;  /* 0x0000002006067824 */ /* 0x000fe200078e00ff */
[----:B------:R-:W-:Y:S01]  /*0e50*/  LOP3.LUT R7, R7, R11, R14, 0x96, !PT ;  /* 0x0000000b07077212 */ /* 0x000fe200078e960e */
[----:B------:R-:W-:Y:S01]  /*0e60*/  IMAD R12, R12, -0x326172a9, RZ ;  /* 0xcd9e8d570c0c7824 */ /* 0x000fe200078e02ff */
[----:B------:R-:W-:Y:S01]  /*0e70*/  VIADDMNMX R9, R9, UR6, RZ, !PT ;  /* 0x0000000609097c46 */ /* 0x000fe2000f8001ff */
[----:B------:R-:W-:Y:S01]  /*0e80*/  IMAD R10, R10, -0x2daee0ad, RZ ;  /* 0xd2511f530a0a7824 */ /* 0x000fe200078e02ff */
[----:B------:R-:W-:Y:S01]  /*0e90*/  LOP3.LUT R11, R6, 0x3e0, RZ, 0xc0, !PT ;  /* 0x000003e0060b7812 */ /* 0x000fe200078ec0ff */
[----:B------:R-:W-:-:S04]  /*0ea0*/  IMAD.HI.U32 R6, R7, -0x326172a9, RZ ;  /* 0xcd9e8d5707067827 */ /* 0x000fc800078e00ff */
[----:B------:R-:W-:Y:S01]  /*0eb0*/  IMAD.MOV R13, RZ, RZ, -R11 ;  /* 0x000000ffff0d7224 */ /* 0x000fe200078e0a0b */
[----:B------:R-:W-:Y:S01]  /*0ec0*/  VIMNMX R11, PT, PT, R9, 0x20, PT ;  /* 0x00000020090b7848 */ /* 0x000fe20003fe0100 */
[----:B------:R-:W-:Y:S01]  /*0ed0*/  IMAD.HI.U32 R9, R8, -0x2daee0ad, RZ ;  /* 0xd2511f5308097827 */ /* 0x000fe200078e00ff */
[----:B------:R-:W-:Y:S02]  /*0ee0*/  LOP3.LUT R5, R5, R12, R6, 0x96, !PT ;  /* 0x0000000c05057212 */ /* 0x000fe400078e9606 */
[----:B------:R-:W-:Y:S01]  /*0ef0*/  LEA R11, R11, UR5, 0x3 ;  /* 0x000000050b0b7c11 */ /* 0x000fe2000f8e18ff */
[----:B------:R-:W-:Y:S01]  /*0f00*/  IMAD.MOV.U32 R6, RZ, RZ, R13 ;  /* 0x000000ffff067224 */ /* 0x000fe200078e000d */
[----:B------:R-:W-:Y:S01]  /*0f10*/  LOP3.LUT R4, R4, R10, R9, 0x96, !PT ;  /* 0x0000000a04047212 */ /* 0x000fe200078e9609 */
[----:B------:R-:W-:Y:S01]  /*0f20*/  IMAD R10, R7, -0x326172a9, RZ ;  /* 0xcd9e8d57070a7824 */ /* 0x000fe200078e02ff */
[----:B------:R-:W-:Y:S01]  /*0f30*/  I2FP.F32.U32 R11, R11 ;  /* 0x0000000b000b7245 */ /* 0x000fe20000201000 */
[----:B------:R-:W-:Y:S01]  /*0f40*/  IMAD R8, R8, -0x2daee0ad, RZ ;  /* 0xd2511f5308087824 */ /* 0x000fe200078e02ff */
[----:B------:R-:W-:Y:S01]  /*0f50*/  VIADDMNMX R6, R6, UR6, RZ, !PT ;  /* 0x0000000606067c46 */ /* 0x000fe2000f8001ff */
[----:B------:R-:W-:Y:S01]  /*0f60*/  IMAD.HI.U32 R7, R5, -0x2daee0ad, RZ ;  /* 0xd2511f5305077827 */ /* 0x000fe200078e00ff */
[----:B------:R0:W0:Y:S02]  /*0f70*/  MUFU.RCP R146, R11 ;  /* 0x0000000b00927308 */ /* 0x0000240000001000 */
[----:B------:R-:W-:Y:S01]  /*0f80*/  VIMNMX R6, PT, PT, R6, 0x20, PT ;  /* 0x0000002006067848 */ /* 0x000fe20003fe0100 */
[----:B------:R-:W-:Y:S01]  /*0f90*/  IMAD.HI.U32 R9, R4, -0x326172a9, RZ ;  /* 0xcd9e8d5704097827 */ /* 0x000fe200078e00ff */
[----:B------:R-:W-:-:S02]  /*0fa0*/  LOP3.LUT R162, R162, R8, R7, 0x96, !PT ;  /* 0x00000008a2a27212 */ /* 0x000fc400078e9607 */
[----:B------:R-:W-:Y:S01]  /*0fb0*/  LEA R148, R6, UR5, 0x3 ;  /* 0x0000000506947c11 */ /* 0x000fe2000f8e18ff */
[----:B------:R-:W-:Y:S01]  /*0fc0*/  IMAD R164, R4, -0x326172a9, RZ ;  /* 0xcd9e8d5704a47824 */ /* 0x000fe200078e02ff */
[----:B------:R-:W-:Y:S01]  /*0fd0*/  LOP3.LUT R160, R160, R10, R9, 0x96, !PT ;  /* 0x0000000aa0a07212 */ /* 0x000fe200078e9609 */
[----:B-1234-:R-:W-:-:S07]  /*0fe0*/  IMAD R158, R5, -0x2daee0ad, RZ ;  /* 0xd2511f53059e7824 */ /* 0x01efce00078e02ff */
.L_x_13088:
[----:B------:R-:W1:Y:S08]  /*0ff0*/  LDC.64 R168, c[0x0][0x3f0] ;  /* 0x0000fc00ffa87b82 */ /* 0x000e700000000a00 */
[----:B------:R-:W2:Y:S08]  /*1000*/  LDC.64 R170, c[0x0][0x3f8] ;  /* 0x0000fe00ffaa7b82 */ /* 0x000eb00000000a00 */
[----:B------:R-:W3:Y:S01]  /*1010*/  LDC R161, c[0x0][0x388] ;  /* 0x0000e200ffa17b82 */ /* 0x000ee20000000800 */
[----:B-1----:R-:W-:-:S05]  /*1020*/  IMAD.WIDE R168, R144, 0x4, R168 ;  /* 0x0000000490a87825 */ /* 0x002fca00078e02a8 */
[----:B------:R-:W4:Y:S01]  /*1030*/  LDG.E R0, desc[UR8][R168.64] ;  /* 0x00000008a8007981 */ /* 0x000f22000c1e1900 */
[----:B--2---:R-:W-:-:S05]  /*1040*/  IMAD.WIDE R170, R144, 0x4, R170 ;  /* 0x0000000490aa7825 */ /* 0x004fca00078e02aa */
[----:B-----5:R1:W5:Y:S01]  /*1050*/  LDG.E R159, desc[UR8][R170.64] ;  /* 0x00000008aa9f7981 */ /* 0x020362000c1e1900 */
[----:B------:R-:W-:Y:S01]  /*1060*/  ISETP.GE.U32.AND P1, PT, R145, 0x80, PT ;  /* 0x000000809100780c */ /* 0x000fe20003f26070 */
[----:B------:R-:W-:Y:S01]  /*1070*/  BSSY.RECONVERGENT B0, `(.L_x_12680) ;  /* 0x00006a5000007945 */ /* 0x000fe20003800200 */
[----:B------:R-:W2:Y:S01]  /*1080*/  S2R R157, SR_TID.X ;  /* 0x00000000009d7919 */ /* 0x000ea20000002100 */
[----:B----4-:R-:W-:-:S13]  /*1090*/  ISETP.GE.AND P0, PT, R0, 0x1, PT ;  /* 0x000000010000780c */ /* 0x010fda0003f06270 */
[----:B------:R-:W-:-:S04]  /*10a0*/  @P0 VIADD R166, R0, 0xffffffff ;  /* 0xffffffff00a60836 */ /* 0x000fc80000000000 */
[-C--:B---3--:R-:W-:Y:S02]  /*10b0*/  @P0 IMAD R165, R166, R161.reuse, RZ ;  /* 0x000000a1a6a50224 */ /* 0x088fe400078e02ff */
[----:B------:R-:W-:-:S03]  /*10c0*/  IMAD R166, R144, R161, RZ ;  /* 0x000000a190a67224 */ /* 0x000fc600078e02ff */
[----:B------:R-:W-:Y:S02]  /*10d0*/  @P0 SHF.R.S32.HI R172, RZ, 0x1f, R165 ;  /* 0x0000001fffac0819 */ /* 0x000fe400000114a5 */
[----:B------:R-:W-:Y:S02]  /*10e0*/  SHF.R.S32.HI R169, RZ, 0x1f, R166 ;  /* 0x0000001fffa97819 */ /* 0x000fe400000114a6 */
[----:B------:R-:W-:Y:S01]  /*10f0*/  @P0 LEA.HI R172, R172, R165, RZ, 0x3 ;  /* 0x000000a5acac0211 */ /* 0x000fe200078f18ff */
[----:B------:R-:W-:Y:S01]  /*1100*/  IMAD.MOV.U32 R165, RZ, RZ, RZ ;  /* 0x000000ffffa57224 */ /* 0x000fe200078e00ff */
[----:B------:R-:W-:Y:S02]  /*1110*/  LEA.HI R166, R169, R166, RZ, 0x3 ;  /* 0x000000a6a9a67211 */ /* 0x000fe400078f18ff */
[-C--:B--2---:R-:W-:Y:S02]  /*1120*/  @P0 LEA.HI.SX32 R165, R172, R157.reuse, 0x1d ;  /* 0x0000009daca50211 */ /* 0x084fe400078feaff */
[----:B------:R-:W-:Y:S01]  /*1130*/  LEA.HI.SX32 R166, R166, R157, 0x1d ;  /* 0x0000009da6a67211 */ /* 0x000fe200078feaff */
[----:B-1----:R-:W-:Y:S06]  /*1140*/  @!P1 BRA `(.L_x_12681) ;  /* 0x00000068005c9947 */ /* 0x002fec0003800000 */
[----:B------:R-:W-:-:S04]  /*1150*/  UISETP.NE.U32.AND UP0, UPT, UR10, URZ, UPT ;  /* 0x000000ff0a00728c */ /* 0x000fc8000bf05070 */
[----:B------:R-:W-:Y:S01]  /*1160*/  UISETP.NE.AND.EX UP0, UPT, UR11, URZ, UPT, UP0 ;  /* 0x000000ff0b00728c */ /* 0x000fe2000bf05300 */
[----:B------:R-:W-:Y:S10]  /*1170*/  @!P0 BRA `(.L_x_12682) ;  /* 0x00000000000c8947 */ /* 0x000ff40003800000 */
[----:B------:R-:W1:Y:S02]  /*1180*/  LDC.64 R12, c[0x0][0x390] ;  /* 0x0000e400ff0c7b82 */ /* 0x000e640000000a00 */
[----:B-1----:R-:W-:-:S06]  /*1190*/  IMAD.WIDE.U32 R12, R165, 0x10, R12 ;  /* 0x00000010a50c7825 */ /* 0x002fcc00078e000c */
[----:B------:R-:W5:Y:S02]  /*11a0*/  LDG.E.128 R12, desc[UR8][R12.64] ;  /* 0x000000080c0c7981 */ /* 0x000f64000c1e1d00 */
.L_x_12682:
[----:B------:R-:W-:Y:S05]  /*11b0*/  BRA.U !UP0, `(.L_x_12683) ;  /* 0x0000003108f47547 */ /* 0x000fea000b800000 */
[----:B------:R-:W1:Y:S02]  /*11c0*/  LDC.64 R114, c[0x0][0x3a0] ;  /* 0x0000e800ff727b82 */ /* 0x000e640000000a00 */
[----:B-1----:R-:W-:-:S05]  /*11d0*/  IMAD.WIDE.U32 R114, R166, 0x20, R114 ;  /* 0x00000020a6727825 */ /* 0x002fca00078e0072 */
[----:B0-----:R-:W2:Y:S04]  /*11e0*/  LDG.E.128 R8, desc[UR8][R114.64] ;  /* 0x0000000872087981 */ /* 0x001ea8000c1e1d00 */
[----:B------:R0:W5:Y:S01]  /*11f0*/  LDG.E.128 R4, desc[UR8][R114.64+0x10] ;  /* 0x0000100872047981 */ /* 0x000162000c1e1d00 */
[----:B------:R-:W-:-:S13]  /*1200*/  ISETP.GT.AND P2, PT, R0, RZ, PT ;  /* 0x000000ff0000720c */ /* 0x000fda0003f44270 */
[----:B------:R-:W-:Y:S01]  /*1210*/  @!P2 MOV R116, R167 ;  /* 0x000000a70074a202 */ /* 0x000fe20000000f00 */
[----:B------:R-:W-:Y:S02]  /*1220*/  @!P2 IMAD.MOV.U32 R168, RZ, RZ, R158 ;  /* 0x000000ffffa8a224 */ /* 0x000fe400078e009e */
[----:B--2---:R-:W-:Y:S01]  /*1230*/  @!P2 IMAD.MOV.U32 R112, RZ, RZ, R8 ;  /* 0x000000ffff70a224 */ /* 0x004fe200078e0008 */
        /* <DEDUP_REMOVED lines=17> */
.L_x_12687:
        /* <DEDUP_REMOVED lines=13> */
.L_x_12689:
[----:B------:R-:W-:Y:S05]  /*1420*/  BSYNC.RECONVERGENT B2 ;  /* 0x0000000000027941 */ /* 0x000fea0003800200 */
.L_x_12688:
        /* <DEDUP_REMOVED lines=44> */
[----:B------:R-:W-:-:S03]  /*16f0*/  IMAD.WIDE.U32 R162, R162, -0x2daee0ad, RZ ;  /* 0xd2511f53a2a27825 */ /* 0x000fc600078e00ff */
[----:B------:R-:W-:Y:S01]  /*1700*/  LOP3.LUT R112, R115, R112, R117, 0x96, !PT ;  /* 0x0000007073707212 */ /* 0x000fe200078e9675 */
[----:B------:R-:W-:Y:S01]  /*1710*/  VIADD R115, R2, 0xf1bbcdc8 ;  /* 0xf1bbcdc802737836 */ /* 0x000fe20000000000 */
[----:B------:R-:W-:-:S03]  /*1720*/  IADD3 R117, PT, PT, R3, -0x24c28bd8, RZ ;  /* 0xdb3d742803757810 */ /* 0x000fc60007ffe0ff */
[----:B------:R-:W-:Y:S01]  /*1730*/  IMAD.WIDE.U32 R112, R112, -0x326172a9, RZ ;  /* 0xcd9e8d5770707825 */ /* 0x000fe200078e00ff */
[----:B------:R-:W-:-:S03]  /*1740*/  LOP3.LUT R114, R117, R116, R163, 0x96, !PT ;  /* 0x0000007475727212 */ /* 0x000fc600078e96a3 */
[----:B------:R-:W-:Y:S01]  /*1750*/  HFMA2 R116, -RZ, RZ, 0, 0 ;  /* 0x00000000ff747431 */ /* 0x000fe200000001ff */
[----:B------:R-:W-:Y:S02]  /*1760*/  IADD3 R117, PT, PT, R3, -0x695add53, RZ ;  /* 0x96a522ad03757810 */ /* 0x000fe40007ffe0ff */
[----:B------:R-:W-:Y:S01]  /*1770*/  LOP3.LUT R168, R115, R118, R113, 0x96, !PT ;  /* 0x0000007673a87212 */ /* 0x000fe200078e9671 */
[----:B------:R-:W-:-:S04]  /*1780*/  IMAD.WIDE.U32 R114, R114, -0x326172a9, RZ ;  /* 0xcd9e8d5772727825 */ /* 0x000fc800078e00ff */
[----:B------:R-:W-:Y:S02]  /*1790*/  VIADD R113, R2, 0x8ff34781 ;  /* 0x8ff3478102717836 */ /* 0x000fe40000000000 */
[----:B------:R-:W-:-:S03]  /*17a0*/  IMAD.WIDE.U32 R168, R168, -0x2daee0ad, RZ ;  /* 0xd2511f53a8a87825 */ /* 0x000fc600078e00ff */
[----:B------:R-:W-:Y:S01]  /*17b0*/  LOP3.LUT R160, R113, R112, R115, 0x96, !PT ;  /* 0x0000007071a07212 */ /* 0x000fe200078e9673 */
[----:B------:R-:W-:Y:S01]  /*17c0*/  IMAD.MOV.U32 R164, RZ, RZ, R114 ;  /* 0x000000ffffa47224 */ /* 0x000fe200078e0072 */
[----:B------:R-:W-:Y:S01]  /*17d0*/  LOP3.LUT R162, R117, R162, R169, 0x96, !PT ;  /* 0x000000a275a27212 */ /* 0x000fe200078e96a9 */
[----:B------:R-:W-:-:S07]  /*17e0*/  IMAD.MOV.U32 R112, RZ, RZ, R158 ;  /* 0x000000ffff707224 */ /* 0x000fce00078e009e */
.L_x_12686:
[----:B------:R-:W-:Y:S05]  /*17f0*/  BSYNC.RECONVERGENT B1 ;  /* 0x0000000000017941 */ /* 0x000fea0003800200 */
.L_x_12685:
        /* <DEDUP_REMOVED lines=10> */
.L_x_12684:
        /* <DEDUP_REMOVED lines=16> */
.L_x_12693:
        /* <DEDUP_REMOVED lines=13> */
.L_x_12695:
[----:B------:R-:W-:Y:S05]  /*1a70*/  BSYNC.RECONVERGENT B2 ;  /* 0x0000000000027941 */ /* 0x000fea0003800200 */
.L_x_12694:
[----:B------:R-:W-:Y:S01]  /*1a80*/  IMAD.WIDE.U32 R116, R174, -0x326172a9, RZ ;  /* 0xcd9e8d57ae747825 */ /* 0x000fe200078e00ff */
[----:B------:R-:W-:Y:S02]  /*1a90*/  LOP3.LUT R170, R149, R115, R3, 0x96, !PT ;  /* 0x0000007395aa7212 */ /* 0x000fe400078e9603 */
[----:B------:R-:W-:Y:S01]  /*1aa0*/  IADD3 R113, PT, PT, R2, -0x61c88647, RZ ;  /* 0x9e3779b902717810 */ /* 0x000fe20007ffe0ff */
[----:B------:R-:W-:Y:S01]  /*1ab0*/  VIADD R115, R3, 0xbb67ae85 ;  /* 0xbb67ae8503737836 */ /* 0x000fe20000000000 */
[----:B------:R-:W-:Y:S01]  /*1ac0*/  LOP3.LUT R118, R147, R117, R2, 0x96, !PT ;  /* 0x0000007593767212 */ /* 0x000fe200078e9602 */
[----:B------:R-:W-:-:S04]  /*1ad0*/  IMAD.WIDE.U32 R170, R170, -0x326172a9, RZ ;  /* 0xcd9e8d57aaaa7825 */ /* 0x000fc800078e00ff */
[----:B------:R-:W-:Y:S01]  /*1ae0*/  IMAD.WIDE.U32 R118, R118, -0x2daee0ad, RZ ;  /* 0xd2511f5376767825 */ /* 0x000fe200078e00ff */
[----:B------:R-:W-:-:S04]  /*1af0*/  LOP3.LUT R113, R113, R116, R171, 0x96, !PT ;  /* 0x0000007471717212 */ /* 0x000fc800078e96ab */
        /* <DEDUP_REMOVED lines=10> */
[----:B------:R-:W-:-:S03]  /*1ba0*/  LOP3.LUT R115, R115, R116, R171, 0x96, !PT ;  /* 0x0000007473737212 */ /* 0x000fc600078e96ab */
[----:B------:R-:W-:-:S05]  /*1bb0*/  VIADD R113, R3, 0x32370b8f ;  /* 0x32370b8f03717836 */ /* 0x000fca0000000000 */
[----:B------:R-:W-:Y:S01]  /*1bc0*/  LOP3.LUT R113, R113, R114, R119, 0x96, !PT ;  /* 0x0000007271717212 */ /* 0x000fe200078e9677 */
[----:B------:R-:W-:Y:S01]  /*1bd0*/  IMAD.WIDE.U32 R114, R115, -0x2daee0ad, RZ ;  /* 0xd2511f5373727825 */ /* 0x000fe200078e00ff */
[----:B------:R-:W-:-:S03]  /*1be0*/  IADD3 R119, PT, PT, R3, -0x126145ec, RZ ;  /* 0xed9eba1403777810 */ /* 0x000fc60007ffe0ff */
        /* <DEDUP_REMOVED lines=8> */
[----:B------:R-:W-:Y:S02]  /*1c70*/  LOP3.LUT R115, R115, R116, R171, 0x96, !PT ;  /* 0x0000007473737212 */ /* 0x000fe400078e96ab */
[----:B------:R-:W-:Y:S01]  /*1c80*/  LOP3.LUT R113, R113, R114, R119, 0x96, !PT ;  /* 0x0000007271717212 */ /* 0x000fe200078e9677 */
[----:B------:R-:W-:Y:S02]  /*1c90*/  VIADD R119, R3, 0x646e171e ;  /* 0x646e171e03777836 */ /* 0x000fe40000000000 */
        /* <DEDUP_REMOVED lines=20> */
[----:B------:R-:W-:-:S03]  /*1de0*/  LOP3.LUT R160, R115, R116, R171, 0x96, !PT ;  /* 0x0000007473a07212 */ /* 0x000fc600078e96ab */
[----:B------:R-:W-:Y:S01]  /*1df0*/  HFMA2 R115, -RZ, RZ, 0, 0 ;  /* 0x00000000ff737431 */ /* 0x000fe200000001ff */
[----:B------:R-:W-:Y:S01]  /*1e00*/  MOV R164, R170 ;  /* 0x000000aa00a47202 */ /* 0x000fe20000000f00 */
[----:B------:R-:W-:-:S05]  /*1e10*/  VIADD R113, R3, 0x96a522ad ;  /* 0x96a522ad03717836 */ /* 0x000fca0000000000 */
[----:B------:R-:W-:Y:S01]  /*1e20*/  LOP3.LUT R162, R113, R114, R119, 0x96, !PT ;  /* 0x0000007271a27212 */ /* 0x000fe200078e9677 */
[----:B------:R-:W-:Y:S02]  /*1e30*/  IMAD.MOV.U32 R113, RZ, RZ, R168 ;  /* 0x000000ffff717224 */ /* 0x000fe400078e00a8 */
[----:B------:R-:W-:-:S07]  /*1e40*/  IMAD.MOV.U32 R168, RZ, RZ, R118 ;  /* 0x000000ffffa87224 */ /* 0x000fce00078e0076 */
.L_x_12692:
[----:B------:R-:W-:Y:S05]  /*1e50*/  BSYNC.RECONVERGENT B1 ;  /* 0x0000000000017941 */ /* 0x000fea0003800200 */
.L_x_12691:
        /* <DEDUP_REMOVED lines=11> */
.L_x_12690:
        /* <DEDUP_REMOVED lines=16> */
.L_x_12699:
        /* <DEDUP_REMOVED lines=13> */
.L_x_12701:
[----:B------:R-:W-:Y:S05]  /*20e0*/  BSYNC.RECONVERGENT B2 ;  /* 0x0000000000027941 */ /* 0x000fea0003800200 */
.L_x_12700:
        /* <DEDUP_REMOVED lines=8> */
[----:B------:R-:W-:-:S05]  /*2170*/  VIADD R117, R3, 0xbb67ae85 ;  /* 0xbb67ae8503757836 */ /* 0x000fca0000000000 */
[----:B------:R-:W-:Y:S01]  /*2180*/  LOP3.LUT R117, R117, R114, R119, 0x96, !PT ;  /* 0x0000007275757212 */ /* 0x000fe200078e9677 */
[----:B------:R-:W-:Y:S01]  /*2190*/  IMAD.WIDE.U32 R114, R115, -0x2daee0ad, RZ ;  /* 0xd2511f5373727825 */ /* 0x000fe200078e00ff */
[----:B------:R-:W-:-:S03]  /*21a0*/  IADD3 R119, PT, PT, R2, 0x3c6ef372, RZ ;  /* 0x3c6ef37202777810 */ /* 0x000fc60007ffe0ff */
        /* <DEDUP_REMOVED lines=49> */
.L_x_12698:
[----:B------:R-:W-:Y:S05]  /*24c0*/  BSYNC.RECONVERGENT B1 ;  /* 0x0000000000017941 */ /* 0x000fea0003800200 */
.L_x_12697:
        /* <DEDUP_REMOVED lines=10> */
.L_x_12696:
        /* <DEDUP_REMOVED lines=16> */
.L_x_12705:
        /* <DEDUP_REMOVED lines=13> */
.L_x_12707:
[----:B------:R-:W-:Y:S05]  /*2740*/  BSYNC.RECONVERGENT B2 ;  /* 0x0000000000027941 */ /* 0x000fea0003800200 */
.L_x_12706:
        /* <DEDUP_REMOVED lines=61> */
.L_x_12704:
[----:B------:R-:W-:Y:S05]  /*2b20*/  BSYNC.RECONVERGENT B1 ;  /* 0x0000000000017941 */ /* 0x000fea0003800200 */
.L_x_12703:
        /* <DEDUP_REMOVED lines=11> */
.L_x_12702:
[----:B------:R-:W-:Y:S01]  /*2be0*/  MOV R118, R117 ;  /* 0x0000007500767202 */ /* 0x000fe20000000f00 */
[----:B-----5:R-:W-:Y:S01]  /*2bf0*/  IMAD.MOV.U32 R116, RZ, RZ, R4 ;  /* 0x000000ffff747224 */ /* 0x020fe200078e0004 */
        /* <DEDUP_REMOVED lines=14> */
.L_x_12711:
        /* <DEDUP_REMOVED lines=13> */
.L_x_12713:
[----:B------:R-:W-:Y:S05]  /*2db0*/  BSYNC.RECONVERGENT B2 ;  /* 0x0000000000027941 */ /* 0x000fea0003800200 */
.L_x_12712:
[----:B------:R-:W-:Y:S01]  /*2dc0*/  IMAD.WIDE.U32 R118, R174, -0x326172a9, RZ ;  /* 0xcd9e8d57ae767825 */ /* 0x000fe200078e00ff */
[----:B------:R-:W-:Y:S02]  /*2dd0*/  LOP3.LUT R172, R149, R117, R3, 0x96, !PT ;  /* 0x0000007595ac7212 */ /* 0x000fe400078e9603 */
[----:B------:R-:W-:Y:S01]  /*2de0*/  IADD3 R117, PT, PT, R2, -0x61c88647, RZ ;  /* 0x9e3779b902757810 */ /* 0x000fe20007ffe0ff */
[----:B------:R-:W-:Y:S01]  /*2df0*/  VIADD R167, R3, 0x76cf5d0a ;  /* 0x76cf5d0a03a77836 */ /* 0x000fe20000000000 */
        /* <DEDUP_REMOVED lines=16> */
[----:B------:R-:W-:Y:S02]  /*2f00*/  VIADD R119, R3, 0x32370b8f ;  /* 0x32370b8f03777836 */ /* 0x000fe40000000000 */
[----:B------:R-:W-:-:S03]  /*2f10*/  VIADD R153, R2, 0x78dde6e4 ;  /* 0x78dde6e402997836 */ /* 0x000fc60000000000 */
        /* <DEDUP_REMOVED lines=20> */
[----:B------:R-:W-:Y:S02]  /*3060*/  LOP3.LUT R117, R117, R118, R173, 0x96, !PT ;  /* 0x0000007675757212 */ /* 0x000fe400078e96ad */
[----:B------:R-:W-:Y:S01]  /*3070*/  IADD3 R153, PT, PT, R2, -0xe443238, RZ ;  /* 0xf1bbcdc802997810 */ /* 0x000fe20007ffe0ff */
[C---:B------:R-:W-:Y:S02]  /*3080*/  VIADD R119, R3.reuse, 0x1fd5c5a3 ;  /* 0x1fd5c5a303777836 */ /* 0x040fe40000000000 */
[----:B------:R-:W-:-:S03]  /*3090*/  VIADD R167, R3, 0xdb3d7428 ;  /* 0xdb3d742803a77836 */ /* 0x000fc60000000000 */
        /* <DEDUP_REMOVED lines=15> */
.L_x_12710:
[----:B------:R-:W-:Y:S05]  /*3190*/  BSYNC.RECONVERGENT B1 ;  /* 0x0000000000017941 */ /* 0x000fea0003800200 */
.L_x_12709:
        /* <DEDUP_REMOVED lines=10> */
.L_x_12708:
        /* <DEDUP_REMOVED lines=16> */
.L_x_12717:
        /* <DEDUP_REMOVED lines=13> */
.L_x_12719:
[----:B------:R-:W-:Y:S05]  /*3410*/  BSYNC.RECONVERGENT B2 ;  /* 0x0000000000027941 */ /* 0x000fea0003800200 */
.L_x_12718:
        /* <DEDUP_REMOVED lines=61> */
.L_x_12716:
[----:B------:R-:W-:Y:S05]  /*37f0*/  BSYNC.RECONVERGENT B1 ;  /* 0x0000000000017941 */ /* 0x000fea0003800200 */
.L_x_12715:
        /* <DEDUP_REMOVED lines=11> */
.L_x_12714:
        /* <DEDUP_REMOVED lines=16> */
.L_x_12723:
        /* <DEDUP_REMOVED lines=13> */
.L_x_12725:
[----:B------:R-:W-:Y:S05]  /*3a80*/  BSYNC.RECONVERGENT B2 ;  /* 0x0000000000027941 */ /* 0x000fea0003800200 */
.L_x_12724:
[----:B------:R-:W-:Y:S01]  /*3a90*/  IMAD.WIDE.U32 R170, R174, -0x326172a9, RZ ;  /* 0xcd9e8d57aeaa7825 */ /* 0x000fe200078e00ff */
[----:B------:R-:W-:-:S03]  /*3aa0*/  LOP3.LUT R176, R149, R119, R3, 0x96, !PT ;  /* 0x0000007795b07212 */ /* 0x000fc600078e9603 */
        /* <DEDUP_REMOVED lines=11> */
[C---:B------:R-:W-:Y:S02]  /*3b60*/  IADD3 R155, PT, PT, R2.reuse, 0x3c6ef372, RZ ;  /* 0x3c6ef372029b7810 */ /* 0x040fe40007ffe0ff */
[----:B------:R-:W-:Y:S01]  /*3b70*/  LOP3.LUT R167, R167, R172, R119, 0x96, !PT ;  /* 0x000000aca7a77212 */ /* 0x000fe200078e9677 */
[----:B------:R-:W-:Y:S01]  /*3b80*/  VIADD R119, R2, 0xdaa66d2b ;  /* 0xdaa66d2b02777836 */ /* 0x000fe20000000000 */
[----:B------:R-:W-:-:S03]  /*3b90*/  LOP3.LUT R155, R155, R176, R171, 0x96, !PT ;  /* 0x000000b09b9b7212 */ /* 0x000fc600078e96ab */
        /* <DEDUP_REMOVED lines=39> */
[----:B------:R-:W-:Y:S01]  /*3e10*/  MOV R164, R176 ;  /* 0x000000b000a47202 */ /* 0x000fe20000000f00 */
[----:B------:R-:W-:-:S05]  /*3e20*/  VIADD R155, R3, 0x96a522ad ;  /* 0x96a522ad039b7836 */ /* 0x000fca0000000000 */
[----:B------:R-:W-:Y:S01]  /*3e30*/  LOP3.LUT R162, R155, R118, R173, 0x96, !PT ;  /* 0x000000769ba27212 */ /* 0x000fe200078e96ad */
[----:B------:R-:W-:Y:S02]  /*3e40*/  IMAD.MOV.U32 R118, RZ, RZ, R168 ;  /* 0x000000ffff767224 */ /* 0x000fe400078e00a8 */
[----:B------:R-:W-:-:S07]  /*3e50*/  IMAD.MOV.U32 R168, RZ, RZ, R172 ;  /* 0x000000ffffa87224 */ /* 0x000fce00078e00ac */
.L_x_12722:
[----:B------:R-:W-:Y:S05]  /*3e60*/  BSYNC.RECONVERGENT B1 ;  /* 0x0000000000017941 */ /* 0x000fea0003800200 */
.L_x_12721:
        /* <DEDUP_REMOVED lines=10> */
.L_x_12720:
        /* <DEDUP_REMOVED lines=16> */
.L_x_12729:
        /* <DEDUP_REMOVED lines=13> */
.L_x_12731:
[----:B------:R-:W-:Y:S05]  /*40e0*/  BSYNC.RECONVERGENT B2 ;  /* 0x0000000000027941 */ /* 0x000fea0003800200 */
.L_x_12730:
        /* <DEDUP_REMOVED lines=52> */
[----:B------:R-:W-:Y:S01]  /*4430*/  VIADD R167, R2, 0x8ff34781 ;  /* 0x8ff3478102a77836 */ /* 0x000fe20000000000 */
[----:B------:R-:W-:Y:S01]  /*4440*/  MOV R164, R178 ;  /* 0x000000b200a47202 */ /* 0x000fe20000000f00 */
[----:B------:R-:W-:-:S03]  /*4450*/  IMAD.WIDE.U32 R176, R119, -0x2daee0ad, RZ ;  /* 0xd2511f5377b07825 */ /* 0x000fc600078e00ff */
[----:B------:R-:W-:Y:S01]  /*4460*/  LOP3.LUT R160, R167, R172, R179, 0x96, !PT ;  /* 0x000000aca7a07212 */ /* 0x000fe200078e96b3 */
[----:B------:R-:W-:Y:S02]  /*4470*/  VIADD R119, R3, 0x96a522ad ;  /* 0x96a522ad03777836 */ /* 0x000fe40000000000 */
[----:B------:R-:W-:-:S03]  /*4480*/  HFMA2 R167, -RZ, RZ, 0, 0 ;  /* 0x00000000ffa77431 */ /* 0x000fc600000001ff */
[----:B------:R-:W-:Y:S01]  /*4490*/  LOP3.LUT R162, R119, R170, R177, 0x96, !PT ;  /* 0x000000aa77a27212 */ /* 0x000fe200078e96b1 */
[----:B------:R-:W-:Y:S02]  /*44a0*/  IMAD.MOV.U32 R119, RZ, RZ, R168 ;  /* 0x000000ffff777224 */ /* 0x000fe400078e00a8 */
[----:B------:R-:W-:-:S07]  /*44b0*/  IMAD.MOV.U32 R168, RZ, RZ, R176 ;  /* 0x000000ffffa87224 */ /* 0x000fce00078e00b0 */
.L_x_12728:
[----:B------:R-:W-:Y:S05]  /*44c0*/  BSYNC.RECONVERGENT B1 ;  /* 0x0000000000017941 */ /* 0x000fea0003800200 */
.L_x_12727:
        /* <DEDUP_REMOVED lines=10> */
[----:B------:R-:W-:Y:S01]  /*4570*/  FFMA.FTZ R119, R158, R91, R7 ;  /* 0x0000005b9e777223 */ /* 0x000fe20000010007 */
[----:B------:R-:W-:Y:S06]  /*4580*/  BRA `(.L_x_12726) ;  /* 0x0000003000dc7947 */ /* 0x000fec0003800000 */
.L_x_12683:
[----:B------:R-:W-:Y:S01]  /*4590*/  MOV R114, R167 ;  /* 0x000000a700727202 */ /* 0x000fe20000000f00 */
[----:B------:R-:W-:Y:S02]  /*45a0*/  IMAD.MOV.U32 R168, RZ, RZ, R158 ;  /* 0x000000ffffa87224 */ /* 0x000fe400078e009e */
[----:B------:R-:W-:Y:S01]  /*45b0*/  IMAD.MOV.U32 R112, RZ, RZ, RZ ;  /* 0x000000ffff707224 */ /* 0x000fe200078e00ff */
        /* <DEDUP_REMOVED lines=17> */
.L_x_12735:
        /* <DEDUP_REMOVED lines=13> */
.L_x_12737:
[----:B0-----:R-:W-:Y:S05]  /*47a0*/  BSYNC.RECONVERGENT B2 ;  /* 0x0000000000027941 */ /* 0x001fea0003800200 */
.L_x_12736:
        /* <DEDUP_REMOVED lines=49> */
[----:B------:R-:W-:-:S04]  /*4ac0*/  LOP3.LUT R117, R117, R116, R163, 0x96, !PT ;  /* 0x0000007475757212 */ /* 0x000fc800078e96a3 */
[----:B------:R-:W-:Y:S01]  /*4ad0*/  LOP3.LUT R168, R115, R118, R113, 0x96, !PT ;  /* 0x0000007673a87212 */ /* 0x000fe200078e9671 */
[----:B------:R-:W-:Y:S01]  /*4ae0*/  IMAD.WIDE.U32 R114, R117, -0x326172a9, RZ ;  /* 0xcd9e8d5775727825 */ /* 0x000fe200078e00ff */
[----:B------:R-:W-:-:S03]  /*4af0*/  IADD3 R117, PT, PT, R3, -0x695add53, RZ ;  /* 0x96a522ad03757810 */ /* 0x000fc60007ffe0ff */
[----:B------:R-:W-:Y:S02]  /*4b00*/  VIADD R113, R2, 0x8ff34781 ;  /* 0x8ff3478102717836 */ /* 0x000fe40000000000 */
[----:B------:R-:W-:-:S03]  /*4b10*/  IMAD.WIDE.U32 R168, R168, -0x2daee0ad, RZ ;  /* 0xd2511f53a8a87825 */ /* 0x000fc600078e00ff */
[----:B------:R-:W-:Y:S01]  /*4b20*/  LOP3.LUT R160, R113, R112, R115, 0x96, !PT ;  /* 0x0000007071a07212 */ /* 0x000fe200078e9673 */
[----:B------:R-:W-:Y:S02]  /*4b30*/  IMAD.MOV.U32 R164, RZ, RZ, R114 ;  /* 0x000000ffffa47224 */ /* 0x000fe400078e0072 */
[----:B------:R-:W-:Y:S01]  /*4b40*/  HFMA2 R114, -RZ, RZ, 0, 0 ;  /* 0x00000000ff727431 */ /* 0x000fe200000001ff */
[----:B------:R-:W-:Y:S01]  /*4b50*/  LOP3.LUT R162, R117, R162, R169, 0x96, !PT ;  /* 0x000000a275a27212 */ /* 0x000fe200078e96a9 */
[----:B------:R-:W-:-:S07]  /*4b60*/  IMAD.MOV.U32 R112, RZ, RZ, R158 ;  /* 0x000000ffff707224 */ /* 0x000fce00078e009e */
.L_x_12734:
[----:B0-----:R-:W-:Y:S05]  /*4b70*/  BSYNC.RECONVERGENT B1 ;  /* 0x0000000000017941 */ /* 0x001fea0003800200 */
.L_x_12733:
        /* <DEDUP_REMOVED lines=10> */
.L_x_12732:
        /* <DEDUP_REMOVED lines=16> */
.L_x_12741:
        /* <DEDUP_REMOVED lines=13> */
.L_x_12743:
[----:B0-----:R-:W-:Y:S05]  /*4df0*/  BSYNC.RECONVERGENT B2 ;  /* 0x0000000000027941 */ /* 0x001fea0003800200 */
.L_x_12742:
        /* <DEDUP_REMOVED lines=61> */
.L_x_12740:
[----:B0-----:R-:W-:Y:S05]  /*51d0*/  BSYNC.RECONVERGENT B1 ;  /* 0x0000000000017941 */ /* 0x001fea0003800200 */
.L_x_12739:
        /* <DEDUP_REMOVED lines=11> */
.L_x_12738:
        /* <DEDUP_REMOVED lines=16> */
.L_x_12747:
        /* <DEDUP_REMOVED lines=13> */
.L_x_12749:
[----:B0-----:R-:W-:Y:S05]  /*5460*/  BSYNC.RECONVERGENT B2 ;  /* 0x0000000000027941 */ /* 0x001fea0003800200 */
.L_x_12748:
        /* <DEDUP_REMOVED lines=61> */
.L_x_12746:
[----:B0-----:R-:W-:Y:S05]  /*5840*/  BSYNC.RECONVERGENT B1 ;  /* 0x0000000000017941 */ /* 0x001fea0003800200 */
.L_x_12745:
        /* <DEDUP_REMOVED lines=10> */
.L_x_12744:
        /* <DEDUP_REMOVED lines=16> */
.L_x_12753:
        /* <DEDUP_REMOVED lines=13> */
.L_x_12755:
[----:B0-----:R-:W-:Y:S05]  /*5ac0*/  BSYNC.RECONVERGENT B2 ;  /* 0x0000000000027941 */ /* 0x001fea0003800200 */
.L_x_12754:
        /* <DEDUP_REMOVED lines=61> */
.L_x_12752:
[----:B0-----:R-:W-:Y:S05]  /*5ea0*/  BSYNC.RECONVERGENT B1 ;  /* 0x0000000000017941 */ /* 0x001fea0003800200 */
.L_x_12751:
        /* <DEDUP_REMOVED lines=11> */
.L_x_12750:
        /* <DEDUP_REMOVED lines=16> */
.L_x_12759:
        /* <DEDUP_REMOVED lines=13> */
.L_x_12761:
[----:B0-----:R-:W-:Y:S05]  /*6130*/  BSYNC.RECONVERGENT B2 ;  /* 0x0000000000027941 */ /* 0x001fea0003800200 */
.L_x_12760:
        /* <DEDUP_REMOVED lines=61> */
.L_x_12758:
[----:B0-----:R-:W-:Y:S05]  /*6510*/  BSYNC.RECONVERGENT B1 ;  /* 0x0000000000017941 */ /* 0x001fea0003800200 */
.L_x_12757:
        /* <DEDUP_REMOVED lines=10> */
.L_x_12756:
        /* <DEDUP_REMOVED lines=16> */
.L_x_12765:
        /* <DEDUP_REMOVED lines=13> */
.L_x_12767:
[----:B0-----:R-:W-:Y:S05]  /*6790*/  BSYNC.RECONVERGENT B2 ;  /* 0x0000000000027941 */ /* 0x001fea0003800200 */
.L_x_12766:
        /* <DEDUP_REMOVED lines=61> */
.L_x_12764:
[----:B0-----:R-:W-:Y:S05]  /*6b70*/  BSYNC.RECONVERGENT B1 ;  /* 0x0000000000017941 */ /* 0x001fea0003800200 */
.L_x_12763:
        /* <DEDUP_REMOVED lines=11> */
.L_x_12762:
        /* <DEDUP_REMOVED lines=16> */
.L_x_12771:
        /* <DEDUP_REMOVED lines=13> */
.L_x_12773:
[----:B0-----:R-:W-:Y:S05]  /*6e00*/  BSYNC.RECONVERGENT B2 ;  /* 0x0000000000027941 */ /* 0x001fea0003800200 */
.L_x_12772:
        /* <DEDUP_REMOVED lines=61> */
.L_x_12770:
[----:B0-----:R-:W-:Y:S05]  /*71e0*/  BSYNC.RECONVERGENT B1 ;  /* 0x0000000000017941 */ /* 0x001fea0003800200 */
.L_x_12769:
        /* <DEDUP_REMOVED lines=10> */
.L_x_12768:
        /* <DEDUP_REMOVED lines=16> */
.L_x_12776:
        /* <DEDUP_REMOVED lines=13> */
.L_x_12778:
[----:B0-----:R-:W-:Y:S05]  /*7460*/  BSYNC.RECONVERGENT B2 ;  /* 0x0000000000027941 */ /* 0x001fea0003800200 */
.L_x_12777:
        /* <DEDUP_REMOVED lines=61> */
.L_x_12775:
[----:B0-----:R-:W-:Y:S05]  /*7840*/  BSYNC.RECONVERGENT B1 ;  /* 0x0000000000017941 */ /* 0x001fea0003800200 */
.L_x_12774:
        /* <DEDUP_REMOVED lines=11> */
.L_x_12726:
[----:B------:R-:W1:Y:S01]  /*7900*/  LDC.64 R170, c[0x0][0x3a8] ;  /* 0x0000ea00ffaa7b82 */ /* 0x000e620000000a00 */
[----:B------:R-:W-:Y:S01]  /*7910*/  MOV R158, R168 ;  /* 0x000000a8009e7202 */ /* 0x000fe20000000f00 */
[----:B-1----:R-:W-:-:S05]  /*7920*/  IMAD.WIDE.U32 R170, R166, 0x20, R170 ;  /* 0x00000020a6aa7825 */ /* 0x002fca00078e00aa */
[----:B------:R1:W-:Y:S04]  /*7930*/  STG.E.128 desc[UR8][R170.64], R112 ;  /* 0x00000070aa007986 */ /* 0x0003e8000c101d08 */
[----:B------:R1:W-:Y:S01]  /*7940*/  STG.E.128 desc[UR8][R170.64+0x10], R116 ;  /* 0x00001074aa007986 */ /* 0x0003e2000c101d08 */
[----:B------:R-:W-:Y:S05]  /*7950*/  @!P0 BRA `(.L_x_12779) ;  /* 0x0000000000508947 */ /* 0x000fea0003800000 */
[----:B------:R-:W-:Y:S01]  /*7960*/  IMAD.U32 R169, R155, 0x10000, RZ ;  /* 0x000100009ba97824 */ /* 0x000fe200078e00ff */
[----:B------:R-:W2:Y:S01]  /*7970*/  LDC.64 R176, c[0x0][0x3b0] ;  /* 0x0000ec00ffb07b82 */ /* 0x000ea20000000a00 */
[----:B------:R-:W-:Y:S02]  /*7980*/  LOP3.LUT R168, R156, 0xffff, RZ, 0xc0, !PT ;  /* 0x0000ffff9ca87812 */ /* 0x000fe400078ec0ff */
[----:B-1----:R-:W-:Y:S02]  /*7990*/  LOP3.LUT R170, R151, 0xff, RZ, 0xc0, !PT ;  /* 0x000000ff97aa7812 */ /* 0x002fe400078ec0ff */
        /* <DEDUP_REMOVED lines=13> */
[----:B--2---:R-:W-:Y:S01]  /*7a70*/  IMAD.WIDE.U32 R168, R165, 0x8, R176 ;  /* 0x00000008a5a87825 */ /* 0x004fe200078e00b0 */
[----:B------:R-:W-:-:S05]  /*7a80*/  LOP3.LUT R170, R170, 0xff, R163, 0xf8, !PT ;  /* 0x000000ffaaaa7812 */ /* 0x000fca00078ef8a3 */
[----:B------:R2:W-:Y:S02]  /*7a90*/  STG.E.64 desc[UR8][R168.64], R170 ;  /* 0x000000aaa8007986 */ /* 0x0005e4000c101b08 */
.L_x_12779:
[----:B------:R-:W-:Y:S01]  /*7aa0*/  VIADD R166, R166, 0x80 ;  /* 0x00000080a6a67836 */ /* 0x000fe20000000000 */
[----:B------:R-:W-:-:S07]  /*7ab0*/  IADD3 R165, PT, PT, R165, 0x80, RZ ;  /* 0x00000080a5a57810 */ /* 0x000fce0007ffe0ff */
.L_x_12681:
[----:B0-----:R-:W-:Y:S05]  /*7ac0*/  BSYNC.RECONVERGENT B0 ;  /* 0x0000000000007941 */ /* 0x001fea0003800200 */
.L_x_12680:
[----:B------:R-:W-:Y:S01]  /*7ad0*/  ISETP.GE.U32.AND P2, PT, R145, 0x100, PT ;  /* 0x000001009100780c */ /* 0x000fe20003f46070 */
[----:B------:R-:W-:Y:S03]  /*7ae0*/  BSSY.RECONVERGENT B0, `(.L_x_12780) ;  /* 0x0000699000007945 */ /* 0x000fe60003800200 */
[----:B------:R-:W-:-:S09]  /*7af0*/  P2R R176, PR, RZ, 0x4 ;  /* 0x00000004ffb07803 */ /* 0x000fd20000000000 */
[----:B------:R-:W-:Y:S05]  /*7b00*/  @!P2 BRA `(.L_x_12781) ;  /* 0x000000680058a947 */ /* 0x000fea0003800000 */
[----:B------:R-:W-:Y:S01]  /*7b10*/  ISETP.NE.U32.AND P2, PT, RZ, UR10, PT ;  /* 0x0000000aff007c0c */ /* 0x000fe2000bf45070 */
[----:B------:R-:W0:Y:S03]  /*7b20*/  @P0 LDC.64 R120, c[0x0][0x390] ;  /* 0x0000e400ff780b82 */ /* 0x000e260000000a00 */
[----:B------:R-:W-:-:S13]  /*7b30*/  ISETP.NE.AND.EX P2, PT, RZ, UR11, PT, P2 ;  /* 0x0000000bff007c0c */ /* 0x000fda000bf45320 */
[----:B------:R-:W3:Y:S01]  /*7b40*/  @P2 LDC.64 R122, c[0x0][0x3a0] ;  /* 0x0000e800ff7a2b82 */ /* 0x000ee20000000a00 */
[----:B0-----:R-:W-:-:S05]  /*7b50*/  @P0 IMAD.WIDE.U32 R120, R165, 0x10, R120 ;  /* 0x00000010a5780825 */ /* 0x001fca00078e0078 */
[----:B-----5:R0:W5:Y:S01]  /*7b60*/  @P0 LDG.E.128 R12, desc[UR8][R120.64] ;  /* 0x00000008780c0981 */ /* 0x020162000c1e1d00 */
[----:B---3--:R-:W-:-:S05]  /*7b70*/  @P2 IMAD.WIDE.U32 R122, R166, 0x20, R122 ;  /* 0x00000020a67a2825 */ /* 0x008fca00078e007a */
[----:B------:R0:W5:Y:S04]  /*7b80*/  @P2 LDG.E.128 R8, desc[UR8][R122.64] ;  /* 0x000000087a082981 */ /* 0x000168000c1e1d00 */
[----:B------:R0:W5:Y:S01]  /*7b90*/  @P2 LDG.E.128 R4, desc[UR8][R122.64+0x10] ;  /* 0x000010087a042981 */ /* 0x000162000c1e1d00 */
[----:B------:R-:W-:Y:S05]  /*7ba0*/  @!P2 BRA `(.L_x_12782) ;  /* 0x0000003000e4a947 */ /* 0x000fea0003800000 */
[----:B------:R-:W-:Y:S01]  /*7bb0*/  ISETP.GT.AND P2, PT, R0, RZ, PT ;  /* 0x000000ff0000720c */ /* 0x000fe20003f44270 */
[----:B0-----:R-:W-:Y:S01]  /*7bc0*/  IMAD.MOV.U32 R122, RZ, RZ, R167 ;  /* 0x000000ffff7a7224 */ /* 0x001fe200078e00a7 */
[----:B-----5:R-:W-:Y:S01]  /*7bd0*/  MOV R120, R8 ;  /* 0x0000000800787202 */ /* 0x020fe20000000f00 */
[----:B--2---:R-:W-:-:S10]  /*7be0*/  IMAD.MOV.U32 R168, RZ, RZ, R158 ;  /* 0x000000ffffa87224 */ /* 0x004fd400078e009e */
        /* <DEDUP_REMOVED lines=17> */
.L_x_12786:
        /* <DEDUP_REMOVED lines=13> */
.L_x_12788:
[----:B------:R-:W-:Y:S05]  /*7dd0*/  BSYNC.RECONVERGENT B2 ;  /* 0x0000000000027941 */ /* 0x000fea0003800200 */
.L_x_12787:
        /* <DEDUP_REMOVED lines=43> */
[----:B------:R-:W-:-:S04]  /*8090*/  LOP3.LUT R121, R121, R122, R127, 0x96, !PT ;  /* 0x0000007a79797212 */ /* 0x000fc800078e967f */
[----:B------:R-:W-:Y:S01]  /*80a0*/  LOP3.LUT R120, R123, R120, R125, 0x96, !PT ;  /* 0x000000787b787212 */ /* 0x000fe200078e967d */
        /* <DEDUP_REMOVED lines=10> */
[----:B------:R-:W-:Y:S01]  /*8150*/  MOV R120, R158 ;  /* 0x0000009e00787202 */ /* 0x000fe20000000f00 */
[----:B------:R-:W-:Y:S02]  /*8160*/  VIADD R125, R3, 0x96a522ad ;  /* 0x96a522ad037d7836 */ /* 0x000fe40000000000 */
[----:B------:R-:W-:Y:S02]  /*8170*/  IMAD.MOV.U32 R164, RZ, RZ, R122 ;  /* 0x000000ffffa47224 */ /* 0x000fe400078e007a */
[----:B------:R-:W-:Y:S01]  /*8180*/  IMAD.MOV.U32 R122, RZ, RZ, RZ ;  /* 0x000000ffff7a7224 */ /* 0x000fe200078e00ff */
[----:B------:R-:W-:-:S07]  /*8190*/  LOP3.LUT R162, R125, R162, R169, 0x96, !PT ;  /* 0x000000a27da27212 */ /* 0x000fce00078e96a9 */
.L_x_12785:
[----:B------:R-:W-:Y:S05]  /*81a0*/  BSYNC.RECONVERGENT B1 ;  /* 0x0000000000017941 */ /* 0x000fea0003800200 */
.L_x_12784:
        /* <DEDUP_REMOVED lines=10> */
.L_x_12783:
[----:B------:R-:W-:Y:S02]  /*8250*/  IMAD.MOV.U32 R123, RZ, RZ, R122 ;  /* 0x000000ffff7b7224 */ /* 0x000fe400078e007a */
        /* <DEDUP_REMOVED lines=15> */
.L_x_12792:
        /* <DEDUP_REMOVED lines=13> */
.L_x_12794:
[----:B------:R-:W-:Y:S05]  /*8420*/  BSYNC.RECONVERGENT B2 ;  /* 0x0000000000027941 */ /* 0x000fea0003800200 */
.L_x_12793:
[----:B------:R-:W-:Y:S01]  /*8430*/  IMAD.WIDE.U32 R124, R174, -0x326172a9, RZ ;  /* 0xcd9e8d57ae7c7825 */ /* 0x000fe200078e00ff */
[----:B-1----:R-:W-:-:S03]  /*8440*/  LOP3.LUT R170, R149, R123, R3, 0x96, !PT ;  /* 0x0000007b95aa7212 */ /* 0x002fc600078e9603 */
        /* <DEDUP_REMOVED lines=54> */
[----:B------:R-:W-:Y:S01]  /*87b0*/  IMAD.MOV.U32 R164, RZ, RZ, R170 ;  /* 0x000000ffffa47224 */ /* 0x000fe200078e00aa */
[----:B------:R-:W-:Y:S01]  /*87c0*/  LOP3.LUT R162, R121, R122, R127, 0x96, !PT ;  /* 0x0000007a79a27212 */ /* 0x000fe200078e967f */
[----:B------:R-:W-:Y:S01]  /*87d0*/  IMAD.MOV.U32 R121, RZ, RZ, R168 ;  /* 0x000000ffff797224 */ /* 0x000fe200078e00a8 */
[----:B------:R-:W-:Y:S01]  /*87e0*/  MOV R168, R126 ;  /* 0x0000007e00a87202 */ /* 0x000fe20000000f00 */
[----:B------:R-:W-:-:S07]  /*87f0*/  IMAD.MOV.U32 R123, RZ, RZ, RZ ;  /* 0x000000ffff7b7224 */ /* 0x000fce00078e00ff */
.L_x_12791:
[----:B------:R-:W-:Y:S05]  /*8800*/  BSYNC.RECONVERGENT B1 ;  /* 0x0000000000017941 */ /* 0x000fea0003800200 */
.L_x_12790:
        /* <DEDUP_REMOVED lines=11> */
.L_x_12789:
        /* <DEDUP_REMOVED lines=16> */
.L_x_12798:
        /* <DEDUP_REMOVED lines=13> */
.L_x_12800:
[----:B------:R-:W-:Y:S05]  /*8a90*/  BSYNC.RECONVERGENT B2 ;  /* 0x0000000000027941 */ /* 0x000fea0003800200 */
.L_x_12799:
[----:B------:R-:W-:Y:S01]  /*8aa0*/  IMAD.WIDE.U32 R124, R174, -0x326172a9, RZ ;  /* 0xcd9e8d57ae7c7825 */ /* 0x000fe200078e00ff */
[----:B-1----:R-:W-:Y:S02]  /*8ab0*/  LOP3.LUT R170, R149, R123, R3, 0x96, !PT ;  /* 0x0000007b95aa7212 */ /* 0x002fe400078e9603 */
[----:B------:R-:W-:Y:S01]  /*8ac0*/  IADD3 R151, PT, PT, R3, 0x76cf5d0a, RZ ;  /* 0x76cf5d0a03977810 */ /* 0x000fe20007ffe0ff */
[----:B------:R-:W-:Y:S01]  /*8ad0*/  VIADD R123, R2, 0x9e3779b9 ;  /* 0x9e3779b9027b7836 */ /* 0x000fe20000000000 */
[----:B------:R-:W-:Y:S01]  /*8ae0*/  LOP3.LUT R126, R147, R125, R2, 0x96, !PT ;  /* 0x0000007d937e7212 */ /* 0x000fe200078e9602 */
[----:B------:R-:W-:Y:S02]  /*8af0*/  VIADD R125, R3, 0xbb67ae85 ;  /* 0xbb67ae85037d7836 */ /* 0x000fe40000000000 */
[----:B------:R-:W-:-:S04]  /*8b00*/  IMAD.WIDE.U32 R170, R170, -0x326172a9, RZ ;  /* 0xcd9e8d57aaaa7825 */ /* 0x000fc800078e00ff */
[----:B------:R-:W-:Y:S01]  /*8b10*/  IMAD.WIDE.U32 R126, R126, -0x2daee0ad, RZ ;  /* 0xd2511f537e7e7825 */ /* 0x000fe200078e00ff */
[----:B------:R-:W-:-:S04]  /*8b20*/  LOP3.LUT R123, R123, R124, R171, 0x96, !PT ;  /* 0x0000007c7b7b7212 */ /* 0x000fc800078e96ab */
        /* <DEDUP_REMOVED lines=13> */
[----:B------:R-:W-:Y:S02]  /*8c00*/  VIADD R127, R2, 0x78dde6e4 ;  /* 0x78dde6e4027f7836 */ /* 0x000fe40000000000 */
[----:B------:R-:W-:-:S04]  /*8c10*/  IMAD.WIDE.U32 R122, R123, -0x2daee0ad, RZ ;  /* 0xd2511f537b7a7825 */ /* 0x000fc800078e00ff */
[----:B------:R-:W-:Y:S01]  /*8c20*/  IMAD.WIDE.U32 R124, R125, -0x326172a9, RZ ;  /* 0xcd9e8d577d7c7825 */ /* 0x000fe200078e00ff */
[----:B------:R-:W-:Y:S02]  /*8c30*/  LOP3.LUT R151, R151, R126, R123, 0x96, !PT ;  /* 0x0000007e97977212 */ /* 0x000fe400078e967b */
[----:B------:R-:W-:Y:S02]  /*8c40*/  IADD3 R123, PT, PT, R2, 0x1715609d, RZ ;  /* 0x1715609d027b7810 */ /* 0x000fe40007ffe0ff */
        /* <DEDUP_REMOVED lines=13> */
[----:B------:R-:W-:Y:S02]  /*8d20*/  VIADD R125, R3, 0x1fd5c5a3 ;  /* 0x1fd5c5a3037d7836 */ /* 0x000fe40000000000 */
[----:B------:R-:W-:Y:S01]  /*8d30*/  IMAD.WIDE.U32 R170, R151, -0x326172a9, RZ ;  /* 0xcd9e8d5797aa7825 */ /* 0x000fe200078e00ff */
[----:B------:R-:W-:-:S03]  /*8d40*/  IADD3 R151, PT, PT, R3, -0x24c28bd8, RZ ;  /* 0xdb3d742803977810 */ /* 0x000fc60007ffe0ff */
        /* <DEDUP_REMOVED lines=18> */
.L_x_12797:
[----:B------:R-:W-:Y:S05]  /*8e70*/  BSYNC.RECONVERGENT B1 ;  /* 0x0000000000017941 */ /* 0x000fea0003800200 */
.L_x_12796:
        /* <DEDUP_REMOVED lines=10> */
.L_x_12795:
        /* <DEDUP_REMOVED lines=16> */
.L_x_12804:
        /* <DEDUP_REMOVED lines=13> */
.L_x_12806:
[----:B------:R-:W-:Y:S05]  /*90f0*/  BSYNC.RECONVERGENT B2 ;  /* 0x0000000000027941 */ /* 0x000fea0003800200 */
.L_x_12805:
[----:B------:R-:W-:Y:S01]  /*9100*/  IMAD.WIDE.U32 R126, R174, -0x326172a9, RZ ;  /* 0xcd9e8d57ae7e7825 */ /* 0x000fe200078e00ff */
[----:B------:R-:W-:Y:S02]  /*9110*/  LOP3.LUT R172, R149, R125, R3, 0x96, !PT ;  /* 0x0000007d95ac7212 */ /* 0x000fe400078e9603 */
[----:B------:R-:W-:Y:S01]  /*9120*/  IADD3 R125, PT, PT, R3, -0x4498517b, RZ ;  /* 0xbb67ae85037d7810 */ /* 0x000fe20007ffe0ff */
[----:B------:R-:W-:Y:S01]  /*9130*/  VIADD R123, R2, 0x9e3779b9 ;  /* 0x9e3779b9027b7836 */ /* 0x000fe20000000000 */
[----:B-1----:R-:W-:Y:S01]  /*9140*/  LOP3.LUT R170, R147, R127, R2, 0x96, !PT ;  /* 0x0000007f93aa7212 */ /* 0x002fe200078e9602 */
        /* <DEDUP_REMOVED lines=49> */
[----:B------:R-:W-:Y:S02]  /*9460*/  IADD3 R123, PT, PT, R3, -0x695add53, RZ ;  /* 0x96a522ad037b7810 */ /* 0x000fe40007ffe0ff */
[----:B------:R-:W-:Y:S01]  /*9470*/  LOP3.LUT R160, R125, R126, R173, 0x96, !PT ;  /* 0x0000007e7da07212 */ /* 0x000fe200078e96ad */
[----:B------:R-:W-:Y:S01]  /*9480*/  HFMA2 R125, -RZ, RZ, 0, 0 ;  /* 0x00000000ff7d7431 */ /* 0x000fe200000001ff */
[----:B------:R-:W-:Y:S01]  /*9490*/  LOP3.LUT R162, R123, R124, R171, 0x96, !PT ;  /* 0x0000007c7ba27212 */ /* 0x000fe200078e96ab */
[----:B------:R-:W-:Y:S01]  /*94a0*/  IMAD.MOV.U32 R164, RZ, RZ, R172 ;  /* 0x000000ffffa47224 */ /* 0x000fe200078e00ac */
[----:B------:R-:W-:Y:S01]  /*94b0*/  MOV R123, R168 ;  /* 0x000000a8007b7202 */ /* 0x000fe20000000f00 */
[----:B------:R-:W-:-:S07]  /*94c0*/  IMAD.MOV.U32 R168, RZ, RZ, R170 ;  /* 0x000000ffffa87224 */ /* 0x000fce00078e00aa */
.L_x_12803:
[----:B------:R-:W-:Y:S05]  /*94d0*/  BSYNC.RECONVERGENT B1 ;  /* 0x0000000000017941 */ /* 0x000fea0003800200 */
.L_x_12802:
        /* <DEDUP_REMOVED lines=11> */
.L_x_12801:
[----:B------:R-:W-:Y:S01]  /*9590*/  IMAD.MOV.U32 R126, RZ, RZ, R125 ;  /* 0x000000ffff7e7224 */ /* 0x000fe200078e007d */
        /* <DEDUP_REMOVED lines=15> */
.L_x_12810:
        /* <DEDUP_REMOVED lines=13> */
.L_x_12812:
[----:B------:R-:W-:Y:S05]  /*9760*/  BSYNC.RECONVERGENT B2 ;  /* 0x0000000000027941 */ /* 0x000fea0003800200 */
.L_x_12811:
[----:B------:R-:W-:Y:S01]  /*9770*/  IMAD.WIDE.U32 R126, R174, -0x326172a9, RZ ;  /* 0xcd9e8d57ae7e7825 */ /* 0x000fe200078e00ff */
[----:B------:R-:W-:Y:S02]  /*9780*/  LOP3.LUT R172, R149, R125, R3, 0x96, !PT ;  /* 0x0000007d95ac7212 */ /* 0x000fe400078e9603 */
[C---:B------:R-:W-:Y:S01]  /*9790*/  IADD3 R125, PT, PT, R2.reuse, -0x61c88647, RZ ;  /* 0x9e3779b9027d7810 */ /* 0x040fe20007ffe0ff */
[----:B------:R-:W-:Y:S01]  /*97a0*/  VIADD R153, R2, 0x3c6ef372 ;  /* 0x3c6ef37202997836 */ /* 0x000fe20000000000 */
[----:B-1----:R-:W-:Y:S01]  /*97b0*/  LOP3.LUT R170, R147, R127, R2, 0x96, !PT ;  /* 0x0000007f93aa7212 */ /* 0x002fe200078e9602 */
[C---:B------:R-:W-:Y:S01]  /*97c0*/  VIADD R127, R3.reuse, 0xbb67ae85 ;  /* 0xbb67ae85037f7836 */ /* 0x040fe20000000000 */
[----:B------:R-:W-:Y:S01]  /*97d0*/  IADD3 R167, PT, PT, R3, 0x76cf5d0a, RZ ;  /* 0x76cf5d0a03a77810 */ /* 0x000fe20007ffe0ff */
[----:B------:R-:W-:-:S04]  /*97e0*/  IMAD.WIDE.U32 R172, R172, -0x326172a9, RZ ;  /* 0xcd9e8d57acac7825 */ /* 0x000fc800078e00ff */
[----:B------:R-:W-:Y:S01]  /*97f0*/  IMAD.WIDE.U32 R170, R170, -0x2daee0ad, RZ ;  /* 0xd2511f53aaaa7825 */ /* 0x000fe200078e00ff */
[----:B------:R-:W-:-:S04]  /*9800*/  LOP3.LUT R125, R125, R126, R173, 0x96, !PT ;  /* 0x0000007e7d7d7212 */ /* 0x000fc800078e96ad */
[----:B------:R-:W-:Y:S01]  /*9810*/  LOP3.LUT R127, R127, R124, R171, 0x96, !PT ;  /* 0x0000007c7f7f7212 */ /* 0x000fe200078e96ab */
[----:B------:R-:W-:-:S04]  /*9820*/  IMAD.WIDE.U32 R124, R125, -0x2daee0ad, RZ ;  /* 0xd2511f537d7c7825 */ /* 0x000fc800078e00ff */
[----:B------:R-:W-:Y:S01]  /*9830*/  IMAD.WIDE.U32 R126, R127, -0x326172a9, RZ ;  /* 0xcd9e8d577f7e7825 */ /* 0x000fe200078e00ff */
[----:B------:R-:W-:Y:S02]  /*9840*/  LOP3.LUT R167, R167, R170, R125, 0x96, !PT ;  /* 0x000000aaa7a77212 */ /* 0x000fe400078e967d */
[----:B------:R-:W-:Y:S02]  /*9850*/  IADD3 R125, PT, PT, R2, -0x255992d5, RZ ;  /* 0xdaa66d2b027d7810 */ /* 0x000fe40007ffe0ff */
[----:B------:R-:W-:Y:S01]  /*9860*/  LOP3.LUT R153, R153, R172, R127, 0x96, !PT ;  /* 0x000000ac99997212 */ /* 0x000fe200078e967f */
[----:B------:R-:W-:Y:S02]  /*9870*/  VIADD R127, R3, 0x32370b8f ;  /* 0x32370b8f037f7836 */ /* 0x000fe40000000000 */
        /* <DEDUP_REMOVED lines=9> */
[----:B------:R-:W-:Y:S02]  /*9910*/  IADD3 R125, PT, PT, R2, 0x1715609d, RZ ;  /* 0x1715609d027d7810 */ /* 0x000fe40007ffe0ff */
[----:B------:R-:W-:Y:S01]  /*9920*/  LOP3.LUT R153, R153, R172, R127, 0x96, !PT ;  /* 0x000000ac99997212 */ /* 0x000fe200078e967f */
[----:B------:R-:W-:Y:S02]  /*9930*/  VIADD R127, R3, 0xa9066899 ;  /* 0xa9066899037f7836 */ /* 0x000fe40000000000 */
        /* <DEDUP_REMOVED lines=21> */
[----:B------:R-:W-:Y:S02]  /*9a90*/  IADD3 R125, PT, PT, R2, -0x700cb87f, RZ ;  /* 0x8ff34781027d7810 */ /* 0x000fe40007ffe0ff */
[----:B------:R-:W-:Y:S01]  /*9aa0*/  LOP3.LUT R153, R153, R172, R127, 0x96, !PT ;  /* 0x000000ac99997212 */ /* 0x000fe200078e967f */
[----:B------:R-:W-:Y:S02]  /*9ab0*/  VIADD R127, R3, 0x96a522ad ;  /* 0x96a522ad037f7836 */ /* 0x000fe40000000000 */
[----:B------:R-:W-:-:S04]  /*9ac0*/  IMAD.WIDE.U32 R172, R167, -0x326172a9, RZ ;  /* 0xcd9e8d57a7ac7825 */ /* 0x000fc800078e00ff */
[----:B------:R-:W-:Y:S01]  /*9ad0*/  IMAD.WIDE.U32 R170, R153, -0x2daee0ad, RZ ;  /* 0xd2511f5399aa7825 */ /* 0x000fe200078e00ff */
[----:B------:R-:W-:Y:S02]  /*9ae0*/  LOP3.LUT R160, R125, R126, R173, 0x96, !PT ;  /* 0x0000007e7da07212 */ /* 0x000fe400078e96ad */
[----:B------:R-:W-:Y:S01]  /*9af0*/  MOV R164, R172 ;  /* 0x000000ac00a47202 */ /* 0x000fe20000000f00 */
[----:B------:R-:W-:Y:S01]  /*9b00*/  IMAD.MOV.U32 R126, RZ, RZ, RZ ;  /* 0x000000ffff7e7224 */ /* 0x000fe200078e00ff */
[----:B------:R-:W-:Y:S01]  /*9b10*/  LOP3.LUT R162, R127, R124, R171, 0x96, !PT ;  /* 0x0000007c7fa27212 */ /* 0x000fe200078e96ab */
[----:B------:R-:W-:Y:S01]  /*9b20*/  IMAD.MOV.U32 R124, RZ, RZ, R168 ;  /* 0x000000ffff7c7224 */ /* 0x000fe200078e00a8 */
[----:B------:R-:W-:-:S07]  /*9b30*/  MOV R168, R170 ;  /* 0x000000aa00a87202 */ /* 0x000fce0000000f00 */
.L_x_12809:
[----:B------:R-:W-:Y:S05]  /*9b40*/  BSYNC.RECONVERGENT B1 ;  /* 0x0000000000017941 */ /* 0x000fea0003800200 */
.L_x_12808:
        /* <DEDUP_REMOVED lines=9> */
[----:B------:R-:W-:-:S07]  /*9be0*/  FFMA.FTZ R124, R125, R64, R4 ;  /* 0x000000407d7c7223 */ /* 0x000fce0000010004 */
.L_x_12807:
[----:B------:R-:W-:Y:S01]  /*9bf0*/  MOV R127, R126 ;  /* 0x0000007e007f7202 */ /* 0x000fe20000000f00 */
        /* <DEDUP_REMOVED lines=15> */
.L_x_12816:
        /* <DEDUP_REMOVED lines=13> */
.L_x_12818:
[----:B------:R-:W-:Y:S05]  /*9dc0*/  BSYNC.RECONVERGENT B2 ;  /* 0x0000000000027941 */ /* 0x000fea0003800200 */
.L_x_12817:
[----:B-1----:R-:W-:Y:S01]  /*9dd0*/  IMAD.WIDE.U32 R170, R174, -0x326172a9, RZ ;  /* 0xcd9e8d57aeaa7825 */ /* 0x002fe200078e00ff */
        /* <DEDUP_REMOVED lines=60> */
.L_x_12815:
[----:B------:R-:W-:Y:S05]  /*a1a0*/  BSYNC.RECONVERGENT B1 ;  /* 0x0000000000017941 */ /* 0x000fea0003800200 */
.L_x_12814:
        /* <DEDUP_REMOVED lines=11> */
.L_x_12813:
        /* <DEDUP_REMOVED lines=16> */
.L_x_12822:
        /* <DEDUP_REMOVED lines=13> */
.L_x_12824:
[----:B------:R-:W-:Y:S05]  /*a430*/  BSYNC.RECONVERGENT B2 ;  /* 0x0000000000027941 */ /* 0x000fea0003800200 */
.L_x_12823:
[----:B-1----:R-:W-:Y:S01]  /*a440*/  IMAD.WIDE.U32 R170, R174, -0x326172a9, RZ ;  /* 0xcd9e8d57aeaa7825 */ /* 0x002fe200078e00ff */
        /* <DEDUP_REMOVED lines=8> */
[----:B------:R-:W-:Y:S01]  /*a4d0*/  IMAD.MOV.U32 R158, RZ, RZ, RZ ;  /* 0x000000ffff9e7224 */ /* 0x000fe200078e00ff */
[----:B------:R-:W-:Y:S01]  /*a4e0*/  LOP3.LUT R155, R155, R126, R173, 0x96, !PT ;  /* 0x0000007e9b9b7212 */ /* 0x000fe200078e96ad */
[----:B------:R-:W-:-:S04]  /*a4f0*/  IMAD.WIDE.U32 R126, R127, -0x2daee0ad, RZ ;  /* 0xd2511f537f7e7825 */ /* 0x000fc800078e00ff */
[----:B------:R-:W-:Y:S01]  /*a500*/  IMAD.WIDE.U32 R170, R155, -0x326172a9, RZ ;  /* 0xcd9e8d579baa7825 */ /* 0x000fe200078e00ff */
[----:B------:R-:W-:Y:S02]  /*a510*/  LOP3.LUT R167, R167, R172, R127, 0x96, !PT ;  /* 0x000000aca7a77212 */ /* 0x000fe400078e967f */
[C---:B------:R-:W-:Y:S01]  /*a520*/  IADD3 R127, PT, PT, R2.reuse, -0x255992d5, RZ ;  /* 0xdaa66d2b027f7810 */ /* 0x040fe20007ffe0ff */
        /* <DEDUP_REMOVED lines=10> */
[----:B------:R-:W-:Y:S02]  /*a5d0*/  LOP3.LUT R167, R167, R172, R127, 0x96, !PT ;  /* 0x000000aca7a77212 */ /* 0x000fe400078e967f */
[C---:B------:R-:W-:Y:S01]  /*a5e0*/  IADD3 R127, PT, PT, R2.reuse, 0x1715609d, RZ ;  /* 0x1715609d027f7810 */ /* 0x040fe20007ffe0ff */
        /* <DEDUP_REMOVED lines=29> */
[----:B------:R-:W-:Y:S01]  /*a7c0*/  MOV R164, R178 ;  /* 0x000000b200a47202 */ /* 0x000fe20000000f00 */
[----:B------:R-:W-:-:S05]  /*a7d0*/  VIADD R155, R3, 0x96a522ad ;  /* 0x96a522ad039b7836 */ /* 0x000fca0000000000 */
[----:B------:R-:W-:Y:S01]  /*a7e0*/  LOP3.LUT R162, R155, R126, R173, 0x96, !PT ;  /* 0x0000007e9ba27212 */ /* 0x000fe200078e96ad */
[----:B------:R-:W-:Y:S01]  /*a7f0*/  IMAD.MOV.U32 R126, RZ, RZ, R168 ;  /* 0x000000ffff7e7224 */ /* 0x000fe200078e00a8 */
[----:B------:R-:W-:-:S07]  /*a800*/  MOV R168, R172 ;  /* 0x000000ac00a87202 */ /* 0x000fce0000000f00 */
.L_x_12821:
[----:B------:R-:W-:Y:S05]  /*a810*/  BSYNC.RECONVERGENT B1 ;  /* 0x0000000000017941 */ /* 0x000fea0003800200 */
.L_x_12820:
        /* <DEDUP_REMOVED lines=10> */
.L_x_12819:
        /* <DEDUP_REMOVED lines=16> */
.L_x_12828:
        /* <DEDUP_REMOVED lines=13> */
.L_x_12830:
[----:B------:R-:W-:Y:S05]  /*aa90*/  BSYNC.RECONVERGENT B2 ;  /* 0x0000000000027941 */ /* 0x000fea0003800200 */
.L_x_12829:
        /* <DEDUP_REMOVED lines=61> */
.L_x_12827:
[----:B------:R-:W-:Y:S05]  /*ae70*/  BSYNC.RECONVERGENT B1 ;  /* 0x0000000000017941 */ /* 0x000fea0003800200 */
.L_x_12826:
        /* <DEDUP_REMOVED lines=12> */
.L_x_12782:
[----:B0-----:R-:W-:Y:S01]  /*af40*/  IMAD.MOV.U32 R122, RZ, RZ, R167 ;  /* 0x000000ffff7a7224 */ /* 0x001fe200078e00a7 */
[----:B--2---:R-:W-:Y:S01]  /*af50*/  MOV R168, R158 ;  /* 0x0000009e00a87202 */ /* 0x004fe20000000f00 */
[----:B------:R-:W-:Y:S01]  /*af60*/  IMAD.MOV.U32 R120, RZ, RZ, RZ ;  /* 0x000000ffff787224 */ /* 0x000fe200078e00ff */
        /* <DEDUP_REMOVED lines=17> */
.L_x_12834:
        /* <DEDUP_REMOVED lines=13> */
.L_x_12836:
[----:B------:R-:W-:Y:S05]  /*b150*/  BSYNC.RECONVERGENT B2 ;  /* 0x0000000000027941 */ /* 0x000fea0003800200 */
.L_x_12835:
[----:B------:R-:W-:Y:S01]  /*b160*/  IMAD.WIDE.U32 R122, R174, -0x326172a9, RZ ;  /* 0xcd9e8d57ae7a7825 */ /* 0x000fe200078e00ff */
[----:B------:R-:W-:Y:S02]  /*b170*/  LOP3.LUT R126, R149, R121, R3, 0x96, !PT ;  /* 0x00000079957e7212 */ /* 0x000fe400078e9603 */
[----:B------:R-:W-:Y:S02]  /*b180*/  IADD3 R121, PT, PT, R2, -0x61c88647, RZ ;  /* 0x9e3779b902797810 */ /* 0x000fe40007ffe0ff */
        /* <DEDUP_REMOVED lines=50> */
[----:B------:R-:W-:Y:S01]  /*b4b0*/  IMAD.WIDE.U32 R168, R168, -0x2daee0ad, RZ ;  /* 0xd2511f53a8a87825 */ /* 0x000fe200078e00ff */
[----:B------:R-:W-:-:S03]  /*b4c0*/  MOV R164, R122 ;  /* 0x0000007a00a47202 */ /* 0x000fc60000000f00 */
[----:B------:R-:W-:Y:S01]  /*b4d0*/  HFMA2 R122, -RZ, RZ, 0, 0 ;  /* 0x00000000ff7a7431 */ /* 0x000fe200000001ff */
[----:B------:R-:W-:Y:S01]  /*b4e0*/  LOP3.LUT R160, R121, R120, R123, 0x96, !PT ;  /* 0x0000007879a07212 */ /* 0x000fe200078e967b */
[----:B------:R-:W-:Y:S02]  /*b4f0*/  VIADD R125, R3, 0x96a522ad ;  /* 0x96a522ad037d7836 */ /* 0x000fe40000000000 */
[----:B------:R-:W-:-:S03]  /*b500*/  IMAD.MOV.U32 R120, RZ, RZ, R158 ;  /* 0x000000ffff787224 */ /* 0x000fc600078e009e */
[----:B------:R-:W-:-:S07]  /*b510*/  LOP3.LUT R162, R125, R162, R169, 0x96, !PT ;  /* 0x000000a27da27212 */ /* 0x000fce00078e96a9 */
.L_x_12833:
[----:B------:R-:W-:Y:S05]  /*b520*/  BSYNC.RECONVERGENT B1 ;  /* 0x0000000000017941 */ /* 0x000fea0003800200 */
.L_x_12832:
        /* <DEDUP_REMOVED lines=10> */
.L_x_12831:
        /* <DEDUP_REMOVED lines=16> */
.L_x_12840:
        /* <DEDUP_REMOVED lines=13> */
.L_x_12842:
[----:B------:R-:W-:Y:S05]  /*b7a0*/  BSYNC.RECONVERGENT B2 ;  /* 0x0000000000027941 */ /* 0x000fea0003800200 */
.L_x_12841:
[----:B------:R-:W-:Y:S01]  /*b7b0*/  IMAD.WIDE.U32 R124, R174, -0x326172a9, RZ ;  /* 0xcd9e8d57ae7c7825 */ /* 0x000fe200078e00ff */
[----:B-1----:R-:W-:Y:S02]  /*b7c0*/  LOP3.LUT R170, R149, R123, R3, 0x96, !PT ;  /* 0x0000007b95aa7212 */ /* 0x002fe400078e9603 */
        /* <DEDUP_REMOVED lines=54> */
[----:B------:R-:W-:Y:S02]  /*bb30*/  VIADD R121, R3, 0x96a522ad ;  /* 0x96a522ad03797836 */ /* 0x000fe40000000000 */
[----:B------:R-:W-:-:S03]  /*bb40*/  IMAD.MOV.U32 R123, RZ, RZ, RZ ;  /* 0x000000ffff7b7224 */ /* 0x000fc600078e00ff */
[----:B------:R-:W-:Y:S01]  /*bb50*/  LOP3.LUT R162, R121, R122, R127, 0x96, !PT ;  /* 0x0000007a79a27212 */ /* 0x000fe200078e967f */
[----:B------:R-:W-:Y:S01]  /*bb60*/  IMAD.MOV.U32 R121, RZ, RZ, R168 ;  /* 0x000000ffff797224 */ /* 0x000fe200078e00a8 */
[----:B------:R-:W-:-:S07]  /*bb70*/  MOV R168, R126 ;  /* 0x0000007e00a87202 */ /* 0x000fce0000000f00 */
.L_x_12839:
[----:B------:R-:W-:Y:S05]  /*bb80*/  BSYNC.RECONVERGENT B1 ;  /* 0x0000000000017941 */ /* 0x000fea0003800200 */
.L_x_12838:
        /* <DEDUP_REMOVED lines=11> */
.L_x_12837:
        /* <DEDUP_REMOVED lines=16> */
.L_x_12846:
        /* <DEDUP_REMOVED lines=13> */
.L_x_12848:
[----:B------:R-:W-:Y:S05]  /*be10*/  BSYNC.RECONVERGENT B2 ;  /* 0x0000000000027941 */ /* 0x000fea0003800200 */
.L_x_12847:
[----:B------:R-:W-:Y:S01]  /*be20*/  IMAD.WIDE.U32 R124, R174, -0x326172a9, RZ ;  /* 0xcd9e8d57ae7c7825 */ /* 0x000fe200078e00ff */
[----:B-1----:R-:W-:-:S03]  /*be30*/  LOP3.LUT R170, R149, R123, R3, 0x96, !PT ;  /* 0x0000007b95aa7212 */ /* 0x002fc600078e9603 */
        /* <DEDUP_REMOVED lines=54> */
[----:B------:R-:W-:Y:S02]  /*c1a0*/  HFMA2 R124, -RZ, RZ, 0, 0 ;  /* 0x00000000ff7c7431 */ /* 0x000fe400000001ff */
[----:B------:R-:W-:Y:S01]  /*c1b0*/  IMAD.MOV.U32 R164, RZ, RZ, R170 ;  /* 0x000000ffffa47224 */ /* 0x000fe200078e00aa */
[----:B------:R-:W-:Y:S02]  /*c1c0*/  LOP3.LUT R162, R125, R122, R127, 0x96, !PT ;  /* 0x0000007a7da27212 */ /* 0x000fe400078e967f */
[----:B------:R-:W-:Y:S01]  /*c1d0*/  MOV R122, R168 ;  /* 0x000000a8007a7202 */ /* 0x000fe20000000f00 */
[----:B------:R-:W-:-:S07]  /*c1e0*/  IMAD.MOV.U32 R168, RZ, RZ, R126 ;  /* 0x000000ffffa87224 */ /* 0x000fce00078e007e */
.L_x_12845:
[----:B------:R-:W-:Y:S05]  /*c1f0*/  BSYNC.RECONVERGENT B1 ;  /* 0x0000000000017941 */ /* 0x000fea0003800200 */
.L_x_12844:
        /* <DEDUP_REMOVED lines=10> */
.L_x_12843:
        /* <DEDUP_REMOVED lines=16> */
.L_x_12852:
        /* <DEDUP_REMOVED lines=13> */
.L_x_12854:
[----:B------:R-:W-:Y:S05]  /*c470*/  BSYNC.RECONVERGENT B2 ;  /* 0x0000000000027941 */ /* 0x000fea0003800200 */
.L_x_12853:
[----:B------:R-:W-:Y:S01]  /*c480*/  IMAD.WIDE.U32 R126, R174, -0x326172a9, RZ ;  /* 0xcd9e8d57ae7e7825 */ /* 0x000fe200078e00ff */
[----:B------:R-:W-:Y:S02]  /*c490*/  LOP3.LUT R172, R149, R125, R3, 0x96, !PT ;  /* 0x0000007d95ac7212 */ /* 0x000fe400078e9603 */
[----:B------:R-:W-:Y:S01]  /*c4a0*/  IADD3 R123, PT, PT, R2, -0x61c88647, RZ ;  /* 0x9e3779b9027b7810 */ /* 0x000fe20007ffe0ff */
[----:B------:R-:W-:Y:S01]  /*c4b0*/  VIADD R125, R3, 0xbb67ae85 ;  /* 0xbb67ae85037d7836 */ /* 0x000fe20000000000 */
[----:B-1----:R-:W-:Y:S01]  /*c4c0*/  LOP3.LUT R170, R147, R127, R2, 0x96, !PT ;  /* 0x0000007f93aa7212 */ /* 0x002fe200078e9602 */
[----:B------:R-:W-:Y:S01]  /*c4d0*/  IMAD.WIDE.U32 R172, R172, -0x326172a9, RZ ;  /* 0xcd9e8d57acac7825 */ /* 0x000fe200078e00ff */
[----:B------:R-:W-:-:S03]  /*c4e0*/  IADD3 R167, PT, PT, R3, 0x76cf5d0a, RZ ;  /* 0x76cf5d0a03a77810 */ /* 0x000fc60007ffe0ff */
[----:B------:R-:W-:Y:S01]  /*c4f0*/  IMAD.WIDE.U32 R170, R170, -0x2daee0ad, RZ ;  /* 0xd2511f53aaaa7825 */ /* 0x000fe200078e00ff */
[----:B------:R-:W-:-:S04]  /*c500*/  LOP3.LUT R123, R123, R126, R173, 0x96, !PT ;  /* 0x0000007e7b7b7212 */ /* 0x000fc800078e96ad */
        /* <DEDUP_REMOVED lines=52> */
.L_x_12851:
[----:B------:R-:W-:Y:S05]  /*c850*/  BSYNC.RECONVERGENT B1 ;  /* 0x0000000000017941 */ /* 0x000fea0003800200 */
.L_x_12850:
        /* <DEDUP_REMOVED lines=11> */
.L_x_12849:
        /* <DEDUP_REMOVED lines=16> */
.L_x_12858:
        /* <DEDUP_REMOVED lines=13> */
.L_x_12860:
[----:B------:R-:W-:Y:S05]  /*cae0*/  BSYNC.RECONVERGENT B2 ;  /* 0x0000000000027941 */ /* 0x000fea0003800200 */
.L_x_12859:
[----:B------:R-:W-:Y:S01]  /*caf0*/  IMAD.WIDE.U32 R126, R174, -0x326172a9, RZ ;  /* 0xcd9e8d57ae7e7825 */ /* 0x000fe200078e00ff */
[----:B------:R-:W-:Y:S02]  /*cb00*/  LOP3.LUT R172, R149, R125, R3, 0x96, !PT ;  /* 0x0000007d95ac7212 */ /* 0x000fe400078e9603 */
[C---:B------:R-:W-:Y:S01]  /*cb10*/  IADD3 R153, PT, PT, R2.reuse, 0x3c6ef372, RZ ;  /* 0x3c6ef37202997810 */ /* 0x040fe20007ffe0ff */
[----:B------:R-:W-:Y:S01]  /*cb20*/  VIADD R125, R2, 0x9e3779b9 ;  /* 0x9e3779b9027d7836 */ /* 0x000fe20000000000 */
[----:B-1----:R-:W-:Y:S01]  /*cb30*/  LOP3.LUT R170, R147, R127, R2, 0x96, !PT ;  /* 0x0000007f93aa7212 */ /* 0x002fe200078e9602 */
        /* <DEDUP_REMOVED lines=56> */
.L_x_12857:
[----:B------:R-:W-:Y:S05]  /*cec0*/  BSYNC.RECONVERGENT B1 ;  /* 0x0000000000017941 */ /* 0x000fea0003800200 */
.L_x_12856:
        /* <DEDUP_REMOVED lines=10> */
.L_x_12855:
        /* <DEDUP_REMOVED lines=16> */
.L_x_12864:
        /* <DEDUP_REMOVED lines=13> */
.L_x_12866:
[----:B------:R-:W-:Y:S05]  /*d140*/  BSYNC.RECONVERGENT B2 ;  /* 0x0000000000027941 */ /* 0x000fea0003800200 */
.L_x_12865:
        /* <DEDUP_REMOVED lines=61> */
.L_x_12863:
[----:B------:R-:W-:Y:S05]  /*d520*/  BSYNC.RECONVERGENT B1 ;  /* 0x0000000000017941 */ /* 0x000fea0003800200 */
.L_x_12862:
        /* <DEDUP_REMOVED lines=11> */
.L_x_12861:
        /* <DEDUP_REMOVED lines=16> */
.L_x_12870:
        /* <DEDUP_REMOVED lines=13> */
.L_x_12872:
[----:B------:R-:W-:Y:S05]  /*d7b0*/  BSYNC.RECONVERGENT B2 ;  /* 0x0000000000027941 */ /* 0x000fea0003800200 */
.L_x_12871:
[----:B-1----:R-:W-:Y:S01]  /*d7c0*/  IMAD.WIDE.U32 R170, R174, -0x326172a9, RZ ;  /* 0xcd9e8d57aeaa7825 */ /* 0x002fe200078e00ff */
        /* <DEDUP_REMOVED lines=56> */
[----:B------:R-:W-:Y:S01]  /*db50*/  IMAD.MOV.U32 R164, RZ, RZ, R178 ;  /* 0x000000ffffa47224 */ /* 0x000fe200078e00b2 */
[----:B------:R-:W-:Y:S02]  /*db60*/  LOP3.LUT R162, R155, R126, R173, 0x96, !PT ;  /* 0x0000007e9ba27212 */ /* 0x000fe400078e96ad */
[----:B------:R-:W-:Y:S01]  /*db70*/  MOV R126, R168 ;  /* 0x000000a8007e7202 */ /* 0x000fe20000000f00 */
[----:B------:R-:W-:-:S07]  /*db80*/  IMAD.MOV.U32 R168, RZ, RZ, R172 ;  /* 0x000000ffffa87224 */ /* 0x000fce00078e00ac */
.L_x_12869:
[----:B------:R-:W-:Y:S05]  /*db90*/  BSYNC.RECONVERGENT B1 ;  /* 0x0000000000017941 */ /* 0x000fea0003800200 */
.L_x_12868:
        /* <DEDUP_REMOVED lines=10> */
.L_x_12867:
        /* <DEDUP_REMOVED lines=16> */
.L_x_12875:
        /* <DEDUP_REMOVED lines=13> */
.L_x_12877:
[----:B------:R-:W-:Y:S05]  /*de10*/  BSYNC.RECONVERGENT B2 ;  /* 0x0000000000027941 */ /* 0x000fea0003800200 */
.L_x_12876:
        /* <DEDUP_REMOVED lines=61> */
.L_x_12874:
[----:B------:R-:W-:Y:S05]  /*e1f0*/  BSYNC.RECONVERGENT B1 ;  /* 0x0000000000017941 */ /* 0x000fea0003800200 */
.L_x_12873:
        /* <DEDUP_REMOVED lines=11> */
.L_x_12825:
[----:B-1----:R-:W0:Y:S01]  /*e2b0*/  LDC.64 R170, c[0x0][0x3a8] ;  /* 0x0000ea00ffaa7b82 */ /* 0x002e220000000a00 */
[----:B------:R-:W-:Y:S01]  /*e2c0*/  MOV R158, R168 ;  /* 0x000000a8009e7202 */ /* 0x000fe20000000f00 */
[----:B0-----:R-:W-:-:S05]  /*e2d0*/  IMAD.WIDE.U32 R170, R166, 0x20, R170 ;  /* 0x00000020a6aa7825 */ /* 0x001fca00078e00aa */
[----:B------:R0:W-:Y:S04]  /*e2e0*/  STG.E.128 desc[UR8][R170.64], R120 ;  /* 0x00000078aa007986 */ /* 0x0001e8000c101d08 */
[----:B------:R0:W-:Y:S01]  /*e2f0*/  STG.E.128 desc[UR8][R170.64+0x10], R124 ;  /* 0x0000107caa007986 */ /* 0x0001e2000c101d08 */
[----:B------:R-:W-:Y:S05]  /*e300*/  @!P0 BRA `(.L_x_12878) ;  /* 0x0000000000508947 */ /* 0x000fea0003800000 */
[----:B------:R-:W-:Y:S01]  /*e310*/  IMAD.U32 R169, R155, 0x10000, RZ ;  /* 0x000100009ba97824 */ /* 0x000fe200078e00ff */
[----:B------:R-:W1:Y:S01]  /*e320*/  LDC.64 R178, c[0x0][0x3b0] ;  /* 0x0000ec00ffb27b82 */ /* 0x000e620000000a00 */
[----:B------:R-:W-:Y:S02]  /*e330*/  LOP3.LUT R168, R156, 0xffff, RZ, 0xc0, !PT ;  /* 0x0000ffff9ca87812 */ /* 0x000fe400078ec0ff */
[----:B0-----:R-:W-:Y:S02]  /*e340*/  PRMT R171, R154, 0x7104, RZ ;  /* 0x000071049aab7816 */ /* 0x001fe400000000ff */
        /* <DEDUP_REMOVED lines=16> */
.L_x_12878:
[----:B------:R-:W-:Y:S01]  /*e450*/  IADD3 R166, PT, PT, R166, 0x80, RZ ;  /* 0x00000080a6a67810 */ /* 0x000fe20007ffe0ff */
[----:B------:R-:W-:-:S07]  /*e460*/  VIADD R165, R165, 0x80 ;  /* 0x00000080a5a57836 */ /* 0x000fce0000000000 */
.L_x_12781:
[----:B------:R-:W-:Y:S05]  /*e470*/  BSYNC.RECONVERGENT B0 ;  /* 0x0000000000007941 */ /* 0x000fea0003800200 */
.L_x_12780:
        /* <DEDUP_REMOVED lines=8> */
[----:B-----5:R3:W5:Y:S01]  /*e500*/  @P0 LDG.E.128 R12, desc[UR8][R128.64] ;  /* 0x00000008800c0981 */ /* 0x020762000c1e1d00 */
[----:B----4-:R-:W-:-:S05]  /*e510*/  @P3 IMAD.WIDE.U32 R130, R166, 0x20, R130 ;  /* 0x00000020a6823825 */ /* 0x010fca00078e0082 */
[----:B------:R3:W5:Y:S04]  /*e520*/  @P3 LDG.E.128 R8, desc[UR8][R130.64] ;  /* 0x0000000882083981 */ /* 0x000768000c1e1d00 */
[----:B------:R3:W5:Y:S01]  /*e530*/  @P3 LDG.E.128 R4, desc[UR8][R130.64+0x10] ;  /* 0x0000100882043981 */ /* 0x000762000c1e1d00 */
[----:B------:R-:W-:Y:S05]  /*e540*/  @!P3 BRA `(.L_x_12881) ;  /* 0x0000003000e4b947 */ /* 0x000fea0003800000 */
[----:B------:R-:W-:Y:S01]  /*e550*/  ISETP.GT.AND P3, PT, R0, RZ, PT ;  /* 0x000000ff0000720c */ /* 0x000fe20003f64270 */
[----:B-12---:R-:W-:Y:S01]  /*e560*/  IMAD.MOV.U32 R168, RZ, RZ, R158 ;  /* 0x000000ffffa87224 */ /* 0x006fe200078e009e */
[----:B---3--:R-:W-:Y:S02]  /*e570*/  MOV R130, R167 ;  /* 0x000000a700827202 */ /* 0x008fe40000000f00 */
        /* <DEDUP_REMOVED lines=18> */
.L_x_12885:
        /* <DEDUP_REMOVED lines=13> */
.L_x_12887:
[----:B------:R-:W-:Y:S05]  /*e770*/  BSYNC.RECONVERGENT B2 ;  /* 0x0000000000027941 */ /* 0x000fea0003800200 */
.L_x_12886:
        /* <DEDUP_REMOVED lines=43> */
[----:B------:R-:W-:-:S04]  /*ea30*/  LOP3.LUT R129, R129, R130, R135, 0x96, !PT ;  /* 0x0000008281817212 */ /* 0x000fc800078e9687 */
[----:B------:R-:W-:Y:S01]  /*ea40*/  LOP3.LUT R128, R131, R128, R133, 0x96, !PT ;  /* 0x0000008083807212 */ /* 0x000fe200078e9685 */
[----:B------:R-:W-:Y:S01]  /*ea50*/  IMAD.WIDE.U32 R162, R129, -0x2daee0ad, RZ ;  /* 0xd2511f5381a27825 */ /* 0x000fe200078e00ff */
[----:B------:R-:W-:-:S03]  /*ea60*/  IADD3 R131, PT, PT, R2, -0xe443238, RZ ;  /* 0xf1bbcdc802837810 */ /* 0x000fc60007ffe0ff */
        /* <DEDUP_REMOVED lines=12> */
[----:B------:R-:W-:-:S07]  /*eb30*/  IMAD.MOV.U32 R130, RZ, RZ, RZ ;  /* 0x000000ffff827224 */ /* 0x000fce00078e00ff */
.L_x_12884:
[----:B------:R-:W-:Y:S05]  /*eb40*/  BSYNC.RECONVERGENT B1 ;  /* 0x0000000000017941 */ /* 0x000fea0003800200 */
.L_x_12883:
        /* <DEDUP_REMOVED lines=10> */
.L_x_12882:
        /* <DEDUP_REMOVED lines=16> */
.L_x_12891:
        /* <DEDUP_REMOVED lines=13> */
.L_x_12893:
[----:B------:R-:W-:Y:S05]  /*edc0*/  BSYNC.RECONVERGENT B2 ;  /* 0x0000000000027941 */ /* 0x000fea0003800200 */
.L_x_12892:
[----:B------:R-:W-:Y:S01]  /*edd0*/  IMAD.WIDE.U32 R132, R174, -0x326172a9, RZ ;  /* 0xcd9e8d57ae847825 */ /* 0x000fe200078e00ff */
[----:B0-----:R-:W-:Y:S02]  /*ede0*/  LOP3.LUT R170, R149, R131, R3, 0x96, !PT ;  /* 0x0000008395aa7212 */ /* 0x001fe400078e9603 */
        /* <DEDUP_REMOVED lines=59> */
.L_x_12890:
[----:B------:R-:W-:Y:S05]  /*f1a0*/  BSYNC.RECONVERGENT B1 ;  /* 0x0000000000017941 */ /* 0x000fea0003800200 */
.L_x_12889:
        /* <DEDUP_REMOVED lines=11> */
.L_x_12888:
        /* <DEDUP_REMOVED lines=16> */
.L_x_12897:
        /* <DEDUP_REMOVED lines=13> */
.L_x_12899:
[----:B------:R-:W-:Y:S05]  /*f430*/  BSYNC.RECONVERGENT B2 ;  /* 0x0000000000027941 */ /* 0x000fea0003800200 */
.L_x_12898:
[----:B------:R-:W-:Y:S01]  /*f440*/  IMAD.WIDE.U32 R132, R174, -0x326172a9, RZ ;  /* 0xcd9e8d57ae847825 */ /* 0x000fe200078e00ff */
[----:B0-----:R-:W-:Y:S02]  /*f450*/  LOP3.LUT R170, R149, R131, R3, 0x96, !PT ;  /* 0x0000008395aa7212 */ /* 0x001fe400078e9603 */
[----:B------:R-:W-:Y:S02]  /*f460*/  IADD3 R131, PT, PT, R2, -0x61c88647, RZ ;  /* 0x9e3779b902837810 */ /* 0x000fe40007ffe0ff */
[----:B------:R-:W-:Y:S01]  /*f470*/  LOP3.LUT R134, R147, R133, R2, 0x96, !PT ;  /* 0x0000008593867212 */ /* 0x000fe200078e9602 */
[C---:B------:R-:W-:Y:S01]  /*f480*/  VIADD R133, R3.reuse, 0xbb67ae85 ;  /* 0xbb67ae8503857836 */ /* 0x040fe20000000000 */
[----:B------:R-:W-:Y:S01]  /*f490*/  IADD3 R151, PT, PT, R3, 0x76cf5d0a, RZ ;  /* 0x76cf5d0a03977810 */ /* 0x000fe20007ffe0ff */
[----:B------:R-:W-:-:S04]  /*f4a0*/  IMAD.WIDE.U32 R170, R170, -0x326172a9, RZ ;  /* 0xcd9e8d57aaaa7825 */ /* 0x000fc800078e00ff */
[----:B------:R-:W-:Y:S01]  /*f4b0*/  IMAD.WIDE.U32 R134, R134, -0x2daee0ad, RZ ;  /* 0xd2511f5386867825 */ /* 0x000fe200078e00ff */
[----:B------:R-:W-:-:S04]  /*f4c0*/  LOP3.LUT R131, R131, R132, R171, 0x96, !PT ;  /* 0x0000008483837212 */ /* 0x000fc800078e96ab */
[----:B------:R-:W-:Y:S01]  /*f4d0*/  LOP3.LUT R133, R133, R130, R135, 0x96, !PT ;  /* 0x0000008285857212 */ /* 0x000fe200078e9687 */
[----:B------:R-:W-:Y:S02]  /*f4e0*/  VIADD R135, R2, 0x3c6ef372 ;  /* 0x3c6ef37202877836 */ /* 0x000fe40000000000 */
        /* <DEDUP_REMOVED lines=50> */
.L_x_12896:
[----:B------:R-:W-:Y:S05]  /*f810*/  BSYNC.RECONVERGENT B1 ;  /* 0x0000000000017941 */ /* 0x000fea0003800200 */
.L_x_12895:
        /* <DEDUP_REMOVED lines=10> */
.L_x_12894:
        /* <DEDUP_REMOVED lines=16> */
.L_x_12903:
        /* <DEDUP_REMOVED lines=13> */
.L_x_12905:
[----:B------:R-:W-:Y:S05]  /*fa90*/  BSYNC.RECONVERGENT B2 ;  /* 0x0000000000027941 */ /* 0x000fea0003800200 */
.L_x_12904:
        /* <DEDUP_REMOVED lines=61> */
.L_x_12902:
[----:B------:R-:W-:Y:S05]  /*fe70*/  BSYNC.RECONVERGENT B1 ;  /* 0x0000000000017941 */ /* 0x000fea0003800200 */
.L_x_12901:
        /* <DEDUP_REMOVED lines=11> */
.L_x_12900:
        /* <DEDUP_REMOVED lines=16> */
.L_x_12909:
        /* <DEDUP_REMOVED lines=13> */
.L_x_12911:
[----:B------:R-:W-:Y:S05]  /*10100*/  BSYNC.RECONVERGENT B2 ;  /* 0x0000000000027941 */ /* 0x000fea0003800200 */
.L_x_12910:
[----:B------:R-:W-:Y:S01]  /*10110*/  IMAD.WIDE.U32 R134, R174, -0x326172a9, RZ ;  /* 0xcd9e8d57ae867825 */ /* 0x000fe200078e00ff */
[----:B------:R-:W-:Y:S02]  /*10120*/  LOP3.LUT R172, R149, R133, R3, 0x96, !PT ;  /* 0x0000008595ac7212 */ /* 0x000fe400078e9603 */
[C---:B------:R-:W-:Y:S01]  /*10130*/  IADD3 R133, PT, PT, R2.reuse, -0x61c88647, RZ ;  /* 0x9e3779b902857810 */ /* 0x040fe20007ffe0ff */
[----:B------:R-:W-:Y:S01]  /*10140*/  VIADD R153, R2, 0x3c6ef372 ;  /* 0x3c6ef37202997836 */ /* 0x000fe20000000000 */
[----:B0-----:R-:W-:Y:S01]  /*10150*/  LOP3.LUT R170, R147, R135, R2, 0x96, !PT ;  /* 0x0000008793aa7212 */ /* 0x001fe200078e9602 */
        /* <DEDUP_REMOVED lines=56> */
.L_x_12908:
[----:B------:R-:W-:Y:S05]  /*104e0*/  BSYNC.RECONVERGENT B1 ;  /* 0x0000000000017941 */ /* 0x000fea0003800200 */
.L_x_12907:
        /* <DEDUP_REMOVED lines=10> */
.L_x_12906:
        /* <DEDUP_REMOVED lines=16> */
.L_x_12915:
        /* <DEDUP_REMOVED lines=13> */
.L_x_12917:
[----:B------:R-:W-:Y:S05]  /*10760*/  BSYNC.RECONVERGENT B2 ;  /* 0x0000000000027941 */ /* 0x000fea0003800200 */
.L_x_12916:
        /* <DEDUP_REMOVED lines=61> */
.L_x_12914:
[----:B------:R-:W-:Y:S05]  /*10b40*/  BSYNC.RECONVERGENT B1 ;  /* 0x0000000000017941 */ /* 0x000fea0003800200 */
.L_x_12913:
        /* <DEDUP_REMOVED lines=11> */
.L_x_12912:
        /* <DEDUP_REMOVED lines=16> */
.L_x_12921:
        /* <DEDUP_REMOVED lines=13> */
.L_x_12923:
[----:B------:R-:W-:Y:S05]  /*10dd0*/  BSYNC.RECONVERGENT B2 ;  /* 0x0000000000027941 */ /* 0x000fea0003800200 */
.L_x_12922:
[----:B0-----:R-:W-:Y:S01]  /*10de0*/  IMAD.WIDE.U32 R170, R174, -0x326172a9, RZ ;  /* 0xcd9e8d57aeaa7825 */ /* 0x001fe200078e00ff */
        /* <DEDUP_REMOVED lines=60> */
.L_x_12920:
[----:B------:R-:W-:Y:S05]  /*111b0*/  BSYNC.RECONVERGENT B1 ;  /* 0x0000000000017941 */ /* 0x000fea0003800200 */
.L_x_12919:
        /* <DEDUP_REMOVED lines=10> */
.L_x_12918:
        /* <DEDUP_REMOVED lines=16> */
.L_x_12927:
        /* <DEDUP_REMOVED lines=13> */
.L_x_12929:
[----:B------:R-:W-:Y:S05]  /*11430*/  BSYNC.RECONVERGENT B2 ;  /* 0x0000000000027941 */ /* 0x000fea0003800200 */
.L_x_12928:
        /* <DEDUP_REMOVED lines=61> */
.L_x_12926:
[----:B------:R-:W-:Y:S05]  /*11810*/  BSYNC.RECONVERGENT B1 ;  /* 0x0000000000017941 */ /* 0x000fea0003800200 */
.L_x_12925:
        /* <DEDUP_REMOVED lines=12> */
.L_x_12881:
[----:B---3--:R-:W-:Y:S01]  /*118e0*/  IMAD.MOV.U32 R130, RZ, RZ, R167 ;  /* 0x000000ffff827224 */ /* 0x008fe200078e00a7 */
[----:B-12---:R-:W-:Y:S01]  /*118f0*/  MOV R168, R158 ;  /* 0x0000009e00a87202 */ /* 0x006fe20000000f00 */
        /* <DEDUP_REMOVED lines=18> */
.L_x_12933:
        /* <DEDUP_REMOVED lines=13> */
.L_x_12935:
[----:B------:R-:W-:Y:S05]  /*11af0*/  BSYNC.RECONVERGENT B2 ;  /* 0x0000000000027941 */ /* 0x000fea0003800200 */
.L_x_12934:
        /* <DEDUP_REMOVED lines=60> */
.L_x_12932:
[----:B------:R-:W-:Y:S05]  /*11ec0*/  BSYNC.RECONVERGENT B1 ;  /* 0x0000000000017941 */ /* 0x000fea0003800200 */
.L_x_12931:
        /* <DEDUP_REMOVED lines=10> */
.L_x_12930:
        /* <DEDUP_REMOVED lines=16> */
.L_x_12939:
        /* <DEDUP_REMOVED lines=13> */
.L_x_12941:
[----:B------:R-:W-:Y:S05]  /*12140*/  BSYNC.RECONVERGENT B2 ;  /* 0x0000000000027941 */ /* 0x000fea0003800200 */
.L_x_12940:
        /* <DEDUP_REMOVED lines=61> */
.L_x_12938:
[----:B------:R-:W-:Y:S05]  /*12520*/  BSYNC.RECONVERGENT B1 ;  /* 0x0000000000017941 */ /* 0x000fea0003800200 */
.L_x_12937:
        /* <DEDUP_REMOVED lines=11> */
.L_x_12936:
        /* <DEDUP_REMOVED lines=16> */
.L_x_12945:
        /* <DEDUP_REMOVED lines=13> */
.L_x_12947:
[----:B------:R-:W-:Y:S05]  /*127b0*/  BSYNC.RECONVERGENT B2 ;  /* 0x0000000000027941 */ /* 0x000fea0003800200 */
.L_x_12946:
[----:B------:R-:W-:Y:S01]  /*127c0*/  IMAD.WIDE.U32 R132, R174, -0x326172a9, RZ ;  /* 0xcd9e8d57ae847825 */ /* 0x000fe200078e00ff */
[----:B0-----:R-:W-:-:S03]  /*127d0*/  LOP3.LUT R170, R149, R131, R3, 0x96, !PT ;  /* 0x0000008395aa7212 */ /* 0x001fc600078e9603 */
        /* <DEDUP_REMOVED lines=59> */
.L_x_12944:
[----:B------:R-:W-:Y:S05]  /*12b90*/  BSYNC.RECONVERGENT B1 ;  /* 0x0000000000017941 */ /* 0x000fea0003800200 */
.L_x_12943:
        /* <DEDUP_REMOVED lines=10> */
.L_x_12942:
        /* <DEDUP_REMOVED lines=16> */
.L_x_12951:
        /* <DEDUP_REMOVED lines=13> */
.L_x_12953:
[----:B------:R-:W-:Y:S05]  /*12e10*/  BSYNC.RECONVERGENT B2 ;  /* 0x0000000000027941 */ /* 0x000fea0003800200 */
.L_x_12952:
[----:B------:R-:W-:Y:S01]  /*12e20*/  IMAD.WIDE.U32 R134, R174, -0x326172a9, RZ ;  /* 0xcd9e8d57ae867825 */ /* 0x000fe200078e00ff */
[----:B------:R-:W-:Y:S02]  /*12e30*/  LOP3.LUT R172, R149, R133, R3, 0x96, !PT ;  /* 0x0000008595ac7212 */ /* 0x000fe400078e9603 */
[----:B------:R-:W-:Y:S01]  /*12e40*/  IADD3 R131, PT, PT, R2, -0x61c88647, RZ ;  /* 0x9e3779b902837810 */ /* 0x000fe20007ffe0ff */
[----:B------:R-:W-:Y:S01]  /*12e50*/  VIADD R133, R3, 0xbb67ae85 ;  /* 0xbb67ae8503857836 */ /* 0x000fe20000000000 */
[----:B0-----:R-:W-:Y:S01]  /*12e60*/  LOP3.LUT R170, R147, R135, R2, 0x96, !PT ;  /* 0x0000008793aa7212 */ /* 0x001fe200078e9602 */
        /* <DEDUP_REMOVED lines=56> */
.L_x_12950:
[----:B------:R-:W-:Y:S05]  /*131f0*/  BSYNC.RECONVERGENT B1 ;  /* 0x0000000000017941 */ /* 0x000fea0003800200 */
.L_x_12949:
        /* <DEDUP_REMOVED lines=11> */
.L_x_12948:
        /* <DEDUP_REMOVED lines=16> */
.L_x_12957:
        /* <DEDUP_REMOVED lines=13> */
.L_x_12959:
[----:B------:R-:W-:Y:S05]  /*13480*/  BSYNC.RECONVERGENT B2 ;  /* 0x0000000000027941 */ /* 0x000fea0003800200 */
.L_x_12958:
[----:B------:R-:W-:Y:S01]  /*13490*/  IMAD.WIDE.U32 R134, R174, -0x326172a9, RZ ;  /* 0xcd9e8d57ae867825 */ /* 0x000fe200078e00ff */
[----:B------:R-:W-:Y:S02]  /*134a0*/  LOP3.LUT R172, R149, R133, R3, 0x96, !PT ;  /* 0x0000008595ac7212 */ /* 0x000fe400078e9603 */
[C---:B------:R-:W-:Y:S01]  /*134b0*/  IADD3 R153, PT, PT, R2.reuse, 0x3c6ef372, RZ ;  /* 0x3c6ef37202997810 */ /* 0x040fe20007ffe0ff */
[----:B------:R-:W-:Y:S01]  /*134c0*/  VIADD R133, R2, 0x9e3779b9 ;  /* 0x9e3779b902857836 */ /* 0x000fe20000000000 */
[----:B0-----:R-:W-:Y:S01]  /*134d0*/  LOP3.LUT R170, R147, R135, R2, 0x96, !PT ;  /* 0x0000008793aa7212 */ /* 0x001fe200078e9602 */
        /* <DEDUP_REMOVED lines=56> */
.L_x_12956:
[----:B------:R-:W-:Y:S05]  /*13860*/  BSYNC.RECONVERGENT B1 ;  /* 0x0000000000017941 */ /* 0x000fea0003800200 */
.L_x_12955:
        /* <DEDUP_REMOVED lines=10> */
.L_x_12954:
        /* <DEDUP_REMOVED lines=16> */
.L_x_12963:
        /* <DEDUP_REMOVED lines=13> */
.L_x_12965:
[----:B------:R-:W-:Y:S05]  /*13ae0*/  BSYNC.RECONVERGENT B2 ;  /* 0x0000000000027941 */ /* 0x000fea0003800200 */
.L_x_12964:
        /* <DEDUP_REMOVED lines=61> */
.L_x_12962:
[----:B------:R-:W-:Y:S05]  /*13ec0*/  BSYNC.RECONVERGENT B1 ;  /* 0x0000000000017941 */ /* 0x000fea0003800200 */
.L_x_12961:
        /* <DEDUP_REMOVED lines=11> */
.L_x_12960:
        /* <DEDUP_REMOVED lines=16> */
.L_x_12969:
        /* <DEDUP_REMOVED lines=13> */
.L_x_12971:
[----:B------:R-:W-:Y:S05]  /*14150*/  BSYNC.RECONVERGENT B2 ;  /* 0x0000000000027941 */ /* 0x000fea0003800200 */
.L_x_12970:
[----:B0-----:R-:W-:Y:S01]  /*14160*/  IMAD.WIDE.U32 R170, R174, -0x326172a9, RZ ;  /* 0xcd9e8d57aeaa7825 */ /* 0x001fe200078e00ff */
        /* <DEDUP_REMOVED lines=60> */
.L_x_12968:
[----:B------:R-:W-:Y:S05]  /*14530*/  BSYNC.RECONVERGENT B1 ;  /* 0x0000000000017941 */ /* 0x000fea0003800200 */
.L_x_12967:
        /* <DEDUP_REMOVED lines=10> */
.L_x_12966:
        /* <DEDUP_REMOVED lines=16> */
.L_x_12974:
        /* <DEDUP_REMOVED lines=13> */
.L_x_12976:
[----:B------:R-:W-:Y:S05]  /*147b0*/  BSYNC.RECONVERGENT B2 ;  /* 0x0000000000027941 */ /* 0x000fea0003800200 */
.L_x_12975:
        /* <DEDUP_REMOVED lines=61> */
.L_x_12973:
[----:B------:R-:W-:Y:S05]  /*14b90*/  BSYNC.RECONVERGENT B1 ;  /* 0x0000000000017941 */ /* 0x000fea0003800200 */
.L_x_12972:
        /* <DEDUP_REMOVED lines=11> */
.L_x_12924:
[----:B0-----:R-:W0:Y:S01]  /*14c50*/  LDC.64 R170, c[0x0][0x3a8] ;  /* 0x0000ea00ffaa7b82 */ /* 0x001e220000000a00 */
        /* <DEDUP_REMOVED lines=25> */
.L_x_12977:
[----:B------:R-:W-:Y:S01]  /*14df0*/  IADD3 R166, PT, PT, R166, 0x80, RZ ;  /* 0x00000080a6a67810 */ /* 0x000fe20007ffe0ff */
[----:B------:R-:W-:-:S07]  /*14e00*/  VIADD R165, R165, 0x80 ;  /* 0x00000080a5a57836 */ /* 0x000fce0000000000 */
.L_x_12880:
[----:B------:R-:W-:Y:S05]  /*14e10*/  BSYNC.RECONVERGENT B0 ;  /* 0x0000000000007941 */ /* 0x000fea0003800200 */
.L_x_12879:
        /* <DEDUP_REMOVED lines=14> */
[----:B------:R-:W-:Y:S01]  /*14f00*/  IMAD.MOV.U32 R0, RZ, RZ, R158 ;  /* 0x000000ffff007224 */ /* 0x000fe200078e009e */
        /* <DEDUP_REMOVED lines=19> */
.L_x_12984:
        /* <DEDUP_REMOVED lines=13> */
.L_x_12986:
[----:B------:R-:W-:Y:S05]  /*15110*/  BSYNC.RECONVERGENT B2 ;  /* 0x0000000000027941 */ /* 0x000fea0003800200 */
.L_x_12985:
        /* <DEDUP_REMOVED lines=44> */
[----:B------:R-:W-:Y:S02]  /*153e0*/  IADD3 R143, PT, PT, R3, -0x695add53, RZ ;  /* 0x96a522ad038f7810 */ /* 0x000fe40007ffe0ff */
[----:B------:R-:W-:Y:S01]  /*153f0*/  LOP3.LUT R136, R139, R136, R141, 0x96, !PT ;  /* 0x000000888b887212 */ /* 0x000fe200078e968d */
[----:B------:R-:W-:Y:S01]  /*15400*/  IMAD.WIDE.U32 R162, R137, -0x2daee0ad, RZ ;  /* 0xd2511f5389a27825 */ /* 0x000fe200078e00ff */
[----:B------:R-:W-:-:S03]  /*15410*/  IADD3 R139, PT, PT, R2, -0xe443238, RZ ;  /* 0xf1bbcdc8028b7810 */ /* 0x000fc60007ffe0ff */
[----:B------:R-:W-:-:S04]  /*15420*/  IMAD.WIDE.U32 R136, R136, -0x326172a9, RZ ;  /* 0xcd9e8d5788887825 */ /* 0x000fc800078e00ff */
[----:B------:R-:W-:Y:S01]  /*15430*/  VIADD R141, R3, 0xdb3d7428 ;  /* 0xdb3d7428038d7836 */ /* 0x000fe20000000000 */
[----:B------:R-:W-:Y:S01]  /*15440*/  LOP3.LUT R139, R139, R142, R137, 0x96, !PT ;  /* 0x0000008e8b8b7212 */ /* 0x000fe200078e9689 */
[----:B------:R-:W-:-:S03]  /*15450*/  VIADD R137, R2, 0x8ff34781 ;  /* 0x8ff3478102897836 */ /* 0x000fc60000000000 */
[----:B------:R-:W-:Y:S01]  /*15460*/  LOP3.LUT R141, R141, R140, R163, 0x96, !PT ;  /* 0x0000008c8d8d7212 */ /* 0x000fe200078e96a3 */
        /* <DEDUP_REMOVED lines=8> */
.L_x_12983:
[----:B------:R-:W-:Y:S05]  /*154f0*/  BSYNC.RECONVERGENT B1 ;  /* 0x0000000000017941 */ /* 0x000fea0003800200 */
.L_x_12982:
        /* <DEDUP_REMOVED lines=10> */
.L_x_12981:
        /* <DEDUP_REMOVED lines=16> */
.L_x_12990:
        /* <DEDUP_REMOVED lines=13> */
.L_x_12992:
[----:B------:R-:W-:Y:S05]  /*15770*/  BSYNC.RECONVERGENT B2 ;  /* 0x0000000000027941 */ /* 0x000fea0003800200 */
.L_x_12991:
[----:B------:R-:W-:Y:S01]  /*15780*/  IMAD.WIDE.U32 R140, R174, -0x326172a9, RZ ;  /* 0xcd9e8d57ae8c7825 */ /* 0x000fe200078e00ff */
[----:B-12---:R-:W-:Y:S02]  /*15790*/  LOP3.LUT R168, R149, R139, R3, 0x96, !PT ;  /* 0x0000008b95a87212 */ /* 0x006fe400078e9603 */
        /* <DEDUP_REMOVED lines=59> */
.L_x_12989:
[----:B------:R-:W-:Y:S05]  /*15b50*/  BSYNC.RECONVERGENT B1 ;  /* 0x0000000000017941 */ /* 0x000fea0003800200 */
.L_x_12988:
        /* <DEDUP_REMOVED lines=10> */
[----:B------:R-:W-:-:S07]  /*15c00*/  FFMA.FTZ R137, R138, R21, R9 ;  /* 0x000000158a897223 */ /* 0x000fce0000010009 */
.L_x_12987:
        /* <DEDUP_REMOVED lines=16> */
.L_x_12996:
        /* <DEDUP_REMOVED lines=13> */
.L_x_12998:
[----:B------:R-:W-:Y:S05]  /*15de0*/  BSYNC.RECONVERGENT B2 ;  /* 0x0000000000027941 */ /* 0x000fea0003800200 */
.L_x_12997:
[----:B------:R-:W-:Y:S01]  /*15df0*/  IMAD.WIDE.U32 R140, R174, -0x326172a9, RZ ;  /* 0xcd9e8d57ae8c7825 */ /* 0x000fe200078e00ff */
[----:B-12---:R-:W-:-:S03]  /*15e00*/  LOP3.LUT R168, R149, R139, R3, 0x96, !PT ;  /* 0x0000008b95a87212 */ /* 0x006fc600078e9603 */
        /* <DEDUP_REMOVED lines=59> */
.L_x_12995:
[----:B------:R-:W-:Y:S05]  /*161c0*/  BSYNC.RECONVERGENT B1 ;  /* 0x0000000000017941 */ /* 0x000fea0003800200 */
.L_x_12994:
        /* <DEDUP_REMOVED lines=10> */
.L_x_12993:
        /* <DEDUP_REMOVED lines=16> */
.L_x_13002:
        /* <DEDUP_REMOVED lines=13> */
.L_x_13004:
[----:B------:R-:W-:Y:S05]  /*16440*/  BSYNC.RECONVERGENT B2 ;  /* 0x0000000000027941 */ /* 0x000fea0003800200 */
.L_x_13003:
[----:B------:R-:W-:Y:S01]  /*16450*/  IMAD.WIDE.U32 R142, R174, -0x326172a9, RZ ;  /* 0xcd9e8d57ae8e7825 */ /* 0x000fe200078e00ff */
[----:B012---:R-:W-:Y:S02]  /*16460*/  LOP3.LUT R170, R149, R141, R3, 0x96, !PT ;  /* 0x0000008d95aa7212 */ /* 0x007fe400078e9603 */
        /* <DEDUP_REMOVED lines=59> */
.L_x_13001:
[----:B------:R-:W-:Y:S05]  /*16820*/  BSYNC.RECONVERGENT B1 ;  /* 0x0000000000017941 */ /* 0x000fea0003800200 */
.L_x_13000:
        /* <DEDUP_REMOVED lines=11> */
.L_x_12999:
        /* <DEDUP_REMOVED lines=16> */
.L_x_13008:
        /* <DEDUP_REMOVED lines=13> */
.L_x_13010:
[----:B------:R-:W-:Y:S05]  /*16ab0*/  BSYNC.RECONVERGENT B2 ;  /* 0x0000000000027941 */ /* 0x000fea0003800200 */
.L_x_13009:
[----:B------:R-:W-:Y:S01]  /*16ac0*/  IMAD.WIDE.U32 R142, R174, -0x326172a9, RZ ;  /* 0xcd9e8d57ae8e7825 */ /* 0x000fe200078e00ff */
[----:B012---:R-:W-:Y:S02]  /*16ad0*/  LOP3.LUT R170, R149, R141, R3, 0x96, !PT ;  /* 0x0000008d95aa7212 */ /* 0x007fe400078e9603 */
[C---:B------:R-:W-:Y:S01]  /*16ae0*/  IADD3 R153, PT, PT, R2.reuse, 0x3c6ef372, RZ ;  /* 0x3c6ef37202997810 */ /* 0x040fe20007ffe0ff */
        /* <DEDUP_REMOVED lines=58> */
.L_x_13007:
[----:B------:R-:W-:Y:S05]  /*16e90*/  BSYNC.RECONVERGENT B1 ;  /* 0x0000000000017941 */ /* 0x000fea0003800200 */
.L_x_13006:
        /* <DEDUP_REMOVED lines=10> */
.L_x_13005:
        /* <DEDUP_REMOVED lines=16> */
.L_x_13014:
        /* <DEDUP_REMOVED lines=13> */
.L_x_13016:
[----:B------:R-:W-:Y:S05]  /*17110*/  BSYNC.RECONVERGENT B2 ;  /* 0x0000000000027941 */ /* 0x000fea0003800200 */
.L_x_13015:
[----:B-12---:R-:W-:Y:S01]  /*17120*/  IMAD.WIDE.U32 R168, R174, -0x326172a9, RZ ;  /* 0xcd9e8d57aea87825 */ /* 0x006fe200078e00ff */
        /* <DEDUP_REMOVED lines=60> */
.L_x_13013:
[----:B------:R-:W-:Y:S05]  /*174f0*/  BSYNC.RECONVERGENT B1 ;  /* 0x0000000000017941 */ /* 0x000fea0003800200 */
.L_x_13012:
        /* <DEDUP_REMOVED lines=11> */
.L_x_13011:
[----:B-12---:R-:W-:Y:S01]  /*175b0*/  MOV R168, R143 ;  /* 0x0000008f00a87202 */ /* 0x006fe20000000f00 */
        /* <DEDUP_REMOVED lines=15> */
.L_x_13020:
        /* <DEDUP_REMOVED lines=13> */
.L_x_13022:
[----:B------:R-:W-:Y:S05]  /*17780*/  BSYNC.RECONVERGENT B2 ;  /* 0x0000000000027941 */ /* 0x000fea0003800200 */
.L_x_13021:
        /* <DEDUP_REMOVED lines=61> */
.L_x_13019:
[----:B------:R-:W-:Y:S05]  /*17b60*/  BSYNC.RECONVERGENT B1 ;  /* 0x0000000000017941 */ /* 0x000fea0003800200 */
.L_x_13018:
        /* <DEDUP_REMOVED lines=10> */
.L_x_13017:
[----:B------:R-:W-:Y:S01]  /*17c10*/  IMAD.MOV.U32 R167, RZ, RZ, R168 ;  /* 0x000000ffffa77224 */ /* 0x000fe200078e00a8 */
[----:B------:R-:W-:Y:S01]  /*17c20*/  MOV R158, R0 ;  /* 0x00000000009e7202 */ /* 0x000fe20000000f00 */
        /* <DEDUP_REMOVED lines=18> */
.L_x_13026:
        /* <DEDUP_REMOVED lines=13> */
.L_x_13028:
[----:B------:R-:W-:Y:S05]  /*17e20*/  BSYNC.RECONVERGENT B2 ;  /* 0x0000000000027941 */ /* 0x000fea0003800200 */
.L_x_13027:
[----:B0-----:R-:W-:Y:S01]  /*17e30*/  IMAD.WIDE.U32 R170, R174, -0x326172a9, RZ ;  /* 0xcd9e8d57aeaa7825 */ /* 0x001fe200078e00ff */
        /* <DEDUP_REMOVED lines=58> */
[----:B------:R-:W-:Y:S02]  /*181e0*/  LOP3.LUT R162, R143, R168, R173, 0x96, !PT ;  /* 0x000000a88fa27212 */ /* 0x000fe400078e96ad */
[----:B------:R-:W-:-:S07]  /*181f0*/  MOV R143, R0 ;  /* 0x00000000008f7202 */ /* 0x000fce0000000f00 */
.L_x_13025:
[----:B------:R-:W-:Y:S05]  /*18200*/  BSYNC.RECONVERGENT B1 ;  /* 0x0000000000017941 */ /* 0x000fea0003800200 */
.L_x_13024:
[----:B------:R-:W-:Y:S01]  /*18210*/  I2FP.F32.U32 R0, R143 ;  /* 0x0000008f00007245 */ /* 0x000fe20000201000 */
[----:B------:R-:W-:Y:S01]  /*18220*/  HFMA2 R143, -RZ, RZ, 0.1171875, 0 ;  /* 0x2f800000ff8f7431 */ /* 0x000fe200000001ff */
[----:B------:R-:W-:-:S05]  /*18230*/  PRMT R156, R15, 0x7632, R156 ;  /* 0x000076320f9c7816 */ /* 0x000fca000000009c */
        /* <DEDUP_REMOVED lines=9> */
.L_x_12980:
[----:B---3--:R-:W-:Y:S01]  /*182d0*/  HFMA2 R136, -RZ, RZ, 0, 0 ;  /* 0x00000000ff887431 */ /* 0x008fe200000001ff */
        /* <DEDUP_REMOVED lines=19> */
.L_x_13032:
        /* <DEDUP_REMOVED lines=13> */
.L_x_13034:
[----:B------:R-:W-:Y:S05]  /*184e0*/  BSYNC.RECONVERGENT B2 ;  /* 0x0000000000027941 */ /* 0x000fea0003800200 */
.L_x_13033:
        /* <DEDUP_REMOVED lines=61> */
.L_x_13031:
[----:B------:R-:W-:Y:S05]  /*188c0*/  BSYNC.RECONVERGENT B1 ;  /* 0x0000000000017941 */ /* 0x000fea0003800200 */
.L_x_13030:
        /* <DEDUP_REMOVED lines=10> */
.L_x_13029:
        /* <DEDUP_REMOVED lines=16> */
.L_x_13038:
        /* <DEDUP_REMOVED lines=13> */
.L_x_13040:
[----:B------:R-:W-:Y:S05]  /*18b40*/  BSYNC.RECONVERGENT B2 ;  /* 0x0000000000027941 */ /* 0x000fea0003800200 */
.L_x_13039:
        /* <DEDUP_REMOVED lines=61> */
.L_x_13037:
[----:B------:R-:W-:Y:S05]  /*18f20*/  BSYNC.RECONVERGENT B1 ;  /* 0x0000000000017941 */ /* 0x000fea0003800200 */
.L_x_13036:
        /* <DEDUP_REMOVED lines=11> */
.L_x_13035:
        /* <DEDUP_REMOVED lines=16> */
.L_x_13044:
        /* <DEDUP_REMOVED lines=13> */
.L_x_13046:
[----:B------:R-:W-:Y:S05]  /*191b0*/  BSYNC.RECONVERGENT B2 ;  /* 0x0000000000027941 */ /* 0x000fea0003800200 */
.L_x_13045:
        /* <DEDUP_REMOVED lines=61> */
.L_x_13043:
[----:B------:R-:W-:Y:S05]  /*19590*/  BSYNC.RECONVERGENT B1 ;  /* 0x0000000000017941 */ /* 0x000fea0003800200 */
.L_x_13042:
        /* <DEDUP_REMOVED lines=10> */
.L_x_13041:
        /* <DEDUP_REMOVED lines=16> */
.L_x_13050:
        /* <DEDUP_REMOVED lines=13> */
.L_x_13052:
[----:B------:R-:W-:Y:S05]  /*19810*/  BSYNC.RECONVERGENT B2 ;  /* 0x0000000000027941 */ /* 0x000fea0003800200 */
.L_x_13051:
        /* <DEDUP_REMOVED lines=61> */
.L_x_13049:
[----:B------:R-:W-:Y:S05]  /*19bf0*/  BSYNC.RECONVERGENT B1 ;  /* 0x0000000000017941 */ /* 0x000fea0003800200 */
.L_x_13048:
        /* <DEDUP_REMOVED lines=11> */
.L_x_13047:
        /* <DEDUP_REMOVED lines=16> */
.L_x_13056:
        /* <DEDUP_REMOVED lines=13> */
.L_x_13058:
[----:B------:R-:W-:Y:S05]  /*19e80*/  BSYNC.RECONVERGENT B2 ;  /* 0x0000000000027941 */ /* 0x000fea0003800200 */
.L_x_13057:
        /* <DEDUP_REMOVED lines=61> */
.L_x_13055:
[----:B------:R-:W-:Y:S05]  /*1a260*/  BSYNC.RECONVERGENT B1 ;  /* 0x0000000000017941 */ /* 0x000fea0003800200 */
.L_x_13054:
        /* <DEDUP_REMOVED lines=10> */
.L_x_13053:
        /* <DEDUP_REMOVED lines=16> */
.L_x_13062:
        /* <DEDUP_REMOVED lines=13> */
.L_x_13064:
[----:B------:R-:W-:Y:S05]  /*1a4e0*/  BSYNC.RECONVERGENT B2 ;  /* 0x0000000000027941 */ /* 0x000fea0003800200 */
.L_x_13063:
        /* <DEDUP_REMOVED lines=61> */
.L_x_13061:
[----:B------:R-:W-:Y:S05]  /*1a8c0*/  BSYNC.RECONVERGENT B1 ;  /* 0x0000000000017941 */ /* 0x000fea0003800200 */
.L_x_13060:
        /* <DEDUP_REMOVED lines=11> */
.L_x_13059:
[----:B-12---:R-:W-:Y:S01]  /*1a980*/  MOV R168, R143 ;  /* 0x0000008f00a87202 */ /* 0x006fe20000000f00 */
        /* <DEDUP_REMOVED lines=15> */
.L_x_13068:
        /* <DEDUP_REMOVED lines=13> */
.L_x_13070:
[----:B------:R-:W-:Y:S05]  /*1ab50*/  BSYNC.RECONVERGENT B2 ;  /* 0x0000000000027941 */ /* 0x000fea0003800200 */
.L_x_13069:
        /* <DEDUP_REMOVED lines=61> */
.L_x_13067:
[----:B------:R-:W-:Y:S05]  /*1af30*/  BSYNC.RECONVERGENT B1 ;  /* 0x0000000000017941 */ /* 0x000fea0003800200 */
.L_x_13066:
        /* <DEDUP_REMOVED lines=10> */
.L_x_13065:
[----:B------:R-:W-:Y:S01]  /*1afe0*/  IMAD.MOV.U32 R167, RZ, RZ, R168 ;  /* 0x000000ffffa77224 */ /* 0x000fe200078e00a8 */
[----:B------:R-:W-:Y:S01]  /*1aff0*/  MOV R158, R0 ;  /* 0x00000000009e7202 */ /* 0x000fe20000000f00 */
        /* <DEDUP_REMOVED lines=18> */
.L_x_13073:
        /* <DEDUP_REMOVED lines=13> */
.L_x_13075:
[----:B------:R-:W-:Y:S05]  /*1b1f0*/  BSYNC.RECONVERGENT B2 ;  /* 0x0000000000027941 */ /* 0x000fea0003800200 */
.L_x_13074:
        /* <DEDUP_REMOVED lines=61> */
.L_x_13072:
[----:B------:R-:W-:Y:S05]  /*1b5d0*/  BSYNC.RECONVERGENT B1 ;  /* 0x0000000000017941 */ /* 0x000fea0003800200 */
.L_x_13071:
[----:B------:R-:W-:Y:S01]  /*1b5e0*/  I2FP.F32.U32 R0, R143 ;  /* 0x0000008f00007245 */ /* 0x000fe20000201000 */
[----:B------:R-:W-:Y:S01]  /*1b5f0*/  HFMA2 R143, -RZ, RZ, 0.1171875, 0 ;  /* 0x2f800000ff8f7431 */ /* 0x000fe200000001ff */
[----:B-----5:R-:W-:-:S05]  /*1b600*/  PRMT R156, R15, 0x7632, R156 ;  /* 0x000076320f9c7816 */ /* 0x020fca000000009c */
        /* <DEDUP_REMOVED lines=8> */
.L_x_13023:
[----:B------:R-:W1:Y:S02]  /*1b690*/  LDC.64 R168, c[0x0][0x3a8] ;  /* 0x0000ea00ffa87b82 */ /* 0x000e640000000a00 */
[----:B-1----:R-:W-:-:S05]  /*1b6a0*/  IMAD.WIDE.U32 R168, R166, 0x20, R168 ;  /* 0x00000020a6a87825 */ /* 0x002fca00078e00a8 */
[----:B------:R3:W-:Y:S04]  /*1b6b0*/  STG.E.128 desc[UR8][R168.64], R136 ;  /* 0x00000088a8007986 */ /* 0x0007e8000c101d08 */
[----:B------:R3:W-:Y:S01]  /*1b6c0*/  STG.E.128 desc[UR8][R168.64+0x10], R140 ;  /* 0x0000108ca8007986 */ /* 0x0007e2000c101d08 */
[----:B------:R-:W-:Y:S05]  /*1b6d0*/  @!P0 BRA `(.L_x_12979) ;  /* 0x0000000000508947 */ /* 0x000fea0003800000 */
[----:B------:R-:W-:Y:S01]  /*1b6e0*/  SHF.L.U32 R166, R155, 0x10, RZ ;  /* 0x000000109ba67819 */ /* 0x000fe200000006ff */
[----:B------:R-:W1:Y:S01]  /*1b6f0*/  LDC.64 R178, c[0x0][0x3b0] ;  /* 0x0000ec00ffb27b82 */ /* 0x000e620000000a00 */
[----:B------:R-:W-:Y:S02]  /*1b700*/  LOP3.LUT R0, R156, 0xffff, RZ, 0xc0, !PT ;  /* 0x0000ffff9c007812 */ /* 0x000fe400078ec0ff */
[----:B---3--:R-:W-:Y:S02]  /*1b710*/  LOP3.LUT R169, R166, 0xff0000, RZ, 0xc0, !PT ;  /* 0x00ff0000a6a97812 */ /* 0x008fe400078ec0ff */
        /* <DEDUP_REMOVED lines=10> */
[----:B------:R-:W-:Y:S02]  /*1b7c0*/  LOP3.LUT R177, R171, R177, R169, 0xfe, !PT ;  /* 0x000000b1abb17212 */ /* 0x000fe400078efea9 */
[----:B------:R-:W-:Y:S01]  /*1b7d0*/  LOP3.LUT R170, R172, R168, R170, 0xfe, !PT ;  /* 0x000000a8acaa7212 */ /* 0x000fe200078efeaa */
[----:B-1----:R-:W-:Y:S01]  /*1b7e0*/  IMAD.WIDE.U32 R168, R165, 0x8, R178 ;  /* 0x00000008a5a87825 */ /* 0x002fe200078e00b2 */
[----:B------:R-:W-:Y:S02]  /*1b7f0*/  LOP3.LUT R171, R177, R173, RZ, 0xfc, !PT ;  /* 0x000000adb1ab7212 */ /* 0x000fe400078efcff */
[----:B------:R-:W-:-:S05]  /*1b800*/  LOP3.LUT R170, R170, 0xff, R163, 0xf8, !PT ;  /* 0x000000ffaaaa7812 */ /* 0x000fca00078ef8a3 */
[----:B------:R4:W-:Y:S02]  /*1b810*/  STG.E.64 desc[UR8][R168.64], R170 ;  /* 0x000000aaa8007986 */ /* 0x0009e4000c101b08 */
.L_x_12979:
[----:B------:R-:W-:Y:S05]  /*1b820*/  BSYNC.RECONVERGENT B0 ;  /* 0x0000000000007941 */ /* 0x000fea0003800200 */
.L_x_12978:
[----:B------:R-:W-:Y:S01]  /*1b830*/  FADD.FTZ R0, RZ, R112 ;  /* 0x00000070ff007221 */ /* 0x000fe20000010000 */
        /* <DEDUP_REMOVED lines=13> */
[----:B-1234-:R-:W-:-:S04]  /*1b910*/  FADD.FTZ R169, R121, R0 ;  /* 0x0000000079a97221 */ /* 0x01efc80000010000 */
        /* <DEDUP_REMOVED lines=108> */
[----:B------:R-:W-:-:S04]  /*1bfe0*/  LOP3.LUT R169, R157, 0x1f, RZ, 0xc0, !PT ;  /* 0x0000001f9da97812 */ /* 0x000fc800078ec0ff */
[----:B------:R-:W0:Y:S01]  /*1bff0*/  SHFL.BFLY PT, R172, R171, 0x10, 0x1f ;  /* 0x0e001f00abac7f89 */ /* 0x000e2200000e0000 */
[----:B------:R-:W-:Y:S01]  /*1c000*/  ISETP.GT.U32.AND P4, PT, R169, 0x3, PT ;  /* 0x00000003a900780c */ /* 0x000fe20003f84070 */
[----:B0-----:R-:W-:Y:S01]  /*1c010*/  FADD.FTZ R169, R171, R172 ;  /* 0x000000acaba97221 */ /* 0x001fe20000010000 */
[----:B------:R-:W-:Y:S11]  /*1c020*/  @P0 BRA `(.L_x_13077) ;  /* 0x00000000001c0947 */ /* 0x000ff60003800000 */
[----:B------:R-:W0:Y:S01]  /*1c030*/  S2UR UR5, SR_CgaCtaId ;  /* 0x00000000000579c3 */ /* 0x000e220000008800 */
[----:B------:R-:W-:Y:S01]  /*1c040*/  UMOV UR4, 0x400 ;  /* 0x0000040000047882 */ /* 0x000fe20000000000 */
[----:B------:R-:W-:-:S04]  /*1c050*/  SHF.R.U32.HI R0, RZ, 0x2, R157 ;  /* 0x00000002ff007819 */ /* 0x000fc8000001169d */
[----:B------:R-:W-:Y:S01]  /*1c060*/  LOP3.LUT R0, R0, 0x18, RZ, 0xc0, !PT ;  /* 0x0000001800007812 */ /* 0x000fe200078ec0ff */
[----:B0-----:R-:W-:-:S04]  /*1c070*/  ULEA UR4, UR5, UR4, 0x18 ;  /* 0x0000000405047291 */ /* 0x001fc8000f8ec0ff */
[----:B------:R-:W-:-:S09]  /*1c080*/  @UP1 UIADD3 UR4, UPT, UPT, UR4, 0x20, URZ ;  /* 0x0000002004041890 */ /* 0x000fd2000fffe0ff */
[----:B------:R0:W-:Y:S03]  /*1c090*/  STS.64 [R0+UR4], R168 ;  /* 0x000000a800007988 */ /* 0x0001e60008000a04 */
.L_x_13077:
[----:B------:R-:W-:Y:S05]  /*1c0a0*/  BSYNC.RECONVERGENT B0 ;  /* 0x0000000000007941 */ /* 0x000fea0003800200 */
.L_x_13076:
        /* <DEDUP_REMOVED lines=12> */
.L_x_13079:
[----:B------:R-:W-:Y:S05]  /*1c170*/  BSYNC.RECONVERGENT B0 ;  /* 0x0000000000007941 */ /* 0x000fea0003800200 */
.L_x_13078:
[----:B0-----:R-:W0:Y:S01]  /*1c180*/  SHFL.DOWN PT, R0, R173, 0x2, 0x1f ;  /* 0x08401f00ad007f89 */ /* 0x001e2200000e0000 */
[----:B------:R-:W-:Y:S02]  /*1c190*/  ISETP.NE.AND P0, PT, R157, RZ, PT ;  /* 0x000000ff9d00720c */ /* 0x000fe40003f05270 */
[----:B------:R-:W-:Y:S01]  /*1c1a0*/  ISETP.NE.AND P4, PT, RZ, UR14, PT ;  /* 0x0000000eff007c0c */ /* 0x000fe2000bf85270 */
[----:B-1----:R-:W1:Y:S04]  /*1c1b0*/  SHFL.DOWN PT, R165, R168, 0x2, 0x1f ;  /* 0x08401f00a8a57f89 */ /* 0x002e6800000e0000 */
[----:B------:R-:W2:Y:S01]  /*1c1c0*/  SHFL.DOWN PT, R166, R169, 0x2, 0x1f ;  /* 0x08401f00a9a67f89 */ /* 0x000ea200000e0000 */
[----:B0-----:R-:W-:Y:S02]  /*1c1d0*/  IADD3 R170, PT, PT, R0, R173, RZ ;  /* 0x000000ad00aa7210 */ /* 0x001fe40007ffe0ff */
[----:B------:R-:W-:-:S02]  /*1c1e0*/  I2FP.F32.S32 R178, R0 ;  /* 0x0000000000b27245 */ /* 0x000fc40000201400 */
[----:B------:R-:W-:Y:S01]  /*1c1f0*/  I2FP.F32.S32 R171, R170 ;  /* 0x000000aa00ab7245 */ /* 0x000fe20000201400 */
[----:B------:R-:W0:Y:S01]  /*1c200*/  SHFL.DOWN PT, R179, R170, 0x1, 0x1f ;  /* 0x08201f00aab37f89 */ /* 0x000e2200000e0000 */
[----:B------:R-:W-:Y:S01]  /*1c210*/  I2FP.F32.S32 R0, R173 ;  /* 0x000000ad00007245 */ /* 0x000fe20000201400 */
[C---:B-1----:R-:W-:Y:S01]  /*1c220*/  FMUL.FTZ R177, R165.reuse, R178 ;  /* 0x000000b2a5b17220 */ /* 0x042fe20000410000 */
[----:B------:R-:W1:Y:S01]  /*1c230*/  MUFU.RCP R172, R171 ;  /* 0x000000ab00ac7308 */ /* 0x000e620000001000 */
[----:B------:R-:W-:Y:S01]  /*1c240*/  FADD.FTZ R165, -R165, R168 ;  /* 0x000000a8a5a57221 */ /* 0x000fe20000010100 */
[----:B--2---:R-:W-:Y:S01]  /*1c250*/  FADD.FTZ R169, R166, R169 ;  /* 0x000000a9a6a97221 */ /* 0x004fe20000010000 */
[----:B------:R-:W-:Y:S02]  /*1c260*/  FFMA.FTZ R177, R0, R168, R177 ;  /* 0x000000a800b17223 */ /* 0x000fe400000100b1 */
[----:B------:R-:W-:-:S04]  /*1c270*/  FMUL.FTZ R165, R165, R165 ;  /* 0x000000a5a5a57220 */ /* 0x000fc80000410000 */
[----:B------:R-:W-:-:S04]  /*1c280*/  FMUL.FTZ R165, R165, R0 ;  /* 0x00000000a5a57220 */ /* 0x000fc80000410000 */
[----:B------:R-:W-:Y:S01]  /*1c290*/  FMUL.FTZ R165, R165, R178 ;  /* 0x000000b2a5a57220 */ /* 0x000fe20000410000 */
[----:B-1----:R-:W-:-:S03]  /*1c2a0*/  FMUL.FTZ R168, R172, R177 ;  /* 0x000000b1aca87220 */ /* 0x002fc60000410000 */
[----:B------:R-:W-:Y:S01]  /*1c2b0*/  FFMA.FTZ R165, R172, R165, R169 ;  /* 0x000000a5aca57223 */ /* 0x000fe200000100a9 */
[----:B0-----:R-:W-:Y:S01]  /*1c2c0*/  IMAD.IADD R170, R170, 0x1, R179 ;  /* 0x00000001aaaa7824 */ /* 0x001fe200078e02b3 */
[----:B------:R-:W0:Y:S01]  /*1c2d0*/  SHFL.DOWN PT, R173, R168, 0x1, 0x1f ;  /* 0x08201f00a8ad7f89 */ /* 0x000e2200000e0000 */
[----:B------:R-:W-:-:S03]  /*1c2e0*/  I2FP.F32.S32 R179, R179 ;  /* 0x000000b300b37245 */ /* 0x000fc60000201400 */
[----:B------:R-:W1:Y:S01]  /*1c2f0*/  SHFL.DOWN PT, R0, R165, 0x1, 0x1f ;  /* 0x08201f00a5007f89 */ /* 0x000e6200000e0000 */
[----:B------:R-:W-:-:S06]  /*1c300*/  I2FP.F32.S32 R170, R170 ;  /* 0x000000aa00aa7245 */ /* 0x000fcc0000201400 */
[----:B------:R-:W2:Y:S01]  /*1c310*/  MUFU.RCP R170, R170 ;  /* 0x000000aa00aa7308 */ /* 0x000ea20000001000 */
[----:B0-----:R-:W-:Y:S01]  /*1c320*/  FADD.FTZ R166, R168, -R173 ;  /* 0x800000ada8a67221 */ /* 0x001fe20000010000 */
[----:B------:R-:W-:Y:S02]  /*1c330*/  FMUL.FTZ R172, R173, R179 ;  /* 0x000000b3adac7220 */ /* 0x000fe40000410000 */
[----:B------:R-:W0:Y:S01]  /*1c340*/  LDC R173, c[0x0][0x448] ;  /* 0x00011200ffad7b82 */ /* 0x000e220000000800 */
[----:B------:R-:W-:Y:S01]  /*1c350*/  FMUL.FTZ R166, R166, R166 ;  /* 0x000000a6a6a67220 */ /* 0x000fe20000410000 */
[----:B------:R-:W-:-:S03]  /*1c360*/  FFMA.FTZ R169, R171, R168, R172 ;  /* 0x000000a8aba97223 */ /* 0x000fc600000100ac */
[----:B------:R-:W-:Y:S01]  /*1c370*/  FMUL.FTZ R166, R171, R166 ;  /* 0x000000a6aba67220 */ /* 0x000fe20000410000 */
[----:B--2---:R-:W-:Y:S01]  /*1c380*/  FMUL.FTZ R172, R170, R169 ;  /* 0x000000a9aaac7220 */ /* 0x004fe20000410000 */
[----:B-1----:R-:W-:Y:S02]  /*1c390*/  FADD.FTZ R169, R165, R0 ;  /* 0x00000000a5a97221 */ /* 0x002fe40000010000 */
[----:B------:R-:W-:Y:S02]  /*1c3a0*/  FMUL.FTZ R166, R166, R179 ;  /* 0x000000b3a6a67220 */ /* 0x000fe40000410000 */
[----:B------:R-:W1:Y:S02]  /*1c3b0*/  SHFL.IDX PT, R177, R172, RZ, 0x1f ;  /* 0x00001fffacb17589 */ /* 0x000e6400000e0000 */
[----:B------:R-:W-:Y:S02]  /*1c3c0*/  FFMA.FTZ R166, R170, R166, R169 ;  /* 0x000000a6aaa67223 */ /* 0x000fe400000100a9 */
[----:B------:R-:W2:Y:S04]  /*1c3d0*/  @!P0 LDC.64 R168, c[0x0][0x3c0] ;  /* 0x0000f000ffa88b82 */ /* 0x000ea80000000a00 */
[----:B------:R-:W0:Y:S04]  /*1c3e0*/  SHFL.IDX PT, R166, R166, RZ, 0x1f ;  /* 0x00001fffa6a67589 */ /* 0x000e2800000e0000 */
        /* <DEDUP_REMOVED lines=13> */
[----:B------:R-:W-:Y:S04]  /*1c4c0*/  BSSY.RECONVERGENT B0, `(.L_x_13081) ;  /* 0x0000027000007945 */ /* 0x000fe80003800200 */
[----:B------:R-:W-:-:S05]  /*1c4d0*/  IMAD R166, R166, R161, RZ ;  /* 0x000000a1a6a67224 */ /* 0x000fca00078e02ff */
[----:B------:R-:W-:-:S04]  /*1c4e0*/  SHF.R.S32.HI R159, RZ, 0x1f, R166 ;  /* 0x0000001fff9f7819 */ /* 0x000fc800000114a6 */
[----:B------:R-:W-:Y:S02]  /*1c4f0*/  LEA.HI R166, R159, R166, RZ, 0x3 ;  /* 0x000000a69fa67211 */ /* 0x000fe400078f18ff */
[----:B------:R-:W-:Y:S02]  /*1c500*/  FSEL R159, R177, RZ, !P4 ;  /* 0x000000ffb19f7208 */ /* 0x000fe40006000000 */
[----:B------:R-:W-:Y:S01]  /*1c510*/  LEA.HI.SX32 R157, R166, R157, 0x1d ;  /* 0x0000009da69d7211 */ /* 0x000fe200078feaff */
[----:B------:R-:W-:Y:S06]  /*1c520*/  @!P1 BRA `(.L_x_13082) ;  /* 0x0000000000809947 */ /* 0x000fec0003800000 */
[----:B------:R-:W0:Y:S01]  /*1c530*/  LDC.64 R172, c[0x0][0x428] ;  /* 0x00010a00ffac7b82 */ /* 0x000e220000000a00 */
        /* <DEDUP_REMOVED lines=31> */
.L_x_13082:
[----:B------:R-:W-:Y:S05]  /*1c730*/  BSYNC.RECONVERGENT B0 ;  /* 0x0000000000007941 */ /* 0x000fea0003800200 */
.L_x_13081:
[----:B------:R-:W-:Y:S01]  /*1c740*/  ISETP.NE.AND P0, PT, R176, RZ, PT ;  /* 0x000000ffb000720c */ /* 0x000fe20003f05270 */
[----:B------:R-:W-:-:S12]  /*1c750*/  BSSY.RECONVERGENT B0, `(.L_x_13083) ;  /* 0x0000022000007945 */ /* 0x000fd80003800200 */
[----:B------:R-:W-:Y:S05]  /*1c760*/  @!P0 BRA `(.L_x_13084) ;  /* 0x0000000000808947 */ /* 0x000fea0003800000 */
        /* <DEDUP_REMOVED lines=32> */
.L_x_13084:
[----:B------:R-:W-:Y:S05]  /*1c970*/  BSYNC.RECONVERGENT B0 ;  /* 0x0000000000007941 */ /* 0x000fea0003800200 */
.L_x_13083:
        /* <DEDUP_REMOVED lines=34> */
.L_x_13086:
[----:B------:R-:W-:Y:S05]  /*1cba0*/  BSYNC.RECONVERGENT B0 ;  /* 0x0000000000007941 */ /* 0x000fea0003800200 */
.L_x_13085:
        /* <DEDUP_REMOVED lines=31> */
[----:B------:R-:W-:-:S05]  /*1cda0*/  F2FP.BF16.F32.PACK_AB R168, R166, R161 ;  /* 0x000000a1a6a8723e */ /* 0x000fca00000010ff */
[----:B------:R3:W-:Y:S02]  /*1cdb0*/  STG.E.128 desc[UR8][R172.64], R168 ;  /* 0x000000a8ac007986 */ /* 0x0007e4000c101d08 */
.L_x_13087:
[----:B------:R-:W-:Y:S05]  /*1cdc0*/  BSYNC.RECONVERGENT B0 ;  /* 0x0000000000007941 */ /* 0x000fea0003800200 */
.L_x_13080:
[----:B0123--:R-:W0:Y:S01]  /*1cdd0*/  LDC.64 R168, c[0x0][0x380] ;  /* 0x0000e000ffa87b82 */ /* 0x00fe220000000a00 */
[----:B------:R-:W-:Y:S01]  /*1cde0*/  UPLOP3.LUT UP1, UPT, UPT, UPT, UP1, 0x40, 0x4 ;  /* 0x000000000004789c */ /* 0x000fe20003f2e810 */
[----:B0-----:R-:W-:-:S04]  /*1cdf0*/  IADD3 R144, PT, PT, R144, R168, RZ ;  /* 0x000000a890907210 */ /* 0x001fc80007ffe0ff */
[----:B------:R-:W-:-:S13]  /*1ce00*/  ISETP.GE.AND P0, PT, R144, R169, PT ;  /* 0x000000a99000720c */ /* 0x000fda0003f06270 */
[----:B------:R-:W-:Y:S05]  /*1ce10*/  @!P0 BRA `(.L_x_13088) ;  /* 0xfffffe4000748947 */ /* 0x000fea000383ffff */
[----:B------:R-:W-:Y:S05]  /*1ce20*/  EXIT ;  /* 0x000000000000794d */ /* 0x000fea0003800000 */
.L_x_13089:
        /* <DEDUP_REMOVED lines=13> */
.L_x_27276:


//--------------------- .text._ZN10layer_norm13ln_fwd_kernelINS_13Kernel_traitsIf13__nv_bfloat16fS2_fjLj4096ELj1ELj1ELj4ELj16ENS_18Kernel_traits_baseILj4096EfS2_fS2_fjLj128EEEEELb1ELb1ELb1ELb1EEEvNS_9FwdParamsE --------------------------
	.section	.text._ZN10layer_norm13ln_fwd_kernelINS_13Kernel_traitsIf13__nv_bfloat16fS2_fjLj4096ELj1ELj1ELj4ELj16ENS_18Kernel_traits_baseILj4096EfS2_fS2_fjLj128EEEEELb1ELb1ELb1ELb1EEEvNS_9FwdParamsE,"ax",@progbits
	.align	128
        .global         _ZN10layer_norm13ln_fwd_kernelINS_13Kernel_traitsIf13__nv_bfloat16fS2_fjLj4096ELj1ELj1ELj4ELj16ENS_18Kernel_traits_baseILj4096EfS2_fS2_fjLj128EEEEELb1ELb1ELb1ELb1EEEvNS_9FwdParamsE
        .type           _ZN10layer_norm13ln_fwd_kernelINS_13Kernel_traitsIf13__nv_bfloat16fS2_fjLj4096ELj1ELj1ELj4ELj16ENS_18Kernel_traits_baseILj4096EfS2_fS2_fjLj128EEEEELb1ELb1ELb1ELb1EEEvNS_9FwdParamsE,@function
        .size           _ZN10layer_norm13ln_fwd_kernelINS_13Kernel_traitsIf13__nv_bfloat16fS2_fjLj4096ELj1ELj1ELj4ELj16ENS_18Kernel_traits_baseILj4096EfS2_fS2_fjLj128EEEEELb1ELb1ELb1ELb1EEEvNS_9FwdParamsE,(.L_x_27277 - _ZN10layer_norm13ln_fwd_kernelINS_13Kernel_traitsIf13__nv_bfloat16fS2_fjLj4096ELj1ELj1ELj4ELj16ENS_18Kernel_traits_baseILj4096EfS2_fS2_fjLj128EEEEELb1ELb1ELb1ELb1EEEvNS_9FwdParamsE)
        .other          _ZN10layer_norm13ln_fwd_kernelINS_13Kernel_traitsIf13__nv_bfloat16fS2_fjLj4096ELj1ELj1ELj4ELj16ENS_18Kernel_traits_baseILj4096EfS2_fS2_fjLj128EEEEELb1ELb1ELb1ELb1EEEvNS_9FwdParamsE,@"STO_CUDA_ENTRY STV_DEFAULT"
_ZN10layer_norm13ln_fwd_kernelINS_13Kernel_traitsIf13__nv_bfloat16fS2_fjLj4096ELj1ELj1ELj4ELj16ENS_18Kernel_traits_baseILj4096EfS2_fS2_fjLj128EEEEELb1ELb1ELb1ELb1EEEvNS_9FwdParamsE:
.text._ZN10layer_norm13ln_fwd_kernelINS_13Kernel_traitsIf13__nv_bfloat16fS2_fjLj4096ELj1ELj1ELj4ELj16ENS_18Kernel_traits_baseILj4096EfS2_fS2_fjLj128EEEEELb1ELb1ELb1ELb1EEEvNS_9FwdParamsE:
        /* <DEDUP_REMOVED lines=75> */
.L_x_13090:
        /* <DEDUP_REMOVED lines=36> */
.L_x_13091:
[----:B------:R-:W1:Y:S02]  /*06f0*/  LDCU UR4, c[0x0][0x384] ;  /* 0x00007080ff0477ac */ /* 0x000e640008000800 */
[----:B-1----:R-:W-:-:S06]  /*0700*/  UISETP.GE.AND UP0, UPT, UR7, UR4, UPT ;  /* 0x000000040700728c */ /* 0x002fcc000bf06270 */
[----:B------:R-:W-:-:S13]  /*0710*/  PLOP3.LUT P0, PT, PT, PT, UP0, 0x80, 0x8 ;  /* 0x000000000008781c */ /* 0x000fda0003f0f008 */
[----:B------:R-:W-:Y:S05]  /*0720*/  @P0 EXIT ;  /* 0x000000000000094d */ /* 0x000fea0003800000 */
[----:B------:R-:W-:Y:S01]  /*0730*/  IMAD.HI.U32 R3, R160, -0x326172a9, RZ ;  /* 0xcd9e8d57a0037827 */ /* 0x000fe200078e00ff */
[----:B------:R-:W-:Y:S01]  /*0740*/  LOP3.LUT R151, R2, 0x3, RZ, 0xc0, !PT ;  /* 0x0000000302977812 */ /* 0x000fe200078ec0ff */
[----:B------:R-:W1:Y:S02]  /*0750*/  LDCU UR22, c[0x0][0x404] ;  /* 0x00008080ff1677ac */ /* 0x000e640008000800 */
[C---:B0-----:R-:W-:Y:S01]  /*0760*/  IMAD.HI.U32 R4, R159.reuse, -0x2daee0ad, RZ ;  /* 0xd2511f539f047827 */ /* 0x041fe200078e00ff */
[----:B------:R-:W-:Y:S01]  /*0770*/  LOP3.LUT R3, R158, UR20, R3, 0x96, !PT ;  /* 0x000000149e037c12 */ /* 0x000fe2000f8e9603 */
[----:B------:R-:W0:Y:S02]  /*0780*/  LDCU UR23, c[0x0][0x388] ;  /* 0x00007100ff1777ac */ /* 0x000e240008000800 */
        /* <DEDUP_REMOVED lines=65> */
.L_x_13357:
[----:B------:R-:W-:-:S06]  /*0ba0*/  UIMAD.WIDE UR4, UR7, 0x4, UR8 ;  /* 0x00000004070478a5 */ /* 0x000fcc000f8e0208 */
[----:B------:R-:W-:Y:S01]  /*0bb0*/  IMAD.U32 R132, RZ, RZ, UR4 ;  /* 0x00000004ff847e24 */ /* 0x000fe2000f8e00ff */
[----:B------:R-:W-:-:S05]  /*0bc0*/  MOV R133, UR5 ;  /* 0x0000000500857c02 */ /* 0x000fca0008000f00 */
[----:B------:R-:W2:Y:S01]  /*0bd0*/  LDG.E R132, desc[UR18][R132.64] ;  /* 0x0000001284847981 */ /* 0x000ea2000c1e1900 */
[----:B------:R-:W-:Y:S01]  /*0be0*/  UIMAD.WIDE UR4, UR7, 0x4, UR10 ;  /* 0x00000004070478a5 */ /* 0x000fe2000f8e020a */
[----:B------:R-:W-:-:S05]  /*0bf0*/  IMAD.MOV.U32 R135, RZ, RZ, RZ ;  /* 0x000000ffff877224 */ /* 0x000fca00078e00ff */
[----:B-1----:R-:W-:Y:S02]  /*0c00*/  MOV R11, UR5 ;  /* 0x00000005000b7c02 */ /* 0x002fe40008000f00 */
[----:B--2---:R-:W-:-:S13]  /*0c10*/  ISETP.GE.AND P1, PT, R132, 0x1, PT ;  /* 0x000000018400780c */ /* 0x004fda0003f26270 */
[----:B0-----:R-:W0:Y:S01]  /*0c20*/  @P1 LDC.64 R8, c[0x0][0x390] ;  /* 0x0000e400ff081b82 */ /* 0x001e220000000a00 */
[----:B------:R-:W-:-:S04]  /*0c30*/  @P1 VIADD R10, R132, 0xffffffff ;  /* 0xffffffff840a1836 */ /* 0x000fc80000000000 */
        /* <DEDUP_REMOVED lines=10> */
[----:B------:R-:W-:Y:S02]  /*0ce0*/  UIADD3 UR6, UPT, UPT, UR20, -0x255992d5, URZ ;  /* 0xdaa66d2b14067890 */ /* 0x000fe4000fffe0ff */
[----:B------:R-:W-:Y:S01]  /*0cf0*/  USHF.R.S32.HI UR5, URZ, 0x1f, UR4 ;  /* 0x0000001fff057899 */ /* 0x000fe20008011404 */
[----:B------:R-:W-:Y:S01]  /*0d00*/  ISETP.NE.AND.EX P0, PT, RZ, UR15, PT, P0 ;  /* 0x0000000fff007c0c */ /* 0x000fe2000bf05300 */
[----:B------:R-:W-:Y:S02]  /*0d10*/  UIADD3 UR26, UPT, UPT, UR21, 0x646e171e, URZ ;  /* 0x646e171e151a7890 */ /* 0x000fe4000fffe0ff */
[----:B------:R-:W-:Y:S02]  /*0d20*/  ULEA.HI UR5, UR5, UR4, URZ, 0x3 ;  /* 0x0000000405057291 */ /* 0x000fe4000f8f18ff */
[----:B------:R-:W-:-:S02]  /*0d30*/  UIADD3 UR27, UPT, UPT, UR21, -0x126145ec, URZ ;  /* 0xed9eba14151b7890 */ /* 0x000fc4000fffe0ff */
[----:B------:R-:W-:Y:S02]  /*0d40*/  UIADD3 UR28, UPT, UPT, UR21, -0x56f99767, URZ ;  /* 0xa9066899151c7890 */ /* 0x000fe4000fffe0ff */
[----:B------:R-:W-:Y:S01]  /*0d50*/  IMAD.U32 R161, RZ, RZ, UR5 ;  /* 0x00000005ffa17e24 */ /* 0x000fe2000f8e00ff */
[----:B------:R-:W-:Y:S02]  /*0d60*/  UIADD3 UR29, UPT, UPT, UR21, -0x4498517b, URZ ;  /* 0xbb67ae85151d7890 */ /* 0x000fe4000fffe0ff */
[----:B------:R-:W-:Y:S02]  /*0d70*/  UIADD3 UR30, UPT, UPT, UR20, 0x5384540f, URZ ;  /* 0x5384540f141e7890 */ /* 0x000fe4000fffe0ff */
[----:B------:R-:W-:Y:S01]  /*0d80*/  UIADD3 UR31, UPT, UPT, UR20, -0x4ab325aa, URZ ;  /* 0xb54cda56141f7890 */ /* 0x000fe2000fffe0ff */
[----:B------:R-:W-:Y:S01]  /*0d90*/  LEA.HI.SX32 R161, R161, R0, 0x1d ;  /* 0x00000000a1a17211 */ /* 0x000fe200078feaff */
[----:B------:R-:W-:Y:S02]  /*0da0*/  UIADD3 UR32, UPT, UPT, UR21, 0x1fd5c5a3, URZ ;  /* 0x1fd5c5a315207890 */ /* 0x000fe4000fffe0ff */
[----:B------:R-:W-:-:S02]  /*0db0*/  UIADD3 UR33, UPT, UPT, UR21, 0x76cf5d0a, URZ ;  /* 0x76cf5d0a15217890 */ /* 0x000fc4000fffe0ff */
[----:B------:R-:W-:Y:S02]  /*0dc0*/  UIADD3 UR34, UPT, UPT, UR20, 0x78dde6e4, URZ ;  /* 0x78dde6e414227890 */ /* 0x000fe4000fffe0ff */
[----:B------:R-:W-:Y:S02]  /*0dd0*/  UIADD3 UR35, UPT, UPT, UR20, -0x700cb87f, URZ ;  /* 0x8ff3478114237890 */ /* 0x000fe4000fffe0ff */
[----:B------:R-:W-:Y:S02]  /*0de0*/  UIADD3 UR36, UPT, UPT, UR21, 0x32370b8f, URZ ;  /* 0x32370b8f15247890 */ /* 0x000fe4000fffe0ff */
[----:B------:R-:W-:Y:S02]  /*0df0*/  UIADD3 UR37, UPT, UPT, UR20, -0xe443238, URZ ;  /* 0xf1bbcdc814257890 */ /* 0x000fe4000fffe0ff */
[----:B------:R-:W-:Y:S01]  /*0e00*/  UIADD3 UR38, UPT, UPT, UR21, -0x695add53, URZ ;  /* 0x96a522ad15267890 */ /* 0x000fe2000fffe0ff */
[----:B--2---:R-:W-:Y:S01]  /*0e10*/  R2UR UR4, R10 ;  /* 0x000000000a0472ca */ /* 0x004fe200000e0000 */
[----:B0-----:R-:W-:-:S14]  /*0e20*/  @!P0 BRA `(.L_x_13092) ;  /* 0x0000002800988947 */ /* 0x001fdc0003800000 */
[----:B------:R-:W0:Y:S02]  /*0e30*/  LDC.64 R10, c[0x0][0x3a0] ;  /* 0x0000e800ff0a7b82 */ /* 0x000e240000000a00 */
[----:B0-----:R-:W-:-:S05]  /*0e40*/  IMAD.WIDE.U32 R10, R161, 0x20, R10 ;  /* 0x00000020a10a7825 */ /* 0x001fca00078e000a */
[----:B------:R-:W2:Y:S04]  /*0e50*/  LDG.E.128 R112, desc[UR18][R10.64] ;  /* 0x000000120a707981 */ /* 0x000ea8000c1e1d00 */
[----:B------:R0:W5:Y:S01]  /*0e60*/  LDG.E.128 R116, desc[UR18][R10.64+0x10] ;  /* 0x000010120a747981 */ /* 0x000162000c1e1d00 */
[----:B------:R-:W-:-:S13]  /*0e70*/  ISETP.GT.AND P2, PT, R132, RZ, PT ;  /* 0x000000ff8400720c */ /* 0x000fda0003f44270 */
[----:B------:R-:W-:Y:S01]  /*0e80*/  @!P2 MOV R0, R151 ;  /* 0x000000970000a202 */ /* 0x000fe20000000f00 */
[----:B------:R-:W-:Y:S02]  /*0e90*/  @!P2 IMAD.MOV.U32 R134, RZ, RZ, R154 ;  /* 0x000000ffff86a224 */ /* 0x000fe400078e009a */
[----:B--2---:R-:W-:Y:S01]  /*0ea0*/  @!P2 IMAD.MOV.U32 R8, RZ, RZ, R112 ;  /* 0x000000ffff08a224 */ /* 0x004fe200078e0070 */
[----:B0-----:R-:W-:Y:S06]  /*0eb0*/  @!P2 BRA `(.L_x_13093) ;  /* 0x00000004004ca947 */ /* 0x001fec0003800000 */
        /* <DEDUP_REMOVED lines=15> */
.L_x_13095:
        /* <DEDUP_REMOVED lines=12> */
.L_x_13096:
        /* <DEDUP_REMOVED lines=15> */
[----:B------:R-:W-:Y:S01]  /*1160*/  IMAD.WIDE.U32 R122, R123, -0x326172a9, RZ ;  /* 0xcd9e8d577b7a7825 */ /* 0x000fe200078e00ff */
[----:B------:R-:W-:-:S03]  /*1170*/  UIADD3 UR5, UPT, UPT, UR20, 0x1715609d, URZ ;  /* 0x1715609d14057890 */ /* 0x000fc6000fffe0ff */
        /* <DEDUP_REMOVED lines=29> */
.L_x_13094:
        /* <DEDUP_REMOVED lines=10> */
.L_x_13093:
        /* <DEDUP_REMOVED lines=15> */
.L_x_13099:
        /* <DEDUP_REMOVED lines=12> */
.L_x_13100:
[----:B------:R-:W-:Y:S01]  /*15a0*/  IMAD.WIDE.U32 R120, R160, -0x326172a9, RZ ;  /* 0xcd9e8d57a0787825 */ /* 0x000fe200078e00ff */
[----:B------:R-:W-:Y:S01]  /*15b0*/  LOP3.LUT R124, R2, UR21, R11, 0x96, !PT ;  /* 0x00000015027c7c12 */ /* 0x000fe2000f8e960b */
[----:B------:R-:W-:Y:S01]  /*15c0*/  UIADD3 UR5, UPT, UPT, UR20, -0x61c88647, URZ ;  /* 0x9e3779b914057890 */ /* 0x000fe2000fffe0ff */
        /* <DEDUP_REMOVED lines=43> */
.L_x_13098:
        /* <DEDUP_REMOVED lines=11> */
.L_x_13097:
        /* <DEDUP_REMOVED lines=15> */
.L_x_13103:
        /* <DEDUP_REMOVED lines=12> */
.L_x_13104:
        /* <DEDUP_REMOVED lines=46> */
.L_x_13102:
        /* <DEDUP_REMOVED lines=9> */
[----:B------:R-:W-:-:S07]  /*1e50*/  FFMA.FTZ R10, R11, R78, R114 ;  /* 0x0000004e0b0a7223 */ /* 0x000fce0000010072 */
.L_x_13101:
[----:B------:R-:W-:Y:S02]  /*1e60*/  IMAD.MOV.U32 R120, RZ, RZ, R0 ;  /* 0x000000ffff787224 */ /* 0x000fe400078e0000 */
        /* <DEDUP_REMOVED lines=14> */
.L_x_13107:
        /* <DEDUP_REMOVED lines=12> */
.L_x_13108:
        /* <DEDUP_REMOVED lines=46> */
.L_x_13106:
        /* <DEDUP_REMOVED lines=11> */
.L_x_13105:
[----:B------:R-:W-:Y:S01]  /*23a0*/  MOV R0, R120 ;  /* 0x0000007800007202 */ /* 0x000fe20000000f00 */
[----:B-----5:R-:W-:Y:S01]  /*23b0*/  IMAD.MOV.U32 R144, RZ, RZ, R116 ;  /* 0x000000ffff907224 */ /* 0x020fe200078e0074 */
        /* <DEDUP_REMOVED lines=13> */
.L_x_13111:
        /* <DEDUP_REMOVED lines=12> */
.L_x_13112:
        /* <DEDUP_REMOVED lines=46> */
.L_x_13110:
        /* <DEDUP_REMOVED lines=10> */
.L_x_13109:
        /* <DEDUP_REMOVED lines=15> */
.L_x_13115:
        /* <DEDUP_REMOVED lines=12> */
.L_x_13116:
        /* <DEDUP_REMOVED lines=46> */
.L_x_13114:
[----:B------:R-:W-:Y:S02]  /*2d60*/  PRMT R122, R110, 0x7632, R122 ;  /* 0x000076326e7a7816 */ /* 0x000fe4000000007a */
        /* <DEDUP_REMOVED lines=10> */
.L_x_13113:
        /* <DEDUP_REMOVED lines=15> */
.L_x_13119:
        /* <DEDUP_REMOVED lines=12> */
.L_x_13120:
[----:B------:R-:W-:Y:S01]  /*2fc0*/  IMAD.WIDE.U32 R122, R160, -0x326172a9, RZ ;  /* 0xcd9e8d57a07a7825 */ /* 0x000fe200078e00ff */
[----:B------:R-:W-:Y:S01]  /*2fd0*/  LOP3.LUT R126, R2, UR21, R121, 0x96, !PT ;  /* 0x00000015027e7c12 */ /* 0x000fe2000f8e9679 */
[----:B------:R-:W-:Y:S02]  /*2fe0*/  UIADD3 UR5, UPT, UPT, UR20, -0x61c88647, URZ ;  /* 0x9e3779b914057890 */ /* 0x000fe4000fffe0ff */
[----:B------:R-:W-:Y:S01]  /*2ff0*/  HFMA2 R0, -RZ, RZ, 0, 0 ;  /* 0x00000000ff007431 */ /* 0x000fe200000001ff */
        /* <DEDUP_REMOVED lines=41> */
[----:B------:R-:W-:-:S07]  /*3290*/  LOP3.LUT R157, R120, UR38, R125, 0x96, !PT ;  /* 0x00000026789d7c12 */ /* 0x000fce000f8e967d */
.L_x_13118:
        /* <DEDUP_REMOVED lines=10> */
.L_x_13117:
        /* <DEDUP_REMOVED lines=15> */
.L_x_13123:
        /* <DEDUP_REMOVED lines=12> */
.L_x_13124:
[----:B------:R-:W-:Y:S01]  /*34f0*/  IMAD.WIDE.U32 R124, R160, -0x326172a9, RZ ;  /* 0xcd9e8d57a07c7825 */ /* 0x000fe200078e00ff */
[----:B------:R-:W-:Y:S01]  /*3500*/  LOP3.LUT R120, R2, UR21, R123, 0x96, !PT ;  /* 0x0000001502787c12 */ /* 0x000fe2000f8e967b */
[----:B------:R-:W-:Y:S02]  /*3510*/  UIADD3 UR5, UPT, UPT, UR20, -0x61c88647, URZ ;  /* 0x9e3779b914057890 */ /* 0x000fe4000fffe0ff */
        /* <DEDUP_REMOVED lines=43> */
.L_x_13122:
        /* <DEDUP_REMOVED lines=10> */
[----:B------:R-:W-:Y:S01]  /*3870*/  FFMA.FTZ R147, R0, R83, R119 ;  /* 0x0000005300937223 */ /* 0x000fe20000010077 */
[----:B------:R-:W-:Y:S06]  /*3880*/  BRA `(.L_x_13121) ;  /* 0x0000002800807947 */ /* 0x000fec0003800000 */
.L_x_13092:
        /* <DEDUP_REMOVED lines=19> */
.L_x_13127:
        /* <DEDUP_REMOVED lines=12> */
.L_x_13128:
        /* <DEDUP_REMOVED lines=46> */
.L_x_13126:
        /* <DEDUP_REMOVED lines=10> */
.L_x_13125:
        /* <DEDUP_REMOVED lines=15> */
.L_x_13131:
        /* <DEDUP_REMOVED lines=12> */
.L_x_13132:
        /* <DEDUP_REMOVED lines=46> */
.L_x_13130:
        /* <DEDUP_REMOVED lines=11> */
.L_x_13129:
        /* <DEDUP_REMOVED lines=15> */
.L_x_13135:
        /* <DEDUP_REMOVED lines=12> */
.L_x_13136:
        /* <DEDUP_REMOVED lines=46> */
.L_x_13134:
        /* <DEDUP_REMOVED lines=10> */
.L_x_13133:
        /* <DEDUP_REMOVED lines=15> */
.L_x_13139:
        /* <DEDUP_REMOVED lines=12> */
.L_x_13140:
        /* <DEDUP_REMOVED lines=46> */
.L_x_13138:
        /* <DEDUP_REMOVED lines=11> */
.L_x_13137:
        /* <DEDUP_REMOVED lines=15> */
.L_x_13143:
        /* <DEDUP_REMOVED lines=12> */
.L_x_13144:
        /* <DEDUP_REMOVED lines=46> */
.L_x_13142:
        /* <DEDUP_REMOVED lines=10> */
.L_x_13141:
        /* <DEDUP_REMOVED lines=15> */
.L_x_13147:
        /* <DEDUP_REMOVED lines=12> */
.L_x_13148:
        /* <DEDUP_REMOVED lines=46> */
.L_x_13146:
        /* <DEDUP_REMOVED lines=11> */
.L_x_13145:
        /* <DEDUP_REMOVED lines=15> */
.L_x_13151:
        /* <DEDUP_REMOVED lines=12> */
.L_x_13152:
        /* <DEDUP_REMOVED lines=46> */
.L_x_13150:
        /* <DEDUP_REMOVED lines=10> */
.L_x_13149:
        /* <DEDUP_REMOVED lines=15> */
.L_x_13154:
        /* <DEDUP_REMOVED lines=12> */
.L_x_13155:
        /* <DEDUP_REMOVED lines=46> */
.L_x_13153:
        /* <DEDUP_REMOVED lines=11> */
.L_x_13121:
        /* <DEDUP_REMOVED lines=11> */
[----:B0-----:R-:W-:Y:S02]  /*6340*/  SHF.L.U32 R124, R149, 0x10, RZ ;  /* 0x00000010957c7819 */ /* 0x001fe400000006ff */
        /* <DEDUP_REMOVED lines=19> */
.L_x_13156:
[----:B-----5:R2:W5:Y:S04]  /*6480*/  @P1 LDG.E.128 R108, desc[UR18][R120.64] ;  /* 0x00000012786c1981 */ /* 0x020568000c1e1d00 */
[----:B------:R2:W5:Y:S04]  /*6490*/  @P0 LDG.E.128 R112, desc[UR18][R122.64] ;  /* 0x000000127a700981 */ /* 0x000568000c1e1d00 */
[----:B------:R2:W5:Y:S01]  /*64a0*/  @P0 LDG.E.128 R116, desc[UR18][R122.64+0x10] ;  /* 0x000010127a740981 */ /* 0x000562000c1e1d00 */
[----:B------:R-:W-:Y:S05]  /*64b0*/  @!P0 BRA `(.L_x_13157) ;  /* 0x0000002800888947 */ /* 0x000fea0003800000 */
[----:B------:R-:W-:Y:S01]  /*64c0*/  ISETP.GT.AND P2, PT, R132, RZ, PT ;  /* 0x000000ff8400720c */ /* 0x000fe20003f44270 */
[----:B--2---:R-:W-:Y:S01]  /*64d0*/  IMAD.MOV.U32 R120, RZ, RZ, R133 ;  /* 0x000000ffff787224 */ /* 0x004fe200078e0085 */
[----:B-----5:R-:W-:Y:S01]  /*64e0*/  MOV R140, R112 ;  /* 0x00000070008c7202 */ /* 0x020fe20000000f00 */
        /* <DEDUP_REMOVED lines=17> */
.L_x_13160:
        /* <DEDUP_REMOVED lines=12> */
.L_x_13161:
[----:B01----:R-:W-:Y:S01]  /*66c0*/  IMAD.WIDE.U32 R124, R160, -0x326172a9, RZ ;  /* 0xcd9e8d57a07c7825 */ /* 0x003fe200078e00ff */
        /* <DEDUP_REMOVED lines=45> */
.L_x_13159:
        /* <DEDUP_REMOVED lines=10> */
.L_x_13158:
        /* <DEDUP_REMOVED lines=15> */
.L_x_13164:
[----:B------:R-:W-:-:S04]  /*6b30*/  IADD3 R159, PT, PT, R159, 0x1, RZ ;  /* 0x000000019f9f7810 */ /* 0x000fc80007ffe0ff */
        /* <DEDUP_REMOVED lines=11> */
.L_x_13165:
        /* <DEDUP_REMOVED lines=46> */
.L_x_13163:
        /* <DEDUP_REMOVED lines=11> */
.L_x_13162:
        /* <DEDUP_REMOVED lines=15> */
.L_x_13168:
[----:B------:R-:W-:-:S04]  /*7070*/  VIADD R159, R159, 0x1 ;  /* 0x000000019f9f7836 */ /* 0x000fc80000000000 */
[C---:B01----:R-:W-:Y:S01]  /*7080*/  IMAD.WIDE.U32 R124, R159.reuse, -0x2daee0ad, RZ ;  /* 0xd2511f539f7c7825 */ /* 0x043fe200078e00ff */
        /* <DEDUP_REMOVED lines=10> */
.L_x_13169:
        /* <DEDUP_REMOVED lines=46> */
.L_x_13167:
        /* <DEDUP_REMOVED lines=10> */
.L_x_13166:
        /* <DEDUP_REMOVED lines=15> */
.L_x_13172:
        /* <DEDUP_REMOVED lines=12> */
.L_x_13173:
        /* <DEDUP_REMOVED lines=46> */
.L_x_13171:
        /* <DEDUP_REMOVED lines=11> */
.L_x_13170:
        /* <DEDUP_REMOVED lines=15> */
.L_x_13176:
        /* <DEDUP_REMOVED lines=12> */
.L_x_13177:
        /* <DEDUP_REMOVED lines=46> */
.L_x_13175:
        /* <DEDUP_REMOVED lines=10> */
.L_x_13174:
        /* <DEDUP_REMOVED lines=15> */
.L_x_13180:
        /* <DEDUP_REMOVED lines=12> */
.L_x_13181:
        /* <DEDUP_REMOVED lines=46> */
.L_x_13179:
[----:B------:R-:W-:Y:S01]  /*83b0*/  I2FP.F32.U32 R120, R123 ;  /* 0x0000007b00787245 */ /* 0x000fe20000201000 */
[----:B------:R-:W-:Y:S01]  /*83c0*/  HFMA2 R123, -RZ, RZ, 0.1171875, 0 ;  /* 0x2f800000ff7b7431 */ /* 0x000fe200000001ff */
[----:B------:R-:W-:-:S05]  /*83d0*/  PRMT R122, R110, 0x7632, R122 ;  /* 0x000076326e7a7816 */ /* 0x000fca000000007a */
        /* <DEDUP_REMOVED lines=8> */
.L_x_13178:
        /* <DEDUP_REMOVED lines=15> */
.L_x_13184:
        /* <DEDUP_REMOVED lines=12> */
.L_x_13185:
        /* <DEDUP_REMOVED lines=46> */
.L_x_13183:
        /* <DEDUP_REMOVED lines=10> */
.L_x_13182:
        /* <DEDUP_REMOVED lines=15> */
.L_x_13188:
        /* <DEDUP_REMOVED lines=12> */
.L_x_13189:
[----:B01----:R-:W-:Y:S01]  /*8b40*/  IMAD.WIDE.U32 R124, R160, -0x326172a9, RZ ;  /* 0xcd9e8d57a07c7825 */ /* 0x003fe200078e00ff */
        /* <DEDUP_REMOVED lines=45> */
.L_x_13187:
        /* <DEDUP_REMOVED lines=12> */
.L_x_13157:
[----:B--2---:R-:W-:Y:S01]  /*8ee0*/  MOV R120, R133 ;  /* 0x0000008500787202 */ /* 0x004fe20000000f00 */
        /* <DEDUP_REMOVED lines=18> */
.L_x_13192:
        /* <DEDUP_REMOVED lines=12> */
.L_x_13193:
[----:B01----:R-:W-:Y:S01]  /*90d0*/  IMAD.WIDE.U32 R124, R160, -0x326172a9, RZ ;  /* 0xcd9e8d57a07c7825 */ /* 0x003fe200078e00ff */
        /* <DEDUP_REMOVED lines=45> */
.L_x_13191:
        /* <DEDUP_REMOVED lines=10> */
.L_x_13190:
        /* <DEDUP_REMOVED lines=15> */
.L_x_13196:
        /* <DEDUP_REMOVED lines=12> */
.L_x_13197:
        /* <DEDUP_REMOVED lines=46> */
.L_x_13195:
        /* <DEDUP_REMOVED lines=11> */
.L_x_13194:
        /* <DEDUP_REMOVED lines=15> */
.L_x_13200:
        /* <DEDUP_REMOVED lines=12> */
.L_x_13201:
        /* <DEDUP_REMOVED lines=46> */
.L_x_13199:
        /* <DEDUP_REMOVED lines=10> */
.L_x_13198:
        /* <DEDUP_REMOVED lines=15> */
.L_x_13204:
        /* <DEDUP_REMOVED lines=12> */
.L_x_13205:
        /* <DEDUP_REMOVED lines=46> */
.L_x_13203:
        /* <DEDUP_REMOVED lines=11> */
.L_x_13202:
        /* <DEDUP_REMOVED lines=15> */
.L_x_13208:
        /* <DEDUP_REMOVED lines=12> */
.L_x_13209:
        /* <DEDUP_REMOVED lines=46> */
.L_x_13207:
        /* <DEDUP_REMOVED lines=10> */
.L_x_13206:
        /* <DEDUP_REMOVED lines=15> */
.L_x_13212:
        /* <DEDUP_REMOVED lines=12> */
.L_x_13213:
[----:B------:R-:W-:Y:S01]  /*aae0*/  IMAD.WIDE.U32 R122, R160, -0x326172a9, RZ ;  /* 0xcd9e8d57a07a7825 */ /* 0x000fe200078e00ff */
[----:B01----:R-:W-:Y:S01]  /*aaf0*/  LOP3.LUT R124, R2, UR21, R121, 0x96, !PT ;  /* 0x00000015027c7c12 */ /* 0x003fe2000f8e9679 */
        /* <DEDUP_REMOVED lines=44> */
.L_x_13211:
        /* <DEDUP_REMOVED lines=11> */
.L_x_13210:
        /* <DEDUP_REMOVED lines=15> */
.L_x_13216:
        /* <DEDUP_REMOVED lines=12> */
.L_x_13217:
        /* <DEDUP_REMOVED lines=46> */
.L_x_13215:
        /* <DEDUP_REMOVED lines=10> */
.L_x_13214:
        /* <DEDUP_REMOVED lines=15> */
.L_x_13219:
        /* <DEDUP_REMOVED lines=12> */
.L_x_13220:
[----:B01----:R-:W-:Y:S01]  /*b550*/  IMAD.WIDE.U32 R124, R160, -0x326172a9, RZ ;  /* 0xcd9e8d57a07c7825 */ /* 0x003fe200078e00ff */
        /* <DEDUP_REMOVED lines=45> */
.L_x_13218:
        /* <DEDUP_REMOVED lines=11> */
.L_x_13186:
[----:B------:R-:W-:Y:S01]  /*b8e0*/  VIADD R121, R161, 0x80 ;  /* 0x00000080a1797836 */ /* 0x000fe20000000000 */
[----:B------:R-:W2:Y:S01]  /*b8f0*/  @P1 LDC.64 R130, c[0x0][0x390] ;  /* 0x0000e400ff821b82 */ /* 0x000ea20000000a00 */
[----:B------:R-:W-:Y:S01]  /*b900*/  @P1 IADD3 R123, PT, PT, R135, 0x100, RZ ;  /* 0x00000100877b1810 */ /* 0x000fe20007ffe0ff */
[----:B01----:R-:W-:Y:S02]  /*b910*/  @P0 VIADD R125, R161, 0x100 ;  /* 0x00000100a17d0836 */ /* 0x003fe40000000000 */
[----:B------:R-:W-:-:S04]  /*b920*/  IMAD.WIDE.U32 R120, R121, 0x20, R152 ;  /* 0x0000002079787825 */ /* 0x000fc800078e0098 */
[----:B------:R-:W0:Y:S01]  /*b930*/  @P0 LDC.64 R128, c[0x0][0x3a0] ;  /* 0x0000e800ff800b82 */ /* 0x000e220000000a00 */
[----:B------:R1:W-:Y:S04]  /*b940*/  STG.E.128 desc[UR18][R120.64], R140 ;  /* 0x0000008c78007986 */ /* 0x0003e8000c101d12 */
[----:B------:R1:W-:Y:S01]  /*b950*/  STG.E.128 desc[UR18][R120.64+0x10], R136 ;  /* 0x0000108878007986 */ /* 0x0003e2000c101d12 */
[----:B--2---:R-:W-:-:S04]  /*b960*/  @P1 IMAD.WIDE.U32 R130, R123, 0x10, R130 ;  /* 0x000000107b821825 */ /* 0x004fc800078e0082 */
[----:B0-----:R-:W-:Y:S01]  /*b970*/  @P0 IMAD.WIDE.U32 R128, R125, 0x20, R128 ;  /* 0x000000207d800825 */ /* 0x001fe200078e0080 */
[----:B-1----:R-:W-:Y:S06]  /*b980*/  @!P1 BRA `(.L_x_13221) ;  /* 0x0000000000549947 */ /* 0x002fec0003800000 */
[----:B------:R-:W-:Y:S01]  /*b990*/  IMAD.U32 R120, R149, 0x10000, RZ ;  /* 0x0001000095787824 */ /* 0x000fe200078e00ff */
        /* <DEDUP_REMOVED lines=9> */
[----:B------:R-:W0:Y:S02]  /*ba30*/  LDC.64 R120, c[0x0][0x3b0] ;  /* 0x0000ec00ff787b82 */ /* 0x000e240000000a00 */
[----:B------:R-:W-:Y:S02]  /*ba40*/  LOP3.LUT R133, R122, 0xff, R7, 0xf8, !PT ;  /* 0x000000ff7a857812 */ /* 0x000fe400078ef807 */
[----:B------:R-:W-:Y:S02]  /*ba50*/  LOP3.LUT R122, R4, 0xff, RZ, 0xc0, !PT ;  /* 0x000000ff047a7812 */ /* 0x000fe400078ec0ff */
[----:B------:R-:W-:Y:S02]  /*ba60*/  LOP3.LUT R133, R125, R133, R127, 0xfe, !PT ;  /* 0x000000857d857212 */ /* 0x000fe400078efe7f */
[----:B------:R-:W-:Y:S01]  /*ba70*/  IADD3 R125, PT, PT, R135, 0x80, RZ ;  /* 0x00000080877d7810 */ /* 0x000fe20007ffe0ff */
[----:B------:R-:W-:-:S03]  /*ba80*/  IMAD.WIDE.U32 R122, R122, 0x100, RZ ;  /* 0x000001007a7a7825 */ /* 0x000fc600078e00ff */
[----:B------:R-:W-:Y:S02]  /*ba90*/  LOP3.LUT R124, R122, R126, R124, 0xfe, !PT ;  /* 0x0000007e7a7c7212 */ /* 0x000fe400078efe7c */
[----:B------:R-:W-:Y:S02]  /*baa0*/  LOP3.LUT R123, R133, R123, RZ, 0xfc, !PT ;  /* 0x0000007b857b7212 */ /* 0x000fe400078efcff */
[----:B------:R-:W-:Y:S01]  /*bab0*/  LOP3.LUT R122, R124, 0xff, R3, 0xf8, !PT ;  /* 0x000000ff7c7a7812 */ /* 0x000fe200078ef803 */
[----:B0-----:R-:W-:-:S05]  /*bac0*/  IMAD.WIDE.U32 R120, R125, 0x8, R120 ;  /* 0x000000087d787825 */ /* 0x001fca00078e0078 */
[----:B------:R0:W-:Y:S02]  /*bad0*/  STG.E.64 desc[UR18][R120.64], R122 ;  /* 0x0000007a78007986 */ /* 0x0001e4000c101b12 */
.L_x_13221:
[----:B-----5:R1:W5:Y:S04]  /*bae0*/  @P1 LDG.E.128 R108, desc[UR18][R130.64] ;  /* 0x00000012826c1981 */ /* 0x020368000c1e1d00 */
[----:B------:R1:W5:Y:S04]  /*baf0*/  @P0 LDG.E.128 R112, desc[UR18][R128.64] ;  /* 0x0000001280700981 */ /* 0x000368000c1e1d00 */
[----:B------:R1:W5:Y:S01]  /*bb00*/  @P0 LDG.E.128 R116, desc[UR18][R128.64+0x10] ;  /* 0x0000101280740981 */ /* 0x000362000c1e1d00 */
[----:B------:R-:W-:Y:S05]  /*bb10*/  @!P0 BRA `(.L_x_13222) ;  /* 0x0000002800888947 */ /* 0x000fea0003800000 */
[----:B------:R-:W-:Y:S01]  /*bb20*/  ISETP.GT.AND P2, PT, R132, RZ, PT ;  /* 0x000000ff8400720c */ /* 0x000fe20003f44270 */
[----:B0-----:R-:W-:Y:S01]  /*bb30*/  IMAD.MOV.U32 R120, RZ, RZ, R134 ;  /* 0x000000ffff787224 */ /* 0x001fe200078e0086 */
[----:B-1---5:R-:W-:Y:S01]  /*bb40*/  MOV R128, R112 ;  /* 0x0000007000807202 */ /* 0x022fe20000000f00 */
        /* <DEDUP_REMOVED lines=17> */
.L_x_13225:
        /* <DEDUP_REMOVED lines=12> */
.L_x_13226:
        /* <DEDUP_REMOVED lines=46> */
.L_x_13224:
        /* <DEDUP_REMOVED lines=10> */
.L_x_13223:
        /* <DEDUP_REMOVED lines=15> */
.L_x_13229:
        /* <DEDUP_REMOVED lines=12> */
.L_x_13230:
        /* <DEDUP_REMOVED lines=46> */
.L_x_13228:
        /* <DEDUP_REMOVED lines=11> */
.L_x_13227:
        /* <DEDUP_REMOVED lines=15> */
.L_x_13233:
        /* <DEDUP_REMOVED lines=12> */
.L_x_13234:
        /* <DEDUP_REMOVED lines=46> */
.L_x_13232:
[----:B------:R-:W-:Y:S01]  /*ca70*/  I2FP.F32.U32 R0, R5 ;  /* 0x0000000500007245 */ /* 0x000fe20000201000 */
[----:B------:R-:W-:Y:S02]  /*ca80*/  HFMA2 R5, -RZ, RZ, 0.1171875, 0 ;  /* 0x2f800000ff057431 */ /* 0x000fe400000001ff */
[----:B------:R-:W-:-:S04]  /*ca90*/  IMAD.U32 R121, R109, 0x10000, RZ ;  /* 0x000100006d797824 */ /* 0x000fc800078e00ff */
[----:B------:R-:W-:-:S04]  /*caa0*/  FMUL.FTZ R121, R121, UR17 ;  /* 0x0000001179797c20 */ /* 0x000fc80008410000 */
[----:B------:R-:W-:Y:S01]  /*cab0*/  FMUL.FTZ R121, R121, UR16 ;  /* 0x0000001079797c20 */ /* 0x000fe20008410000 */
[----:B------:R-:W-:-:S05]  /*cac0*/  FFMA.FTZ R0, R0, R5, 1.1641532182693481445e-10 ;  /* 0x2f00000000007423 */ /* 0x000fca0000010005 */
[----:B------:R-:W-:-:S04]  /*cad0*/  FSETP.GTU.FTZ.AND P3, PT, R0, UR22, PT ;  /* 0x0000001600007c0b */ /* 0x000fc8000bf7c000 */
[----:B------:R-:W-:Y:S02]  /*cae0*/  FSEL R121, R121, RZ, !P3 ;  /* 0x000000ff79797208 */ /* 0x000fe40005800000 */
[----:B------:R-:W-:-:S03]  /*caf0*/  SEL R5, RZ, 0x1, P3 ;  /* 0x00000001ff057807 */ /* 0x000fc60001800000 */
[----:B------:R-:W-:-:S07]  /*cb00*/  FFMA.FTZ R130, R121, R94, R114 ;  /* 0x0000005e79827223 */ /* 0x000fce0000010072 */
.L_x_13231:
        /* <DEDUP_REMOVED lines=15> */
.L_x_13237:
        /* <DEDUP_REMOVED lines=12> */
.L_x_13238:
[----:B------:R-:W-:Y:S01]  /*ccc0*/  LOP3.LUT R124, R2, UR21, R123, 0x96, !PT ;  /* 0x00000015027c7c12 */ /* 0x000fe2000f8e967b */
[----:B------:R-:W-:Y:S01]  /*ccd0*/  IMAD.WIDE.U32 R120, R160, -0x326172a9, RZ ;  /* 0xcd9e8d57a0787825 */ /* 0x000fe200078e00ff */
[----:B------:R-:W-:-:S03]  /*cce0*/  UIADD3 UR5, UPT, UPT, UR20, -0x61c88647, URZ ;  /* 0x9e3779b914057890 */ /* 0x000fc6000fffe0ff */
[----:B------:R-:W-:Y:S01]  /*ccf0*/  IMAD.WIDE.U32 R124, R124, -0x326172a9, RZ ;  /* 0xcd9e8d577c7c7825 */ /* 0x000fe200078e00ff */
[----:B------:R-:W-:-:S03]  /*cd00*/  LOP3.LUT R121, R158, UR20, R121, 0x96, !PT ;  /* 0x000000149e797c12 */ /* 0x000fc6000f8e9679 */
[----:B------:R-:W-:Y:S01]  /*cd10*/  IMAD.MOV.U32 R6, RZ, RZ, R133 ;  /* 0x000000ffff067224 */ /* 0x000fe200078e0085 */
[----:B------:R-:W-:Y:S01]  /*cd20*/  LOP3.LUT R123, R120, UR5, R125, 0x96, !PT ;  /* 0x00000005787b7c12 */ /* 0x000fe2000f8e967d */
[----:B------:R-:W-:Y:S01]  /*cd30*/  IMAD.WIDE.U32 R120, R121, -0x2daee0ad, RZ ;  /* 0xd2511f5379787825 */ /* 0x000fe200078e00ff */
[----:B------:R-:W-:-:S03]  /*cd40*/  UIADD3 UR5, UPT, UPT, UR20, 0x3c6ef372, URZ ;  /* 0x3c6ef37214057890 */ /* 0x000fc6000fffe0ff */
[----:B------:R-:W-:Y:S01]  /*cd50*/  IMAD.MOV.U32 R0, RZ, RZ, RZ ;  /* 0x000000ffff007224 */ /* 0x000fe200078e00ff */
[----:B------:R-:W-:Y:S01]  /*cd60*/  LOP3.LUT R121, R122, UR29, R121, 0x96, !PT ;  /* 0x0000001d7a797c12 */ /* 0x000fe2000f8e9679 */
[----:B------:R-:W-:-:S05]  /*cd70*/  IMAD.WIDE.U32 R122, R123, -0x2daee0ad, RZ ;  /* 0xd2511f537b7a7825 */ /* 0x000fca00078e00ff */
[----:B------:R-:W-:Y:S01]  /*cd80*/  LOP3.LUT R125, R120, UR33, R123, 0x96, !PT ;  /* 0x00000021787d7c12 */ /* 0x000fe2000f8e967b */
        /* <DEDUP_REMOVED lines=14> */
[----:B------:R-:W-:-:S04]  /*ce70*/  UIADD3 UR5, UPT, UPT, UR21, -0x24c28bd8, URZ ;  /* 0xdb3d742815057890 */ /* 0x000fc8000fffe0ff */
        /* <DEDUP_REMOVED lines=15> */
[----:B------:R-:W-:-:S05]  /*cf70*/  IMAD.WIDE.U32 R120, R121, -0x2daee0ad, RZ ;  /* 0xd2511f5379787825 */ /* 0x000fca00078e00ff */
[----:B------:R-:W-:Y:S02]  /*cf80*/  LOP3.LUT R157, R122, UR38, R121, 0x96, !PT ;  /* 0x000000267a9d7c12 */ /* 0x000fe4000f8e9679 */
[----:B------:R-:W-:-:S07]  /*cf90*/  MOV R133, R120 ;  /* 0x0000007800857202 */ /* 0x000fce0000000f00 */
.L_x_13236:
        /* <DEDUP_REMOVED lines=11> */
.L_x_13235:
[----:B------:R-:W-:Y:S01]  /*d050*/  MOV R122, R0 ;  /* 0x00000000007a7202 */ /* 0x000fe20000000f00 */
        /* <DEDUP_REMOVED lines=14> */
.L_x_13241:
        /* <DEDUP_REMOVED lines=12> */
.L_x_13242:
        /* <DEDUP_REMOVED lines=43> */
[----:B------:R-:W-:Y:S01]  /*d4b0*/  LOP3.LUT R157, R122, UR38, R121, 0x96, !PT ;  /* 0x000000267a9d7c12 */ /* 0x000fe2000f8e9679 */
[----:B------:R-:W-:Y:S01]  /*d4c0*/  IMAD.MOV.U32 R122, RZ, RZ, RZ ;  /* 0x000000ffff7a7224 */ /* 0x000fe200078e00ff */
[----:B------:R-:W-:-:S07]  /*d4d0*/  MOV R133, R120 ;  /* 0x0000007800857202 */ /* 0x000fce0000000f00 */
.L_x_13240:
[----:B------:R-:W-:Y:S01]  /*d4e0*/  I2FP.F32.U32 R0, R7 ;  /* 0x0000000700007245 */ /* 0x000fe20000201000 */
[----:B------:R-:W-:-:S05]  /*d4f0*/  HFMA2 R7, -RZ, RZ, 0.1171875, 0 ;  /* 0x2f800000ff077431 */ /* 0x000fca00000001ff */
[----:B------:R-:W-:Y:S01]  /*d500*/  FFMA.FTZ R0, R0, R7, 1.1641532182693481445e-10 ;  /* 0x2f00000000007423 */ /* 0x000fe20000010007 */
[----:B------:R-:W-:-:S04]  /*d510*/  IMAD.U32 R7, R110, 0x10000, RZ ;  /* 0x000100006e077824 */ /* 0x000fc800078e00ff */
[----:B------:R-:W-:Y:S01]  /*d520*/  FMUL.FTZ R7, R7, UR17 ;  /* 0x0000001107077c20 */ /* 0x000fe20008410000 */
[----:B------:R-:W-:-:S03]  /*d530*/  FSETP.GTU.FTZ.AND P3, PT, R0, UR22, PT ;  /* 0x0000001600007c0b */ /* 0x000fc6000bf7c000 */
[----:B------:R-:W-:-:S05]  /*d540*/  FMUL.FTZ R7, R7, UR16 ;  /* 0x0000001007077c20 */ /* 0x000fca0008410000 */
[----:B------:R-:W-:Y:S02]  /*d550*/  FSEL R121, R7, RZ, !P3 ;  /* 0x000000ff07797208 */ /* 0x000fe40005800000 */
[----:B------:R-:W-:-:S03]  /*d560*/  SEL R7, RZ, 0x1, P3 ;  /* 0x00000001ff077807 */ /* 0x000fc60001800000 */
[----:B------:R-:W-:-:S07]  /*d570*/  FFMA.FTZ R120, R121, R96, R116 ;  /* 0x0000006079787223 */ /* 0x000fce0000010074 */
.L_x_13239:
        /* <DEDUP_REMOVED lines=15> */
.L_x_13245:
        /* <DEDUP_REMOVED lines=12> */
.L_x_13246:
        /* <DEDUP_REMOVED lines=46> */
.L_x_13244:
        /* <DEDUP_REMOVED lines=11> */
.L_x_13243:
        /* <DEDUP_REMOVED lines=15> */
.L_x_13249:
[----:B------:R-:W-:Y:S01]  /*dbb0*/  IADD3 R159, PT, PT, R159, 0x1, RZ ;  /* 0x000000019f9f7810 */ /* 0x000fe20007ffe0ff */
[----:B------:R-:W-:-:S03]  /*dbc0*/  UIADD3 UR5, UPT, UPT, UR20, -0x61c88647, URZ ;  /* 0x9e3779b914057890 */ /* 0x000fc6000fffe0ff */
        /* <DEDUP_REMOVED lines=11> */
.L_x_13250:
[----:B------:R-:W-:Y:S01]  /*dc80*/  LOP3.LUT R126, R2, UR21, R125, 0x96, !PT ;  /* 0x00000015027e7c12 */ /* 0x000fe2000f8e967d */
[----:B------:R-:W-:-:S04]  /*dc90*/  IMAD.WIDE.U32 R122, R160, -0x326172a9, RZ ;  /* 0xcd9e8d57a07a7825 */ /* 0x000fc800078e00ff */
[----:B------:R-:W-:Y:S01]  /*dca0*/  IMAD.WIDE.U32 R126, R126, -0x326172a9, RZ ;  /* 0xcd9e8d577e7e7825 */ /* 0x000fe200078e00ff */
[----:B------:R-:W-:-:S04]  /*dcb0*/  LOP3.LUT R123, R158, UR20, R123, 0x96, !PT ;  /* 0x000000149e7b7c12 */ /* 0x000fc8000f8e967b */
        /* <DEDUP_REMOVED lines=38> */
[----:B------:R-:W-:Y:S01]  /*df20*/  IMAD.MOV.U32 R123, RZ, RZ, R133 ;  /* 0x000000ffff7b7224 */ /* 0x000fe200078e0085 */
[----:B------:R-:W-:Y:S01]  /*df30*/  MOV R133, R122 ;  /* 0x0000007a00857202 */ /* 0x000fe20000000f00 */
[----:B------:R-:W-:-:S07]  /*df40*/  IMAD.MOV.U32 R124, RZ, RZ, RZ ;  /* 0x000000ffff7c7224 */ /* 0x000fce00078e00ff */
.L_x_13248:
        /* <DEDUP_REMOVED lines=10> */
.L_x_13247:
        /* <DEDUP_REMOVED lines=15> */
.L_x_13253:
        /* <DEDUP_REMOVED lines=13> */
.L_x_13254:
[----:B------:R-:W-:Y:S01]  /*e1b0*/  LOP3.LUT R150, R2, UR21, R127, 0x96, !PT ;  /* 0x0000001502967c12 */ /* 0x000fe2000f8e967f */
[----:B------:R-:W-:-:S04]  /*e1c0*/  IMAD.WIDE.U32 R124, R160, -0x326172a9, RZ ;  /* 0xcd9e8d57a07c7825 */ /* 0x000fc800078e00ff */
        /* <DEDUP_REMOVED lines=43> */
.L_x_13252:
        /* <DEDUP_REMOVED lines=12> */
.L_x_13222:
[----:B-1----:R-:W-:Y:S01]  /*e540*/  HFMA2 R128, -RZ, RZ, 0, 0 ;  /* 0x00000000ff807431 */ /* 0x002fe200000001ff */
        /* <DEDUP_REMOVED lines=18> */
.L_x_13257:
        /* <DEDUP_REMOVED lines=12> */
.L_x_13258:
        /* <DEDUP_REMOVED lines=46> */
.L_x_13256:
        /* <DEDUP_REMOVED lines=9> */
[----:B------:R-:W-:-:S07]  /*eaa0*/  FMUL.FTZ R128, R121, R92 ;  /* 0x0000005c79807220 */ /* 0x000fce0000410000 */
.L_x_13255:
        /* <DEDUP_REMOVED lines=15> */
.L_x_13261:
        /* <DEDUP_REMOVED lines=12> */
.L_x_13262:
        /* <DEDUP_REMOVED lines=46> */
.L_x_13260:
        /* <DEDUP_REMOVED lines=11> */
.L_x_13259:
        /* <DEDUP_REMOVED lines=15> */
.L_x_13265:
        /* <DEDUP_REMOVED lines=12> */
.L_x_13266:
        /* <DEDUP_REMOVED lines=46> */
.L_x_13264:
        /* <DEDUP_REMOVED lines=10> */
.L_x_13263:
        /* <DEDUP_REMOVED lines=15> */
.L_x_13269:
        /* <DEDUP_REMOVED lines=12> */
.L_x_13270:
        /* <DEDUP_REMOVED lines=46> */
.L_x_13268:
        /* <DEDUP_REMOVED lines=11> */
.L_x_13267:
        /* <DEDUP_REMOVED lines=15> */
.L_x_13273:
        /* <DEDUP_REMOVED lines=12> */
.L_x_13274:
        /* <DEDUP_REMOVED lines=46> */
.L_x_13272:
[----:B------:R-:W-:Y:S01]  /*fef0*/  I2FP.F32.U32 R0, R7 ;  /* 0x0000000700007245 */ /* 0x000fe20000201000 */
[----:B------:R-:W-:-:S05]  /*ff00*/  HFMA2 R7, -RZ, RZ, 0.1171875, 0 ;  /* 0x2f800000ff077431 */ /* 0x000fca00000001ff */
[----:B------:R-:W-:Y:S01]  /*ff10*/  FFMA.FTZ R0, R0, R7, 1.1641532182693481445e-10 ;  /* 0x2f00000000007423 */ /* 0x000fe20000010007 */
[----:B-----5:R-:W-:-:S04]  /*ff20*/  IMAD.U32 R7, R110, 0x10000, RZ ;  /* 0x000100006e077824 */ /* 0x020fc800078e00ff */
[----:B------:R-:W-:Y:S01]  /*ff30*/  FMUL.FTZ R7, R7, UR17 ;  /* 0x0000001107077c20 */ /* 0x000fe20008410000 */
[----:B------:R-:W-:-:S03]  /*ff40*/  FSETP.GTU.FTZ.AND P2, PT, R0, UR22, PT ;  /* 0x0000001600007c0b */ /* 0x000fc6000bf5c000 */
[----:B------:R-:W-:-:S05]  /*ff50*/  FMUL.FTZ R7, R7, UR16 ;  /* 0x0000001007077c20 */ /* 0x000fca0008410000 */
[----:B------:R-:W-:Y:S02]  /*ff60*/  FSEL R121, R7, RZ, !P2 ;  /* 0x000000ff07797208 */ /* 0x000fe40005000000 */
[----:B------:R-:W-:-:S03]  /*ff70*/  SEL R7, RZ, 0x1, P2 ;  /* 0x00000001ff077807 */ /* 0x000fc60001000000 */
[----:B------:R-:W-:-:S07]  /*ff80*/  FMUL.FTZ R120, R121, R96 ;  /* 0x0000006079787220 */ /* 0x000fce0000410000 */
.L_x_13271:
        /* <DEDUP_REMOVED lines=15> */
.L_x_13277:
        /* <DEDUP_REMOVED lines=12> */
.L_x_13278:
        /* <DEDUP_REMOVED lines=46> */
.L_x_13276:
        /* <DEDUP_REMOVED lines=11> */
.L_x_13275:
        /* <DEDUP_REMOVED lines=15> */
.L_x_13281:
        /* <DEDUP_REMOVED lines=13> */
.L_x_13282:
        /* <DEDUP_REMOVED lines=45> */
.L_x_13280:
        /* <DEDUP_REMOVED lines=10> */
.L_x_13279:
        /* <DEDUP_REMOVED lines=15> */
.L_x_13284:
        /* <DEDUP_REMOVED lines=13> */
.L_x_13285:
        /* <DEDUP_REMOVED lines=45> */
.L_x_13283:
        /* <DEDUP_REMOVED lines=11> */
.L_x_13251:
[----:B------:R-:W-:-:S05]  /*10f40*/  IADD3 R125, PT, PT, R161, 0x100, RZ ;  /* 0x00000100a17d7810 */ /* 0x000fca0007ffe0ff */
[----:B------:R-:W-:-:S05]  /*10f50*/  IMAD.WIDE.U32 R124, R125, 0x20, R152 ;  /* 0x000000207d7c7825 */ /* 0x000fca00078e0098 */
[----:B------:R0:W-:Y:S04]  /*10f60*/  STG.E.128 desc[UR18][R124.64], R128 ;  /* 0x000000807c007986 */ /* 0x0001e8000c101d12 */
[----:B------:R0:W-:Y:S01]  /*10f70*/  STG.E.128 desc[UR18][R124.64+0x10], R120 ;  /* 0x000010787c007986 */ /* 0x0001e2000c101d12 */
[----:B------:R-:W-:Y:S05]  /*10f80*/  @!P1 BRA `(.L_x_13286) ;  /* 0x0000000000549947 */ /* 0x000fea0003800000 */
[----:B------:R-:W-:Y:S01]  /*10f90*/  IMAD.U32 R0, R149, 0x10000, RZ ;  /* 0x0001000095007824 */ /* 0x000fe200078e00ff */
[----:B------:R-:W-:Y:S02]  /*10fa0*/  LOP3.LUT R162, R6, 0xff, RZ, 0xc0, !PT ;  /* 0x000000ff06a27812 */ /* 0x000fe400078ec0ff */
[----:B------:R-:W-:Y:S02]  /*10fb0*/  LOP3.LUT R126, R5, 0xff, RZ, 0xc0, !PT ;  /* 0x000000ff057e7812 */ /* 0x000fe400078ec0ff */
[----:B0-----:R-:W-:Y:S01]  /*10fc0*/  LOP3.LUT R125, R0, 0xff0000, RZ, 0xc0, !PT ;  /* 0x00ff0000007d7812 */ /* 0x001fe200078ec0ff */
[----:B------:R-:W-:Y:S01]  /*10fd0*/  IMAD.WIDE.U32 R162, R162, 0x1000000, RZ ;  /* 0x01000000a2a27825 */ /* 0x000fe200078e00ff */
[----:B------:R-:W-:Y:S02]  /*10fe0*/  LOP3.LUT R0, R150, 0xffff, RZ, 0xc0, !PT ;  /* 0x0000ffff96007812 */ /* 0x000fe400078ec0ff */
[----:B------:R-:W-:Y:S01]  /*10ff0*/  LOP3.LUT R124, R4, 0xff, RZ, 0xc0, !PT ;  /* 0x000000ff047c7812 */ /* 0x000fe200078ec0ff */
[----:B------:R-:W-:Y:S01]  /*11000*/  IMAD.WIDE.U32 R126, R126, 0x10000, RZ ;  /* 0x000100007e7e7825 */ /* 0x000fe200078e00ff */
[----:B------:R-:W-:-:S02]  /*11010*/  PRMT R0, R125, 0x4210, R0 ;  /* 0x000042107d007816 */ /* 0x000fc40000000000 */
[----:B------:R-:W-:-:S04]  /*11020*/  PRMT R125, R148, 0x7104, RZ ;  /* 0x00007104947d7816 */ /* 0x000fc800000000ff */
[----:B------:R-:W-:Y:S01]  /*11030*/  LOP3.LUT R0, R0, 0xff00, R125, 0xf8, !PT ;  /* 0x0000ff0000007812 */ /* 0x000fe200078ef87d */
[----:B------:R-:W-:-:S03]  /*11040*/  IMAD.WIDE.U32 R124, R124, 0x100, RZ ;  /* 0x000001007c7c7825 */ /* 0x000fc600078e00ff */
[----:B------:R-:W-:Y:S02]  /*11050*/  LOP3.LUT R151, R0, 0xff, R7, 0xf8, !PT ;  /* 0x000000ff00977812 */ /* 0x000fe400078ef807 */
[----:B------:R-:W-:Y:S02]  /*11060*/  LOP3.LUT R162, R124, R162, R126, 0xfe, !PT ;  /* 0x000000a27ca27212 */ /* 0x000fe400078efe7e */
[----:B------:R-:W-:Y:S02]  /*11070*/  LOP3.LUT R151, R127, R151, R163, 0xfe, !PT ;  /* 0x000000977f977212 */ /* 0x000fe400078efea3 */
[----:B------:R-:W0:Y:S01]  /*11080*/  LDC.64 R126, c[0x0][0x3b0] ;  /* 0x0000ec00ff7e7b82 */ /* 0x000e220000000a00 */
[----:B------:R-:W-:Y:S02]  /*11090*/  LOP3.LUT R124, R162, 0xff, R3, 0xf8, !PT ;  /* 0x000000ffa27c7812 */ /* 0x000fe400078ef803 */
[----:B------:R-:W-:Y:S02]  /*110a0*/  LOP3.LUT R125, R151, R125, RZ, 0xfc, !PT ;  /* 0x0000007d977d7212 */ /* 0x000fe400078efcff */
[----:B------:R-:W-:-:S05]  /*110b0*/  IADD3 R151, PT, PT, R135, 0x100, RZ ;  /* 0x0000010087977810 */ /* 0x000fca0007ffe0ff */
[----:B0-----:R-:W-:-:S05]  /*110c0*/  IMAD.WIDE.U32 R126, R151, 0x8, R126 ;  /* 0x00000008977e7825 */ /* 0x001fca00078e007e */
[----:B------:R1:W-:Y:S02]  /*110d0*/  STG.E.64 desc[UR18][R126.64], R124 ;  /* 0x0000007c7e007986 */ /* 0x0003e4000c101b12 */
.L_x_13286:
[----:B-1----:R-:W1:Y:S08]  /*110e0*/  @P1 LDC.64 R126, c[0x0][0x390] ;  /* 0x0000e400ff7e1b82 */ /* 0x002e700000000a00 */
[----:B0-----:R-:W0:Y:S01]  /*110f0*/  @P0 LDC.64 R124, c[0x0][0x3a0] ;  /* 0x0000e800ff7c0b82 */ /* 0x001e220000000a00 */
[----:B------:R-:W-:Y:S01]  /*11100*/  IADD3 R161, PT, PT, R161, 0x180, RZ ;  /* 0x00000180a1a17810 */ /* 0x000fe20007ffe0ff */
[----:B------:R-:W-:-:S04]  /*11110*/  VIADD R0, R135, 0x180 ;  /* 0x0000018087007836 */ /* 0x000fc80000000000 */
[----:B-1----:R-:W-:-:S05]  /*11120*/  @P1 IMAD.WIDE.U32 R126, R0, 0x10, R126 ;  /* 0x00000010007e1825 */ /* 0x002fca00078e007e */
[----:B-----5:R1:W5:Y:S01]  /*11130*/  @P1 LDG.E.128 R108, desc[UR18][R126.64] ;  /* 0x000000127e6c1981 */ /* 0x020362000c1e1d00 */
[----:B0-----:R-:W-:-:S05]  /*11140*/  @P0 IMAD.WIDE.U32 R124, R161, 0x20, R124 ;  /* 0x00000020a17c0825 */ /* 0x001fca00078e007c */
[----:B------:R1:W5:Y:S04]  /*11150*/  @P0 LDG.E.128 R112, desc[UR18][R124.64] ;  /* 0x000000127c700981 */ /* 0x000368000c1e1d00 */
[----:B------:R1:W5:Y:S01]  /*11160*/  @P0 LDG.E.128 R116, desc[UR18][R124.64+0x10] ;  /* 0x000010127c740981 */ /* 0x000362000c1e1d00 */
[----:B------:R-:W-:Y:S05]  /*11170*/  @!P0 BRA `(.L_x_13287) ;  /* 0x0000002800948947 */ /* 0x000fea0003800000 */
[----:B------:R-:W-:Y:S01]  /*11180*/  ISETP.GT.AND P0, PT, R132, RZ, PT ;  /* 0x000000ff8400720c */ /* 0x000fe20003f04270 */
[----:B-1----:R-:W-:Y:S01]  /*11190*/  IMAD.MOV.U32 R125, RZ, RZ, R134 ;  /* 0x000000ffff7d7224 */ /* 0x002fe200078e0086 */
        /* <DEDUP_REMOVED lines=18> */
.L_x_13290:
[----:B------:R-:W-:Y:S01]  /*112c0*/  VIADD R159, R159, 0x1 ;  /* 0x000000019f9f7836 */ /* 0x000fe20000000000 */
[----:B------:R-:W-:-:S03]  /*112d0*/  UIADD3 UR5, UPT, UPT, UR20, -0x61c88647, URZ ;  /* 0x9e3779b914057890 */ /* 0x000fc6000fffe0ff */
        /* <DEDUP_REMOVED lines=11> */
.L_x_13291:
[----:B------:R-:W-:Y:S01]  /*11390*/  LOP3.LUT R134, R2, UR21, R127, 0x96, !PT ;  /* 0x0000001502867c12 */ /* 0x000fe2000f8e967f */
[----:B------:R-:W-:-:S04]  /*113a0*/  IMAD.WIDE.U32 R124, R160, -0x326172a9, RZ ;  /* 0xcd9e8d57a07c7825 */ /* 0x000fc800078e00ff */
        /* <DEDUP_REMOVED lines=41> */
[----:B------:R-:W-:Y:S01]  /*11640*/  HFMA2 R125, -RZ, RZ, 0, 0 ;  /* 0x00000000ff7d7431 */ /* 0x000fe200000001ff */
[----:B------:R-:W-:-:S07]  /*11650*/  MOV R154, R124 ;  /* 0x0000007c009a7202 */ /* 0x000fce0000000f00 */
.L_x_13289:
[----:B------:R-:W-:Y:S01]  /*11660*/  I2FP.F32.U32 R3, R3 ;  /* 0x0000000300037245 */ /* 0x000fe20000201000 */
[----:B------:R-:W-:-:S04]  /*11670*/  IMAD.MOV.U32 R124, RZ, RZ, 0x2f800000 ;  /* 0x2f800000ff7c7424 */ /* 0x000fc800078e00ff */
        /* <DEDUP_REMOVED lines=8> */
.L_x_13288:
        /* <DEDUP_REMOVED lines=15> */
.L_x_13294:
        /* <DEDUP_REMOVED lines=13> */
.L_x_13295:
[----:B------:R-:W-:Y:S01]  /*118c0*/  LOP3.LUT R134, R2, UR21, R127, 0x96, !PT ;  /* 0x0000001502867c12 */ /* 0x000fe2000f8e967f */
[----:B------:R-:W-:Y:S01]  /*118d0*/  IMAD.WIDE.U32 R124, R160, -0x326172a9, RZ ;  /* 0xcd9e8d57a07c7825 */ /* 0x000fe200078e00ff */
[----:B------:R-:W-:-:S03]  /*118e0*/  MOV R4, R154 ;  /* 0x0000009a00047202 */ /* 0x000fc60000000f00 */
        /* <DEDUP_REMOVED lines=39> */
[----:B------:R-:W-:Y:S02]  /*11b60*/  IMAD.MOV.U32 R154, RZ, RZ, R124 ;  /* 0x000000ffff9a7224 */ /* 0x000fe400078e007c */
[----:B------:R-:W-:Y:S01]  /*11b70*/  HFMA2 R124, -RZ, RZ, 0, 0 ;  /* 0x00000000ff7c7431 */ /* 0x000fe200000001ff */
[----:B------:R-:W-:-:S07]  /*11b80*/  LOP3.LUT R157, R126, UR38, R125, 0x96, !PT ;  /* 0x000000267e9d7c12 */ /* 0x000fce000f8e967d */
.L_x_13293:
        /* <DEDUP_REMOVED lines=11> */
.L_x_13292:
        /* <DEDUP_REMOVED lines=15> */
.L_x_13298:
        /* <DEDUP_REMOVED lines=13> */
.L_x_13299:
        /* <DEDUP_REMOVED lines=42> */
[----:B------:R-:W-:Y:S01]  /*120a0*/  IMAD.MOV.U32 R154, RZ, RZ, R124 ;  /* 0x000000ffff9a7224 */ /* 0x000fe200078e007c */
[----:B------:R-:W-:Y:S01]  /*120b0*/  LOP3.LUT R157, R126, UR38, R125, 0x96, !PT ;  /* 0x000000267e9d7c12 */ /* 0x000fe2000f8e967d */
[----:B------:R-:W-:-:S07]  /*120c0*/  HFMA2 R126, -RZ, RZ, 0, 0 ;  /* 0x00000000ff7e7431 */ /* 0x000fce00000001ff */
.L_x_13297:
        /* <DEDUP_REMOVED lines=10> */
.L_x_13296:
        /* <DEDUP_REMOVED lines=15> */
.L_x_13302:
        /* <DEDUP_REMOVED lines=13> */
.L_x_13303:
        /* <DEDUP_REMOVED lines=45> */
.L_x_13301:
        /* <DEDUP_REMOVED lines=11> */
.L_x_13300:
        /* <DEDUP_REMOVED lines=15> */
.L_x_13306:
        /* <DEDUP_REMOVED lines=13> */
.L_x_13307:
        /* <DEDUP_REMOVED lines=45> */
.L_x_13305:
        /* <DEDUP_REMOVED lines=10> */
.L_x_13304:
        /* <DEDUP_REMOVED lines=15> */
.L_x_13310:
        /* <DEDUP_REMOVED lines=13> */
.L_x_13311:
        /* <DEDUP_REMOVED lines=26> */
[----:B------:R-:W-:-:S04]  /*12f40*/  UIADD3 UR5, UPT, UPT, UR21, -0x24c28bd8, URZ ;  /* 0xdb3d742815057890 */ /* 0x000fc8000fffe0ff */
        /* <DEDUP_REMOVED lines=19> */
.L_x_13309:
        /* <DEDUP_REMOVED lines=11> */
.L_x_13308:
        /* <DEDUP_REMOVED lines=15> */
.L_x_13314:
        /* <DEDUP_REMOVED lines=13> */
.L_x_13315:
        /* <DEDUP_REMOVED lines=41> */
[----:B------:R-:W-:Y:S01]  /*13580*/  HFMA2 R162, -RZ, RZ, 0, 0 ;  /* 0x00000000ffa27431 */ /* 0x000fe200000001ff */
[----:B------:R-:W-:Y:S01]  /*13590*/  MOV R154, R126 ;  /* 0x0000007e009a7202 */ /* 0x000fe20000000f00 */
[----:B------:R-:W-:-:S05]  /*135a0*/  IMAD.WIDE.U32 R126, R151, -0x326172a9, RZ ;  /* 0xcd9e8d57977e7825 */ /* 0x000fca00078e00ff */
[----:B------:R-:W-:Y:S01]  /*135b0*/  LOP3.LUT R155, R156, UR35, R127, 0x96, !PT ;  /* 0x000000239c9b7c12 */ /* 0x000fe2000f8e967f */
[----:B------:R-:W-:-:S07]  /*135c0*/  IMAD.MOV.U32 R156, RZ, RZ, R126 ;  /* 0x000000ffff9c7224 */ /* 0x000fce00078e007e */
.L_x_13313:
        /* <DEDUP_REMOVED lines=10> */
.L_x_13312:
        /* <DEDUP_REMOVED lines=15> */
.L_x_13318:
        /* <DEDUP_REMOVED lines=13> */
.L_x_13319:
        /* <DEDUP_REMOVED lines=46> */
.L_x_13317:
[----:B------:R-:W-:Y:S01]  /*13b10*/  HFMA2 R150, -RZ, RZ, 0.1171875, 0 ;  /* 0x2f800000ff967431 */ /* 0x000fe200000001ff */
[----:B------:R-:W-:-:S05]  /*13b20*/  I2FP.F32.U32 R127, R127 ;  /* 0x0000007f007f7245 */ /* 0x000fca0000201000 */
[----:B------:R-:W-:-:S05]  /*13b30*/  FFMA.FTZ R127, R127, R150, 1.1641532182693481445e-10 ;  /* 0x2f0000007f7f7423 */ /* 0x000fca0000010096 */
[----:B------:R-:W-:Y:S02]  /*13b40*/  FSETP.GTU.FTZ.AND P0, PT, R127, UR22, PT ;  /* 0x000000167f007c0b */ /* 0x000fe4000bf1c000 */
[----:B------:R-:W-:Y:S02]  /*13b50*/  PRMT R127, R111, 0x7632, R127 ;  /* 0x000076326f7f7816 */ /* 0x000fe4000000007f */
[----:B------:R-:W-:-:S03]  /*13b60*/  SEL R150, RZ, 0x1, P0 ;  /* 0x00000001ff967807 */ /* 0x000fc60000000000 */
[----:B------:R-:W-:-:S04]  /*13b70*/  IMAD.U32 R127, R127, 0x10000, RZ ;  /* 0x000100007f7f7824 */ /* 0x000fc800078e00ff */
[----:B------:R-:W-:-:S04]  /*13b80*/  FMUL.FTZ R127, R127, UR17 ;  /* 0x000000117f7f7c20 */ /* 0x000fc80008410000 */
[----:B------:R-:W-:-:S05]  /*13b90*/  FMUL.FTZ R127, R127, UR16 ;  /* 0x000000107f7f7c20 */ /* 0x000fca0008410000 */
[----:B------:R-:W-:-:S05]  /*13ba0*/  FSEL R162, R127, RZ, !P0 ;  /* 0x000000ff7fa27208 */ /* 0x000fca0004000000 */
[----:B------:R-:W-:Y:S01]  /*13bb0*/  FFMA.FTZ R127, R162, R107, R119 ;  /* 0x0000006ba27f7223 */ /* 0x000fe20000010077 */
[----:B------:R-:W-:Y:S06]  /*13bc0*/  BRA `(.L_x_13316) ;  /* 0x00000028008c7947 */ /* 0x000fec0003800000 */
.L_x_13287:
[----:B------:R-:W-:Y:S01]  /*13bd0*/  HFMA2 R132, -RZ, RZ, 0, 0 ;  /* 0x00000000ff847431 */ /* 0x000fe200000001ff */
        /* <DEDUP_REMOVED lines=18> */
.L_x_13322:
        /* <DEDUP_REMOVED lines=13> */
.L_x_13323:
        /* <DEDUP_REMOVED lines=44> */
[----:B------:R-:W-:-:S07]  /*14090*/  IMAD.MOV.U32 R125, RZ, RZ, RZ ;  /* 0x000000ffff7d7224 */ /* 0x000fce00078e00ff */
.L_x_13321:
[----:B------:R-:W-:Y:S01]  /*140a0*/  HFMA2 R124, -RZ, RZ, 0.1171875, 0 ;  /* 0x2f800000ff7c7431 */ /* 0x000fe200000001ff */
[----:B------:R-:W-:-:S05]  /*140b0*/  I2FP.F32.U32 R3, R3 ;  /* 0x0000000300037245 */ /* 0x000fca0000201000 */
[----:B------:R-:W-:Y:S01]  /*140c0*/  FFMA.FTZ R3, R3, R124, 1.1641532182693481445e-10 ;  /* 0x2f00000003037423 */ /* 0x000fe2000001007c */
[----:B-----5:R-:W-:-:S04]  /*140d0*/  IMAD.U32 R124, R108, 0x10000, RZ ;  /* 0x000100006c7c7824 */ /* 0x020fc800078e00ff */
[----:B------:R-:W-:Y:S01]  /*140e0*/  FMUL.FTZ R124, R124, UR17 ;  /* 0x000000117c7c7c20 */ /* 0x000fe20008410000 */
[----:B------:R-:W-:-:S03]  /*140f0*/  FSETP.GTU.FTZ.AND P0, PT, R3, UR22, PT ;  /* 0x0000001603007c0b */ /* 0x000fc6000bf1c000 */
[----:B------:R-:W-:Y:S01]  /*14100*/  FMUL.FTZ R124, R124, UR16 ;  /* 0x000000107c7c7c20 */ /* 0x000fe20008410000 */
[----:B------:R-:W-:-:S04]  /*14110*/  SEL R3, RZ, 0x1, P0 ;  /* 0x00000001ff037807 */ /* 0x000fc80000000000 */
[----:B------:R-:W-:-:S05]  /*14120*/  FSEL R127, R124, RZ, !P0 ;  /* 0x000000ff7c7f7208 */ /* 0x000fca0004000000 */
[----:B------:R-:W-:-:S07]  /*14130*/  FMUL.FTZ R132, R127, R100 ;  /* 0x000000647f847220 */ /* 0x000fce0000410000 */
.L_x_13320:
        /* <DEDUP_REMOVED lines=15> */
.L_x_13326:
        /* <DEDUP_REMOVED lines=13> */
.L_x_13327:
        /* <DEDUP_REMOVED lines=41> */
[----:B------:R-:W-:-:S03]  /*14590*/  IMAD.WIDE.U32 R124, R125, -0x2daee0ad, RZ ;  /* 0xd2511f537d7c7825 */ /* 0x000fc600078e00ff */
[----:B------:R-:W-:Y:S01]  /*145a0*/  MOV R154, R124 ;  /* 0x0000007c009a7202 */ /* 0x000fe20000000f00 */
[----:B------:R-:W-:Y:S01]  /*145b0*/  IMAD.MOV.U32 R124, RZ, RZ, RZ ;  /* 0x000000ffff7c7224 */ /* 0x000fe200078e00ff */
[----:B------:R-:W-:-:S07]  /*145c0*/  LOP3.LUT R157, R126, UR38, R125, 0x96, !PT ;  /* 0x000000267e9d7c12 */ /* 0x000fce000f8e967d */
.L_x_13325:
        /* <DEDUP_REMOVED lines=11> */
.L_x_13324:
        /* <DEDUP_REMOVED lines=15> */
.L_x_13330:
        /* <DEDUP_REMOVED lines=13> */
.L_x_13331:
        /* <DEDUP_REMOVED lines=45> */
.L_x_13329:
        /* <DEDUP_REMOVED lines=10> */
.L_x_13328:
        /* <DEDUP_REMOVED lines=15> */
.L_x_13334:
        /* <DEDUP_REMOVED lines=13> */
.L_x_13335:
        /* <DEDUP_REMOVED lines=45> */
.L_x_13333:
        /* <DEDUP_REMOVED lines=11> */
.L_x_13332:
        /* <DEDUP_REMOVED lines=15> */
.L_x_13338:
        /* <DEDUP_REMOVED lines=13> */
.L_x_13339:
        /* <DEDUP_REMOVED lines=45> */
.L_x_13337:
        /* <DEDUP_REMOVED lines=10> */
.L_x_13336:
        /* <DEDUP_REMOVED lines=15> */
.L_x_13342:
        /* <DEDUP_REMOVED lines=13> */
.L_x_13343:
        /* <DEDUP_REMOVED lines=44> */
[----:B------:R-:W-:Y:S01]  /*15aa0*/  LOP3.LUT R155, R156, UR35, R163, 0x96, !PT ;  /* 0x000000239c9b7c12 */ /* 0x000fe2000f8e96a3 */
[----:B------:R-:W-:-:S07]  /*15ab0*/  IMAD.MOV.U32 R156, RZ, RZ, R162 ;  /* 0x000000ffff9c7224 */ /* 0x000fce00078e00a2 */
.L_x_13341:
        /* <DEDUP_REMOVED lines=11> */
.L_x_13340:
        /* <DEDUP_REMOVED lines=15> */
.L_x_13346:
        /* <DEDUP_REMOVED lines=13> */
.L_x_13347:
        /* <DEDUP_REMOVED lines=43> */
[----:B------:R-:W-:Y:S01]  /*15fe0*/  IMAD.MOV.U32 R162, RZ, RZ, RZ ;  /* 0x000000ffffa27224 */ /* 0x000fe200078e00ff */
[----:B------:R-:W-:Y:S02]  /*15ff0*/  LOP3.LUT R155, R156, UR35, R127, 0x96, !PT ;  /* 0x000000239c9b7c12 */ /* 0x000fe4000f8e967f */
[----:B------:R-:W-:-:S07]  /*16000*/  MOV R156, R126 ;  /* 0x0000007e009c7202 */ /* 0x000fce0000000f00 */
.L_x_13345:
        /* <DEDUP_REMOVED lines=10> */
.L_x_13344:
        /* <DEDUP_REMOVED lines=15> */
.L_x_13349:
        /* <DEDUP_REMOVED lines=13> */
.L_x_13350:
        /* <DEDUP_REMOVED lines=44> */
[----:B------:R-:W-:Y:S02]  /*16530*/  HFMA2 R151, -RZ, RZ, 0, 0 ;  /* 0x00000000ff977431 */ /* 0x000fe400000001ff */
[----:B------:R-:W-:-:S07]  /*16540*/  IMAD.MOV.U32 R156, RZ, RZ, R150 ;  /* 0x000000ffff9c7224 */ /* 0x000fce00078e0096 */
.L_x_13348:
[----:B------:R-:W-:Y:S01]  /*16550*/  I2FP.F32.U32 R127, R127 ;  /* 0x0000007f007f7245 */ /* 0x000fe20000201000 */
[----:B------:R-:W-:-:S04]  /*16560*/  IMAD.MOV.U32 R150, RZ, RZ, 0x2f800000 ;  /* 0x2f800000ff967424 */ /* 0x000fc800078e00ff */
[----:B------:R-:W-:-:S05]  /*16570*/  FFMA.FTZ R127, R127, R150, 1.1641532182693481445e-10 ;  /* 0x2f0000007f7f7423 */ /* 0x000fca0000010096 */
[----:B------:R-:W-:Y:S02]  /*16580*/  FSETP.GTU.FTZ.AND P0, PT, R127, UR22, PT ;  /* 0x000000167f007c0b */ /* 0x000fe4000bf1c000 */
[----:B-----5:R-:W-:Y:S02]  /*16590*/  PRMT R127, R111, 0x7632, R127 ;  /* 0x000076326f7f7816 */ /* 0x020fe4000000007f */
[----:B------:R-:W-:Y:S02]  /*165a0*/  SEL R150, RZ, 0x1, P0 ;  /* 0x00000001ff967807 */ /* 0x000fe40000000000 */
[----:B------:R-:W-:-:S05]  /*165b0*/  SHF.L.U32 R127, R127, 0x10, RZ ;  /* 0x000000107f7f7819 */ /* 0x000fca00000006ff */
[----:B------:R-:W-:-:S04]  /*165c0*/  FMUL.FTZ R127, R127, UR17 ;  /* 0x000000117f7f7c20 */ /* 0x000fc80008410000 */
[----:B------:R-:W-:-:S05]  /*165d0*/  FMUL.FTZ R127, R127, UR16 ;  /* 0x000000107f7f7c20 */ /* 0x000fca0008410000 */
[----:B------:R-:W-:-:S05]  /*165e0*/  FSEL R162, R127, RZ, !P0 ;  /* 0x000000ff7fa27208 */ /* 0x000fca0004000000 */
[----:B------:R-:W-:-:S07]  /*165f0*/  FMUL.FTZ R127, R162, R107 ;  /* 0x0000006ba27f7220 */ /* 0x000fce0000410000 */
.L_x_13316:
[----:B------:R-:W-:-:S05]  /*16600*/  IMAD.WIDE.U32 R152, R161, 0x20, R152 ;  /* 0x00000020a1987825 */ /* 0x000fca00078e0098 */
[----:B------:R0:W-:Y:S04]  /*16610*/  STG.E.128 desc[UR18][R152.64], R132 ;  /* 0x0000008498007986 */ /* 0x0001e8000c101d12 */
        /* <DEDUP_REMOVED lines=11> */
[----:B------:R-:W-:-:S04]  /*166d0*/  LOP3.LUT R152, R152, 0xff00, R153, 0xf8, !PT ;  /* 0x0000ff0098987812 */ /* 0x000fc800078ef899 */
[----:B------:R-:W-:Y:S02]  /*166e0*/  LOP3.LUT R161, R152, 0xff, R7, 0xf8, !PT ;  /* 0x000000ff98a17812 */ /* 0x000fe400078ef807 */
[----:B------:R-:W-:Y:S02]  /*166f0*/  LOP3.LUT R152, R4, 0xff, RZ, 0xc0, !PT ;  /* 0x000000ff04987812 */ /* 0x000fe400078ec0ff */
[----:B------:R-:W-:-:S03]  /*16700*/  LOP3.LUT R161, R163, R161, R165, 0xfe, !PT ;  /* 0x000000a1a3a17212 */ /* 0x000fc600078efea5 */
[----:B------:R-:W-:-:S03]  /*16710*/  IMAD.WIDE.U32 R152, R152, 0x100, RZ ;  /* 0x0000010098987825 */ /* 0x000fc600078e00ff */
[----:B------:R-:W-:Y:S02]  /*16720*/  LOP3.LUT R162, R152, R164, R162, 0xfe, !PT ;  /* 0x000000a498a27212 */ /* 0x000fe400078efea2 */
[----:B------:R-:W0:Y:S01]  /*16730*/  LDC.64 R164, c[0x0][0x3b0] ;  /* 0x0000ec00ffa47b82 */ /* 0x000e220000000a00 */
[----:B------:R-:W-:Y:S02]  /*16740*/  LOP3.LUT R153, R161, R153, RZ, 0xfc, !PT ;  /* 0x00000099a1997212 */ /* 0x000fe400078efcff */
[----:B------:R-:W-:Y:S01]  /*16750*/  LOP3.LUT R152, R162, 0xff, R3, 0xf8, !PT ;  /* 0x000000ffa2987812 */ /* 0x000fe200078ef803 */
[----:B0-----:R-:W-:-:S05]  /*16760*/  IMAD.WIDE.U32 R164, R0, 0x8, R164 ;  /* 0x0000000800a47825 */ /* 0x001fca00078e00a4 */
[----:B------:R1:W-:Y:S02]  /*16770*/  STG.E.64 desc[UR18][R164.64], R152 ;  /* 0x00000098a4007986 */ /* 0x0003e4000c101b12 */
.L_x_13351:
[----:B------:R-:W-:Y:S01]  /*16780*/  FADD.FTZ R0, RZ, R8 ;  /* 0x00000008ff007221 */ /* 0x000fe20000010000 */
[----:B------:R-:W-:Y:S03]  /*16790*/  BSSY.RECONVERGENT B0, `(.L_x_13352) ;  /* 0x000007f000007945 */ /* 0x000fe60003800200 */
[----:B01----:R-:W-:-:S04]  /*167a0*/  FADD.FTZ R153, R0, R9 ;  /* 0x0000000900997221 */ /* 0x003fc80000010000 */
        /* <DEDUP_REMOVED lines=114> */
[----:B0-----:R-:W-:Y:S02]  /*16ed0*/  FADD.FTZ R153, R165, R0 ;  /* 0x00000000a5997221 */ /* 0x001fe40000010000 */
[----:B------:R-:W0:Y:S02]  /*16ee0*/  S2R R0, SR_TID.X ;  /* 0x0000000000007919 */ /* 0x000e240000002100 */
[----:B0-----:R-:W-:-:S13]  /*16ef0*/  LOP3.LUT P0, RZ, R0, 0x1f, RZ, 0xc0, !PT ;  /* 0x0000001f00ff7812 */ /* 0x001fda000780c0ff */
        /* <DEDUP_REMOVED lines=8> */
.L_x_13353:
[----:B------:R-:W-:Y:S05]  /*16f80*/  BSYNC.RECONVERGENT B0 ;  /* 0x0000000000007941 */ /* 0x000fea0003800200 */
.L_x_13352:
[----:B0-----:R-:W-:Y:S01]  /*16f90*/  LOP3.LUT R152, R0, 0x1f, RZ, 0xc0, !PT ;  /* 0x0000001f00987812 */ /* 0x001fe200078ec0ff */
[----:B------:R-:W-:Y:S01]  /*16fa0*/  BAR.SYNC.DEFER_BLOCKING 0x0 ;  /* 0x0000000000007b1d */ /* 0x000fe20000010000 */
[----:B------:R-:W-:Y:S02]  /*16fb0*/  MOV R161, RZ ;  /* 0x000000ff00a17202 */ /* 0x000fe40000000f00 */
[----:B------:R-:W-:Y:S02]  /*16fc0*/  ISETP.GT.U32.AND P0, PT, R152, 0x3, PT ;  /* 0x000000039800780c */ /* 0x000fe40003f04070 */
[----:B------:R-:W-:Y:S01]  /*16fd0*/  CS2R R152, SRZ ;  /* 0x0000000000987805 */ /* 0x000fe2000001ff00 */
[----:B------:R-:W-:Y:S10]  /*16fe0*/  BSSY.RECONVERGENT B0, `(.L_x_13354) ;  /* 0x000000a000007945 */ /* 0x000ff40003800200 */
        /* <DEDUP_REMOVED lines=9> */
.L_x_13355:
[----:B------:R-:W-:Y:S05]  /*17080*/  BSYNC.RECONVERGENT B0 ;  /* 0x0000000000007941 */ /* 0x000fea0003800200 */
.L_x_13354:
        /* <DEDUP_REMOVED lines=10> */
[----:B------:R-:W-:-:S04]  /*17130*/  FMUL.FTZ R163, R163, R165 ;  /* 0x000000a5a3a37220 */ /* 0x000fc80000410000 */
[-C--:B------:R-:W-:Y:S01]  /*17140*/  FMUL.FTZ R163, R163, R162.reuse ;  /* 0x000000a2a3a37220 */ /* 0x080fe20000410000 */
[----:B------:R-:W-:-:S04]  /*17150*/  FMUL.FTZ R162, R164, R162 ;  /* 0x000000a2a4a27220 */ /* 0x000fc80000410000 */
[----:B------:R-:W-:Y:S02]  /*17160*/  FFMA.FTZ R165, R165, R152, R162 ;  /* 0x00000098a5a57223 */ /* 0x000fe400000100a2 */
[----:B------:R-:W0:Y:S02]  /*17170*/  SHFL.DOWN PT, R162, R153, 0x2, 0x1f ;  /* 0x08401f0099a27f89 */ /* 0x000e2400000e0000 */
[----:B0-----:R-:W-:Y:S01]  /*17180*/  FADD.FTZ R153, R162, R153 ;  /* 0x00000099a2997221 */ /* 0x001fe20000010000 */
[----:B------:R-:W-:-:S04]  /*17190*/  I2FP.F32.S32 R162, R161 ;  /* 0x000000a100a27245 */ /* 0x000fc80000201400 */
[----:B------:R-:W0:Y:S02]  /*171a0*/  MUFU.RCP R164, R162 ;  /* 0x000000a200a47308 */ /* 0x000e240000001000 */
[C---:B0-----:R-:W-:Y:S01]  /*171b0*/  FFMA.FTZ R152, R164.reuse, R163, R153 ;  /* 0x000000a3a4987223 */ /* 0x041fe20000010099 */
[----:B------:R-:W-:Y:S02]  /*171c0*/  FMUL.FTZ R165, R164, R165 ;  /* 0x000000a5a4a57220 */ /* 0x000fe40000410000 */
[----:B------:R-:W0:Y:S02]  /*171d0*/  SHFL.DOWN PT, R164, R161, 0x1, 0x1f ;  /* 0x08201f00a1a47f89 */ /* 0x000e2400000e0000 */
[-C--:B0-----:R-:W-:Y:S02]  /*171e0*/  IADD3 R163, PT, PT, R161, R164.reuse, RZ ;  /* 0x000000a4a1a37210 */ /* 0x081fe40007ffe0ff */
[----:B------:R-:W0:Y:S01]  /*171f0*/  SHFL.DOWN PT, R161, R165, 0x1, 0x1f ;  /* 0x08201f00a5a17f89 */ /* 0x000e2200000e0000 */
[----:B------:R-:W-:Y:S01]  /*17200*/  I2FP.F32.S32 R164, R164 ;  /* 0x000000a400a47245 */ /* 0x000fe20000201400 */
[----:B0-----:R-:W-:-:S04]  /*17210*/  FADD.FTZ R153, R165, -R161 ;  /* 0x800000a1a5997221 */ /* 0x001fc80000010000 */
[----:B------:R-:W-:-:S04]  /*17220*/  FMUL.FTZ R153, R153, R153 ;  /* 0x0000009999997220 */ /* 0x000fc80000410000 */
[----:B------:R-:W-:-:S04]  /*17230*/  FMUL.FTZ R153, R162, R153 ;  /* 0x00000099a2997220 */ /* 0x000fc80000410000 */
[-C--:B------:R-:W-:Y:S01]  /*17240*/  FMUL.FTZ R153, R153, R164.reuse ;  /* 0x000000a499997220 */ /* 0x080fe20000410000 */
[----:B------:R-:W-:Y:S01]  /*17250*/  FMUL.FTZ R164, R161, R164 ;  /* 0x000000a4a1a47220 */ /* 0x000fe20000410000 */
[----:B------:R-:W-:-:S03]  /*17260*/  I2FP.F32.S32 R161, R163 ;  /* 0x000000a300a17245 */ /* 0x000fc60000201400 */
[----:B------:R-:W-:Y:S01]  /*17270*/  FFMA.FTZ R162, R162, R165, R164 ;  /* 0x000000a5a2a27223 */ /* 0x000fe200000100a4 */
[----:B------:R-:W0:Y:S01]  /*17280*/  MUFU.RCP R163, R161 ;  /* 0x000000a100a37308 */ /* 0x000e220000001000 */
[----:B------:R-:W1:Y:S01]  /*17290*/  SHFL.DOWN PT, R164, R152, 0x1, 0x1f ;  /* 0x08201f0098a47f89 */ /* 0x000e6200000e0000 */
[----:B------:R-:W-:Y:S02]  /*172a0*/  IMAD.U32 R165, RZ, RZ, UR7 ;  /* 0x00000007ffa57e24 */ /* 0x000fe4000f8e00ff */
[----:B-1----:R-:W-:Y:S02]  /*172b0*/  FADD.FTZ R164, R152, R164 ;  /* 0x000000a498a47221 */ /* 0x002fe40000010000 */
[----:B------:R-:W1:Y:S02]  /*172c0*/  LDC R152, c[0x0][0x448] ;  /* 0x00011200ff987b82 */ /* 0x000e640000000800 */
[C---:B0-----:R-:W-:Y:S01]  /*172d0*/  FFMA.FTZ R161, R163.reuse, R153, R164 ;  /* 0x00000099a3a17223 */ /* 0x041fe200000100a4 */
[----:B------:R-:W-:-:S05]  /*172e0*/  FMUL.FTZ R153, R163, R162 ;  /* 0x000000a2a3997220 */ /* 0x000fca0000410000 */
[----:B------:R-:W0:Y:S01]  /*172f0*/  @!P0 LDC.64 R162, c[0x0][0x3c0] ;  /* 0x0000f000ffa28b82 */ /* 0x000e220000000a00 */
[----:B------:R-:W2:Y:S01]  /*17300*/  SHFL.IDX PT, R153, R153, RZ, 0x1f ;  /* 0x00001fff99997589 */ /* 0x000ea200000e0000 */
[----:B0-----:R-:W-:-:S04]  /*17310*/  @!P0 IMAD.WIDE R162, R165, 0x4, R162 ;  /* 0x00000004a5a28825 */ /* 0x001fc800078e02a2 */
[----:B--2---:R-:W-:Y:S01]  /*17320*/  FMUL.FTZ R164, R153, R153 ;  /* 0x0000009999a47220 */ /* 0x004fe20000410000 */
[----:B------:R-:W1:Y:S04]  /*17330*/  SHFL.IDX PT, R165, R161, RZ, 0x1f ;  /* 0x00001fffa1a57589 */ /* 0x000e6800000e0000 */
[----:B------:R0:W-:Y:S02]  /*17340*/  @!P0 STG.E desc[UR18][R162.64], R153 ;  /* 0x00000099a2008986 */ /* 0x0001e4000c101912 */
[----:B0-----:R-:W0:Y:S01]  /*17350*/  @!P0 LDC.64 R162, c[0x0][0x3c8] ;  /* 0x0000f200ffa28b82 */ /* 0x001e220000000a00 */
[----:B-1----:R-:W-:Y:S01]  /*17360*/  FFMA.FTZ R152, R165, UR25, R152 ;  /* 0x00000019a5987c23 */ /* 0x002fe20008010098 */
[----:B------:R-:W-:-:S05]  /*17370*/  FSEL R165, R164, RZ, P1 ;  /* 0x000000ffa4a57208 */ /* 0x000fca0000800000 */
[----:B------:R-:W-:Y:S01]  /*17380*/  FADD.FTZ R152, R152, R165 ;  /* 0x000000a598987221 */ /* 0x000fe20000010000 */
[----:B------:R-:W-:-:S05]  /*17390*/  MOV R165, UR7 ;  /* 0x0000000700a57c02 */ /* 0x000fca0008000f00 */
[----:B------:R-:W1:Y:S01]  /*173a0*/  MUFU.RSQ R152, R152 ;  /* 0x0000009800987308 */ /* 0x000e620000001400 */
[----:B0-----:R-:W-:-:S05]  /*173b0*/  @!P0 IMAD.WIDE R162, R165, 0x4, R162 ;  /* 0x00000004a5a28825 */ /* 0x001fca00078e02a2 */
[----:B-1----:R0:W-:Y:S01]  /*173c0*/  @!P0 STG.E desc[UR18][R162.64], R152 ;  /* 0x00000098a2008986 */ /* 0x0021e2000c101912 */
[----:B------:R-:W-:Y:S05]  /*173d0*/  BRA.U !UP1, `(.L_x_13356) ;  /* 0x00000009090c7547 */ /* 0x000fea000b800000 */
[----:B------:R-:W-:Y:S01]  /*173e0*/  FSEL R153, R153, RZ, !P1 ;  /* 0x000000ff99997208 */ /* 0x000fe20004800000 */
[----:B------:R-:W-:-:S04]  /*173f0*/  UIADD3 UR4, UPT, UPT, UR4, -0x1, URZ ;  /* 0xffffffff04047890 */ /* 0x000fc8000fffe0ff */
[C---:B------:R-:W-:Y:S01]  /*17400*/  FADD.FTZ R161, -R153.reuse, R144 ;  /* 0x0000009099a17221 */ /* 0x040fe20000010100 */
[C---:B------:R-:W-:Y:S01]  /*17410*/  FADD.FTZ R145, -R153.reuse, R145 ;  /* 0x0000009199917221 */ /* 0x040fe20000010100 */
[C---:B0-----:R-:W-:Y:S01]  /*17420*/  FADD.FTZ R163, -R153.reuse, R146 ;  /* 0x0000009299a37221 */ /* 0x041fe20000010100 */
[C---:B------:R-:W-:Y:S01]  /*17430*/  FADD.FTZ R11, -R153.reuse, R11 ;  /* 0x0000000b990b7221 */ /* 0x040fe20000010100 */
[C---:B------:R-:W-:Y:S01]  /*17440*/  FMUL.FTZ R161, R152.reuse, R161 ;  /* 0x000000a198a17220 */ /* 0x040fe20000410000 */
[----:B------:R-:W-:Y:S01]  /*17450*/  FMUL.FTZ R144, R152, R145 ;  /* 0x0000009198907220 */ /* 0x000fe20000410000 */
[----:B------:R-:W-:Y:S01]  /*17460*/  UIMAD UR4, UR4, UR23, URZ ;  /* 0x00000017040472a4 */ /* 0x000fe2000f8e02ff */
[----:B------:R-:W-:Y:S01]  /*17470*/  FADD.FTZ R147, -R153, R147 ;  /* 0x0000009399937221 */ /* 0x000fe20000010100 */
[----:B------:R-:W-:Y:S01]  /*17480*/  FFMA.FTZ R146, R161, R16, R48 ;  /* 0x00000010a1927223 */ /* 0x000fe20000010030 */
[----:B------:R-:W-:Y:S01]  /*17490*/  FFMA.FTZ R145, R144, R17, R49 ;  /* 0x0000001190917223 */ /* 0x000fe20000010031 */
[----:B------:R-:W-:Y:S01]  /*174a0*/  USHF.R.S32.HI UR5, URZ, 0x1f, UR4 ;  /* 0x0000001fff057899 */ /* 0x000fe20008011404 */
[C---:B------:R-:W-:Y:S01]  /*174b0*/  FMUL.FTZ R163, R152.reuse, R163 ;  /* 0x000000a398a37220 */ /* 0x040fe20000410000 */
[C---:B------:R-:W-:Y:S01]  /*174c0*/  FADD.FTZ R161, -R153.reuse, R8 ;  /* 0x0000000899a17221 */ /* 0x040fe20000010100 */
[----:B------:R-:W-:Y:S01]  /*174d0*/  FADD.FTZ R9, -R153, R9 ;  /* 0x0000000999097221 */ /* 0x000fe20000010100 */
[----:B------:R-:W-:Y:S01]  /*174e0*/  F2FP.BF16.F32.PACK_AB R146, R145, R146 ;  /* 0x000000929192723e */ /* 0x000fe200000010ff */
[----:B------:R-:W-:Y:S01]  /*174f0*/  FADD.FTZ R145, -R153, R10 ;  /* 0x0000000a99917221 */ /* 0x000fe20000010100 */
[C---:B------:R-:W-:Y:S01]  /*17500*/  FMUL.FTZ R10, R152.reuse, R11 ;  /* 0x0000000b980a7220 */ /* 0x040fe20000410000 */
[----:B------:R-:W-:Y:S01]  /*17510*/  ULEA.HI UR5, UR5, UR4, URZ, 0x3 ;  /* 0x0000000405057291 */ /* 0x000fe2000f8f18ff */
[C---:B------:R-:W-:Y:S01]  /*17520*/  FMUL.FTZ R162, R152.reuse, R147 ;  /* 0x0000009398a27220 */ /* 0x040fe20000410000 */
[----:B------:R-:W-:Y:S01]  /*17530*/  FMUL.FTZ R145, R152, R145 ;  /* 0x0000009198917220 */ /* 0x000fe20000410000 */
[----:B------:R-:W-:Y:S01]  /*17540*/  FFMA.FTZ R10, R10, R15, R47 ;  /* 0x0000000f0a0a7223 */ /* 0x000fe2000001002f */
[----:B------:R-:W-:Y:S01]  /*17550*/  FFMA.FTZ R147, R163, R18, R50 ;  /* 0x00000012a3937223 */ /* 0x000fe20000010032 */
[C---:B------:R-:W-:Y:S01]  /*17560*/  FMUL.FTZ R161, R152.reuse, R161 ;  /* 0x000000a198a17220 */ /* 0x040fe20000410000 */
[----:B------:R-:W-:Y:S01]  /*17570*/  FFMA.FTZ R145, R145, R14, R46 ;  /* 0x0000000e91917223 */ /* 0x000fe2000001002e */
[----:B------:R-:W-:Y:S01]  /*17580*/  FMUL.FTZ R8, R152, R9 ;  /* 0x0000000998087220 */ /* 0x000fe20000410000 */
[----:B------:R-:W-:-:S02]  /*17590*/  IMAD.U32 R163, RZ, RZ, UR5 ;  /* 0x00000005ffa37e24 */ /* 0x000fc4000f8e00ff */
[----:B------:R-:W-:Y:S01]  /*175a0*/  FFMA.FTZ R162, R162, R19, R51 ;  /* 0x00000013a2a27223 */ /* 0x000fe20000010033 */
[----:B------:R-:W-:Y:S01]  /*175b0*/  FFMA.FTZ R144, R161, R12, R44 ;  /* 0x0000000ca1907223 */ /* 0x000fe2000001002c */
[----:B------:R-:W-:Y:S01]  /*175c0*/  F2FP.BF16.F32.PACK_AB R145, R10, R145 ;  /* 0x000000910a91723e */ /* 0x000fe200000010ff */
[----:B------:R-:W-:Y:S01]  /*175d0*/  FFMA.FTZ R9, R8, R13, R45 ;  /* 0x0000000d08097223 */ /* 0x000fe2000001002d */
[----:B------:R-:W0:Y:S01]  /*175e0*/  LDC.64 R10, c[0x0][0x428] ;  /* 0x00010a00ff0a7b82 */ /* 0x000e220000000a00 */
[----:B------:R-:W-:Y:S01]  /*175f0*/  LEA.HI.SX32 R8, R163, R0, 0x1d ;  /* 0x00000000a3087211 */ /* 0x000fe200078feaff */
[C---:B------:R-:W-:Y:S01]  /*17600*/  FADD.FTZ R136, -R153.reuse, R136 ;  /* 0x0000008899887221 */ /* 0x040fe20000010100 */
[----:B------:R-:W-:Y:S01]  /*17610*/  F2FP.BF16.F32.PACK_AB R147, R162, R147 ;  /* 0x00000093a293723e */ /* 0x000fe200000010ff */
[----:B------:R-:W-:Y:S01]  /*17620*/  FADD.FTZ R139, -R153, R139 ;  /* 0x0000008b998b7221 */ /* 0x000fe20000010100 */
[----:B------:R-:W-:Y:S01]  /*17630*/  F2FP.BF16.F32.PACK_AB R144, R9, R144 ;  /* 0x000000900990723e */ /* 0x000fe200000010ff */
[C---:B------:R-:W-:Y:S01]  /*17640*/  FADD.FTZ R9, -R153.reuse, R140 ;  /* 0x0000008c99097221 */ /* 0x040fe20000010100 */
[C---:B------:R-:W-:Y:S01]  /*17650*/  FADD.FTZ R140, -R153.reuse, R141 ;  /* 0x0000008d998c7221 */ /* 0x040fe20000010100 */
[C---:B------:R-:W-:Y:S01]  /*17660*/  FADD.FTZ R141, -R153.reuse, R142 ;  /* 0x0000008e998d7221 */ /* 0x040fe20000010100 */
[C---:B------:R-:W-:Y:S01]  /*17670*/  FADD.FTZ R137, -R153.reuse, R137 ;  /* 0x0000008999897221 */ /* 0x040fe20000010100 */
[C---:B------:R-:W-:Y:S01]  /*17680*/  FADD.FTZ R129, -R153.reuse, R129 ;  /* 0x0000008199817221 */ /* 0x040fe20000010100 */
[C---:B------:R-:W-:Y:S01]  /*17690*/  FADD.FTZ R131, -R153.reuse, R131 ;  /* 0x0000008399837221 */ /* 0x040fe20000010100 */
[C---:B------:R-:W-:Y:S01]  /*176a0*/  FADD.FTZ R142, -R153.reuse, R143 ;  /* 0x0000008f998e7221 */ /* 0x040fe20000010100 */
[C---:B------:R-:W-:Y:S01]  /*176b0*/  FMUL.FTZ R9, R152.reuse, R9 ;  /* 0x0000000998097220 */ /* 0x040fe20000410000 */
[C---:B------:R-:W-:Y:S01]  /*176c0*/  FMUL.FTZ R141, R152.reuse, R141 ;  /* 0x0000008d988d7220 */ /* 0x040fe20000410000 */
[C---:B------:R-:W-:Y:S01]  /*176d0*/  FMUL.FTZ R143, R152.reuse, R136 ;  /* 0x00000088988f7220 */ /* 0x040fe20000410000 */
[C---:B------:R-:W-:Y:S01]  /*176e0*/  FMUL.FTZ R137, R152.reuse, R137 ;  /* 0x0000008998897220 */ /* 0x040fe20000410000 */
[C---:B------:R-:W-:Y:S01]  /*176f0*/  FMUL.FTZ R136, R152.reuse, R129 ;  /* 0x0000008198887220 */ /* 0x040fe20000410000 */
[----:B------:R-:W-:Y:S01]  /*17700*/  FMUL.FTZ R140, R152, R140 ;  /* 0x0000008c988c7220 */ /* 0x000fe20000410000 */
[C---:B------:R-:W-:Y:S01]  /*17710*/  IADD3 R129, PT, PT, R8.reuse, 0x80, RZ ;  /* 0x0000008008817810 */ /* 0x040fe20007ffe0ff */
[C---:B------:R-:W-:Y:S01]  /*17720*/  FADD.FTZ R122, -R153.reuse, R122 ;  /* 0x0000007a997a7221 */ /* 0x040fe20000010100 */
[C---:B------:R-:W-:Y:S01]  /*17730*/  IADD3 R161, PT, PT, R8.reuse, 0x180, RZ ;  /* 0x0000018008a17810 */ /* 0x040fe20007ffe0ff */
[C---:B------:R-:W-:Y:S01]  /*17740*/  FADD.FTZ R123, -R153.reuse, R123 ;  /* 0x0000007b997b7221 */ /* 0x040fe20000010100 */
[----:B------:R-:W-:Y:S01]  /*17750*/  FADD.FTZ R120, -R153, R120 ;  /* 0x0000007899787221 */ /* 0x000fe20000010100 */
[----:B0-----:R-:W-:-:S04]  /*17760*/  IMAD.WIDE.U32 R162, R8, 0x10, R10 ;  /* 0x0000001008a27825 */ /* 0x001fc800078e000a */
[C---:B------:R-:W-:Y:S01]  /*17770*/  FADD.FTZ R121, -R153.reuse, R121 ;  /* 0x0000007999797221 */ /* 0x040fe20000010100 */
[C---:B------:R-:W-:Y:S01]  /*17780*/  FMUL.FTZ R122, R152.reuse, R122 ;  /* 0x0000007a987a7220 */ /* 0x040fe20000410000 */
[C---:B------:R-:W-:Y:S01]  /*17790*/  FMUL.FTZ R123, R152.reuse, R123 ;  /* 0x0000007b987b7220 */ /* 0x040fe20000410000 */
[C---:B------:R-:W-:Y:S01]  /*177a0*/  FMUL.FTZ R120, R152.reuse, R120 ;  /* 0x0000007898787220 */ /* 0x040fe20000410000 */
[----:B------:R0:W-:Y:S01]  /*177b0*/  STG.E.128 desc[UR18][R162.64], R144 ;  /* 0x00000090a2007986 */ /* 0x0001e2000c101d12 */
        /* <DEDUP_REMOVED lines=13> */
[----:B------:R-:W-:Y:S01]  /*17890*/  FADD.FTZ R153, -R153, R127 ;  /* 0x0000007f99997221 */ /* 0x000fe20000010100 */
[----:B------:R-:W-:Y:S01]  /*178a0*/  FFMA.FTZ R120, R120, R32, R64 ;  /* 0x0000002078787223 */ /* 0x000fe20000010040 */
[C---:B------:R-:W-:Y:S01]  /*178b0*/  FMUL.FTZ R127, R152.reuse, R128 ;  /* 0x00000080987f7220 */ /* 0x040fe20000410000 */
[C---:B------:R-:W-:Y:S01]  /*178c0*/  FMUL.FTZ R142, R152.reuse, R142 ;  /* 0x0000008e988e7220 */ /* 0x040fe20000410000 */
[C---:B0-----:R-:W-:Y:S01]  /*178d0*/  FMUL.FTZ R145, R152.reuse, R139 ;  /* 0x0000008b98917220 */ /* 0x041fe20000410000 */
[----:B------:R-:W-:Y:S01]  /*178e0*/  FMUL.FTZ R139, R152, R131 ;  /* 0x00000083988b7220 */ /* 0x000fe20000410000 */
[----:B------:R-:W-:-:S02]  /*178f0*/  VIADD R131, R8, 0x100 ;  /* 0x0000010008837836 */ /* 0x000fc40000000000 */
[----:B------:R-:W-:Y:S01]  /*17900*/  FFMA.FTZ R8, R9, R20, R52 ;  /* 0x0000001409087223 */ /* 0x000fe20000010034 */
[----:B------:R-:W-:Y:S01]  /*17910*/  FFMA.FTZ R9, R141, R22, R54 ;  /* 0x000000168d097223 */ /* 0x000fe20000010036 */
[----:B------:R-:W-:Y:S01]  /*17920*/  FFMA.FTZ R141, R137, R25, R57 ;  /* 0x00000019898d7223 */ /* 0x000fe20000010039 */
[----:B------:R-:W-:Y:S01]  /*17930*/  FFMA.FTZ R137, R140, R21, R53 ;  /* 0x000000158c897223 */ /* 0x000fe20000010035 */
[C---:B------:R-:W-:Y:S01]  /*17940*/  FMUL.FTZ R144, R152.reuse, R138 ;  /* 0x0000008a98907220 */ /* 0x040fe20000410000 */
[C---:B------:R-:W-:Y:S01]  /*17950*/  FMUL.FTZ R126, R152.reuse, R126 ;  /* 0x0000007e987e7220 */ /* 0x040fe20000410000 */
[C---:B------:R-:W-:Y:S01]  /*17960*/  FMUL.FTZ R153, R152.reuse, R153 ;  /* 0x0000009998997220 */ /* 0x040fe20000410000 */
[----:B------:R-:W-:Y:S01]  /*17970*/  F2FP.BF16.F32.PACK_AB R123, R123, R122 ;  /* 0x0000007a7b7b723e */ /* 0x000fe200000010ff */
[C---:B------:R-:W-:Y:S01]  /*17980*/  FMUL.FTZ R138, R152.reuse, R130 ;  /* 0x00000082988a7220 */ /* 0x040fe20000410000 */
[----:B------:R-:W-:Y:S01]  /*17990*/  F2FP.BF16.F32.PACK_AB R8, R137, R8 ;  /* 0x000000088908723e */ /* 0x000fe200000010ff */
[----:B------:R-:W-:Y:S01]  /*179a0*/  FFMA.FTZ R137, R121, R33, R65 ;  /* 0x0000002179897223 */ /* 0x000fe20000010041 */
[C---:B------:R-:W-:Y:S01]  /*179b0*/  FMUL.FTZ R124, R152.reuse, R124 ;  /* 0x0000007c987c7220 */ /* 0x040fe20000410000 */
[C---:B------:R-:W-:Y:S01]  /*179c0*/  FMUL.FTZ R125, R152.reuse, R125 ;  /* 0x0000007d987d7220 */ /* 0x040fe20000410000 */
[C---:B------:R-:W-:Y:S01]  /*179d0*/  FMUL.FTZ R132, R152.reuse, R132 ;  /* 0x0000008498847220 */ /* 0x040fe20000410000 */
[C---:B------:R-:W-:Y:S01]  /*179e0*/  FMUL.FTZ R133, R152.reuse, R133 ;  /* 0x0000008598857220 */ /* 0x040fe20000410000 */
[----:B------:R-:W-:Y:S01]  /*179f0*/  F2FP.BF16.F32.PACK_AB R122, R137, R120 ;  /* 0x00000078897a723e */ /* 0x000fe200000010ff */
[C---:B------:R-:W-:Y:S01]  /*17a00*/  FMUL.FTZ R134, R152.reuse, R134 ;  /* 0x0000008698867220 */ /* 0x040fe20000410000 */
[----:B------:R-:W-:Y:S01]  /*17a10*/  FMUL.FTZ R135, R152, R135 ;  /* 0x0000008798877220 */ /* 0x000fe20000410000 */
        /* <DEDUP_REMOVED lines=19> */
[----:B------:R-:W-:Y:S02]  /*17b50*/  F2FP.BF16.F32.PACK_AB R120, R127, R120 ;  /* 0x000000787f78723e */ /* 0x000fe400000010ff */
[----:B------:R-:W-:Y:S02]  /*17b60*/  F2FP.BF16.F32.PACK_AB R11, R147, R146 ;  /* 0x00000092930b723e */ /* 0x000fe400000010ff */
        /* <DEDUP_REMOVED lines=8> */
[----:B------:R-:W-:-:S05]  /*17bf0*/  F2FP.BF16.F32.PACK_AB R124, R133, R132 ;  /* 0x00000084857c723e */ /* 0x000fca00000010ff */
[----:B------:R1:W-:Y:S02]  /*17c00*/  STG.E.128 desc[UR18][R144.64], R124 ;  /* 0x0000007c90007986 */ /* 0x0003e4000c101d12 */
.L_x_13356:
[----:B------:R-:W-:Y:S02]  /*17c10*/  UIADD3 UR7, UPT, UPT, UR7, UR12, URZ ;  /* 0x0000000c07077290 */ /* 0x000fe4000fffe0ff */
[----:B------:R-:W-:Y:S02]  /*17c20*/  UPLOP3.LUT UP0, UPT, UPT, UPT, UP0, 0x40, 0x4 ;  /* 0x000000000004789c */ /* 0x000fe40003f0e800 */
[----:B------:R-:W-:-:S09]  /*17c30*/  UISETP.GE.AND UP1, UPT, UR7, UR13, UPT ;  /* 0x0000000d0700728c */ /* 0x000fd2000bf26270 */
[----:B------:R-:W-:Y:S05]  /*17c40*/  BRA.U !UP1, `(.L_x_13357) ;  /* 0xfffffe8d09d47547 */ /* 0x000fea000b83ffff */
[----:B------:R-:W-:Y:S05]  /*17c50*/  EXIT ;  /* 0x000000000000794d */ /* 0x000fea0003800000 */
.L_x_13358:
        /* <DEDUP_REMOVED lines=10> */
.L_x_27277:


//--------------------- .text._ZN10layer_norm13ln_fwd_kernelINS_13Kernel_traitsIf6__halfS2_S2_fjLj4096ELj1ELj1ELj4ELj16ENS_18Kernel_traits_baseILj4096EfS2_S2_S2_fjLj128EEEEELb0ELb0ELb0ELb0EEEvNS_9FwdParamsE --------------------------
	.section	.text._ZN10layer_norm13ln_fwd_kernelINS_13Kernel_traitsIf6__halfS2_S2_fjLj4096ELj1ELj1ELj4ELj16ENS_18Kernel_traits_baseILj4096EfS2_S2_S2_fjLj128EEEEELb0ELb0ELb0ELb0EEEvNS_9FwdParamsE,"ax",@progbits
	.align	128
        .global         _ZN10layer_norm13ln_fwd_kernelINS_13Kernel_traitsIf6__halfS2_S2_fjLj4096ELj1ELj1ELj4ELj16ENS_18Kernel_traits_baseILj4096EfS2_S2_S2_fjLj128EEEEELb0ELb0ELb0ELb0EEEvNS_9FwdParamsE
        .type           _ZN10layer_norm13ln_fwd_kernelINS_13Kernel_traitsIf6__halfS2_S2_fjLj4096ELj1ELj1ELj4ELj16ENS_18Kernel_traits_baseILj4096EfS2_S2_S2_fjLj128EEEEELb0ELb0ELb0ELb0EEEvNS_9FwdParamsE,@function
        .size           _ZN10layer_norm13ln_fwd_kernelINS_13Kernel_traitsIf6__halfS2_S2_fjLj4096ELj1ELj1ELj4ELj16ENS_18Kernel_traits_baseILj4096EfS2_S2_S2_fjLj128EEEEELb0ELb0ELb0ELb0EEEvNS_9FwdParamsE,(.L_x_27278 - _ZN10layer_norm13ln_fwd_kernelINS_13Kernel_traitsIf6__halfS2_S2_fjLj4096ELj1ELj1ELj4ELj16ENS_18Kernel_traits_baseILj4096EfS2_S2_S2_fjLj128EEEEELb0ELb0ELb0ELb0EEEvNS_9FwdParamsE)
        .other          _ZN10layer_norm13ln_fwd_kernelINS_13Kernel_traitsIf6__halfS2_S2_fjLj4096ELj1ELj1ELj4ELj16ENS_18Kernel_traits_baseILj4096EfS2_S2_S2_fjLj128EEEEELb0ELb0ELb0ELb0EEEvNS_9FwdParamsE,@"STO_CUDA_ENTRY STV_DEFAULT"
_ZN10layer_norm13ln_fwd_kernelINS_13Kernel_traitsIf6__halfS2_S2_fjLj4096ELj1ELj1ELj4ELj16ENS_18Kernel_traits_baseILj4096EfS2_S2_S2_fjLj128EEEEELb0ELb0ELb0ELb0EEEvNS_9FwdParamsE:
.text._ZN10layer_norm13ln_fwd_kernelINS_13Kernel_traitsIf6__halfS2_S2_fjLj4096ELj1ELj1ELj4ELj16ENS_18Kernel_traits_baseILj4096EfS2_S2_S2_fjLj128EEEEELb0ELb0ELb0ELb0EEEvNS_9FwdParamsE:
        /* <DEDUP_REMOVED lines=62> */
.L_x_13360:
        /* <DEDUP_REMOVED lines=39> */
.L_x_13361:
[----:B------:R-:W-:Y:S05]  /*0650*/  BSYNC.RECONVERGENT B0 ;  /* 0x0000000000007941 */ /* 0x000fea0003800200 */
.L_x_13359:
        /* <DEDUP_REMOVED lines=27> */
.L_x_13394:
        /* <DEDUP_REMOVED lines=53> */
.L_x_13364:
        /* <DEDUP_REMOVED lines=25> */
.L_x_13366:
        /* <DEDUP_REMOVED lines=16> */
.L_x_13365:
[----:B------:R-:W1:Y:S01]  /*0df0*/  @UP0 LDCU.64 UR4, c[0x0][0x3a8] ;  /* 0x00007500ff0407ac */ /* 0x000e620008000a00 */
[----:B------:R-:W-:Y:S01]  /*0e00*/  PLOP3.LUT P2, PT, PT, PT, UP0, 0x80, 0x8 ;  /* 0x000000000008781c */ /* 0x000fe20003f4f008 */
[----:B------:R-:W-:Y:S01]  /*0e10*/  HFMA2 R84, -RZ, RZ, 0, 9.5367431640625e-07 ;  /* 0x00000010ff547431 */ /* 0x000fe200000001ff */
[----:B------:R-:W-:Y:S02]  /*0e20*/  PLOP3.LUT P3, PT, PT, PT, UP0, 0x80, 0x8 ;  /* 0x000000000008781c */ /* 0x000fe40003f6f008 */
[----:B------:R-:W-:-:S09]  /*0e30*/  IADD3 R111, PT, PT, R13, 0x80, RZ ;  /* 0x000000800d6f7810 */ /* 0x000fd20007ffe0ff */
[----:B-1----:R-:W-:-:S05]  /*0e40*/  @P2 IMAD.WIDE.U32 R84, R13, R84, UR4 ;  /* 0x000000040d542e25 */ /* 0x002fca000f8e0054 */
[----:B------:R1:W-:Y:S02]  /*0e50*/  @P3 STG.E.128 desc[UR8][R84.64], R16 ;  /* 0x0000001054003986 */ /* 0x0003e4000c101d08 */
.L_x_13363:
[----:B0--34-:R-:W-:Y:S05]  /*0e60*/  BSYNC.RECONVERGENT B0 ;  /* 0x0000000000007941 */ /* 0x019fea0003800200 */
.L_x_13362:
        /* <DEDUP_REMOVED lines=41> */
.L_x_13369:
        /* <DEDUP_REMOVED lines=20> */
.L_x_13371:
        /* <DEDUP_REMOVED lines=20> */
.L_x_13370:
[----:B------:R-:W0:Y:S01]  /*1380*/  @UP0 LDCU.64 UR4, c[0x0][0x3a8] ;  /* 0x00007500ff0407ac */ /* 0x000e220008000a00 */
[----:B------:R-:W-:Y:S02]  /*1390*/  PLOP3.LUT P3, PT, PT, PT, UP0, 0x80, 0x8 ;  /* 0x000000000008781c */ /* 0x000fe40003f6f008 */
[----:B------:R-:W-:Y:S02]  /*13a0*/  PLOP3.LUT P4, PT, PT, PT, UP0, 0x80, 0x8 ;  /* 0x000000000008781c */ /* 0x000fe40003f8f008 */
[----:B------:R-:W-:-:S09]  /*13b0*/  MOV R84, 0x10 ;  /* 0x0000001000547802 */ /* 0x000fd20000000f00 */
[C---:B0-----:R-:W-:Y:S01]  /*13c0*/  @P3 IMAD.WIDE.U32 R84, R111.reuse, R84, UR4 ;  /* 0x000000046f543e25 */ /* 0x041fe2000f8e0054 */
[----:B------:R-:W-:-:S04]  /*13d0*/  IADD3 R111, PT, PT, R111, 0x80, RZ ;  /* 0x000000806f6f7810 */ /* 0x000fc80007ffe0ff */
[----:B------:R0:W-:Y:S03]  /*13e0*/  @P4 STG.E.128 desc[UR8][R84.64], R16 ;  /* 0x0000001054004986 */ /* 0x0001e6000c101d08 */
.L_x_13368:
[----:B------:R-:W-:Y:S05]  /*13f0*/  BSYNC.RECONVERGENT B0 ;  /* 0x0000000000007941 */ /* 0x000fea0003800200 */
.L_x_13367:
        /* <DEDUP_REMOVED lines=41> */
.L_x_13374:
        /* <DEDUP_REMOVED lines=20> */
.L_x_13376:
        /* <DEDUP_REMOVED lines=20> */
.L_x_13375:
[----:B------:R-:W0:Y:S01]  /*1910*/  @UP0 LDCU.64 UR4, c[0x0][0x3a8] ;  /* 0x00007500ff0407ac */ /* 0x000e220008000a00 */
[----:B------:R-:W-:Y:S01]  /*1920*/  PLOP3.LUT P4, PT, PT, PT, UP0, 0x80, 0x8 ;  /* 0x000000000008781c */ /* 0x000fe20003f8f008 */
[----:B------:R-:W-:Y:S01]  /*1930*/  HFMA2 R84, -RZ, RZ, 0, 9.5367431640625e-07 ;  /* 0x00000010ff547431 */ /* 0x000fe200000001ff */
[----:B------:R-:W-:-:S11]  /*1940*/  PLOP3.LUT P5, PT, PT, PT, UP0, 0x80, 0x8 ;  /* 0x000000000008781c */ /* 0x000fd60003faf008 */
[C---:B0-----:R-:W-:Y:S01]  /*1950*/  @P4 IMAD.WIDE.U32 R84, R111.reuse, R84, UR4 ;  /* 0x000000046f544e25 */ /* 0x041fe2000f8e0054 */
[----:B------:R-:W-:-:S04]  /*1960*/  IADD3 R111, PT, PT, R111, 0x80, RZ ;  /* 0x000000806f6f7810 */ /* 0x000fc80007ffe0ff */
[----:B------:R2:W-:Y:S03]  /*1970*/  @P5 STG.E.128 desc[UR8][R84.64], R16 ;  /* 0x0000001054005986 */ /* 0x0005e6000c101d08 */
.L_x_13373:
[----:B------:R-:W-:Y:S05]  /*1980*/  BSYNC.RECONVERGENT B0 ;  /* 0x0000000000007941 */ /* 0x000fea0003800200 */
.L_x_13372:
        /* <DEDUP_REMOVED lines=41> */
.L_x_13379:
        /* <DEDUP_REMOVED lines=20> */
.L_x_13381:
        /* <DEDUP_REMOVED lines=20> */
.L_x_13380:
[----:B------:R-:W0:Y:S01]  /*1ea0*/  @UP0 LDCU.64 UR4, c[0x0][0x3a8] ;  /* 0x00007500ff0407ac */ /* 0x000e220008000a00 */
[----:B------:R-:W-:Y:S02]  /*1eb0*/  PLOP3.LUT P5, PT, PT, PT, UP0, 0x80, 0x8 ;  /* 0x000000000008781c */ /* 0x000fe40003faf008 */
[----:B------:R-:W-:Y:S02]  /*1ec0*/  PLOP3.LUT P6, PT, PT, PT, UP0, 0x80, 0x8 ;  /* 0x000000000008781c */ /* 0x000fe40003fcf008 */
[----:B------:R-:W-:-:S09]  /*1ed0*/  MOV R84, 0x10 ;  /* 0x0000001000547802 */ /* 0x000fd20000000f00 */
[----:B0-----:R-:W-:-:S05]  /*1ee0*/  @P5 IMAD.WIDE.U32 R84, R111, R84, UR4 ;  /* 0x000000046f545e25 */ /* 0x001fca000f8e0054 */
[----:B------:R3:W-:Y:S02]  /*1ef0*/  @P6 STG.E.128 desc[UR8][R84.64], R16 ;  /* 0x0000001054006986 */ /* 0x0007e4000c101d08 */
.L_x_13378:
[----:B------:R-:W-:Y:S05]  /*1f00*/  BSYNC.RECONVERGENT B0 ;  /* 0x0000000000007941 */ /* 0x000fea0003800200 */
.L_x_13377:
        /* <DEDUP_REMOVED lines=138> */
.L_x_13383:
[----:B------:R-:W-:Y:S05]  /*27b0*/  BSYNC.RECONVERGENT B0 ;  /* 0x0000000000007941 */ /* 0x000fea0003800200 */
.L_x_13382:
        /* <DEDUP_REMOVED lines=12> */
.L_x_13385:
[----:B------:R-:W-:Y:S05]  /*2880*/  BSYNC.RECONVERGENT B0 ;  /* 0x0000000000007941 */ /* 0x000fea0003800200 */
.L_x_13384:
        /* <DEDUP_REMOVED lines=68> */
[----:B------:R-:W-:Y:S01]  /*2cd0*/  F2FP.F16.F32.PACK_AB R84, R85, R84 ;  /* 0x000000545554723e */ /* 0x000fe200000000ff */
        /* <DEDUP_REMOVED lines=12> */
[----:B------:R-:W-:-:S02]  /*2da0*/  F2FP.F16.F32.PACK_AB R85, R114, R85 ;  /* 0x000000557255723e */ /* 0x000fc400000000ff */
[----:B------:R-:W-:Y:S02]  /*2db0*/  F2FP.F16.F32.PACK_AB R86, R87, R86 ;  /* 0x000000565756723e */ /* 0x000fe400000000ff */
[----:B------:R-:W-:Y:S02]  /*2dc0*/  F2FP.F16.F32.PACK_AB R87, R120, R115 ;  /* 0x000000737857723e */ /* 0x000fe400000000ff */
[----:B------:R-:W-:-:S03]  /*2dd0*/  IADD3 R13, PT, PT, R13, 0x80, RZ ;  /* 0x000000800d0d7810 */ /* 0x000fc60007ffe0ff */
[----:B------:R0:W-:Y:S04]  /*2de0*/  STG.E.128 desc[UR8][R110.64], R84 ;  /* 0x000000546e007986 */ /* 0x0001e8000c101d08 */
.L_x_13387:
[----:B------:R-:W-:Y:S05]  /*2df0*/  BSYNC.RECONVERGENT B0 ;  /* 0x0000000000007941 */ /* 0x000fea0003800200 */
.L_x_13386:
        /* <DEDUP_REMOVED lines=34> */
.L_x_13389:
[----:B------:R-:W-:Y:S05]  /*3020*/  BSYNC.RECONVERGENT B0 ;  /* 0x0000000000007941 */ /* 0x000fea0003800200 */
.L_x_13388:
        /* <DEDUP_REMOVED lines=34> */
.L_x_13391:
[----:B------:R-:W-:Y:S05]  /*3250*/  BSYNC.RECONVERGENT B0 ;  /* 0x0000000000007941 */ /* 0x000fea0003800200 */
.L_x_13390:
        /* <DEDUP_REMOVED lines=31> */
[----:B------:R-:W-:-:S05]  /*3450*/  F2FP.F16.F32.PACK_AB R84, R113, R112 ;  /* 0x000000707154723e */ /* 0x000fca00000000ff */
[----:B------:R4:W-:Y:S02]  /*3460*/  STG.E.128 desc[UR8][R110.64], R84 ;  /* 0x000000546e007986 */ /* 0x0009e4000c101d08 */
.L_x_13393:
[----:B------:R-:W-:Y:S05]  /*3470*/  BSYNC.RECONVERGENT B0 ;  /* 0x0000000000007941 */ /* 0x000fea0003800200 */
.L_x_13392:
[----:B------:R-:W-:Y:S02]  /*3480*/  UIADD3 UR6, UPT, UPT, UR6, UR14, URZ ;  /* 0x0000000e06067290 */ /* 0x000fe4000fffe0ff */
[----:B------:R-:W-:Y:S02]  /*3490*/  UPLOP3.LUT UP2, UPT, UPT, UPT, UP2, 0x40, 0x4 ;  /* 0x000000000004789c */ /* 0x000fe40003f4e820 */
[----:B------:R-:W-:-:S09]  /*34a0*/  UISETP.GE.AND UP1, UPT, UR6, UR15, UPT ;  /* 0x0000000f0600728c */ /* 0x000fd2000bf26270 */
[----:B------:R-:W-:Y:S05]  /*34b0*/  BRA.U !UP1, `(.L_x_13394) ;  /* 0xffffffd109d47547 */ /* 0x000fea000b83ffff */
[----:B------:R-:W-:Y:S05]  /*34c0*/  EXIT ;  /* 0x000000000000794d */ /* 0x000fea0003800000 */
.L_x_13395:
        /* <DEDUP_REMOVED lines=11> */
.L_x_27278:


//--------------------- .text._ZN10layer_norm13ln_fwd_kernelINS_13Kernel_traitsIf6__halfS2_S2_fjLj4096ELj1ELj1ELj4ELj16ENS_18Kernel_traits_baseILj4096EfS2_S2_S2_fjLj128EEEEELb0ELb0ELb0ELb1EEEvNS_9FwdParamsE --------------------------
	.section	.text._ZN10layer_norm13ln_fwd_kernelINS_13Kernel_traitsIf6__halfS2_S2_fjLj4096ELj1ELj1ELj4ELj16ENS_18Kernel_traits_baseILj4096EfS2_S2_S2_fjLj128EEEEELb0ELb0ELb0ELb1EEEvNS_9FwdParamsE,"ax",@progbits
	.align	128
        .global         _ZN10layer_norm13ln_fwd_kernelINS_13Kernel_traitsIf6__halfS2_S2_fjLj4096ELj1ELj1ELj4ELj16ENS_18Kernel_traits_baseILj4096EfS2_S2_S2_fjLj128EEEEELb0ELb0ELb0ELb1EEEvNS_9FwdParamsE
        .type           _ZN10layer_norm13ln_fwd_kernelINS_13Kernel_traitsIf6__halfS2_S2_fjLj4096ELj1ELj1ELj4ELj16ENS_18Kernel_traits_baseILj4096EfS2_S2_S2_fjLj128EEEEELb0ELb0ELb0ELb1EEEvNS_9FwdParamsE,@function
        .size           _ZN10layer_norm13ln_fwd_kernelINS_13Kernel_traitsIf6__halfS2_S2_fjLj4096ELj1ELj1ELj4ELj16ENS_18Kernel_traits_baseILj4096EfS2_S2_S2_fjLj128EEEEELb0ELb0ELb0ELb1EEEvNS_9FwdParamsE,(.L_x_27279 - _ZN10layer_norm13ln_fwd_kernelINS_13Kernel_traitsIf6__halfS2_S2_fjLj4096ELj1ELj1ELj4ELj16ENS_18Kernel_traits_baseILj4096EfS2_S2_S2_fjLj128EEEEELb0ELb0ELb0ELb1EEEvNS_9FwdParamsE)
        .other          _ZN10layer_norm13ln_fwd_kernelINS_13Kernel_traitsIf6__halfS2_S2_fjLj4096ELj1ELj1ELj4ELj16ENS_18Kernel_traits_baseILj4096EfS2_S2_S2_fjLj128EEEEELb0ELb0ELb0ELb1EEEvNS_9FwdParamsE,@"STO_CUDA_ENTRY STV_DEFAULT"
_ZN10layer_norm13ln_fwd_kernelINS_13Kernel_traitsIf6__halfS2_S2_fjLj4096ELj1ELj1ELj4ELj16ENS_18Kernel_traits_baseILj4096EfS2_S2_S2_fjLj128EEEEELb0ELb0ELb0ELb1EEEvNS_9FwdParamsE:
.text._ZN10layer_norm13ln_fwd_kernelINS_13Kernel_traitsIf6__halfS2_S2_fjLj4096ELj1ELj1ELj4ELj16ENS_18Kernel_traits_baseILj4096EfS2_S2_S2_fjLj128EEEEELb0ELb0ELb0ELb1EEEvNS_9FwdParamsE:
        /* <DEDUP_REMOVED lines=35> */
.L_x_13396:
        /* <DEDUP_REMOVED lines=26> */
.L_x_13397:
        /* <DEDUP_REMOVED lines=11> */
.L_x_13412:
        /* <DEDUP_REMOVED lines=24> */
[--C-:B------:R-:W-:Y:S02]  /*0600*/  HADD2.F32 R17, -RZ, R5.reuse.H0_H0 ;  /* 0x20000005ff117230 */ /* 0x100fe40000004100 */
[----:B------:R-:W-:-:S02]  /*0610*/  HADD2.F32 R5, -RZ, R5.H1_H1 ;  /* 0x30000005ff057230 */ /* 0x000fc40000004100 */
[--C-:B------:R-:W-:Y:S02]  /*0620*/  HADD2.F32 R87, -RZ, R7.reuse.H0_H0 ;  /* 0x20000007ff577230 */ /* 0x100fe40000004100 */
[----:B------:R-:W-:Y:S02]  /*0630*/  HADD2.F32 R7, -RZ, R7.H1_H1 ;  /* 0x30000007ff077230 */ /* 0x000fe40000004100 */
[--C-:B--2---:R-:W-:Y:S02]  /*0640*/  HADD2.F32 R4, -RZ, R8.reuse.H0_H0 ;  /* 0x20000008ff047230 */ /* 0x104fe40000004100 */
[----:B------:R-:W-:Y:S02]  /*0650*/  HADD2.F32 R16, -RZ, R8.H1_H1 ;  /* 0x30000008ff107230 */ /* 0x000fe40000004100 */
[----:B------:R-:W-:Y:S02]  /*0660*/  HADD2.F32 R6, -RZ, R9.H0_H0 ;  /* 0x20000009ff067230 */ /* 0x000fe40000004100 */
[----:B------:R-:W-:Y:S01]  /*0670*/  FFMA.FTZ R13, R13, R14, R4 ;  /* 0x0000000e0d0d7223 */ /* 0x000fe20000010004 */
[----:B------:R-:W-:-:S02]  /*0680*/  HADD2.F32 R8, -RZ, R10.H0_H0 ;  /* 0x2000000aff087230 */ /* 0x000fc40000004100 */
[----:B------:R-:W-:Y:S02]  /*0690*/  HADD2.F32 R10, -RZ, R10.H1_H1 ;  /* 0x3000000aff0a7230 */ /* 0x000fe40000004100 */
[----:B------:R-:W-:Y:S02]  /*06a0*/  HADD2.F32 R18, -RZ, R9.H1_H1 ;  /* 0x30000009ff127230 */ /* 0x000fe40000004100 */
[-C--:B------:R-:W-:Y:S01]  /*06b0*/  FFMA.FTZ R9, R17, R14.reuse, R6 ;  /* 0x0000000e11097223 */ /* 0x080fe20000010006 */
[--C-:B------:R-:W-:Y:S02]  /*06c0*/  HADD2.F32 R84, -RZ, R11.reuse.H0_H0 ;  /* 0x2000000bff547230 */ /* 0x100fe40000004100 */
[-C--:B------:R-:W-:Y:S01]  /*06d0*/  FFMA.FTZ R6, R19, R14.reuse, R8 ;  /* 0x0000000e13067223 */ /* 0x080fe20000010008 */
[----:B------:R-:W-:Y:S02]  /*06e0*/  HADD2.F32 R86, -RZ, R11.H1_H1 ;  /* 0x3000000bff567230 */ /* 0x000fe40000004100 */
[-C--:B------:R-:W-:Y:S01]  /*06f0*/  FFMA.FTZ R8, R85, R14.reuse, R10 ;  /* 0x0000000e55087223 */ /* 0x080fe2000001000a */
[-C--:B------:R-:W-:Y:S01]  /*0700*/  FFMA.FTZ R10, R5, R14.reuse, R18 ;  /* 0x0000000e050a7223 */ /* 0x080fe20000010012 */
[-C--:B------:R-:W-:Y:S01]  /*0710*/  FFMA.FTZ R11, R87, R14.reuse, R84 ;  /* 0x0000000e570b7223 */ /* 0x080fe20000010054 */
[-C--:B------:R-:W-:Y:S01]  /*0720*/  FFMA.FTZ R5, R15, R14.reuse, R16 ;  /* 0x0000000e0f057223 */ /* 0x080fe20000010010 */
[----:B------:R-:W-:Y:S01]  /*0730*/  FFMA.FTZ R4, R7, R14, R86 ;  /* 0x0000000e07047223 */ /* 0x000fe20000010056 */
[----:B------:R-:W-:-:S02]  /*0740*/  F2FP.F16.F32.PACK_AB R18, R8, R6 ;  /* 0x000000060812723e */ /* 0x000fc400000000ff */
[----:B------:R-:W-:Y:S02]  /*0750*/  F2FP.F16.F32.PACK_AB R17, R10, R9 ;  /* 0x000000090a11723e */ /* 0x000fe400000000ff */
[----:B------:R-:W-:Y:S02]  /*0760*/  F2FP.F16.F32.PACK_AB R19, R4, R11 ;  /* 0x0000000b0413723e */ /* 0x000fe400000000ff */
[----:B------:R-:W-:Y:S01]  /*0770*/  F2FP.F16.F32.PACK_AB R16, R5, R13 ;  /* 0x0000000d0510723e */ /* 0x000fe200000000ff */
[----:B------:R-:W-:Y:S06]  /*0780*/  BRA `(.L_x_13399) ;  /* 0x0000000000a47947 */ /* 0x000fec0003800000 */
.L_x_13398:
[----:B------:R-:W0:Y:S02]  /*0790*/  LDC.64 R8, c[0x0][0x3e0] ;  /* 0x0000f800ff087b82 */ /* 0x000e240000000a00 */
[----:B0-----:R-:W-:-:S04]  /*07a0*/  ISETP.NE.U32.AND P1, PT, R8, RZ, PT ;  /* 0x000000ff0800720c */ /* 0x001fc80003f25070 */
[----:B------:R-:W-:-:S13]  /*07b0*/  ISETP.NE.AND.EX P1, PT, R9, RZ, PT, P1 ;  /* 0x000000ff0900720c */ /* 0x000fda0003f25310 */
[----:B------:R-:W-:Y:S05]  /*07c0*/  @!P1 BRA `(.L_x_13400) ;  /* 0x0000000000549947 */ /* 0x000fea0003800000 */
[--C-:B-----5:R-:W-:Y:S02]  /*07d0*/  HADD2.F32 R9, -RZ, R5.reuse.H0_H0 ;  /* 0x20000005ff097230 */ /* 0x120fe40000004100 */
[----:B------:R-:W-:Y:S02]  /*07e0*/  HADD2.F32 R5, -RZ, R5.H1_H1 ;  /* 0x30000005ff057230 */ /* 0x000fe40000004100 */
[----:B------:R-:W-:Y:S02]  /*07f0*/  HADD2.F32 R11, -RZ, R6.H0_H0 ;  /* 0x20000006ff0b7230 */ /* 0x000fe40000004100 */
[-C--:B------:R-:W-:Y:S01]  /*0800*/  FMUL.FTZ R9, R9, R14.reuse ;  /* 0x0000000e09097220 */ /* 0x080fe20000410000 */
[----:B------:R-:W-:Y:S02]  /*0810*/  HADD2.F32 R19, -RZ, R7.H0_H0 ;  /* 0x20000007ff137230 */ /* 0x000fe40000004100 */
[----:B------:R-:W-:Y:S01]  /*0820*/  FMUL.FTZ R10, R5, R14 ;  /* 0x0000000e050a7220 */ /* 0x000fe20000410000 */
[----:B------:R-:W-:-:S02]  /*0830*/  HADD2.F32 R13, -RZ, R4.H0_H0 ;  /* 0x20000004ff0d7230 */ /* 0x000fc40000004100 */
[----:B------:R-:W-:Y:S02]  /*0840*/  HADD2.F32 R15, -RZ, R4.H1_H1 ;  /* 0x30000004ff0f7230 */ /* 0x000fe40000004100 */
[----:B------:R-:W-:Y:S02]  /*0850*/  HADD2.F32 R17, -RZ, R6.H1_H1 ;  /* 0x30000006ff117230 */ /* 0x000fe40000004100 */
[-C--:B------:R-:W-:Y:S01]  /*0860*/  FMUL.FTZ R6, R11, R14.reuse ;  /* 0x0000000e0b067220 */ /* 0x080fe20000410000 */
        /* <DEDUP_REMOVED lines=11> */
.L_x_13400:
[--C-:B-----5:R-:W-:Y:S02]  /*0920*/  HADD2.F32 R9, -RZ, R4.reuse.H1_H1 ;  /* 0x30000004ff097230 */ /* 0x120fe40000004100 */
[----:B------:R-:W-:Y:S02]  /*0930*/  HADD2.F32 R11, -RZ, R5.H0_H0 ;  /* 0x20000005ff0b7230 */ /* 0x000fe40000004100 */
[----:B------:R-:W-:Y:S02]  /*0940*/  HADD2.F32 R89, -RZ, R7.H0_H0 ;  /* 0x20000007ff597230 */ /* 0x000fe40000004100 */
[----:B------:R-:W-:Y:S02]  /*0950*/  HADD2.F32 R13, -RZ, R4.H0_H0 ;  /* 0x20000004ff0d7230 */ /* 0x000fe40000004100 */
[----:B------:R-:W-:Y:S02]  /*0960*/  HADD2.F32 R15, -RZ, R5.H1_H1 ;  /* 0x30000005ff0f7230 */ /* 0x000fe40000004100 */
[----:B------:R-:W-:Y:S01]  /*0970*/  FMUL.FTZ R5, R9, R14 ;  /* 0x0000000e09057220 */ /* 0x000fe20000410000 */
[----:B------:R-:W-:-:S02]  /*0980*/  HADD2.F32 R85, -RZ, R6.H0_H0 ;  /* 0x20000006ff557230 */ /* 0x000fc40000004100 */
[-C--:B------:R-:W-:Y:S01]  /*0990*/  FMUL.FTZ R9, R11, R14.reuse ;  /* 0x0000000e0b097220 */ /* 0x080fe20000410000 */
[----:B------:R-:W-:Y:S02]  /*09a0*/  HADD2.F32 R87, -RZ, R6.H1_H1 ;  /* 0x30000006ff577230 */ /* 0x000fe40000004100 */
[-C--:B------:R-:W-:Y:S01]  /*09b0*/  FMUL.FTZ R13, R13, R14.reuse ;  /* 0x0000000e0d0d7220 */ /* 0x080fe20000410000 */
[----:B------:R-:W-:Y:S02]  /*09c0*/  HADD2.F32 R7, -RZ, R7.H1_H1 ;  /* 0x30000007ff077230 */ /* 0x000fe40000004100 */
[-C--:B------:R-:W-:Y:S01]  /*09d0*/  FMUL.FTZ R10, R15, R14.reuse ;  /* 0x0000000e0f0a7220 */ /* 0x080fe20000410000 */
[-C--:B------:R-:W-:Y:S01]  /*09e0*/  FMUL.FTZ R6, R85, R14.reuse ;  /* 0x0000000e55067220 */ /* 0x080fe20000410000 */
[-C--:B------:R-:W-:Y:S01]  /*09f0*/  FMUL.FTZ R8, R87, R14.reuse ;  /* 0x0000000e57087220 */ /* 0x080fe20000410000 */
[-C--:B------:R-:W-:Y:S01]  /*0a00*/  FMUL.FTZ R11, R89, R14.reuse ;  /* 0x0000000e590b7220 */ /* 0x080fe20000410000 */
[----:B------:R-:W-:-:S07]  /*0a10*/  FMUL.FTZ R4, R7, R14 ;  /* 0x0000000e07047220 */ /* 0x000fce0000410000 */
.L_x_13399:
        /* <DEDUP_REMOVED lines=18> */
[----:B--2---:R-:W-:Y:S02]  /*0b40*/  HADD2.F32 R92, -RZ, R19.H0_H0 ;  /* 0x20000013ff5c7230 */ /* 0x004fe40000004100 */
[--C-:B------:R-:W-:Y:S02]  /*0b50*/  HADD2.F32 R84, -RZ, R16.reuse.H0_H0 ;  /* 0x20000010ff547230 */ /* 0x100fe40000004100 */
[----:B------:R-:W-:Y:S02]  /*0b60*/  HADD2.F32 R88, -RZ, R16.H1_H1 ;  /* 0x30000010ff587230 */ /* 0x000fe40000004100 */
        /* <DEDUP_REMOVED lines=18> */
.L_x_13401:
[----:B----4-:R-:W-:-:S04]  /*0c90*/  UISETP.NE.U32.AND UP1, UPT, UR12, URZ, UPT ;  /* 0x000000ff0c00728c */ /* 0x010fc8000bf25070 */
[----:B------:R-:W-:-:S09]  /*0ca0*/  UISETP.NE.AND.EX UP1, UPT, UR13, URZ, UPT, UP1 ;  /* 0x000000ff0d00728c */ /* 0x000fd2000bf25310 */
[----:B------:R-:W-:Y:S05]  /*0cb0*/  BRA.U UP1, `(.L_x_13403) ;  /* 0x0000000101447547 */ /* 0x000fea000b800000 */
[----:B0----5:R-:W-:Y:S02]  /*0cc0*/  HADD2.F32 R89, -RZ, R85.H0_H0 ;  /* 0x20000055ff597230 */ /* 0x021fe40000004100 */
        /* <DEDUP_REMOVED lines=9> */
[----:B------:R-:W-:Y:S02]  /*0d60*/  HADD2.F32 R93, -RZ, R86.H0_H0 ;  /* 0x20000056ff5d7230 */ /* 0x000fe40000004100 */
[-C--:B------:R-:W-:Y:S01]  /*0d70*/  FMUL.FTZ R88, R15, R14.reuse ;  /* 0x0000000e0f587220 */ /* 0x080fe20000410000 */
[----:B------:R-:W-:Y:S02]  /*0d80*/  HADD2.F32 R87, -RZ, R87.H1_H1 ;  /* 0x30000057ff577230 */ /* 0x000fe40000004100 */
[-C--:B------:R-:W-:Y:S01]  /*0d90*/  FMUL.FTZ R89, R85, R14.reuse ;  /* 0x0000000e55597220 */ /* 0x080fe20000410000 */
[----:B------:R-:W-:-:S02]  /*0da0*/  FMUL.FTZ R93, R93, R14 ;  /* 0x0000000e5d5d7220 */ /* 0x000fc40000410000 */
[----:B------:R-:W-:Y:S01]  /*0db0*/  FMUL.FTZ R91, R87, R14 ;  /* 0x0000000e575b7220 */ /* 0x000fe20000410000 */
[----:B------:R-:W-:Y:S06]  /*0dc0*/  BRA `(.L_x_13402) ;  /* 0x0000000000507947 */ /* 0x000fec0003800000 */
.L_x_13403:
        /* <DEDUP_REMOVED lines=15> */
[----:B------:R-:W-:Y:S01]  /*0ec0*/  FMUL.FTZ R90, R19, R14 ;  /* 0x0000000e135a7220 */ /* 0x000fe20000410000 */
[----:B------:R-:W-:Y:S01]  /*0ed0*/  F2FP.F16.F32.PACK_AB R17, R89, R94 ;  /* 0x0000005e5911723e */ /* 0x000fe200000000ff */
[----:B------:R-:W-:-:S03]  /*0ee0*/  FMUL.FTZ R91, R87, R14 ;  /* 0x0000000e575b7220 */ /* 0x000fc60000410000 */
[----:B------:R-:W-:Y:S02]  /*0ef0*/  F2FP.F16.F32.PACK_AB R18, R90, R93 ;  /* 0x0000005d5a12723e */ /* 0x000fe400000000ff */
[----:B------:R-:W-:-:S07]  /*0f00*/  F2FP.F16.F32.PACK_AB R19, R91, R92 ;  /* 0x0000005c5b13723e */ /* 0x000fce00000000ff */
.L_x_13402:
        /* <DEDUP_REMOVED lines=28> */
[--C-:B------:R-:W-:Y:S02]  /*10d0*/  HADD2.F32 R102, -RZ, R19.reuse.H0_H0 ;  /* 0x20000013ff667230 */ /* 0x100fe40000004100 */
[----:B------:R-:W-:Y:S01]  /*10e0*/  FFMA.FTZ R96, R85, R14, R96 ;  /* 0x0000000e55607223 */ /* 0x000fe20000010060 */
[----:B------:R-:W-:-:S02]  /*10f0*/  HADD2.F32 R98, -RZ, R19.H1_H1 ;  /* 0x30000013ff627230 */ /* 0x000fc40000004100 */
[-C--:B------:R-:W-:Y:S01]  /*1100*/  FFMA.FTZ R97, R105, R14.reuse, R18 ;  /* 0x0000000e69617223 */ /* 0x080fe20000010012 */
[----:B------:R-:W-:Y:S01]  /*1110*/  F2FP.F16.F32.PACK_AB R16, R99, R103 ;  /* 0x000000676310723e */ /* 0x000fe200000000ff */
[----:B------:R-:W-:Y:S01]  /*1120*/  FFMA.FTZ R102, R109, R14, R102 ;  /* 0x0000000e6d667223 */ /* 0x000fe20000010066 */
[----:B------:R-:W-:Y:S01]  /*1130*/  F2FP.F16.F32.PACK_AB R17, R96, R100 ;  /* 0x000000646011723e */ /* 0x000fe200000000ff */
[----:B------:R-:W-:Y:S01]  /*1140*/  FFMA.FTZ R98, R87, R14, R98 ;  /* 0x0000000e57627223 */ /* 0x000fe20000010062 */
[----:B------:R-:W-:-:S04]  /*1150*/  F2FP.F16.F32.PACK_AB R18, R97, R101 ;  /* 0x000000656112723e */ /* 0x000fc800000000ff */
[----:B------:R-:W-:Y:S01]  /*1160*/  F2FP.F16.F32.PACK_AB R19, R98, R102 ;  /* 0x000000666213723e */ /* 0x000fe200000000ff */
[----:B------:R-:W-:Y:S06]  /*1170*/  BRA `(.L_x_13405) ;  /* 0x0000000000a07947 */ /* 0x000fec0003800000 */
.L_x_13404:
[----:B----4-:R-:W-:-:S04]  /*1180*/  UISETP.NE.U32.AND UP1, UPT, UR12, URZ, UPT ;  /* 0x000000ff0c00728c */ /* 0x010fc8000bf25070 */
[----:B------:R-:W-:-:S09]  /*1190*/  UISETP.NE.AND.EX UP1, UPT, UR13, URZ, UPT, UP1 ;  /* 0x000000ff0d00728c */ /* 0x000fd2000bf25310 */
[----:B------:R-:W-:Y:S05]  /*11a0*/  BRA.U UP1, `(.L_x_13406) ;  /* 0x0000000101447547 */ /* 0x000fea000b800000 */
        /* <DEDUP_REMOVED lines=17> */
.L_x_13406:
        /* <DEDUP_REMOVED lines=20> */
.L_x_13405:
        /* <DEDUP_REMOVED lines=39> */
.L_x_13407:
[----:B----4-:R-:W-:-:S04]  /*1670*/  UISETP.NE.U32.AND UP0, UPT, UR12, URZ, UPT ;  /* 0x000000ff0c00728c */ /* 0x010fc8000bf05070 */
[----:B------:R-:W-:-:S09]  /*1680*/  UISETP.NE.AND.EX UP0, UPT, UR13, URZ, UPT, UP0 ;  /* 0x000000ff0d00728c */ /* 0x000fd2000bf05300 */
[----:B------:R-:W-:Y:S05]  /*1690*/  BRA.U UP0, `(.L_x_13409) ;  /* 0x0000000100447547 */ /* 0x000fea000b800000 */
[--C-:B-----5:R-:W-:Y:S02]  /*16a0*/  HADD2.F32 R109, -RZ, R87.reuse.H0_H0 ;  /* 0x20000057ff6d7230 */ /* 0x120fe40000004100 */
[----:B------:R-:W-:Y:S02]  /*16b0*/  HADD2.F32 R105, -RZ, R87.H1_H1 ;  /* 0x30000057ff697230 */ /* 0x000fe40000004100 */
[--C-:B------:R-:W-:Y:S02]  /*16c0*/  HADD2.F32 R87, -RZ, R84.reuse.H0_H0 ;  /* 0x20000054ff577230 */ /* 0x100fe40000004100 */
        /* <DEDUP_REMOVED lines=8> */
[----:B------:R-:W-:Y:S02]  /*1750*/  HADD2.F32 R115, -RZ, R86.H1_H1 ;  /* 0x30000056ff737230 */ /* 0x000fe40000004100 */
[-C--:B------:R-:W-:Y:S01]  /*1760*/  FMUL.FTZ R86, R111, R14.reuse ;  /* 0x0000000e6f567220 */ /* 0x080fe20000410000 */
[-C--:B------:R-:W-:Y:S01]  /*1770*/  FMUL.FTZ R106, R85, R14.reuse ;  /* 0x0000000e556a7220 */ /* 0x080fe20000410000 */
[-C--:B------:R-:W-:Y:S01]  /*1780*/  FMUL.FTZ R108, R113, R14.reuse ;  /* 0x0000000e716c7220 */ /* 0x080fe20000410000 */
[----:B------:R-:W-:Y:S01]  /*1790*/  FMUL.FTZ R107, R115, R14 ;  /* 0x0000000e736b7220 */ /* 0x000fe20000410000 */
[----:B------:R-:W-:Y:S06]  /*17a0*/  BRA `(.L_x_13408) ;  /* 0x0000000000507947 */ /* 0x000fec0003800000 */
.L_x_13409:
        /* <DEDUP_REMOVED lines=8> */
[-C--:B------:R-:W-:Y:S01]  /*1830*/  FMUL.FTZ R108, R107, R14.reuse ;  /* 0x0000000e6b6c7220 */ /* 0x080fe20000410000 */
[----:B------:R-:W-:Y:S02]  /*1840*/  HADD2.F32 R85, -RZ, R85.H1_H1 ;  /* 0x30000055ff557230 */ /* 0x000fe40000004100 */
[-C--:B------:R-:W-:Y:S01]  /*1850*/  FMUL.FTZ R110, R17, R14.reuse ;  /* 0x0000000e116e7220 */ /* 0x080fe20000410000 */
[----:B------:R-:W-:Y:S02]  /*1860*/  HADD2.F32 R111, -RZ, R86.H1_H1 ;  /* 0x30000056ff6f7230 */ /* 0x000fe40000004100 */
[-C--:B------:R-:W-:Y:S01]  /*1870*/  FMUL.FTZ R86, R19, R14.reuse ;  /* 0x0000000e13567220 */ /* 0x080fe20000410000 */
[-C--:B------:R-:W-:Y:S01]  /*1880*/  FMUL.FTZ R87, R87, R14.reuse ;  /* 0x0000000e57577220 */ /* 0x080fe20000410000 */
[-C--:B------:R-:W-:Y:S01]  /*1890*/  FMUL.FTZ R106, R85, R14.reuse ;  /* 0x0000000e556a7220 */ /* 0x080fe20000410000 */
[----:B------:R-:W-:Y:S01]  /*18a0*/  F2FP.F16.F32.PACK_AB R19, R105, R109 ;  /* 0x0000006d6913723e */ /* 0x000fe200000000ff */
[----:B------:R-:W-:-:S02]  /*18b0*/  FMUL.FTZ R107, R111, R14 ;  /* 0x0000000e6f6b7220 */ /* 0x000fc40000410000 */
[----:B------:R-:W-:Y:S02]  /*18c0*/  F2FP.F16.F32.PACK_AB R16, R87, R110 ;  /* 0x0000006e5710723e */ /* 0x000fe400000000ff */
[----:B------:R-:W-:Y:S02]  /*18d0*/  F2FP.F16.F32.PACK_AB R17, R106, R86 ;  /* 0x000000566a11723e */ /* 0x000fe400000000ff */
[----:B------:R-:W-:-:S07]  /*18e0*/  F2FP.F16.F32.PACK_AB R18, R107, R108 ;  /* 0x0000006c6b12723e */ /* 0x000fce00000000ff */
.L_x_13408:
        /* <DEDUP_REMOVED lines=130> */
.L_x_13411:
[----:B---34-:R-:W-:Y:S05]  /*2110*/  BSYNC.RECONVERGENT B0 ;  /* 0x0000000000007941 */ /* 0x018fea0003800200 */
.L_x_13410:
        /* <DEDUP_REMOVED lines=115> */
[----:B------:R-:W-:Y:S01]  /*2850*/  F2FP.F16.F32.PACK_AB R6, R11, R6 ;  /* 0x000000060b06723e */ /* 0x000fe200000000ff */
[----:B------:R-:W-:Y:S01]  /*2860*/  FMUL.FTZ R11, R112, R94 ;  /* 0x0000005e700b7220 */ /* 0x000fe20000410000 */
[----:B------:R-:W-:Y:S01]  /*2870*/  FFMA.FTZ R5, R5, R82, R50 ;  /* 0x0000005205057223 */ /* 0x000fe20000010032 */
[----:B------:R-:W-:-:S04]  /*2880*/  IMAD.WIDE.U32 R116, R7, 0x10, R114 ;  /* 0x0000001007747825 */ /* 0x000fc800078e0072 */
[----:B------:R-:W-:Y:S01]  /*2890*/  FMUL.FTZ R14, R112, R91 ;  /* 0x0000005b700e7220 */ /* 0x000fe20000410000 */
[----:B------:R-:W-:Y:S01]  /*28a0*/  FFMA.FTZ R90, R90, R69, R37 ;  /* 0x000000455a5a7223 */ /* 0x000fe20000010025 */
[----:B------:R-:W-:Y:S01]  /*28b0*/  F2FP.F16.F32.PACK_AB R7, R111, R4 ;  /* 0x000000046f07723e */ /* 0x000fe200000000ff */
[----:B------:R-:W-:Y:S01]  /*28c0*/  FFMA.FTZ R4, R13, R80, R48 ;  /* 0x000000500d047223 */ /* 0x000fe20000010030 */
[----:B------:R-:W-:Y:S01]  /*28d0*/  FFMA.FTZ R9, R8, R81, R49 ;  /* 0x0000005108097223 */ /* 0x000fe20000010031 */
[----:B------:R-:W-:Y:S01]  /*28e0*/  FFMA.FTZ R8, R11, R74, R42 ;  /* 0x0000004a0b087223 */ /* 0x000fe2000001002a */
[----:B------:R-:W-:Y:S01]  /*28f0*/  FFMA.FTZ R13, R12, R75, R43 ;  /* 0x0000004b0c0d7223 */ /* 0x000fe2000001002b */
[----:B------:R-:W-:Y:S01]  /*2900*/  FFMA.FTZ R11, R15, R70, R38 ;  /* 0x000000460f0b7223 */ /* 0x000fe20000010026 */
[----:B------:R-:W-:Y:S01]  /*2910*/  FFMA.FTZ R14, R14, R71, R39 ;  /* 0x000000470e0e7223 */ /* 0x000fe20000010027 */
[----:B------:R-:W-:Y:S01]  /*2920*/  F2FP.F16.F32.PACK_AB R5, R10, R5 ;  /* 0x000000050a05723e */ /* 0x000fe200000000ff */
[----:B------:R-:W-:Y:S01]  /*2930*/  FMUL.FTZ R95, R112, R95 ;  /* 0x0000005f705f7220 */ /* 0x000fe20000410000 */
[----:B------:R-:W-:Y:S01]  /*2940*/  F2FP.F16.F32.PACK_AB R10, R90, R93 ;  /* 0x0000005d5a0a723e */ /* 0x000fe200000000ff */
[C---:B------:R-:W-:Y:S01]  /*2950*/  FMUL.FTZ R88, R112.reuse, R88 ;  /* 0x0000005870587220 */ /* 0x040fe20000410000 */
[----:B------:R-:W0:Y:S01]  /*2960*/  @!P2 LDC.64 R90, c[0x0][0x3c8] ;  /* 0x0000f200ff5aab82 */ /* 0x000e220000000a00 */
[C---:B------:R-:W-:Y:S01]  /*2970*/  FMUL.FTZ R15, R112.reuse, R100 ;  /* 0x00000064700f7220 */ /* 0x040fe20000410000 */
[C---:B------:R-:W-:Y:S01]  /*2980*/  FMUL.FTZ R96, R112.reuse, R96 ;  /* 0x0000006070607220 */ /* 0x040fe20000410000 */
[C---:B------:R-:W-:Y:S01]  /*2990*/  FMUL.FTZ R101, R112.reuse, R101 ;  /* 0x0000006570657220 */ /* 0x040fe20000410000 */
[C---:B------:R-:W-:Y:S01]  /*29a0*/  FMUL.FTZ R92, R112.reuse, R97 ;  /* 0x00000061705c7220 */ /* 0x040fe20000410000 */
[----:B------:R-:W-:Y:S01]  /*29b0*/  F2FP.F16.F32.PACK_AB R4, R9, R4 ;  /* 0x000000040904723e */ /* 0x000fe200000000ff */
[----:B------:R-:W-:Y:S01]  /*29c0*/  FMUL.FTZ R89, R112, R102 ;  /* 0x0000006670597220 */ /* 0x000fe20000410000 */
[----:B------:R-:W-:Y:S01]  /*29d0*/  F2FP.F16.F32.PACK_AB R9, R13, R8 ;  /* 0x000000080d09723e */ /* 0x000fe200000000ff */
[----:B------:R-:W-:Y:S01]  /*29e0*/  FFMA.FTZ R8, R95, R72, R40 ;  /* 0x000000485f087223 */ /* 0x000fe20000010028 */
[----:B------:R-:W-:Y:S01]  /*29f0*/  F2FP.F16.F32.PACK_AB R11, R14, R11 ;  /* 0x0000000b0e0b723e */ /* 0x000fe200000000ff */
        /* <DEDUP_REMOVED lines=9> */
[----:B------:R-:W-:Y:S01]  /*2a90*/  F2FP.F16.F32.PACK_AB R8, R13, R8 ;  /* 0x000000080d08723e */ /* 0x000fe200000000ff */
[----:B------:R-:W-:Y:S01]  /*2aa0*/  FMUL.FTZ R98, R112, R98 ;  /* 0x0000006270627220 */ /* 0x000fe20000410000 */
[----:B------:R-:W-:Y:S01]  /*2ab0*/  F2FP.F16.F32.PACK_AB R14, R92, R101 ;  /* 0x000000655c0e723e */ /* 0x000fe200000000ff */
[----:B------:R-:W-:Y:S01]  /*2ac0*/  FFMA.FTZ R12, R103, R64, R32 ;  /* 0x00000040670c7223 */ /* 0x000fe20000010020 */
[----:B------:R-:W-:Y:S01]  /*2ad0*/  F2FP.F16.F32.PACK_AB R13, R93, R88 ;  /* 0x000000585d0d723e */ /* 0x000fe200000000ff */
[----:B------:R-:W-:Y:S01]  /*2ae0*/  FFMA.FTZ R98, R98, R63, R31 ;  /* 0x0000003f62627223 */ /* 0x000fe2000001001f */
[----:B------:R-:W1:Y:S01]  /*2af0*/  LDC.64 R92, c[0x0][0x380] ;  /* 0x0000e000ff5c7b82 */ /* 0x000e620000000a00 */
[C---:B------:R-:W-:Y:S01]  /*2b00*/  FMUL.FTZ R94, R112.reuse, R87 ;  /* 0x00000057705e7220 */ /* 0x040fe20000410000 */
[----:B------:R-:W-:Y:S01]  /*2b10*/  F2FP.F16.F32.PACK_AB R12, R89, R12 ;  /* 0x0000000c590c723e */ /* 0x000fe200000000ff */
[----:B------:R-:W-:Y:S01]  /*2b20*/  FMUL.FTZ R89, R112, R110 ;  /* 0x0000006e70597220 */ /* 0x000fe20000410000 */
[----:B------:R-:W-:Y:S01]  /*2b30*/  F2FP.F16.F32.PACK_AB R15, R98, R15 ;  /* 0x0000000f620f723e */ /* 0x000fe200000000ff */
        /* <DEDUP_REMOVED lines=15> */
[----:B------:R-:W-:-:S02]  /*2c30*/  F2FP.F16.F32.PACK_AB R91, R98, R109 ;  /* 0x0000006d625b723e */ /* 0x000fc400000000ff */
[----:B------:R-:W-:Y:S01]  /*2c40*/  F2FP.F16.F32.PACK_AB R90, R97, R96 ;  /* 0x00000060615a723e */ /* 0x000fe200000000ff */
[----:B------:R-:W-:Y:S01]  /*2c50*/  IMAD.WIDE.U32 R114, R104, 0x10, R114 ;  /* 0x0000001068727825 */ /* 0x000fe200078e0072 */
[----:B------:R-:W-:Y:S01]  /*2c60*/  F2FP.F16.F32.PACK_AB R89, R106, R89 ;  /* 0x000000596a59723e */ /* 0x000fe200000000ff */
[----:B------:R0:W-:Y:S01]  /*2c70*/  @!P2 STG.E desc[UR6][R86.64], R112 ;  /* 0x000000705600a986 */ /* 0x0001e2000c101906 */
[----:B------:R-:W-:Y:S02]  /*2c80*/  F2FP.F16.F32.PACK_AB R88, R95, R88 ;  /* 0x000000585f58723e */ /* 0x000fe400000000ff */
        /* <DEDUP_REMOVED lines=8> */
.L_x_13413:
        /* <DEDUP_REMOVED lines=15> */
.L_x_27279:


//--------------------- .text._ZN10layer_norm13ln_fwd_kernelINS_13Kernel_traitsIf6__halfS2_S2_fjLj4096ELj1ELj1ELj4ELj16ENS_18Kernel_traits_baseILj4096EfS2_S2_S2_fjLj128EEEEELb0ELb0ELb1ELb0EEEvNS_9FwdParamsE --------------------------
	.section	.text._ZN10layer_norm13ln_fwd_kernelINS_13Kernel_traitsIf6__halfS2_S2_fjLj4096ELj1ELj1ELj4ELj16ENS_18Kernel_traits_baseILj4096EfS2_S2_S2_fjLj128EEEEELb0ELb0ELb1ELb0EEEvNS_9FwdParamsE,"ax",@progbits
	.align	128
        .global         _ZN10layer_norm13ln_fwd_kernelINS_13Kernel_traitsIf6__halfS2_S2_fjLj4096ELj1ELj1ELj4ELj16ENS_18Kernel_traits_baseILj4096EfS2_S2_S2_fjLj128EEEEELb0ELb0ELb1ELb0EEEvNS_9FwdParamsE
        .type           _ZN10layer_norm13ln_fwd_kernelINS_13Kernel_traitsIf6__halfS2_S2_fjLj4096ELj1ELj1ELj4ELj16ENS_18Kernel_traits_baseILj4096EfS2_S2_S2_fjLj128EEEEELb0ELb0ELb1ELb0EEEvNS_9FwdParamsE,@function
        .size           _ZN10layer_norm13ln_fwd_kernelINS_13Kernel_traitsIf6__halfS2_S2_fjLj4096ELj1ELj1ELj4ELj16ENS_18Kernel_traits_baseILj4096EfS2_S2_S2_fjLj128EEEEELb0ELb0ELb1ELb0EEEvNS_9FwdParamsE,(.L_x_27280 - _ZN10layer_norm13ln_fwd_kernelINS_13Kernel_traitsIf6__halfS2_S2_fjLj4096ELj1ELj1ELj4ELj16ENS_18Kernel_traits_baseILj4096EfS2_S2_S2_fjLj128EEEEELb0ELb0ELb1ELb0EEEvNS_9FwdParamsE)
        .other          _ZN10layer_norm13ln_fwd_kernelINS_13Kernel_traitsIf6__halfS2_S2_fjLj4096ELj1ELj1ELj4ELj16ENS_18Kernel_traits_baseILj4096EfS2_S2_S2_fjLj128EEEEELb0ELb0ELb1ELb0EEEvNS_9FwdParamsE,@"STO_CUDA_ENTRY STV_DEFAULT"
_ZN10layer_norm13ln_fwd_kernelINS_13Kernel_traitsIf6__halfS2_S2_fjLj4096ELj1ELj1ELj4ELj16ENS_18Kernel_traits_baseILj4096EfS2_S2_S2_fjLj128EEEEELb0ELb0ELb1ELb0EEEvNS_9FwdParamsE:
.text._ZN10layer_norm13ln_fwd_kernelINS_13Kernel_traitsIf6__halfS2_S2_fjLj4096ELj1ELj1ELj4ELj16ENS_18Kernel_traits_baseILj4096EfS2_S2_S2_fjLj128EEEEELb0ELb0ELb1ELb0EEEvNS_9FwdParamsE:
        /* <DEDUP_REMOVED lines=58> */
.L_x_13415:
        /* <DEDUP_REMOVED lines=39> */
.L_x_13416:
[----:B------:R-:W-:Y:S05]  /*0610*/  BSYNC.RECONVERGENT B0 ;  /* 0x0000000000007941 */ /* 0x000fea0003800200 */
.L_x_13414:
        /* <DEDUP_REMOVED lines=24> */
.L_x_13449:
        /* <DEDUP_REMOVED lines=34> */
.L_x_13419:
[----:B------:R-:W-:Y:S05]  /*09c0*/  BRA.U !UP0, `(.L_x_13420) ;  /* 0x0000000108c87547 */ /* 0x000fea000b800000 */
[----:B01----:R-:W0:Y:S02]  /*09d0*/  LDC.64 R4, c[0x0][0x3a0] ;  /* 0x0000e800ff047b82 */ /* 0x003e240000000a00 */
[----:B0-----:R-:W-:-:S06]  /*09e0*/  IMAD.WIDE.U32 R92, R98, 0x10, R4 ;  /* 0x00000010625c7825 */ /* 0x001fcc00078e0004 */
[----:B------:R-:W2:Y:S01]  /*09f0*/  LDG.E.128 R92, desc[UR12][R92.64] ;  /* 0x0000000c5c5c7981 */ /* 0x000ea2000c1e1d00 */
[----:B------:R-:W-:-:S13]  /*0a00*/  ISETP.LT.AND P1, PT, RZ, UR21, PT ;  /* 0x00000015ff007c0c */ /* 0x000fda000bf21270 */
[----:B------:R-:W0:Y:S01]  /*0a10*/  @P1 LDC R17, c[0x0][0x40c] ;  /* 0x00010300ff111b82 */ /* 0x000e220000000800 */
[----:B-----5:R-:W-:Y:S02]  /*0a20*/  @P1 HADD2.F32 R4, -RZ, R24.H1_H1 ;  /* 0x30000018ff041230 */ /* 0x020fe40000004100 */
[--C-:B------:R-:W-:Y:S02]  /*0a30*/  @P1 HADD2.F32 R22, -RZ, R25.reuse.H1_H1 ;  /* 0x30000019ff161230 */ /* 0x100fe40000004100 */
[----:B------:R-:W-:-:S03]  /*0a40*/  @P1 HADD2.F32 R20, -RZ, R25.H0_H0 ;  /* 0x20000019ff141230 */ /* 0x000fc60000004100 */
[----:B------:R-:W1:Y:S08]  /*0a50*/  @P1 LDC R23, c[0x0][0x40c] ;  /* 0x00010300ff171b82 */ /* 0x000e700000000800 */
[----:B------:R-:W3:Y:S08]  /*0a60*/  @P1 LDC R19, c[0x0][0x40c] ;  /* 0x00010300ff131b82 */ /* 0x000ef00000000800 */
[----:B------:R-:W4:Y:S08]  /*0a70*/  @P1 LDC R102, c[0x0][0x40c] ;  /* 0x00010300ff661b82 */ /* 0x000f300000000800 */
[----:B------:R-:W4:Y:S01]  /*0a80*/  @P1 LDC R104, c[0x0][0x40c] ;  /* 0x00010300ff681b82 */ /* 0x000f220000000800 */
[----:B--2---:R-:W-:-:S02]  /*0a90*/  HADD2.F32 R5, -RZ, R92.H1_H1 ;  /* 0x3000005cff057230 */ /* 0x004fc40000004100 */
[--C-:B------:R-:W-:Y:S02]  /*0aa0*/  HADD2.F32 R15, -RZ, R93.reuse.H0_H0 ;  /* 0x2000005dff0f7230 */ /* 0x100fe40000004100 */
[--C-:B------:R-:W-:Y:S02]  /*0ab0*/  HADD2.F32 R109, -RZ, R94.reuse.H1_H1 ;  /* 0x3000005eff6d7230 */ /* 0x100fe40000004100 */
[----:B0-----:R-:W-:Y:S01]  /*0ac0*/  @P1 FFMA.FTZ R5, R4, R17, R5 ;  /* 0x0000001104051223 */ /* 0x001fe20000010005 */
[----:B------:R-:W-:Y:S01]  /*0ad0*/  HADD2.F32 R17, -RZ, R93.H1_H1 ;  /* 0x3000005dff117230 */ /* 0x000fe20000004100 */
[----:B------:R-:W0:Y:S01]  /*0ae0*/  @P1 LDC R4, c[0x0][0x40c] ;  /* 0x00010300ff041b82 */ /* 0x000e220000000800 */
[----:B---3--:R-:W-:Y:S01]  /*0af0*/  @P1 FFMA.FTZ R15, R20, R19, R15 ;  /* 0x00000013140f1223 */ /* 0x008fe2000001000f */
[----:B------:R-:W-:Y:S02]  /*0b00*/  HADD2.F32 R19, -RZ, R94.H0_H0 ;  /* 0x2000005eff137230 */ /* 0x000fe40000004100 */
[----:B-1----:R-:W-:Y:S01]  /*0b10*/  @P1 FFMA.FTZ R17, R22, R23, R17 ;  /* 0x0000001716111223 */ /* 0x002fe20000010011 */
[----:B------:R-:W-:-:S02]  /*0b20*/  @P1 HADD2.F32 R20, -RZ, R26.H0_H0 ;  /* 0x2000001aff141230 */ /* 0x000fc40000004100 */
[----:B------:R-:W-:Y:S01]  /*0b30*/  HADD2.F32 R111, -RZ, R95.H0_H0 ;  /* 0x2000005fff6f7230 */ /* 0x000fe20000004100 */
[----:B------:R-:W1:Y:S01]  /*0b40*/  @P1 LDC R93, c[0x0][0x40c] ;  /* 0x00010300ff5d1b82 */ /* 0x000e620000000800 */
[----:B------:R-:W-:Y:S02]  /*0b50*/  @P1 HADD2.F32 R22, -RZ, R27.H0_H0 ;  /* 0x2000001bff161230 */ /* 0x000fe40000004100 */
[----:B----4-:R-:W-:Y:S01]  /*0b60*/  @P1 FFMA.FTZ R19, R20, R102, R19 ;  /* 0x0000006614131223 */ /* 0x010fe20000010013 */
[----:B------:R-:W-:Y:S02]  /*0b70*/  @P1 HADD2.F32 R20, -RZ, R26.H1_H1 ;  /* 0x3000001aff141230 */ /* 0x000fe40000004100 */
[----:B------:R-:W-:Y:S02]  /*0b80*/  HADD2.F32 R95, -RZ, R95.H1_H1 ;  /* 0x3000005fff5f7230 */ /* 0x000fe40000004100 */
[----:B------:R-:W-:Y:S01]  /*0b90*/  HADD2.F32 R125, -RZ, R92.H0_H0 ;  /* 0x2000005cff7d7230 */ /* 0x000fe20000004100 */
[----:B------:R-:W2:Y:S01]  /*0ba0*/  @P1 LDC R23, c[0x0][0x40c] ;  /* 0x00010300ff171b82 */ /* 0x000ea20000000800 */
[----:B------:R-:W-:Y:S01]  /*0bb0*/  F2FP.F16.F32.PACK_AB R94, RZ, R19 ;  /* 0x00000013ff5e723e */ /* 0x000fe200000000ff */
[----:B0-----:R-:W-:Y:S01]  /*0bc0*/  @P1 FFMA.FTZ R111, R22, R4, R111 ;  /* 0x00000004166f1223 */ /* 0x001fe2000001006f */
[----:B------:R-:W-:Y:S01]  /*0bd0*/  @P1 HADD2.F32 R22, -RZ, R27.H1_H1 ;  /* 0x3000001bff161230 */ /* 0x000fe20000004100 */
[----:B------:R-:W-:-:S03]  /*0be0*/  @!P1 MOV R4, R95 ;  /* 0x0000005f00049202 */ /* 0x000fc60000000f00 */
[----:B------:R-:W-:Y:S01]  /*0bf0*/  F2FP.F16.F32.PACK_AB R102, RZ, R111 ;  /* 0x0000006fff66723e */ /* 0x000fe200000000ff */
[----:B------:R-:W-:Y:S01]  /*0c00*/  @P1 FFMA.FTZ R4, R22, R104, R95 ;  /* 0x0000006816041223 */ /* 0x000fe2000001005f */
[----:B------:R-:W-:Y:S01]  /*0c10*/  F2FP.F16.F32.PACK_AB R22, RZ, R17 ;  /* 0x00000011ff16723e */ /* 0x000fe200000000ff */
[----:B-1----:R-:W-:Y:S01]  /*0c20*/  @P1 FFMA.FTZ R109, R20, R93, R109 ;  /* 0x0000005d146d1223 */ /* 0x002fe2000001006d */
[----:B------:R-:W-:Y:S01]  /*0c30*/  @P1 HADD2.F32 R20, -RZ, R24.H0_H0 ;  /* 0x20000018ff141230 */ /* 0x000fe20000004100 */
[----:B------:R-:W-:Y:S02]  /*0c40*/  F2FP.F16.F32.PACK_AB R93, RZ, R15 ;  /* 0x0000000fff5d723e */ /* 0x000fe400000000ff */
[----:B------:R-:W-:Y:S02]  /*0c50*/  F2FP.F16.F32.PACK_AB R95, RZ, R4 ;  /* 0x00000004ff5f723e */ /* 0x000fe400000000ff */
[----:B------:R-:W-:Y:S01]  /*0c60*/  PRMT R93, R93, 0x5410, R22 ;  /* 0x000054105d5d7816 */ /* 0x000fe20000000016 */
[----:B--2---:R-:W-:Y:S01]  /*0c70*/  @P1 FFMA.FTZ R125, R20, R23, R125 ;  /* 0x00000017147d1223 */ /* 0x004fe2000001007d */
[----:B------:R-:W-:-:S02]  /*0c80*/  F2FP.F16.F32.PACK_AB R20, RZ, R5 ;  /* 0x00000005ff14723e */ /* 0x000fc400000000ff */
[----:B------:R-:W-:Y:S02]  /*0c90*/  F2FP.F16.F32.PACK_AB R23, RZ, R109 ;  /* 0x0000006dff17723e */ /* 0x000fe400000000ff */
[----:B------:R-:W-:Y:S02]  /*0ca0*/  F2FP.F16.F32.PACK_AB R92, RZ, R125 ;  /* 0x0000007dff5c723e */ /* 0x000fe400000000ff */
[----:B------:R-:W-:Y:S02]  /*0cb0*/  PRMT R94, R94, 0x5410, R23 ;  /* 0x000054105e5e7816 */ /* 0x000fe40000000017 */
[----:B------:R-:W-:Y:S02]  /*0cc0*/  PRMT R92, R92, 0x5410, R20 ;  /* 0x000054105c5c7816 */ /* 0x000fe40000000014 */
[----:B------:R-:W-:Y:S01]  /*0cd0*/  PRMT R95, R102, 0x5410, R95 ;  /* 0x00005410665f7816 */ /* 0x000fe2000000005f */
[----:B------:R-:W-:Y:S06]  /*0ce0*/  BRA `(.L_x_13421) ;  /* 0x0000000000b07947 */ /* 0x000fec0003800000 */
.L_x_13420:
[----:B------:R-:W2:Y:S01]  /*0cf0*/  @UP2 LDCU UR4, c[0x0][0x40c] ;  /* 0x00008180ff0427ac */ /* 0x000ea20008000800 */
[----:B------:R-:W-:Y:S02]  /*0d00*/  HFMA2 R125, -RZ, RZ, 0, 0 ;  /* 0x00000000ff7d7431 */ /* 0x000fe400000001ff */
[--C-:B-1---5:R-:W-:Y:S02]  /*0d10*/  @P4 HADD2.F32 R4, -RZ, R24.reuse.H0_H0 ;  /* 0x20000018ff044230 */ /* 0x122fe40000004100 */
[----:B------:R-:W-:Y:S01]  /*0d20*/  HFMA2 R15, -RZ, RZ, 0, 0 ;  /* 0x00000000ff0f7431 */ /* 0x000fe200000001ff */
[----:B------:R-:W1:Y:S01]  /*0d30*/  @UP2 LDCU UR7, c[0x0][0x40c] ;  /* 0x00008180ff0727ac */ /* 0x000e620008000800 */
[--C-:B------:R-:W-:Y:S01]  /*0d40*/  @P4 HADD2.F32 R19, -RZ, R25.reuse.H0_H0 ;  /* 0x20000019ff134230 */ /* 0x100fe20000004100 */
[----:B0-----:R-:W-:Y:S01]  /*0d50*/  MOV R5, RZ ;  /* 0x000000ff00057202 */ /* 0x001fe20000000f00 */
[----:B------:R-:W-:Y:S01]  /*0d60*/  @P4 HADD2.F32 R17, -RZ, R24.H1_H1 ;  /* 0x30000018ff114230 */ /* 0x000fe20000004100 */
[----:B------:R-:W0:Y:S01]  /*0d70*/  @UP2 LDCU UR5, c[0x0][0x40c] ;  /* 0x00008180ff0527ac */ /* 0x000e220008000800 */
[----:B------:R-:W-:Y:S01]  /*0d80*/  @P4 HADD2.F32 R20, -RZ, R25.H1_H1 ;  /* 0x30000019ff144230 */ /* 0x000fe20000004100 */
[----:B------:R-:W-:Y:S01]  /*0d90*/  MOV R111, RZ ;  /* 0x000000ff006f7202 */ /* 0x000fe20000000f00 */
[--C-:B------:R-:W-:Y:S01]  /*0da0*/  @P4 HADD2.F32 R92, -RZ, R27.reuse.H0_H0 ;  /* 0x2000001bff5c4230 */ /* 0x100fe20000004100 */
[----:B------:R-:W3:Y:S01]  /*0db0*/  @UP2 LDCU UR23, c[0x0][0x40c] ;  /* 0x00008180ff1727ac */ /* 0x000ee20008000800 */
[----:B------:R-:W-:Y:S01]  /*0dc0*/  @P4 HADD2.F32 R93, -RZ, R27.H1_H1 ;  /* 0x3000001bff5d4230 */ /* 0x000fe20000004100 */
[----:B------:R-:W-:Y:S01]  /*0dd0*/  MOV R109, RZ ;  /* 0x000000ff006d7202 */ /* 0x000fe20000000f00 */
[--C-:B------:R-:W-:Y:S01]  /*0de0*/  @P4 HADD2.F32 R22, -RZ, R26.reuse.H0_H0 ;  /* 0x2000001aff164230 */ /* 0x100fe20000004100 */
[----:B------:R-:W4:Y:S01]  /*0df0*/  @UP2 LDCU UR24, c[0x0][0x40c] ;  /* 0x00008180ff1827ac */ /* 0x000f220008000800 */
[----:B------:R-:W-:-:S02]  /*0e00*/  @P4 HADD2.F32 R23, -RZ, R26.H1_H1 ;  /* 0x3000001aff174230 */ /* 0x000fc40000004100 */
[----:B--2---:R-:W-:Y:S01]  /*0e10*/  @P4 FMUL.FTZ R125, R4, UR4 ;  /* 0x00000004047d4c20 */ /* 0x004fe20008410000 */
[----:B------:R-:W-:Y:S01]  /*0e20*/  HFMA2 R4, -RZ, RZ, 0, 0 ;  /* 0x00000000ff047431 */ /* 0x000fe200000001ff */
[----:B------:R-:W2:Y:S01]  /*0e30*/  @UP2 LDCU UR26, c[0x0][0x40c] ;  /* 0x00008180ff1a27ac */ /* 0x000ea20008000800 */
[----:B-1----:R-:W-:Y:S01]  /*0e40*/  @P4 FMUL.FTZ R15, R19, UR7 ;  /* 0x00000007130f4c20 */ /* 0x002fe20008410000 */
[----:B------:R-:W-:Y:S01]  /*0e50*/  HFMA2 R19, -RZ, RZ, 0, 0 ;  /* 0x00000000ff137431 */ /* 0x000fe200000001ff */
[----:B------:R-:W1:Y:S01]  /*0e60*/  @UP2 LDCU UR27, c[0x0][0x40c] ;  /* 0x00008180ff1b27ac */ /* 0x000e620008000800 */
[----:B0-----:R-:W-:Y:S01]  /*0e70*/  @P4 FMUL.FTZ R5, R17, UR5 ;  /* 0x0000000511054c20 */ /* 0x001fe20008410000 */
[----:B------:R-:W-:Y:S01]  /*0e80*/  MOV R17, RZ ;  /* 0x000000ff00117202 */ /* 0x000fe20000000f00 */
[----:B------:R-:W0:Y:S01]  /*0e90*/  @UP2 LDCU UR25, c[0x0][0x40c] ;  /* 0x00008180ff1927ac */ /* 0x000e220008000800 */
[----:B---3--:R-:W-:Y:S02]  /*0ea0*/  @P4 FMUL.FTZ R17, R20, UR23 ;  /* 0x0000001714114c20 */ /* 0x008fe40008410000 */
[----:B------:R-:W-:Y:S01]  /*0eb0*/  F2FP.F16.F32.PACK_AB R20, RZ, R5 ;  /* 0x00000005ff14723e */ /* 0x000fe200000000ff */
[----:B----4-:R-:W-:-:S02]  /*0ec0*/  @P4 FMUL.FTZ R19, R22, UR24 ;  /* 0x0000001816134c20 */ /* 0x010fc40008410000 */
[----:B------:R-:W-:Y:S01]  /*0ed0*/  F2FP.F16.F32.PACK_AB R22, RZ, R17 ;  /* 0x00000011ff16723e */ /* 0x000fe200000000ff */
[----:B--2---:R-:W-:Y:S01]  /*0ee0*/  @P4 FMUL.FTZ R111, R92, UR26 ;  /* 0x0000001a5c6f4c20 */ /* 0x004fe20008410000 */
[----:B------:R-:W-:Y:S02]  /*0ef0*/  F2FP.F16.F32.PACK_AB R92, RZ, R125 ;  /* 0x0000007dff5c723e */ /* 0x000fe400000000ff */
[----:B------:R-:W-:Y:S01]  /*0f00*/  F2FP.F16.F32.PACK_AB R94, RZ, R19 ;  /* 0x00000013ff5e723e */ /* 0x000fe200000000ff */
[----:B-1----:R-:W-:Y:S01]  /*0f10*/  @P4 FMUL.FTZ R4, R93, UR27 ;  /* 0x0000001b5d044c20 */ /* 0x002fe20008410000 */
        /* <DEDUP_REMOVED lines=9> */
.L_x_13421:
[----:B------:R-:W0:Y:S01]  /*0fb0*/  LDC.64 R22, c[0x0][0x3a8] ;  /* 0x0000ea00ff167b82 */ /* 0x000e220000000a00 */
[----:B------:R-:W-:Y:S01]  /*0fc0*/  IADD3 R100, PT, PT, R100, 0x80, RZ ;  /* 0x0000008064647810 */ /* 0x000fe20007ffe0ff */
[C---:B0-----:R-:W-:Y:S01]  /*0fd0*/  IMAD.WIDE.U32 R22, R98.reuse, 0x10, R22 ;  /* 0x0000001062167825 */ /* 0x041fe200078e0016 */
[----:B------:R-:W-:-:S04]  /*0fe0*/  IADD3 R98, PT, PT, R98, 0x80, RZ ;  /* 0x0000008062627810 */ /* 0x000fc80007ffe0ff */
[----:B------:R1:W-:Y:S03]  /*0ff0*/  STG.E.128 desc[UR12][R22.64], R92 ;  /* 0x0000005c16007986 */ /* 0x0003e6000c101d0c */
.L_x_13418:
[----:B0--3--:R-:W-:Y:S05]  /*1000*/  BSYNC.RECONVERGENT B0 ;  /* 0x0000000000007941 */ /* 0x009fea0003800200 */
.L_x_13417:
        /* <DEDUP_REMOVED lines=9> */
.L_x_13424:
[----:B------:R-:W-:Y:S05]  /*10a0*/  BRA.U !UP0, `(.L_x_13425) ;  /* 0x0000000108cc7547 */ /* 0x000fea000b800000 */
[----:B------:R-:W0:Y:S02]  /*10b0*/  LDC.64 R20, c[0x0][0x3a0] ;  /* 0x0000e800ff147b82 */ /* 0x000e240000000a00 */
[----:B0-----:R-:W-:-:S06]  /*10c0*/  IMAD.WIDE.U32 R20, R98, 0x10, R20 ;  /* 0x0000001062147825 */ /* 0x001fcc00078e0014 */
[----:B-1----:R-:W2:Y:S01]  /*10d0*/  LDG.E.128 R20, desc[UR12][R20.64] ;  /* 0x0000000c14147981 */ /* 0x002ea2000c1e1d00 */
[----:B------:R-:W-:-:S13]  /*10e0*/  ISETP.LT.AND P2, PT, RZ, UR21, PT ;  /* 0x00000015ff007c0c */ /* 0x000fda000bf41270 */
[----:B------:R-:W0:Y:S01]  /*10f0*/  @P2 LDC R92, c[0x0][0x40c] ;  /* 0x00010300ff5c2b82 */ /* 0x000e220000000800 */
[----:B-----5:R-:W-:Y:S02]  /*1100*/  @P2 HADD2.F32 R6, -RZ, R24.H1_H1 ;  /* 0x30000018ff062230 */ /* 0x020fe40000004100 */
[----:B------:R-:W-:-:S05]  /*1110*/  @P2 HADD2.F32 R93, -RZ, R25.H0_H0 ;  /* 0x20000019ff5d2230 */ /* 0x000fca0000004100 */
[----:B------:R-:W1:Y:S08]  /*1120*/  @P2 LDC R94, c[0x0][0x40c] ;  /* 0x00010300ff5e2b82 */ /* 0x000e700000000800 */
[----:B------:R-:W3:Y:S08]  /*1130*/  @P2 LDC R95, c[0x0][0x40c] ;  /* 0x00010300ff5f2b82 */ /* 0x000ef00000000800 */
[----:B------:R-:W4:Y:S08]  /*1140*/  @P2 LDC R102, c[0x0][0x40c] ;  /* 0x00010300ff662b82 */ /* 0x000f300000000800 */
[----:B------:R-:W4:Y:S01]  /*1150*/  @P2 LDC R104, c[0x0][0x40c] ;  /* 0x00010300ff682b82 */ /* 0x000f220000000800 */
[----:B--2---:R-:W-:-:S02]  /*1160*/  HADD2.F32 R7, -RZ, R20.H1_H1 ;  /* 0x30000014ff077230 */ /* 0x004fc40000004100 */
[--C-:B------:R-:W-:Y:S02]  /*1170*/  HADD2.F32 R8, -RZ, R21.reuse.H0_H0 ;  /* 0x20000015ff087230 */ /* 0x100fe40000004100 */
[----:B------:R-:W-:Y:S02]  /*1180*/  HADD2.F32 R97, -RZ, R21.H1_H1 ;  /* 0x30000015ff617230 */ /* 0x000fe40000004100 */
[----:B0-----:R-:W-:Y:S01]  /*1190*/  @P2 FFMA.FTZ R7, R6, R92, R7 ;  /* 0x0000005c06072223 */ /* 0x001fe20000010007 */
[----:B------:R-:W-:Y:S01]  /*11a0*/  @P2 HADD2.F32 R92, -RZ, R25.H1_H1 ;  /* 0x30000019ff5c2230 */ /* 0x000fe20000004100 */
[----:B------:R-:W-:Y:S01]  /*11b0*/  @!P2 MOV R21, R8 ;  /* 0x000000080015a202 */ /* 0x000fe20000000f00 */
[----:B------:R-:W0:Y:S01]  /*11c0*/  @P2 LDC R6, c[0x0][0x40c] ;  /* 0x00010300ff062b82 */ /* 0x000e220000000800 */
[----:B-1----:R-:W-:Y:S01]  /*11d0*/  @P2 FFMA.FTZ R21, R93, R94, R8 ;  /* 0x0000005e5d152223 */ /* 0x002fe20000010008 */
[----:B------:R-:W-:Y:S02]  /*11e0*/  HADD2.F32 R99, -RZ, R22.H0_H0 ;  /* 0x20000016ff637230 */ /* 0x000fe40000004100 */
[----:B---3--:R-:W-:Y:S01]  /*11f0*/  @P2 FFMA.FTZ R97, R92, R95, R97 ;  /* 0x0000005f5c612223 */ /* 0x008fe20000010061 */
[----:B------:R-:W-:-:S02]  /*1200*/  @P2 HADD2.F32 R8, -RZ, R26.H0_H0 ;  /* 0x2000001aff082230 */ /* 0x000fc40000004100 */
[----:B------:R-:W-:Y:S01]  /*1210*/  HADD2.F32 R113, -RZ, R22.H1_H1 ;  /* 0x30000016ff717230 */ /* 0x000fe20000004100 */
[----:B------:R-:W1:Y:S02]  /*1220*/  @P2 LDC R92, c[0x0][0x40c] ;  /* 0x00010300ff5c2b82 */ /* 0x000e640000000800 */
[----:B----4-:R-:W-:Y:S01]  /*1230*/  @P2 FFMA.FTZ R99, R8, R102, R99 ;  /* 0x0000006608632223 */ /* 0x010fe20000010063 */
[----:B------:R-:W-:Y:S02]  /*1240*/  @P2 HADD2.F32 R8, -RZ, R26.H1_H1 ;  /* 0x3000001aff082230 */ /* 0x000fe40000004100 */
[----:B------:R-:W-:Y:S02]  /*1250*/  HADD2.F32 R115, -RZ, R23.H0_H0 ;  /* 0x20000017ff737230 */ /* 0x000fe40000004100 */
[----:B------:R-:W-:Y:S02]  /*1260*/  @P2 HADD2.F32 R22, -RZ, R27.H0_H0 ;  /* 0x2000001bff162230 */ /* 0x000fe40000004100 */
[----:B------:R-:W-:Y:S01]  /*1270*/  @P2 FFMA.FTZ R113, R8, R104, R113 ;  /* 0x0000006808712223 */ /* 0x000fe20000010071 */
[----:B------:R-:W2:Y:S01]  /*1280*/  @P2 LDC R94, c[0x0][0x40c] ;  /* 0x00010300ff5e2b82 */ /* 0x000ea20000000800 */
[----:B------:R-:W-:-:S02]  /*1290*/  HADD2.F32 R20, -RZ, R20.H0_H0 ;  /* 0x20000014ff147230 */ /* 0x000fc40000004100 */
[----:B------:R-:W-:Y:S02]  /*12a0*/  HADD2.F32 R8, -RZ, R23.H1_H1 ;  /* 0x30000017ff087230 */ /* 0x000fe40000004100 */
[----:B------:R-:W-:Y:S02]  /*12b0*/  @P2 HADD2.F32 R23, -RZ, R24.H0_H0 ;  /* 0x20000018ff172230 */ /* 0x000fe40000004100 */
[----:B------:R-:W-:Y:S02]  /*12c0*/  @P2 HADD2.F32 R93, -RZ, R27.H1_H1 ;  /* 0x3000001bff5d2230 */ /* 0x000fe40000004100 */
[----:B0-----:R-:W-:Y:S01]  /*12d0*/  @P2 FFMA.FTZ R115, R22, R6, R115 ;  /* 0x0000000616732223 */ /* 0x001fe20000010073 */
[----:B------:R-:W-:Y:S02]  /*12e0*/  @!P2 MOV R6, R20 ;  /* 0x000000140006a202 */ /* 0x000fe40000000f00 */
[----:B------:R-:W-:Y:S02]  /*12f0*/  F2FP.F16.F32.PACK_AB R22, RZ, R97 ;  /* 0x00000061ff16723e */ /* 0x000fe400000000ff */
[----:B------:R-:W-:Y:S01]  /*1300*/  F2FP.F16.F32.PACK_AB R102, RZ, R115 ;  /* 0x00000073ff66723e */ /* 0x000fe200000000ff */
[----:B-1----:R-:W-:Y:S01]  /*1310*/  @P2 FFMA.FTZ R6, R23, R92, R20 ;  /* 0x0000005c17062223 */ /* 0x002fe20000010014 */
[----:B------:R-:W-:-:S02]  /*1320*/  F2FP.F16.F32.PACK_AB R20, RZ, R7 ;  /* 0x00000007ff14723e */ /* 0x000fc400000000ff */
[----:B------:R-:W-:Y:S02]  /*1330*/  F2FP.F16.F32.PACK_AB R23, RZ, R113 ;  /* 0x00000071ff17723e */ /* 0x000fe400000000ff */
[----:B------:R-:W-:Y:S01]  /*1340*/  F2FP.F16.F32.PACK_AB R92, RZ, R6 ;  /* 0x00000006ff5c723e */ /* 0x000fe200000000ff */
[----:B--2---:R-:W-:Y:S01]  /*1350*/  @P2 FFMA.FTZ R8, R93, R94, R8 ;  /* 0x0000005e5d082223 */ /* 0x004fe20000010008 */
        /* <DEDUP_REMOVED lines=8> */
.L_x_13425:
[----:B------:R-:W0:Y:S01]  /*13e0*/  @UP2 LDCU UR4, c[0x0][0x40c] ;  /* 0x00008180ff0427ac */ /* 0x000e220008000800 */
[--C-:B-----5:R-:W-:Y:S02]  /*13f0*/  @P4 HADD2.F32 R8, -RZ, R24.reuse.H0_H0 ;  /* 0x20000018ff084230 */ /* 0x120fe40000004100 */
[----:B------:R-:W-:Y:S02]  /*1400*/  HFMA2 R21, -RZ, RZ, 0, 0 ;  /* 0x00000000ff157431 */ /* 0x000fe400000001ff */
[----:B------:R-:W-:Y:S01]  /*1410*/  @P4 HADD2.F32 R20, -RZ, R24.H1_H1 ;  /* 0x30000018ff144230 */ /* 0x000fe20000004100 */
[----:B------:R-:W2:Y:S01]  /*1420*/  @UP2 LDCU UR5, c[0x0][0x40c] ;  /* 0x00008180ff0527ac */ /* 0x000ea20008000800 */
[----:B-1----:R-:W-:Y:S01]  /*1430*/  @P4 HADD2.F32 R22, -RZ, R25.H0_H0 ;  /* 0x20000019ff164230 */ /* 0x002fe20000004100 */
[----:B------:R-:W-:Y:S01]  /*1440*/  CS2R R6, SRZ ;  /* 0x0000000000067805 */ /* 0x000fe2000001ff00 */
[----:B------:R-:W-:Y:S01]  /*1450*/  HFMA2 R99, -RZ, RZ, 0, 0 ;  /* 0x00000000ff637431 */ /* 0x000fe200000001ff */
[----:B------:R-:W1:Y:S01]  /*1460*/  @UP2 LDCU UR7, c[0x0][0x40c] ;  /* 0x00008180ff0727ac */ /* 0x000e620008000800 */
[--C-:B------:R-:W-:Y:S01]  /*1470*/  @P4 HADD2.F32 R92, -RZ, R27.reuse.H0_H0 ;  /* 0x2000001bff5c4230 */ /* 0x100fe20000004100 */
[----:B------:R-:W-:Y:S01]  /*1480*/  MOV R97, RZ ;  /* 0x000000ff00617202 */ /* 0x000fe20000000f00 */
[----:B------:R-:W-:Y:S01]  /*1490*/  @P4 HADD2.F32 R93, -RZ, R27.H1_H1 ;  /* 0x3000001bff5d4230 */ /* 0x000fe20000004100 */
[----:B------:R-:W3:Y:S01]  /*14a0*/  @UP2 LDCU UR23, c[0x0][0x40c] ;  /* 0x00008180ff1727ac */ /* 0x000ee20008000800 */
[--C-:B------:R-:W-:Y:S01]  /*14b0*/  @P4 HADD2.F32 R23, -RZ, R26.reuse.H1_H1 ;  /* 0x3000001aff174230 */ /* 0x100fe20000004100 */
[----:B------:R-:W-:Y:S01]  /*14c0*/  MOV R115, RZ ;  /* 0x000000ff00737202 */ /* 0x000fe20000000f00 */
[----:B------:R-:W4:Y:S01]  /*14d0*/  @UP2 LDCU UR24, c[0x0][0x40c] ;  /* 0x00008180ff1827ac */ /* 0x000f220008000800 */
[----:B------:R-:W-:Y:S01]  /*14e0*/  MOV R113, RZ ;  /* 0x000000ff00717202 */ /* 0x000fe20000000f00 */
[----:B0-----:R-:W-:Y:S01]  /*14f0*/  @P4 FMUL.FTZ R6, R8, UR4 ;  /* 0x0000000408064c20 */ /* 0x001fe20008410000 */
[----:B------:R-:W-:Y:S01]  /*1500*/  HFMA2 R8, -RZ, RZ, 0, 0 ;  /* 0x00000000ff087431 */ /* 0x000fe200000001ff */
[----:B------:R-:W0:Y:S01]  /*1510*/  @UP2 LDCU UR26, c[0x0][0x40c] ;  /* 0x00008180ff1a27ac */ /* 0x000e220008000800 */
[----:B--2---:R-:W-:Y:S01]  /*1520*/  @P4 FMUL.FTZ R7, R20, UR5 ;  /* 0x0000000514074c20 */ /* 0x004fe20008410000 */
[----:B------:R-:W-:Y:S01]  /*1530*/  @P4 HADD2.F32 R20, -RZ, R25.H1_H1 ;  /* 0x30000019ff144230 */ /* 0x000fe20000004100 */
[----:B------:R-:W2:Y:S01]  /*1540*/  @UP2 LDCU UR27, c[0x0][0x40c] ;  /* 0x00008180ff1b27ac */ /* 0x000ea20008000800 */
[----:B-1----:R-:W-:Y:S01]  /*1550*/  @P4 FMUL.FTZ R21, R22, UR7 ;  /* 0x0000000716154c20 */ /* 0x002fe20008410000 */
[----:B------:R-:W-:Y:S01]  /*1560*/  @P4 HADD2.F32 R22, -RZ, R26.H0_H0 ;  /* 0x2000001aff164230 */ /* 0x000fe20000004100 */
[----:B------:R-:W1:Y:S01]  /*1570*/  @UP2 LDCU UR25, c[0x0][0x40c] ;  /* 0x00008180ff1927ac */ /* 0x000e620008000800 */
[----:B---3--:R-:W-:Y:S01]  /*1580*/  @P4 FMUL.FTZ R97, R20, UR23 ;  /* 0x0000001714614c20 */ /* 0x008fe20008410000 */
[----:B------:R-:W-:-:S02]  /*1590*/  F2FP.F16.F32.PACK_AB R20, RZ, R7 ;  /* 0x00000007ff14723e */ /* 0x000fc400000000ff */
[----:B----4-:R-:W-:Y:S02]  /*15a0*/  @P4 FMUL.FTZ R99, R22, UR24 ;  /* 0x0000001816634c20 */ /* 0x010fe40008410000 */
[----:B------:R-:W-:Y:S01]  /*15b0*/  F2FP.F16.F32.PACK_AB R22, RZ, R97 ;  /* 0x00000061ff16723e */ /* 0x000fe200000000ff */
[----:B0-----:R-:W-:Y:S01]  /*15c0*/  @P4 FMUL.FTZ R115, R92, UR26 ;  /* 0x0000001a5c734c20 */ /* 0x001fe20008410000 */
[----:B------:R-:W-:Y:S02]  /*15d0*/  F2FP.F16.F32.PACK_AB R92, RZ, R6 ;  /* 0x00000006ff5c723e */ /* 0x000fe400000000ff */
[----:B------:R-:W-:Y:S01]  /*15e0*/  F2FP.F16.F32.PACK_AB R94, RZ, R99 ;  /* 0x00000063ff5e723e */ /* 0x000fe200000000ff */
[----:B--2---:R-:W-:Y:S01]  /*15f0*/  @P4 FMUL.FTZ R8, R93, UR27 ;  /* 0x0000001b5d084c20 */ /* 0x004fe20008410000 */
[----:B------:R-:W-:Y:S02]  /*1600*/  F2FP.F16.F32.PACK_AB R95, RZ, R115 ;  /* 0x00000073ff5f723e */ /* 0x000fe400000000ff */
[----:B------:R-:W-:Y:S01]  /*1610*/  F2FP.F16.F32.PACK_AB R93, RZ, R21 ;  /* 0x00000015ff5d723e */ /* 0x000fe200000000ff */
[----:B-1----:R-:W-:Y:S01]  /*1620*/  @P4 FMUL.FTZ R113, R23, UR25 ;  /* 0x0000001917714c20 */ /* 0x002fe20008410000 */
[----:B------:R-:W-:-:S02]  /*1630*/  F2FP.F16.F32.PACK_AB R102, RZ, R8 ;  /* 0x00000008ff66723e */ /* 0x000fc400000000ff */
[----:B------:R-:W-:Y:S02]  /*1640*/  PRMT R92, R92, 0x5410, R20 ;  /* 0x000054105c5c7816 */ /* 0x000fe40000000014 */
[----:B------:R-:W-:Y:S02]  /*1650*/  F2FP.F16.F32.PACK_AB R23, RZ, R113 ;  /* 0x00000071ff17723e */ /* 0x000fe400000000ff */
[----:B------:R-:W-:Y:S02]  /*1660*/  PRMT R95, R95, 0x5410, R102 ;  /* 0x000054105f5f7816 */ /* 0x000fe40000000066 */
[----:B------:R-:W-:Y:S02]  /*1670*/  PRMT R93, R93, 0x5410, R22 ;  /* 0x000054105d5d7816 */ /* 0x000fe40000000016 */
[----:B------:R-:W-:-:S07]  /*1680*/  PRMT R94, R94, 0x5410, R23 ;  /* 0x000054105e5e7816 */ /* 0x000fce0000000017 */
.L_x_13426:
[----:B------:R-:W0:Y:S01]  /*1690*/  LDC.64 R22, c[0x0][0x3a8] ;  /* 0x0000ea00ff167b82 */ /* 0x000e220000000a00 */
[----:B------:R-:W-:Y:S01]  /*16a0*/  IADD3 R100, PT, PT, R100, 0x80, RZ ;  /* 0x0000008064647810 */ /* 0x000fe20007ffe0ff */
[C---:B0-----:R-:W-:Y:S01]  /*16b0*/  IMAD.WIDE.U32 R22, R98.reuse, 0x10, R22 ;  /* 0x0000001062167825 */ /* 0x041fe200078e0016 */
[----:B------:R-:W-:-:S04]  /*16c0*/  IADD3 R98, PT, PT, R98, 0x80, RZ ;  /* 0x0000008062627810 */ /* 0x000fc80007ffe0ff */
[----:B------:R0:W-:Y:S03]  /*16d0*/  STG.E.128 desc[UR12][R22.64], R92 ;  /* 0x0000005c16007986 */ /* 0x0001e6000c101d0c */
.L_x_13423:
[----:B------:R-:W-:Y:S05]  /*16e0*/  BSYNC.RECONVERGENT B0 ;  /* 0x0000000000007941 */ /* 0x000fea0003800200 */
.L_x_13422:
        /* <DEDUP_REMOVED lines=9> */
.L_x_13429:
[----:B------:R-:W-:Y:S05]  /*1780*/  BRA.U !UP0, `(.L_x_13430) ;  /* 0x0000000108c87547 */ /* 0x000fea000b800000 */
[----:B01----:R-:W0:Y:S02]  /*1790*/  LDC.64 R92, c[0x0][0x3a0] ;  /* 0x0000e800ff5c7b82 */ /* 0x003e240000000a00 */
[----:B0-----:R-:W-:-:S06]  /*17a0*/  IMAD.WIDE.U32 R92, R98, 0x10, R92 ;  /* 0x00000010625c7825 */ /* 0x001fcc00078e005c */
[----:B------:R-:W2:Y:S01]  /*17b0*/  LDG.E.128 R92, desc[UR12][R92.64] ;  /* 0x0000000c5c5c7981 */ /* 0x000ea2000c1e1d00 */
[----:B------:R-:W-:-:S13]  /*17c0*/  ISETP.LT.AND P3, PT, RZ, UR21, PT ;  /* 0x00000015ff007c0c */ /* 0x000fda000bf61270 */
[----:B------:R-:W0:Y:S01]  /*17d0*/  @P3 LDC R12, c[0x0][0x40c] ;  /* 0x00010300ff0c3b82 */ /* 0x000e220000000800 */
[----:B-----5:R-:W-:Y:S02]  /*17e0*/  @P3 HADD2.F32 R10, -RZ, R24.H1_H1 ;  /* 0x30000018ff0a3230 */ /* 0x020fe40000004100 */
[----:B------:R-:W-:-:S05]  /*17f0*/  @P3 HADD2.F32 R22, -RZ, R25.H1_H1 ;  /* 0x30000019ff163230 */ /* 0x000fca0000004100 */
[----:B------:R-:W1:Y:S08]  /*1800*/  @P3 LDC R20, c[0x0][0x40c] ;  /* 0x00010300ff143b82 */ /* 0x000e700000000800 */
[----:B------:R-:W3:Y:S08]  /*1810*/  @P3 LDC R102, c[0x0][0x40c] ;  /* 0x00010300ff663b82 */ /* 0x000ef00000000800 */
[----:B------:R-:W4:Y:S08]  /*1820*/  @P3 LDC R23, c[0x0][0x40c] ;  /* 0x00010300ff173b82 */ /* 0x000f300000000800 */
[----:B------:R-:W3:Y:S01]  /*1830*/  @P3 LDC R104, c[0x0][0x40c] ;  /* 0x00010300ff683b82 */ /* 0x000ee20000000800 */
[----:B--2---:R-:W-:-:S02]  /*1840*/  HADD2.F32 R9, -RZ, R92.H1_H1 ;  /* 0x3000005cff097230 */ /* 0x004fc40000004100 */
[--C-:B------:R-:W-:Y:S02]  /*1850*/  HADD2.F32 R101, -RZ, R93.reuse.H0_H0 ;  /* 0x2000005dff657230 */ /* 0x100fe40000004100 */
[----:B------:R-:W-:Y:S02]  /*1860*/  HADD2.F32 R103, -RZ, R93.H1_H1 ;  /* 0x3000005dff677230 */ /* 0x000fe40000004100 */
[----:B0-----:R-:W-:Y:S01]  /*1870*/  @P3 FFMA.FTZ R9, R10, R12, R9 ;  /* 0x0000000c0a093223 */ /* 0x001fe20000010009 */
[----:B------:R-:W-:Y:S01]  /*1880*/  @P3 HADD2.F32 R12, -RZ, R25.H0_H0 ;  /* 0x20000019ff0c3230 */ /* 0x000fe20000004100 */
[----:B------:R-:W0:Y:S01]  /*1890*/  @P3 LDC R93, c[0x0][0x40c] ;  /* 0x00010300ff5d3b82 */ /* 0x000e220000000800 */
[--C-:B------:R-:W-:Y:S02]  /*18a0*/  HADD2.F32 R105, -RZ, R94.reuse.H0_H0 ;  /* 0x2000005eff697230 */ /* 0x100fe40000004100 */
[----:B----4-:R-:W-:Y:S01]  /*18b0*/  @P3 FFMA.FTZ R103, R22, R23, R103 ;  /* 0x0000001716673223 */ /* 0x010fe20000010067 */
[----:B------:R-:W-:-:S02]  /*18c0*/  HADD2.F32 R117, -RZ, R94.H1_H1 ;  /* 0x3000005eff757230 */ /* 0x000fc40000004100 */
[----:B-1----:R-:W-:Y:S01]  /*18d0*/  @P3 FFMA.FTZ R101, R12, R20, R101 ;  /* 0x000000140c653223 */ /* 0x002fe20000010065 */
[--C-:B------:R-:W-:Y:S02]  /*18e0*/  @P3 HADD2.F32 R12, -RZ, R26.reuse.H0_H0 ;  /* 0x2000001aff0c3230 */ /* 0x100fe40000004100 */
[----:B------:R-:W-:Y:S01]  /*18f0*/  HADD2.F32 R119, -RZ, R95.H0_H0 ;  /* 0x2000005fff777230 */ /* 0x000fe20000004100 */
[----:B------:R-:W1:Y:S01]  /*1900*/  @P3 LDC R10, c[0x0][0x40c] ;  /* 0x00010300ff0a3b82 */ /* 0x000e620000000800 */
[----:B------:R-:W-:Y:S02]  /*1910*/  @P3 HADD2.F32 R22, -RZ, R27.H0_H0 ;  /* 0x2000001bff163230 */ /* 0x000fe40000004100 */
[----:B---3--:R-:W-:Y:S01]  /*1920*/  @P3 FFMA.FTZ R105, R12, R102, R105 ;  /* 0x000000660c693223 */ /* 0x008fe20000010069 */
[----:B------:R-:W-:Y:S02]  /*1930*/  @P3 HADD2.F32 R12, -RZ, R26.H1_H1 ;  /* 0x3000001aff0c3230 */ /* 0x000fe40000004100 */
[----:B------:R-:W-:-:S02]  /*1940*/  HADD2.F32 R92, -RZ, R92.H0_H0 ;  /* 0x2000005cff5c7230 */ /* 0x000fc40000004100 */
[----:B------:R-:W-:Y:S01]  /*1950*/  @P3 HADD2.F32 R23, -RZ, R24.H0_H0 ;  /* 0x20000018ff173230 */ /* 0x000fe20000004100 */
[----:B------:R-:W2:Y:S01]  /*1960*/  @P3 LDC R20, c[0x0][0x40c] ;  /* 0x00010300ff143b82 */ /* 0x000ea20000000800 */
[----:B------:R-:W-:Y:S01]  /*1970*/  F2FP.F16.F32.PACK_AB R94, RZ, R105 ;  /* 0x00000069ff5e723e */ /* 0x000fe200000000ff */
[----:B0-----:R-:W-:Y:S01]  /*1980*/  @P3 FFMA.FTZ R117, R12, R93, R117 ;  /* 0x0000005d0c753223 */ /* 0x001fe20000010075 */
[----:B------:R-:W-:Y:S02]  /*1990*/  HADD2.F32 R12, -RZ, R95.H1_H1 ;  /* 0x3000005fff0c7230 */ /* 0x000fe40000004100 */
[----:B------:R-:W-:Y:S02]  /*19a0*/  @P3 HADD2.F32 R93, -RZ, R27.H1_H1 ;  /* 0x3000001bff5d3230 */ /* 0x000fe40000004100 */
[----:B-1----:R-:W-:Y:S01]  /*19b0*/  @P3 FFMA.FTZ R119, R22, R10, R119 ;  /* 0x0000000a16773223 */ /* 0x002fe20000010077 */
[----:B------:R-:W-:Y:S02]  /*19c0*/  @!P3 MOV R10, R92 ;  /* 0x0000005c000ab202 */ /* 0x000fe40000000f00 */
[----:B------:R-:W-:Y:S01]  /*19d0*/  @P3 FFMA.FTZ R12, R93, R104, R12 ;  /* 0x000000685d0c3223 */ /* 0x000fe2000001000c */
[----:B------:R-:W-:-:S02]  /*19e0*/  F2FP.F16.F32.PACK_AB R93, RZ, R101 ;  /* 0x00000065ff5d723e */ /* 0x000fc400000000ff */
[----:B------:R-:W-:Y:S02]  /*19f0*/  F2FP.F16.F32.PACK_AB R22, RZ, R103 ;  /* 0x00000067ff16723e */ /* 0x000fe400000000ff */
[----:B------:R-:W-:Y:S01]  /*1a00*/  F2FP.F16.F32.PACK_AB R102, RZ, R119 ;  /* 0x00000077ff66723e */ /* 0x000fe200000000ff */
[----:B--2---:R-:W-:Y:S01]  /*1a10*/  @P3 FFMA.FTZ R10, R23, R20, R92 ;  /* 0x00000014170a3223 */ /* 0x004fe2000001005c */
[----:B------:R-:W-:Y:S02]  /*1a20*/  F2FP.F16.F32.PACK_AB R20, RZ, R9 ;  /* 0x00000009ff14723e */ /* 0x000fe400000000ff */
[----:B------:R-:W-:Y:S02]  /*1a30*/  F2FP.F16.F32.PACK_AB R23, RZ, R117 ;  /* 0x00000075ff17723e */ /* 0x000fe400000000ff */
[----:B------:R-:W-:Y:S02]  /*1a40*/  F2FP.F16.F32.PACK_AB R92, RZ, R10 ;  /* 0x0000000aff5c723e */ /* 0x000fe400000000ff */
[----:B------:R-:W-:-:S02]  /*1a50*/  F2FP.F16.F32.PACK_AB R95, RZ, R12 ;  /* 0x0000000cff5f723e */ /* 0x000fc400000000ff */
[----:B------:R-:W-:Y:S02]  /*1a60*/  PRMT R93, R93, 0x5410, R22 ;  /* 0x000054105d5d7816 */ /* 0x000fe40000000016 */
[----:B------:R-:W-:Y:S02]  /*1a70*/  PRMT R94, R94, 0x5410, R23 ;  /* 0x000054105e5e7816 */ /* 0x000fe40000000017 */
[----:B------:R-:W-:Y:S02]  /*1a80*/  PRMT R92, R92, 0x5410, R20 ;  /* 0x000054105c5c7816 */ /* 0x000fe40000000014 */
[----:B------:R-:W-:Y:S01]  /*1a90*/  PRMT R95, R102, 0x5410, R95 ;  /* 0x00005410665f7816 */ /* 0x000fe2000000005f */
[----:B------:R-:W-:Y:S06]  /*1aa0*/  BRA `(.L_x_13431) ;  /* 0x0000000000b07947 */ /* 0x000fec0003800000 */
.L_x_13430:
[----:B------:R-:W2:Y:S01]  /*1ab0*/  @UP2 LDCU UR4, c[0x0][0x40c] ;  /* 0x00008180ff0427ac */ /* 0x000ea20008000800 */
[----:B------:R-:W-:Y:S02]  /*1ac0*/  HFMA2 R10, -RZ, RZ, 0, 0 ;  /* 0x00000000ff0a7431 */ /* 0x000fe400000001ff */
[--C-:B-----5:R-:W-:Y:S02]  /*1ad0*/  @P4 HADD2.F32 R12, -RZ, R24.reuse.H0_H0 ;  /* 0x20000018ff0c4230 */ /* 0x120fe40000004100 */
[----:B------:R-:W-:Y:S01]  /*1ae0*/  HFMA2 R101, -RZ, RZ, 0, 0 ;  /* 0x00000000ff657431 */ /* 0x000fe200000001ff */
[----:B------:R-:W3:Y:S01]  /*1af0*/  @UP2 LDCU UR5, c[0x0][0x40c] ;  /* 0x00008180ff0527ac */ /* 0x000ee20008000800 */
[----:B------:R-:W-:Y:S01]  /*1b00*/  @P4 HADD2.F32 R20, -RZ, R24.H1_H1 ;  /* 0x30000018ff144230 */ /* 0x000fe20000004100 */
[----:B------:R-:W-:Y:S01]  /*1b10*/  MOV R9, RZ ;  /* 0x000000ff00097202 */ /* 0x000fe20000000f00 */
[----:B01----:R-:W-:Y:S01]  /*1b20*/  @P4 HADD2.F32 R22, -RZ, R25.H0_H0 ;  /* 0x20000019ff164230 */ /* 0x003fe20000004100 */
[----:B------:R-:W0:Y:S01]  /*1b30*/  @UP2 LDCU UR7, c[0x0][0x40c] ;  /* 0x00008180ff0727ac */ /* 0x000e220008000800 */
[----:B------:R-:W-:-:S02]  /*1b40*/  HFMA2 R105, -RZ, RZ, 0, 0 ;  /* 0x00000000ff697431 */ /* 0x000fc400000001ff */
[--C-:B------:R-:W-:Y:S01]  /*1b50*/  @P4 HADD2.F32 R92, -RZ, R27.reuse.H0_H0 ;  /* 0x2000001bff5c4230 */ /* 0x100fe20000004100 */
[----:B------:R-:W-:Y:S01]  /*1b60*/  MOV R103, RZ ;  /* 0x000000ff00677202 */ /* 0x000fe20000000f00 */
[----:B------:R-:W1:Y:S01]  /*1b70*/  @UP2 LDCU UR23, c[0x0][0x40c] ;  /* 0x00008180ff1727ac */ /* 0x000e620008000800 */
[----:B------:R-:W-:Y:S01]  /*1b80*/  @P4 HADD2.F32 R93, -RZ, R27.H1_H1 ;  /* 0x3000001bff5d4230 */ /* 0x000fe20000004100 */
[----:B------:R-:W-:Y:S01]  /*1b90*/  MOV R119, RZ ;  /* 0x000000ff00777202 */ /* 0x000fe20000000f00 */
[--C-:B------:R-:W-:Y:S01]  /*1ba0*/  @P4 HADD2.F32 R23, -RZ, R26.reuse.H1_H1 ;  /* 0x3000001aff174230 */ /* 0x100fe20000004100 */
[----:B------:R-:W4:Y:S01]  /*1bb0*/  @UP2 LDCU UR24, c[0x0][0x40c] ;  /* 0x00008180ff1827ac */ /* 0x000f220008000800 */
[----:B------:R-:W-:Y:S01]  /*1bc0*/  MOV R117, RZ ;  /* 0x000000ff00757202 */ /* 0x000fe20000000f00 */
[----:B--2---:R-:W-:Y:S01]  /*1bd0*/  @P4 FMUL.FTZ R10, R12, UR4 ;  /* 0x000000040c0a4c20 */ /* 0x004fe20008410000 */
[----:B------:R-:W-:Y:S01]  /*1be0*/  HFMA2 R12, -RZ, RZ, 0, 0 ;  /* 0x00000000ff0c7431 */ /* 0x000fe200000001ff */
[----:B------:R-:W2:Y:S01]  /*1bf0*/  @UP2 LDCU UR26, c[0x0][0x40c] ;  /* 0x00008180ff1a27ac */ /* 0x000ea20008000800 */
[----:B---3--:R-:W-:Y:S01]  /*1c00*/  @P4 FMUL.FTZ R9, R20, UR5 ;  /* 0x0000000514094c20 */ /* 0x008fe20008410000 */
[----:B------:R-:W-:Y:S01]  /*1c10*/  @P4 HADD2.F32 R20, -RZ, R25.H1_H1 ;  /* 0x30000019ff144230 */ /* 0x000fe20000004100 */
[----:B------:R-:W3:Y:S01]  /*1c20*/  @UP2 LDCU UR27, c[0x0][0x40c] ;  /* 0x00008180ff1b27ac */ /* 0x000ee20008000800 */
[----:B0-----:R-:W-:Y:S01]  /*1c30*/  @P4 FMUL.FTZ R101, R22, UR7 ;  /* 0x0000000716654c20 */ /* 0x001fe20008410000 */
[----:B------:R-:W-:Y:S01]  /*1c40*/  @P4 HADD2.F32 R22, -RZ, R26.H0_H0 ;  /* 0x2000001aff164230 */ /* 0x000fe20000004100 */
[----:B------:R-:W0:Y:S01]  /*1c50*/  @UP2 LDCU UR25, c[0x0][0x40c] ;  /* 0x00008180ff1927ac */ /* 0x000e220008000800 */
[----:B-1----:R-:W-:Y:S01]  /*1c60*/  @P4 FMUL.FTZ R103, R20, UR23 ;  /* 0x0000001714674c20 */ /* 0x002fe20008410000 */
[----:B------:R-:W-:-:S02]  /*1c70*/  F2FP.F16.F32.PACK_AB R20, RZ, R9 ;  /* 0x00000009ff14723e */ /* 0x000fc400000000ff */
[----:B----4-:R-:W-:Y:S02]  /*1c80*/  @P4 FMUL.FTZ R105, R22, UR24 ;  /* 0x0000001816694c20 */ /* 0x010fe40008410000 */
[----:B------:R-:W-:Y:S01]  /*1c90*/  F2FP.F16.F32.PACK_AB R22, RZ, R103 ;  /* 0x00000067ff16723e */ /* 0x000fe200000000ff */
[----:B--2---:R-:W-:Y:S01]  /*1ca0*/  @P4 FMUL.FTZ R119, R92, UR26 ;  /* 0x0000001a5c774c20 */ /* 0x004fe20008410000 */
[----:B------:R-:W-:Y:S02]  /*1cb0*/  F2FP.F16.F32.PACK_AB R92, RZ, R10 ;  /* 0x0000000aff5c723e */ /* 0x000fe400000000ff */
[----:B------:R-:W-:Y:S01]  /*1cc0*/  F2FP.F16.F32.PACK_AB R94, RZ, R105 ;  /* 0x00000069ff5e723e */ /* 0x000fe200000000ff */
[----:B---3--:R-:W-:Y:S01]  /*1cd0*/  @P4 FMUL.FTZ R12, R93, UR27 ;  /* 0x0000001b5d0c4c20 */ /* 0x008fe20008410000 */
        /* <DEDUP_REMOVED lines=9> */
.L_x_13431:
[----:B------:R-:W0:Y:S01]  /*1d70*/  LDC.64 R22, c[0x0][0x3a8] ;  /* 0x0000ea00ff167b82 */ /* 0x000e220000000a00 */
[----:B------:R-:W-:Y:S01]  /*1d80*/  IADD3 R100, PT, PT, R100, 0x80, RZ ;  /* 0x0000008064647810 */ /* 0x000fe20007ffe0ff */
[C---:B0-----:R-:W-:Y:S01]  /*1d90*/  IMAD.WIDE.U32 R22, R98.reuse, 0x10, R22 ;  /* 0x0000001062167825 */ /* 0x041fe200078e0016 */
[----:B------:R-:W-:-:S04]  /*1da0*/  IADD3 R98, PT, PT, R98, 0x80, RZ ;  /* 0x0000008062627810 */ /* 0x000fc80007ffe0ff */
[----:B------:R2:W-:Y:S03]  /*1db0*/  STG.E.128 desc[UR12][R22.64], R92 ;  /* 0x0000005c16007986 */ /* 0x0005e6000c101d0c */
.L_x_13428:
[----:B------:R-:W-:Y:S05]  /*1dc0*/  BSYNC.RECONVERGENT B0 ;  /* 0x0000000000007941 */ /* 0x000fea0003800200 */
.L_x_13427:
        /* <DEDUP_REMOVED lines=9> */
.L_x_13434:
[----:B------:R-:W-:Y:S05]  /*1e60*/  BRA.U !UP0, `(.L_x_13435) ;  /* 0x0000000108c87547 */ /* 0x000fea000b800000 */
[----:B0123--:R-:W0:Y:S02]  /*1e70*/  LDC.64 R22, c[0x0][0x3a0] ;  /* 0x0000e800ff167b82 */ /* 0x00fe240000000a00 */
[----:B0-----:R-:W-:-:S05]  /*1e80*/  IMAD.WIDE.U32 R22, R98, 0x10, R22 ;  /* 0x0000001062167825 */ /* 0x001fca00078e0016 */
[----:B------:R0:W2:Y:S01]  /*1e90*/  LDG.E.128 R92, desc[UR12][R22.64] ;  /* 0x0000000c165c7981 */ /* 0x0000a2000c1e1d00 */
[----:B------:R-:W-:-:S13]  /*1ea0*/  ISETP.LT.AND P4, PT, RZ, UR21, PT ;  /* 0x00000015ff007c0c */ /* 0x000fda000bf81270 */
[----:B------:R-:W1:Y:S01]  /*1eb0*/  @P4 LDC R100, c[0x0][0x40c] ;  /* 0x00010300ff644b82 */ /* 0x000e620000000800 */
[----:B-----5:R-:W-:Y:S02]  /*1ec0*/  @P4 HADD2.F32 R20, -RZ, R25.H0_H0 ;  /* 0x20000019ff144230 */ /* 0x020fe40000004100 */
[----:B------:R-:W-:-:S05]  /*1ed0*/  @P4 HADD2.F32 R16, -RZ, R24.H1_H1 ;  /* 0x30000018ff104230 */ /* 0x000fca0000004100 */
[----:B------:R-:W3:Y:S08]  /*1ee0*/  @P4 LDC R18, c[0x0][0x40c] ;  /* 0x00010300ff124b82 */ /* 0x000ef00000000800 */
[----:B------:R-:W4:Y:S08]  /*1ef0*/  @P4 LDC R102, c[0x0][0x40c] ;  /* 0x00010300ff664b82 */ /* 0x000f300000000800 */
[----:B------:R-:W4:Y:S08]  /*1f00*/  @P4 LDC R104, c[0x0][0x40c] ;  /* 0x00010300ff684b82 */ /* 0x000f300000000800 */
[----:B------:R-:W4:Y:S08]  /*1f10*/  @P4 LDC R14, c[0x0][0x40c] ;  /* 0x00010300ff0e4b82 */ /* 0x000f300000000800 */
[----:B0-----:R-:W0:Y:S08]  /*1f20*/  @P4 LDC R23, c[0x0][0x40c] ;  /* 0x00010300ff174b82 */ /* 0x001e300000000800 */
[----:B------:R-:W0:Y:S01]  /*1f30*/  @P4 LDC R22, c[0x0][0x40c] ;  /* 0x00010300ff164b82 */ /* 0x000e220000000800 */
[----:B--2---:R-:W-:-:S02]  /*1f40*/  HADD2.F32 R13, -RZ, R93.H0_H0 ;  /* 0x2000005dff0d7230 */ /* 0x004fc40000004100 */
[----:B------:R-:W-:Y:S02]  /*1f50*/  HADD2.F32 R11, -RZ, R92.H1_H1 ;  /* 0x3000005cff0b7230 */ /* 0x000fe40000004100 */
[----:B------:R-:W-:Y:S02]  /*1f60*/  HADD2.F32 R107, -RZ, R93.H1_H1 ;  /* 0x3000005dff6b7230 */ /* 0x000fe40000004100 */
[----:B-1----:R-:W-:Y:S01]  /*1f70*/  @P4 FFMA.FTZ R13, R20, R100, R13 ;  /* 0x00000064140d4223 */ /* 0x002fe2000001000d */
[----:B------:R-:W-:Y:S01]  /*1f80*/  HADD2.F32 R121, -RZ, R94.H0_H0 ;  /* 0x2000005eff797230 */ /* 0x000fe20000004100 */
[----:B------:R-:W1:Y:S01]  /*1f90*/  @P4 LDC R20, c[0x0][0x40c] ;  /* 0x00010300ff144b82 */ /* 0x000e620000000800 */
[----:B---3--:R-:W-:Y:S01]  /*1fa0*/  @P4 FFMA.FTZ R11, R16, R18, R11 ;  /* 0x00000012100b4223 */ /* 0x008fe2000001000b */
[----:B------:R-:W-:Y:S02]  /*1fb0*/  @P4 HADD2.F32 R16, -RZ, R25.H1_H1 ;  /* 0x30000019ff104230 */ /* 0x000fe40000004100 */
[----:B------:R-:W-:-:S02]  /*1fc0*/  @P4 HADD2.F32 R18, -RZ, R26.H0_H0 ;  /* 0x2000001aff124230 */ /* 0x000fc40000004100 */
[----:B------:R-:W-:Y:S02]  /*1fd0*/  HADD2.F32 R123, -RZ, R94.H1_H1 ;  /* 0x3000005eff7b7230 */ /* 0x000fe40000004100 */
[----:B----4-:R-:W-:Y:S01]  /*1fe0*/  @P4 FFMA.FTZ R107, R16, R102, R107 ;  /* 0x00000066106b4223 */ /* 0x010fe2000001006b */
[----:B------:R-:W-:Y:S02]  /*1ff0*/  @P4 HADD2.F32 R94, -RZ, R26.H1_H1 ;  /* 0x3000001aff5e4230 */ /* 0x000fe40000004100 */
[----:B------:R-:W-:Y:S01]  /*2000*/  @P4 FFMA.FTZ R121, R18, R104, R121 ;  /* 0x0000006812794223 */ /* 0x000fe20000010079 */
[----:B------:R-:W-:Y:S02]  /*2010*/  HADD2.F32 R92, -RZ, R92.H0_H0 ;  /* 0x2000005cff5c7230 */ /* 0x000fe40000004100 */
[--C-:B------:R-:W-:Y:S02]  /*2020*/  HADD2.F32 R16, -RZ, R95.reuse.H0_H0 ;  /* 0x2000005fff107230 */ /* 0x100fe40000004100 */
[----:B------:R-:W-:Y:S01]  /*2030*/  @P4 FFMA.FTZ R123, R94, R14, R123 ;  /* 0x0000000e5e7b4223 */ /* 0x000fe2000001007b */
[----:B------:R-:W-:Y:S01]  /*2040*/  HADD2.F32 R18, -RZ, R95.H1_H1 ;  /* 0x3000005fff127230 */ /* 0x000fe20000004100 */
[----:B------:R-:W-:Y:S01]  /*2050*/  @!P4 MOV R14, R92 ;  /* 0x0000005c000ec202 */ /* 0x000fe20000000f00 */
[----:B------:R-:W-:-:S02]  /*2060*/  @P4 HADD2.F32 R95, -RZ, R27.H0_H0 ;  /* 0x2000001bff5f4230 */ /* 0x000fc40000004100 */
[----:B------:R-:W-:Y:S02]  /*2070*/  @P4 HADD2.F32 R93, -RZ, R24.H0_H0 ;  /* 0x20000018ff5d4230 */ /* 0x000fe40000004100 */
[----:B------:R-:W-:-:S03]  /*2080*/  @P4 HADD2.F32 R94, -RZ, R27.H1_H1 ;  /* 0x3000001bff5e4230 */ /* 0x000fc60000004100 */
[----:B0-----:R-:W-:Y:S01]  /*2090*/  @P4 FFMA.FTZ R14, R93, R23, R92 ;  /* 0x000000175d0e4223 */ /* 0x001fe2000001005c */
[----:B-1----:R-:W-:Y:S01]  /*20a0*/  @P4 FFMA.FTZ R16, R95, R20, R16 ;  /* 0x000000145f104223 */ /* 0x002fe20000010010 */
[----:B------:R-:W-:Y:S01]  /*20b0*/  @P4 FFMA.FTZ R18, R94, R22, R18 ;  /* 0x000000165e124223 */ /* 0x000fe20000010012 */
[----:B------:R-:W-:Y:S02]  /*20c0*/  F2FP.F16.F32.PACK_AB R20, RZ, R11 ;  /* 0x0000000bff14723e */ /* 0x000fe400000000ff */
        /* <DEDUP_REMOVED lines=12> */
.L_x_13435:
        /* <DEDUP_REMOVED lines=44> */
.L_x_13436:
[----:B------:R-:W0:Y:S02]  /*2450*/  LDC.64 R22, c[0x0][0x3a8] ;  /* 0x0000ea00ff167b82 */ /* 0x000e240000000a00 */
[----:B0-----:R-:W-:-:S05]  /*2460*/  IMAD.WIDE.U32 R22, R98, 0x10, R22 ;  /* 0x0000001062167825 */ /* 0x001fca00078e0016 */
[----:B------:R3:W-:Y:S02]  /*2470*/  STG.E.128 desc[UR12][R22.64], R92 ;  /* 0x0000005c16007986 */ /* 0x0007e4000c101d0c */
.L_x_13433:
[----:B------:R-:W-:Y:S05]  /*2480*/  BSYNC.RECONVERGENT B0 ;  /* 0x0000000000007941 */ /* 0x000fea0003800200 */
.L_x_13432:
        /* <DEDUP_REMOVED lines=134> */
.L_x_13438:
[----:B------:R-:W-:Y:S05]  /*2cf0*/  BSYNC.RECONVERGENT B0 ;  /* 0x0000000000007941 */ /* 0x000fea0003800200 */
.L_x_13437:
        /* <DEDUP_REMOVED lines=12> */
.L_x_13440:
[----:B------:R-:W-:Y:S05]  /*2dc0*/  BSYNC.RECONVERGENT B0 ;  /* 0x0000000000007941 */ /* 0x000fea0003800200 */
.L_x_13439:
        /* <DEDUP_REMOVED lines=44> */
[----:B------:R-:W-:-:S03]  /*3090*/  MOV R94, UR18 ;  /* 0x00000012005e7c02 */ /* 0x000fc60008000f00 */
        /* <DEDUP_REMOVED lines=31> */
[----:B------:R-:W-:Y:S01]  /*3290*/  F2FP.F16.F32.PACK_AB R92, R93, R92 ;  /* 0x0000005c5d5c723e */ /* 0x000fe200000000ff */
        /* <DEDUP_REMOVED lines=11> */
[----:B------:R-:W-:-:S02]  /*3350*/  F2FP.F16.F32.PACK_AB R93, R94, R93 ;  /* 0x0000005d5e5d723e */ /* 0x000fc400000000ff */
[----:B------:R-:W-:Y:S02]  /*3360*/  F2FP.F16.F32.PACK_AB R94, R95, R100 ;  /* 0x000000645f5e723e */ /* 0x000fe400000000ff */
[----:B------:R-:W-:Y:S01]  /*3370*/  F2FP.F16.F32.PACK_AB R95, R106, R104 ;  /* 0x000000686a5f723e */ /* 0x000fe200000000ff */
[C---:B0-----:R-:W-:Y:S01]  /*3380*/  IMAD.WIDE.U32 R22, R96.reuse, 0x10, R22 ;  /* 0x0000001060167825 */ /* 0x041fe200078e0016 */
[----:B------:R-:W-:-:S04]  /*3390*/  IADD3 R96, PT, PT, R96, 0x80, RZ ;  /* 0x0000008060607810 */ /* 0x000fc80007ffe0ff */
[----:B------:R0:W-:Y:S03]  /*33a0*/  STG.E.128 desc[UR12][R22.64], R92 ;  /* 0x0000005c16007986 */ /* 0x0001e6000c101d0c */
.L_x_13443:
[----:B------:R-:W-:Y:S05]  /*33b0*/  BSYNC.RECONVERGENT B0 ;  /* 0x0000000000007941 */ /* 0x000fea0003800200 */
.L_x_13442:
        /* <DEDUP_REMOVED lines=34> */
.L_x_13445:
[----:B------:R-:W-:Y:S05]  /*35e0*/  BSYNC.RECONVERGENT B0 ;  /* 0x0000000000007941 */ /* 0x000fea0003800200 */
.L_x_13444:
        /* <DEDUP_REMOVED lines=34> */
.L_x_13447:
[----:B------:R-:W-:Y:S05]  /*3810*/  BSYNC.RECONVERGENT B0 ;  /* 0x0000000000007941 */ /* 0x000fea0003800200 */
.L_x_13446:
        /* <DEDUP_REMOVED lines=33> */
.L_x_13448:
[----:B------:R-:W-:Y:S05]  /*3a30*/  BSYNC.RECONVERGENT B0 ;  /* 0x0000000000007941 */ /* 0x000fea0003800200 */
.L_x_13441:
[----:B------:R-:W-:Y:S02]  /*3a40*/  UIADD3 UR18, UPT, UPT, UR18, UR16, URZ ;  /* 0x0000001012127290 */ /* 0x000fe4000fffe0ff */
[----:B------:R-:W-:Y:S02]  /*3a50*/  UPLOP3.LUT UP1, UPT, UPT, UPT, UP1, 0x40, 0x4 ;  /* 0x000000000004789c */ /* 0x000fe40003f2e810 */
[----:B------:R-:W-:-:S09]  /*3a60*/  UISETP.GE.AND UP0, UPT, UR18, UR17, UPT ;  /* 0x000000111200728c */ /* 0x000fd2000bf06270 */
[----:B------:R-:W-:Y:S05]  /*3a70*/  BRA.U !UP0, `(.L_x_13449) ;  /* 0xffffffcd08487547 */ /* 0x000fea000b83ffff */
[----:B------:R-:W-:Y:S05]  /*3a80*/  EXIT ;  /* 0x000000000000794d */ /* 0x000fea0003800000 */
.L_x_13450:
        /* <DEDUP_REMOVED lines=15> */
.L_x_27280:


//--------------------- .text._ZN10layer_norm13ln_fwd_kernelINS_13Kernel_traitsIf6__halfS2_S2_fjLj4096ELj1ELj1ELj4ELj16ENS_18Kernel_traits_baseILj4096EfS2_S2_S2_fjLj128EEEEELb0ELb0ELb1ELb1EEEvNS_9FwdParamsE --------------------------
	.section	.text._ZN10layer_norm13ln_fwd_kernelINS_13Kernel_traitsIf6__halfS2_S2_fjLj4096ELj1ELj1ELj4ELj16ENS_18Kernel_traits_baseILj4096EfS2_S2_S2_fjLj128EEEEELb0ELb0ELb1ELb1EEEvNS_9FwdParamsE,"ax",@progbits
	.align	128
        .global         _ZN10layer_norm13ln_fwd_kernelINS_13Kernel_traitsIf6__halfS2_S2_fjLj4096ELj1ELj1ELj4ELj16ENS_18Kernel_traits_baseILj4096EfS2_S2_S2_fjLj128EEEEELb0ELb0ELb1ELb1EEEvNS_9FwdParamsE
        .type           _ZN10layer_norm13ln_fwd_kernelINS_13Kernel_traitsIf6__halfS2_S2_fjLj4096ELj1ELj1ELj4ELj16ENS_18Kernel_traits_baseILj4096EfS2_S2_S2_fjLj128EEEEELb0ELb0ELb1ELb1EEEvNS_9FwdParamsE,@function
        .size           _ZN10layer_norm13ln_fwd_kernelINS_13Kernel_traitsIf6__halfS2_S2_fjLj4096ELj1ELj1ELj4ELj16ENS_18Kernel_traits_baseILj4096EfS2_S2_S2_fjLj128EEEEELb0ELb0ELb1ELb1EEEvNS_9FwdParamsE,(.L_x_27281 - _ZN10layer_norm13ln_fwd_kernelINS_13Kernel_traitsIf6__halfS2_S2_fjLj4096ELj1ELj1ELj4ELj16ENS_18Kernel_traits_baseILj4096EfS2_S2_S2_fjLj128EEEEELb0ELb0ELb1ELb1EEEvNS_9FwdParamsE)
        .other          _ZN10layer_norm13ln_fwd_kernelINS_13Kernel_traitsIf6__halfS2_S2_fjLj4096ELj1ELj1ELj4ELj16ENS_18Kernel_traits_baseILj4096EfS2_S2_S2_fjLj128EEEEELb0ELb0ELb1ELb1EEEvNS_9FwdParamsE,@"STO_CUDA_ENTRY STV_DEFAULT"
_ZN10layer_norm13ln_fwd_kernelINS_13Kernel_traitsIf6__halfS2_S2_fjLj4096ELj1ELj1ELj4ELj16ENS_18Kernel_traits_baseILj4096EfS2_S2_S2_fjLj128EEEEELb0ELb0ELb1ELb1EEEvNS_9FwdParamsE:
.text._ZN10layer_norm13ln_fwd_kernelINS_13Kernel_traitsIf6__halfS2_S2_fjLj4096ELj1ELj1ELj4ELj16ENS_18Kernel_traits_baseILj4096EfS2_S2_S2_fjLj128EEEEELb0ELb0ELb1ELb1EEEvNS_9FwdParamsE:
        /* <DEDUP_REMOVED lines=30> */
.L_x_13451:
        /* <DEDUP_REMOVED lines=26> */
.L_x_13452:
        /* <DEDUP_REMOVED lines=12> */
.L_x_13462:
        /* <DEDUP_REMOVED lines=20> */
[----:B-----5:R0:W5:Y:S01]  /*0580*/  @P1 LDG.E.128 R4, desc[UR12][R2.64] ;  /* 0x0000000c02041981 */ /* 0x020162000c1e1d00 */
[----:B------:R-:W-:Y:S02]  /*0590*/  UIMAD UR4, UR7, UR14, URZ ;  /* 0x0000000e070472a4 */ /* 0x000fe4000f8e02ff */
[----:B------:R-:W-:Y:S02]  /*05a0*/  UISETP.NE.U32.AND UP0, UPT, UR16, URZ, UPT ;  /* 0x000000ff1000728c */ /* 0x000fe4000bf05070 */
[----:B------:R-:W-:Y:S02]  /*05b0*/  USHF.R.S32.HI UR5, URZ, 0x1f, UR4 ;  /* 0x0000001fff057899 */ /* 0x000fe40008011404 */
[----:B------:R-:W-:Y:S02]  /*05c0*/  UISETP.NE.AND.EX UP0, UPT, UR17, URZ, UPT, UP0 ;  /* 0x000000ff1100728c */ /* 0x000fe4000bf05300 */
[----:B------:R-:W-:-:S06]  /*05d0*/  ULEA.HI UR5, UR5, UR4, URZ, 0x3 ;  /* 0x0000000405057291 */ /* 0x000fcc000f8f18ff */
[----:B------:R-:W-:-:S04]  /*05e0*/  MOV R73, UR5 ;  /* 0x0000000500497c02 */ /* 0x000fc80008000f00 */
[----:B------:R-:W-:Y:S02]  /*05f0*/  LEA.HI.SX32 R0, R73, R76, 0x1d ;  /* 0x0000004c49007211 */ /* 0x000fe400078feaff */
[----:B--2---:R-:W-:Y:S01]  /*0600*/  R2UR UR6, R74 ;  /* 0x000000004a0672ca */ /* 0x004fe200000e0000 */
[----:B0-----:R-:W-:-:S14]  /*0610*/  BRA.U !UP0, `(.L_x_13453) ;  /* 0x0000000108c47547 */ /* 0x001fdc000b800000 */
[----:B------:R-:W0:Y:S02]  /*0620*/  LDC.64 R72, c[0x0][0x3a0] ;  /* 0x0000e800ff487b82 */ /* 0x000e240000000a00 */
[----:B0-----:R-:W-:-:S06]  /*0630*/  IMAD.WIDE.U32 R72, R0, 0x10, R72 ;  /* 0x0000001000487825 */ /* 0x001fcc00078e0048 */
[----:B------:R-:W2:Y:S01]  /*0640*/  LDG.E.128 R72, desc[UR12][R72.64] ;  /* 0x0000000c48487981 */ /* 0x000ea2000c1e1d00 */
[----:B------:R-:W-:-:S13]  /*0650*/  ISETP.LT.AND P2, PT, RZ, UR20, PT ;  /* 0x00000014ff007c0c */ /* 0x000fda000bf41270 */
[----:B------:R-:W0:Y:S01]  /*0660*/  @P2 LDC R86, c[0x0][0x40c] ;  /* 0x00010300ff562b82 */ /* 0x000e220000000800 */
[----:B-----5:R-:W-:Y:S02]  /*0670*/  @P2 HADD2.F32 R2, -RZ, R4.H1_H1 ;  /* 0x30000004ff022230 */ /* 0x020fe40000004100 */
[--C-:B------:R-:W-:Y:S02]  /*0680*/  @P2 HADD2.F32 R80, -RZ, R5.reuse.H0_H0 ;  /* 0x20000005ff502230 */ /* 0x100fe40000004100 */
[----:B------:R-:W-:-:S03]  /*0690*/  @P2 HADD2.F32 R84, -RZ, R5.H1_H1 ;  /* 0x30000005ff542230 */ /* 0x000fc60000004100 */
[----:B------:R-:W3:Y:S08]  /*06a0*/  @P2 LDC R88, c[0x0][0x40c] ;  /* 0x00010300ff582b82 */ /* 0x000ef00000000800 */
[----:B------:R-:W4:Y:S08]  /*06b0*/  @P2 LDC R90, c[0x0][0x40c] ;  /* 0x00010300ff5a2b82 */ /* 0x000f300000000800 */
[----:B------:R-:W1:Y:S08]  /*06c0*/  @P2 LDC R92, c[0x0][0x40c] ;  /* 0x00010300ff5c2b82 */ /* 0x000e700000000800 */
[----:B------:R-:W1:Y:S08]  /*06d0*/  @P2 LDC R93, c[0x0][0x40c] ;  /* 0x00010300ff5d2b82 */ /* 0x000e700000000800 */
[----:B------:R-:W1:Y:S08]  /*06e0*/  @P2 LDC R94, c[0x0][0x40c] ;  /* 0x00010300ff5e2b82 */ /* 0x000e700000000800 */
[----:B------:R-:W1:Y:S08]  /*06f0*/  @P2 LDC R3, c[0x0][0x40c] ;  /* 0x00010300ff032b82 */ /* 0x000e700000000800 */
[----:B------:R-:W1:Y:S01]  /*0700*/  @P2 LDC R95, c[0x0][0x40c] ;  /* 0x00010300ff5f2b82 */ /* 0x000e620000000800 */
[----:B--2---:R-:W-:-:S02]  /*0710*/  HADD2.F32 R91, -RZ, R72.H1_H1 ;  /* 0x30000048ff5b7230 */ /* 0x004fc40000004100 */
[--C-:B------:R-:W-:Y:S02]  /*0720*/  HADD2.F32 R89, -RZ, R73.reuse.H0_H0 ;  /* 0x20000049ff597230 */ /* 0x100fe40000004100 */
[----:B------:R-:W-:Y:S02]  /*0730*/  HADD2.F32 R87, -RZ, R73.H1_H1 ;  /* 0x30000049ff577230 */ /* 0x000fe40000004100 */
[----:B0-----:R-:W-:Y:S01]  /*0740*/  @P2 FFMA.FTZ R91, R2, R86, R91 ;  /* 0x00000056025b2223 */ /* 0x001fe2000001005b */
        /* <DEDUP_REMOVED lines=11> */
[----:B-1----:R-:W-:Y:S01]  /*0800*/  @P2 FFMA.FTZ R85, R72, R92, R85 ;  /* 0x0000005c48552223 */ /* 0x002fe20000010055 */
        /* <DEDUP_REMOVED lines=18> */
.L_x_13453:
[----:B------:R-:W0:Y:S01]  /*0930*/  @P1 LDC R3, c[0x0][0x40c] ;  /* 0x00010300ff031b82 */ /* 0x000e220000000800 */
        /* <DEDUP_REMOVED lines=14> */
[----:B0-----:R-:W-:Y:S01]  /*0a20*/  @P1 FMUL.FTZ R79, R2, R3 ;  /* 0x00000003024f1220 */ /* 0x001fe20000410000 */
[----:B------:R-:W-:Y:S02]  /*0a30*/  @P1 HADD2.F32 R3, -RZ, R6.H0_H0 ;  /* 0x20000006ff031230 */ /* 0x000fe40000004100 */
[----:B------:R-:W-:-:S04]  /*0a40*/  @P1 HADD2.F32 R2, -RZ, R5.H1_H1 ;  /* 0x30000005ff021230 */ /* 0x000fc80000004100 */
[----:B------:R-:W0:Y:S01]  /*0a50*/  @P1 LDC R95, c[0x0][0x40c] ;  /* 0x00010300ff5f1b82 */ /* 0x000e220000000800 */
[----:B--2---:R-:W-:Y:S01]  /*0a60*/  @P1 FMUL.FTZ R91, R72, R73 ;  /* 0x00000049485b1220 */ /* 0x004fe20000410000 */
[----:B------:R-:W-:Y:S02]  /*0a70*/  @P1 HADD2.F32 R72, -RZ, R6.H1_H1 ;  /* 0x30000006ff481230 */ /* 0x000fe40000004100 */
[----:B------:R-:W-:-:S04]  /*0a80*/  @P1 HADD2.F32 R73, -RZ, R7.H0_H0 ;  /* 0x20000007ff491230 */ /* 0x000fc80000004100 */
[----:B------:R-:W2:Y:S01]  /*0a90*/  @P1 LDC R93, c[0x0][0x40c] ;  /* 0x00010300ff5d1b82 */ /* 0x000ea20000000800 */
[----:B---3--:R-:W-:Y:S01]  /*0aa0*/  @P1 FMUL.FTZ R89, R74, R75 ;  /* 0x0000004b4a591220 */ /* 0x008fe20000410000 */
[----:B------:R-:W-:-:S06]  /*0ab0*/  @P1 HADD2.F32 R74, -RZ, R7.H1_H1 ;  /* 0x30000007ff4a1230 */ /* 0x000fcc0000004100 */
[----:B------:R-:W3:Y:S01]  /*0ac0*/  @P1 LDC R84, c[0x0][0x40c] ;  /* 0x00010300ff541b82 */ /* 0x000ee20000000800 */
[----:B----4-:R-:W-:-:S07]  /*0ad0*/  @P1 FMUL.FTZ R85, R3, R80 ;  /* 0x0000005003551220 */ /* 0x010fce0000410000 */
[----:B------:R-:W4:Y:S01]  /*0ae0*/  @P1 LDC R97, c[0x0][0x40c] ;  /* 0x00010300ff611b82 */ /* 0x000f220000000800 */
[----:B0-----:R-:W-:Y:S01]  /*0af0*/  @P1 FMUL.FTZ R83, R72, R95 ;  /* 0x0000005f48531220 */ /* 0x001fe20000410000 */
[----:B------:R-:W-:-:S04]  /*0b00*/  F2FP.F16.F32.PACK_AB R72, RZ, R79 ;  /* 0x0000004fff48723e */ /* 0x000fc800000000ff */
[----:B------:R-:W-:Y:S01]  /*0b10*/  F2FP.F16.F32.PACK_AB R75, RZ, R83 ;  /* 0x00000053ff4b723e */ /* 0x000fe200000000ff */
[----:B--2---:R-:W-:Y:S01]  /*0b20*/  @P1 FMUL.FTZ R87, R2, R93 ;  /* 0x0000005d02571220 */ /* 0x004fe20000410000 */
[----:B------:R-:W-:-:S04]  /*0b30*/  F2FP.F16.F32.PACK_AB R2, RZ, R91 ;  /* 0x0000005bff02723e */ /* 0x000fc800000000ff */
[----:B------:R-:W-:Y:S02]  /*0b40*/  F2FP.F16.F32.PACK_AB R3, RZ, R87 ;  /* 0x00000057ff03723e */ /* 0x000fe400000000ff */
[----:B------:R-:W-:Y:S01]  /*0b50*/  PRMT R72, R72, 0x5410, R2 ;  /* 0x0000541048487816 */ /* 0x000fe20000000002 */
        /* <DEDUP_REMOVED lines=9> */
.L_x_13454:
[----:B------:R-:W0:Y:S01]  /*0bf0*/  LDC.64 R2, c[0x0][0x3a8] ;  /* 0x0000ea00ff027b82 */ /* 0x000e220000000a00 */
[----:B------:R-:W-:-:S07]  /*0c00*/  @P1 IADD3 R97, PT, PT, R82, 0x80, RZ ;  /* 0x0000008052611810 */ /* 0x000fce0007ffe0ff */
[----:B------:R-:W2:Y:S01]  /*0c10*/  @P1 LDC.64 R94, c[0x0][0x390] ;  /* 0x0000e400ff5e1b82 */ /* 0x000ea20000000a00 */
[----:B0-----:R-:W-:-:S05]  /*0c20*/  IMAD.WIDE.U32 R92, R0, 0x10, R2 ;  /* 0x00000010005c7825 */ /* 0x001fca00078e0002 */
[----:B------:R0:W-:Y:S01]  /*0c30*/  STG.E.128 desc[UR12][R92.64], R72 ;  /* 0x000000485c007986 */ /* 0x0001e2000c101d0c */
[----:B--2---:R-:W-:-:S05]  /*0c40*/  @P1 IMAD.WIDE.U32 R94, R97, 0x10, R94 ;  /* 0x00000010615e1825 */ /* 0x004fca00078e005e */
[----:B------:R0:W5:Y:S01]  /*0c50*/  @P1 LDG.E.128 R4, desc[UR12][R94.64] ;  /* 0x0000000c5e041981 */ /* 0x000162000c1e1d00 */
[----:B------:R-:W-:Y:S01]  /*0c60*/  IADD3 R99, PT, PT, R0, 0x80, RZ ;  /* 0x0000008000637810 */ /* 0x000fe20007ffe0ff */
[----:B------:R-:W-:Y:S06]  /*0c70*/  BRA.U !UP0, `(.L_x_13455) ;  /* 0x0000000108c47547 */ /* 0x000fec000b800000 */
        /* <DEDUP_REMOVED lines=17> */
[----:B------:R-:W-:Y:S02]  /*0d90*/  HADD2.F32 R103, -RZ, R72.H0_H0 ;  /* 0x20000048ff677230 */ /* 0x000fe40000004100 */
[----:B0-----:R-:W-:Y:S01]  /*0da0*/  @P2 FFMA.FTZ R97, R84, R86, R97 ;  /* 0x0000005654612223 */ /* 0x001fe20000010061 */
        /* <DEDUP_REMOVED lines=30> */
.L_x_13455:
[----:B0-----:R-:W0:Y:S01]  /*0f90*/  @P1 LDC R93, c[0x0][0x40c] ;  /* 0x00010300ff5d1b82 */ /* 0x001e220000000800 */
[----:B-----5:R-:W-:Y:S02]  /*0fa0*/  @P1 HADD2.F32 R80, -RZ, R5.H0_H0 ;  /* 0x20000005ff501230 */ /* 0x020fe40000004100 */
[----:B------:R-:W-:Y:S02]  /*0fb0*/  HFMA2 R97, -RZ, RZ, 0, 0 ;  /* 0x00000000ff617431 */ /* 0x000fe400000001ff */
[--C-:B------:R-:W-:Y:S01]  /*0fc0*/  @P1 HADD2.F32 R72, -RZ, R4.reuse.H0_H0 ;  /* 0x20000004ff481230 */ /* 0x100fe20000004100 */
[----:B------:R-:W-:Y:S01]  /*0fd0*/  MOV R95, RZ ;  /* 0x000000ff005f7202 */ /* 0x000fe20000000f00 */
[----:B------:R-:W-:Y:S01]  /*0fe0*/  @P1 HADD2.F32 R74, -RZ, R4.H1_H1 ;  /* 0x30000004ff4a1230 */ /* 0x000fe20000004100 */
[----:B------:R-:W-:Y:S01]  /*0ff0*/  MOV R103, RZ ;  /* 0x000000ff00677202 */ /* 0x000fe20000000f00 */
[----:B------:R-:W-:Y:S01]  /*1000*/  HFMA2 R107, -RZ, RZ, 0, 0 ;  /* 0x00000000ff6b7431 */ /* 0x000fe200000001ff */
[----:B------:R-:W2:Y:S01]  /*1010*/  @P1 LDC R73, c[0x0][0x40c] ;  /* 0x00010300ff491b82 */ /* 0x000ea20000000800 */
[----:B------:R-:W-:Y:S01]  /*1020*/  HFMA2 R101, -RZ, RZ, 0, 0 ;  /* 0x00000000ff657431 */ /* 0x000fe200000001ff */
[----:B------:R-:W-:-:S02]  /*1030*/  MOV R109, RZ ;  /* 0x000000ff006d7202 */ /* 0x000fc40000000f00 */
[----:B------:R-:W-:-:S04]  /*1040*/  MOV R105, RZ ;  /* 0x000000ff00697202 */ /* 0x000fc80000000f00 */
[----:B------:R-:W3:Y:S08]  /*1050*/  @P1 LDC R75, c[0x0][0x40c] ;  /* 0x00010300ff4b1b82 */ /* 0x000ef00000000800 */
[----:B------:R-:W4:Y:S01]  /*1060*/  @P1 LDC R111, c[0x0][0x40c] ;  /* 0x00010300ff6f1b82 */ /* 0x000f220000000800 */
[----:B0-----:R-:W-:Y:S01]  /*1070*/  @P1 FMUL.FTZ R95, R80, R93 ;  /* 0x0000005d505f1220 */ /* 0x001fe20000410000 */
[----:B------:R-:W-:-:S02]  /*1080*/  HFMA2 R93, -RZ, RZ, 0, 0 ;  /* 0x00000000ff5d7431 */ /* 0x000fc400000001ff */
[----:B------:R-:W-:-:S04]  /*1090*/  @P1 HADD2.F32 R80, -RZ, R7.H1_H1 ;  /* 0x30000007ff501230 */ /* 0x000fc80000004100 */
[----:B------:R-:W0:Y:S01]  /*10a0*/  @P1 LDC R84, c[0x0][0x40c] ;  /* 0x00010300ff541b82 */ /* 0x000e220000000800 */
[----:B--2---:R-:W-:Y:S01]  /*10b0*/  @P1 FMUL.FTZ R103, R72, R73 ;  /* 0x0000004948671220 */ /* 0x004fe20000410000 */
[----:B------:R-:W-:Y:S02]  /*10c0*/  @P1 HADD2.F32 R72, -RZ, R5.H1_H1 ;  /* 0x30000005ff481230 */ /* 0x000fe40000004100 */
[----:B------:R-:W-:-:S04]  /*10d0*/  @P1 HADD2.F32 R73, -RZ, R6.H0_H0 ;  /* 0x20000006ff491230 */ /* 0x000fc80000004100 */
        /* <DEDUP_REMOVED lines=8> */
[----:B0-----:R-:W-:Y:S01]  /*1160*/  @P1 FMUL.FTZ R109, R73, R84 ;  /* 0x00000054496d1220 */ /* 0x001fe20000410000 */
        /* <DEDUP_REMOVED lines=14> */
.L_x_13456:
        /* <DEDUP_REMOVED lines=24> */
[----:B------:R-:W-:Y:S02]  /*13d0*/  HADD2.F32 R125, -RZ, R72.H0_H0 ;  /* 0x20000048ff7d7230 */ /* 0x000fe40000004100 */
[--C-:B------:R-:W-:Y:S02]  /*13e0*/  HADD2.F32 R115, -RZ, R73.reuse.H0_H0 ;  /* 0x20000049ff737230 */ /* 0x100fe40000004100 */
[----:B0-----:R-:W-:Y:S01]  /*13f0*/  @P2 FFMA.FTZ R113, R94, R96, R113 ;  /* 0x000000605e712223 */ /* 0x001fe20000010071 */
        /* <DEDUP_REMOVED lines=30> */
.L_x_13457:
[----:B--2---:R-:W0:Y:S01]  /*15e0*/  @P1 LDC R73, c[0x0][0x40c] ;  /* 0x00010300ff491b82 */ /* 0x004e220000000800 */
        /* <DEDUP_REMOVED lines=14> */
[----:B0-----:R-:W-:Y:S01]  /*16d0*/  @P1 FMUL.FTZ R125, R72, R73 ;  /* 0x00000049487d1220 */ /* 0x001fe20000410000 */
[----:B------:R-:W-:-:S02]  /*16e0*/  @P1 HADD2.F32 R72, -RZ, R5.H1_H1 ;  /* 0x30000005ff481230 */ /* 0x000fc40000004100 */
[----:B------:R-:W-:-:S04]  /*16f0*/  @P1 HADD2.F32 R73, -RZ, R6.H0_H0 ;  /* 0x20000006ff491230 */ /* 0x000fc80000004100 */
[----:B------:R-:W0:Y:S01]  /*1700*/  @P1 LDC R84, c[0x0][0x40c] ;  /* 0x00010300ff541b82 */ /* 0x000e220000000800 */
        /* <DEDUP_REMOVED lines=25> */
.L_x_13458:
        /* <DEDUP_REMOVED lines=17> */
[----:B-----5:R-:W-:Y:S02]  /*19b0*/  @P1 HADD2.F32 R99, -RZ, R4.H1_H1 ;  /* 0x30000004ff631230 */ /* 0x020fe40000004100 */
[--C-:B------:R-:W-:Y:S01]  /*19c0*/  @P1 HADD2.F32 R111, -RZ, R5.reuse.H0_H0 ;  /* 0x20000005ff6f1230 */ /* 0x100fe20000004100 */
[----:B------:R-:W1:Y:S01]  /*19d0*/  @UP0 LDCU UR4, c[0x0][0x40c] ;  /* 0x00008180ff0407ac */ /* 0x000e620008000800 */
[----:B------:R-:W-:-:S02]  /*19e0*/  @P1 HADD2.F32 R0, -RZ, R5.H1_H1 ;  /* 0x30000005ff001230 */ /* 0x000fc40000004100 */
[----:B------:R-:W-:Y:S01]  /*19f0*/  @P1 HADD2.F32 R98, -RZ, R7.H0_H0 ;  /* 0x20000007ff621230 */ /* 0x000fe20000004100 */
[----:B------:R-:W1:Y:S01]  /*1a00*/  @UP0 LDCU UR22, c[0x0][0x40c] ;  /* 0x00008180ff1607ac */ /* 0x000e620008000800 */
[----:B------:R-:W1:Y:S01]  /*1a10*/  @UP0 LDCU UR23, c[0x0][0x40c] ;  /* 0x00008180ff1707ac */ /* 0x000e620008000800 */
[----:B------:R-:W1:Y:S01]  /*1a20*/  @UP0 LDCU UR24, c[0x0][0x40c] ;  /* 0x00008180ff1807ac */ /* 0x000e620008000800 */
[----:B------:R-:W1:Y:S01]  /*1a30*/  @UP0 LDCU UR25, c[0x0][0x40c] ;  /* 0x00008180ff1907ac */ /* 0x000e620008000800 */
[----:B--2---:R-:W-:Y:S02]  /*1a40*/  HADD2.F32 R88, -RZ, R72.H1_H1 ;  /* 0x30000048ff587230 */ /* 0x004fe40000004100 */
[--C-:B------:R-:W-:Y:S02]  /*1a50*/  HADD2.F32 R82, -RZ, R73.reuse.H0_H0 ;  /* 0x20000049ff527230 */ /* 0x100fe40000004100 */
[----:B------:R-:W-:Y:S02]  /*1a60*/  HADD2.F32 R84, -RZ, R73.H1_H1 ;  /* 0x30000049ff547230 */ /* 0x000fe40000004100 */
[----:B0-----:R-:W-:Y:S01]  /*1a70*/  @P1 FFMA.FTZ R88, R99, UR5, R88 ;  /* 0x0000000563581c23 */ /* 0x001fe20008010058 */
[----:B------:R-:W-:-:S02]  /*1a80*/  HADD2.F32 R86, -RZ, R75.H0_H0 ;  /* 0x2000004bff567230 */ /* 0x000fc40000004100 */
[----:B---3--:R-:W-:Y:S01]  /*1a90*/  @P1 FFMA.FTZ R82, R111, UR20, R82 ;  /* 0x000000146f521c23 */ /* 0x008fe20008010052 */
[----:B------:R-:W-:Y:S02]  /*1aa0*/  HADD2.F32 R92, -RZ, R75.H1_H1 ;  /* 0x3000004bff5c7230 */ /* 0x000fe40000004100 */
[----:B----4-:R-:W-:Y:S01]  /*1ab0*/  @P1 FFMA.FTZ R84, R0, UR21, R84 ;  /* 0x0000001500541c23 */ /* 0x010fe20008010054 */
[----:B------:R-:W-:Y:S02]  /*1ac0*/  HADD2.F32 R96, -RZ, R72.H0_H0 ;  /* 0x20000048ff607230 */ /* 0x000fe40000004100 */
[----:B-1----:R-:W-:Y:S01]  /*1ad0*/  @P1 FFMA.FTZ R86, R98, UR24, R86 ;  /* 0x0000001862561c23 */ /* 0x002fe20008010056 */
[--C-:B------:R-:W-:Y:S01]  /*1ae0*/  HADD2.F32 R94, -RZ, R74.reuse.H0_H0 ;  /* 0x2000004aff5e7230 */ /* 0x100fe20000004100 */
[----:B------:R-:W-:Y:S01]  /*1af0*/  F2FP.F16.F32.PACK_AB R0, RZ, R88 ;  /* 0x00000058ff00723e */ /* 0x000fe200000000ff */
[----:B------:R-:W-:Y:S01]  /*1b00*/  HADD2.F32 R90, -RZ, R74.H1_H1 ;  /* 0x3000004aff5a7230 */ /* 0x000fe20000004100 */
[----:B------:R-:W-:Y:S01]  /*1b10*/  F2FP.F16.F32.PACK_AB R74, RZ, R84 ;  /* 0x00000054ff4a723e */ /* 0x000fe200000000ff */
[--C-:B------:R-:W-:Y:S01]  /*1b20*/  @P1 HADD2.F32 R75, -RZ, R6.reuse.H0_H0 ;  /* 0x20000006ff4b1230 */ /* 0x100fe20000004100 */
[----:B------:R-:W-:Y:S01]  /*1b30*/  F2FP.F16.F32.PACK_AB R102, RZ, R86 ;  /* 0x00000056ff66723e */ /* 0x000fe200000000ff */
[----:B------:R-:W-:-:S02]  /*1b40*/  @P1 HADD2.F32 R99, -RZ, R6.H1_H1 ;  /* 0x30000006ff631230 */ /* 0x000fc40000004100 */
[----:B------:R-:W-:Y:S02]  /*1b50*/  @P1 HADD2.F32 R73, -RZ, R4.H0_H0 ;  /* 0x20000004ff491230 */ /* 0x000fe40000004100 */
[----:B------:R-:W-:Y:S01]  /*1b60*/  @P1 FFMA.FTZ R94, R75, UR22, R94 ;  /* 0x000000164b5e1c23 */ /* 0x000fe2000801005e */
[----:B------:R-:W-:Y:S02]  /*1b70*/  @P1 HADD2.F32 R111, -RZ, R7.H1_H1 ;  /* 0x30000007ff6f1230 */ /* 0x000fe40000004100 */
[----:B------:R-:W-:Y:S01]  /*1b80*/  @P1 FFMA.FTZ R90, R99, UR23, R90 ;  /* 0x00000017635a1c23 */ /* 0x000fe2000801005a */
[----:B------:R-:W-:Y:S01]  /*1b90*/  @P1 FFMA.FTZ R96, R73, UR4, R96 ;  /* 0x0000000449601c23 */ /* 0x000fe20008010060 */
[----:B------:R-:W-:Y:S01]  /*1ba0*/  F2FP.F16.F32.PACK_AB R73, RZ, R82 ;  /* 0x00000052ff49723e */ /* 0x000fe200000000ff */
[----:B------:R-:W-:Y:S01]  /*1bb0*/  @P1 FFMA.FTZ R92, R111, UR25, R92 ;  /* 0x000000196f5c1c23 */ /* 0x000fe2000801005c */
        /* <DEDUP_REMOVED lines=9> */
.L_x_13459:
[----:B--2---:R-:W0:Y:S01]  /*1c50*/  @P1 LDC R73, c[0x0][0x40c] ;  /* 0x00010300ff491b82 */ /* 0x004e220000000800 */
[----:B------:R-:W-:Y:S02]  /*1c60*/  HFMA2 R88, -RZ, RZ, 0, 0 ;  /* 0x00000000ff587431 */ /* 0x000fe400000001ff */
[--C-:B-----5:R-:W-:Y:S01]  /*1c70*/  @P1 HADD2.F32 R0, -RZ, R4.reuse.H0_H0 ;  /* 0x20000004ff001230 */ /* 0x120fe20000004100 */
[----:B------:R-:W-:Y:S01]  /*1c80*/  MOV R96, RZ ;  /* 0x000000ff00607202 */ /* 0x000fe20000000f00 */
[----:B------:R-:W-:Y:S02]  /*1c90*/  @P1 HADD2.F32 R72, -RZ, R4.H1_H1 ;  /* 0x30000004ff481230 */ /* 0x000fe40000004100 */
[----:B------:R-:W-:Y:S02]  /*1ca0*/  HFMA2 R84, -RZ, RZ, 0, 0 ;  /* 0x00000000ff547431 */ /* 0x000fe400000001ff */
[--C-:B------:R-:W-:Y:S01]  /*1cb0*/  @P1 HADD2.F32 R74, -RZ, R5.reuse.H0_H0 ;  /* 0x20000005ff4a1230 */ /* 0x100fe20000004100 */
[----:B------:R-:W-:Y:S01]  /*1cc0*/  MOV R82, RZ ;  /* 0x000000ff00527202 */ /* 0x000fe20000000f00 */
[----:B------:R-:W2:Y:S01]  /*1cd0*/  @P1 LDC R75, c[0x0][0x40c] ;  /* 0x00010300ff4b1b82 */ /* 0x000ea20000000800 */
[----:B------:R-:W-:-:S02]  /*1ce0*/  @P1 HADD2.F32 R86, -RZ, R5.H1_H1 ;  /* 0x30000005ff561230 */ /* 0x000fc40000004100 */
[----:B------:R-:W-:Y:S01]  /*1cf0*/  HFMA2 R90, -RZ, RZ, 0, 0 ;  /* 0x00000000ff5a7431 */ /* 0x000fe200000001ff */
[----:B------:R-:W-:Y:S01]  /*1d00*/  MOV R94, RZ ;  /* 0x000000ff005e7202 */ /* 0x000fe20000000f00 */
[----:B------:R-:W-:-:S03]  /*1d10*/  HFMA2 R92, -RZ, RZ, 0, 0 ;  /* 0x00000000ff5c7431 */ /* 0x000fc600000001ff */
[----:B------:R-:W3:Y:S08]  /*1d20*/  @P1 LDC R99, c[0x0][0x40c] ;  /* 0x00010300ff631b82 */ /* 0x000ef00000000800 */
[----:B------:R-:W4:Y:S01]  /*1d30*/  @P1 LDC R111, c[0x0][0x40c] ;  /* 0x00010300ff6f1b82 */ /* 0x000f220000000800 */
[----:B0-----:R-:W-:Y:S01]  /*1d40*/  @P1 FMUL.FTZ R96, R0, R73 ;  /* 0x0000004900601220 */ /* 0x001fe20000410000 */
[----:B------:R-:W-:-:S02]  /*1d50*/  @P1 HADD2.F32 R0, -RZ, R6.H0_H0 ;  /* 0x20000006ff001230 */ /* 0x000fc40000004100 */
[----:B------:R-:W-:-:S04]  /*1d60*/  @P1 HADD2.F32 R73, -RZ, R7.H0_H0 ;  /* 0x20000007ff491230 */ /* 0x000fc80000004100 */
[----:B------:R-:W0:Y:S01]  /*1d70*/  @P1 LDC R98, c[0x0][0x40c] ;  /* 0x00010300ff621b82 */ /* 0x000e220000000800 */
[----:B--2---:R-:W-:Y:S01]  /*1d80*/  @P1 FMUL.FTZ R88, R72, R75 ;  /* 0x0000004b48581220 */ /* 0x004fe20000410000 */
[----:B------:R-:W-:-:S06]  /*1d90*/  @P1 HADD2.F32 R72, -RZ, R6.H1_H1 ;  /* 0x30000006ff481230 */ /* 0x000fcc0000004100 */
[----:B------:R-:W2:Y:S01]  /*1da0*/  @P1 LDC R102, c[0x0][0x40c] ;  /* 0x00010300ff661b82 */ /* 0x000ea20000000800 */
[----:B---3--:R-:W-:Y:S01]  /*1db0*/  @P1 FMUL.FTZ R82, R74, R99 ;  /* 0x000000634a521220 */ /* 0x008fe20000410000 */
[----:B------:R-:W-:-:S06]  /*1dc0*/  @P1 HADD2.F32 R74, -RZ, R7.H1_H1 ;  /* 0x30000007ff4a1230 */ /* 0x000fcc0000004100 */
[----:B------:R-:W3:Y:S01]  /*1dd0*/  @P1 LDC R104, c[0x0][0x40c] ;  /* 0x00010300ff681b82 */ /* 0x000ee20000000800 */
[----:B----4-:R-:W-:Y:S01]  /*1de0*/  @P1 FMUL.FTZ R84, R86, R111 ;  /* 0x0000006f56541220 */ /* 0x010fe20000410000 */
[----:B------:R-:W-:-:S06]  /*1df0*/  MOV R86, RZ ;  /* 0x000000ff00567202 */ /* 0x000fcc0000000f00 */
        /* <DEDUP_REMOVED lines=10> */
[----:B------:R-:W-:Y:S01]  /*1ea0*/  F2FP.F16.F32.PACK_AB R99, RZ, R86 ;  /* 0x00000056ff63723e */ /* 0x000fe200000000ff */
[----:B----4-:R-:W-:Y:S01]  /*1eb0*/  @P1 FMUL.FTZ R92, R74, R106 ;  /* 0x0000006a4a5c1220 */ /* 0x010fe20000410000 */
[----:B------:R-:W-:-:S04]  /*1ec0*/  F2FP.F16.F32.PACK_AB R74, RZ, R84 ;  /* 0x00000054ff4a723e */ /* 0x000fc800000000ff */
[----:B------:R-:W-:Y:S02]  /*1ed0*/  F2FP.F16.F32.PACK_AB R102, RZ, R92 ;  /* 0x0000005cff66723e */ /* 0x000fe400000000ff */
[----:B------:R-:W-:Y:S02]  /*1ee0*/  PRMT R73, R73, 0x5410, R74 ;  /* 0x0000541049497816 */ /* 0x000fe4000000004a */
[----:B------:R-:W-:Y:S02]  /*1ef0*/  PRMT R74, R75, 0x5410, R98 ;  /* 0x000054104b4a7816 */ /* 0x000fe40000000062 */
[----:B------:R-:W-:-:S07]  /*1f00*/  PRMT R75, R99, 0x5410, R102 ;  /* 0x00005410634b7816 */ /* 0x000fce0000000066 */
.L_x_13460:
        /* <DEDUP_REMOVED lines=136> */
[----:B------:R-:W-:-:S02]  /*2790*/  ISETP.NE.AND P1, PT, R76, RZ, PT ;  /* 0x000000ff4c00720c */ /* 0x000fc40003f25270 */
[----:B0-----:R-:W-:Y:S02]  /*27a0*/  IADD3 R114, PT, PT, R106, R102, RZ ;  /* 0x000000666a727210 */ /* 0x001fe40007ffe0ff */
[----:B------:R-:W-:Y:S02]  /*27b0*/  I2FP.F32.S32 R75, R106 ;  /* 0x0000006a004b7245 */ /* 0x000fe40000201400 */
[----:B------:R-:W-:Y:S01]  /*27c0*/  I2FP.F32.S32 R0, R114 ;  /* 0x0000007200007245 */ /* 0x000fe20000201400 */
[----:B------:R-:W0:Y:S03]  /*27d0*/  SHFL.DOWN PT, R2, R114, 0x1, 0x1f ;  /* 0x08201f0072027f89 */ /* 0x000e2600000e0000 */
[----:B------:R-:W2:Y:S01]  /*27e0*/  MUFU.RCP R3, R0 ;  /* 0x0000000000037308 */ /* 0x000ea20000001000 */
[----:B------:R-:W3:Y:S01]  /*27f0*/  @!P2 LDS.64 R110, [R104] ;  /* 0x00000000686ea984 */ /* 0x000ee20000000a00 */
[----:B0-----:R-:W-:-:S02]  /*2800*/  IADD3 R114, PT, PT, R114, R2, RZ ;  /* 0x0000000272727210 */ /* 0x001fc40007ffe0ff */
        /* <DEDUP_REMOVED lines=128> */
[----:B------:R-:W-:Y:S01]  /*3010*/  IMAD.WIDE.U32 R88, R91, 0x10, R72 ;  /* 0x000000105b587825 */ /* 0x000fe200078e0048 */
[----:B------:R-:W-:-:S03]  /*3020*/  F2FP.F16.F32.PACK_AB R82, R81, R82 ;  /* 0x000000525152723e */ /* 0x000fc600000000ff */
[----:B------:R-:W-:Y:S01]  /*3030*/  FFMA.FTZ R122, R122, R59, R27 ;  /* 0x0000003b7a7a7223 */ /* 0x000fe2000001001b */
[----:B------:R-:W-:Y:S01]  /*3040*/  FFMA.FTZ R79, R79, R60, R28 ;  /* 0x0000003c4f4f7223 */ /* 0x000fe2000001001c */
[----:B------:R-:W-:Y:S01]  /*3050*/  IMAD.WIDE.U32 R90, R99, 0x10, R72 ;  /* 0x00000010635a7825 */ /* 0x000fe200078e0048 */
[----:B------:R-:W-:-:S03]  /*3060*/  F2FP.F16.F32.PACK_AB R72, R2, R3 ;  /* 0x000000030248723e */ /* 0x000fc600000000ff */
[----:B------:R-:W-:Y:S01]  /*3070*/  FFMA.FTZ R73, R77, R70, R38 ;  /* 0x000000464d497223 */ /* 0x000fe20000010026 */
[----:B------:R-:W-:Y:S01]  /*3080*/  FFMA.FTZ R99, R123, R50, R18 ;  /* 0x000000327b637223 */ /* 0x000fe20000010012 */
[----:B------:R-:W-:Y:S01]  /*3090*/  FFMA.FTZ R2, R80, R51, R19 ;  /* 0x0000003350027223 */ /* 0x000fe20000010013 */
[----:B------:R-:W-:Y:S01]  /*30a0*/  FFMA.FTZ R77, R102, R65, R33 ;  /* 0x00000041664d7223 */ /* 0x000fe20000010021 */
[----:B------:R-:W-:Y:S01]  /*30b0*/  FFMA.FTZ R110, R110, R61, R29 ;  /* 0x0000003d6e6e7223 */ /* 0x000fe2000001001d */
[----:B------:R-:W-:Y:S01]  /*30c0*/  F2FP.F16.F32.PACK_AB R73, R98, R73 ;  /* 0x000000496249723e */ /* 0x000fe200000000ff */
[----:B------:R-:W-:Y:S01]  /*30d0*/  FFMA.FTZ R81, R93, R62, R30 ;  /* 0x0000003e5d517223 */ /* 0x000fe2000001001e */
        /* <DEDUP_REMOVED lines=16> */
[----:B------:R-:W-:-:S02]  /*31e0*/  F2FP.F16.F32.PACK_AB R75, R106, R75 ;  /* 0x0000004b6a4b723e */ /* 0x000fc400000000ff */
[----:B------:R-:W-:Y:S02]  /*31f0*/  F2FP.F16.F32.PACK_AB R74, R77, R74 ;  /* 0x0000004a4d4a723e */ /* 0x000fe400000000ff */
[----:B------:R-:W-:Y:S02]  /*3200*/  F2FP.F16.F32.PACK_AB R83, R122, R83 ;  /* 0x000000537a53723e */ /* 0x000fe400000000ff */
        /* <DEDUP_REMOVED lines=8> */
[----:B------:R-:W-:Y:S01]  /*3290*/  F2FP.F16.F32.PACK_AB R94, R94, R105 ;  /* 0x000000695e5e723e */ /* 0x000fe200000000ff */
[----:B------:R0:W-:Y:S01]  /*32a0*/  STG.E.128 desc[UR12][R88.64], R96 ;  /* 0x0000006058007986 */ /* 0x0001e2000c101d0c */
[----:B------:R-:W-:Y:S02]  /*32b0*/  F2FP.F16.F32.PACK_AB R93, R108, R93 ;  /* 0x0000005d6c5d723e */ /* 0x000fe400000000ff */
[----:B------:R-:W-:-:S05]  /*32c0*/  F2FP.F16.F32.PACK_AB R92, R92, R101 ;  /* 0x000000655c5c723e */ /* 0x000fca00000000ff */
[----:B------:R0:W-:Y:S02]  /*32d0*/  STG.E.128 desc[UR12][R90.64], R92 ;  /* 0x0000005c5a007986 */ /* 0x0001e4000c101d0c */
.L_x_13461:
[----:B-1----:R-:W-:Y:S02]  /*32e0*/  UIADD3 UR7, UPT, UPT, UR7, UR18, URZ ;  /* 0x0000001207077290 */ /* 0x002fe4000fffe0ff */
[----:B------:R-:W-:Y:S02]  /*32f0*/  UPLOP3.LUT UP1, UPT, UPT, UPT, UP1, 0x40, 0x4 ;  /* 0x000000000004789c */ /* 0x000fe40003f2e810 */
[----:B------:R-:W-:-:S09]  /*3300*/  UISETP.GE.AND UP0, UPT, UR7, UR19, UPT ;  /* 0x000000130700728c */ /* 0x000fd2000bf06270 */
[----:B------:R-:W-:Y:S05]  /*3310*/  BRA.U !UP0, `(.L_x_13462) ;  /* 0xffffffd108487547 */ /* 0x000fea000b83ffff */
[----:B------:R-:W-:Y:S05]  /*3320*/  EXIT ;  /* 0x000000000000794d */ /* 0x000fea0003800000 */
.L_x_13463:
        /* <DEDUP_REMOVED lines=13> */
.L_x_27281:


//--------------------- .text._ZN10layer_norm13ln_fwd_kernelINS_13Kernel_traitsIf6__halfS2_S2_fjLj4096ELj1ELj1ELj4ELj16ENS_18Kernel_traits_baseILj4096EfS2_S2_S2_fjLj128EEEEELb0ELb1ELb0ELb0EEEvNS_9FwdParamsE --------------------------
	.section	.text._ZN10layer_norm13ln_fwd_kernelINS_13Kernel_traitsIf6__halfS2_S2_fjLj4096ELj1ELj1ELj4ELj16ENS_18Kernel_traits_baseILj4096EfS2_S2_S2_fjLj128EEEEELb0ELb1ELb0ELb0EEEvNS_9FwdParamsE,"ax",@progbits
	.align	128
        .global         _ZN10layer_norm13ln_fwd_kernelINS_13Kernel_traitsIf6__halfS2_S2_fjLj4096ELj1ELj1ELj4ELj16ENS_18Kernel_traits_baseILj4096EfS2_S2_S2_fjLj128EEEEELb0ELb1ELb0ELb0EEEvNS_9FwdParamsE
        .type           _ZN10layer_norm13ln_fwd_kernelINS_13Kernel_traitsIf6__halfS2_S2_fjLj4096ELj1ELj1ELj4ELj16ENS_18Kernel_traits_baseILj4096EfS2_S2_S2_fjLj128EEEEELb0ELb1ELb0ELb0EEEvNS_9FwdParamsE,@function
        .size           _ZN10layer_norm13ln_fwd_kernelINS_13Kernel_traitsIf6__halfS2_S2_fjLj4096ELj1ELj1ELj4ELj16ENS_18Kernel_traits_baseILj4096EfS2_S2_S2_fjLj128EEEEELb0ELb1ELb0ELb0EEEvNS_9FwdParamsE,(.L_x_27282 - _ZN10layer_norm13ln_fwd_kernelINS_13Kernel_traitsIf6__halfS2_S2_fjLj4096ELj1ELj1ELj4ELj16ENS_18Kernel_traits_baseILj4096EfS2_S2_S2_fjLj128EEEEELb0ELb1ELb0ELb0EEEvNS_9FwdParamsE)
        .other          _ZN10layer_norm13ln_fwd_kernelINS_13Kernel_traitsIf6__halfS2_S2_fjLj4096ELj1ELj1ELj4ELj16ENS_18Kernel_traits_baseILj4096EfS2_S2_S2_fjLj128EEEEELb0ELb1ELb0ELb0EEEvNS_9FwdParamsE,@"STO_CUDA_ENTRY STV_DEFAULT"
_ZN10layer_norm13ln_fwd_kernelINS_13Kernel_traitsIf6__halfS2_S2_fjLj4096ELj1ELj1ELj4ELj16ENS_18Kernel_traits_baseILj4096EfS2_S2_S2_fjLj128EEEEELb0ELb1ELb0ELb0EEEvNS_9FwdParamsE:
.text._ZN10layer_norm13ln_fwd_kernelINS_13Kernel_traitsIf6__halfS2_S2_fjLj4096ELj1ELj1ELj4ELj16ENS_18Kernel_traits_baseILj4096EfS2_S2_S2_fjLj128EEEEELb0ELb1ELb0ELb0EEEvNS_9FwdParamsE:
        /* <DEDUP_REMOVED lines=76> */
.L_x_13465:
        /* <DEDUP_REMOVED lines=56> */
.L_x_13466:
[----:B------:R-:W-:Y:S05]  /*0840*/  BSYNC.RECONVERGENT B0 ;  /* 0x0000000000007941 */ /* 0x000fea0003800200 */
.L_x_13464:
        /* <DEDUP_REMOVED lines=29> */
.L_x_13493:
        /* <DEDUP_REMOVED lines=8> */
[----:B------:R-:W-:Y:S01]  /*0aa0*/  PLOP3.LUT P1, PT, PT, PT, UP0, 0x80, 0x8 ;  /* 0x000000000008781c */ /* 0x000fe20003f2f008 */
[----:B------:R-:W-:Y:S02]  /*0ab0*/  BSSY.RECONVERGENT B0, `(.L_x_13467) ;  /* 0x0000059000007945 */ /* 0x000fe40003800200 */
[----:B------:R-:W-:-:S04]  /*0ac0*/  USHF.R.S32.HI UR5, URZ, 0x1f, UR4 ;  /* 0x0000001fff057899 */ /* 0x000fc80008011404 */
[----:B------:R-:W-:-:S03]  /*0ad0*/  ULEA.HI UR5, UR5, UR4, URZ, 0x3 ;  /* 0x0000000405057291 */ /* 0x000fc6000f8f18ff */
[----:B------:R-:W-:-:S03]  /*0ae0*/  UMOV UR4, 0x3f800000 ;  /* 0x3f80000000047882 */ /* 0x000fc60000000000 */
[----:B------:R-:W-:-:S04]  /*0af0*/  MOV R144, UR5 ;  /* 0x0000000500907c02 */ /* 0x000fc80008000f00 */
[----:B------:R-:W-:-:S04]  /*0b00*/  LEA.HI.SX32 R143, R144, R13, 0x1d ;  /* 0x0000000d908f7211 */ /* 0x000fc800078feaff */
[----:B------:R-:W-:Y:S01]  /*0b10*/  MOV R144, R143 ;  /* 0x0000008f00907202 */ /* 0x000fe20000000f00 */
[----:B--2---:R-:W-:-:S05]  /*0b20*/  @P0 HADD2.F32 R118, -RZ, R116.H0_H0 ;  /* 0x20000074ff760230 */ /* 0x004fca0000004100 */
[----:B------:R-:W-:Y:S02]  /*0b30*/  @P1 R2UR UR4, R118 ;  /* 0x00000000760412ca */ /* 0x000fe400000e0000 */
[----:B------:R-:W-:-:S13]  /*0b40*/  ISETP.GE.U32.AND P1, PT, R12, 0x80, PT ;  /* 0x000000800c00780c */ /* 0x000fda0003f26070 */
[----:B------:R-:W-:Y:S05]  /*0b50*/  @!P1 BRA `(.L_x_13468) ;  /* 0x0000000400389947 */ /* 0x000fea0003800000 */
        /* <DEDUP_REMOVED lines=9> */
[--C-:B-1---5:R-:W-:Y:S02]  /*0bf0*/  HADD2.F32 R0, -RZ, R4.reuse.H0_H0 ;  /* 0x20000004ff007230 */ /* 0x122fe40000004100 */
[----:B------:R-:W-:Y:S02]  /*0c00*/  HADD2.F32 R9, -RZ, R4.H1_H1 ;  /* 0x30000004ff097230 */ /* 0x000fe40000004100 */
[--C-:B------:R-:W-:Y:S02]  /*0c10*/  HADD2.F32 R2, -RZ, R5.reuse.H0_H0 ;  /* 0x20000005ff027230 */ /* 0x100fe40000004100 */
[----:B------:R-:W-:Y:S01]  /*0c20*/  FMUL.FTZ R3, R0, UR4 ;  /* 0x0000000400037c20 */ /* 0x000fe20008410000 */
[----:B------:R-:W-:Y:S02]  /*0c30*/  HADD2.F32 R4, -RZ, R6.H0_H0 ;  /* 0x20000006ff047230 */ /* 0x000fe40000004100 */
[----:B------:R-:W-:-:S02]  /*0c40*/  HADD2.F32 R116, -RZ, R5.H1_H1 ;  /* 0x30000005ff747230 */ /* 0x000fc40000004100 */
[----:B------:R-:W-:Y:S01]  /*0c50*/  FMUL.FTZ R5, R2, UR4 ;  /* 0x0000000402057c20 */ /* 0x000fe20008410000 */
[--C-:B------:R-:W-:Y:S02]  /*0c60*/  HADD2.F32 R118, -RZ, R7.reuse.H0_H0 ;  /* 0x20000007ff767230 */ /* 0x100fe40000004100 */
[----:B------:R-:W-:Y:S02]  /*0c70*/  HADD2.F32 R145, -RZ, R7.H1_H1 ;  /* 0x30000007ff917230 */ /* 0x000fe40000004100 */
[----:B------:R-:W-:Y:S01]  /*0c80*/  FMUL.FTZ R7, R4, UR4 ;  /* 0x0000000404077c20 */ /* 0x000fe20008410000 */
[----:B------:R-:W-:Y:S02]  /*0c90*/  HADD2.F32 R117, -RZ, R6.H1_H1 ;  /* 0x30000006ff757230 */ /* 0x000fe40000004100 */
[----:B------:R-:W-:Y:S01]  /*0ca0*/  FMUL.FTZ R119, R118, UR4 ;  /* 0x0000000476777c20 */ /* 0x000fe20008410000 */
[----:B------:R-:W-:Y:S01]  /*0cb0*/  FMUL.FTZ R118, R116, UR4 ;  /* 0x0000000474767c20 */ /* 0x000fe20008410000 */
[----:B------:R-:W-:Y:S01]  /*0cc0*/  FMUL.FTZ R146, R145, UR4 ;  /* 0x0000000491927c20 */ /* 0x000fe20008410000 */
[----:B------:R-:W-:Y:S01]  /*0cd0*/  FMUL.FTZ R116, R9, UR4 ;  /* 0x0000000409747c20 */ /* 0x000fe20008410000 */
[----:B------:R-:W-:Y:S01]  /*0ce0*/  FMUL.FTZ R144, R117, UR4 ;  /* 0x0000000475907c20 */ /* 0x000fe20008410000 */
[----:B--2---:R-:W-:-:S02]  /*0cf0*/  HADD2.F32 R6, -RZ, R16.H0_H0 ;  /* 0x20000010ff067230 */ /* 0x004fc40000004100 */
[----:B------:R-:W-:Y:S02]  /*0d00*/  HADD2.F32 R4, -RZ, R17.H0_H0 ;  /* 0x20000011ff047230 */ /* 0x000fe40000004100 */
[--C-:B------:R-:W-:Y:S02]  /*0d10*/  HADD2.F32 R2, -RZ, R18.reuse.H0_H0 ;  /* 0x20000012ff027230 */ /* 0x100fe40000004100 */
        /* <DEDUP_REMOVED lines=8> */
[----:B------:R-:W-:Y:S01]  /*0da0*/  FFMA.FTZ R9, R146, R95, R117 ;  /* 0x0000005f92097223 */ /* 0x000fe20000010075 */
[----:B------:R-:W-:Y:S02]  /*0db0*/  HADD2.F32 R3, -RZ, R16.H1_H1 ;  /* 0x30000010ff037230 */ /* 0x000fe40000004100 */
[----:B------:R-:W-:Y:S01]  /*0dc0*/  FFMA.FTZ R7, R144, R93, R7 ;  /* 0x0000005d90077223 */ /* 0x000fe20000010007 */
[----:B------:R-:W-:Y:S01]  /*0dd0*/  FFMA.FTZ R5, R118, R99, R5 ;  /* 0x0000006376057223 */ /* 0x000fe20000010005 */
[----:B------:R-:W-:Y:S01]  /*0de0*/  F2FP.F16.F32.PACK_AB R119, R9, R0 ;  /* 0x000000000977723e */ /* 0x000fe200000000ff */
[----:B------:R-:W-:Y:S02]  /*0df0*/  FFMA.FTZ R3, R116, R97, R3 ;  /* 0x0000006174037223 */ /* 0x000fe40000010003 */
[----:B------:R-:W-:-:S02]  /*0e00*/  F2FP.F16.F32.PACK_AB R118, R7, R2 ;  /* 0x000000020776723e */ /* 0x000fc400000000ff */
[----:B------:R-:W-:Y:S02]  /*0e10*/  F2FP.F16.F32.PACK_AB R117, R5, R4 ;  /* 0x000000040575723e */ /* 0x000fe400000000ff */
[----:B------:R-:W-:Y:S01]  /*0e20*/  F2FP.F16.F32.PACK_AB R116, R3, R6 ;  /* 0x000000060374723e */ /* 0x000fe200000000ff */
[----:B------:R-:W-:Y:S06]  /*0e30*/  BRA `(.L_x_13470) ;  /* 0x0000000000707947 */ /* 0x000fec0003800000 */
.L_x_13469:
[----:B-1---5:R-:W-:Y:S02]  /*0e40*/  HADD2.F32 R0, -RZ, R4.H0_H0 ;  /* 0x20000004ff007230 */ /* 0x022fe40000004100 */
[----:B------:R-:W-:Y:S02]  /*0e50*/  HADD2.F32 R2, -RZ, R5.H0_H0 ;  /* 0x20000005ff027230 */ /* 0x000fe40000004100 */
[----:B------:R-:W-:Y:S02]  /*0e60*/  HADD2.F32 R117, -RZ, R6.H0_H0 ;  /* 0x20000006ff757230 */ /* 0x000fe40000004100 */
[----:B------:R-:W-:Y:S01]  /*0e70*/  FMUL.FTZ R3, R0, UR4 ;  /* 0x0000000400037c20 */ /* 0x000fe20008410000 */
[----:B------:R-:W-:Y:S02]  /*0e80*/  HADD2.F32 R119, -RZ, R7.H0_H0 ;  /* 0x20000007ff777230 */ /* 0x000fe40000004100 */
[----:B------:R-:W-:Y:S02]  /*0e90*/  HADD2.F32 R4, -RZ, R4.H1_H1 ;  /* 0x30000004ff047230 */ /* 0x000fe40000004100 */
[----:B------:R-:W-:Y:S01]  /*0ea0*/  FMUL.FTZ R117, R117, UR4 ;  /* 0x0000000475757c20 */ /* 0x000fe20008410000 */
[----:B------:R-:W-:-:S02]  /*0eb0*/  HADD2.F32 R9, -RZ, R5.H1_H1 ;  /* 0x30000005ff097230 */ /* 0x000fc40000004100 */
[----:B------:R-:W-:Y:S01]  /*0ec0*/  FMUL.FTZ R5, R2, UR4 ;  /* 0x0000000402057c20 */ /* 0x000fe20008410000 */
[----:B------:R-:W-:Y:S02]  /*0ed0*/  HADD2.F32 R6, -RZ, R6.H1_H1 ;  /* 0x30000006ff067230 */ /* 0x000fe40000004100 */
[----:B------:R-:W-:Y:S01]  /*0ee0*/  FMUL.FTZ R116, R4, UR4 ;  /* 0x0000000404747c20 */ /* 0x000fe20008410000 */
[----:B------:R-:W-:Y:S02]  /*0ef0*/  HADD2.F32 R7, -RZ, R7.H1_H1 ;  /* 0x30000007ff077230 */ /* 0x000fe40000004100 */
        /* <DEDUP_REMOVED lines=10> */
[----:B------:R-:W-:Y:S01]  /*0fa0*/  FMUL.FTZ R5, R118, R99 ;  /* 0x0000006376057220 */ /* 0x000fe20000410000 */
[----:B------:R-:W-:-:S02]  /*0fb0*/  FMUL.FTZ R3, R116, R97 ;  /* 0x0000006174037220 */ /* 0x000fc40000410000 */
[----:B------:R-:W-:Y:S02]  /*0fc0*/  F2FP.F16.F32.PACK_AB R119, R9, R0 ;  /* 0x000000000977723e */ /* 0x000fe400000000ff */
[----:B------:R-:W-:Y:S02]  /*0fd0*/  F2FP.F16.F32.PACK_AB R118, R7, R2 ;  /* 0x000000020776723e */ /* 0x000fe400000000ff */
[----:B------:R-:W-:Y:S02]  /*0fe0*/  F2FP.F16.F32.PACK_AB R117, R5, R4 ;  /* 0x000000040575723e */ /* 0x000fe400000000ff */
[----:B------:R-:W-:-:S07]  /*0ff0*/  F2FP.F16.F32.PACK_AB R116, R3, R6 ;  /* 0x000000060374723e */ /* 0x000fce00000000ff */
.L_x_13470:
[----:B------:R-:W0:Y:S02]  /*1000*/  LDC.64 R144, c[0x0][0x3a8] ;  /* 0x0000ea00ff907b82 */ /* 0x000e240000000a00 */
[C---:B0-----:R-:W-:Y:S01]  /*1010*/  IMAD.WIDE.U32 R146, R143.reuse, 0x10, R144 ;  /* 0x000000108f927825 */ /* 0x041fe200078e0090 */
[----:B------:R-:W-:-:S04]  /*1020*/  IADD3 R144, PT, PT, R143, 0x80, RZ ;  /* 0x000000808f907810 */ /* 0x000fc80007ffe0ff */
[----:B------:R0:W-:Y:S03]  /*1030*/  STG.E.128 desc[UR8][R146.64], R116 ;  /* 0x0000007492007986 */ /* 0x0001e6000c101d08 */
.L_x_13468:
[----:B-1--4-:R-:W-:Y:S05]  /*1040*/  BSYNC.RECONVERGENT B0 ;  /* 0x0000000000007941 */ /* 0x012fea0003800200 */
.L_x_13467:
        /* <DEDUP_REMOVED lines=12> */
[--C-:B0----5:R-:W-:Y:S02]  /*1110*/  HADD2.F32 R121, -RZ, R117.reuse.H0_H0 ;  /* 0x20000075ff797230 */ /* 0x121fe40000004100 */
[----:B------:R-:W-:Y:S02]  /*1120*/  HADD2.F32 R122, -RZ, R117.H1_H1 ;  /* 0x30000075ff7a7230 */ /* 0x000fe40000004100 */
[----:B------:R-:W-:Y:S02]  /*1130*/  HADD2.F32 R15, -RZ, R116.H0_H0 ;  /* 0x20000074ff0f7230 */ /* 0x000fe40000004100 */
[----:B------:R-:W-:Y:S01]  /*1140*/  FMUL.FTZ R121, R121, UR4 ;  /* 0x0000000479797c20 */ /* 0x000fe20008410000 */
[----:B------:R-:W-:Y:S02]  /*1150*/  HADD2.F32 R117, -RZ, R118.H0_H0 ;  /* 0x20000076ff757230 */ /* 0x000fe40000004100 */
[----:B------:R-:W-:Y:S02]  /*1160*/  HADD2.F32 R120, -RZ, R116.H1_H1 ;  /* 0x30000074ff787230 */ /* 0x000fe40000004100 */
[----:B------:R-:W-:Y:S01]  /*1170*/  FMUL.FTZ R15, R15, UR4 ;  /* 0x000000040f0f7c20 */ /* 0x000fe20008410000 */
[----:B------:R-:W-:-:S02]  /*1180*/  HADD2.F32 R123, -RZ, R119.H0_H0 ;  /* 0x20000077ff7b7230 */ /* 0x000fc40000004100 */
[----:B------:R-:W-:Y:S01]  /*1190*/  FMUL.FTZ R117, R117, UR4 ;  /* 0x0000000475757c20 */ /* 0x000fe20008410000 */
[----:B------:R-:W-:Y:S02]  /*11a0*/  HADD2.F32 R126, -RZ, R118.H1_H1 ;  /* 0x30000076ff7e7230 */ /* 0x000fe40000004100 */
[----:B------:R-:W-:Y:S02]  /*11b0*/  HADD2.F32 R116, -RZ, R16.H0_H0 ;  /* 0x20000010ff747230 */ /* 0x000fe40000004100 */
[----:B------:R-:W-:Y:S01]  /*11c0*/  FMUL.FTZ R125, R123, UR4 ;  /* 0x000000047b7d7c20 */ /* 0x000fe20008410000 */
[----:B------:R-:W-:Y:S02]  /*11d0*/  HADD2.F32 R124, -RZ, R18.H0_H0 ;  /* 0x20000012ff7c7230 */ /* 0x000fe40000004100 */
[----:B------:R-:W-:Y:S02]  /*11e0*/  HADD2.F32 R118, -RZ, R17.H0_H0 ;  /* 0x20000011ff767230 */ /* 0x000fe40000004100 */
[----:B------:R-:W-:Y:S01]  /*11f0*/  FFMA.FTZ R15, R15, R72, R116 ;  /* 0x000000480f0f7223 */ /* 0x000fe20000010074 */
[----:B------:R-:W-:-:S02]  /*1200*/  HADD2.F32 R147, -RZ, R119.H1_H1 ;  /* 0x30000077ff937230 */ /* 0x000fc40000004100 */
[----:B------:R-:W-:Y:S01]  /*1210*/  FFMA.FTZ R123, R117, R68, R124 ;  /* 0x00000044757b7223 */ /* 0x000fe2000001007c */
[----:B------:R-:W-:Y:S02]  /*1220*/  HADD2.F32 R146, -RZ, R19.H0_H0 ;  /* 0x20000013ff927230 */ /* 0x000fe40000004100 */
[----:B------:R-:W-:Y:S01]  /*1230*/  FFMA.FTZ R121, R121, R74, R118 ;  /* 0x0000004a79797223 */ /* 0x000fe20000010076 */
[----:B------:R-:W-:Y:S02]  /*1240*/  HADD2.F32 R117, -RZ, R16.H1_H1 ;  /* 0x30000010ff757230 */ /* 0x000fe40000004100 */
[----:B------:R-:W-:Y:S01]  /*1250*/  FMUL.FTZ R116, R126, UR4 ;  /* 0x000000047e747c20 */ /* 0x000fe20008410000 */
[----:B------:R-:W-:Y:S02]  /*1260*/  HADD2.F32 R119, -RZ, R17.H1_H1 ;  /* 0x30000011ff777230 */ /* 0x000fe40000004100 */
[----:B------:R-:W-:Y:S01]  /*1270*/  FMUL.FTZ R118, R147, UR4 ;  /* 0x0000000493767c20 */ /* 0x000fe20008410000 */
[----:B------:R-:W-:-:S02]  /*1280*/  HADD2.F32 R145, -RZ, R18.H1_H1 ;  /* 0x30000012ff917230 */ /* 0x000fc40000004100 */
[----:B------:R-:W-:Y:S01]  /*1290*/  FMUL.FTZ R124, R122, UR4 ;  /* 0x000000047a7c7c20 */ /* 0x000fe20008410000 */
[----:B------:R-:W-:Y:S02]  /*12a0*/  HADD2.F32 R149, -RZ, R19.H1_H1 ;  /* 0x30000013ff957230 */ /* 0x000fe40000004100 */
[----:B------:R-:W-:Y:S01]  /*12b0*/  FMUL.FTZ R126, R120, UR4 ;  /* 0x00000004787e7c20 */ /* 0x000fe20008410000 */
[----:B------:R-:W-:Y:S01]  /*12c0*/  FFMA.FTZ R125, R125, R70, R146 ;  /* 0x000000467d7d7223 */ /* 0x000fe20000010092 */
[----:B------:R-:W-:Y:S01]  /*12d0*/  FFMA.FTZ R122, R116, R69, R145 ;  /* 0x00000045747a7223 */ /* 0x000fe20000010091 */
[----:B------:R-:W-:Y:S01]  /*12e0*/  FFMA.FTZ R124, R124, R75, R119 ;  /* 0x0000004b7c7c7223 */ /* 0x000fe20000010077 */
[----:B------:R-:W-:Y:S01]  /*12f0*/  FFMA.FTZ R120, R118, R71, R149 ;  /* 0x0000004776787223 */ /* 0x000fe20000010095 */
[----:B------:R-:W-:Y:S02]  /*1300*/  FFMA.FTZ R126, R126, R73, R117 ;  /* 0x000000497e7e7223 */ /* 0x000fe40000010075 */
[----:B------:R-:W-:-:S02]  /*1310*/  F2FP.F16.F32.PACK_AB R118, R122, R123 ;  /* 0x0000007b7a76723e */ /* 0x000fc400000000ff */
[----:B------:R-:W-:Y:S02]  /*1320*/  F2FP.F16.F32.PACK_AB R119, R120, R125 ;  /* 0x0000007d7877723e */ /* 0x000fe400000000ff */
[----:B------:R-:W-:Y:S02]  /*1330*/  F2FP.F16.F32.PACK_AB R117, R124, R121 ;  /* 0x000000797c75723e */ /* 0x000fe400000000ff */
[----:B------:R-:W-:Y:S01]  /*1340*/  F2FP.F16.F32.PACK_AB R116, R126, R15 ;  /* 0x0000000f7e74723e */ /* 0x000fe200000000ff */
[----:B------:R-:W-:Y:S06]  /*1350*/  BRA `(.L_x_13474) ;  /* 0x0000000000707947 */ /* 0x000fec0003800000 */
.L_x_13473:
[----:B-----5:R-:W-:Y:S02]  /*1360*/  HADD2.F32 R15, -RZ, R116.H0_H0 ;  /* 0x20000074ff0f7230 */ /* 0x020fe40000004100 */
[----:B0-----:R-:W-:Y:S02]  /*1370*/  HADD2.F32 R120, -RZ, R117.H0_H0 ;  /* 0x20000075ff787230 */ /* 0x001fe40000004100 */
[----:B------:R-:W-:Y:S02]  /*1380*/  HADD2.F32 R122, -RZ, R118.H0_H0 ;  /* 0x20000076ff7a7230 */ /* 0x000fe40000004100 */
[----:B------:R-:W-:Y:S01]  /*1390*/  FMUL.FTZ R15, R15, UR4 ;  /* 0x000000040f0f7c20 */ /* 0x000fe20008410000 */
[----:B------:R-:W-:Y:S02]  /*13a0*/  HADD2.F32 R125, -RZ, R119.H0_H0 ;  /* 0x20000077ff7d7230 */ /* 0x000fe40000004100 */
[----:B------:R-:W-:Y:S01]  /*13b0*/  FMUL.FTZ R121, R120, UR4 ;  /* 0x0000000478797c20 */ /* 0x000fe20008410000 */
[----:B------:R-:W-:-:S02]  /*13c0*/  HADD2.F32 R116, -RZ, R116.H1_H1 ;  /* 0x30000074ff747230 */ /* 0x000fc40000004100 */
[----:B------:R-:W-:Y:S01]  /*13d0*/  FMUL.FTZ R123, R122, UR4 ;  /* 0x000000047a7b7c20 */ /* 0x000fe20008410000 */
[----:B------:R-:W-:Y:S02]  /*13e0*/  HADD2.F32 R117, -RZ, R117.H1_H1 ;  /* 0x30000075ff757230 */ /* 0x000fe40000004100 */
[----:B------:R-:W-:Y:S01]  /*13f0*/  FMUL.FTZ R125, R125, UR4 ;  /* 0x000000047d7d7c20 */ /* 0x000fe20008410000 */
[----:B------:R-:W-:Y:S02]  /*1400*/  HADD2.F32 R118, -RZ, R118.H1_H1 ;  /* 0x30000076ff767230 */ /* 0x000fe40000004100 */
[----:B------:R-:W-:Y:S01]  /*1410*/  FMUL.FTZ R116, R116, UR4 ;  /* 0x0000000474747c20 */ /* 0x000fe20008410000 */
[----:B------:R-:W-:Y:S02]  /*1420*/  HADD2.F32 R119, -RZ, R119.H1_H1 ;  /* 0x30000077ff777230 */ /* 0x000fe40000004100 */
        /* <DEDUP_REMOVED lines=15> */
.L_x_13474:
[----:B------:R-:W0:Y:S02]  /*1520*/  LDC.64 R146, c[0x0][0x3a8] ;  /* 0x0000ea00ff927b82 */ /* 0x000e240000000a00 */
[C---:B0-----:R-:W-:Y:S01]  /*1530*/  IMAD.WIDE.U32 R146, R144.reuse, 0x10, R146 ;  /* 0x0000001090927825 */ /* 0x041fe200078e0092 */
[----:B------:R-:W-:-:S04]  /*1540*/  IADD3 R144, PT, PT, R144, 0x80, RZ ;  /* 0x0000008090907810 */ /* 0x000fc80007ffe0ff */
[----:B------:R1:W-:Y:S03]  /*1550*/  STG.E.128 desc[UR8][R146.64], R116 ;  /* 0x0000007492007986 */ /* 0x0003e6000c101d08 */
.L_x_13472:
[----:B------:R-:W-:Y:S05]  /*1560*/  BSYNC.RECONVERGENT B0 ;  /* 0x0000000000007941 */ /* 0x000fea0003800200 */
.L_x_13471:
        /* <DEDUP_REMOVED lines=13> */
[----:B0-----:R-:W-:Y:S02]  /*1640*/  HADD2.F32 R128, -RZ, R117.H0_H0 ;  /* 0x20000075ff807230 */ /* 0x001fe40000004100 */
[----:B------:R-:W-:Y:S02]  /*1650*/  HADD2.F32 R130, -RZ, R118.H0_H0 ;  /* 0x20000076ff827230 */ /* 0x000fe40000004100 */
[----:B------:R-:W-:Y:S01]  /*1660*/  FMUL.FTZ R127, R127, UR4 ;  /* 0x000000047f7f7c20 */ /* 0x000fe20008410000 */
        /* <DEDUP_REMOVED lines=8> */
[----:B------:R-:W-:Y:S02]  /*16f0*/  HADD2.F32 R118, -RZ, R118.H1_H1 ;  /* 0x30000076ff767230 */ /* 0x000fe40000004100 */
[----:B------:R-:W-:Y:S01]  /*1700*/  FMUL.FTZ R116, R116, UR4 ;  /* 0x0000000474747c20 */ /* 0x000fe20008410000 */
[----:B------:R-:W-:-:S02]  /*1710*/  HADD2.F32 R119, -RZ, R119.H1_H1 ;  /* 0x30000077ff777230 */ /* 0x000fc40000004100 */
[----:B------:R-:W-:Y:S01]  /*1720*/  FMUL.FTZ R130, R117, UR4 ;  /* 0x0000000475827c20 */ /* 0x000fe20008410000 */
[----:B------:R-:W-:Y:S02]  /*1730*/  HADD2.F32 R146, -RZ, R17.H0_H0 ;  /* 0x20000011ff927230 */ /* 0x000fe40000004100 */
[----:B------:R-:W-:Y:S01]  /*1740*/  FMUL.FTZ R118, R118, UR4 ;  /* 0x0000000476767c20 */ /* 0x000fe20008410000 */
[----:B------:R-:W-:Y:S02]  /*1750*/  HADD2.F32 R148, -RZ, R18.H0_H0 ;  /* 0x20000012ff947230 */ /* 0x000fe40000004100 */
[----:B------:R-:W-:Y:S01]  /*1760*/  FMUL.FTZ R134, R119, UR4 ;  /* 0x0000000477867c20 */ /* 0x000fe20008410000 */
[----:B------:R-:W-:Y:S02]  /*1770*/  HADD2.F32 R150, -RZ, R19.H0_H0 ;  /* 0x20000013ff967230 */ /* 0x000fe40000004100 */
[----:B------:R-:W-:Y:S01]  /*1780*/  FFMA.FTZ R129, R129, R50, R146 ;  /* 0x0000003281817223 */ /* 0x000fe20000010092 */
[----:B------:R-:W-:-:S02]  /*1790*/  HADD2.F32 R145, -RZ, R16.H1_H1 ;  /* 0x30000010ff917230 */ /* 0x000fc40000004100 */
[----:B------:R-:W-:Y:S01]  /*17a0*/  FFMA.FTZ R131, R131, R44, R148 ;  /* 0x0000002c83837223 */ /* 0x000fe20000010094 */
[----:B------:R-:W-:Y:S02]  /*17b0*/  HADD2.F32 R147, -RZ, R17.H1_H1 ;  /* 0x30000011ff937230 */ /* 0x000fe40000004100 */
[----:B------:R-:W-:Y:S01]  /*17c0*/  FFMA.FTZ R133, R133, R46, R150 ;  /* 0x0000002e85857223 */ /* 0x000fe20000010096 */
[----:B------:R-:W-:Y:S02]  /*17d0*/  HADD2.F32 R149, -RZ, R18.H1_H1 ;  /* 0x30000012ff957230 */ /* 0x000fe40000004100 */
[----:B------:R-:W-:Y:S01]  /*17e0*/  FFMA.FTZ R128, R116, R49, R145 ;  /* 0x0000003174807223 */ /* 0x000fe20000010091 */
        /* <DEDUP_REMOVED lines=9> */
.L_x_13477:
        /* <DEDUP_REMOVED lines=28> */
.L_x_13478:
[----:B------:R-:W0:Y:S02]  /*1a40*/  LDC.64 R146, c[0x0][0x3a8] ;  /* 0x0000ea00ff927b82 */ /* 0x000e240000000a00 */
[C---:B0-----:R-:W-:Y:S01]  /*1a50*/  IMAD.WIDE.U32 R146, R144.reuse, 0x10, R146 ;  /* 0x0000001090927825 */ /* 0x041fe200078e0092 */
[----:B------:R-:W-:-:S04]  /*1a60*/  IADD3 R144, PT, PT, R144, 0x80, RZ ;  /* 0x0000008090907810 */ /* 0x000fc80007ffe0ff */
[----:B------:R2:W-:Y:S03]  /*1a70*/  STG.E.128 desc[UR8][R146.64], R116 ;  /* 0x0000007492007986 */ /* 0x0005e6000c101d08 */
.L_x_13476:
[----:B------:R-:W-:Y:S05]  /*1a80*/  BSYNC.RECONVERGENT B0 ;  /* 0x0000000000007941 */ /* 0x000fea0003800200 */
.L_x_13475:
        /* <DEDUP_REMOVED lines=49> */
.L_x_13481:
        /* <DEDUP_REMOVED lines=28> */
.L_x_13482:
[----:B------:R-:W0:Y:S02]  /*1f60*/  LDC.64 R146, c[0x0][0x3a8] ;  /* 0x0000ea00ff927b82 */ /* 0x000e240000000a00 */
[----:B0-----:R-:W-:-:S05]  /*1f70*/  IMAD.WIDE.U32 R146, R144, 0x10, R146 ;  /* 0x0000001090927825 */ /* 0x001fca00078e0092 */
[----:B------:R3:W-:Y:S02]  /*1f80*/  STG.E.128 desc[UR8][R146.64], R116 ;  /* 0x0000007492007986 */ /* 0x0007e4000c101d08 */
.L_x_13480:
[----:B------:R-:W-:Y:S05]  /*1f90*/  BSYNC.RECONVERGENT B0 ;  /* 0x0000000000007941 */ /* 0x000fea0003800200 */
.L_x_13479:
        /* <DEDUP_REMOVED lines=142> */
.L_x_13484:
[----:B------:R-:W-:Y:S05]  /*2880*/  BSYNC.RECONVERGENT B0 ;  /* 0x0000000000007941 */ /* 0x000fea0003800200 */
.L_x_13483:
        /* <DEDUP_REMOVED lines=91> */
.L_x_13486:
[----:B------:R-:W-:Y:S05]  /*2e40*/  BSYNC.RECONVERGENT B0 ;  /* 0x0000000000007941 */ /* 0x000fea0003800200 */
.L_x_13485:
        /* <DEDUP_REMOVED lines=34> */
.L_x_13488:
[----:B------:R-:W-:Y:S05]  /*3070*/  BSYNC.RECONVERGENT B0 ;  /* 0x0000000000007941 */ /* 0x000fea0003800200 */
.L_x_13487:
        /* <DEDUP_REMOVED lines=34> */
.L_x_13490:
[----:B------:R-:W-:Y:S05]  /*32a0*/  BSYNC.RECONVERGENT B0 ;  /* 0x0000000000007941 */ /* 0x000fea0003800200 */
.L_x_13489:
        /* <DEDUP_REMOVED lines=33> */
.L_x_13492:
[----:B------:R-:W-:Y:S05]  /*34c0*/  BSYNC.RECONVERGENT B0 ;  /* 0x0000000000007941 */ /* 0x000fea0003800200 */
.L_x_13491:
[----:B------:R-:W-:Y:S02]  /*34d0*/  UIADD3 UR6, UPT, UPT, UR6, UR16, URZ ;  /* 0x0000001006067290 */ /* 0x000fe4000fffe0ff */
[----:B------:R-:W-:Y:S02]  /*34e0*/  UPLOP3.LUT UP2, UPT, UPT, UPT, UP2, 0x40, 0x4 ;  /* 0x000000000004789c */ /* 0x000fe40003f4e820 */
[----:B------:R-:W-:-:S09]  /*34f0*/  UISETP.GE.AND UP1, UPT, UR6, UR17, UPT ;  /* 0x000000110600728c */ /* 0x000fd2000bf26270 */
[----:B------:R-:W-:Y:S05]  /*3500*/  BRA.U !UP1, `(.L_x_13493) ;  /* 0xffffffd509447547 */ /* 0x000fea000b83ffff */
[----:B------:R-:W-:Y:S05]  /*3510*/  EXIT ;  /* 0x000000000000794d */ /* 0x000fea0003800000 */
.L_x_13494:
        /* <DEDUP_REMOVED lines=14> */
.L_x_27282:


//--------------------- .text._ZN10layer_norm13ln_fwd_kernelINS_13Kernel_traitsIf6__halfS2_S2_fjLj4096ELj1ELj1ELj4ELj16ENS_18Kernel_traits_baseILj4096EfS2_S2_S2_fjLj128EEEEELb0ELb1ELb0ELb1EEEvNS_9FwdParamsE --------------------------
	.section	.text._ZN10layer_norm13ln_fwd_kernelINS_13Kernel_traitsIf6__halfS2_S2_fjLj4096ELj1ELj1ELj4ELj16ENS_18Kernel_traits_baseILj4096EfS2_S2_S2_fjLj128EEEEELb0ELb1ELb0ELb1EEEvNS_9FwdParamsE,"ax",@progbits
	.align	128
        .global         _ZN10layer_norm13ln_fwd_kernelINS_13Kernel_traitsIf6__halfS2_S2_fjLj4096ELj1ELj1ELj4ELj16ENS_18Kernel_traits_baseILj4096EfS2_S2_S2_fjLj128EEEEELb0ELb1ELb0ELb1EEEvNS_9FwdParamsE
        .type           _ZN10layer_norm13ln_fwd_kernelINS_13Kernel_traitsIf6__halfS2_S2_fjLj4096ELj1ELj1ELj4ELj16ENS_18Kernel_traits_baseILj4096EfS2_S2_S2_fjLj128EEEEELb0ELb1ELb0ELb1EEEvNS_9FwdParamsE,@function
        .size           _ZN10layer_norm13ln_fwd_kernelINS_13Kernel_traitsIf6__halfS2_S2_fjLj4096ELj1ELj1ELj4ELj16ENS_18Kernel_traits_baseILj4096EfS2_S2_S2_fjLj128EEEEELb0ELb1ELb0ELb1EEEvNS_9FwdParamsE,(.L_x_27283 - _ZN10layer_norm13ln_fwd_kernelINS_13Kernel_traitsIf6__halfS2_S2_fjLj4096ELj1ELj1ELj4ELj16ENS_18Kernel_traits_baseILj4096EfS2_S2_S2_fjLj128EEEEELb0ELb1ELb0ELb1EEEvNS_9FwdParamsE)
        .other          _ZN10layer_norm13ln_fwd_kernelINS_13Kernel_traitsIf6__halfS2_S2_fjLj4096ELj1ELj1ELj4ELj16ENS_18Kernel_traits_baseILj4096EfS2_S2_S2_fjLj128EEEEELb0ELb1ELb0ELb1EEEvNS_9FwdParamsE,@"STO_CUDA_ENTRY STV_DEFAULT"
_ZN10layer_norm13ln_fwd_kernelINS_13Kernel_traitsIf6__halfS2_S2_fjLj4096ELj1ELj1ELj4ELj16ENS_18Kernel_traits_baseILj4096EfS2_S2_S2_fjLj128EEEEELb0ELb1ELb0ELb1EEEvNS_9FwdParamsE:
.text._ZN10layer_norm13ln_fwd_kernelINS_13Kernel_traitsIf6__halfS2_S2_fjLj4096ELj1ELj1ELj4ELj16ENS_18Kernel_traits_baseILj4096EfS2_S2_S2_fjLj128EEEEELb0ELb1ELb0ELb1EEEvNS_9FwdParamsE:
        /* <DEDUP_REMOVED lines=41> */
.L_x_13495:
        /* <DEDUP_REMOVED lines=36> */
.L_x_13496:
        /* <DEDUP_REMOVED lines=12> */
.L_x_13507:
        /* <DEDUP_REMOVED lines=36> */
[----:B--2---:R-:W-:Y:S02]  /*07d0*/  HADD2.F32 R8, -RZ, R16.H0_H0 ;  /* 0x20000010ff087230 */ /* 0x004fe40000004100 */
[----:B------:R-:W-:Y:S02]  /*07e0*/  HADD2.F32 R6, -RZ, R17.H0_H0 ;  /* 0x20000011ff067230 */ /* 0x000fe40000004100 */
[----:B------:R-:W-:Y:S02]  /*07f0*/  HADD2.F32 R4, -RZ, R18.H0_H0 ;  /* 0x20000012ff047230 */ /* 0x000fe40000004100 */
[----:B------:R-:W-:Y:S01]  /*0800*/  FFMA.FTZ R8, R3, R48, R8 ;  /* 0x0000003003087223 */ /* 0x000fe20000010008 */
[--C-:B------:R-:W-:Y:S02]  /*0810*/  HADD2.F32 R2, -RZ, R19.reuse.H0_H0 ;  /* 0x20000013ff027230 */ /* 0x100fe40000004100 */
        /* <DEDUP_REMOVED lines=16> */
.L_x_13497:
[--C-:B-----5:R-:W-:Y:S02]  /*0920*/  HADD2.F32 R3, -RZ, R4.reuse.H0_H0 ;  /* 0x20000004ff037230 */ /* 0x120fe40000004100 */
[----:B------:R-:W-:Y:S02]  /*0930*/  HADD2.F32 R15, -RZ, R5.H0_H0 ;  /* 0x20000005ff0f7230 */ /* 0x000fe40000004100 */
[----:B------:R-:W-:Y:S02]  /*0940*/  HADD2.F32 R121, -RZ, R7.H0_H0 ;  /* 0x20000007ff797230 */ /* 0x000fe40000004100 */
        /* <DEDUP_REMOVED lines=25> */
.L_x_13498:
        /* <DEDUP_REMOVED lines=10> */
[----:B0----5:R-:W-:Y:S02]  /*0b80*/  HADD2.F32 R15, -RZ, R120.H0_H0 ;  /* 0x20000078ff0f7230 */ /* 0x021fe40000004100 */
[----:B------:R-:W-:Y:S02]  /*0b90*/  HADD2.F32 R119, -RZ, R121.H0_H0 ;  /* 0x20000079ff777230 */ /* 0x000fe40000004100 */
[--C-:B------:R-:W-:Y:S02]  /*0ba0*/  HADD2.F32 R129, -RZ, R123.reuse.H0_H0 ;  /* 0x2000007bff817230 */ /* 0x100fe40000004100 */
[-C--:B------:R-:W-:Y:S01]  /*0bb0*/  FMUL.FTZ R15, R15, R146.reuse ;  /* 0x000000920f0f7220 */ /* 0x080fe20000410000 */
[----:B------:R-:W-:Y:S02]  /*0bc0*/  HADD2.F32 R125, -RZ, R122.H0_H0 ;  /* 0x2000007aff7d7230 */ /* 0x000fe40000004100 */
        /* <DEDUP_REMOVED lines=15> */
[----:B------:R-:W-:Y:S02]  /*0cc0*/  HADD2.F32 R127, -RZ, R122.H1_H1 ;  /* 0x3000007aff7f7230 */ /* 0x000fe40000004100 */
[----:B------:R-:W-:Y:S01]  /*0cd0*/  FMUL.FTZ R116, R117, R146 ;  /* 0x0000009275747220 */ /* 0x000fe20000410000 */
[----:B------:R-:W-:-:S02]  /*0ce0*/  HADD2.F32 R15, -RZ, R16.H1_H1 ;  /* 0x30000010ff0f7230 */ /* 0x000fc40000004100 */
[-C--:B------:R-:W-:Y:S01]  /*0cf0*/  FMUL.FTZ R128, R121, R146.reuse ;  /* 0x0000009279807220 */ /* 0x080fe20000410000 */
[----:B------:R-:W-:Y:S02]  /*0d00*/  HADD2.F32 R119, -RZ, R17.H1_H1 ;  /* 0x30000011ff777230 */ /* 0x000fe40000004100 */
[----:B------:R-:W-:Y:S01]  /*0d10*/  FMUL.FTZ R14, R127, R146 ;  /* 0x000000927f0e7220 */ /* 0x000fe20000410000 */
        /* <DEDUP_REMOVED lines=11> */
.L_x_13499:
[--C-:B0----5:R-:W-:Y:S02]  /*0dd0*/  HADD2.F32 R15, -RZ, R120.reuse.H0_H0 ;  /* 0x20000078ff0f7230 */ /* 0x121fe40000004100 */
[----:B------:R-:W-:Y:S02]  /*0de0*/  HADD2.F32 R117, -RZ, R120.H1_H1 ;  /* 0x30000078ff757230 */ /* 0x000fe40000004100 */
[----:B------:R-:W-:Y:S02]  /*0df0*/  HADD2.F32 R119, -RZ, R121.H0_H0 ;  /* 0x20000079ff777230 */ /* 0x000fe40000004100 */
[-C--:B------:R-:W-:Y:S01]  /*0e00*/  FMUL.FTZ R15, R15, R146.reuse ;  /* 0x000000920f0f7220 */ /* 0x080fe20000410000 */
[----:B------:R-:W-:Y:S02]  /*0e10*/  HADD2.F32 R129, -RZ, R123.H0_H0 ;  /* 0x2000007bff817230 */ /* 0x000fe40000004100 */
        /* <DEDUP_REMOVED lines=23> */
.L_x_13500:
        /* <DEDUP_REMOVED lines=15> */
[----:B------:R-:W-:-:S02]  /*1080*/  HADD2.F32 R138, -RZ, R18.H0_H0 ;  /* 0x20000012ff8a7230 */ /* 0x000fc40000004100 */
[----:B------:R-:W-:Y:S01]  /*1090*/  FMUL.FTZ R141, R141, R146 ;  /* 0x000000928d8d7220 */ /* 0x000fe20000410000 */
[----:B------:R-:W-:Y:S02]  /*10a0*/  HADD2.F32 R136, -RZ, R19.H0_H0 ;  /* 0x20000013ff887230 */ /* 0x000fe40000004100 */
[----:B------:R-:W-:Y:S01]  /*10b0*/  FFMA.FTZ R142, R117, R32, R142 ;  /* 0x00000020758e7223 */ /* 0x000fe2000001008e */
[--C-:B------:R-:W-:Y:S02]  /*10c0*/  HADD2.F32 R135, -RZ, R121.reuse.H0_H0 ;  /* 0x20000079ff877230 */ /* 0x100fe40000004100 */
[----:B------:R-:W-:Y:S01]  /*10d0*/  FFMA.FTZ R138, R137, R28, R138 ;  /* 0x0000001c898a7223 */ /* 0x000fe2000001008a */
[----:B------:R-:W-:Y:S02]  /*10e0*/  HADD2.F32 R119, -RZ, R120.H1_H1 ;  /* 0x30000078ff777230 */ /* 0x000fe40000004100 */
[----:B------:R-:W-:Y:S01]  /*10f0*/  FFMA.FTZ R136, R141, R30, R136 ;  /* 0x0000001e8d887223 */ /* 0x000fe20000010088 */
[----:B------:R-:W-:-:S02]  /*1100*/  HADD2.F32 R121, -RZ, R121.H1_H1 ;  /* 0x30000079ff797230 */ /* 0x000fc40000004100 */
[-C--:B------:R-:W-:Y:S01]  /*1110*/  FMUL.FTZ R135, R135, R146.reuse ;  /* 0x0000009287877220 */ /* 0x080fe20000410000 */
[----:B------:R-:W-:Y:S02]  /*1120*/  HADD2.F32 R139, -RZ, R122.H1_H1 ;  /* 0x3000007aff8b7230 */ /* 0x000fe40000004100 */
[-C--:B------:R-:W-:Y:S01]  /*1130*/  FMUL.FTZ R116, R119, R146.reuse ;  /* 0x0000009277747220 */ /* 0x080fe20000410000 */
[----:B------:R-:W-:Y:S02]  /*1140*/  HADD2.F32 R123, -RZ, R123.H1_H1 ;  /* 0x3000007bff7b7230 */ /* 0x000fe40000004100 */
[-C--:B------:R-:W-:Y:S01]  /*1150*/  FMUL.FTZ R118, R121, R146.reuse ;  /* 0x0000009279767220 */ /* 0x080fe20000410000 */
[----:B------:R-:W-:Y:S02]  /*1160*/  HADD2.F32 R140, -RZ, R17.H0_H0 ;  /* 0x20000011ff8c7230 */ /* 0x000fe40000004100 */
[----:B------:R-:W-:Y:S01]  /*1170*/  FMUL.FTZ R120, R139, R146 ;  /* 0x000000928b787220 */ /* 0x000fe20000410000 */
[----:B------:R-:W-:-:S02]  /*1180*/  HADD2.F32 R137, -RZ, R16.H1_H1 ;  /* 0x30000010ff897230 */ /* 0x000fc40000004100 */
[----:B------:R-:W-:Y:S01]  /*1190*/  FMUL.FTZ R122, R123, R146 ;  /* 0x000000927b7a7220 */ /* 0x000fe20000410000 */
        /* <DEDUP_REMOVED lines=13> */
.L_x_13501:
[----:B-----5:R-:W-:Y:S02]  /*1270*/  HADD2.F32 R135, -RZ, R121.H0_H0 ;  /* 0x20000079ff877230 */ /* 0x020fe40000004100 */
[----:B-1----:R-:W-:Y:S02]  /*1280*/  HADD2.F32 R137, -RZ, R122.H0_H0 ;  /* 0x2000007aff897230 */ /* 0x002fe40000004100 */
        /* <DEDUP_REMOVED lines=26> */
.L_x_13502:
        /* <DEDUP_REMOVED lines=27> */
[--C-:B------:R-:W-:Y:S02]  /*15e0*/  HADD2.F32 R148, -RZ, R18.reuse.H0_H0 ;  /* 0x20000012ff947230 */ /* 0x100fe40000004100 */
[----:B------:R-:W-:Y:S01]  /*15f0*/  FFMA.FTZ R146, R117, R24, R132 ;  /* 0x0000001875927223 */ /* 0x000fe20000010084 */
[----:B------:R-:W-:Y:S02]  /*1600*/  HADD2.F32 R147, -RZ, R18.H1_H1 ;  /* 0x30000012ff937230 */ /* 0x000fe40000004100 */
        /* <DEDUP_REMOVED lines=16> */
.L_x_13503:
        /* <DEDUP_REMOVED lines=28> */
.L_x_13504:
        /* <DEDUP_REMOVED lines=129> */
.L_x_13506:
[----:B------:R-:W-:Y:S05]  /*20e0*/  BSYNC.RECONVERGENT B0 ;  /* 0x0000000000007941 */ /* 0x000fea0003800200 */
.L_x_13505:
        /* <DEDUP_REMOVED lines=106> */
[----:B0-----:R-:W-:Y:S01]  /*2790*/  F2FP.F16.F32.PACK_AB R119, R10, R9 ;  /* 0x000000090a77723e */ /* 0x001fe200000000ff */
[C---:B------:R-:W-:Y:S01]  /*27a0*/  FMUL.FTZ R9, R120.reuse, R126 ;  /* 0x0000007e78097220 */ /* 0x040fe20000410000 */
[----:B------:R-:W-:Y:S01]  /*27b0*/  F2FP.F16.F32.PACK_AB R118, R7, R2 ;  /* 0x000000020776723e */ /* 0x000fe200000000ff */
        /* <DEDUP_REMOVED lines=14> */
[----:B------:R-:W-:Y:S01]  /*28a0*/  F2FP.F16.F32.PACK_AB R6, R9, R6 ;  /* 0x000000060906723e */ /* 0x000fe200000000ff */
[----:B------:R-:W-:Y:S01]  /*28b0*/  FMUL.FTZ R9, R120, R134 ;  /* 0x0000008678097220 */ /* 0x000fe20000410000 */
[----:B------:R-:W-:Y:S01]  /*28c0*/  IMAD.WIDE.U32 R164, R135, 0x10, R116 ;  /* 0x0000001087a47825 */ /* 0x000fe200078e0074 */
[----:B------:R-:W-:-:S03]  /*28d0*/  F2FP.F16.F32.PACK_AB R116, R0, R7 ;  /* 0x000000070074723e */ /* 0x000fc600000000ff */
[----:B------:R-:W-:Y:S01]  /*28e0*/  FMUL.FTZ R0, R120, R15 ;  /* 0x0000000f78007220 */ /* 0x000fe20000410000 */
[----:B------:R-:W-:Y:S01]  /*28f0*/  F2FP.F16.F32.PACK_AB R117, R2, R3 ;  /* 0x000000030275723e */ /* 0x000fe200000000ff */
[C---:B------:R-:W-:Y:S01]  /*2900*/  FMUL.FTZ R151, R120.reuse, R151 ;  /* 0x0000009778977220 */ /* 0x040fe20000410000 */
[C---:B------:R-:W-:Y:S01]  /*2910*/  FMUL.FTZ R124, R120.reuse, R153 ;  /* 0x00000099787c7220 */ /* 0x040fe20000410000 */
[----:B------:R-:W0:Y:S01]  /*2920*/  @!P1 LDC.64 R2, c[0x0][0x3c8] ;  /* 0x0000f200ff029b82 */ /* 0x000e220000000a00 */
[C---:B------:R-:W-:Y:S01]  /*2930*/  FMUL.FTZ R15, R120.reuse, R142 ;  /* 0x0000008e780f7220 */ /* 0x040fe20000410000 */
[----:B------:R-:W-:Y:S01]  /*2940*/  FMUL.FTZ R8, R120, R137 ;  /* 0x0000008978087220 */ /* 0x000fe20000410000 */
[----:B------:R-:W-:Y:S01]  /*2950*/  F2FP.F16.F32.PACK_AB R7, R121, R4 ;  /* 0x000000047907723e */ /* 0x000fe200000000ff */
[----:B------:R-:W-:Y:S01]  /*2960*/  FFMA.FTZ R4, R9, R104, R72 ;  /* 0x0000006809047223 */ /* 0x000fe20000010048 */
[----:B------:R-:W-:Y:S01]  /*2970*/  FFMA.FTZ R127, R151, R94, R62 ;  /* 0x0000005e977f7223 */ /* 0x000fe2000001003e */
[----:B------:R-:W-:Y:S01]  /*2980*/  FFMA.FTZ R124, R124, R95, R63 ;  /* 0x0000005f7c7c7223 */ /* 0x000fe2000001003f */
[----:B------:R-:W-:Y:S01]  /*2990*/  FFMA.FTZ R9, R0, R105, R73 ;  /* 0x0000006900097223 */ /* 0x000fe20000010049 */
[----:B------:R-:W-:Y:S01]  /*29a0*/  FFMA.FTZ R15, R15, R96, R64 ;  /* 0x000000600f0f7223 */ /* 0x000fe20000010040 */
[----:B------:R-:W-:Y:S01]  /*29b0*/  FFMA.FTZ R8, R8, R97, R65 ;  /* 0x0000006108087223 */ /* 0x000fe20000010041 */
[----:B------:R-:W-:Y:S01]  /*29c0*/  FMUL.FTZ R131, R120, R131 ;  /* 0x0000008378837220 */ /* 0x000fe20000410000 */
[----:B------:R-:W-:Y:S01]  /*29d0*/  F2FP.F16.F32.PACK_AB R127, R124, R127 ;  /* 0x0000007f7c7f723e */ /* 0x000fe200000000ff */
[C---:B------:R-:W-:Y:S01]  /*29e0*/  FMUL.FTZ R10, R120.reuse, R139 ;  /* 0x0000008b780a7220 */ /* 0x040fe20000410000 */
[----:B------:R-:W-:Y:S01]  /*29f0*/  F2FP.F16.F32.PACK_AB R4, R9, R4 ;  /* 0x000000040904723e */ /* 0x000fe200000000ff */
[----:B------:R-:W-:Y:S01]  /*2a00*/  FMUL.FTZ R129, R120, R129 ;  /* 0x0000008178817220 */ /* 0x000fe20000410000 */
[----:B------:R-:W-:Y:S01]  /*2a10*/  F2FP.F16.F32.PACK_AB R124, R8, R15 ;  /* 0x0000000f087c723e */ /* 0x000fe200000000ff */
        /* <DEDUP_REMOVED lines=10> */
[----:B------:R-:W-:Y:S01]  /*2ac0*/  F2FP.F16.F32.PACK_AB R125, R10, R125 ;  /* 0x0000007d0a7d723e */ /* 0x000fe200000000ff */
        /* <DEDUP_REMOVED lines=8> */
[----:B------:R-:W-:Y:S01]  /*2b50*/  F2FP.F16.F32.PACK_AB R5, R128, R5 ;  /* 0x000000058005723e */ /* 0x000fe200000000ff */
        /* <DEDUP_REMOVED lines=11> */
[----:B------:R-:W-:Y:S02]  /*2c10*/  F2FP.F16.F32.PACK_AB R130, R121, R130 ;  /* 0x000000827982723e */ /* 0x000fe400000000ff */
        /* <DEDUP_REMOVED lines=11> */
.L_x_13508:
        /* <DEDUP_REMOVED lines=11> */
.L_x_27283:


//--------------------- .text._ZN10layer_norm13ln_fwd_kernelINS_13Kernel_traitsIf6__halfS2_S2_fjLj4096ELj1ELj1ELj4ELj16ENS_18Kernel_traits_baseILj4096EfS2_S2_S2_fjLj128EEEEELb0ELb1ELb1ELb0EEEvNS_9FwdParamsE --------------------------
	.section	.text._ZN10layer_norm13ln_fwd_kernelINS_13Kernel_traitsIf6__halfS2_S2_fjLj4096ELj1ELj1ELj4ELj16ENS_18Kernel_traits_baseILj4096EfS2_S2_S2_fjLj128EEEEELb0ELb1ELb1ELb0EEEvNS_9FwdParamsE,"ax",@progbits
	.align	128
        .global         _ZN10layer_norm13ln_fwd_kernelINS_13Kernel_traitsIf6__halfS2_S2_fjLj4096ELj1ELj1ELj4ELj16ENS_18Kernel_traits_baseILj4096EfS2_S2_S2_fjLj128EEEEELb0ELb1ELb1ELb0EEEvNS_9FwdParamsE
        .type           _ZN10layer_norm13ln_fwd_kernelINS_13Kernel_traitsIf6__halfS2_S2_fjLj4096ELj1ELj1ELj4ELj16ENS_18Kernel_traits_baseILj4096EfS2_S2_S2_fjLj128EEEEELb0ELb1ELb1ELb0EEEvNS_9FwdParamsE,@function
        .size           _ZN10layer_norm13ln_fwd_kernelINS_13Kernel_traitsIf6__halfS2_S2_fjLj4096ELj1ELj1ELj4ELj16ENS_18Kernel_traits_baseILj4096EfS2_S2_S2_fjLj128EEEEELb0ELb1ELb1ELb0EEEvNS_9FwdParamsE,(.L_x_27284 - _ZN10layer_norm13ln_fwd_kernelINS_13Kernel_traitsIf6__halfS2_S2_fjLj4096ELj1ELj1ELj4ELj16ENS_18Kernel_traits_baseILj4096EfS2_S2_S2_fjLj128EEEEELb0ELb1ELb1ELb0EEEvNS_9FwdParamsE)
        .other          _ZN10layer_norm13ln_fwd_kernelINS_13Kernel_traitsIf6__halfS2_S2_fjLj4096ELj1ELj1ELj4ELj16ENS_18Kernel_traits_baseILj4096EfS2_S2_S2_fjLj128EEEEELb0ELb1ELb1ELb0EEEvNS_9FwdParamsE,@"STO_CUDA_ENTRY STV_DEFAULT"
_ZN10layer_norm13ln_fwd_kernelINS_13Kernel_traitsIf6__halfS2_S2_fjLj4096ELj1ELj1ELj4ELj16ENS_18Kernel_traits_baseILj4096EfS2_S2_S2_fjLj128EEEEELb0ELb1ELb1ELb0EEEvNS_9FwdParamsE:
.text._ZN10layer_norm13ln_fwd_kernelINS_13Kernel_traitsIf6__halfS2_S2_fjLj4096ELj1ELj1ELj4ELj16ENS_18Kernel_traits_baseILj4096EfS2_S2_S2_fjLj128EEEEELb0ELb1ELb1ELb0EEEvNS_9FwdParamsE:
        /* <DEDUP_REMOVED lines=76> */
.L_x_13510:
        /* <DEDUP_REMOVED lines=56> */
.L_x_13511:
[----:B------:R-:W-:Y:S05]  /*0840*/  BSYNC.RECONVERGENT B0 ;  /* 0x0000000000007941 */ /* 0x000fea0003800200 */
.L_x_13509:
        /* <DEDUP_REMOVED lines=27> */
.L_x_13537:
        /* <DEDUP_REMOVED lines=33> */
.L_x_13514:
[----:B------:R-:W-:Y:S05]  /*0c10*/  BRA.U !UP0, `(.L_x_13515) ;  /* 0x0000000508047547 */ /* 0x000fea000b800000 */
[----:B-1----:R-:W1:Y:S02]  /*0c20*/  LDC.64 R2, c[0x0][0x3a0] ;  /* 0x0000e800ff027b82 */ /* 0x002e640000000a00 */
[----:B-1----:R-:W-:-:S05]  /*0c30*/  IMAD.WIDE.U32 R2, R147, 0x10, R2 ;  /* 0x0000001093027825 */ /* 0x002fca00078e0002 */
[----:B------:R1:W2:Y:S01]  /*0c40*/  LDG.E.128 R16, desc[UR12][R2.64] ;  /* 0x0000000c02107981 */ /* 0x0002a2000c1e1d00 */
[----:B------:R-:W-:-:S13]  /*0c50*/  ISETP.LT.AND P0, PT, RZ, UR14, PT ;  /* 0x0000000eff007c0c */ /* 0x000fda000bf01270 */
[----:B------:R-:W3:Y:S01]  /*0c60*/  @P0 LDC R5, c[0x0][0x40c] ;  /* 0x00010300ff050b82 */ /* 0x000ee20000000800 */
[--C-:B0----5:R-:W-:Y:S02]  /*0c70*/  @P0 HADD2.F32 R0, -RZ, R20.reuse.H0_H0 ;  /* 0x20000014ff000230 */ /* 0x121fe40000004100 */
[----:B------:R-:W-:Y:S02]  /*0c80*/  @P0 HADD2.F32 R4, -RZ, R20.H1_H1 ;  /* 0x30000014ff040230 */ /* 0x000fe40000004100 */
[----:B-1----:R-:W-:Y:S02]  /*0c90*/  @P0 HADD2.F32 R3, -RZ, R21.H0_H0 ;  /* 0x20000015ff030230 */ /* 0x002fe40000004100 */
[----:B------:R-:W-:Y:S01]  /*0ca0*/  @P0 HADD2.F32 R122, -RZ, R23.H1_H1 ;  /* 0x30000017ff7a0230 */ /* 0x000fe20000004100 */
[----:B------:R-:W0:Y:S08]  /*0cb0*/  @P0 LDC R7, c[0x0][0x40c] ;  /* 0x00010300ff070b82 */ /* 0x000e300000000800 */
[----:B------:R-:W1:Y:S08]  /*0cc0*/  @P0 LDC R8, c[0x0][0x40c] ;  /* 0x00010300ff080b82 */ /* 0x000e700000000800 */
[----:B------:R-:W4:Y:S01]  /*0cd0*/  @P0 LDC R121, c[0x0][0x40c] ;  /* 0x00010300ff790b82 */ /* 0x000f220000000800 */
[----:B---3--:R-:W-:-:S07]  /*0ce0*/  @P0 FMUL.FTZ R5, R0, R5 ;  /* 0x0000000500050220 */ /* 0x008fce0000410000 */
[----:B------:R-:W3:Y:S01]  /*0cf0*/  @P0 LDC R120, c[0x0][0x40c] ;  /* 0x00010300ff780b82 */ /* 0x000ee20000000800 */
[----:B0-----:R-:W-:Y:S01]  /*0d00*/  @P0 FMUL.FTZ R4, R4, R7 ;  /* 0x0000000704040220 */ /* 0x001fe20000410000 */
[----:B------:R-:W-:-:S06]  /*0d10*/  @P0 HADD2.F32 R7, -RZ, R22.H0_H0 ;  /* 0x20000016ff070230 */ /* 0x000fcc0000004100 */
[----:B------:R-:W0:Y:S08]  /*0d20*/  @P0 LDC R123, c[0x0][0x40c] ;  /* 0x00010300ff7b0b82 */ /* 0x000e300000000800 */
[----:B------:R-:W0:Y:S08]  /*0d30*/  @P0 LDC R149, c[0x0][0x40c] ;  /* 0x00010300ff950b82 */ /* 0x000e300000000800 */
[----:B------:R-:W1:Y:S01]  /*0d40*/  @P0 LDC R151, c[0x0][0x40c] ;  /* 0x00010300ff970b82 */ /* 0x000e620000000800 */
[----:B---3--:R-:W-:Y:S01]  /*0d50*/  @P0 FMUL.FTZ R7, R7, R120 ;  /* 0x0000007807070220 */ /* 0x008fe20000410000 */
[----:B-1----:R-:W-:Y:S01]  /*0d60*/  @P0 FMUL.FTZ R122, R122, R151 ;  /* 0x000000977a7a0220 */ /* 0x002fe20000410000 */
[----:B--2---:R-:W-:-:S02]  /*0d70*/  @P0 HADD2.F32 R6, -RZ, R16.H0_H0 ;  /* 0x20000010ff060230 */ /* 0x004fc40000004100 */
[--C-:B------:R-:W-:Y:S02]  /*0d80*/  @!P0 HADD2.F32 R0, -RZ, R16.reuse.H0_H0 ;  /* 0x20000010ff008230 */ /* 0x100fe40000004100 */
[--C-:B------:R-:W-:Y:S02]  /*0d90*/  @!P0 HADD2.F32 R2, -RZ, R16.reuse.H1_H1 ;  /* 0x30000010ff028230 */ /* 0x100fe40000004100 */
[----:B------:R-:W-:Y:S01]  /*0da0*/  @P0 FFMA.FTZ R0, R5, R100, R6 ;  /* 0x0000006405000223 */ /* 0x000fe20000010006 */
[----:B------:R-:W-:Y:S02]  /*0db0*/  @P0 HADD2.F32 R5, -RZ, R16.H1_H1 ;  /* 0x30000010ff050230 */ /* 0x000fe40000004100 */
[----:B------:R-:W-:Y:S02]  /*0dc0*/  @P0 HADD2.F32 R6, -RZ, R21.H1_H1 ;  /* 0x30000015ff060230 */ /* 0x000fe40000004100 */
[----:B------:R-:W-:Y:S02]  /*0dd0*/  @P0 HADD2.F32 R120, -RZ, R18.H0_H0 ;  /* 0x20000012ff780230 */ /* 0x000fe40000004100 */
[----:B------:R-:W-:Y:S01]  /*0de0*/  @P0 FFMA.FTZ R2, R4, R101, R5 ;  /* 0x0000006504020223 */ /* 0x000fe20000010005 */
[----:B------:R-:W-:Y:S01]  /*0df0*/  @P0 FMUL.FTZ R5, R3, R8 ;  /* 0x0000000803050220 */ /* 0x000fe20000410000 */
[----:B----4-:R-:W-:Y:S01]  /*0e00*/  @P0 FMUL.FTZ R6, R6, R121 ;  /* 0x0000007906060220 */ /* 0x010fe20000410000 */
[----:B------:R-:W-:-:S02]  /*0e10*/  @P0 HADD2.F32 R8, -RZ, R17.H0_H0 ;  /* 0x20000011ff080230 */ /* 0x000fc40000004100 */
[--C-:B------:R-:W-:Y:S02]  /*0e20*/  @P0 HADD2.F32 R121, -RZ, R17.reuse.H1_H1 ;  /* 0x30000011ff790230 */ /* 0x100fe40000004100 */
[--C-:B------:R-:W-:Y:S02]  /*0e30*/  @!P0 HADD2.F32 R3, -RZ, R17.reuse.H0_H0 ;  /* 0x20000011ff038230 */ /* 0x100fe40000004100 */
[----:B------:R-:W-:Y:S01]  /*0e40*/  @P0 FFMA.FTZ R3, R5, R102, R8 ;  /* 0x0000006605030223 */ /* 0x000fe20000010008 */
[----:B------:R-:W-:Y:S02]  /*0e50*/  @!P0 HADD2.F32 R4, -RZ, R17.H1_H1 ;  /* 0x30000011ff048230 */ /* 0x000fe40000004100 */
[----:B------:R-:W-:Y:S01]  /*0e60*/  @P0 FFMA.FTZ R4, R6, R103, R121 ;  /* 0x0000006706040223 */ /* 0x000fe20000010079 */
[----:B------:R-:W-:Y:S02]  /*0e70*/  @P0 HADD2.F32 R6, -RZ, R22.H1_H1 ;  /* 0x30000016ff060230 */ /* 0x000fe40000004100 */
[----:B------:R-:W-:-:S02]  /*0e80*/  @P0 HADD2.F32 R8, -RZ, R23.H0_H0 ;  /* 0x20000017ff080230 */ /* 0x000fc40000004100 */
[--C-:B------:R-:W-:Y:S02]  /*0e90*/  @!P0 HADD2.F32 R5, -RZ, R18.reuse.H0_H0 ;  /* 0x20000012ff058230 */ /* 0x100fe40000004100 */
[----:B------:R-:W-:Y:S01]  /*0ea0*/  @P0 FFMA.FTZ R5, R7, R96, R120 ;  /* 0x0000006007050223 */ /* 0x000fe20000010078 */
[----:B0-----:R-:W-:Y:S01]  /*0eb0*/  @P0 FMUL.FTZ R120, R6, R123 ;  /* 0x0000007b06780220 */ /* 0x001fe20000410000 */
[----:B------:R-:W-:Y:S01]  /*0ec0*/  @P0 FMUL.FTZ R121, R8, R149 ;  /* 0x0000009508790220 */ /* 0x000fe20000410000 */
[--C-:B------:R-:W-:Y:S02]  /*0ed0*/  @P0 HADD2.F32 R123, -RZ, R18.reuse.H1_H1 ;  /* 0x30000012ff7b0230 */ /* 0x100fe40000004100 */
[--C-:B------:R-:W-:Y:S02]  /*0ee0*/  @P0 HADD2.F32 R148, -RZ, R19.reuse.H0_H0 ;  /* 0x20000013ff940230 */ /* 0x100fe40000004100 */
[----:B------:R-:W-:Y:S02]  /*0ef0*/  @P0 HADD2.F32 R149, -RZ, R19.H1_H1 ;  /* 0x30000013ff950230 */ /* 0x000fe40000004100 */
[----:B------:R-:W-:-:S02]  /*0f00*/  @!P0 HADD2.F32 R6, -RZ, R18.H1_H1 ;  /* 0x30000012ff068230 */ /* 0x000fc40000004100 */
[----:B------:R-:W-:Y:S01]  /*0f10*/  @P0 FFMA.FTZ R6, R120, R97, R123 ;  /* 0x0000006178060223 */ /* 0x000fe2000001007b */
[--C-:B------:R-:W-:Y:S02]  /*0f20*/  @!P0 HADD2.F32 R7, -RZ, R19.reuse.H0_H0 ;  /* 0x20000013ff078230 */ /* 0x100fe40000004100 */
[----:B------:R-:W-:Y:S01]  /*0f30*/  @P0 FFMA.FTZ R7, R121, R98, R148 ;  /* 0x0000006279070223 */ /* 0x000fe20000010094 */
[----:B------:R-:W-:Y:S02]  /*0f40*/  @!P0 HADD2.F32 R8, -RZ, R19.H1_H1 ;  /* 0x30000013ff088230 */ /* 0x000fe40000004100 */
        /* <DEDUP_REMOVED lines=14> */
.L_x_13515:
[----:B-1----:R-:W1:Y:S01]  /*1030*/  @P1 LDC R3, c[0x0][0x40c] ;  /* 0x00010300ff031b82 */ /* 0x002e620000000800 */
[----:B0----5:R-:W-:Y:S02]  /*1040*/  @P1 HADD2.F32 R0, -RZ, R20.H1_H1 ;  /* 0x30000014ff001230 */ /* 0x021fe40000004100 */
[--C-:B------:R-:W-:Y:S02]  /*1050*/  @P1 HADD2.F32 R2, -RZ, R21.reuse.H0_H0 ;  /* 0x20000015ff021230 */ /* 0x100fe40000004100 */
[----:B------:R-:W-:Y:S02]  /*1060*/  @P1 HADD2.F32 R4, -RZ, R21.H1_H1 ;  /* 0x30000015ff041230 */ /* 0x000fe40000004100 */
[----:B------:R-:W-:Y:S01]  /*1070*/  @P1 HADD2.F32 R6, -RZ, R22.H0_H0 ;  /* 0x20000016ff061230 */ /* 0x000fe20000004100 */
[----:B------:R-:W0:Y:S01]  /*1080*/  @P1 LDC R5, c[0x0][0x40c] ;  /* 0x00010300ff051b82 */ /* 0x000e220000000800 */
[----:B------:R-:W-:-:S07]  /*1090*/  @P1 HADD2.F32 R120, -RZ, R23.H1_H1 ;  /* 0x30000017ff781230 */ /* 0x000fce0000004100 */
[----:B------:R-:W2:Y:S08]  /*10a0*/  @P1 LDC R7, c[0x0][0x40c] ;  /* 0x00010300ff071b82 */ /* 0x000eb00000000800 */
[----:B------:R-:W3:Y:S01]  /*10b0*/  @P1 LDC R123, c[0x0][0x40c] ;  /* 0x00010300ff7b1b82 */ /* 0x000ee20000000800 */
[----:B-1----:R-:W-:-:S07]  /*10c0*/  @P1 FMUL.FTZ R0, R0, R3 ;  /* 0x0000000300001220 */ /* 0x002fce0000410000 */
[----:B------:R-:W1:Y:S01]  /*10d0*/  @P1 LDC R151, c[0x0][0x40c] ;  /* 0x00010300ff971b82 */ /* 0x000e620000000800 */
[----:B0-----:R-:W-:Y:S01]  /*10e0*/  @P1 FMUL.FTZ R5, R2, R5 ;  /* 0x0000000502051220 */ /* 0x001fe20000410000 */
[----:B------:R-:W-:Y:S02]  /*10f0*/  CS2R R2, SRZ ;  /* 0x0000000000027805 */ /* 0x000fe4000001ff00 */
[----:B------:R-:W-:Y:S01]  /*1100*/  @P1 FMUL.FTZ R2, R0, R101 ;  /* 0x0000006500021220 */ /* 0x000fe20000410000 */
[----:B------:R-:W-:-:S03]  /*1110*/  @P1 FMUL.FTZ R3, R5, R102 ;  /* 0x0000006605031220 */ /* 0x000fc60000410000 */
[----:B------:R-:W0:Y:S01]  /*1120*/  @P1 LDC R149, c[0x0][0x40c] ;  /* 0x00010300ff951b82 */ /* 0x000e220000000800 */
[----:B--2---:R-:W-:Y:S01]  /*1130*/  @P1 FMUL.FTZ R0, R4, R7 ;  /* 0x0000000704001220 */ /* 0x004fe20000410000 */
[----:B------:R-:W-:Y:S01]  /*1140*/  CS2R R4, SRZ ;  /* 0x0000000000047805 */ /* 0x000fe2000001ff00 */
[----:B------:R-:W-:Y:S02]  /*1150*/  @P1 HADD2.F32 R7, -RZ, R23.H0_H0 ;  /* 0x20000017ff071230 */ /* 0x000fe40000004100 */
[----:B------:R-:W-:Y:S01]  /*1160*/  @P1 FMUL.FTZ R4, R0, R103 ;  /* 0x0000006700041220 */ /* 0x000fe20000410000 */
[----:B------:R-:W-:Y:S02]  /*1170*/  HFMA2 R0, -RZ, RZ, 0, 0 ;  /* 0x00000000ff007431 */ /* 0x000fe400000001ff */
[----:B------:R-:W2:Y:S01]  /*1180*/  @P1 LDC R8, c[0x0][0x40c] ;  /* 0x00010300ff081b82 */ /* 0x000ea20000000800 */
[----:B---3--:R-:W-:Y:S01]  /*1190*/  @P1 FMUL.FTZ R123, R6, R123 ;  /* 0x0000007b067b1220 */ /* 0x008fe20000410000 */
[----:B------:R-:W-:-:S03]  /*11a0*/  @P1 HADD2.F32 R6, -RZ, R22.H1_H1 ;  /* 0x30000016ff061230 */ /* 0x000fc60000004100 */
[----:B------:R-:W-:-:S03]  /*11b0*/  @P1 FMUL.FTZ R5, R123, R96 ;  /* 0x000000607b051220 */ /* 0x000fc60000410000 */
[----:B------:R-:W3:Y:S01]  /*11c0*/  @P1 LDC R121, c[0x0][0x40c] ;  /* 0x00010300ff791b82 */ /* 0x000ee20000000800 */
[----:B-1----:R-:W-:Y:S01]  /*11d0*/  @P1 FMUL.FTZ R148, R120, R151 ;  /* 0x0000009778941220 */ /* 0x002fe20000410000 */
[----:B------:R-:W-:Y:S02]  /*11e0*/  @P1 HADD2.F32 R120, -RZ, R20.H0_H0 ;  /* 0x20000014ff781230 */ /* 0x000fe40000004100 */
[----:B0-----:R-:W-:Y:S01]  /*11f0*/  @P1 FMUL.FTZ R122, R6, R149 ;  /* 0x00000095067a1220 */ /* 0x001fe20000410000 */
[----:B--2---:R-:W-:Y:S01]  /*1200*/  @P1 FMUL.FTZ R123, R7, R8 ;  /* 0x00000008077b1220 */ /* 0x004fe20000410000 */
[----:B------:R-:W-:Y:S02]  /*1210*/  CS2R R6, SRZ ;  /* 0x0000000000067805 */ /* 0x000fe4000001ff00 */
[----:B------:R-:W-:Y:S01]  /*1220*/  MOV R8, RZ ;  /* 0x000000ff00087202 */ /* 0x000fe20000000f00 */
[----:B------:R-:W-:Y:S01]  /*1230*/  @P1 FMUL.FTZ R6, R122, R97 ;  /* 0x000000617a061220 */ /* 0x000fe20000410000 */
[----:B------:R-:W-:Y:S01]  /*1240*/  @P1 FMUL.FTZ R7, R123, R98 ;  /* 0x000000627b071220 */ /* 0x000fe20000410000 */
[----:B------:R-:W-:Y:S01]  /*1250*/  @P1 FMUL.FTZ R8, R148, R99 ;  /* 0x0000006394081220 */ /* 0x000fe20000410000 */
[----:B------:R-:W-:Y:S01]  /*1260*/  F2FP.F16.F32.PACK_AB R122, RZ, R4 ;  /* 0x00000004ff7a723e */ /* 0x000fe200000000ff */
[----:B---3--:R-:W-:Y:S01]  /*1270*/  @P1 FMUL.FTZ R121, R120, R121 ;  /* 0x0000007978791220 */ /* 0x008fe20000410000 */
        /* <DEDUP_REMOVED lines=12> */
.L_x_13516:
[----:B------:R-:W0:Y:S01]  /*1340*/  LDC.64 R148, c[0x0][0x3a8] ;  /* 0x0000ea00ff947b82 */ /* 0x000e220000000a00 */
[----:B------:R-:W-:Y:S01]  /*1350*/  IADD3 R150, PT, PT, R150, 0x80, RZ ;  /* 0x0000008096967810 */ /* 0x000fe20007ffe0ff */
[C---:B0-----:R-:W-:Y:S01]  /*1360*/  IMAD.WIDE.U32 R148, R147.reuse, 0x10, R148 ;  /* 0x0000001093947825 */ /* 0x041fe200078e0094 */
[----:B------:R-:W-:-:S04]  /*1370*/  IADD3 R147, PT, PT, R147, 0x80, RZ ;  /* 0x0000008093937810 */ /* 0x000fc80007ffe0ff */
[----:B------:R1:W-:Y:S03]  /*1380*/  STG.E.128 desc[UR12][R148.64], R120 ;  /* 0x0000007894007986 */ /* 0x0003e6000c101d0c */
.L_x_13513:
[----:B0--3--:R-:W-:Y:S05]  /*1390*/  BSYNC.RECONVERGENT B0 ;  /* 0x0000000000007941 */ /* 0x009fea0003800200 */
.L_x_13512:
        /* <DEDUP_REMOVED lines=12> */
[----:B------:R-:W-:Y:S01]  /*1460*/  ISETP.LT.AND P0, PT, RZ, UR14, PT ;  /* 0x0000000eff007c0c */ /* 0x000fe2000bf01270 */
[----:B-----5:R-:W-:Y:S02]  /*1470*/  HADD2.F32 R9, -RZ, R16.H1_H1 ;  /* 0x30000010ff097230 */ /* 0x020fe40000004100 */
[--C-:B0-----:R-:W-:Y:S02]  /*1480*/  HADD2.F32 R13, -RZ, R17.reuse.H0_H0 ;  /* 0x20000011ff0d7230 */ /* 0x101fe40000004100 */
[----:B------:R-:W-:Y:S02]  /*1490*/  HADD2.F32 R14, -RZ, R17.H1_H1 ;  /* 0x30000011ff0e7230 */ /* 0x000fe40000004100 */
[----:B------:R-:W-:-:S06]  /*14a0*/  HADD2.F32 R124, -RZ, R19.H1_H1 ;  /* 0x30000013ff7c7230 */ /* 0x000fcc0000004100 */
[----:B------:R-:W0:Y:S01]  /*14b0*/  @P0 LDC R11, c[0x0][0x40c] ;  /* 0x00010300ff0b0b82 */ /* 0x000e220000000800 */
[----:B------:R-:W-:Y:S02]  /*14c0*/  @P0 HADD2.F32 R10, -RZ, R20.H1_H1 ;  /* 0x30000014ff0a0230 */ /* 0x000fe40000004100 */
[----:B------:R-:W-:Y:S02]  /*14d0*/  @P0 HADD2.F32 R15, -RZ, R21.H1_H1 ;  /* 0x30000015ff0f0230 */ /* 0x000fe40000004100 */
[----:B-1----:R-:W-:-:S03]  /*14e0*/  @P0 HADD2.F32 R148, -RZ, R23.H1_H1 ;  /* 0x30000017ff940230 */ /* 0x002fc60000004100 */
[----:B------:R-:W1:Y:S08]  /*14f0*/  @P0 LDC R12, c[0x0][0x40c] ;  /* 0x00010300ff0c0b82 */ /* 0x000e700000000800 */
[----:B------:R-:W2:Y:S08]  /*1500*/  @P0 LDC R120, c[0x0][0x40c] ;  /* 0x00010300ff780b82 */ /* 0x000eb00000000800 */
[----:B------:R-:W3:Y:S01]  /*1510*/  @P0 LDC R123, c[0x0][0x40c] ;  /* 0x00010300ff7b0b82 */ /* 0x000ee20000000800 */
[----:B0-----:R-:W-:Y:S01]  /*1520*/  @P0 FMUL.FTZ R10, R10, R11 ;  /* 0x0000000b0a0a0220 */ /* 0x001fe20000410000 */
[----:B------:R-:W-:-:S03]  /*1530*/  @P0 HADD2.F32 R11, -RZ, R21.H0_H0 ;  /* 0x20000015ff0b0230 */ /* 0x000fc60000004100 */
[----:B------:R-:W-:Y:S01]  /*1540*/  @P0 FFMA.FTZ R9, R10, R77, R9 ;  /* 0x0000004d0a090223 */ /* 0x000fe20000010009 */
[----:B------:R-:W-:Y:S02]  /*1550*/  @!P0 MOV R10, R13 ;  /* 0x0000000d000a8202 */ /* 0x000fe40000000f00 */
[----:B------:R-:W0:Y:S01]  /*1560*/  @P0 LDC R122, c[0x0][0x40c] ;  /* 0x00010300ff7a0b82 */ /* 0x000e220000000800 */
[----:B-1----:R-:W-:Y:S01]  /*1570*/  @P0 FMUL.FTZ R12, R11, R12 ;  /* 0x0000000c0b0c0220 */ /* 0x002fe20000410000 */
[----:B------:R-:W-:-:S03]  /*1580*/  @!P0 MOV R11, R14 ;  /* 0x0000000e000b8202 */ /* 0x000fc60000000f00 */
[----:B------:R-:W-:Y:S01]  /*1590*/  @P0 FFMA.FTZ R10, R12, R78, R13 ;  /* 0x0000004e0c0a0223 */ /* 0x000fe2000001000d */
[--C-:B------:R-:W-:Y:S02]  /*15a0*/  @P0 HADD2.F32 R13, -RZ, R22.reuse.H0_H0 ;  /* 0x20000016ff0d0230 */ /* 0x100fe40000004100 */
[----:B------:R-:W1:Y:S01]  /*15b0*/  @P0 LDC R149, c[0x0][0x40c] ;  /* 0x00010300ff950b82 */ /* 0x000e620000000800 */
[----:B--2---:R-:W-:Y:S01]  /*15c0*/  @P0 FMUL.FTZ R15, R15, R120 ;  /* 0x000000780f0f0220 */ /* 0x004fe20000410000 */
[----:B------:R-:W-:Y:S02]  /*15d0*/  @P0 HADD2.F32 R120, -RZ, R22.H1_H1 ;  /* 0x30000016ff780230 */ /* 0x000fe40000004100 */
[--C-:B------:R-:W-:Y:S02]  /*15e0*/  HADD2.F32 R12, -RZ, R18.reuse.H0_H0 ;  /* 0x20000012ff0c7230 */ /* 0x100fe40000004100 */
[----:B------:R-:W-:Y:S01]  /*15f0*/  @P0 FFMA.FTZ R11, R15, R79, R14 ;  /* 0x0000004f0f0b0223 */ /* 0x000fe2000001000e */
[----:B------:R-:W-:Y:S01]  /*1600*/  HADD2.F32 R14, -RZ, R18.H1_H1 ;  /* 0x30000012ff0e7230 */ /* 0x000fe20000004100 */
[----:B------:R-:W2:Y:S01]  /*1610*/  @P0 LDC R121, c[0x0][0x40c] ;  /* 0x00010300ff790b82 */ /* 0x000ea20000000800 */
[----:B---3--:R-:W-:Y:S01]  /*1620*/  @P0 FMUL.FTZ R123, R120, R123 ;  /* 0x0000007b787b0220 */ /* 0x008fe20000410000 */
[----:B------:R-:W-:-:S06]  /*1630*/  @P0 HADD2.F32 R120, -RZ, R23.H0_H0 ;  /* 0x20000017ff780230 */ /* 0x000fcc0000004100 */
[----:B------:R-:W3:Y:S01]  /*1640*/  @P0 LDC R151, c[0x0][0x40c] ;  /* 0x00010300ff970b82 */ /* 0x000ee20000000800 */
[----:B0-----:R-:W-:Y:S01]  /*1650*/  @P0 FMUL.FTZ R15, R13, R122 ;  /* 0x0000007a0d0f0220 */ /* 0x001fe20000410000 */
[----:B------:R-:W-:Y:S01]  /*1660*/  @!P0 MOV R13, R14 ;  /* 0x0000000e000d8202 */ /* 0x000fe20000000f00 */
[----:B------:R-:W-:Y:S01]  /*1670*/  @P0 FFMA.FTZ R13, R123, R73, R14 ;  /* 0x000000497b0d0223 */ /* 0x000fe2000001000e */
[----:B------:R-:W-:Y:S02]  /*1680*/  @P0 HADD2.F32 R14, -RZ, R20.H0_H0 ;  /* 0x20000014ff0e0230 */ /* 0x000fe40000004100 */
[----:B------:R-:W-:Y:S01]  /*1690*/  @P0 FFMA.FTZ R12, R15, R72, R12 ;  /* 0x000000480f0c0223 */ /* 0x000fe2000001000c */
[----:B------:R-:W-:Y:S02]  /*16a0*/  HADD2.F32 R123, -RZ, R19.H0_H0 ;  /* 0x20000013ff7b7230 */ /* 0x000fe40000004100 */
[----:B-1----:R-:W-:Y:S01]  /*16b0*/  @P0 FMUL.FTZ R122, R120, R149 ;  /* 0x00000095787a0220 */ /* 0x002fe20000410000 */
[----:B------:R-:W-:Y:S01]  /*16c0*/  HADD2.F32 R15, -RZ, R16.H0_H0 ;  /* 0x20000010ff0f7230 */ /* 0x000fe20000004100 */
[----:B------:R-:W-:Y:S01]  /*16d0*/  F2FP.F16.F32.PACK_AB R149, RZ, R12 ;  /* 0x0000000cff95723e */ /* 0x000fe200000000ff */
[----:B--2---:R-:W-:Y:S01]  /*16e0*/  @P0 FMUL.FTZ R120, R14, R121 ;  /* 0x000000790e780220 */ /* 0x004fe20000410000 */
[----:B------:R-:W-:Y:S01]  /*16f0*/  @!P0 MOV R14, R123 ;  /* 0x0000007b000e8202 */ /* 0x000fe20000000f00 */
[----:B------:R-:W-:Y:S01]  /*1700*/  @P0 FFMA.FTZ R14, R122, R74, R123 ;  /* 0x0000004a7a0e0223 */ /* 0x000fe2000001007b */
[----:B------:R-:W-:Y:S01]  /*1710*/  F2FP.F16.F32.PACK_AB R121, RZ, R10 ;  /* 0x0000000aff79723e */ /* 0x000fe200000000ff */
[----:B------:R-:W-:Y:S01]  /*1720*/  @P0 FFMA.FTZ R15, R120, R76, R15 ;  /* 0x0000004c780f0223 */ /* 0x000fe2000001000f */
[----:B------:R-:W-:-:S02]  /*1730*/  F2FP.F16.F32.PACK_AB R122, RZ, R11 ;  /* 0x0000000bff7a723e */ /* 0x000fc400000000ff */
[----:B------:R-:W-:Y:S01]  /*1740*/  F2FP.F16.F32.PACK_AB R152, RZ, R14 ;  /* 0x0000000eff98723e */ /* 0x000fe200000000ff */
[----:B---3--:R-:W-:Y:S01]  /*1750*/  @P0 FMUL.FTZ R151, R148, R151 ;  /* 0x0000009794970220 */ /* 0x008fe20000410000 */
[----:B------:R-:W-:Y:S02]  /*1760*/  F2FP.F16.F32.PACK_AB R148, RZ, R9 ;  /* 0x00000009ff94723e */ /* 0x000fe400000000ff */
[----:B------:R-:W-:Y:S01]  /*1770*/  F2FP.F16.F32.PACK_AB R120, RZ, R15 ;  /* 0x0000000fff78723e */ /* 0x000fe200000000ff */
[----:B------:R-:W-:Y:S01]  /*1780*/  @P0 FFMA.FTZ R124, R151, R75, R124 ;  /* 0x0000004b977c0223 */ /* 0x000fe2000001007c */
[----:B------:R-:W-:Y:S02]  /*1790*/  F2FP.F16.F32.PACK_AB R151, RZ, R13 ;  /* 0x0000000dff97723e */ /* 0x000fe400000000ff */
[----:B------:R-:W-:Y:S02]  /*17a0*/  PRMT R121, R121, 0x5410, R122 ;  /* 0x0000541079797816 */ /* 0x000fe4000000007a */
[----:B------:R-:W-:-:S02]  /*17b0*/  F2FP.F16.F32.PACK_AB R123, RZ, R124 ;  /* 0x0000007cff7b723e */ /* 0x000fc400000000ff */
[----:B------:R-:W-:Y:S02]  /*17c0*/  PRMT R122, R149, 0x5410, R151 ;  /* 0x00005410957a7816 */ /* 0x000fe40000000097 */
[----:B------:R-:W-:Y:S02]  /*17d0*/  PRMT R120, R120, 0x5410, R148 ;  /* 0x0000541078787816 */ /* 0x000fe40000000094 */
[----:B------:R-:W-:Y:S01]  /*17e0*/  PRMT R123, R152, 0x5410, R123 ;  /* 0x00005410987b7816 */ /* 0x000fe2000000007b */
[----:B------:R-:W-:Y:S06]  /*17f0*/  BRA `(.L_x_13520) ;  /* 0x0000000000cc7947 */ /* 0x000fec0003800000 */
.L_x_13519:
[----:B------:R-:W2:Y:S01]  /*1800*/  @P1 LDC R14, c[0x0][0x40c] ;  /* 0x00010300ff0e1b82 */ /* 0x000ea20000000800 */
[--C-:B0----5:R-:W-:Y:S02]  /*1810*/  @P1 HADD2.F32 R11, -RZ, R21.reuse.H0_H0 ;  /* 0x20000015ff0b1230 */ /* 0x121fe40000004100 */
[----:B------:R-:W-:Y:S02]  /*1820*/  @P1 HADD2.F32 R9, -RZ, R20.H1_H1 ;  /* 0x30000014ff091230 */ /* 0x000fe40000004100 */
[----:B------:R-:W-:Y:S02]  /*1830*/  @P1 HADD2.F32 R13, -RZ, R21.H1_H1 ;  /* 0x30000015ff0d1230 */ /* 0x000fe40000004100 */
[----:B------:R-:W-:Y:S01]  /*1840*/  @P1 HADD2.F32 R124, -RZ, R23.H1_H1 ;  /* 0x30000017ff7c1230 */ /* 0x000fe20000004100 */
[----:B------:R-:W0:Y:S08]  /*1850*/  @P1 LDC R10, c[0x0][0x40c] ;  /* 0x00010300ff0a1b82 */ /* 0x000e300000000800 */
[----:B-1----:R-:W1:Y:S08]  /*1860*/  @P1 LDC R120, c[0x0][0x40c] ;  /* 0x00010300ff781b82 */ /* 0x002e700000000800 */
[----:B------:R-:W3:Y:S01]  /*1870*/  @P1 LDC R15, c[0x0][0x40c] ;  /* 0x00010300ff0f1b82 */ /* 0x000ee20000000800 */
[----:B--2---:R-:W-:Y:S01]  /*1880*/  @P1 FMUL.FTZ R11, R11, R14 ;  /* 0x0000000e0b0b1220 */ /* 0x004fe20000410000 */
[----:B------:R-:W-:-:S06]  /*1890*/  @P1 HADD2.F32 R14, -RZ, R22.H0_H0 ;  /* 0x20000016ff0e1230 */ /* 0x000fcc0000004100 */
[----:B------:R-:W2:Y:S01]  /*18a0*/  @P1 LDC R122, c[0x0][0x40c] ;  /* 0x00010300ff7a1b82 */ /* 0x000ea20000000800 */
[----:B0-----:R-:W-:Y:S01]  /*18b0*/  @P1 FMUL.FTZ R12, R9, R10 ;  /* 0x0000000a090c1220 */ /* 0x001fe20000410000 */
[----:B------:R-:W-:Y:S01]  /*18c0*/  MOV R10, RZ ;  /* 0x000000ff000a7202 */ /* 0x000fe20000000f00 */
[----:B------:R-:W-:Y:S01]  /*18d0*/  @P1 FMUL.FTZ R10, R11, R78 ;  /* 0x0000004e0b0a1220 */ /* 0x000fe20000410000 */
[----:B------:R-:W-:Y:S02]  /*18e0*/  HFMA2 R11, -RZ, RZ, 0, 0 ;  /* 0x00000000ff0b7431 */ /* 0x000fe400000001ff */
[----:B------:R-:W-:Y:S02]  /*18f0*/  HFMA2 R9, -RZ, RZ, 0, 0 ;  /* 0x00000000ff097431 */ /* 0x000fe400000001ff */
[----:B------:R-:W0:Y:S01]  /*1900*/  @P1 LDC R123, c[0x0][0x40c] ;  /* 0x00010300ff7b1b82 */ /* 0x000e220000000800 */
[----:B-1----:R-:W-:Y:S01]  /*1910*/  @P1 FMUL.FTZ R120, R13, R120 ;  /* 0x000000780d781220 */ /* 0x002fe20000410000 */
[----:B------:R-:W-:-:S02]  /*1920*/  @P1 HADD2.F32 R13, -RZ, R22.H1_H1 ;  /* 0x30000016ff0d1230 */ /* 0x000fc40000004100 */
[----:B------:R-:W-:Y:S01]  /*1930*/  @P1 FMUL.FTZ R9, R12, R77 ;  /* 0x0000004d0c091220 */ /* 0x000fe20000410000 */
[----:B------:R-:W-:Y:S01]  /*1940*/  @P1 FMUL.FTZ R11, R120, R79 ;  /* 0x0000004f780b1220 */ /* 0x000fe20000410000 */
[----:B------:R-:W-:Y:S01]  /*1950*/  @P1 HADD2.F32 R120, -RZ, R20.H0_H0 ;  /* 0x20000014ff781230 */ /* 0x000fe20000004100 */
[----:B------:R-:W-:Y:S01]  /*1960*/  MOV R12, RZ ;  /* 0x000000ff000c7202 */ /* 0x000fe20000000f00 */
[----:B------:R-:W1:Y:S01]  /*1970*/  @P1 LDC R149, c[0x0][0x40c] ;  /* 0x00010300ff951b82 */ /* 0x000e620000000800 */
[----:B---3--:R-:W-:Y:S01]  /*1980*/  @P1 FMUL.FTZ R15, R14, R15 ;  /* 0x0000000f0e0f1220 */ /* 0x008fe20000410000 */
[----:B------:R-:W-:-:S03]  /*1990*/  @P1 HADD2.F32 R14, -RZ, R23.H0_H0 ;  /* 0x20000017ff0e1230 */ /* 0x000fc60000004100 */
[----:B------:R-:W-:-:S03]  /*19a0*/  @P1 FMUL.FTZ R12, R15, R72 ;  /* 0x000000480f0c1220 */ /* 0x000fc60000410000 */
[----:B------:R-:W3:Y:S01]  /*19b0*/  @P1 LDC R121, c[0x0][0x40c] ;  /* 0x00010300ff791b82 */ /* 0x000ee20000000800 */
[----:B--2---:R-:W-:Y:S01]  /*19c0*/  @P1 FMUL.FTZ R122, R13, R122 ;  /* 0x0000007a0d7a1220 */ /* 0x004fe20000410000 */
[----:B------:R-:W-:Y:S02]  /*19d0*/  HFMA2 R13, -RZ, RZ, 0, 0 ;  /* 0x00000000ff0d7431 */ /* 0x000fe400000001ff */
[----:B0-----:R-:W-:Y:S01]  /*19e0*/  @P1 FMUL.FTZ R123, R14, R123 ;  /* 0x0000007b0e7b1220 */ /* 0x001fe20000410000 */
[----:B------:R-:W-:Y:S01]  /*19f0*/  CS2R R14, SRZ ;  /* 0x00000000000e7805 */ /* 0x000fe2000001ff00 */
[----:B------:R-:W-:Y:S01]  /*1a00*/  @P1 FMUL.FTZ R13, R122, R73 ;  /* 0x000000497a0d1220 */ /* 0x000fe20000410000 */
[----:B------:R-:W-:Y:S01]  /*1a10*/  F2FP.F16.F32.PACK_AB R122, RZ, R11 ;  /* 0x0000000bff7a723e */ /* 0x000fe200000000ff */
[----:B------:R-:W-:Y:S01]  /*1a20*/  @P1 FMUL.FTZ R14, R123, R74 ;  /* 0x0000004a7b0e1220 */ /* 0x000fe20000410000 */
[----:B------:R-:W-:Y:S01]  /*1a30*/  F2FP.F16.F32.PACK_AB R123, RZ, R12 ;  /* 0x0000000cff7b723e */ /* 0x000fe200000000ff */
[----:B-1----:R-:W-:Y:S01]  /*1a40*/  @P1 FMUL.FTZ R148, R124, R149 ;  /* 0x000000957c941220 */ /* 0x002fe20000410000 */
[----:B------:R-:W-:-:S02]  /*1a50*/  MOV R124, RZ ;  /* 0x000000ff007c7202 */ /* 0x000fc40000000f00 */
[----:B------:R-:W-:Y:S01]  /*1a60*/  F2FP.F16.F32.PACK_AB R149, RZ, R13 ;  /* 0x0000000dff95723e */ /* 0x000fe200000000ff */
[----:B------:R-:W-:Y:S01]  /*1a70*/  @P1 FMUL.FTZ R124, R148, R75 ;  /* 0x0000004b947c1220 */ /* 0x000fe20000410000 */
[----:B------:R-:W-:Y:S02]  /*1a80*/  F2FP.F16.F32.PACK_AB R148, RZ, R9 ;  /* 0x00000009ff94723e */ /* 0x000fe400000000ff */
[----:B------:R-:W-:Y:S01]  /*1a90*/  F2FP.F16.F32.PACK_AB R151, RZ, R14 ;  /* 0x0000000eff97723e */ /* 0x000fe200000000ff */
[----:B---3--:R-:W-:Y:S01]  /*1aa0*/  @P1 FMUL.FTZ R121, R120, R121 ;  /* 0x0000007978791220 */ /* 0x008fe20000410000 */
[----:B------:R-:W-:-:S03]  /*1ab0*/  F2FP.F16.F32.PACK_AB R152, RZ, R124 ;  /* 0x0000007cff98723e */ /* 0x000fc600000000ff */
[----:B------:R-:W-:Y:S01]  /*1ac0*/  @P1 FMUL.FTZ R15, R121, R76 ;  /* 0x0000004c790f1220 */ /* 0x000fe20000410000 */
[----:B------:R-:W-:-:S04]  /*1ad0*/  F2FP.F16.F32.PACK_AB R121, RZ, R10 ;  /* 0x0000000aff79723e */ /* 0x000fc800000000ff */
[----:B------:R-:W-:Y:S02]  /*1ae0*/  F2FP.F16.F32.PACK_AB R120, RZ, R15 ;  /* 0x0000000fff78723e */ /* 0x000fe400000000ff */
[----:B------:R-:W-:Y:S02]  /*1af0*/  PRMT R121, R121, 0x5410, R122 ;  /* 0x0000541079797816 */ /* 0x000fe4000000007a */
[----:B------:R-:W-:Y:S02]  /*1b00*/  PRMT R122, R123, 0x5410, R149 ;  /* 0x000054107b7a7816 */ /* 0x000fe40000000095 */
[----:B------:R-:W-:Y:S02]  /*1b10*/  PRMT R123, R151, 0x5410, R152 ;  /* 0x00005410977b7816 */ /* 0x000fe40000000098 */
[----:B------:R-:W-:-:S07]  /*1b20*/  PRMT R120, R120, 0x5410, R148 ;  /* 0x0000541078787816 */ /* 0x000fce0000000094 */
.L_x_13520:
[----:B------:R-:W0:Y:S01]  /*1b30*/  LDC.64 R148, c[0x0][0x3a8] ;  /* 0x0000ea00ff947b82 */ /* 0x000e220000000a00 */
[----:B------:R-:W-:Y:S01]  /*1b40*/  IADD3 R150, PT, PT, R150, 0x80, RZ ;  /* 0x0000008096967810 */ /* 0x000fe20007ffe0ff */
[C---:B0-----:R-:W-:Y:S01]  /*1b50*/  IMAD.WIDE.U32 R148, R147.reuse, 0x10, R148 ;  /* 0x0000001093947825 */ /* 0x041fe200078e0094 */
[----:B------:R-:W-:-:S04]  /*1b60*/  IADD3 R147, PT, PT, R147, 0x80, RZ ;  /* 0x0000008093937810 */ /* 0x000fc80007ffe0ff */
[----:B------:R0:W-:Y:S03]  /*1b70*/  STG.E.128 desc[UR12][R148.64], R120 ;  /* 0x0000007894007986 */ /* 0x0001e6000c101d0c */
.L_x_13518:
[----:B------:R-:W-:Y:S05]  /*1b80*/  BSYNC.RECONVERGENT B0 ;  /* 0x0000000000007941 */ /* 0x000fea0003800200 */
.L_x_13517:
        /* <DEDUP_REMOVED lines=13> */
[----:B-----5:R-:W-:Y:S02]  /*1c60*/  HADD2.F32 R125, -RZ, R16.H1_H1 ;  /* 0x30000010ff7d7230 */ /* 0x020fe40000004100 */
[--C-:B------:R-:W-:Y:S02]  /*1c70*/  HADD2.F32 R127, -RZ, R17.reuse.H1_H1 ;  /* 0x30000011ff7f7230 */ /* 0x100fe40000004100 */
[----:B------:R-:W-:Y:S02]  /*1c80*/  HADD2.F32 R126, -RZ, R17.H0_H0 ;  /* 0x20000011ff7e7230 */ /* 0x000fe40000004100 */
[--C-:B------:R-:W-:Y:S02]  /*1c90*/  HADD2.F32 R130, -RZ, R19.reuse.H0_H0 ;  /* 0x20000013ff827230 */ /* 0x100fe40000004100 */
[----:B------:R-:W-:-:S04]  /*1ca0*/  HADD2.F32 R132, -RZ, R19.H1_H1 ;  /* 0x30000013ff847230 */ /* 0x000fc80000004100 */
[----:B0-----:R-:W0:Y:S01]  /*1cb0*/  @P0 LDC R121, c[0x0][0x40c] ;  /* 0x00010300ff790b82 */ /* 0x001e220000000800 */
[----:B------:R-:W-:Y:S02]  /*1cc0*/  @P0 HADD2.F32 R120, -RZ, R20.H1_H1 ;  /* 0x30000014ff780230 */ /* 0x000fe40000004100 */
[----:B------:R-:W-:-:S05]  /*1cd0*/  @P0 HADD2.F32 R128, -RZ, R21.H1_H1 ;  /* 0x30000015ff800230 */ /* 0x000fca0000004100 */
[----:B------:R-:W1:Y:S08]  /*1ce0*/  @P0 LDC R122, c[0x0][0x40c] ;  /* 0x00010300ff7a0b82 */ /* 0x000e700000000800 */
[----:B------:R-:W2:Y:S08]  /*1cf0*/  @P0 LDC R129, c[0x0][0x40c] ;  /* 0x00010300ff810b82 */ /* 0x000eb00000000800 */
[----:B------:R-:W3:Y:S01]  /*1d00*/  @P0 LDC R131, c[0x0][0x40c] ;  /* 0x00010300ff830b82 */ /* 0x000ee20000000800 */
[----:B0-----:R-:W-:Y:S01]  /*1d10*/  @P0 FMUL.FTZ R120, R120, R121 ;  /* 0x0000007978780220 */ /* 0x001fe20000410000 */
[----:B------:R-:W-:-:S03]  /*1d20*/  @P0 HADD2.F32 R121, -RZ, R21.H0_H0 ;  /* 0x20000015ff790230 */ /* 0x000fc60000004100 */
[----:B------:R-:W-:Y:S01]  /*1d30*/  @P0 FFMA.FTZ R125, R120, R53, R125 ;  /* 0x00000035787d0223 */ /* 0x000fe2000001007d */
[--C-:B------:R-:W-:Y:S02]  /*1d40*/  @P0 HADD2.F32 R120, -RZ, R22.reuse.H0_H0 ;  /* 0x20000016ff780230 */ /* 0x100fe40000004100 */
[----:B------:R-:W0:Y:S01]  /*1d50*/  @P0 LDC R149, c[0x0][0x40c] ;  /* 0x00010300ff950b82 */ /* 0x000e220000000800 */
[----:B-1----:R-:W-:Y:S01]  /*1d60*/  @P0 FMUL.FTZ R123, R121, R122 ;  /* 0x0000007a797b0220 */ /* 0x002fe20000410000 */
[----:B------:R-:W-:Y:S01]  /*1d70*/  @P0 HADD2.F32 R122, -RZ, R22.H1_H1 ;  /* 0x30000016ff7a0230 */ /* 0x000fe20000004100 */
[----:B------:R-:W-:Y:S02]  /*1d80*/  F2FP.F16.F32.PACK_AB R148, RZ, R125 ;  /* 0x0000007dff94723e */ /* 0x000fe400000000ff */
[----:B------:R-:W-:-:S03]  /*1d90*/  @P0 FFMA.FTZ R126, R123, R54, R126 ;  /* 0x000000367b7e0223 */ /* 0x000fc6000001007e */
[----:B------:R-:W1:Y:S01]  /*1da0*/  @P0 LDC R151, c[0x0][0x40c] ;  /* 0x00010300ff970b82 */ /* 0x000e620000000800 */
[----:B--2---:R-:W-:Y:S01]  /*1db0*/  @P0 FMUL.FTZ R128, R128, R129 ;  /* 0x0000008180800220 */ /* 0x004fe20000410000 */
[----:B------:R-:W-:-:S03]  /*1dc0*/  HADD2.F32 R129, -RZ, R18.H1_H1 ;  /* 0x30000012ff817230 */ /* 0x000fc60000004100 */
[----:B------:R-:W-:Y:S01]  /*1dd0*/  @P0 FFMA.FTZ R127, R128, R55, R127 ;  /* 0x00000037807f0223 */ /* 0x000fe2000001007f */
[----:B------:R-:W-:Y:S02]  /*1de0*/  HADD2.F32 R128, -RZ, R18.H0_H0 ;  /* 0x20000012ff807230 */ /* 0x000fe40000004100 */
[----:B------:R-:W2:Y:S01]  /*1df0*/  @P0 LDC R121, c[0x0][0x40c] ;  /* 0x00010300ff790b82 */ /* 0x000ea20000000800 */
[----:B---3--:R-:W-:Y:S01]  /*1e00*/  @P0 FMUL.FTZ R131, R120, R131 ;  /* 0x0000008378830220 */ /* 0x008fe20000410000 */
[----:B------:R-:W-:-:S03]  /*1e10*/  @P0 HADD2.F32 R120, -RZ, R23.H0_H0 ;  /* 0x20000017ff780230 */ /* 0x000fc60000004100 */
[----:B------:R-:W-:Y:S01]  /*1e20*/  @P0 FFMA.FTZ R128, R131, R48, R128 ;  /* 0x0000003083800223 */ /* 0x000fe20000010080 */
[----:B------:R-:W-:Y:S02]  /*1e30*/  HADD2.F32 R131, -RZ, R16.H0_H0 ;  /* 0x20000010ff837230 */ /* 0x000fe40000004100 */
[----:B------:R-:W3:Y:S01]  /*1e40*/  @P0 LDC R153, c[0x0][0x40c] ;  /* 0x00010300ff990b82 */ /* 0x000ee20000000800 */
[----:B0-----:R-:W-:Y:S01]  /*1e50*/  @P0 FMUL.FTZ R122, R122, R149 ;  /* 0x000000957a7a0220 */ /* 0x001fe20000410000 */
[----:B------:R-:W-:-:S03]  /*1e60*/  F2FP.F16.F32.PACK_AB R149, RZ, R128 ;  /* 0x00000080ff95723e */ /* 0x000fc600000000ff */
[----:B------:R-:W-:Y:S01]  /*1e70*/  @P0 FFMA.FTZ R129, R122, R49, R129 ;  /* 0x000000317a810223 */ /* 0x000fe20000010081 */
[----:B------:R-:W-:Y:S02]  /*1e80*/  @P0 HADD2.F32 R122, -RZ, R23.H1_H1 ;  /* 0x30000017ff7a0230 */ /* 0x000fe40000004100 */
[----:B-1----:R-:W-:Y:S01]  /*1e90*/  @P0 FMUL.FTZ R151, R120, R151 ;  /* 0x0000009778970220 */ /* 0x002fe20000410000 */
[----:B------:R-:W-:-:S03]  /*1ea0*/  @P0 HADD2.F32 R120, -RZ, R20.H0_H0 ;  /* 0x20000014ff780230 */ /* 0x000fc60000004100 */
[----:B------:R-:W-:Y:S01]  /*1eb0*/  @P0 FFMA.FTZ R130, R151, R50, R130 ;  /* 0x0000003297820223 */ /* 0x000fe20000010082 */
[----:B------:R-:W-:Y:S01]  /*1ec0*/  F2FP.F16.F32.PACK_AB R151, RZ, R129 ;  /* 0x00000081ff97723e */ /* 0x000fe200000000ff */
[----:B--2---:R-:W-:Y:S01]  /*1ed0*/  @P0 FMUL.FTZ R120, R120, R121 ;  /* 0x0000007978780220 */ /* 0x004fe20000410000 */
[----:B------:R-:W-:Y:S02]  /*1ee0*/  F2FP.F16.F32.PACK_AB R121, RZ, R126 ;  /* 0x0000007eff79723e */ /* 0x000fe400000000ff */
[----:B------:R-:W-:Y:S01]  /*1ef0*/  F2FP.F16.F32.PACK_AB R152, RZ, R130 ;  /* 0x00000082ff98723e */ /* 0x000fe200000000ff */
[----:B------:R-:W-:Y:S01]  /*1f00*/  @P0 FFMA.FTZ R131, R120, R52, R131 ;  /* 0x0000003478830223 */ /* 0x000fe20000010083 */
[----:B---3--:R-:W-:Y:S01]  /*1f10*/  @P0 FMUL.FTZ R153, R122, R153 ;  /* 0x000000997a990220 */ /* 0x008fe20000410000 */
[----:B------:R-:W-:-:S03]  /*1f20*/  F2FP.F16.F32.PACK_AB R122, RZ, R127 ;  /* 0x0000007fff7a723e */ /* 0x000fc600000000ff */
[----:B------:R-:W-:Y:S01]  /*1f30*/  F2FP.F16.F32.PACK_AB R120, RZ, R131 ;  /* 0x00000083ff78723e */ /* 0x000fe200000000ff */
[----:B------:R-:W-:Y:S01]  /*1f40*/  @P0 FFMA.FTZ R132, R153, R51, R132 ;  /* 0x0000003399840223 */ /* 0x000fe20000010084 */
[----:B------:R-:W-:Y:S02]  /*1f50*/  PRMT R121, R121, 0x5410, R122 ;  /* 0x0000541079797816 */ /* 0x000fe4000000007a */
[----:B------:R-:W-:Y:S02]  /*1f60*/  PRMT R122, R149, 0x5410, R151 ;  /* 0x00005410957a7816 */ /* 0x000fe40000000097 */
[----:B------:R-:W-:Y:S02]  /*1f70*/  F2FP.F16.F32.PACK_AB R123, RZ, R132 ;  /* 0x00000084ff7b723e */ /* 0x000fe400000000ff */
[----:B------:R-:W-:Y:S02]  /*1f80*/  PRMT R120, R120, 0x5410, R148 ;  /* 0x0000541078787816 */ /* 0x000fe40000000094 */
[----:B------:R-:W-:Y:S01]  /*1f90*/  PRMT R123, R152, 0x5410, R123 ;  /* 0x00005410987b7816 */ /* 0x000fe2000000007b */
[----:B------:R-:W-:Y:S06]  /*1fa0*/  BRA `(.L_x_13524) ;  /* 0x0000000000cc7947 */ /* 0x000fec0003800000 */
.L_x_13523:
[----:B0-----:R-:W0:Y:S01]  /*1fb0*/  @P1 LDC R121, c[0x0][0x40c] ;  /* 0x00010300ff791b82 */ /* 0x001e220000000800 */
[----:B-----5:R-:W-:Y:S02]  /*1fc0*/  @P1 HADD2.F32 R120, -RZ, R20.H1_H1 ;  /* 0x30000014ff781230 */ /* 0x020fe40000004100 */
[----:B------:R-:W-:Y:S02]  /*1fd0*/  HFMA2 R125, -RZ, RZ, 0, 0 ;  /* 0x00000000ff7d7431 */ /* 0x000fe400000001ff */
[----:B------:R-:W-:Y:S01]  /*1fe0*/  @P1 HADD2.F32 R122, -RZ, R21.H0_H0 ;  /* 0x20000015ff7a1230 */ /* 0x000fe20000004100 */
[----:B------:R-:W-:Y:S01]  /*1ff0*/  MOV R126, RZ ;  /* 0x000000ff007e7202 */ /* 0x000fe20000000f00 */
[----:B------:R-:W-:Y:S02]  /*2000*/  @P1 HADD2.F32 R128, -RZ, R22.H0_H0 ;  /* 0x20000016ff801230 */ /* 0x000fe40000004100 */
[----:B------:R-:W-:Y:S01]  /*2010*/  @P1 HADD2.F32 R132, -RZ, R23.H1_H1 ;  /* 0x30000017ff841230 */ /* 0x000fe20000004100 */
[----:B------:R-:W1:Y:S08]  /*2020*/  @P1 LDC R123, c[0x0][0x40c] ;  /* 0x00010300ff7b1b82 */ /* 0x000e700000000800 */
[----:B------:R-:W2:Y:S08]  /*2030*/  @P1 LDC R127, c[0x0][0x40c] ;  /* 0x00010300ff7f1b82 */ /* 0x000eb00000000800 */
[----:B------:R-:W3:Y:S01]  /*2040*/  @P1 LDC R129, c[0x0][0x40c] ;  /* 0x00010300ff811b82 */ /* 0x000ee20000000800 */
[----:B0-----:R-:W-:-:S04]  /*2050*/  @P1 FMUL.FTZ R120, R120, R121 ;  /* 0x0000007978781220 */ /* 0x001fc80000410000 */
[----:B------:R-:W-:Y:S01]  /*2060*/  @P1 FMUL.FTZ R125, R120, R53 ;  /* 0x00000035787d1220 */ /* 0x000fe20000410000 */
[----:B------:R-:W-:Y:S02]  /*2070*/  @P1 HADD2.F32 R120, -RZ, R22.H1_H1 ;  /* 0x30000016ff781230 */ /* 0x000fe40000004100 */
[----:B------:R-:W0:Y:S01]  /*2080*/  @P1 LDC R131, c[0x0][0x40c] ;  /* 0x00010300ff831b82 */ /* 0x000e220000000800 */
[----:B-1----:R-:W-:Y:S01]  /*2090*/  @P1 FMUL.FTZ R123, R122, R123 ;  /* 0x0000007b7a7b1220 */ /* 0x002fe20000410000 */
[----:B------:R-:W-:-:S03]  /*20a0*/  @P1 HADD2.F32 R122, -RZ, R21.H1_H1 ;  /* 0x30000015ff7a1230 */ /* 0x000fc60000004100 */
[----:B------:R-:W-:Y:S01]  /*20b0*/  @P1 FMUL.FTZ R126, R123, R54 ;  /* 0x000000367b7e1220 */ /* 0x000fe20000410000 */
[----:B------:R-:W-:Y:S02]  /*20c0*/  @P1 HADD2.F32 R123, -RZ, R23.H0_H0 ;  /* 0x20000017ff7b1230 */ /* 0x000fe40000004100 */
[----:B------:R-:W1:Y:S01]  /*20d0*/  @P1 LDC R130, c[0x0][0x40c] ;  /* 0x00010300ff821b82 */ /* 0x000e620000000800 */
[----:B--2---:R-:W-:Y:S01]  /*20e0*/  @P1 FMUL.FTZ R122, R122, R127 ;  /* 0x0000007f7a7a1220 */ /* 0x004fe20000410000 */
[----:B------:R-:W-:-:S06]  /*20f0*/  HFMA2 R127, -RZ, RZ, 0, 0 ;  /* 0x00000000ff7f7431 */ /* 0x000fcc00000001ff */
[----:B------:R-:W2:Y:S01]  /*2100*/  @P1 LDC R149, c[0x0][0x40c] ;  /* 0x00010300ff951b82 */ /* 0x000ea20000000800 */
[----:B---3--:R-:W-:Y:S01]  /*2110*/  @P1 FMUL.FTZ R129, R128, R129 ;  /* 0x0000008180811220 */ /* 0x008fe20000410000 */
[----:B------:R-:W-:Y:S01]  /*2120*/  @P1 FMUL.FTZ R127, R122, R55 ;  /* 0x000000377a7f1220 */ /* 0x000fe20000410000 */
[----:B------:R-:W-:Y:S02]  /*2130*/  MOV R128, RZ ;  /* 0x000000ff00807202 */ /* 0x000fe40000000f00 */
[----:B------:R-:W-:Y:S01]  /*2140*/  @P1 FMUL.FTZ R128, R129, R48 ;  /* 0x0000003081801220 */ /* 0x000fe20000410000 */
[----:B------:R-:W-:Y:S02]  /*2150*/  HFMA2 R129, -RZ, RZ, 0, 0 ;  /* 0x00000000ff817431 */ /* 0x000fe400000001ff */
[----:B------:R-:W3:Y:S01]  /*2160*/  @P1 LDC R121, c[0x0][0x40c] ;  /* 0x00010300ff791b82 */ /* 0x000ee20000000800 */
[----:B0-----:R-:W-:Y:S01]  /*2170*/  @P1 FMUL.FTZ R122, R120, R131 ;  /* 0x00000083787a1220 */ /* 0x001fe20000410000 */
[----:B------:R-:W-:-:S03]  /*2180*/  @P1 HADD2.F32 R120, -RZ, R20.H0_H0 ;  /* 0x20000014ff781230 */ /* 0x000fc60000004100 */
[----:B------:R-:W-:Y:S01]  /*2190*/  @P1 FMUL.FTZ R129, R122, R49 ;  /* 0x000000317a811220 */ /* 0x000fe20000410000 */
[----:B------:R-:W-:Y:S01]  /*21a0*/  F2FP.F16.F32.PACK_AB R122, RZ, R127 ;  /* 0x0000007fff7a723e */ /* 0x000fe200000000ff */
[----:B-1----:R-:W-:Y:S01]  /*21b0*/  @P1 FMUL.FTZ R123, R123, R130 ;  /* 0x000000827b7b1220 */ /* 0x002fe20000410000 */
[----:B------:R-:W-:-:S03]  /*21c0*/  CS2R R130, SRZ ;  /* 0x0000000000827805 */ /* 0x000fc6000001ff00 */
[----:B------:R-:W-:Y:S01]  /*21d0*/  @P1 FMUL.FTZ R130, R123, R50 ;  /* 0x000000327b821220 */ /* 0x000fe20000410000 */
[----:B------:R-:W-:Y:S01]  /*21e0*/  F2FP.F16.F32.PACK_AB R123, RZ, R128 ;  /* 0x00000080ff7b723e */ /* 0x000fe200000000ff */
[----:B--2---:R-:W-:Y:S01]  /*21f0*/  @P1 FMUL.FTZ R148, R132, R149 ;  /* 0x0000009584941220 */ /* 0x004fe20000410000 */
[----:B------:R-:W-:Y:S02]  /*2200*/  MOV R132, RZ ;  /* 0x000000ff00847202 */ /* 0x000fe40000000f00 */
        /* <DEDUP_REMOVED lines=13> */
.L_x_13524:
[----:B------:R-:W0:Y:S01]  /*22e0*/  LDC.64 R148, c[0x0][0x3a8] ;  /* 0x0000ea00ff947b82 */ /* 0x000e220000000a00 */
[----:B------:R-:W-:Y:S01]  /*22f0*/  IADD3 R150, PT, PT, R150, 0x80, RZ ;  /* 0x0000008096967810 */ /* 0x000fe20007ffe0ff */
[C---:B0-----:R-:W-:Y:S01]  /*2300*/  IMAD.WIDE.U32 R148, R147.reuse, 0x10, R148 ;  /* 0x0000001093947825 */ /* 0x041fe200078e0094 */
[----:B------:R-:W-:-:S04]  /*2310*/  IADD3 R147, PT, PT, R147, 0x80, RZ ;  /* 0x0000008093937810 */ /* 0x000fc80007ffe0ff */
[----:B------:R2:W-:Y:S03]  /*2320*/  STG.E.128 desc[UR12][R148.64], R120 ;  /* 0x0000007894007986 */ /* 0x0005e6000c101d0c */
.L_x_13522:
[----:B------:R-:W-:Y:S05]  /*2330*/  BSYNC.RECONVERGENT B0 ;  /* 0x0000000000007941 */ /* 0x000fea0003800200 */
.L_x_13521:
        /* <DEDUP_REMOVED lines=13> */
[----:B-----5:R-:W-:Y:S02]  /*2410*/  HADD2.F32 R133, -RZ, R16.H1_H1 ;  /* 0x30000010ff857230 */ /* 0x020fe40000004100 */
[----:B------:R-:W-:Y:S02]  /*2420*/  HADD2.F32 R139, -RZ, R19.H0_H0 ;  /* 0x20000013ff8b7230 */ /* 0x000fe40000004100 */
[----:B------:R-:W-:Y:S01]  /*2430*/  HADD2.F32 R135, -RZ, R17.H1_H1 ;  /* 0x30000011ff877230 */ /* 0x000fe20000004100 */
[----:B------:R-:W-:Y:S01]  /*2440*/  PLOP3.LUT P0, PT, PT, PT, UP0, 0x80, 0x8 ;  /* 0x000000000008781c */ /* 0x000fe20003f0f008 */
[----:B------:R-:W-:Y:S02]  /*2450*/  HADD2.F32 R140, -RZ, R19.H1_H1 ;  /* 0x30000013ff8c7230 */ /* 0x000fe40000004100 */
[----:B------:R-:W-:Y:S02]  /*2460*/  HADD2.F32 R134, -RZ, R17.H0_H0 ;  /* 0x20000011ff867230 */ /* 0x000fe40000004100 */
[----:B------:R-:W1:Y:S01]  /*2470*/  @UP0 LDCU UR5, c[0x0][0x40c] ;  /* 0x00008180ff0507ac */ /* 0x000e620008000800 */
[----:B------:R-:W-:-:S02]  /*2480*/  HADD2.F32 R137, -RZ, R18.H0_H0 ;  /* 0x20000012ff897230 */ /* 0x000fc40000004100 */
[----:B------:R-:W-:Y:S01]  /*2490*/  HADD2.F32 R138, -RZ, R18.H1_H1 ;  /* 0x30000012ff8a7230 */ /* 0x000fe20000004100 */
[----:B------:R-:W2:Y:S01]  /*24a0*/  @UP0 LDCU UR21, c[0x0][0x40c] ;  /* 0x00008180ff1507ac */ /* 0x000ea20008000800 */
[----:B------:R-:W3:Y:S03]  /*24b0*/  @UP0 LDCU UR24, c[0x0][0x40c] ;  /* 0x00008180ff1807ac */ /* 0x000ee60008000800 */
[----:B0-----:R-:W-:Y:S02]  /*24c0*/  @P0 HADD2.F32 R120, -RZ, R20.H1_H1 ;  /* 0x30000014ff780230 */ /* 0x001fe40000004100 */
[----:B------:R-:W-:Y:S01]  /*24d0*/  @P0 HADD2.F32 R123, -RZ, R23.H0_H0 ;  /* 0x20000017ff7b0230 */ /* 0x000fe20000004100 */
[----:B------:R-:W0:Y:S01]  /*24e0*/  @UP0 LDCU UR22, c[0x0][0x40c] ;  /* 0x00008180ff1607ac */ /* 0x000e220008000800 */
[----:B------:R-:W-:Y:S02]  /*24f0*/  @P0 HADD2.F32 R122, -RZ, R21.H1_H1 ;  /* 0x30000015ff7a0230 */ /* 0x000fe40000004100 */
[----:B------:R-:W-:Y:S01]  /*2500*/  @P0 HADD2.F32 R136, -RZ, R23.H1_H1 ;  /* 0x30000017ff880230 */ /* 0x000fe20000004100 */
[----:B------:R-:W4:Y:S01]  /*2510*/  @UP0 LDCU UR25, c[0x0][0x40c] ;  /* 0x00008180ff1907ac */ /* 0x000f220008000800 */
[----:B-1----:R-:W-:Y:S01]  /*2520*/  @P0 FMUL.FTZ R120, R120, UR5 ;  /* 0x0000000578780c20 */ /* 0x002fe20008410000 */
[----:B------:R-:W1:Y:S03]  /*2530*/  @UP0 LDCU UR4, c[0x0][0x40c] ;  /* 0x00008180ff0407ac */ /* 0x000e660008000800 */
[----:B------:R-:W-:Y:S01]  /*2540*/  @P0 FFMA.FTZ R133, R120, R29, R133 ;  /* 0x0000001d78850223 */ /* 0x000fe20000010085 */
[----:B------:R-:W-:Y:S01]  /*2550*/  @P0 HADD2.F32 R120, -RZ, R21.H0_H0 ;  /* 0x20000015ff780230 */ /* 0x000fe20000004100 */
[----:B------:R-:W1:Y:S01]  /*2560*/  @UP0 LDCU UR5, c[0x0][0x40c] ;  /* 0x00008180ff0507ac */ /* 0x000e620008000800 */
[----:B------:R-:W1:Y:S03]  /*2570*/  @UP0 LDCU UR23, c[0x0][0x40c] ;  /* 0x00008180ff1707ac */ /* 0x000e660008000800 */
[----:B--2---:R-:W-:Y:S01]  /*2580*/  @P0 FMUL.FTZ R121, R120, UR21 ;  /* 0x0000001578790c20 */ /* 0x004fe20008410000 */
[----:B---3--:R-:W-:Y:S01]  /*2590*/  @P0 FMUL.FTZ R120, R123, UR24 ;  /* 0x000000187b780c20 */ /* 0x008fe20008410000 */
[----:B0-----:R-:W-:-:S02]  /*25a0*/  @P0 FMUL.FTZ R122, R122, UR22 ;  /* 0x000000167a7a0c20 */ /* 0x001fc40008410000 */
[----:B------:R-:W-:Y:S01]  /*25b0*/  @P0 FFMA.FTZ R134, R121, R30, R134 ;  /* 0x0000001e79860223 */ /* 0x000fe20000010086 */
[----:B----4-:R-:W-:Y:S01]  /*25c0*/  @P0 FMUL.FTZ R123, R136, UR25 ;  /* 0x00000019887b0c20 */ /* 0x010fe20008410000 */
[----:B------:R-:W-:Y:S01]  /*25d0*/  @P0 FFMA.FTZ R139, R120, R26, R139 ;  /* 0x0000001a788b0223 */ /* 0x000fe2000001008b */
[----:B------:R-:W-:Y:S02]  /*25e0*/  @P0 HADD2.F32 R120, -RZ, R20.H0_H0 ;  /* 0x20000014ff780230 */ /* 0x000fe40000004100 */
[----:B------:R-:W-:Y:S01]  /*25f0*/  @P0 FFMA.FTZ R135, R122, R31, R135 ;  /* 0x0000001f7a870223 */ /* 0x000fe20000010087 */
[----:B------:R-:W-:Y:S01]  /*2600*/  @P0 FFMA.FTZ R140, R123, R27, R140 ;  /* 0x0000001b7b8c0223 */ /* 0x000fe2000001008c */
[--C-:B------:R-:W-:Y:S01]  /*2610*/  @P0 HADD2.F32 R122, -RZ, R22.reuse.H0_H0 ;  /* 0x20000016ff7a0230 */ /* 0x100fe20000004100 */
[----:B------:R-:W-:Y:S01]  /*2620*/  F2FP.F16.F32.PACK_AB R151, RZ, R139 ;  /* 0x0000008bff97723e */ /* 0x000fe200000000ff */
[----:B------:R-:W-:Y:S02]  /*2630*/  @P0 HADD2.F32 R123, -RZ, R22.H1_H1 ;  /* 0x30000016ff7b0230 */ /* 0x000fe40000004100 */
[----:B-1----:R-:W-:Y:S01]  /*2640*/  @P0 FMUL.FTZ R121, R120, UR4 ;  /* 0x0000000478790c20 */ /* 0x002fe20008410000 */
[----:B------:R-:W-:-:S02]  /*2650*/  HADD2.F32 R136, -RZ, R16.H0_H0 ;  /* 0x20000010ff887230 */ /* 0x000fc40000004100 */
[----:B------:R-:W-:Y:S01]  /*2660*/  @P0 FMUL.FTZ R122, R122, UR5 ;  /* 0x000000057a7a0c20 */ /* 0x000fe20008410000 */
[----:B------:R-:W-:Y:S01]  /*2670*/  F2FP.F16.F32.PACK_AB R148, RZ, R135 ;  /* 0x00000087ff94723e */ /* 0x000fe200000000ff */
[----:B------:R-:W-:Y:S01]  /*2680*/  @P0 FMUL.FTZ R123, R123, UR23 ;  /* 0x000000177b7b0c20 */ /* 0x000fe20008410000 */
[----:B------:R-:W-:Y:S01]  /*2690*/  @P0 FFMA.FTZ R136, R121, R28, R136 ;  /* 0x0000001c79880223 */ /* 0x000fe20000010088 */
[----:B------:R-:W-:Y:S02]  /*26a0*/  @P0 FFMA.FTZ R137, R122, R24, R137 ;  /* 0x000000187a890223 */ /* 0x000fe40000010089 */
[----:B------:R-:W-:Y:S01]  /*26b0*/  @P0 FFMA.FTZ R138, R123, R25, R138 ;  /* 0x000000197b8a0223 */ /* 0x000fe2000001008a */
        /* <DEDUP_REMOVED lines=11> */
.L_x_13527:
[----:B0-----:R-:W0:Y:S01]  /*2770*/  @P1 LDC R121, c[0x0][0x40c] ;  /* 0x00010300ff791b82 */ /* 0x001e220000000800 */
[----:B-----5:R-:W-:Y:S02]  /*2780*/  @P1 HADD2.F32 R120, -RZ, R20.H1_H1 ;  /* 0x30000014ff781230 */ /* 0x020fe40000004100 */
[----:B------:R-:W-:Y:S02]  /*2790*/  HFMA2 R133, -RZ, RZ, 0, 0 ;  /* 0x00000000ff857431 */ /* 0x000fe400000001ff */
[----:B------:R-:W-:Y:S01]  /*27a0*/  @P1 HADD2.F32 R122, -RZ, R21.H0_H0 ;  /* 0x20000015ff7a1230 */ /* 0x000fe20000004100 */
[----:B------:R-:W-:Y:S01]  /*27b0*/  MOV R134, RZ ;  /* 0x000000ff00867202 */ /* 0x000fe20000000f00 */
[----:B------:R-:W-:Y:S02]  /*27c0*/  @P1 HADD2.F32 R136, -RZ, R22.H0_H0 ;  /* 0x20000016ff881230 */ /* 0x000fe40000004100 */
[----:B------:R-:W-:Y:S02]  /*27d0*/  HFMA2 R140, -RZ, RZ, 0, 0 ;  /* 0x00000000ff8c7431 */ /* 0x000fe400000001ff */
        /* <DEDUP_REMOVED lines=10> */
[----:B------:R-:W-:-:S03]  /*2880*/  @P1 FMUL.FTZ R134, R123, R30 ;  /* 0x0000001e7b861220 */ /* 0x000fc60000410000 */
[----:B------:R-:W1:Y:S01]  /*2890*/  @P1 LDC R149, c[0x0][0x40c] ;  /* 0x00010300ff951b82 */ /* 0x000e620000000800 */
[----:B--2---:R-:W-:Y:S01]  /*28a0*/  @P1 FMUL.FTZ R122, R122, R135 ;  /* 0x000000877a7a1220 */ /* 0x004fe20000410000 */
[----:B------:R-:W-:-:S06]  /*28b0*/  HFMA2 R135, -RZ, RZ, 0, 0 ;  /* 0x00000000ff877431 */ /* 0x000fcc00000001ff */
[----:B------:R-:W2:Y:S01]  /*28c0*/  @P1 LDC R151, c[0x0][0x40c] ;  /* 0x00010300ff971b82 */ /* 0x000ea20000000800 */
[----:B------:R-:W-:Y:S01]  /*28d0*/  @P1 FMUL.FTZ R135, R122, R31 ;  /* 0x0000001f7a871220 */ /* 0x000fe20000410000 */
[----:B---3--:R-:W-:Y:S01]  /*28e0*/  @P1 FMUL.FTZ R123, R136, R137 ;  /* 0x00000089887b1220 */ /* 0x008fe20000410000 */
[----:B------:R-:W-:Y:S01]  /*28f0*/  @P1 HADD2.F32 R136, -RZ, R23.H0_H0 ;  /* 0x20000017ff881230 */ /* 0x000fe20000004100 */
[----:B------:R-:W-:Y:S02]  /*2900*/  MOV R137, RZ ;  /* 0x000000ff00897202 */ /* 0x000fe40000000f00 */
[----:B------:R-:W-:Y:S02]  /*2910*/  @P1 FMUL.FTZ R137, R123, R24 ;  /* 0x000000187b891220 */ /* 0x000fe40000410000 */
[----:B------:R-:W3:Y:S01]  /*2920*/  @P1 LDC R121, c[0x0][0x40c] ;  /* 0x00010300ff791b82 */ /* 0x000ee20000000800 */
[----:B0-----:R-:W-:Y:S01]  /*2930*/  @P1 FMUL.FTZ R122, R120, R139 ;  /* 0x0000008b787a1220 */ /* 0x001fe20000410000 */
[----:B------:R-:W-:Y:S01]  /*2940*/  @P1 HADD2.F32 R120, -RZ, R20.H0_H0 ;  /* 0x20000014ff781230 */ /* 0x000fe20000004100 */
[----:B------:R-:W-:Y:S01]  /*2950*/  F2FP.F16.F32.PACK_AB R123, RZ, R137 ;  /* 0x00000089ff7b723e */ /* 0x000fe200000000ff */
[----:B-1----:R-:W-:Y:S01]  /*2960*/  @P1 FMUL.FTZ R149, R136, R149 ;  /* 0x0000009588951220 */ /* 0x002fe20000410000 */
[----:B------:R-:W-:Y:S01]  /*2970*/  MOV R136, RZ ;  /* 0x000000ff00887202 */ /* 0x000fe20000000f00 */
[----:B--2---:R-:W-:Y:S01]  /*2980*/  @P1 FMUL.FTZ R148, R138, R151 ;  /* 0x000000978a941220 */ /* 0x004fe20000410000 */
[----:B------:R-:W-:-:S02]  /*2990*/  CS2R R138, SRZ ;  /* 0x00000000008a7805 */ /* 0x000fc4000001ff00 */
[----:B------:R-:W-:Y:S01]  /*29a0*/  @P1 FMUL.FTZ R138, R122, R25 ;  /* 0x000000197a8a1220 */ /* 0x000fe20000410000 */
[----:B------:R-:W-:Y:S01]  /*29b0*/  @P1 FMUL.FTZ R139, R149, R26 ;  /* 0x0000001a958b1220 */ /* 0x000fe20000410000 */
[----:B------:R-:W-:Y:S01]  /*29c0*/  @P1 FMUL.FTZ R140, R148, R27 ;  /* 0x0000001b948c1220 */ /* 0x000fe20000410000 */
[----:B------:R-:W-:Y:S01]  /*29d0*/  F2FP.F16.F32.PACK_AB R122, RZ, R135 ;  /* 0x00000087ff7a723e */ /* 0x000fe200000000ff */
[----:B---3--:R-:W-:Y:S01]  /*29e0*/  @P1 FMUL.FTZ R121, R120, R121 ;  /* 0x0000007978791220 */ /* 0x008fe20000410000 */
[----:B------:R-:W-:Y:S02]  /*29f0*/  F2FP.F16.F32.PACK_AB R149, RZ, R138 ;  /* 0x0000008aff95723e */ /* 0x000fe400000000ff */
[----:B------:R-:W-:Y:S01]  /*2a00*/  F2FP.F16.F32.PACK_AB R148, RZ, R133 ;  /* 0x00000085ff94723e */ /* 0x000fe200000000ff */
[----:B------:R-:W-:Y:S01]  /*2a10*/  @P1 FMUL.FTZ R136, R121, R28 ;  /* 0x0000001c79881220 */ /* 0x000fe20000410000 */
[----:B------:R-:W-:Y:S02]  /*2a20*/  F2FP.F16.F32.PACK_AB R121, RZ, R134 ;  /* 0x00000086ff79723e */ /* 0x000fe400000000ff */
[----:B------:R-:W-:-:S02]  /*2a30*/  F2FP.F16.F32.PACK_AB R150, RZ, R139 ;  /* 0x0000008bff96723e */ /* 0x000fc400000000ff */
[----:B------:R-:W-:Y:S02]  /*2a40*/  F2FP.F16.F32.PACK_AB R151, RZ, R140 ;  /* 0x0000008cff97723e */ /* 0x000fe400000000ff */
[----:B------:R-:W-:Y:S02]  /*2a50*/  F2FP.F16.F32.PACK_AB R120, RZ, R136 ;  /* 0x00000088ff78723e */ /* 0x000fe400000000ff */
[----:B------:R-:W-:Y:S02]  /*2a60*/  PRMT R121, R121, 0x5410, R122 ;  /* 0x0000541079797816 */ /* 0x000fe4000000007a */
[----:B------:R-:W-:Y:S02]  /*2a70*/  PRMT R122, R123, 0x5410, R149 ;  /* 0x000054107b7a7816 */ /* 0x000fe40000000095 */
[----:B------:R-:W-:Y:S02]  /*2a80*/  PRMT R123, R150, 0x5410, R151 ;  /* 0x00005410967b7816 */ /* 0x000fe40000000097 */
[----:B------:R-:W-:-:S07]  /*2a90*/  PRMT R120, R120, 0x5410, R148 ;  /* 0x0000541078787816 */ /* 0x000fce0000000094 */
.L_x_13528:
[----:B------:R-:W0:Y:S02]  /*2aa0*/  LDC.64 R148, c[0x0][0x3a8] ;  /* 0x0000ea00ff947b82 */ /* 0x000e240000000a00 */
[----:B0-----:R-:W-:-:S05]  /*2ab0*/  IMAD.WIDE.U32 R148, R147, 0x10, R148 ;  /* 0x0000001093947825 */ /* 0x001fca00078e0094 */
[----:B------:R3:W-:Y:S02]  /*2ac0*/  STG.E.128 desc[UR12][R148.64], R120 ;  /* 0x0000007894007986 */ /* 0x0007e4000c101d0c */
.L_x_13526:
[----:B------:R-:W-:Y:S05]  /*2ad0*/  BSYNC.RECONVERGENT B0 ;  /* 0x0000000000007941 */ /* 0x000fea0003800200 */
.L_x_13525:
        /* <DEDUP_REMOVED lines=51> */
[----:B------:R-:W-:-:S03]  /*2e10*/  HFMA2 R149, -RZ, RZ, 0, 0 ;  /* 0x00000000ff957431 */ /* 0x000fc600000001ff */
        /* <DEDUP_REMOVED lines=176> */
[----:B------:R-:W-:Y:S02]  /*3920*/  F2FP.F16.F32.PACK_AB R121, R122, R121 ;  /* 0x000000797a79723e */ /* 0x000fe400000000ff */
[----:B------:R-:W-:Y:S02]  /*3930*/  F2FP.F16.F32.PACK_AB R122, R152, R153 ;  /* 0x00000099987a723e */ /* 0x000fe400000000ff */
[----:B------:R-:W-:-:S05]  /*3940*/  F2FP.F16.F32.PACK_AB R123, R154, R123 ;  /* 0x0000007b9a7b723e */ /* 0x000fca00000000ff */
[----:B------:R0:W-:Y:S02]  /*3950*/  STG.E.128 desc[UR12][R148.64], R120 ;  /* 0x0000007894007986 */ /* 0x0001e4000c101d0c */
.L_x_13531:
[----:B------:R-:W-:Y:S05]  /*3960*/  BSYNC.RECONVERGENT B0 ;  /* 0x0000000000007941 */ /* 0x000fea0003800200 */
.L_x_13530:
        /* <DEDUP_REMOVED lines=34> */
.L_x_13533:
[----:B------:R-:W-:Y:S05]  /*3b90*/  BSYNC.RECONVERGENT B0 ;  /* 0x0000000000007941 */ /* 0x000fea0003800200 */
.L_x_13532:
        /* <DEDUP_REMOVED lines=34> */
.L_x_13535:
[----:B------:R-:W-:Y:S05]  /*3dc0*/  BSYNC.RECONVERGENT B0 ;  /* 0x0000000000007941 */ /* 0x000fea0003800200 */
.L_x_13534:
        /* <DEDUP_REMOVED lines=28> */
[----:B------:R-:W-:Y:S01]  /*3f90*/  F2FP.F16.F32.PACK_AB R123, R154, R161 ;  /* 0x000000a19a7b723e */ /* 0x000fe200000000ff */
[----:B0-----:R-:W-:Y:S01]  /*3fa0*/  IMAD.WIDE.U32 R148, R147, 0x10, R148 ;  /* 0x0000001093947825 */ /* 0x001fe200078e0094 */
[----:B------:R-:W-:-:S02]  /*3fb0*/  F2FP.F16.F32.PACK_AB R121, R150, R155 ;  /* 0x0000009b9679723e */ /* 0x000fc400000000ff */
[----:B------:R-:W-:-:S05]  /*3fc0*/  F2FP.F16.F32.PACK_AB R120, R151, R120 ;  /* 0x000000789778723e */ /* 0x000fca00000000ff */
[----:B------:R3:W-:Y:S02]  /*3fd0*/  STG.E.128 desc[UR12][R148.64], R120 ;  /* 0x0000007894007986 */ /* 0x0007e4000c101d0c */
.L_x_13536:
[----:B------:R-:W-:Y:S05]  /*3fe0*/  BSYNC.RECONVERGENT B0 ;  /* 0x0000000000007941 */ /* 0x000fea0003800200 */
.L_x_13529:
[----:B------:R-:W-:Y:S02]  /*3ff0*/  UIADD3 UR7, UPT, UPT, UR7, UR18, URZ ;  /* 0x0000001207077290 */ /* 0x000fe4000fffe0ff */
[----:B------:R-:W-:Y:S02]  /*4000*/  UPLOP3.LUT UP1, UPT, UPT, UPT, UP1, 0x40, 0x4 ;  /* 0x000000000004789c */ /* 0x000fe40003f2e810 */
[----:B------:R-:W-:-:S09]  /*4010*/  UISETP.GE.AND UP0, UPT, UR7, UR19, UPT ;  /* 0x000000130700728c */ /* 0x000fd2000bf06270 */
[----:B------:R-:W-:Y:S05]  /*4020*/  BRA.U !UP0, `(.L_x_13537) ;  /* 0xffffffc908747547 */ /* 0x000fea000b83ffff */
[----:B------:R-:W-:Y:S05]  /*4030*/  EXIT ;  /* 0x000000000000794d */ /* 0x000fea0003800000 */
.L_x_13538:
        /* <DEDUP_REMOVED lines=12> */
.L_x_27284:


//--------------------- .text._ZN10layer_norm13ln_fwd_kernelINS_13Kernel_traitsIf6__halfS2_S2_fjLj4096ELj1ELj1ELj4ELj16ENS_18Kernel_traits_baseILj4096EfS2_S2_S2_fjLj128EEEEELb0ELb1ELb1ELb1EEEvNS_9FwdParamsE --------------------------
	.section	.text._ZN10layer_norm13ln_fwd_kernelINS_13Kernel_traitsIf6__halfS2_S2_fjLj4096ELj1ELj1ELj4ELj16ENS_18Kernel_traits_baseILj4096EfS2_S2_S2_fjLj128EEEEELb0ELb1ELb1ELb1EEEvNS_9FwdParamsE,"ax",@progbits
	.align	128
        .global         _ZN10layer_norm13ln_fwd_kernelINS_13Kernel_traitsIf6__halfS2_S2_fjLj4096ELj1ELj1ELj4ELj16ENS_18Kernel_traits_baseILj4096EfS2_S2_S2_fjLj128EEEEELb0ELb1ELb1ELb1EEEvNS_9FwdParamsE
        .type           _ZN10layer_norm13ln_fwd_kernelINS_13Kernel_traitsIf6__halfS2_S2_fjLj4096ELj1ELj1ELj4ELj16ENS_18Kernel_traits_baseILj4096EfS2_S2_S2_fjLj128EEEEELb0ELb1ELb1ELb1EEEvNS_9FwdParamsE,@function
        .size           _ZN10layer_norm13ln_fwd_kernelINS_13Kernel_traitsIf6__halfS2_S2_fjLj4096ELj1ELj1ELj4ELj16ENS_18Kernel_traits_baseILj4096EfS2_S2_S2_fjLj128EEEEELb0ELb1ELb1ELb1EEEvNS_9FwdParamsE,(.L_x_27285 - _ZN10layer_norm13ln_fwd_kernelINS_13Kernel_traitsIf6__halfS2_S2_fjLj4096ELj1ELj1ELj4ELj16ENS_18Kernel_traits_baseILj4096EfS2_S2_S2_fjLj128EEEEELb0ELb1ELb1ELb1EEEvNS_9FwdParamsE)
        .other          _ZN10layer_norm13ln_fwd_kernelINS_13Kernel_traitsIf6__halfS2_S2_fjLj4096ELj1ELj1ELj4ELj16ENS_18Kernel_traits_baseILj4096EfS2_S2_S2_fjLj128EEEEELb0ELb1ELb1ELb1EEEvNS_9FwdParamsE,@"STO_CUDA_ENTRY STV_DEFAULT"
_ZN10layer_norm13ln_fwd_kernelINS_13Kernel_traitsIf6__halfS2_S2_fjLj4096ELj1ELj1ELj4ELj16ENS_18Kernel_traits_baseILj4096EfS2_S2_S2_fjLj128EEEEELb0ELb1ELb1ELb1EEEvNS_9FwdParamsE:
.text._ZN10layer_norm13ln_fwd_kernelINS_13Kernel_traitsIf6__halfS2_S2_fjLj4096ELj1ELj1ELj4ELj16ENS_18Kernel_traits_baseILj4096EfS2_S2_S2_fjLj128EEEEELb0ELb1ELb1ELb1EEEvNS_9FwdParamsE:
        /* <DEDUP_REMOVED lines=41> */
.L_x_13539:
        /* <DEDUP_REMOVED lines=36> */
.L_x_13540:
        /* <DEDUP_REMOVED lines=8> */
.L_x_13550:
[----:B------:R-:W1:Y:S08]  /*0550*/  LDC.64 R12, c[0x0][0x3f0] ;  /* 0x0000fc00ff0c7b82 */ /* 0x000e700000000a00 */
[----:B------:R-:W4:Y:S08]  /*0560*/  LDC R133, c[0x0][0x388] ;  /* 0x0000e200ff857b82 */ /* 0x000f300000000800 */
[----:B0-----:R-:W0:Y:S01]  /*0570*/  LDC.64 R10, c[0x0][0x3f8] ;  /* 0x0000fe00ff0a7b82 */ /* 0x001e220000000a00 */
[----:B-1----:R-:W-:-:S06]  /*0580*/  IMAD.WIDE R12, R8, 0x4, R12 ;  /* 0x00000004080c7825 */ /* 0x002fcc00078e020c */
[----:B------:R-:W2:Y:S01]  /*0590*/  LDG.E R12, desc[UR6][R12.64] ;  /* 0x000000060c0c7981 */ /* 0x000ea2000c1e1900 */
[----:B------:R-:W-:Y:S01]  /*05a0*/  HFMA2 R126, -RZ, RZ, 0, 0 ;  /* 0x00000000ff7e7431 */ /* 0x000fe200000001ff */
[----:B---3--:R-:W-:-:S04]  /*05b0*/  ISETP.NE.U32.AND P0, PT, RZ, UR8, PT ;  /* 0x00000008ff007c0c */ /* 0x008fc8000bf05070 */
[----:B------:R-:W-:Y:S01]  /*05c0*/  ISETP.NE.AND.EX P0, PT, RZ, UR9, PT, P0 ;  /* 0x00000009ff007c0c */ /* 0x000fe2000bf05300 */
[----:B0-----:R-:W-:-:S06]  /*05d0*/  IMAD.WIDE R10, R8, 0x4, R10 ;  /* 0x00000004080a7825 */ /* 0x001fcc00078e020a */
[----:B-----5:R0:W5:Y:S01]  /*05e0*/  LDG.E R10, desc[UR6][R10.64] ;  /* 0x000000060a0a7981 */ /* 0x020162000c1e1900 */
[----:B--2---:R-:W-:-:S13]  /*05f0*/  ISETP.GE.AND P2, PT, R12, 0x1, PT ;  /* 0x000000010c00780c */ /* 0x004fda0003f46270 */
[----:B------:R-:W-:Y:S01]  /*0600*/  @P2 IADD3 R6, PT, PT, R12, -0x1, RZ ;  /* 0xffffffff0c062810 */ /* 0x000fe20007ffe0ff */
[----:B------:R-:W1:Y:S04]  /*0610*/  @P2 LDC.64 R4, c[0x0][0x390] ;  /* 0x0000e400ff042b82 */ /* 0x000e680000000a00 */
[----:B----4-:R-:W-:-:S05]  /*0620*/  @P2 IMAD R6, R6, R133, RZ ;  /* 0x0000008506062224 */ /* 0x010fca00078e02ff */
[----:B------:R-:W-:-:S04]  /*0630*/  @P2 SHF.R.S32.HI R3, RZ, 0x1f, R6 ;  /* 0x0000001fff032819 */ /* 0x000fc80000011406 */
[----:B------:R-:W-:-:S04]  /*0640*/  @P2 LEA.HI R3, R3, R6, RZ, 0x3 ;  /* 0x0000000603032211 */ /* 0x000fc800078f18ff */
[----:B------:R-:W-:Y:S01]  /*0650*/  @P2 LEA.HI.SX32 R126, R3, R0, 0x1d ;  /* 0x00000000037e2211 */ /* 0x000fe200078feaff */
[----:B------:R-:W-:-:S05]  /*0660*/  IMAD R3, R8, R133, RZ ;  /* 0x0000008508037224 */ /* 0x000fca00078e02ff */
[----:B------:R-:W-:Y:S01]  /*0670*/  SHF.R.S32.HI R6, RZ, 0x1f, R3 ;  /* 0x0000001fff067819 */ /* 0x000fe20000011403 */
[----:B-1----:R-:W-:-:S03]  /*0680*/  @P2 IMAD.WIDE.U32 R4, R126, 0x10, R4 ;  /* 0x000000107e042825 */ /* 0x002fc600078e0004 */
[----:B------:R-:W-:Y:S02]  /*0690*/  LEA.HI R127, R6, R3, RZ, 0x3 ;  /* 0x00000003067f7211 */ /* 0x000fe400078f18ff */
[----:B------:R0:W5:Y:S02]  /*06a0*/  @P2 LDG.E.128 R112, desc[UR6][R4.64] ;  /* 0x0000000604702981 */ /* 0x000164000c1e1d00 */
[----:B------:R-:W-:Y:S01]  /*06b0*/  LEA.HI.SX32 R127, R127, R0, 0x1d ;  /* 0x000000007f7f7211 */ /* 0x000fe200078feaff */
[----:B------:R-:W-:Y:S06]  /*06c0*/  @!P0 BRA `(.L_x_13541) ;  /* 0x0000000400048947 */ /* 0x000fec0003800000 */
[----:B------:R-:W1:Y:S02]  /*06d0*/  LDC.64 R116, c[0x0][0x3a0] ;  /* 0x0000e800ff747b82 */ /* 0x000e640000000a00 */
[----:B-1----:R-:W-:-:S06]  /*06e0*/  IMAD.WIDE.U32 R116, R127, 0x10, R116 ;  /* 0x000000107f747825 */ /* 0x002fcc00078e0074 */
[----:B------:R-:W2:Y:S01]  /*06f0*/  LDG.E.128 R116, desc[UR6][R116.64] ;  /* 0x0000000674747981 */ /* 0x000ea2000c1e1d00 */
[----:B------:R-:W-:-:S13]  /*0700*/  ISETP.GT.AND P3, PT, R12, RZ, PT ;  /* 0x000000ff0c00720c */ /* 0x000fda0003f64270 */
[----:B0-----:R-:W0:Y:S01]  /*0710*/  @P3 LDC R4, c[0x0][0x40c] ;  /* 0x00010300ff043b82 */ /* 0x001e220000000800 */
[----:B-----5:R-:W-:Y:S02]  /*0720*/  @P3 HADD2.F32 R3, -RZ, R112.H0_H0 ;  /* 0x20000070ff033230 */ /* 0x020fe40000004100 */
[----:B------:R-:W-:-:S05]  /*0730*/  @P3 HADD2.F32 R6, -RZ, R113.H1_H1 ;  /* 0x30000071ff063230 */ /* 0x000fca0000004100 */
[----:B------:R-:W1:Y:S08]  /*0740*/  @P3 LDC R5, c[0x0][0x40c] ;  /* 0x00010300ff053b82 */ /* 0x000e700000000800 */
[----:B------:R-:W3:Y:S08]  /*0750*/  @P3 LDC R120, c[0x0][0x40c] ;  /* 0x00010300ff783b82 */ /* 0x000ef00000000800 */
[----:B------:R-:W4:Y:S01]  /*0760*/  @P3 LDC R9, c[0x0][0x40c] ;  /* 0x00010300ff093b82 */ /* 0x000f220000000800 */
[----:B0-----:R-:W-:Y:S01]  /*0770*/  @P3 FMUL.FTZ R3, R3, R4 ;  /* 0x0000000403033220 */ /* 0x001fe20000410000 */
[----:B------:R-:W-:-:S06]  /*0780*/  @P3 HADD2.F32 R4, -RZ, R112.H1_H1 ;  /* 0x30000070ff043230 */ /* 0x000fcc0000004100 */
[----:B------:R-:W0:Y:S01]  /*0790*/  @P3 LDC R11, c[0x0][0x40c] ;  /* 0x00010300ff0b3b82 */ /* 0x000e220000000800 */
[----:B-1----:R-:W-:Y:S01]  /*07a0*/  @P3 FMUL.FTZ R4, R4, R5 ;  /* 0x0000000504043220 */ /* 0x002fe20000410000 */
[----:B------:R-:W-:-:S06]  /*07b0*/  @P3 HADD2.F32 R5, -RZ, R113.H0_H0 ;  /* 0x20000071ff053230 */ /* 0x000fcc0000004100 */
[----:B------:R-:W1:Y:S01]  /*07c0*/  @P3 LDC R122, c[0x0][0x40c] ;  /* 0x00010300ff7a3b82 */ /* 0x000e620000000800 */
[----:B---3--:R-:W-:-:S07]  /*07d0*/  @P3 FMUL.FTZ R5, R5, R120 ;  /* 0x0000007805053220 */ /* 0x008fce0000410000 */
[----:B------:R-:W3:Y:S01]  /*07e0*/  @P3 LDC R124, c[0x0][0x40c] ;  /* 0x00010300ff7c3b82 */ /* 0x000ee20000000800 */
[----:B----4-:R-:W-:-:S07]  /*07f0*/  @P3 FMUL.FTZ R6, R6, R9 ;  /* 0x0000000906063220 */ /* 0x010fce0000410000 */
[----:B------:R-:W4:Y:S01]  /*0800*/  @P3 LDC R128, c[0x0][0x40c] ;  /* 0x00010300ff803b82 */ /* 0x000f220000000800 */
[--C-:B--2---:R-:W-:Y:S02]  /*0810*/  @P3 HADD2.F32 R14, -RZ, R116.reuse.H0_H0 ;  /* 0x20000074ff0e3230 */ /* 0x104fe40000004100 */
[--C-:B------:R-:W-:Y:S02]  /*0820*/  @!P3 HADD2.F32 R135, -RZ, R116.reuse.H0_H0 ;  /* 0x20000074ff87b230 */ /* 0x100fe40000004100 */
[--C-:B------:R-:W-:Y:S02]  /*0830*/  @P3 HADD2.F32 R7, -RZ, R116.reuse.H1_H1 ;  /* 0x30000074ff073230 */ /* 0x100fe40000004100 */
[----:B------:R-:W-:Y:S01]  /*0840*/  @P3 FFMA.FTZ R135, R3, R80, R14 ;  /* 0x0000005003873223 */ /* 0x000fe2000001000e */
[----:B------:R-:W-:Y:S02]  /*0850*/  @P3 HADD2.F32 R14, -RZ, R117.H0_H0 ;  /* 0x20000075ff0e3230 */ /* 0x000fe40000004100 */
[----:B------:R-:W-:-:S02]  /*0860*/  @!P3 HADD2.F32 R137, -RZ, R116.H1_H1 ;  /* 0x30000074ff89b230 */ /* 0x000fc40000004100 */
[----:B------:R-:W-:Y:S01]  /*0870*/  @P3 FFMA.FTZ R137, R4, R81, R7 ;  /* 0x0000005104893223 */ /* 0x000fe20000010007 */
[--C-:B------:R-:W-:Y:S02]  /*0880*/  @!P3 HADD2.F32 R139, -RZ, R117.reuse.H0_H0 ;  /* 0x20000075ff8bb230 */ /* 0x100fe40000004100 */
[----:B------:R-:W-:Y:S01]  /*0890*/  @P3 FFMA.FTZ R139, R5, R82, R14 ;  /* 0x00000052058b3223 */ /* 0x000fe2000001000e */
[----:B------:R-:W-:Y:S02]  /*08a0*/  @P3 HADD2.F32 R9, -RZ, R117.H1_H1 ;  /* 0x30000075ff093230 */ /* 0x000fe40000004100 */
[--C-:B------:R-:W-:Y:S02]  /*08b0*/  @P3 HADD2.F32 R4, -RZ, R114.reuse.H1_H1 ;  /* 0x30000072ff043230 */ /* 0x100fe40000004100 */
[----:B------:R-:W-:Y:S02]  /*08c0*/  @P3 HADD2.F32 R3, -RZ, R114.H0_H0 ;  /* 0x20000072ff033230 */ /* 0x000fe40000004100 */
[----:B------:R-:W-:-:S02]  /*08d0*/  @P3 HADD2.F32 R7, -RZ, R115.H0_H0 ;  /* 0x20000073ff073230 */ /* 0x000fc40000004100 */
[----:B0-----:R-:W-:Y:S01]  /*08e0*/  @P3 FMUL.FTZ R4, R4, R11 ;  /* 0x0000000b04043220 */ /* 0x001fe20000410000 */
[----:B------:R-:W-:Y:S02]  /*08f0*/  @P3 HADD2.F32 R5, -RZ, R115.H1_H1 ;  /* 0x30000073ff053230 */ /* 0x000fe40000004100 */
[----:B-1----:R-:W-:Y:S01]  /*0900*/  @P3 FMUL.FTZ R3, R3, R122 ;  /* 0x0000007a03033220 */ /* 0x002fe20000410000 */
[----:B------:R-:W-:Y:S02]  /*0910*/  @!P3 HADD2.F32 R141, -RZ, R117.H1_H1 ;  /* 0x30000075ff8db230 */ /* 0x000fe40000004100 */
[----:B------:R-:W-:Y:S01]  /*0920*/  @P3 FFMA.FTZ R141, R6, R83, R9 ;  /* 0x00000053068d3223 */ /* 0x000fe20000010009 */
[--C-:B------:R-:W-:Y:S02]  /*0930*/  @P3 HADD2.F32 R14, -RZ, R118.reuse.H0_H0 ;  /* 0x20000076ff0e3230 */ /* 0x100fe40000004100 */
[----:B---3--:R-:W-:Y:S01]  /*0940*/  @P3 FMUL.FTZ R7, R7, R124 ;  /* 0x0000007c07073220 */ /* 0x008fe20000410000 */
[----:B------:R-:W-:-:S02]  /*0950*/  @P3 HADD2.F32 R9, -RZ, R118.H1_H1 ;  /* 0x30000076ff093230 */ /* 0x000fc40000004100 */
[----:B----4-:R-:W-:Y:S01]  /*0960*/  @P3 FMUL.FTZ R6, R5, R128 ;  /* 0x0000008005063220 */ /* 0x010fe20000410000 */
[--C-:B------:R-:W-:Y:S01]  /*0970*/  @P3 HADD2.F32 R120, -RZ, R119.reuse.H0_H0 ;  /* 0x20000077ff783230 */ /* 0x100fe20000004100 */
[----:B------:R-:W-:Y:S01]  /*0980*/  F2FP.F16.F32.PACK_AB R5, RZ, R139 ;  /* 0x0000008bff05723e */ /* 0x000fe200000000ff */
[--C-:B------:R-:W-:Y:S02]  /*0990*/  @P3 HADD2.F32 R11, -RZ, R119.reuse.H1_H1 ;  /* 0x30000077ff0b3230 */ /* 0x100fe40000004100 */
[--C-:B------:R-:W-:Y:S02]  /*09a0*/  @!P3 HADD2.F32 R143, -RZ, R118.reuse.H0_H0 ;  /* 0x20000076ff8fb230 */ /* 0x100fe40000004100 */
[----:B------:R-:W-:Y:S01]  /*09b0*/  @P3 FFMA.FTZ R143, R3, R84, R14 ;  /* 0x00000054038f3223 */ /* 0x000fe2000001000e */
[----:B------:R-:W-:Y:S02]  /*09c0*/  @!P3 HADD2.F32 R145, -RZ, R118.H1_H1 ;  /* 0x30000076ff91b230 */ /* 0x000fe40000004100 */
[----:B------:R-:W-:Y:S01]  /*09d0*/  @P3 FFMA.FTZ R145, R4, R85, R9 ;  /* 0x0000005504913223 */ /* 0x000fe20000010009 */
[----:B------:R-:W-:-:S02]  /*09e0*/  @!P3 HADD2.F32 R147, -RZ, R119.H0_H0 ;  /* 0x20000077ff93b230 */ /* 0x000fc40000004100 */
[----:B------:R-:W-:Y:S01]  /*09f0*/  @P3 FFMA.FTZ R147, R7, R86, R120 ;  /* 0x0000005607933223 */ /* 0x000fe20000010078 */
[----:B------:R-:W-:Y:S02]  /*0a00*/  @!P3 HADD2.F32 R149, -RZ, R119.H1_H1 ;  /* 0x30000077ff95b230 */ /* 0x000fe40000004100 */
[----:B------:R-:W-:Y:S01]  /*0a10*/  @P3 FFMA.FTZ R149, R6, R87, R11 ;  /* 0x0000005706953223 */ /* 0x000fe2000001000b */
        /* <DEDUP_REMOVED lines=12> */
.L_x_13541:
[----:B0-----:R-:W0:Y:S01]  /*0ae0*/  @P2 LDC R4, c[0x0][0x40c] ;  /* 0x00010300ff042b82 */ /* 0x001e220000000800 */
[----:B-----5:R-:W-:Y:S01]  /*0af0*/  @P2 HADD2.F32 R3, -RZ, R112.H1_H1 ;  /* 0x30000070ff032230 */ /* 0x020fe20000004100 */
[----:B------:R-:W-:Y:S01]  /*0b00*/  MOV R137, RZ ;  /* 0x000000ff00897202 */ /* 0x000fe20000000f00 */
[----:B------:R-:W-:Y:S01]  /*0b10*/  @P2 HADD2.F32 R5, -RZ, R113.H0_H0 ;  /* 0x20000071ff052230 */ /* 0x000fe20000004100 */
[----:B------:R-:W-:Y:S01]  /*0b20*/  MOV R139, RZ ;  /* 0x000000ff008b7202 */ /* 0x000fe20000000f00 */
[----:B------:R-:W-:Y:S01]  /*0b30*/  @P2 HADD2.F32 R7, -RZ, R114.H0_H0 ;  /* 0x20000072ff072230 */ /* 0x000fe20000004100 */
[----:B------:R-:W-:Y:S02]  /*0b40*/  MOV R141, RZ ;  /* 0x000000ff008d7202 */ /* 0x000fe40000000f00 */
[----:B------:R-:W1:Y:S01]  /*0b50*/  @P2 LDC R120, c[0x0][0x40c] ;  /* 0x00010300ff782b82 */ /* 0x000e620000000800 */
[----:B------:R-:W-:Y:S02]  /*0b60*/  MOV R143, RZ ;  /* 0x000000ff008f7202 */ /* 0x000fe40000000f00 */
[----:B------:R-:W-:-:S02]  /*0b70*/  MOV R145, RZ ;  /* 0x000000ff00917202 */ /* 0x000fc40000000f00 */
[----:B------:R-:W-:Y:S02]  /*0b80*/  MOV R147, RZ ;  /* 0x000000ff00937202 */ /* 0x000fe40000000f00 */
[----:B------:R-:W-:Y:S01]  /*0b90*/  MOV R149, RZ ;  /* 0x000000ff00957202 */ /* 0x000fe20000000f00 */
[----:B------:R-:W2:Y:S01]  /*0ba0*/  @P2 LDC R14, c[0x0][0x40c] ;  /* 0x00010300ff0e2b82 */ /* 0x000ea20000000800 */
[----:B------:R-:W-:-:S07]  /*0bb0*/  MOV R135, RZ ;  /* 0x000000ff00877202 */ /* 0x000fce0000000f00 */
[----:B------:R-:W3:Y:S01]  /*0bc0*/  @P2 LDC R124, c[0x0][0x40c] ;  /* 0x00010300ff7c2b82 */ /* 0x000ee20000000800 */
[----:B0-----:R-:W-:Y:S01]  /*0bd0*/  @P2 FMUL.FTZ R6, R3, R4 ;  /* 0x0000000403062220 */ /* 0x001fe20000410000 */
[----:B------:R-:W-:-:S03]  /*0be0*/  @P2 HADD2.F32 R3, -RZ, R113.H1_H1 ;  /* 0x30000071ff032230 */ /* 0x000fc60000004100 */
[----:B------:R-:W-:Y:S01]  /*0bf0*/  @P2 FMUL.FTZ R137, R6, R81 ;  /* 0x0000005106892220 */ /* 0x000fe20000410000 */
[----:B------:R-:W-:Y:S02]  /*0c00*/  @P2 HADD2.F32 R6, -RZ, R115.H1_H1 ;  /* 0x30000073ff062230 */ /* 0x000fe40000004100 */
[----:B------:R-:W0:Y:S01]  /*0c10*/  @P2 LDC R122, c[0x0][0x40c] ;  /* 0x00010300ff7a2b82 */ /* 0x000e220000000800 */
[----:B-1----:R-:W-:Y:S01]  /*0c20*/  @P2 FMUL.FTZ R120, R3, R120 ;  /* 0x0000007803782220 */ /* 0x002fe20000410000 */
[----:B------:R-:W-:-:S03]  /*0c30*/  @P2 HADD2.F32 R3, -RZ, R114.H1_H1 ;  /* 0x30000072ff032230 */ /* 0x000fc60000004100 */
[----:B------:R-:W-:-:S03]  /*0c40*/  @P2 FMUL.FTZ R141, R120, R83 ;  /* 0x00000053788d2220 */ /* 0x000fc60000410000 */
[----:B------:R-:W1:Y:S01]  /*0c50*/  @P2 LDC R128, c[0x0][0x40c] ;  /* 0x00010300ff802b82 */ /* 0x000e620000000800 */
[----:B--2---:R-:W-:-:S04]  /*0c60*/  @P2 FMUL.FTZ R5, R5, R14 ;  /* 0x0000000e05052220 */ /* 0x004fc80000410000 */
[----:B------:R-:W-:Y:S01]  /*0c70*/  @P2 FMUL.FTZ R139, R5, R82 ;  /* 0x00000052058b2220 */ /* 0x000fe20000410000 */
[----:B------:R-:W-:Y:S02]  /*0c80*/  @P2 HADD2.F32 R5, -RZ, R115.H0_H0 ;  /* 0x20000073ff052230 */ /* 0x000fe40000004100 */
[----:B------:R-:W2:Y:S01]  /*0c90*/  @P2 LDC R9, c[0x0][0x40c] ;  /* 0x00010300ff092b82 */ /* 0x000ea20000000800 */
[----:B---3--:R-:W-:Y:S01]  /*0ca0*/  @P2 FMUL.FTZ R124, R3, R124 ;  /* 0x0000007c037c2220 */ /* 0x008fe20000410000 */
[----:B------:R-:W-:-:S03]  /*0cb0*/  @P2 HADD2.F32 R3, -RZ, R112.H0_H0 ;  /* 0x20000070ff032230 */ /* 0x000fc60000004100 */
[----:B------:R-:W-:-:S03]  /*0cc0*/  @P2 FMUL.FTZ R145, R124, R85 ;  /* 0x000000557c912220 */ /* 0x000fc60000410000 */
[----:B------:R-:W3:Y:S01]  /*0cd0*/  @P2 LDC R4, c[0x0][0x40c] ;  /* 0x00010300ff042b82 */ /* 0x000ee20000000800 */
[----:B0-----:R-:W-:-:S04]  /*0ce0*/  @P2 FMUL.FTZ R7, R7, R122 ;  /* 0x0000007a07072220 */ /* 0x001fc80000410000 */
[----:B------:R-:W-:Y:S01]  /*0cf0*/  @P2 FMUL.FTZ R143, R7, R84 ;  /* 0x00000054078f2220 */ /* 0x000fe20000410000 */
[----:B-1----:R-:W-:-:S04]  /*0d00*/  @P2 FMUL.FTZ R5, R5, R128 ;  /* 0x0000008005052220 */ /* 0x002fc80000410000 */
[----:B------:R-:W-:Y:S01]  /*0d10*/  F2FP.F16.F32.PACK_AB R7, RZ, R143 ;  /* 0x0000008fff07723e */ /* 0x000fe200000000ff */
[----:B------:R-:W-:Y:S01]  /*0d20*/  @P2 FMUL.FTZ R147, R5, R86 ;  /* 0x0000005605932220 */ /* 0x000fe20000410000 */
[----:B------:R-:W-:Y:S01]  /*0d30*/  F2FP.F16.F32.PACK_AB R5, RZ, R139 ;  /* 0x0000008bff05723e */ /* 0x000fe200000000ff */
[----:B--2---:R-:W-:Y:S01]  /*0d40*/  @P2 FMUL.FTZ R6, R6, R9 ;  /* 0x0000000906062220 */ /* 0x004fe20000410000 */
[----:B------:R-:W-:Y:S02]  /*0d50*/  F2FP.F16.F32.PACK_AB R9, RZ, R145 ;  /* 0x00000091ff09723e */ /* 0x000fe400000000ff */
[----:B------:R-:W-:Y:S01]  /*0d60*/  F2FP.F16.F32.PACK_AB R11, RZ, R147 ;  /* 0x00000093ff0b723e */ /* 0x000fe200000000ff */
[----:B------:R-:W-:Y:S01]  /*0d70*/  @P2 FMUL.FTZ R149, R6, R87 ;  /* 0x0000005706952220 */ /* 0x000fe20000410000 */
[----:B------:R-:W-:Y:S01]  /*0d80*/  F2FP.F16.F32.PACK_AB R6, RZ, R141 ;  /* 0x0000008dff06723e */ /* 0x000fe200000000ff */
[----:B---3--:R-:W-:-:S03]  /*0d90*/  @P2 FMUL.FTZ R3, R3, R4 ;  /* 0x0000000403032220 */ /* 0x008fc60000410000 */
[----:B------:R-:W-:Y:S02]  /*0da0*/  F2FP.F16.F32.PACK_AB R13, RZ, R149 ;  /* 0x00000095ff0d723e */ /* 0x000fe400000000ff */
[----:B------:R-:W-:Y:S01]  /*0db0*/  PRMT R5, R5, 0x5410, R6 ;  /* 0x0000541005057816 */ /* 0x000fe20000000006 */
[----:B------:R-:W-:Y:S01]  /*0dc0*/  @P2 FMUL.FTZ R135, R3, R80 ;  /* 0x0000005003872220 */ /* 0x000fe20000410000 */
[----:B------:R-:W-:Y:S02]  /*0dd0*/  F2FP.F16.F32.PACK_AB R3, RZ, R137 ;  /* 0x00000089ff03723e */ /* 0x000fe400000000ff */
[----:B------:R-:W-:Y:S02]  /*0de0*/  PRMT R6, R7, 0x5410, R9 ;  /* 0x0000541007067816 */ /* 0x000fe40000000009 */
[----:B------:R-:W-:Y:S02]  /*0df0*/  F2FP.F16.F32.PACK_AB R4, RZ, R135 ;  /* 0x00000087ff04723e */ /* 0x000fe400000000ff */
[----:B------:R-:W-:-:S02]  /*0e00*/  PRMT R7, R11, 0x5410, R13 ;  /* 0x000054100b077816 */ /* 0x000fc4000000000d */
[----:B------:R-:W-:-:S07]  /*0e10*/  PRMT R4, R4, 0x5410, R3 ;  /* 0x0000541004047816 */ /* 0x000fce0000000003 */
.L_x_13542:
        /* <DEDUP_REMOVED lines=8> */
[----:B------:R0:W5:Y:S01]  /*0ea0*/  @P2 LDG.E.128 R112, desc[UR6][R122.64] ;  /* 0x000000067a702981 */ /* 0x000162000c1e1d00 */
[----:B--2---:R-:W-:-:S05]  /*0eb0*/  @P0 IMAD.WIDE.U32 R128, R15, 0x10, R128 ;  /* 0x000000100f800825 */ /* 0x004fca00078e0080 */
[----:B------:R0:W5:Y:S01]  /*0ec0*/  @P0 LDG.E.128 R116, desc[UR6][R128.64] ;  /* 0x0000000680740981 */ /* 0x000162000c1e1d00 */
[----:B------:R-:W-:Y:S05]  /*0ed0*/  @!P0 BRA `(.L_x_13543) ;  /* 0x0000000000d88947 */ /* 0x000fea0003800000 */
[----:B------:R-:W-:Y:S01]  /*0ee0*/  ISETP.GT.AND P3, PT, R12, RZ, PT ;  /* 0x000000ff0c00720c */ /* 0x000fe20003f64270 */
[----:B-----5:R-:W-:Y:S02]  /*0ef0*/  HADD2.F32 R151, -RZ, R116.H1_H1 ;  /* 0x30000074ff977230 */ /* 0x020fe40000004100 */
[--C-:B------:R-:W-:Y:S02]  /*0f00*/  HADD2.F32 R153, -RZ, R117.reuse.H0_H0 ;  /* 0x20000075ff997230 */ /* 0x100fe40000004100 */
[----:B------:R-:W-:Y:S02]  /*0f10*/  HADD2.F32 R155, -RZ, R117.H1_H1 ;  /* 0x30000075ff9b7230 */ /* 0x000fe40000004100 */
[--C-:B------:R-:W-:Y:S02]  /*0f20*/  HADD2.F32 R157, -RZ, R118.reuse.H0_H0 ;  /* 0x20000076ff9d7230 */ /* 0x100fe40000004100 */
[----:B------:R-:W-:Y:S02]  /*0f30*/  HADD2.F32 R159, -RZ, R118.H1_H1 ;  /* 0x30000076ff9f7230 */ /* 0x000fe40000004100 */
[----:B------:R-:W-:-:S02]  /*0f40*/  HADD2.F32 R161, -RZ, R119.H0_H0 ;  /* 0x20000077ffa17230 */ /* 0x000fc40000004100 */
[----:B0-----:R-:W0:Y:S01]  /*0f50*/  @P3 LDC R4, c[0x0][0x40c] ;  /* 0x00010300ff043b82 */ /* 0x001e220000000800 */
[----:B------:R-:W-:Y:S02]  /*0f60*/  @P3 HADD2.F32 R3, -RZ, R112.H1_H1 ;  /* 0x30000070ff033230 */ /* 0x000fe40000004100 */
[----:B------:R-:W-:Y:S02]  /*0f70*/  @P3 HADD2.F32 R5, -RZ, R114.H0_H0 ;  /* 0x20000072ff053230 */ /* 0x000fe40000004100 */
[----:B------:R-:W-:Y:S02]  /*0f80*/  HADD2.F32 R163, -RZ, R116.H0_H0 ;  /* 0x20000074ffa37230 */ /* 0x000fe40000004100 */
[----:B------:R-:W-:Y:S01]  /*0f90*/  HADD2.F32 R165, -RZ, R119.H1_H1 ;  /* 0x30000077ffa57230 */ /* 0x000fe20000004100 */
[----:B------:R-:W1:Y:S08]  /*0fa0*/  @P3 LDC R14, c[0x0][0x40c] ;  /* 0x00010300ff0e3b82 */ /* 0x000e700000000800 */
[----:B------:R-:W2:Y:S01]  /*0fb0*/  @P3 LDC R120, c[0x0][0x40c] ;  /* 0x00010300ff783b82 */ /* 0x000ea20000000800 */
[----:B0-----:R-:W-:-:S07]  /*0fc0*/  @P3 FMUL.FTZ R6, R3, R4 ;  /* 0x0000000403063220 */ /* 0x001fce0000410000 */
[----:B------:R-:W0:Y:S01]  /*0fd0*/  @P3 LDC R122, c[0x0][0x40c] ;  /* 0x00010300ff7a3b82 */ /* 0x000e220000000800 */
[----:B------:R-:W-:Y:S02]  /*0fe0*/  @P3 HADD2.F32 R3, -RZ, R113.H0_H0 ;  /* 0x20000071ff033230 */ /* 0x000fe40000004100 */
[----:B------:R-:W-:Y:S01]  /*0ff0*/  @P3 FFMA.FTZ R151, R6, R89, R151 ;  /* 0x0000005906973223 */ /* 0x000fe20000010097 */
[----:B------:R-:W-:Y:S02]  /*1000*/  @P3 HADD2.F32 R6, -RZ, R115.H0_H0 ;  /* 0x20000073ff063230 */ /* 0x000fe40000004100 */
[----:B-1----:R-:W-:Y:S02]  /*1010*/  @P3 FMUL.FTZ R14, R3, R14 ;  /* 0x0000000e030e3220 */ /* 0x002fe40000410000 */
[----:B------:R-:W1:Y:S01]  /*1020*/  @P3 LDC R4, c[0x0][0x40c] ;  /* 0x00010300ff043b82 */ /* 0x000e620000000800 */
[----:B------:R-:W-:Y:S02]  /*1030*/  @P3 HADD2.F32 R3, -RZ, R113.H1_H1 ;  /* 0x30000071ff033230 */ /* 0x000fe40000004100 */
[----:B------:R-:W-:-:S03]  /*1040*/  @P3 FFMA.FTZ R153, R14, R90, R153 ;  /* 0x0000005a0e993223 */ /* 0x000fc60000010099 */
[----:B--2---:R-:W-:Y:S02]  /*1050*/  @P3 FMUL.FTZ R120, R3, R120 ;  /* 0x0000007803783220 */ /* 0x004fe40000410000 */
[----:B------:R-:W2:Y:S01]  /*1060*/  @P3 LDC R128, c[0x0][0x40c] ;  /* 0x00010300ff803b82 */ /* 0x000ea20000000800 */
[----:B------:R-:W-:Y:S02]  /*1070*/  @P3 HADD2.F32 R3, -RZ, R112.H0_H0 ;  /* 0x20000070ff033230 */ /* 0x000fe40000004100 */
[----:B------:R-:W-:-:S05]  /*1080*/  @P3 FFMA.FTZ R155, R120, R91, R155 ;  /* 0x0000005b789b3223 */ /* 0x000fca000001009b */
[----:B------:R-:W3:Y:S01]  /*1090*/  @P3 LDC R7, c[0x0][0x40c] ;  /* 0x00010300ff073b82 */ /* 0x000ee20000000800 */
[----:B0-----:R-:W-:Y:S01]  /*10a0*/  @P3 FMUL.FTZ R122, R5, R122 ;  /* 0x0000007a057a3220 */ /* 0x001fe20000410000 */
[----:B------:R-:W-:-:S03]  /*10b0*/  @P3 HADD2.F32 R5, -RZ, R114.H1_H1 ;  /* 0x30000072ff053230 */ /* 0x000fc60000004100 */
[----:B------:R-:W-:-:S03]  /*10c0*/  @P3 FFMA.FTZ R157, R122, R92, R157 ;  /* 0x0000005c7a9d3223 */ /* 0x000fc6000001009d */
[----:B------:R-:W0:Y:S01]  /*10d0*/  @P3 LDC R130, c[0x0][0x40c] ;  /* 0x00010300ff823b82 */ /* 0x000e220000000800 */
[----:B-1----:R-:W-:Y:S01]  /*10e0*/  @P3 FMUL.FTZ R4, R3, R4 ;  /* 0x0000000403043220 */ /* 0x002fe20000410000 */
[----:B------:R-:W-:Y:S01]  /*10f0*/  @P3 HADD2.F32 R3, -RZ, R115.H1_H1 ;  /* 0x30000073ff033230 */ /* 0x000fe20000004100 */
[----:B------:R-:W-:Y:S02]  /*1100*/  F2FP.F16.F32.PACK_AB R9, RZ, R157 ;  /* 0x0000009dff09723e */ /* 0x000fe400000000ff */
[----:B------:R-:W-:Y:S01]  /*1110*/  @P3 FFMA.FTZ R163, R4, R88, R163 ;  /* 0x0000005804a33223 */ /* 0x000fe200000100a3 */
[----:B--2---:R-:W-:Y:S01]  /*1120*/  @P3 FMUL.FTZ R128, R5, R128 ;  /* 0x0000008005803220 */ /* 0x004fe20000410000 */
[----:B------:R-:W-:-:S03]  /*1130*/  F2FP.F16.F32.PACK_AB R5, RZ, R153 ;  /* 0x00000099ff05723e */ /* 0x000fc600000000ff */
[----:B------:R-:W-:Y:S01]  /*1140*/  F2FP.F16.F32.PACK_AB R4, RZ, R163 ;  /* 0x000000a3ff04723e */ /* 0x000fe200000000ff */
[----:B------:R-:W-:Y:S01]  /*1150*/  @P3 FFMA.FTZ R159, R128, R93, R159 ;  /* 0x0000005d809f3223 */ /* 0x000fe2000001009f */
[----:B---3--:R-:W-:-:S04]  /*1160*/  @P3 FMUL.FTZ R6, R6, R7 ;  /* 0x0000000706063220 */ /* 0x008fc80000410000 */
[----:B------:R-:W-:Y:S01]  /*1170*/  F2FP.F16.F32.PACK_AB R11, RZ, R159 ;  /* 0x0000009fff0b723e */ /* 0x000fe200000000ff */
[----:B------:R-:W-:Y:S01]  /*1180*/  @P3 FFMA.FTZ R161, R6, R94, R161 ;  /* 0x0000005e06a13223 */ /* 0x000fe200000100a1 */
[----:B------:R-:W-:Y:S01]  /*1190*/  F2FP.F16.F32.PACK_AB R6, RZ, R155 ;  /* 0x0000009bff06723e */ /* 0x000fe200000000ff */
[----:B0-----:R-:W-:Y:S01]  /*11a0*/  @P3 FMUL.FTZ R130, R3, R130 ;  /* 0x0000008203823220 */ /* 0x001fe20000410000 */
        /* <DEDUP_REMOVED lines=9> */
.L_x_13543:
[----:B0-----:R-:W0:Y:S01]  /*1240*/  @P2 LDC R4, c[0x0][0x40c] ;  /* 0x00010300ff042b82 */ /* 0x001e220000000800 */
[----:B-----5:R-:W-:Y:S02]  /*1250*/  @P2 HADD2.F32 R3, -RZ, R112.H1_H1 ;  /* 0x30000070ff032230 */ /* 0x020fe40000004100 */
[----:B------:R-:W-:Y:S02]  /*1260*/  HFMA2 R153, -RZ, RZ, 0, 0 ;  /* 0x00000000ff997431 */ /* 0x000fe400000001ff */
[----:B------:R-:W-:Y:S01]  /*1270*/  @P2 HADD2.F32 R5, -RZ, R113.H0_H0 ;  /* 0x20000071ff052230 */ /* 0x000fe20000004100 */
[----:B------:R-:W-:Y:S01]  /*1280*/  MOV R151, RZ ;  /* 0x000000ff00977202 */ /* 0x000fe20000000f00 */
[----:B------:R-:W-:Y:S02]  /*1290*/  @P2 HADD2.F32 R7, -RZ, R114.H0_H0 ;  /* 0x20000072ff072230 */ /* 0x000fe40000004100 */
[----:B------:R-:W-:Y:S01]  /*12a0*/  HFMA2 R157, -RZ, RZ, 0, 0 ;  /* 0x00000000ff9d7431 */ /* 0x000fe200000001ff */
[----:B------:R-:W-:Y:S01]  /*12b0*/  MOV R155, RZ ;  /* 0x000000ff009b7202 */ /* 0x000fe20000000f00 */
[----:B------:R-:W1:Y:S01]  /*12c0*/  @P2 LDC R120, c[0x0][0x40c] ;  /* 0x00010300ff782b82 */ /* 0x000e620000000800 */
[----:B------:R-:W-:Y:S01]  /*12d0*/  HFMA2 R161, -RZ, RZ, 0, 0 ;  /* 0x00000000ffa17431 */ /* 0x000fe200000001ff */
[----:B------:R-:W-:Y:S01]  /*12e0*/  MOV R159, RZ ;  /* 0x000000ff009f7202 */ /* 0x000fe20000000f00 */
[----:B------:R-:W-:Y:S01]  /*12f0*/  HFMA2 R163, -RZ, RZ, 0, 0 ;  /* 0x00000000ffa37431 */ /* 0x000fe200000001ff */
[----:B------:R-:W-:-:S04]  /*1300*/  MOV R165, RZ ;  /* 0x000000ff00a57202 */ /* 0x000fc80000000f00 */
[----:B------:R-:W2:Y:S08]  /*1310*/  @P2 LDC R14, c[0x0][0x40c] ;  /* 0x00010300ff0e2b82 */ /* 0x000eb00000000800 */
        /* <DEDUP_REMOVED lines=38> */
.L_x_13544:
        /* <DEDUP_REMOVED lines=9> */
[----:B------:R1:W5:Y:S01]  /*1610*/  @P0 LDG.E.128 R116, desc[UR6][R120.64] ;  /* 0x0000000678740981 */ /* 0x000362000c1e1d00 */
[----:B------:R-:W-:Y:S05]  /*1620*/  @!P0 BRA `(.L_x_13545) ;  /* 0x0000000000dc8947 */ /* 0x000fea0003800000 */
[----:B------:R-:W-:Y:S01]  /*1630*/  ISETP.GT.AND P3, PT, R12, RZ, PT ;  /* 0x000000ff0c00720c */ /* 0x000fe20003f64270 */
[----:B-----5:R-:W-:Y:S02]  /*1640*/  HADD2.F32 R3, -RZ, R116.H1_H1 ;  /* 0x30000074ff037230 */ /* 0x020fe40000004100 */
[----:B------:R-:W-:-:S10]  /*1650*/  HADD2.F32 R13, -RZ, R118.H0_H0 ;  /* 0x20000076ff0d7230 */ /* 0x000fd40000004100 */
[----:B-1----:R-:W0:Y:S01]  /*1660*/  @P3 LDC R5, c[0x0][0x40c] ;  /* 0x00010300ff053b82 */ /* 0x002e220000000800 */
[----:B------:R-:W-:Y:S02]  /*1670*/  @P3 HADD2.F32 R4, -RZ, R112.H1_H1 ;  /* 0x30000070ff043230 */ /* 0x000fe40000004100 */
[----:B------:R-:W-:Y:S02]  /*1680*/  @P3 HADD2.F32 R6, -RZ, R113.H0_H0 ;  /* 0x20000071ff063230 */ /* 0x000fe40000004100 */
[----:B------:R-:W-:Y:S02]  /*1690*/  @P3 HADD2.F32 R14, -RZ, R114.H0_H0 ;  /* 0x20000072ff0e3230 */ /* 0x000fe40000004100 */
[----:B------:R-:W-:Y:S01]  /*16a0*/  @P3 HADD2.F32 R121, -RZ, R115.H0_H0 ;  /* 0x20000073ff793230 */ /* 0x000fe20000004100 */
[----:B------:R-:W1:Y:S08]  /*16b0*/  @P3 LDC R7, c[0x0][0x40c] ;  /* 0x00010300ff073b82 */ /* 0x000e700000000800 */
[----:B------:R-:W2:Y:S08]  /*16c0*/  @P3 LDC R15, c[0x0][0x40c] ;  /* 0x00010300ff0f3b82 */ /* 0x000eb00000000800 */
[----:B------:R-:W3:Y:S01]  /*16d0*/  @P3 LDC R9, c[0x0][0x40c] ;  /* 0x00010300ff093b82 */ /* 0x000ee20000000800 */
[----:B0-----:R-:W-:Y:S01]  /*16e0*/  @P3 FMUL.FTZ R4, R4, R5 ;  /* 0x0000000504043220 */ /* 0x001fe20000410000 */
[----:B------:R-:W-:-:S03]  /*16f0*/  HADD2.F32 R5, -RZ, R117.H0_H0 ;  /* 0x20000075ff057230 */ /* 0x000fc60000004100 */
[----:B------:R-:W-:Y:S01]  /*1700*/  @P3 FFMA.FTZ R3, R4, R97, R3 ;  /* 0x0000006104033223 */ /* 0x000fe20000010003 */
[----:B------:R-:W-:Y:S02]  /*1710*/  @P3 HADD2.F32 R4, -RZ, R113.H1_H1 ;  /* 0x30000071ff043230 */ /* 0x000fe40000004100 */
[----:B------:R-:W0:Y:S01]  /*1720*/  @P3 LDC R120, c[0x0][0x40c] ;  /* 0x00010300ff783b82 */ /* 0x000e220000000800 */
[----:B-1----:R-:W-:Y:S01]  /*1730*/  @P3 FMUL.FTZ R6, R6, R7 ;  /* 0x0000000706063220 */ /* 0x002fe20000410000 */
[----:B------:R-:W-:-:S03]  /*1740*/  HADD2.F32 R7, -RZ, R117.H1_H1 ;  /* 0x30000075ff077230 */ /* 0x000fc60000004100 */
[----:B------:R-:W-:-:S03]  /*1750*/  @P3 FFMA.FTZ R5, R6, R98, R5 ;  /* 0x0000006206053223 */ /* 0x000fc60000010005 */
[----:B------:R-:W1:Y:S01]  /*1760*/  @P3 LDC R11, c[0x0][0x40c] ;  /* 0x00010300ff0b3b82 */ /* 0x000e620000000800 */
[----:B--2---:R-:W-:Y:S01]  /*1770*/  @P3 FMUL.FTZ R14, R14, R15 ;  /* 0x0000000f0e0e3220 */ /* 0x004fe20000410000 */
[----:B------:R-:W-:-:S06]  /*1780*/  @P3 HADD2.F32 R15, -RZ, R114.H1_H1 ;  /* 0x30000072ff0f3230 */ /* 0x000fcc0000004100 */
[----:B------:R-:W2:Y:S01]  /*1790*/  @P3 LDC R122, c[0x0][0x40c] ;  /* 0x00010300ff7a3b82 */ /* 0x000ea20000000800 */
[----:B---3--:R-:W-:Y:S01]  /*17a0*/  @P3 FMUL.FTZ R6, R4, R9 ;  /* 0x0000000904063220 */ /* 0x008fe20000410000 */
[----:B------:R-:W-:Y:S01]  /*17b0*/  @!P3 MOV R9, R13 ;  /* 0x0000000d0009b202 */ /* 0x000fe20000000f00 */
[----:B------:R-:W-:Y:S02]  /*17c0*/  @P3 HADD2.F32 R4, -RZ, R112.H0_H0 ;  /* 0x20000070ff043230 */ /* 0x000fe40000004100 */
[----:B------:R-:W-:Y:S01]  /*17d0*/  @P3 FFMA.FTZ R9, R14, R100, R13 ;  /* 0x000000640e093223 */ /* 0x000fe2000001000d */
[----:B------:R-:W-:Y:S02]  /*17e0*/  @P3 HADD2.F32 R14, -RZ, R115.H1_H1 ;  /* 0x30000073ff0e3230 */ /* 0x000fe40000004100 */
[----:B------:R-:W-:Y:S01]  /*17f0*/  @P3 FFMA.FTZ R7, R6, R99, R7 ;  /* 0x0000006306073223 */ /* 0x000fe20000010007 */
[----:B------:R-:W-:Y:S01]  /*1800*/  HADD2.F32 R13, -RZ, R119.H0_H0 ;  /* 0x20000077ff0d7230 */ /* 0x000fe20000004100 */
[----:B------:R-:W3:Y:S01]  /*1810*/  @P3 LDC R123, c[0x0][0x40c] ;  /* 0x00010300ff7b3b82 */ /* 0x000ee20000000800 */
[----:B0-----:R-:W-:Y:S01]  /*1820*/  @P3 FMUL.FTZ R120, R15, R120 ;  /* 0x000000780f783220 */ /* 0x001fe20000410000 */
[----:B------:R-:W-:-:S02]  /*1830*/  HADD2.F32 R15, -RZ, R116.H0_H0 ;  /* 0x20000074ff0f7230 */ /* 0x000fc40000004100 */
[----:B-1----:R-:W-:Y:S01]  /*1840*/  @P3 FMUL.FTZ R6, R4, R11 ;  /* 0x0000000b04063220 */ /* 0x002fe20000410000 */
[----:B------:R-:W-:Y:S02]  /*1850*/  HADD2.F32 R11, -RZ, R118.H1_H1 ;  /* 0x30000076ff0b7230 */ /* 0x000fe40000004100 */
[----:B------:R-:W-:Y:S02]  /*1860*/  HADD2.F32 R4, -RZ, R119.H1_H1 ;  /* 0x30000077ff047230 */ /* 0x000fe40000004100 */
[----:B------:R-:W-:Y:S01]  /*1870*/  @P3 FFMA.FTZ R15, R6, R96, R15 ;  /* 0x00000060060f3223 */ /* 0x000fe2000001000f */
[----:B------:R-:W-:Y:S01]  /*1880*/  F2FP.F16.F32.PACK_AB R6, RZ, R3 ;  /* 0x00000003ff06723e */ /* 0x000fe200000000ff */
[----:B------:R-:W-:Y:S01]  /*1890*/  @P3 FFMA.FTZ R11, R120, R101, R11 ;  /* 0x00000065780b3223 */ /* 0x000fe2000001000b */
[----:B--2---:R-:W-:Y:S01]  /*18a0*/  @P3 FMUL.FTZ R122, R121, R122 ;  /* 0x0000007a797a3220 */ /* 0x004fe20000410000 */
[----:B------:R-:W-:-:S03]  /*18b0*/  F2FP.F16.F32.PACK_AB R121, RZ, R5 ;  /* 0x00000005ff79723e */ /* 0x000fc600000000ff */
[----:B------:R-:W-:Y:S01]  /*18c0*/  F2FP.F16.F32.PACK_AB R128, RZ, R11 ;  /* 0x0000000bff80723e */ /* 0x000fe200000000ff */
[----:B------:R-:W-:Y:S01]  /*18d0*/  @P3 FFMA.FTZ R13, R122, R102, R13 ;  /* 0x000000667a0d3223 */ /* 0x000fe2000001000d */
[----:B------:R-:W-:Y:S02]  /*18e0*/  F2FP.F16.F32.PACK_AB R122, RZ, R9 ;  /* 0x00000009ff7a723e */ /* 0x000fe400000000ff */
[----:B------:R-:W-:Y:S01]  /*18f0*/  F2FP.F16.F32.PACK_AB R120, RZ, R15 ;  /* 0x0000000fff78723e */ /* 0x000fe200000000ff */
[----:B---3--:R-:W-:Y:S01]  /*1900*/  @P3 FMUL.FTZ R123, R14, R123 ;  /* 0x0000007b0e7b3220 */ /* 0x008fe20000410000 */
[----:B------:R-:W-:Y:S02]  /*1910*/  F2FP.F16.F32.PACK_AB R14, RZ, R7 ;  /* 0x00000007ff0e723e */ /* 0x000fe400000000ff */
[----:B------:R-:W-:Y:S01]  /*1920*/  F2FP.F16.F32.PACK_AB R129, RZ, R13 ;  /* 0x0000000dff81723e */ /* 0x000fe200000000ff */
[----:B------:R-:W-:Y:S01]  /*1930*/  @P3 FFMA.FTZ R4, R123, R103, R4 ;  /* 0x000000677b043223 */ /* 0x000fe20000010004 */
[----:B------:R-:W-:-:S02]  /*1940*/  PRMT R121, R121, 0x5410, R14 ;  /* 0x0000541079797816 */ /* 0x000fc4000000000e */
[----:B------:R-:W-:Y:S02]  /*1950*/  PRMT R122, R122, 0x5410, R128 ;  /* 0x000054107a7a7816 */ /* 0x000fe40000000080 */
[----:B------:R-:W-:Y:S02]  /*1960*/  F2FP.F16.F32.PACK_AB R123, RZ, R4 ;  /* 0x00000004ff7b723e */ /* 0x000fe400000000ff */
[----:B------:R-:W-:Y:S02]  /*1970*/  PRMT R120, R120, 0x5410, R6 ;  /* 0x0000541078787816 */ /* 0x000fe40000000006 */
[----:B------:R-:W-:Y:S01]  /*1980*/  PRMT R123, R129, 0x5410, R123 ;  /* 0x00005410817b7816 */ /* 0x000fe2000000007b */
[----:B------:R-:W-:Y:S06]  /*1990*/  BRA `(.L_x_13546) ;  /* 0x0000000000d07947 */ /* 0x000fec0003800000 */
.L_x_13545:
[----:B-1----:R-:W0:Y:S01]  /*19a0*/  @P2 LDC R6, c[0x0][0x40c] ;  /* 0x00010300ff062b82 */ /* 0x002e220000000800 */
[----:B-----5:R-:W-:Y:S02]  /*19b0*/  @P2 HADD2.F32 R5, -RZ, R113.H0_H0 ;  /* 0x20000071ff052230 */ /* 0x020fe40000004100 */
[----:B------:R-:W-:Y:S02]  /*19c0*/  @P2 HADD2.F32 R3, -RZ, R112.H1_H1 ;  /* 0x30000070ff032230 */ /* 0x000fe40000004100 */
[----:B------:R-:W-:Y:S02]  /*19d0*/  @P2 HADD2.F32 R11, -RZ, R114.H0_H0 ;  /* 0x20000072ff0b2230 */ /* 0x000fe40000004100 */
[--C-:B------:R-:W-:Y:S01]  /*19e0*/  @P2 HADD2.F32 R15, -RZ, R115.reuse.H0_H0 ;  /* 0x20000073ff0f2230 */ /* 0x100fe20000004100 */
[----:B------:R-:W1:Y:S01]  /*19f0*/  @P2 LDC R4, c[0x0][0x40c] ;  /* 0x00010300ff042b82 */ /* 0x000e620000000800 */
[----:B------:R-:W-:-:S07]  /*1a00*/  @P2 HADD2.F32 R122, -RZ, R115.H1_H1 ;  /* 0x30000073ff7a2230 */ /* 0x000fce0000004100 */
[----:B------:R-:W2:Y:S08]  /*1a10*/  @P2 LDC R9, c[0x0][0x40c] ;  /* 0x00010300ff092b82 */ /* 0x000eb00000000800 */
[----:B------:R-:W3:Y:S01]  /*1a20*/  @P2 LDC R14, c[0x0][0x40c] ;  /* 0x00010300ff0e2b82 */ /* 0x000ee20000000800 */
[----:B0-----:R-:W-:Y:S01]  /*1a30*/  @P2 FMUL.FTZ R7, R5, R6 ;  /* 0x0000000605072220 */ /* 0x001fe20000410000 */
[----:B------:R-:W-:Y:S01]  /*1a40*/  @P2 HADD2.F32 R6, -RZ, R113.H1_H1 ;  /* 0x30000071ff062230 */ /* 0x000fe20000004100 */
[----:B------:R-:W-:-:S02]  /*1a50*/  MOV R5, RZ ;  /* 0x000000ff00057202 */ /* 0x000fc40000000f00 */
[----:B------:R-:W-:Y:S01]  /*1a60*/  @P2 FMUL.FTZ R5, R7, R98 ;  /* 0x0000006207052220 */ /* 0x000fe20000410000 */
[----:B------:R-:W-:Y:S02]  /*1a70*/  HFMA2 R7, -RZ, RZ, 0, 0 ;  /* 0x00000000ff077431 */ /* 0x000fe400000001ff */
[----:B------:R-:W0:Y:S01]  /*1a80*/  @P2 LDC R13, c[0x0][0x40c] ;  /* 0x00010300ff0d2b82 */ /* 0x000e220000000800 */
[----:B-1----:R-:W-:Y:S01]  /*1a90*/  @P2 FMUL.FTZ R4, R3, R4 ;  /* 0x0000000403042220 */ /* 0x002fe20000410000 */
[----:B------:R-:W-:-:S06]  /*1aa0*/  HFMA2 R3, -RZ, RZ, 0, 0 ;  /* 0x00000000ff037431 */ /* 0x000fcc00000001ff */
[----:B------:R-:W1:Y:S01]  /*1ab0*/  @P2 LDC R120, c[0x0][0x40c] ;  /* 0x00010300ff782b82 */ /* 0x000e620000000800 */
[----:B--2---:R-:W-:Y:S01]  /*1ac0*/  @P2 FMUL.FTZ R6, R6, R9 ;  /* 0x0000000906062220 */ /* 0x004fe20000410000 */
[----:B------:R-:W-:Y:S01]  /*1ad0*/  @P2 FMUL.FTZ R3, R4, R97 ;  /* 0x0000006104032220 */ /* 0x000fe20000410000 */
[----:B------:R-:W-:Y:S01]  /*1ae0*/  @P2 HADD2.F32 R4, -RZ, R114.H1_H1 ;  /* 0x30000072ff042230 */ /* 0x000fe20000004100 */
[----:B------:R-:W-:Y:S01]  /*1af0*/  MOV R9, RZ ;  /* 0x000000ff00097202 */ /* 0x000fe20000000f00 */
[----:B------:R-:W-:Y:S01]  /*1b00*/  @P2 FMUL.FTZ R7, R6, R99 ;  /* 0x0000006306072220 */ /* 0x000fe20000410000 */
[----:B------:R-:W-:Y:S02]  /*1b10*/  @P2 HADD2.F32 R6, -RZ, R112.H0_H0 ;  /* 0x20000070ff062230 */ /* 0x000fe40000004100 */
[----:B------:R-:W2:Y:S01]  /*1b20*/  @P2 LDC R129, c[0x0][0x40c] ;  /* 0x00010300ff812b82 */ /* 0x000ea20000000800 */
[----:B---3--:R-:W-:-:S04]  /*1b30*/  @P2 FMUL.FTZ R11, R11, R14 ;  /* 0x0000000e0b0b2220 */ /* 0x008fc80000410000 */
[----:B------:R-:W-:Y:S01]  /*1b40*/  @P2 FMUL.FTZ R9, R11, R100 ;  /* 0x000000640b092220 */ /* 0x000fe20000410000 */
[----:B------:R-:W-:Y:S02]  /*1b50*/  HFMA2 R11, -RZ, RZ, 0, 0 ;  /* 0x00000000ff0b7431 */ /* 0x000fe400000001ff */
[----:B------:R-:W3:Y:S01]  /*1b60*/  @P2 LDC R121, c[0x0][0x40c] ;  /* 0x00010300ff792b82 */ /* 0x000ee20000000800 */
[----:B0-----:R-:W-:Y:S01]  /*1b70*/  @P2 FMUL.FTZ R14, R4, R13 ;  /* 0x0000000d040e2220 */ /* 0x001fe20000410000 */
[----:B------:R-:W-:Y:S01]  /*1b80*/  HFMA2 R4, -RZ, RZ, 0, 0 ;  /* 0x00000000ff047431 */ /* 0x000fe200000001ff */
[----:B------:R-:W-:Y:S02]  /*1b90*/  MOV R13, RZ ;  /* 0x000000ff000d7202 */ /* 0x000fe40000000f00 */
[----:B------:R-:W-:Y:S01]  /*1ba0*/  @P2 FMUL.FTZ R11, R14, R101 ;  /* 0x000000650e0b2220 */ /* 0x000fe20000410000 */
[----:B------:R-:W-:Y:S01]  /*1bb0*/  F2FP.F16.F32.PACK_AB R14, RZ, R7 ;  /* 0x00000007ff0e723e */ /* 0x000fe200000000ff */
[----:B-1----:R-:W-:Y:S01]  /*1bc0*/  @P2 FMUL.FTZ R123, R15, R120 ;  /* 0x000000780f7b2220 */ /* 0x002fe20000410000 */
[----:B------:R-:W-:-:S03]  /*1bd0*/  MOV R15, RZ ;  /* 0x000000ff000f7202 */ /* 0x000fc60000000f00 */
[----:B------:R-:W-:Y:S01]  /*1be0*/  @P2 FMUL.FTZ R13, R123, R102 ;  /* 0x000000667b0d2220 */ /* 0x000fe20000410000 */
[----:B------:R-:W-:Y:S01]  /*1bf0*/  F2FP.F16.F32.PACK_AB R123, RZ, R11 ;  /* 0x0000000bff7b723e */ /* 0x000fe200000000ff */
[----:B--2---:R-:W-:-:S03]  /*1c00*/  @P2 FMUL.FTZ R122, R122, R129 ;  /* 0x000000817a7a2220 */ /* 0x004fc60000410000 */
[----:B------:R-:W-:Y:S01]  /*1c10*/  F2FP.F16.F32.PACK_AB R128, RZ, R13 ;  /* 0x0000000dff80723e */ /* 0x000fe200000000ff */
[----:B------:R-:W-:Y:S01]  /*1c20*/  @P2 FMUL.FTZ R4, R122, R103 ;  /* 0x000000677a042220 */ /* 0x000fe20000410000 */
[----:B------:R-:W-:Y:S01]  /*1c30*/  F2FP.F16.F32.PACK_AB R122, RZ, R9 ;  /* 0x00000009ff7a723e */ /* 0x000fe200000000ff */
[----:B---3--:R-:W-:Y:S01]  /*1c40*/  @P2 FMUL.FTZ R121, R6, R121 ;  /* 0x0000007906792220 */ /* 0x008fe20000410000 */
[----:B------:R-:W-:Y:S02]  /*1c50*/  F2FP.F16.F32.PACK_AB R6, RZ, R3 ;  /* 0x00000003ff06723e */ /* 0x000fe400000000ff */
[----:B------:R-:W-:Y:S01]  /*1c60*/  F2FP.F16.F32.PACK_AB R129, RZ, R4 ;  /* 0x00000004ff81723e */ /* 0x000fe200000000ff */
[----:B------:R-:W-:Y:S01]  /*1c70*/  @P2 FMUL.FTZ R15, R121, R96 ;  /* 0x00000060790f2220 */ /* 0x000fe20000410000 */
[----:B------:R-:W-:Y:S02]  /*1c80*/  F2FP.F16.F32.PACK_AB R121, RZ, R5 ;  /* 0x00000005ff79723e */ /* 0x000fe400000000ff */
[----:B------:R-:W-:-:S02]  /*1c90*/  PRMT R122, R122, 0x5410, R123 ;  /* 0x000054107a7a7816 */ /* 0x000fc4000000007b */
[----:B------:R-:W-:Y:S02]  /*1ca0*/  F2FP.F16.F32.PACK_AB R120, RZ, R15 ;  /* 0x0000000fff78723e */ /* 0x000fe400000000ff */
[----:B------:R-:W-:Y:S02]  /*1cb0*/  PRMT R121, R121, 0x5410, R14 ;  /* 0x0000541079797816 */ /* 0x000fe4000000000e */
[----:B------:R-:W-:Y:S02]  /*1cc0*/  PRMT R123, R128, 0x5410, R129 ;  /* 0x00005410807b7816 */ /* 0x000fe40000000081 */
[----:B------:R-:W-:-:S07]  /*1cd0*/  PRMT R120, R120, 0x5410, R6 ;  /* 0x0000541078787816 */ /* 0x000fce0000000006 */
.L_x_13546:
        /* <DEDUP_REMOVED lines=10> */
[----:B------:R2:W5:Y:S01]  /*1d80*/  @P0 LDG.E.128 R116, desc[UR6][R128.64] ;  /* 0x0000000680740981 */ /* 0x000562000c1e1d00 */
[----:B------:R-:W-:Y:S05]  /*1d90*/  @!P0 BRA `(.L_x_13547) ;  /* 0x0000000000d88947 */ /* 0x000fea0003800000 */
[----:B------:R-:W-:Y:S01]  /*1da0*/  ISETP.GT.AND P0, PT, R12, RZ, PT ;  /* 0x000000ff0c00720c */ /* 0x000fe20003f04270 */
[----:B-----5:R-:W-:Y:S02]  /*1db0*/  HADD2.F32 R136, -RZ, R116.H1_H1 ;  /* 0x30000074ff887230 */ /* 0x020fe40000004100 */
[--C-:B--2---:R-:W-:Y:S02]  /*1dc0*/  HADD2.F32 R131, -RZ, R117.reuse.H0_H0 ;  /* 0x20000075ff837230 */ /* 0x104fe40000004100 */
[--C-:B------:R-:W-:Y:S02]  /*1dd0*/  HADD2.F32 R138, -RZ, R118.reuse.H1_H1 ;  /* 0x30000076ff8a7230 */ /* 0x100fe40000004100 */
[----:B------:R-:W-:Y:S02]  /*1de0*/  HADD2.F32 R12, -RZ, R117.H1_H1 ;  /* 0x30000075ff0c7230 */ /* 0x000fe40000004100 */
[----:B------:R-:W-:Y:S02]  /*1df0*/  HADD2.F32 R130, -RZ, R118.H0_H0 ;  /* 0x20000076ff827230 */ /* 0x000fe40000004100 */
[----:B------:R-:W-:-:S02]  /*1e00*/  HADD2.F32 R132, -RZ, R119.H0_H0 ;  /* 0x20000077ff847230 */ /* 0x000fc40000004100 */
[----:B------:R-:W0:Y:S01]  /*1e10*/  @P0 LDC R121, c[0x0][0x40c] ;  /* 0x00010300ff790b82 */ /* 0x000e220000000800 */
[----:B------:R-:W-:Y:S02]  /*1e20*/  @P0 HADD2.F32 R6, -RZ, R112.H1_H1 ;  /* 0x30000070ff060230 */ /* 0x000fe40000004100 */
[----:B------:R-:W-:Y:S02]  /*1e30*/  @P0 HADD2.F32 R14, -RZ, R113.H1_H1 ;  /* 0x30000071ff0e0230 */ /* 0x000fe40000004100 */
[----:B------:R-:W-:-:S03]  /*1e40*/  HADD2.F32 R134, -RZ, R116.H0_H0 ;  /* 0x20000074ff867230 */ /* 0x000fc60000004100 */
[----:B------:R-:W1:Y:S08]  /*1e50*/  @P0 LDC R123, c[0x0][0x40c] ;  /* 0x00010300ff7b0b82 */ /* 0x000e700000000800 */
[----:B------:R-:W2:Y:S08]  /*1e60*/  @P0 LDC R127, c[0x0][0x40c] ;  /* 0x00010300ff7f0b82 */ /* 0x000eb00000000800 */
[----:B------:R-:W3:Y:S01]  /*1e70*/  @P0 LDC R129, c[0x0][0x40c] ;  /* 0x00010300ff810b82 */ /* 0x000ee20000000800 */
[----:B0-----:R-:W-:Y:S01]  /*1e80*/  @P0 FMUL.FTZ R121, R6, R121 ;  /* 0x0000007906790220 */ /* 0x001fe20000410000 */
[----:B------:R-:W-:-:S03]  /*1e90*/  @P0 HADD2.F32 R6, -RZ, R113.H0_H0 ;  /* 0x20000071ff060230 */ /* 0x000fc60000004100 */
[----:B------:R-:W-:-:S03]  /*1ea0*/  @P0 FFMA.FTZ R136, R121, R105, R136 ;  /* 0x0000006979880223 */ /* 0x000fc60000010088 */
[----:B------:R-:W0:Y:S01]  /*1eb0*/  @P0 LDC R120, c[0x0][0x40c] ;  /* 0x00010300ff780b82 */ /* 0x000e220000000800 */
[----:B-1----:R-:W-:-:S04]  /*1ec0*/  @P0 FMUL.FTZ R6, R6, R123 ;  /* 0x0000007b06060220 */ /* 0x002fc80000410000 */
[----:B------:R-:W-:Y:S01]  /*1ed0*/  @P0 FFMA.FTZ R131, R6, R106, R131 ;  /* 0x0000006a06830223 */ /* 0x000fe20000010083 */
[--C-:B------:R-:W-:Y:S02]  /*1ee0*/  @P0 HADD2.F32 R6, -RZ, R114.reuse.H0_H0 ;  /* 0x20000072ff060230 */ /* 0x100fe40000004100 */
[----:B------:R-:W1:Y:S01]  /*1ef0*/  @P0 LDC R122, c[0x0][0x40c] ;  /* 0x00010300ff7a0b82 */ /* 0x000e620000000800 */
[----:B--2---:R-:W-:Y:S01]  /*1f00*/  @P0 FMUL.FTZ R127, R14, R127 ;  /* 0x0000007f0e7f0220 */ /* 0x004fe20000410000 */
[----:B------:R-:W-:-:S03]  /*1f10*/  @P0 HADD2.F32 R14, -RZ, R114.H1_H1 ;  /* 0x30000072ff0e0230 */ /* 0x000fc60000004100 */
[----:B------:R-:W-:-:S03]  /*1f20*/  @P0 FFMA.FTZ R12, R127, R107, R12 ;  /* 0x0000006b7f0c0223 */ /* 0x000fc6000001000c */
[----:B------:R-:W2:Y:S01]  /*1f30*/  @P0 LDC R121, c[0x0][0x40c] ;  /* 0x00010300ff790b82 */ /* 0x000ea20000000800 */
[----:B---3--:R-:W-:Y:S01]  /*1f40*/  @P0 FMUL.FTZ R129, R6, R129 ;  /* 0x0000008106810220 */ /* 0x008fe20000410000 */
[----:B------:R-:W-:-:S03]  /*1f50*/  @P0 HADD2.F32 R6, -RZ, R115.H0_H0 ;  /* 0x20000073ff060230 */ /* 0x000fc60000004100 */
[----:B------:R-:W-:-:S03]  /*1f60*/  @P0 FFMA.FTZ R130, R129, R108, R130 ;  /* 0x0000006c81820223 */ /* 0x000fc60000010082 */
[----:B------:R-:W3:Y:S01]  /*1f70*/  @P0 LDC R126, c[0x0][0x40c] ;  /* 0x00010300ff7e0b82 */ /* 0x000ee20000000800 */
[----:B0-----:R-:W-:Y:S01]  /*1f80*/  @P0 FMUL.FTZ R123, R14, R120 ;  /* 0x000000780e7b0220 */ /* 0x001fe20000410000 */
[----:B------:R-:W-:Y:S02]  /*1f90*/  @P0 HADD2.F32 R120, -RZ, R115.H1_H1 ;  /* 0x30000073ff780230 */ /* 0x000fe40000004100 */
[----:B------:R-:W-:Y:S02]  /*1fa0*/  HADD2.F32 R14, -RZ, R119.H1_H1 ;  /* 0x30000077ff0e7230 */ /* 0x000fe40000004100 */
[----:B------:R-:W-:Y:S01]  /*1fb0*/  @P0 FFMA.FTZ R138, R123, R109, R138 ;  /* 0x0000006d7b8a0223 */ /* 0x000fe2000001008a */
[----:B-1----:R-:W-:Y:S01]  /*1fc0*/  @P0 FMUL.FTZ R123, R6, R122 ;  /* 0x0000007a067b0220 */ /* 0x002fe20000410000 */
[----:B------:R-:W-:Y:S01]  /*1fd0*/  @P0 HADD2.F32 R6, -RZ, R112.H0_H0 ;  /* 0x20000070ff060230 */ /* 0x000fe20000004100 */
[----:B------:R-:W-:Y:S02]  /*1fe0*/  F2FP.F16.F32.PACK_AB R122, RZ, R12 ;  /* 0x0000000cff7a723e */ /* 0x000fe400000000ff */
[----:B------:R-:W-:-:S02]  /*1ff0*/  @P0 FFMA.FTZ R132, R123, R110, R132 ;  /* 0x0000006e7b840223 */ /* 0x000fc40000010084 */
[----:B--2---:R-:W-:Y:S01]  /*2000*/  @P0 FMUL.FTZ R121, R6, R121 ;  /* 0x0000007906790220 */ /* 0x004fe20000410000 */
[----:B------:R-:W-:Y:S02]  /*2010*/  F2FP.F16.F32.PACK_AB R6, RZ, R136 ;  /* 0x00000088ff06723e */ /* 0x000fe400000000ff */
[----:B------:R-:W-:Y:S01]  /*2020*/  F2FP.F16.F32.PACK_AB R128, RZ, R132 ;  /* 0x00000084ff80723e */ /* 0x000fe200000000ff */
[----:B------:R-:W-:Y:S01]  /*2030*/  @P0 FFMA.FTZ R134, R121, R104, R134 ;  /* 0x0000006879860223 */ /* 0x000fe20000010086 */
[----:B------:R-:W-:Y:S01]  /*2040*/  F2FP.F16.F32.PACK_AB R121, RZ, R131 ;  /* 0x00000083ff79723e */ /* 0x000fe200000000ff */
[----:B---3--:R-:W-:Y:S01]  /*2050*/  @P0 FMUL.FTZ R127, R120, R126 ;  /* 0x0000007e787f0220 */ /* 0x008fe20000410000 */
[----:B------:R-:W-:Y:S02]  /*2060*/  F2FP.F16.F32.PACK_AB R126, RZ, R130 ;  /* 0x00000082ff7e723e */ /* 0x000fe400000000ff */
[----:B------:R-:W-:Y:S01]  /*2070*/  F2FP.F16.F32.PACK_AB R120, RZ, R134 ;  /* 0x00000086ff78723e */ /* 0x000fe200000000ff */
[----:B------:R-:W-:Y:S01]  /*2080*/  @P0 FFMA.FTZ R14, R127, R111, R14 ;  /* 0x0000006f7f0e0223 */ /* 0x000fe2000001000e */
[----:B------:R-:W-:-:S02]  /*2090*/  F2FP.F16.F32.PACK_AB R127, RZ, R138 ;  /* 0x0000008aff7f723e */ /* 0x000fc400000000ff */
[----:B------:R-:W-:Y:S02]  /*20a0*/  PRMT R121, R121, 0x5410, R122 ;  /* 0x0000541079797816 */ /* 0x000fe4000000007a */
[----:B------:R-:W-:Y:S02]  /*20b0*/  F2FP.F16.F32.PACK_AB R123, RZ, R14 ;  /* 0x0000000eff7b723e */ /* 0x000fe400000000ff */
[----:B------:R-:W-:Y:S02]  /*20c0*/  PRMT R122, R126, 0x5410, R127 ;  /* 0x000054107e7a7816 */ /* 0x000fe4000000007f */
[----:B------:R-:W-:Y:S02]  /*20d0*/  PRMT R120, R120, 0x5410, R6 ;  /* 0x0000541078787816 */ /* 0x000fe40000000006 */
[----:B------:R-:W-:Y:S01]  /*20e0*/  PRMT R123, R128, 0x5410, R123 ;  /* 0x00005410807b7816 */ /* 0x000fe2000000007b */
[----:B------:R-:W-:Y:S06]  /*20f0*/  BRA `(.L_x_13548) ;  /* 0x0000000000cc7947 */ /* 0x000fec0003800000 */
.L_x_13547:
[----:B--2---:R-:W0:Y:S01]  /*2100*/  @P2 LDC R121, c[0x0][0x40c] ;  /* 0x00010300ff792b82 */ /* 0x004e220000000800 */
[----:B-----5:R-:W-:Y:S02]  /*2110*/  @P2 HADD2.F32 R6, -RZ, R112.H1_H1 ;  /* 0x30000070ff062230 */ /* 0x020fe40000004100 */
[----:B------:R-:W-:Y:S02]  /*2120*/  HFMA2 R136, -RZ, RZ, 0, 0 ;  /* 0x00000000ff887431 */ /* 0x000fe400000001ff */
[----:B------:R-:W-:Y:S01]  /*2130*/  @P2 HADD2.F32 R12, -RZ, R113.H0_H0 ;  /* 0x20000071ff0c2230 */ /* 0x000fe20000004100 */
[----:B------:R-:W-:Y:S01]  /*2140*/  CS2R R130, SRZ ;  /* 0x0000000000827805 */ /* 0x000fe2000001ff00 */
[----:B------:R-:W-:Y:S02]  /*2150*/  @P2 HADD2.F32 R14, -RZ, R114.H0_H0 ;  /* 0x20000072ff0e2230 */ /* 0x000fe40000004100 */
[----:B------:R-:W-:Y:S02]  /*2160*/  HFMA2 R138, -RZ, RZ, 0, 0 ;  /* 0x00000000ff8a7431 */ /* 0x000fe400000001ff */
[----:B------:R-:W-:Y:S01]  /*2170*/  @P2 HADD2.F32 R122, -RZ, R115.H0_H0 ;  /* 0x20000073ff7a2230 */ /* 0x000fe20000004100 */
[----:B------:R-:W1:Y:S01]  /*2180*/  @P2 LDC R123, c[0x0][0x40c] ;  /* 0x00010300ff7b2b82 */ /* 0x000e620000000800 */
[----:B------:R-:W-:-:S02]  /*2190*/  MOV R132, RZ ;  /* 0x000000ff00847202 */ /* 0x000fc40000000f00 */
[----:B------:R-:W-:-:S05]  /*21a0*/  MOV R134, RZ ;  /* 0x000000ff00867202 */ /* 0x000fca0000000f00 */
[----:B------:R-:W2:Y:S08]  /*21b0*/  @P2 LDC R127, c[0x0][0x40c] ;  /* 0x00010300ff7f2b82 */ /* 0x000eb00000000800 */
[----:B------:R-:W3:Y:S01]  /*21c0*/  @P2 LDC R129, c[0x0][0x40c] ;  /* 0x00010300ff812b82 */ /* 0x000ee20000000800 */
[----:B0-----:R-:W-:-:S04]  /*21d0*/  @P2 FMUL.FTZ R6, R6, R121 ;  /* 0x0000007906062220 */ /* 0x001fc80000410000 */
[----:B------:R-:W-:-:S03]  /*21e0*/  @P2 FMUL.FTZ R136, R6, R105 ;  /* 0x0000006906882220 */ /* 0x000fc60000410000 */
[----:B------:R-:W0:Y:S01]  /*21f0*/  @P2 LDC R120, c[0x0][0x40c] ;  /* 0x00010300ff782b82 */ /* 0x000e220000000800 */
[----:B-1----:R-:W-:Y:S01]  /*2200*/  @P2 FMUL.FTZ R123, R12, R123 ;  /* 0x0000007b0c7b2220 */ /* 0x002fe20000410000 */
[----:B------:R-:W-:-:S03]  /*2210*/  @P2 HADD2.F32 R12, -RZ, R113.H1_H1 ;  /* 0x30000071ff0c2230 */ /* 0x000fc60000004100 */
[----:B------:R-:W-:-:S03]  /*2220*/  @P2 FMUL.FTZ R131, R123, R106 ;  /* 0x0000006a7b832220 */ /* 0x000fc60000410000 */
[----:B------:R-:W1:Y:S01]  /*2230*/  @P2 LDC R126, c[0x0][0x40c] ;  /* 0x00010300ff7e2b82 */ /* 0x000e620000000800 */
[----:B--2---:R-:W-:Y:S01]  /*2240*/  @P2 FMUL.FTZ R6, R12, R127 ;  /* 0x0000007f0c062220 */ /* 0x004fe20000410000 */
[----:B------:R-:W-:Y:S01]  /*2250*/  MOV R12, RZ ;  /* 0x000000ff000c7202 */ /* 0x000fe20000000f00 */
[----:B------:R-:W-:Y:S02]  /*2260*/  @P2 HADD2.F32 R127, -RZ, R115.H1_H1 ;  /* 0x30000073ff7f2230 */ /* 0x000fe40000004100 */
[----:B------:R-:W-:Y:S01]  /*2270*/  @P2 FMUL.FTZ R12, R6, R107 ;  /* 0x0000006b060c2220 */ /* 0x000fe20000410000 */
[----:B------:R-:W-:Y:S02]  /*2280*/  @P2 HADD2.F32 R6, -RZ, R112.H0_H0 ;  /* 0x20000070ff062230 */ /* 0x000fe40000004100 */
[----:B------:R-:W2:Y:S01]  /*2290*/  @P2 LDC R128, c[0x0][0x40c] ;  /* 0x00010300ff802b82 */ /* 0x000ea20000000800 */
[----:B---3--:R-:W-:Y:S01]  /*22a0*/  @P2 FMUL.FTZ R129, R14, R129 ;  /* 0x000000810e812220 */ /* 0x008fe20000410000 */
[----:B------:R-:W-:-:S03]  /*22b0*/  @P2 HADD2.F32 R14, -RZ, R114.H1_H1 ;  /* 0x30000072ff0e2230 */ /* 0x000fc60000004100 */
[----:B------:R-:W-:-:S03]  /*22c0*/  @P2 FMUL.FTZ R130, R129, R108 ;  /* 0x0000006c81822220 */ /* 0x000fc60000410000 */
[----:B------:R-:W3:Y:S01]  /*22d0*/  @P2 LDC R121, c[0x0][0x40c] ;  /* 0x00010300ff792b82 */ /* 0x000ee20000000800 */
[----:B0-----:R-:W-:Y:S01]  /*22e0*/  @P2 FMUL.FTZ R120, R14, R120 ;  /* 0x000000780e782220 */ /* 0x001fe20000410000 */
[----:B------:R-:W-:-:S03]  /*22f0*/  HFMA2 R14, -RZ, RZ, 0, 0 ;  /* 0x00000000ff0e7431 */ /* 0x000fc600000001ff */
[----:B------:R-:W-:Y:S01]  /*2300*/  @P2 FMUL.FTZ R138, R120, R109 ;  /* 0x0000006d788a2220 */ /* 0x000fe20000410000 */
[----:B-1----:R-:W-:Y:S01]  /*2310*/  @P2 FMUL.FTZ R123, R122, R126 ;  /* 0x0000007e7a7b2220 */ /* 0x002fe20000410000 */
[----:B------:R-:W-:-:S03]  /*2320*/  F2FP.F16.F32.PACK_AB R122, RZ, R12 ;  /* 0x0000000cff7a723e */ /* 0x000fc600000000ff */
[----:B------:R-:W-:Y:S01]  /*2330*/  F2FP.F16.F32.PACK_AB R126, RZ, R138 ;  /* 0x0000008aff7e723e */ /* 0x000fe200000000ff */
[----:B------:R-:W-:Y:S01]  /*2340*/  @P2 FMUL.FTZ R132, R123, R110 ;  /* 0x0000006e7b842220 */ /* 0x000fe20000410000 */
[----:B------:R-:W-:Y:S01]  /*2350*/  F2FP.F16.F32.PACK_AB R123, RZ, R130 ;  /* 0x00000082ff7b723e */ /* 0x000fe200000000ff */
[----:B--2---:R-:W-:-:S03]  /*2360*/  @P2 FMUL.FTZ R128, R127, R128 ;  /* 0x000000807f802220 */ /* 0x004fc60000410000 */
[----:B------:R-:W-:Y:S01]  /*2370*/  F2FP.F16.F32.PACK_AB R127, RZ, R132 ;  /* 0x00000084ff7f723e */ /* 0x000fe200000000ff */
[----:B------:R-:W-:Y:S01]  /*2380*/  @P2 FMUL.FTZ R14, R128, R111 ;  /* 0x0000006f800e2220 */ /* 0x000fe20000410000 */
[----:B---3--:R-:W-:Y:S01]  /*2390*/  @P2 FMUL.FTZ R121, R6, R121 ;  /* 0x0000007906792220 */ /* 0x008fe20000410000 */
[----:B------:R-:W-:-:S03]  /*23a0*/  F2FP.F16.F32.PACK_AB R6, RZ, R136 ;  /* 0x00000088ff06723e */ /* 0x000fc600000000ff */
[----:B------:R-:W-:Y:S01]  /*23b0*/  F2FP.F16.F32.PACK_AB R128, RZ, R14 ;  /* 0x0000000eff80723e */ /* 0x000fe200000000ff */
[----:B------:R-:W-:Y:S01]  /*23c0*/  @P2 FMUL.FTZ R134, R121, R104 ;  /* 0x0000006879862220 */ /* 0x000fe20000410000 */
[----:B------:R-:W-:-:S04]  /*23d0*/  F2FP.F16.F32.PACK_AB R121, RZ, R131 ;  /* 0x00000083ff79723e */ /* 0x000fc800000000ff */
[----:B------:R-:W-:Y:S02]  /*23e0*/  F2FP.F16.F32.PACK_AB R120, RZ, R134 ;  /* 0x00000086ff78723e */ /* 0x000fe400000000ff */
[----:B------:R-:W-:Y:S02]  /*23f0*/  PRMT R121, R121, 0x5410, R122 ;  /* 0x0000541079797816 */ /* 0x000fe4000000007a */
[----:B------:R-:W-:Y:S02]  /*2400*/  PRMT R122, R123, 0x5410, R126 ;  /* 0x000054107b7a7816 */ /* 0x000fe4000000007e */
[----:B------:R-:W-:Y:S02]  /*2410*/  PRMT R123, R127, 0x5410, R128 ;  /* 0x000054107f7b7816 */ /* 0x000fe40000000080 */
[----:B------:R-:W-:-:S07]  /*2420*/  PRMT R120, R120, 0x5410, R6 ;  /* 0x0000541078787816 */ /* 0x000fce0000000006 */
.L_x_13548:
        /* <DEDUP_REMOVED lines=275> */
[----:B------:R-:W-:Y:S01]  /*3560*/  F2FP.F16.F32.PACK_AB R5, R12, R5 ;  /* 0x000000050c05723e */ /* 0x000fe200000000ff */
[----:B------:R-:W-:Y:S01]  /*3570*/  FFMA.FTZ R158, R158, R31, R63 ;  /* 0x0000001f9e9e7223 */ /* 0x000fe2000001003f */
[----:B------:R-:W-:Y:S01]  /*3580*/  F2FP.F16.F32.PACK_AB R6, R121, R6 ;  /* 0x000000067906723e */ /* 0x000fe200000000ff */
[----:B------:R-:W-:Y:S01]  /*3590*/  FFMA.FTZ R12, R127, R24, R56 ;  /* 0x000000187f0c7223 */ /* 0x000fe20000010038 */
[----:B------:R-:W-:Y:S01]  /*35a0*/  F2FP.F16.F32.PACK_AB R14, R133, R14 ;  /* 0x0000000e850e723e */ /* 0x000fe200000000ff */
[----:B------:R-:W-:Y:S01]  /*35b0*/  FFMA.FTZ R121, R146, R25, R57 ;  /* 0x0000001992797223 */ /* 0x000fe20000010039 */
        /* <DEDUP_REMOVED lines=33> */
.L_x_13549:
[----:B0-----:R-:W0:Y:S01]  /*37d0*/  LDC.64 R4, c[0x0][0x380] ;  /* 0x0000e000ff047b82 */ /* 0x001e220000000a00 */
[----:B------:R-:W-:Y:S01]  /*37e0*/  UPLOP3.LUT UP0, UPT, UPT, UPT, UP0, 0x40, 0x4 ;  /* 0x000000000004789c */ /* 0x000fe20003f0e800 */
[----:B0-----:R-:W-:-:S04]  /*37f0*/  IADD3 R8, PT, PT, R8, R4, RZ ;  /* 0x0000000408087210 */ /* 0x001fc80007ffe0ff */
[----:B------:R-:W-:-:S13]  /*3800*/  ISETP.GE.AND P0, PT, R8, R5, PT ;  /* 0x000000050800720c */ /* 0x000fda0003f06270 */
[----:B------:R-:W-:Y:S05]  /*3810*/  @!P0 BRA `(.L_x_13550) ;  /* 0xffffffcc004c8947 */ /* 0x000fea000383ffff */
[----:B------:R-:W-:Y:S05]  /*3820*/  EXIT ;  /* 0x000000000000794d */ /* 0x000fea0003800000 */
.L_x_13551:
        /* <DEDUP_REMOVED lines=13> */
.L_x_27285:


//--------------------- .text._ZN10layer_norm13ln_fwd_kernelINS_13Kernel_traitsIf6__halfS2_S2_fjLj4096ELj1ELj1ELj4ELj16ENS_18Kernel_traits_baseILj4096EfS2_S2_S2_fjLj128EEEEELb1ELb0ELb0ELb0EEEvNS_9FwdParamsE --------------------------
	.section	.text._ZN10layer_norm13ln_fwd_kernelINS_13Kernel_traitsIf6__halfS2_S2_fjLj4096ELj1ELj1ELj4ELj16ENS_18Kernel_traits_baseILj4096EfS2_S2_S2_fjLj128EEEEELb1ELb0ELb0ELb0EEEvNS_9FwdParamsE,"ax",@progbits
	.align	128
        .global         _ZN10layer_norm13ln_fwd_kernelINS_13Kernel_traitsIf6__halfS2_S2_fjLj4096ELj1ELj1ELj4ELj16ENS_18Kernel_traits_baseILj4096EfS2_S2_S2_fjLj128EEEEELb1ELb0ELb0ELb0EEEvNS_9FwdParamsE
        .type           _ZN10layer_norm13ln_fwd_kernelINS_13Kernel_traitsIf6__halfS2_S2_fjLj4096ELj1ELj1ELj4ELj16ENS_18Kernel_traits_baseILj4096EfS2_S2_S2_fjLj128EEEEELb1ELb0ELb0ELb0EEEvNS_9FwdParamsE,@function
        .size           _ZN10layer_norm13ln_fwd_kernelINS_13Kernel_traitsIf6__halfS2_S2_fjLj4096ELj1ELj1ELj4ELj16ENS_18Kernel_traits_baseILj4096EfS2_S2_S2_fjLj128EEEEELb1ELb0ELb0ELb0EEEvNS_9FwdParamsE,(.L_x_27286 - _ZN10layer_norm13ln_fwd_kernelINS_13Kernel_traitsIf6__halfS2_S2_fjLj4096ELj1ELj1ELj4ELj16ENS_18Kernel_traits_baseILj4096EfS2_S2_S2_fjLj128EEEEELb1ELb0ELb0ELb0EEEvNS_9FwdParamsE)
        .other          _ZN10layer_norm13ln_fwd_kernelINS_13Kernel_traitsIf6__halfS2_S2_fjLj4096ELj1ELj1ELj4ELj16ENS_18Kernel_traits_baseILj4096EfS2_S2_S2_fjLj128EEEEELb1ELb0ELb0ELb0EEEvNS_9FwdParamsE,@"STO_CUDA_ENTRY STV_DEFAULT"
_ZN10layer_norm13ln_fwd_kernelINS_13Kernel_traitsIf6__halfS2_S2_fjLj4096ELj1ELj1ELj4ELj16ENS_18Kernel_traits_baseILj4096EfS2_S2_S2_fjLj128EEEEELb1ELb0ELb0ELb0EEEvNS_9FwdParamsE:
.text._ZN10layer_norm13ln_fwd_kernelINS_13Kernel_traitsIf6__halfS2_S2_fjLj4096ELj1ELj1ELj4ELj16ENS_18Kernel_traits_baseILj4096EfS2_S2_S2_fjLj128EEEEELb1ELb0ELb0ELb0EEEvNS_9FwdParamsE:
        /* <DEDUP_REMOVED lines=25> */
[----:B------:R-:W-:Y:S02]  /*0190*/  @P0 R2UR UR9, R3 ;  /* 0x00000000030902ca */ /* 0x000fe400000e0000 */
[----:B------:R-:W-:Y:S02]  /*01a0*/  LOP3.LUT R3, R124, 0x60, RZ, 0xc0, !PT ;  /* 0x000000607c037812 */ /* 0x000fe400078ec0ff */
[----:B------:R-:W-:Y:S02]  /*01b0*/  SHF.R.S32.HI R2, RZ, 0x1f, R11 ;  /* 0x0000001fff027819 */ /* 0x000fe4000001140b */
[----:B-1----:R-:W-:-:S02]  /*01c0*/  @P0 IADD3 R0, P1, PT, R4, R9, RZ ;  /* 0x0000000904000210 */ /* 0x002fc40007f3e0ff */
[----:B------:R-:W-:Y:S02]  /*01d0*/  LOP3.LUT R22, R3, 0x1f, R124, 0xf8, !PT ;  /* 0x0000001f03167812 */ /* 0x000fe400078ef87c */
[----:B------:R-:W-:Y:S01]  /*01e0*/  LEA.HI R2, R2, R11, RZ, 0x3 ;  /* 0x0000000b02027211 */ /* 0x000fe200078f18ff */
[----:B------:R-:W-:Y:S01]  /*01f0*/  @P0 IMAD.X R7, RZ, RZ, R5, P1 ;  /* 0x000000ffff070224 */ /* 0x000fe200008e0605 */
[----:B------:R-:W-:Y:S01]  /*0200*/  LOP3.LUT R5, R22, 0x7f, RZ, 0x3c, !PT ;  /* 0x0000007f16057812 */ /* 0x000fe200078e3cff */
[----:B------:R-:W-:Y:S01]  /*0210*/  UIADD3 UR16, UPT, UPT, UR8, -0x61c88647, URZ ;  /* 0x9e3779b908107890 */ /* 0x000fe2000fffe0ff */
[----:B------:R-:W-:Y:S01]  /*0220*/  SHF.R.S32.HI R2, RZ, 0x3, R2 ;  /* 0x00000003ff027819 */ /* 0x000fe20000011402 */
[----:B------:R-:W-:Y:S01]  /*0230*/  UIADD3 UR17, UPT, UPT, UR9, -0x4498517b, URZ ;  /* 0xbb67ae8509117890 */ /* 0x000fe2000fffe0ff */
[--C-:B------:R-:W-:Y:S01]  /*0240*/  SHF.R.U64 R11, R0, 0x2, R7.reuse ;  /* 0x00000002000b7819 */ /* 0x100fe20000001207 */
[----:B------:R-:W-:Y:S01]  /*0250*/  UIADD3 UR18, UPT, UPT, UR8, 0x3c6ef372, URZ ;  /* 0x3c6ef37208127890 */ /* 0x000fe2000fffe0ff */
[----:B------:R-:W-:Y:S01]  /*0260*/  IADD3 R12, PT, PT, R2, R5, RZ ;  /* 0x00000005020c7210 */ /* 0x000fe20007ffe0ff */
        /* <DEDUP_REMOVED lines=59> */
.L_x_13553:
        /* <DEDUP_REMOVED lines=14> */
[----:B------:R-:W-:Y:S01]  /*0700*/  @P2 IADD3 R19, PT, PT, R19, 0x80, RZ ;  /* 0x0000008013132810 */ /* 0x000fe20007ffe0ff */
        /* <DEDUP_REMOVED lines=25> */
.L_x_13554:
[----:B------:R-:W-:Y:S05]  /*08a0*/  BSYNC.RECONVERGENT B0 ;  /* 0x0000000000007941 */ /* 0x000fea0003800200 */
.L_x_13552:
[----:B------:R-:W1:Y:S02]  /*08b0*/  LDCU UR4, c[0x0][0x384] ;  /* 0x00007080ff0477ac */ /* 0x000e640008000800 */
[----:B-1----:R-:W-:-:S06]  /*08c0*/  UISETP.GE.AND UP0, UPT, UR10, UR4, UPT ;  /* 0x000000040a00728c */ /* 0x002fcc000bf06270 */
[----:B------:R-:W-:-:S13]  /*08d0*/  PLOP3.LUT P0, PT, PT, PT, UP0, 0x80, 0x8 ;  /* 0x000000000008781c */ /* 0x000fda0003f0f008 */
[----:B------:R-:W-:Y:S05]  /*08e0*/  @P0 EXIT ;  /* 0x000000000000094d */ /* 0x000fea0003800000 */
[----:B0-----:R-:W-:Y:S01]  /*08f0*/  IMAD.HI.U32 R4, R11, -0x2daee0ad, RZ ;  /* 0xd2511f530b047827 */ /* 0x001fe200078e00ff */
[----:B------:R-:W-:Y:S01]  /*0900*/  LOP3.LUT R16, R2, 0x7f, RZ, 0xc0, !PT ;  /* 0x0000007f02107812 */ /* 0x000fe200078ec0ff */
[----:B------:R-:W0:Y:S02]  /*0910*/  LDCU.64 UR4, c[0x0][0x3e0] ;  /* 0x00007c00ff0477ac */ /* 0x000e240008000a00 */
[C---:B------:R-:W-:Y:S01]  /*0920*/  IMAD.HI.U32 R5, R13.reuse, -0x326172a9, RZ ;  /* 0xcd9e8d570d057827 */ /* 0x040fe200078e00ff */
[----:B------:R-:W-:Y:S01]  /*0930*/  LOP3.LUT R4, R4, UR9, RZ, 0x3c, !PT ;  /* 0x0000000904047c12 */ /* 0x000fe2000f8e3cff */
        /* <DEDUP_REMOVED lines=11> */
[----:B------:R-:W-:Y:S01]  /*09f0*/  IMAD.HI.U32 R5, R6, -0x2daee0ad, RZ ;  /* 0xd2511f5306057827 */ /* 0x000fe200078e00ff */
[----:B0-----:R-:W-:Y:S01]  /*0a00*/  UISETP.NE.U32.AND UP0, UPT, UR4, URZ, UPT ;  /* 0x000000ff0400728c */ /* 0x001fe2000bf05070 */
[----:B------:R-:W0:Y:S02]  /*0a10*/  LDCU.U8 UR4, c[0x0][0x410] ;  /* 0x00008200ff0477ac */ /* 0x000e240008000000 */
[----:B------:R-:W-:Y:S01]  /*0a20*/  IMAD R7, R4, -0x326172a9, RZ ;  /* 0xcd9e8d5704077824 */ /* 0x000fe200078e02ff */
[----:B------:R-:W-:Y:S01]  /*0a30*/  LOP3.LUT R5, R14, UR19, R5, 0x96, !PT ;  /* 0x000000130e057c12 */ /* 0x000fe2000f8e9605 */
[----:B------:R-:W-:Y:S01]  /*0a40*/  IMAD.HI.U32 R4, R8, -0x326172a9, RZ ;  /* 0xcd9e8d5708047827 */ /* 0x000fe200078e00ff */
[----:B------:R-:W-:Y:S01]  /*0a50*/  UISETP.NE.AND.EX UP0, UPT, UR5, URZ, UPT, UP0 ;  /* 0x000000ff0500728c */ /* 0x000fe2000bf05300 */
[----:B------:R-:W4:Y:S02]  /*0a60*/  LDCU.64 UR14, c[0x0][0x380] ;  /* 0x00007000ff0e77ac */ /* 0x000f240008000a00 */
[----:B------:R-:W-:Y:S01]  /*0a70*/  IMAD R14, R6, -0x2daee0ad, RZ ;  /* 0xd2511f53060e7824 */ /* 0x000fe200078e02ff */
[----:B------:R-:W-:Y:S01]  /*0a80*/  LOP3.LUT R4, R7, UR18, R4, 0x96, !PT ;  /* 0x0000001207047c12 */ /* 0x000fe2000f8e9604 */
[----:B------:R-:W-:Y:S01]  /*0a90*/  IMAD R7, R8, -0x326172a9, RZ ;  /* 0xcd9e8d5708077824 */ /* 0x000fe200078e02ff */
[----:B------:R-:W-:Y:S01]  /*0aa0*/  UPLOP3.LUT UP2, UPT, UPT, UPT, UPT, 0x40, 0x4 ;  /* 0x000000000004789c */ /* 0x000fe20003f4e870 */
[----:B------:R-:W-:-:S04]  /*0ab0*/  IMAD.HI.U32 R6, R5, -0x326172a9, RZ ;  /* 0xcd9e8d5705067827 */ /* 0x000fc800078e00ff */
        /* <DEDUP_REMOVED lines=25> */
[----:B------:R-:W-:Y:S01]  /*0c50*/  IMAD.SHL.U32 R2, R2, 0x2, RZ ;  /* 0x0000000202027824 */ /* 0x000fe200078e00ff */
[----:B------:R-:W-:Y:S01]  /*0c60*/  LOP3.LUT R6, R7, UR28, R6, 0x96, !PT ;  /* 0x0000001c07067c12 */ /* 0x000fe2000f8e9606 */
[----:B------:R-:W-:Y:S01]  /*0c70*/  IMAD.HI.U32 R8, R4, -0x2daee0ad, RZ ;  /* 0xd2511f5304087827 */ /* 0x000fe200078e00ff */
[----:B------:R-:W-:Y:S02]  /*0c80*/  VIADDMNMX R7, R16, -R3, RZ, !PT ;  /* 0x8000000310077246 */ /* 0x000fe400078001ff */
[----:B------:R-:W-:Y:S01]  /*0c90*/  LOP3.LUT R2, R2, 0xffffff00, RZ, 0xc0, !PT ;  /* 0xffffff0002027812 */ /* 0x000fe200078ec0ff */
[----:B------:R-:W-:Y:S01]  /*0ca0*/  IMAD R14, R5, -0x326172a9, RZ ;  /* 0xcd9e8d57050e7824 */ /* 0x000fe200078e02ff */
[----:B------:R-:W-:Y:S01]  /*0cb0*/  VIMNMX R7, PT, PT, R7, 0x20, PT ;  /* 0x0000002007077848 */ /* 0x000fe20003fe0100 */
[----:B------:R-:W-:Y:S01]  /*0cc0*/  IMAD R4, R4, -0x2daee0ad, RZ ;  /* 0xd2511f5304047824 */ /* 0x000fe200078e02ff */
[----:B------:R-:W-:Y:S01]  /*0cd0*/  LOP3.LUT R8, R9, UR29, R8, 0x96, !PT ;  /* 0x0000001d09087c12 */ /* 0x000fe2000f8e9608 */
[----:B------:R-:W-:-:S04]  /*0ce0*/  IMAD.HI.U32 R3, R6, -0x2daee0ad, RZ ;  /* 0xd2511f5306037827 */ /* 0x000fc800078e00ff */
[----:B------:R-:W-:Y:S01]  /*0cf0*/  IMAD R7, R7, 0x8, R2 ;  /* 0x0000000807077824 */ /* 0x000fe200078e0202 */
[----:B------:R-:W-:Y:S01]  /*0d00*/  LOP3.LUT R3, R4, UR31, R3, 0x96, !PT ;  /* 0x0000001f04037c12 */ /* 0x000fe2000f8e9603 */
[----:B------:R-:W-:-:S03]  /*0d10*/  IMAD.HI.U32 R5, R8, -0x326172a9, RZ ;  /* 0xcd9e8d5708057827 */ /* 0x000fc600078e00ff */
[----:B------:R-:W-:Y:S01]  /*0d20*/  I2FP.F32.U32 R123, R7 ;  /* 0x00000007007b7245 */ /* 0x000fe20000201000 */
[----:B------:R-:W-:Y:S01]  /*0d30*/  IMAD R16, R20, -0x20, R16 ;  /* 0xffffffe014107824 */ /* 0x000fe200078e0210 */
[----:B------:R-:W-:Y:S01]  /*0d40*/  LOP3.LUT R14, R14, UR30, R5, 0x96, !PT ;  /* 0x0000001e0e0e7c12 */ /* 0x000fe2000f8e9605 */
[----:B------:R-:W-:Y:S01]  /*0d50*/  IMAD R6, R6, -0x2daee0ad, RZ ;  /* 0xd2511f5306067824 */ /* 0x000fe200078e02ff */
[----:B------:R-:W-:Y:S01]  /*0d60*/  LOP3.LUT R7, R0, 0x3, RZ, 0xc0, !PT ;  /* 0x0000000300077812 */ /* 0x000fe200078ec0ff */
[----:B------:R-:W-:Y:S01]  /*0d70*/  IMAD R15, R8, -0x326172a9, RZ ;  /* 0xcd9e8d57080f7824 */ /* 0x000fe200078e02ff */
[----:B------:R-:W0:Y:S01]  /*0d80*/  MUFU.RCP R123, R123 ;  /* 0x0000007b007b7308 */ /* 0x000e220000001000 */
[----:B------:R-:W-:Y:S01]  /*0d90*/  VIMNMX R16, PT, PT, RZ, R16, !PT ;  /* 0x00000010ff107248 */ /* 0x000fe20007fe0100 */
[----:B------:R-:W-:-:S03]  /*0da0*/  IMAD.HI.U32 R9, R14, -0x2daee0ad, RZ ;  /* 0xd2511f530e097827 */ /* 0x000fc600078e00ff */
[----:B------:R-:W-:Y:S01]  /*0db0*/  VIMNMX R5, PT, PT, R16, 0x20, PT ;  /* 0x0000002010057848 */ /* 0x000fe20003fe0100 */
[----:B------:R-:W-:Y:S01]  /*0dc0*/  IMAD.HI.U32 R8, R3, -0x326172a9, RZ ;  /* 0xcd9e8d5703087827 */ /* 0x000fe200078e00ff */
[----:B------:R-:W-:Y:S02]  /*0dd0*/  LOP3.LUT R9, R6, UR33, R9, 0x96, !PT ;  /* 0x0000002106097c12 */ /* 0x000fe4000f8e9609 */
[----:B------:R-:W-:Y:S01]  /*0de0*/  LEA R122, R5, R2, 0x3 ;  /* 0x00000002057a7211 */ /* 0x000fe200078e18ff */
[----:B------:R-:W-:Y:S01]  /*0df0*/  IMAD.MOV.U32 R5, RZ, RZ, RZ ;  /* 0x000000ffff057224 */ /* 0x000fe200078e00ff */
[----:B------:R-:W-:Y:S01]  /*0e00*/  LOP3.LUT R8, R15, UR32, R8, 0x96, !PT ;  /* 0x000000200f087c12 */ /* 0x000fe2000f8e9608 */
[----:B------:R-:W-:Y:S02]  /*0e10*/  IMAD R73, R14, -0x2daee0ad, RZ ;  /* 0xd2511f530e497824 */ /* 0x000fe400078e02ff */
[----:B-1234-:R-:W-:-:S07]  /*0e20*/  IMAD R6, R3, -0x326172a9, RZ ;  /* 0xcd9e8d5703067824 */ /* 0x01efce00078e02ff */
.L_x_13898:
[----:B-1----:R-:W1:Y:S01]  /*0e30*/  @UP0 LDCU.64 UR4, c[0x0][0x3e0] ;  /* 0x00007c00ff0407ac */ /* 0x002e620008000a00 */
[----:B------:R-:W-:Y:S01]  /*0e40*/  PLOP3.LUT P0, PT, PT, PT, UP0, 0x80, 0x8 ;  /* 0x000000000008781c */ /* 0x000fe20003f0f008 */
[----:B-1----:R-:W-:-:S06]  /*0e50*/  @UP0 UIMAD.WIDE UR4, UR10, 0x2, UR4 ;  /* 0x000000020a0408a5 */ /* 0x002fcc000f8e0204 */
[----:B0-234-:R-:W-:Y:S01]  /*0e60*/  IMAD.U32 R44, RZ, RZ, UR4 ;  /* 0x00000004ff2c7e24 */ /* 0x01dfe2000f8e00ff */
[----:B------:R-:W-:-:S05]  /*0e70*/  MOV R45, UR5 ;  /* 0x00000005002d7c02 */ /* 0x000fca0008000f00 */
[----:B------:R-:W2:Y:S01]  /*0e80*/  @P0 LDG.E.U16 R44, desc[UR6][R44.64] ;  /* 0x000000062c2c0981 */ /* 0x000ea2000c1e1500 */
[----:B------:R-:W-:Y:S01]  /*0e90*/  UIMAD UR4, UR10, UR34, URZ ;  /* 0x000000220a0472a4 */ /* 0x000fe2000f8e02ff */
[----:B------:R-:W-:Y:S01]  /*0ea0*/  PLOP3.LUT P0, PT, PT, PT, UP0, 0x80, 0x8 ;  /* 0x000000000008781c */ /* 0x000fe20003f0f008 */
[----:B------:R-:W-:Y:S01]  /*0eb0*/  BSSY.RECONVERGENT B0, `(.L_x_13555) ;  /* 0x0000543000007945 */ /* 0x000fe20003800200 */
[----:B------:R-:W-:Y:S01]  /*0ec0*/  PLOP3.LUT P1, PT, PT, PT, UP0, 0x80, 0x8 ;  /* 0x000000000008781c */ /* 0x000fe20003f2f008 */
[----:B------:R-:W-:Y:S01]  /*0ed0*/  USHF.R.S32.HI UR5, URZ, 0x1f, UR4 ;  /* 0x0000001fff057899 */ /* 0x000fe20008011404 */
[----:B------:R-:W-:Y:S02]  /*0ee0*/  ISETP.GE.U32.AND P2, PT, R12, 0x80, PT ;  /* 0x000000800c00780c */ /* 0x000fe40003f46070 */
[----:B------:R-:W-:Y:S01]  /*0ef0*/  LOP3.LUT R47, R124, 0x60, RZ, 0xc0, !PT ;  /* 0x000000607c2f7812 */ /* 0x000fe200078ec0ff */
[----:B------:R-:W-:-:S03]  /*0f00*/  ULEA.HI UR5, UR5, UR4, URZ, 0x3 ;  /* 0x0000000405057291 */ /* 0x000fc6000f8f18ff */
[----:B------:R-:W-:Y:S01]  /*0f10*/  LOP3.LUT R47, R47, 0x1f, R124, 0xf8, !PT ;  /* 0x0000001f2f2f7812 */ /* 0x000fe200078ef87c */
[----:B------:R-:W-:Y:S02]  /*0f20*/  UMOV UR4, 0x3f800000 ;  /* 0x3f80000000047882 */ /* 0x000fe40000000000 */
[----:B------:R-:W-:-:S05]  /*0f30*/  IMAD.U32 R58, RZ, RZ, UR5 ;  /* 0x00000005ff3a7e24 */ /* 0x000fca000f8e00ff */
[----:B------:R-:W-:-:S05]  /*0f40*/  LEA.HI.SX32 R58, R58, R47, 0x1d ;  /* 0x0000002f3a3a7211 */ /* 0x000fca00078feaff */
[----:B------:R-:W-:Y:S02]  /*0f50*/  IMAD.MOV.U32 R71, RZ, RZ, R58 ;  /* 0x000000ffff477224 */ /* 0x000fe400078e003a */
[----:B--2---:R-:W-:-:S05]  /*0f60*/  @P0 HADD2.F32 R46, -RZ, R44.H0_H0 ;  /* 0x2000002cff2e0230 */ /* 0x004fca0000004100 */
[----:B------:R-:W-:Y:S01]  /*0f70*/  @P1 R2UR UR4, R46 ;  /* 0x000000002e0412ca */ /* 0x000fe200000e0000 */
[----:B------:R-:W-:-:S14]  /*0f80*/  @!P2 BRA `(.L_x_13556) ;  /* 0x0000005000d4a947 */ /* 0x000fdc0003800000 */
        /* <DEDUP_REMOVED lines=20> */
.L_x_27118:
[----:B------:R-:W-:Y:S05]  /*10d0*/  BRX R18 -0x10e0                                        (*"BRANCH_TARGETS .L_x_27119,.L_x_27120,.L_x_27121"*) ;  /* 0xffffffec12c87949 */ /* 0x000fea000383ffff */
.L_x_27121:
[----:B------:R-:W-:Y:S01]  /*10e0*/  VIADD R56, R7, 0x1 ;  /* 0x0000000107387836 */ /* 0x000fe20000000000 */
[----:B------:R-:W-:Y:S01]  /*10f0*/  MOV R71, R73 ;  /* 0x0000004900477202 */ /* 0x000fe20000000f00 */
[----:B------:R-:W-:Y:S01]  /*1100*/  IMAD.MOV.U32 R4, RZ, RZ, R8 ;  /* 0x000000ffff047224 */ /* 0x000fe200078e0008 */
[----:B------:R-:W-:Y:S06]  /*1110*/  BRA `(.L_x_13559) ;  /* 0x0000000000f07947 */ /* 0x000fec0003800000 */
.L_x_27119:
[----:B------:R-:W-:Y:S02]  /*1120*/  HFMA2 R56, -RZ, RZ, 0, 1.78813934326171875e-07 ;  /* 0x00000003ff387431 */ /* 0x000fe400000001ff */
[----:B------:R-:W-:Y:S02]  /*1130*/  IMAD.MOV.U32 R71, RZ, RZ, R73 ;  /* 0x000000ffff477224 */ /* 0x000fe400078e0049 */
[----:B------:R-:W-:Y:S01]  /*1140*/  IMAD.MOV.U32 R4, RZ, RZ, R9 ;  /* 0x000000ffff047224 */ /* 0x000fe200078e0009 */
[----:B------:R-:W-:Y:S06]  /*1150*/  BRA `(.L_x_13559) ;  /* 0x0000000000e07947 */ /* 0x000fec0003800000 */
.L_x_27120:
        /* <DEDUP_REMOVED lines=13> */
.L_x_13561:
[----:B------:R-:W-:Y:S05]  /*1230*/  BSYNC.RECONVERGENT B2 ;  /* 0x0000000000027941 */ /* 0x000fea0003800200 */
.L_x_13560:
        /* <DEDUP_REMOVED lines=42> */
.L_x_13559:
[----:B------:R-:W-:Y:S05]  /*14e0*/  BSYNC.RECONVERGENT B1 ;  /* 0x0000000000017941 */ /* 0x000fea0003800200 */
.L_x_13558:
[----:B------:R-:W1:Y:S01]  /*14f0*/  LDC R69, c[0x0][0x408] ;  /* 0x00010200ff457b82 */ /* 0x000e620000000800 */
[----:B------:R-:W-:Y:S01]  /*1500*/  HFMA2 R120, -RZ, RZ, 0.1171875, 0 ;  /* 0x2f800000ff787431 */ /* 0x000fe200000001ff */
[----:B------:R-:W-:Y:S01]  /*1510*/  I2FP.F32.U32 R7, R4 ;  /* 0x0000000400077245 */ /* 0x000fe20000201000 */
[----:B-----5:R-:W-:Y:S01]  /*1520*/  HADD2.F32 R18, -RZ, R48.H0_H0 ;  /* 0x20000030ff127230 */ /* 0x020fe20000004100 */
[----:B------:R-:W-:Y:S01]  /*1530*/  ISETP.NE.AND P1, PT, R56, 0x1, PT ;  /* 0x000000013800780c */ /* 0x000fe20003f25270 */
[----:B------:R-:W-:Y:S01]  /*1540*/  BSSY.RECONVERGENT B1, `(.L_x_13562) ;  /* 0x000004e000017945 */ /* 0x000fe20003800200 */
[----:B------:R-:W-:Y:S02]  /*1550*/  IMAD.MOV.U32 R57, RZ, RZ, 0x2 ;  /* 0x00000002ff397424 */ /* 0x000fe400078e00ff */
[----:B------:R-:W2:Y:S01]  /*1560*/  LDC R73, c[0x0][0x404] ;  /* 0x00010100ff497b82 */ /* 0x000ea20000000800 */
[----:B------:R-:W-:Y:S01]  /*1570*/  FMUL.FTZ R18, R18, UR4 ;  /* 0x0000000412127c20 */ /* 0x000fe20008410000 */
        /* <DEDUP_REMOVED lines=18> */
.L_x_13564:
        /* <DEDUP_REMOVED lines=13> */
.L_x_13566:
[----:B------:R-:W-:Y:S05]  /*1770*/  BSYNC.RECONVERGENT B2 ;  /* 0x0000000000027941 */ /* 0x000fea0003800200 */
.L_x_13565:
        /* <DEDUP_REMOVED lines=42> */
.L_x_13563:
[----:B------:R-:W-:Y:S05]  /*1a20*/  BSYNC.RECONVERGENT B1 ;  /* 0x0000000000017941 */ /* 0x000fea0003800200 */
.L_x_13562:
        /* <DEDUP_REMOVED lines=23> */
.L_x_13569:
        /* <DEDUP_REMOVED lines=13> */
.L_x_13571:
[----:B------:R-:W-:Y:S05]  /*1c70*/  BSYNC.RECONVERGENT B2 ;  /* 0x0000000000027941 */ /* 0x000fea0003800200 */
.L_x_13570:
        /* <DEDUP_REMOVED lines=42> */
.L_x_13568:
[----:B------:R-:W-:Y:S05]  /*1f20*/  BSYNC.RECONVERGENT B1 ;  /* 0x0000000000017941 */ /* 0x000fea0003800200 */
.L_x_13567:
        /* <DEDUP_REMOVED lines=23> */
.L_x_13574:
        /* <DEDUP_REMOVED lines=13> */
.L_x_13576:
[----:B------:R-:W-:Y:S05]  /*2170*/  BSYNC.RECONVERGENT B2 ;  /* 0x0000000000027941 */ /* 0x000fea0003800200 */
.L_x_13575:
        /* <DEDUP_REMOVED lines=42> */
.L_x_13573:
[----:B------:R-:W-:Y:S05]  /*2420*/  BSYNC.RECONVERGENT B1 ;  /* 0x0000000000017941 */ /* 0x000fea0003800200 */
.L_x_13572:
        /* <DEDUP_REMOVED lines=9> */
[----:B------:R-:W-:-:S04]  /*24c0*/  FSETP.GTU.FTZ.AND P2, PT, R44, R73, PT ;  /* 0x000000492c00720b */ /* 0x000fc80003f5c000 */
[----:B------:R-:W-:Y:S01]  /*24d0*/  FSEL R44, R48, RZ, !P2 ;  /* 0x000000ff302c7208 */ /* 0x000fe20005000000 */
[----:B------:R-:W-:Y:S01]  /*24e0*/  IMAD.MOV.U32 R48, RZ, RZ, 0x2 ;  /* 0x00000002ff307424 */ /* 0x000fe200078e00ff */
        /* <DEDUP_REMOVED lines=12> */
.L_x_13579:
        /* <DEDUP_REMOVED lines=13> */
.L_x_13581:
[----:B------:R-:W-:Y:S05]  /*2680*/  BSYNC.RECONVERGENT B2 ;  /* 0x0000000000027941 */ /* 0x000fea0003800200 */
.L_x_13580:
        /* <DEDUP_REMOVED lines=42> */
.L_x_13578:
[----:B------:R-:W-:Y:S05]  /*2930*/  BSYNC.RECONVERGENT B1 ;  /* 0x0000000000017941 */ /* 0x000fea0003800200 */
.L_x_13577:
        /* <DEDUP_REMOVED lines=9> */
[----:B------:R-:W-:Y:S01]  /*29d0*/  FSETP.GTU.FTZ.AND P3, PT, R56, R73, PT ;  /* 0x000000493800720b */ /* 0x000fe20003f7c000 */
[----:B------:R-:W-:-:S03]  /*29e0*/  HADD2.F32 R56, -RZ, R46.H0_H0 ;  /* 0x2000002eff387230 */ /* 0x000fc60000004100 */
        /* <DEDUP_REMOVED lines=13> */
.L_x_13584:
        /* <DEDUP_REMOVED lines=13> */
.L_x_13586:
[----:B------:R-:W-:Y:S05]  /*2b90*/  BSYNC.RECONVERGENT B2 ;  /* 0x0000000000027941 */ /* 0x000fea0003800200 */
.L_x_13585:
        /* <DEDUP_REMOVED lines=42> */
.L_x_13583:
[----:B------:R-:W-:Y:S05]  /*2e40*/  BSYNC.RECONVERGENT B1 ;  /* 0x0000000000017941 */ /* 0x000fea0003800200 */
.L_x_13582:
[----:B------:R-:W-:Y:S01]  /*2e50*/  I2FP.F32.U32 R7, R7 ;  /* 0x0000000700077245 */ /* 0x000fe20000201000 */
[----:B------:R-:W-:Y:S01]  /*2e60*/  HADD2.F32 R50, -RZ, R50.H1_H1 ;  /* 0x30000032ff327230 */ /* 0x000fe20000004100 */
[----:B------:R-:W-:Y:S01]  /*2e70*/  ISETP.NE.AND P5, PT, R49, 0x1, PT ;  /* 0x000000013100780c */ /* 0x000fe20003fa5270 */
[----:B------:R-:W-:Y:S02]  /*2e80*/  BSSY.RECONVERGENT B1, `(.L_x_13587) ;  /* 0x000004d000017945 */ /* 0x000fe40003800200 */
[----:B------:R-:W-:Y:S01]  /*2e90*/  FFMA.FTZ R48, R7, R120, 1.1641532182693481445e-10 ;  /* 0x2f00000007307423 */ /* 0x000fe20000010078 */
[----:B------:R-:W-:Y:S01]  /*2ea0*/  FMUL.FTZ R50, R50, UR4 ;  /* 0x0000000432327c20 */ /* 0x000fe20008410000 */
[----:B------:R-:W-:-:S03]  /*2eb0*/  HADD2.F32 R7, -RZ, R46.H1_H1 ;  /* 0x3000002eff077230 */ /* 0x000fc60000004100 */
[----:B------:R-:W-:Y:S01]  /*2ec0*/  FMUL.FTZ R50, R50, R69 ;  /* 0x0000004532327220 */ /* 0x000fe20000410000 */
[----:B------:R-:W-:Y:S01]  /*2ed0*/  FSETP.GTU.FTZ.AND P4, PT, R48, R73, PT ;  /* 0x000000493000720b */ /* 0x000fe20003f9c000 */
[----:B------:R-:W-:-:S03]  /*2ee0*/  IMAD.MOV.U32 R48, RZ, RZ, 0x2 ;  /* 0x00000002ff307424 */ /* 0x000fc600078e00ff */
        /* <DEDUP_REMOVED lines=14> */
.L_x_13589:
        /* <DEDUP_REMOVED lines=13> */
.L_x_13591:
[----:B------:R-:W-:Y:S05]  /*30a0*/  BSYNC.RECONVERGENT B2 ;  /* 0x0000000000027941 */ /* 0x000fea0003800200 */
.L_x_13590:
        /* <DEDUP_REMOVED lines=42> */
.L_x_13588:
[----:B------:R-:W-:Y:S05]  /*3350*/  BSYNC.RECONVERGENT B1 ;  /* 0x0000000000017941 */ /* 0x000fea0003800200 */
.L_x_13587:
[----:B------:R-:W-:Y:S01]  /*3360*/  I2FP.F32.U32 R7, R7 ;  /* 0x0000000700077245 */ /* 0x000fe20000201000 */
[----:B------:R-:W-:Y:S01]  /*3370*/  HADD2.F32 R49, -RZ, R51.H0_H0 ;  /* 0x20000033ff317230 */ /* 0x000fe20000004100 */
[----:B------:R-:W-:Y:S01]  /*3380*/  ISETP.NE.AND P6, PT, R48, 0x1, PT ;  /* 0x000000013000780c */ /* 0x000fe20003fc5270 */
[----:B------:R-:W-:Y:S02]  /*3390*/  BSSY.RECONVERGENT B1, `(.L_x_13592) ;  /* 0x000004f000017945 */ /* 0x000fe40003800200 */
        /* <DEDUP_REMOVED lines=20> */
.L_x_13594:
        /* <DEDUP_REMOVED lines=15> */
.L_x_13596:
[----:B------:R-:W-:Y:S05]  /*35d0*/  BSYNC.RECONVERGENT B2 ;  /* 0x0000000000027941 */ /* 0x000fea0003800200 */
.L_x_13595:
        /* <DEDUP_REMOVED lines=42> */
.L_x_13593:
[----:B------:R-:W-:Y:S05]  /*3880*/  BSYNC.RECONVERGENT B1 ;  /* 0x0000000000017941 */ /* 0x000fea0003800200 */
.L_x_13592:
        /* <DEDUP_REMOVED lines=8> */
[----:B------:R-:W-:Y:S01]  /*3910*/  FMUL.FTZ R48, R48, R69 ;  /* 0x0000004530307220 */ /* 0x000fe20000410000 */
[----:B------:R-:W-:-:S04]  /*3920*/  FSETP.GTU.FTZ.AND P6, PT, R120, R73, PT ;  /* 0x000000497800720b */ /* 0x000fc80003fdc000 */
[----:B------:R-:W-:Y:S02]  /*3930*/  FSEL R48, R48, RZ, !P6 ;  /* 0x000000ff30307208 */ /* 0x000fe40007000000 */
[----:B------:R-:W-:-:S03]  /*3940*/  PLOP3.LUT P6, PT, P6, PT, PT, 0x8, 0x80 ;  /* 0x000000000080781c */ /* 0x000fc600037ce170 */
[----:B------:R-:W-:-:S05]  /*3950*/  FADD.FTZ R69, R48, R47 ;  /* 0x0000002f30457221 */ /* 0x000fca0000010000 */
[----:B------:R-:W-:Y:S01]  /*3960*/  F2FP.F16.F32.PACK_AB R47, R69, R50 ;  /* 0x00000032452f723e */ /* 0x000fe200000000ff */
[----:B------:R-:W-:Y:S06]  /*3970*/  BRA `(.L_x_13597) ;  /* 0x0000002800047947 */ /* 0x000fec0003800000 */
.L_x_13557:
        /* <DEDUP_REMOVED lines=16> */
.L_x_13600:
        /* <DEDUP_REMOVED lines=13> */
.L_x_13602:
[----:B------:R-:W-:Y:S05]  /*3b50*/  BSYNC.RECONVERGENT B2 ;  /* 0x0000000000027941 */ /* 0x000fea0003800200 */
.L_x_13601:
        /* <DEDUP_REMOVED lines=42> */
.L_x_13599:
[----:B------:R-:W-:Y:S05]  /*3e00*/  BSYNC.RECONVERGENT B1 ;  /* 0x0000000000017941 */ /* 0x000fea0003800200 */
.L_x_13598:
        /* <DEDUP_REMOVED lines=25> */
.L_x_13605:
        /* <DEDUP_REMOVED lines=13> */
.L_x_13607:
[----:B------:R-:W-:Y:S05]  /*4070*/  BSYNC.RECONVERGENT B2 ;  /* 0x0000000000027941 */ /* 0x000fea0003800200 */
.L_x_13606:
        /* <DEDUP_REMOVED lines=42> */
.L_x_13604:
[----:B------:R-:W-:Y:S05]  /*4320*/  BSYNC.RECONVERGENT B1 ;  /* 0x0000000000017941 */ /* 0x000fea0003800200 */
.L_x_13603:
[----:B------:R-:W-:Y:S01]  /*4330*/  ISETP.NE.AND P2, PT, R44, 0x1, PT ;  /* 0x000000012c00780c */ /* 0x000fe20003f45270 */
[----:B------:R-:W-:Y:S01]  /*4340*/  HADD2.F32 R48, -RZ, R48.H1_H1 ;  /* 0x30000030ff307230 */ /* 0x000fe20000004100 */
[----:B------:R-:W-:Y:S01]  /*4350*/  I2FP.F32.U32 R7, R7 ;  /* 0x0000000700077245 */ /* 0x000fe20000201000 */
[----:B------:R-:W-:Y:S01]  /*4360*/  BSSY.RECONVERGENT B1, `(.L_x_13608) ;  /* 0x000004a000017945 */ /* 0x000fe20003800200 */
[----:B------:R-:W-:Y:S02]  /*4370*/  HFMA2 R46, -RZ, RZ, 0, 1.1920928955078125e-07 ;  /* 0x00000002ff2e7431 */ /* 0x000fe400000001ff */
        /* <DEDUP_REMOVED lines=16> */
.L_x_13610:
        /* <DEDUP_REMOVED lines=13> */
.L_x_13612:
[----:B------:R-:W-:Y:S05]  /*4550*/  BSYNC.RECONVERGENT B2 ;  /* 0x0000000000027941 */ /* 0x000fea0003800200 */
.L_x_13611:
        /* <DEDUP_REMOVED lines=42> */
.L_x_13609:
[----:B------:R-:W-:Y:S05]  /*4800*/  BSYNC.RECONVERGENT B1 ;  /* 0x0000000000017941 */ /* 0x000fea0003800200 */
.L_x_13608:
        /* <DEDUP_REMOVED lines=21> */
.L_x_13615:
        /* <DEDUP_REMOVED lines=13> */
.L_x_13617:
[----:B------:R-:W-:Y:S05]  /*4a30*/  BSYNC.RECONVERGENT B2 ;  /* 0x0000000000027941 */ /* 0x000fea0003800200 */
.L_x_13616:
        /* <DEDUP_REMOVED lines=42> */
.L_x_13614:
[----:B------:R-:W-:Y:S05]  /*4ce0*/  BSYNC.RECONVERGENT B1 ;  /* 0x0000000000017941 */ /* 0x000fea0003800200 */
.L_x_13613:
        /* <DEDUP_REMOVED lines=8> */
[----:B------:R-:W-:Y:S01]  /*4d70*/  FSETP.GTU.FTZ.AND P3, PT, R44, R73, PT ;  /* 0x000000492c00720b */ /* 0x000fe20003f7c000 */
[----:B------:R-:W-:-:S03]  /*4d80*/  FMUL.FTZ R44, R46, R69 ;  /* 0x000000452e2c7220 */ /* 0x000fc60000410000 */
        /* <DEDUP_REMOVED lines=12> */
.L_x_13620:
        /* <DEDUP_REMOVED lines=13> */
.L_x_13622:
[----:B------:R-:W-:Y:S05]  /*4f20*/  BSYNC.RECONVERGENT B2 ;  /* 0x0000000000027941 */ /* 0x000fea0003800200 */
.L_x_13621:
        /* <DEDUP_REMOVED lines=42> */
.L_x_13619:
[----:B------:R-:W-:Y:S05]  /*51d0*/  BSYNC.RECONVERGENT B1 ;  /* 0x0000000000017941 */ /* 0x000fea0003800200 */
.L_x_13618:
        /* <DEDUP_REMOVED lines=22> */
.L_x_13625:
        /* <DEDUP_REMOVED lines=13> */
.L_x_13627:
[----:B------:R-:W-:Y:S05]  /*5410*/  BSYNC.RECONVERGENT B2 ;  /* 0x0000000000027941 */ /* 0x000fea0003800200 */
.L_x_13626:
        /* <DEDUP_REMOVED lines=42> */
.L_x_13624:
[----:B------:R-:W-:Y:S05]  /*56c0*/  BSYNC.RECONVERGENT B1 ;  /* 0x0000000000017941 */ /* 0x000fea0003800200 */
.L_x_13623:
        /* <DEDUP_REMOVED lines=22> */
.L_x_13630:
        /* <DEDUP_REMOVED lines=13> */
.L_x_13632:
[----:B------:R-:W-:Y:S05]  /*5900*/  BSYNC.RECONVERGENT B2 ;  /* 0x0000000000027941 */ /* 0x000fea0003800200 */
.L_x_13631:
        /* <DEDUP_REMOVED lines=42> */
.L_x_13629:
[----:B------:R-:W-:Y:S05]  /*5bb0*/  BSYNC.RECONVERGENT B1 ;  /* 0x0000000000017941 */ /* 0x000fea0003800200 */
.L_x_13628:
[----:B------:R-:W-:Y:S01]  /*5bc0*/  I2FP.F32.U32 R7, R7 ;  /* 0x0000000700077245 */ /* 0x000fe20000201000 */
[----:B------:R-:W-:Y:S01]  /*5bd0*/  HADD2.F32 R47, -RZ, R51.H0_H0 ;  /* 0x20000033ff2f7230 */ /* 0x000fe20000004100 */
        /* <DEDUP_REMOVED lines=20> */
.L_x_13635:
        /* <DEDUP_REMOVED lines=15> */
.L_x_13637:
[----:B------:R-:W-:Y:S05]  /*5e10*/  BSYNC.RECONVERGENT B2 ;  /* 0x0000000000027941 */ /* 0x000fea0003800200 */
.L_x_13636:
        /* <DEDUP_REMOVED lines=42> */
.L_x_13634:
[----:B------:R-:W-:Y:S05]  /*60c0*/  BSYNC.RECONVERGENT B1 ;  /* 0x0000000000017941 */ /* 0x000fea0003800200 */
.L_x_13633:
[----:B------:R-:W-:Y:S01]  /*60d0*/  I2FP.F32.U32 R49, R49 ;  /* 0x0000003100317245 */ /* 0x000fe20000201000 */
[----:B------:R-:W-:Y:S01]  /*60e0*/  HADD2.F32 R51, -RZ, R51.H1_H1 ;  /* 0x30000033ff337230 */ /* 0x000fe20000004100 */
[----:B------:R-:W-:Y:S02]  /*60f0*/  F2FP.F16.F32.PACK_AB R46, R46, R45 ;  /* 0x0000002d2e2e723e */ /* 0x000fe400000000ff */
[----:B------:R-:W-:Y:S01]  /*6100*/  F2FP.F16.F32.PACK_AB R45, R44, R18 ;  /* 0x000000122c2d723e */ /* 0x000fe200000000ff */
[----:B------:R-:W-:Y:S01]  /*6110*/  FFMA.FTZ R120, R49, R120, 1.1641532182693481445e-10 ;  /* 0x2f00000031787423 */ /* 0x000fe20000010078 */
[----:B------:R-:W-:Y:S01]  /*6120*/  FMUL.FTZ R48, R51, UR4 ;  /* 0x0000000433307c20 */ /* 0x000fe20008410000 */
[----:B------:R-:W-:-:S03]  /*6130*/  F2FP.F16.F32.PACK_AB R44, R19, R4 ;  /* 0x00000004132c723e */ /* 0x000fc600000000ff */
[----:B------:R-:W-:Y:S01]  /*6140*/  FMUL.FTZ R48, R48, R69 ;  /* 0x0000004530307220 */ /* 0x000fe20000410000 */
[----:B------:R-:W-:-:S04]  /*6150*/  FSETP.GTU.FTZ.AND P6, PT, R120, R73, PT ;  /* 0x000000497800720b */ /* 0x000fc80003fdc000 */
[----:B------:R-:W-:Y:S02]  /*6160*/  FSEL R69, R48, RZ, !P6 ;  /* 0x000000ff30457208 */ /* 0x000fe40007000000 */
[----:B------:R-:W-:Y:S02]  /*6170*/  PLOP3.LUT P6, PT, P6, PT, PT, 0x8, 0x80 ;  /* 0x000000000080781c */ /* 0x000fe400037ce170 */
[----:B------:R-:W-:-:S11]  /*6180*/  F2FP.F16.F32.PACK_AB R47, R69, R47 ;  /* 0x0000002f452f723e */ /* 0x000fd600000000ff */
.L_x_13597:
[----:B------:R-:W-:Y:S01]  /*6190*/  SEL R49, RZ, 0x1000000, !P6 ;  /* 0x01000000ff317807 */ /* 0x000fe20007000000 */
[----:B------:R-:W1:Y:S01]  /*61a0*/  LDC.64 R50, c[0x0][0x3a8] ;  /* 0x0000ea00ff327b82 */ /* 0x000e620000000a00 */
[----:B------:R-:W-:Y:S02]  /*61b0*/  ISETP.NE.AND P6, PT, R72, RZ, PT ;  /* 0x000000ff4800720c */ /* 0x000fe40003fc5270 */
[----:B------:R-:W-:Y:S02]  /*61c0*/  SEL R48, RZ, 0x10000, !P5 ;  /* 0x00010000ff307807 */ /* 0x000fe40006800000 */
[----:B------:R-:W-:Y:S02]  /*61d0*/  SEL R75, RZ, 0x100, !P4 ;  /* 0x00000100ff4b7807 */ /* 0x000fe40006000000 */
[----:B------:R-:W-:Y:S01]  /*61e0*/  SEL R74, RZ, 0x1000000, !P2 ;  /* 0x01000000ff4a7807 */ /* 0x000fe20005000000 */
[----:B------:R-:W2:Y:S01]  /*61f0*/  LDC.64 R72, c[0x0][0x3b0] ;  /* 0x0000ec00ff487b82 */ /* 0x000ea20000000a00 */
[----:B------:R-:W-:-:S02]  /*6200*/  SEL R120, RZ, 0x10000, !P1 ;  /* 0x00010000ff787807 */ /* 0x000fc40004800000 */
[----:B------:R-:W-:Y:S02]  /*6210*/  SEL R121, RZ, 0x100, !P0 ;  /* 0x00000100ff797807 */ /* 0x000fe40004000000 */
[----:B------:R-:W-:Y:S02]  /*6220*/  LOP3.LUT R49, R75, R49, R48, 0xfe, !PT ;  /* 0x000000314b317212 */ /* 0x000fe400078efe30 */
[----:B------:R-:W-:Y:S02]  /*6230*/  LOP3.LUT R48, R121, R74, R120, 0xfe, !PT ;  /* 0x0000004a79307212 */ /* 0x000fe400078efe78 */
[----:B------:R-:W-:Y:S02]  /*6240*/  SEL R75, RZ, 0x1, !P3 ;  /* 0x00000001ff4b7807 */ /* 0x000fe40005800000 */
[----:B------:R-:W-:Y:S02]  /*6250*/  SEL R74, RZ, 0x1, !P6 ;  /* 0x00000001ff4a7807 */ /* 0x000fe40007000000 */
[----:B------:R-:W-:-:S02]  /*6260*/  LOP3.LUT R49, R49, R75, RZ, 0xfc, !PT ;  /* 0x0000004b31317212 */ /* 0x000fc400078efcff */
[----:B------:R-:W-:Y:S01]  /*6270*/  LOP3.LUT R48, R48, R74, RZ, 0xfc, !PT ;  /* 0x0000004a30307212 */ /* 0x000fe200078efcff */
[----:B-1----:R-:W-:-:S05]  /*6280*/  IMAD.WIDE.U32 R50, R58, 0x10, R50 ;  /* 0x000000103a327825 */ /* 0x002fca00078e0032 */
[----:B------:R-:W-:Y:S01]  /*6290*/  STG.E.128 desc[UR6][R50.64], R44 ;  /* 0x0000002c32007986 */ /* 0x000fe2000c101d06 */
[----:B--2---:R-:W-:-:S05]  /*62a0*/  IMAD.WIDE.U32 R72, R58, 0x8, R72 ;  /* 0x000000083a487825 */ /* 0x004fca00078e0048 */
[----:B------:R1:W-:Y:S02]  /*62b0*/  STG.E.64 desc[UR6][R72.64], R48 ;  /* 0x0000003048007986 */ /* 0x0003e4000c101b06 */
[----:B-1----:R-:W-:Y:S02]  /*62c0*/  IMAD.MOV.U32 R73, RZ, RZ, R71 ;  /* 0x000000ffff497224 */ /* 0x002fe400078e0047 */
[----:B------:R-:W-:-:S07]  /*62d0*/  VIADD R71, R58, 0x80 ;  /* 0x000000803a477836 */ /* 0x000fce0000000000 */
.L_x_13556:
[----:B------:R-:W-:Y:S05]  /*62e0*/  BSYNC.RECONVERGENT B0 ;  /* 0x0000000000007941 */ /* 0x000fea0003800200 */
.L_x_13555:
[----:B------:R-:W-:Y:S01]  /*62f0*/  ISETP.GE.U32.AND P0, PT, R12, 0x100, PT ;  /* 0x000001000c00780c */ /* 0x000fe20003f06070 */
[----:B------:R-:W-:-:S12]  /*6300*/  BSSY.RECONVERGENT B0, `(.L_x_13638) ;  /* 0x0000532000007945 */ /* 0x000fd80003800200 */
        /* <DEDUP_REMOVED lines=26> */
.L_x_13643:
        /* <DEDUP_REMOVED lines=13> */
.L_x_13645:
[----:B------:R-:W-:Y:S05]  /*6580*/  BSYNC.RECONVERGENT B2 ;  /* 0x0000000000027941 */ /* 0x000fea0003800200 */
.L_x_13644:
        /* <DEDUP_REMOVED lines=42> */
.L_x_13642:
[----:B------:R-:W-:Y:S05]  /*6830*/  BSYNC.RECONVERGENT B1 ;  /* 0x0000000000017941 */ /* 0x000fea0003800200 */
.L_x_13641:
[----:B------:R-:W1:Y:S01]  /*6840*/  LDC R68, c[0x0][0x408] ;  /* 0x00010200ff447b82 */ /* 0x000e620000000800 */
[----:B------:R-:W-:Y:S01]  /*6850*/  I2FP.F32.U32 R16, R3 ;  /* 0x0000000300107245 */ /* 0x000fe20000201000 */
[----:B-----5:R-:W-:Y:S01]  /*6860*/  HADD2.F32 R7, -RZ, R48.H0_H0 ;  /* 0x20000030ff077230 */ /* 0x020fe20000004100 */
[----:B------:R-:W-:Y:S01]  /*6870*/  ISETP.NE.AND P1, PT, R54, 0x1, PT ;  /* 0x000000013600780c */ /* 0x000fe20003f25270 */
[----:B------:R-:W-:Y:S01]  /*6880*/  IMAD.MOV.U32 R121, RZ, RZ, 0x2f800000 ;  /* 0x2f800000ff797424 */ /* 0x000fe200078e00ff */
[----:B------:R-:W-:Y:S01]  /*6890*/  BSSY.RECONVERGENT B1, `(.L_x_13646) ;  /* 0x000004e000017945 */ /* 0x000fe20003800200 */
[----:B------:R-:W-:Y:S02]  /*68a0*/  IMAD.MOV.U32 R55, RZ, RZ, 0x2 ;  /* 0x00000002ff377424 */ /* 0x000fe400078e00ff */
[----:B------:R-:W-:Y:S01]  /*68b0*/  FMUL.FTZ R7, R7, UR4 ;  /* 0x0000000407077c20 */ /* 0x000fe20008410000 */
[----:B------:R-:W2:Y:S01]  /*68c0*/  LDC R120, c[0x0][0x404] ;  /* 0x00010100ff787b82 */ /* 0x000ea20000000800 */
[----:B------:R-:W-:Y:S01]  /*68d0*/  FFMA.FTZ R3, R16, R121, 1.1641532182693481445e-10 ;  /* 0x2f00000010037423 */ /* 0x000fe20000010079 */
[----:B------:R-:W-:-:S02]  /*68e0*/  HADD2.F32 R16, -RZ, R44.H0_H0 ;  /* 0x2000002cff107230 */ /* 0x000fc40000004100 */
[----:B-1----:R-:W-:Y:S02]  /*68f0*/  FMUL.FTZ R7, R7, R68 ;  /* 0x0000004407077220 */ /* 0x002fe40000410000 */
[----:B--2---:R-:W-:-:S04]  /*6900*/  FSETP.GTU.FTZ.AND P0, PT, R3, R120, PT ;  /* 0x000000780300720b */ /* 0x004fc80003f1c000 */
        /* <DEDUP_REMOVED lines=14> */
.L_x_13648:
        /* <DEDUP_REMOVED lines=13> */
.L_x_13650:
[----:B------:R-:W-:Y:S05]  /*6ac0*/  BSYNC.RECONVERGENT B2 ;  /* 0x0000000000027941 */ /* 0x000fea0003800200 */
.L_x_13649:
        /* <DEDUP_REMOVED lines=42> */
.L_x_13647:
[----:B------:R-:W-:Y:S05]  /*6d70*/  BSYNC.RECONVERGENT B1 ;  /* 0x0000000000017941 */ /* 0x000fea0003800200 */
.L_x_13646:
        /* <DEDUP_REMOVED lines=23> */
.L_x_13653:
        /* <DEDUP_REMOVED lines=13> */
.L_x_13655:
[----:B------:R-:W-:Y:S05]  /*6fc0*/  BSYNC.RECONVERGENT B2 ;  /* 0x0000000000027941 */ /* 0x000fea0003800200 */
.L_x_13654:
        /* <DEDUP_REMOVED lines=42> */
.L_x_13652:
[----:B------:R-:W-:Y:S05]  /*7270*/  BSYNC.RECONVERGENT B1 ;  /* 0x0000000000017941 */ /* 0x000fea0003800200 */
.L_x_13651:
[----:B------:R-:W-:Y:S01]  /*7280*/  I2FP.F32.U32 R16, R7 ;  /* 0x0000000700107245 */ /* 0x000fe20000201000 */
[----:B------:R-:W-:Y:S01]  /*7290*/  HADD2.F32 R48, -RZ, R49.H0_H0 ;  /* 0x20000031ff307230 */ /* 0x000fe20000004100 */
[----:B------:R-:W-:Y:S01]  /*72a0*/  ISETP.NE.AND P2, PT, R44, 0x1, PT ;  /* 0x000000012c00780c */ /* 0x000fe20003f45270 */
[----:B------:R-:W-:Y:S02]  /*72b0*/  BSSY.RECONVERGENT B1, `(.L_x_13656) ;  /* 0x000004c000017945 */ /* 0x000fe40003800200 */
        /* <DEDUP_REMOVED lines=19> */
.L_x_13658:
        /* <DEDUP_REMOVED lines=13> */
.L_x_13660:
[----:B------:R-:W-:Y:S05]  /*74c0*/  BSYNC.RECONVERGENT B2 ;  /* 0x0000000000027941 */ /* 0x000fea0003800200 */
.L_x_13659:
        /* <DEDUP_REMOVED lines=42> */
.L_x_13657:
[----:B------:R-:W-:Y:S05]  /*7770*/  BSYNC.RECONVERGENT B1 ;  /* 0x0000000000017941 */ /* 0x000fea0003800200 */
.L_x_13656:
        /* <DEDUP_REMOVED lines=24> */
.L_x_13663:
        /* <DEDUP_REMOVED lines=13> */
.L_x_13665:
[----:B------:R-:W-:Y:S05]  /*79d0*/  BSYNC.RECONVERGENT B2 ;  /* 0x0000000000027941 */ /* 0x000fea0003800200 */
.L_x_13664:
        /* <DEDUP_REMOVED lines=42> */
.L_x_13662:
[----:B------:R-:W-:Y:S05]  /*7c80*/  BSYNC.RECONVERGENT B1 ;  /* 0x0000000000017941 */ /* 0x000fea0003800200 */
.L_x_13661:
[----:B------:R-:W-:Y:S01]  /*7c90*/  I2FP.F32.U32 R54, R45 ;  /* 0x0000002d00367245 */ /* 0x000fe20000201000 */
[----:B------:R-:W-:Y:S01]  /*7ca0*/  HADD2.F32 R45, -RZ, R50.H0_H0 ;  /* 0x20000032ff2d7230 */ /* 0x000fe20000004100 */
[----:B------:R-:W-:Y:S01]  /*7cb0*/  ISETP.NE.AND P4, PT, R48, 0x1, PT ;  /* 0x000000013000780c */ /* 0x000fe20003f85270 */
[----:B------:R-:W-:Y:S01]  /*7cc0*/  BSSY.RECONVERGENT B1, `(.L_x_13666) ;  /* 0x000004d000017945 */ /* 0x000fe20003800200 */
[----:B------:R-:W-:Y:S02]  /*7cd0*/  IMAD.MOV.U32 R49, RZ, RZ, R6 ;  /* 0x000000ffff317224 */ /* 0x000fe400078e0006 */
        /* <DEDUP_REMOVED lines=19> */
.L_x_13668:
        /* <DEDUP_REMOVED lines=13> */
.L_x_13670:
[----:B------:R-:W-:Y:S05]  /*7ee0*/  BSYNC.RECONVERGENT B2 ;  /* 0x0000000000027941 */ /* 0x000fea0003800200 */
.L_x_13669:
        /* <DEDUP_REMOVED lines=42> */
.L_x_13667:
[----:B------:R-:W-:Y:S05]  /*8190*/  BSYNC.RECONVERGENT B1 ;  /* 0x0000000000017941 */ /* 0x000fea0003800200 */
.L_x_13666:
        /* <DEDUP_REMOVED lines=24> */
.L_x_13673:
        /* <DEDUP_REMOVED lines=13> */
.L_x_13675:
[----:B------:R-:W-:Y:S05]  /*83f0*/  BSYNC.RECONVERGENT B2 ;  /* 0x0000000000027941 */ /* 0x000fea0003800200 */
.L_x_13674:
        /* <DEDUP_REMOVED lines=42> */
.L_x_13672:
[----:B------:R-:W-:Y:S05]  /*86a0*/  BSYNC.RECONVERGENT B1 ;  /* 0x0000000000017941 */ /* 0x000fea0003800200 */
.L_x_13671:
        /* <DEDUP_REMOVED lines=24> */
.L_x_13678:
        /* <DEDUP_REMOVED lines=15> */
.L_x_13680:
[----:B------:R-:W-:Y:S05]  /*8920*/  BSYNC.RECONVERGENT B2 ;  /* 0x0000000000027941 */ /* 0x000fea0003800200 */
.L_x_13679:
        /* <DEDUP_REMOVED lines=42> */
.L_x_13677:
[----:B------:R-:W-:Y:S05]  /*8bd0*/  BSYNC.RECONVERGENT B1 ;  /* 0x0000000000017941 */ /* 0x000fea0003800200 */
.L_x_13676:
        /* <DEDUP_REMOVED lines=15> */
.L_x_13640:
        /* <DEDUP_REMOVED lines=16> */
.L_x_13684:
        /* <DEDUP_REMOVED lines=13> */
.L_x_13686:
[----:B------:R-:W-:Y:S05]  /*8ea0*/  BSYNC.RECONVERGENT B2 ;  /* 0x0000000000027941 */ /* 0x000fea0003800200 */
.L_x_13685:
        /* <DEDUP_REMOVED lines=42> */
.L_x_13683:
[----:B------:R-:W-:Y:S05]  /*9150*/  BSYNC.RECONVERGENT B1 ;  /* 0x0000000000017941 */ /* 0x000fea0003800200 */
.L_x_13682:
        /* <DEDUP_REMOVED lines=9> */
[----:B------:R-:W-:Y:S02]  /*91f0*/  FMUL.FTZ R7, R7, UR4 ;  /* 0x0000000407077c20 */ /* 0x000fe40008410000 */
[----:B-1----:R-:W-:-:S04]  /*9200*/  FSETP.GTU.FTZ.AND P0, PT, R3, R74, PT ;  /* 0x0000004a0300720b */ /* 0x002fc80003f1c000 */
[----:B------:R-:W-:Y:S01]  /*9210*/  PLOP3.LUT P2, PT, P0, PT, PT, 0x8, 0x80 ;  /* 0x000000000080781c */ /* 0x000fe2000074e170 */
[----:B--2---:R-:W-:-:S03]  /*9220*/  FMUL.FTZ R3, R7, R68 ;  /* 0x0000004407037220 */ /* 0x004fc60000410000 */
[----:B------:R-:W-:Y:S01]  /*9230*/  P2R R73, PR, RZ, 0x4 ;  /* 0x00000004ff497803 */ /* 0x000fe20000000000 */
[----:B------:R-:W-:Y:S01]  /*9240*/  IMAD.MOV.U32 R7, RZ, RZ, R6 ;  /* 0x000000ffff077224 */ /* 0x000fe200078e0006 */
        /* <DEDUP_REMOVED lines=10> */
.L_x_13689:
        /* <DEDUP_REMOVED lines=13> */
.L_x_13691:
[----:B------:R-:W-:Y:S05]  /*93c0*/  BSYNC.RECONVERGENT B2 ;  /* 0x0000000000027941 */ /* 0x000fea0003800200 */
.L_x_13690:
        /* <DEDUP_REMOVED lines=42> */
.L_x_13688:
[----:B------:R-:W-:Y:S05]  /*9670*/  BSYNC.RECONVERGENT B1 ;  /* 0x0000000000017941 */ /* 0x000fea0003800200 */
.L_x_13687:
[----:B------:R-:W-:Y:S01]  /*9680*/  ISETP.NE.AND P2, PT, R44, 0x1, PT ;  /* 0x000000012c00780c */ /* 0x000fe20003f45270 */
[----:B------:R-:W-:Y:S01]  /*9690*/  HADD2.F32 R48, -RZ, R48.H1_H1 ;  /* 0x30000030ff307230 */ /* 0x000fe20000004100 */
[----:B------:R-:W-:Y:S01]  /*96a0*/  I2FP.F32.U32 R16, R7 ;  /* 0x0000000700107245 */ /* 0x000fe20000201000 */
[----:B------:R-:W-:Y:S01]  /*96b0*/  BSSY.RECONVERGENT B1, `(.L_x_13692) ;  /* 0x000004a000017945 */ /* 0x000fe20003800200 */
[----:B------:R-:W-:Y:S02]  /*96c0*/  IMAD.MOV.U32 R46, RZ, RZ, 0x2 ;  /* 0x00000002ff2e7424 */ /* 0x000fe400078e00ff */
[----:B------:R-:W-:Y:S01]  /*96d0*/  FMUL.FTZ R17, R48, UR4 ;  /* 0x0000000430117c20 */ /* 0x000fe20008410000 */
[----:B------:R-:W-:-:S03]  /*96e0*/  FFMA.FTZ R7, R16, R75, 1.1641532182693481445e-10 ;  /* 0x2f00000010077423 */ /* 0x000fc6000001004b */
[----:B------:R-:W-:Y:S02]  /*96f0*/  FMUL.FTZ R17, R17, R68 ;  /* 0x0000004411117220 */ /* 0x000fe40000410000 */
[----:B------:R-:W-:Y:S01]  /*9700*/  FSETP.GTU.FTZ.AND P1, PT, R7, R74, PT ;  /* 0x0000004a0700720b */ /* 0x000fe20003f3c000 */
        /* <DEDUP_REMOVED lines=12> */
.L_x_13694:
        /* <DEDUP_REMOVED lines=13> */
.L_x_13696:
[----:B------:R-:W-:Y:S05]  /*98a0*/  BSYNC.RECONVERGENT B2 ;  /* 0x0000000000027941 */ /* 0x000fea0003800200 */
.L_x_13695:
        /* <DEDUP_REMOVED lines=42> */
.L_x_13693:
[----:B------:R-:W-:Y:S05]  /*9b50*/  BSYNC.RECONVERGENT B1 ;  /* 0x0000000000017941 */ /* 0x000fea0003800200 */
.L_x_13692:
[----:B------:R-:W-:Y:S01]  /*9b60*/  ISETP.NE.AND P3, PT, R46, 0x1, PT ;  /* 0x000000012e00780c */ /* 0x000fe20003f65270 */
[----:B------:R-:W-:Y:S01]  /*9b70*/  HADD2.F32 R44, -RZ, R49.H0_H0 ;  /* 0x20000031ff2c7230 */ /* 0x000fe20000004100 */
[----:B------:R-:W-:Y:S01]  /*9b80*/  I2FP.F32.U32 R16, R7 ;  /* 0x0000000700107245 */ /* 0x000fe20000201000 */
[----:B------:R-:W-:Y:S03]  /*9b90*/  BSSY.RECONVERGENT B1, `(.L_x_13697) ;  /* 0x000004a000017945 */ /* 0x000fe60003800200 */
[----:B------:R-:W-:Y:S01]  /*9ba0*/  FMUL.FTZ R45, R44, UR4 ;  /* 0x000000042c2d7c20 */ /* 0x000fe20008410000 */
[----:B------:R-:W-:-:S03]  /*9bb0*/  FFMA.FTZ R7, R16, R75, 1.1641532182693481445e-10 ;  /* 0x2f00000010077423 */ /* 0x000fc6000001004b */
[----:B------:R-:W-:Y:S01]  /*9bc0*/  FMUL.FTZ R16, R45, R68 ;  /* 0x000000442d107220 */ /* 0x000fe20000410000 */
[----:B------:R-:W-:Y:S01]  /*9bd0*/  IMAD.MOV.U32 R45, RZ, RZ, 0x2 ;  /* 0x00000002ff2d7424 */ /* 0x000fe200078e00ff */
        /* <DEDUP_REMOVED lines=13> */
.L_x_13699:
        /* <DEDUP_REMOVED lines=13> */
.L_x_13701:
[----:B------:R-:W-:Y:S05]  /*9d80*/  BSYNC.RECONVERGENT B2 ;  /* 0x0000000000027941 */ /* 0x000fea0003800200 */
.L_x_13700:
        /* <DEDUP_REMOVED lines=42> */
.L_x_13698:
[----:B------:R-:W-:Y:S05]  /*a030*/  BSYNC.RECONVERGENT B1 ;  /* 0x0000000000017941 */ /* 0x000fea0003800200 */
.L_x_13697:
        /* <DEDUP_REMOVED lines=22> */
.L_x_13704:
        /* <DEDUP_REMOVED lines=13> */
.L_x_13706:
[----:B------:R-:W-:Y:S05]  /*a270*/  BSYNC.RECONVERGENT B2 ;  /* 0x0000000000027941 */ /* 0x000fea0003800200 */
.L_x_13705:
        /* <DEDUP_REMOVED lines=42> */
.L_x_13703:
[----:B------:R-:W-:Y:S05]  /*a520*/  BSYNC.RECONVERGENT B1 ;  /* 0x0000000000017941 */ /* 0x000fea0003800200 */
.L_x_13702:
        /* <DEDUP_REMOVED lines=22> */
.L_x_13709:
        /* <DEDUP_REMOVED lines=13> */
.L_x_13711:
[----:B------:R-:W-:Y:S05]  /*a760*/  BSYNC.RECONVERGENT B2 ;  /* 0x0000000000027941 */ /* 0x000fea0003800200 */
.L_x_13710:
        /* <DEDUP_REMOVED lines=42> */
.L_x_13708:
[----:B------:R-:W-:Y:S05]  /*aa10*/  BSYNC.RECONVERGENT B1 ;  /* 0x0000000000017941 */ /* 0x000fea0003800200 */
.L_x_13707:
        /* <DEDUP_REMOVED lines=9> */
[----:B------:R-:W-:-:S03]  /*aab0*/  IMAD.MOV.U32 R7, RZ, RZ, R6 ;  /* 0x000000ffff077224 */ /* 0x000fc600078e0006 */
        /* <DEDUP_REMOVED lines=12> */
.L_x_13714:
        /* <DEDUP_REMOVED lines=13> */
.L_x_13716:
[----:B------:R-:W-:Y:S05]  /*ac50*/  BSYNC.RECONVERGENT B2 ;  /* 0x0000000000027941 */ /* 0x000fea0003800200 */
.L_x_13715:
        /* <DEDUP_REMOVED lines=42> */
.L_x_13713:
[----:B------:R-:W-:Y:S05]  /*af00*/  BSYNC.RECONVERGENT B1 ;  /* 0x0000000000017941 */ /* 0x000fea0003800200 */
.L_x_13712:
[----:B------:R-:W-:Y:S01]  /*af10*/  I2FP.F32.U32 R48, R7 ;  /* 0x0000000700307245 */ /* 0x000fe20000201000 */
[----:B------:R-:W-:Y:S01]  /*af20*/  HADD2.F32 R47, -RZ, R51.H0_H0 ;  /* 0x20000033ff2f7230 */ /* 0x000fe20000004100 */
        /* <DEDUP_REMOVED lines=19> */
.L_x_13719:
        /* <DEDUP_REMOVED lines=15> */
.L_x_13721:
[----:B------:R-:W-:Y:S05]  /*b150*/  BSYNC.RECONVERGENT B2 ;  /* 0x0000000000027941 */ /* 0x000fea0003800200 */
.L_x_13720:
        /* <DEDUP_REMOVED lines=42> */
.L_x_13718:
[----:B------:R-:W-:Y:S05]  /*b400*/  BSYNC.RECONVERGENT B1 ;  /* 0x0000000000017941 */ /* 0x000fea0003800200 */
.L_x_13717:
[----:B------:R-:W-:Y:S01]  /*b410*/  I2FP.F32.U32 R46, R47 ;  /* 0x0000002f002e7245 */ /* 0x000fe20000201000 */
[----:B------:R-:W-:-:S04]  /*b420*/  HADD2.F32 R51, -RZ, R51.H1_H1 ;  /* 0x30000033ff337230 */ /* 0x000fc80000004100 */
[----:B------:R-:W-:Y:S01]  /*b430*/  FFMA.FTZ R75, R46, R75, 1.1641532182693481445e-10 ;  /* 0x2f0000002e4b7423 */ /* 0x000fe2000001004b */
[----:B------:R-:W-:Y:S01]  /*b440*/  FMUL.FTZ R51, R51, UR4 ;  /* 0x0000000433337c20 */ /* 0x000fe20008410000 */
[----:B------:R-:W-:Y:S02]  /*b450*/  F2FP.F16.F32.PACK_AB R46, R50, R45 ;  /* 0x0000002d322e723e */ /* 0x000fe400000000ff */
[----:B------:R-:W-:Y:S01]  /*b460*/  F2FP.F16.F32.PACK_AB R45, R44, R16 ;  /* 0x000000102c2d723e */ /* 0x000fe200000000ff */
[----:B------:R-:W-:Y:S01]  /*b470*/  FMUL.FTZ R51, R51, R68 ;  /* 0x0000004433337220 */ /* 0x000fe20000410000 */
[----:B------:R-:W-:Y:S02]  /*b480*/  FSETP.GTU.FTZ.AND P6, PT, R75, R74, PT ;  /* 0x0000004a4b00720b */ /* 0x000fe40003fdc000 */
[----:B------:R-:W-:Y:S02]  /*b490*/  F2FP.F16.F32.PACK_AB R44, R17, R3 ;  /* 0x00000003112c723e */ /* 0x000fe400000000ff */
[----:B------:R-:W-:-:S02]  /*b4a0*/  FSEL R68, R51, RZ, !P6 ;  /* 0x000000ff33447208 */ /* 0x000fc40007000000 */
[----:B------:R-:W-:Y:S02]  /*b4b0*/  PLOP3.LUT P6, PT, P6, PT, PT, 0x8, 0x80 ;  /* 0x000000000080781c */ /* 0x000fe400037ce170 */
[----:B------:R-:W-:-:S11]  /*b4c0*/  F2FP.F16.F32.PACK_AB R47, R68, R61 ;  /* 0x0000003d442f723e */ /* 0x000fd600000000ff */
.L_x_13681:
        /* <DEDUP_REMOVED lines=14> */
[----:B-1----:R-:W-:Y:S01]  /*b5b0*/  IMAD.WIDE.U32 R50, R71, 0x10, R50 ;  /* 0x0000001047327825 */ /* 0x002fe200078e0032 */
[----:B------:R-:W-:-:S03]  /*b5c0*/  LOP3.LUT R48, R48, R73, RZ, 0xfc, !PT ;  /* 0x0000004930307212 */ /* 0x000fc600078efcff */
[----:B------:R-:W-:Y:S01]  /*b5d0*/  IMAD.MOV.U32 R73, RZ, RZ, R72 ;  /* 0x000000ffff497224 */ /* 0x000fe200078e0048 */
[----:B------:R1:W-:Y:S01]  /*b5e0*/  STG.E.128 desc[UR6][R50.64], R44 ;  /* 0x0000002c32007986 */ /* 0x0003e2000c101d06 */
[----:B--2---:R-:W-:-:S04]  /*b5f0*/  IMAD.WIDE.U32 R74, R71, 0x8, R74 ;  /* 0x00000008474a7825 */ /* 0x004fc800078e004a */
[----:B------:R-:W-:Y:S01]  /*b600*/  VIADD R71, R71, 0x80 ;  /* 0x0000008047477836 */ /* 0x000fe20000000000 */
[----:B------:R1:W-:Y:S06]  /*b610*/  STG.E.64 desc[UR6][R74.64], R48 ;  /* 0x000000304a007986 */ /* 0x0003ec000c101b06 */
.L_x_13639:
[----:B------:R-:W-:Y:S05]  /*b620*/  BSYNC.RECONVERGENT B0 ;  /* 0x0000000000007941 */ /* 0x000fea0003800200 */
.L_x_13638:
[----:B------:R-:W-:Y:S01]  /*b630*/  ISETP.GE.U32.AND P0, PT, R12, 0x180, PT ;  /* 0x000001800c00780c */ /* 0x000fe20003f06070 */
[----:B------:R-:W-:-:S12]  /*b640*/  BSSY.RECONVERGENT B0, `(.L_x_13722) ;  /* 0x0000532000007945 */ /* 0x000fd80003800200 */
[----:B------:R-:W-:Y:S05]  /*b650*/  @!P0 BRA `(.L_x_13723) ;  /* 0x0000005000c08947 */ /* 0x000fea0003800000 */
[----:B------:R-:W2:Y:S02]  /*b660*/  LDC.64 R14, c[0x0][0x390] ;  /* 0x0000e400ff0e7b82 */ /* 0x000ea40000000a00 */
[----:B--2---:R-:W-:-:S05]  /*b670*/  IMAD.WIDE.U32 R14, R71, 0x10, R14 ;  /* 0x00000010470e7825 */ /* 0x004fca00078e000e */
[----:B-1----:R1:W5:Y:S01]  /*b680*/  LDG.E.128 R48, desc[UR6][R14.64] ;  /* 0x000000060e307981 */ /* 0x002362000c1e1d00 */
        /* <DEDUP_REMOVED lines=22> */
.L_x_13727:
        /* <DEDUP_REMOVED lines=13> */
.L_x_13729:
[----:B------:R-:W-:Y:S05]  /*b8c0*/  BSYNC.RECONVERGENT B2 ;  /* 0x0000000000027941 */ /* 0x000fea0003800200 */
.L_x_13728:
        /* <DEDUP_REMOVED lines=42> */
.L_x_13726:
[----:B------:R-:W-:Y:S05]  /*bb70*/  BSYNC.RECONVERGENT B1 ;  /* 0x0000000000017941 */ /* 0x000fea0003800200 */
.L_x_13725:
        /* <DEDUP_REMOVED lines=9> */
[----:B------:R-:W-:-:S02]  /*bc10*/  FFMA.FTZ R7, R2, R121, 1.1641532182693481445e-10 ;  /* 0x2f00000002077423 */ /* 0x000fc40000010079 */
[----:B-1----:R-:W-:-:S03]  /*bc20*/  FMUL.FTZ R14, R14, R67 ;  /* 0x000000430e0e7220 */ /* 0x002fc60000410000 */
[----:B--2---:R-:W-:Y:S01]  /*bc30*/  FSETP.GTU.FTZ.AND P0, PT, R7, R120, PT ;  /* 0x000000780700720b */ /* 0x004fe20003f1c000 */
[----:B------:R-:W-:-:S03]  /*bc40*/  HADD2.F32 R7, -RZ, R44.H0_H0 ;  /* 0x2000002cff077230 */ /* 0x000fc60000004100 */
        /* <DEDUP_REMOVED lines=14> */
.L_x_13732:
        /* <DEDUP_REMOVED lines=13> */
.L_x_13734:
[----:B------:R-:W-:Y:S05]  /*be00*/  BSYNC.RECONVERGENT B2 ;  /* 0x0000000000027941 */ /* 0x000fea0003800200 */
.L_x_13733:
        /* <DEDUP_REMOVED lines=42> */
.L_x_13731:
[----:B------:R-:W-:Y:S05]  /*c0b0*/  BSYNC.RECONVERGENT B1 ;  /* 0x0000000000017941 */ /* 0x000fea0003800200 */
.L_x_13730:
        /* <DEDUP_REMOVED lines=23> */
.L_x_13737:
        /* <DEDUP_REMOVED lines=13> */
.L_x_13739:
[----:B------:R-:W-:Y:S05]  /*c300*/  BSYNC.RECONVERGENT B2 ;  /* 0x0000000000027941 */ /* 0x000fea0003800200 */
.L_x_13738:
        /* <DEDUP_REMOVED lines=42> */
.L_x_13736:
[----:B------:R-:W-:Y:S05]  /*c5b0*/  BSYNC.RECONVERGENT B1 ;  /* 0x0000000000017941 */ /* 0x000fea0003800200 */
.L_x_13735:
        /* <DEDUP_REMOVED lines=23> */
.L_x_13742:
        /* <DEDUP_REMOVED lines=13> */
.L_x_13744:
[----:B------:R-:W-:Y:S05]  /*c800*/  BSYNC.RECONVERGENT B2 ;  /* 0x0000000000027941 */ /* 0x000fea0003800200 */
.L_x_13743:
        /* <DEDUP_REMOVED lines=42> */
.L_x_13741:
[----:B------:R-:W-:Y:S05]  /*cab0*/  BSYNC.RECONVERGENT B1 ;  /* 0x0000000000017941 */ /* 0x000fea0003800200 */
.L_x_13740:
        /* <DEDUP_REMOVED lines=24> */
.L_x_13747:
        /* <DEDUP_REMOVED lines=13> */
.L_x_13749:
[----:B------:R-:W-:Y:S05]  /*cd10*/  BSYNC.RECONVERGENT B2 ;  /* 0x0000000000027941 */ /* 0x000fea0003800200 */
.L_x_13748:
        /* <DEDUP_REMOVED lines=42> */
.L_x_13746:
[----:B------:R-:W-:Y:S05]  /*cfc0*/  BSYNC.RECONVERGENT B1 ;  /* 0x0000000000017941 */ /* 0x000fea0003800200 */
.L_x_13745:
        /* <DEDUP_REMOVED lines=24> */
.L_x_13752:
        /* <DEDUP_REMOVED lines=13> */
.L_x_13754:
[----:B------:R-:W-:Y:S05]  /*d220*/  BSYNC.RECONVERGENT B2 ;  /* 0x0000000000027941 */ /* 0x000fea0003800200 */
.L_x_13753:
        /* <DEDUP_REMOVED lines=42> */
.L_x_13751:
[----:B------:R-:W-:Y:S05]  /*d4d0*/  BSYNC.RECONVERGENT B1 ;  /* 0x0000000000017941 */ /* 0x000fea0003800200 */
.L_x_13750:
        /* <DEDUP_REMOVED lines=24> */
.L_x_13757:
        /* <DEDUP_REMOVED lines=13> */
.L_x_13759:
[----:B------:R-:W-:Y:S05]  /*d730*/  BSYNC.RECONVERGENT B2 ;  /* 0x0000000000027941 */ /* 0x000fea0003800200 */
.L_x_13758:
        /* <DEDUP_REMOVED lines=42> */
.L_x_13756:
[----:B------:R-:W-:Y:S05]  /*d9e0*/  BSYNC.RECONVERGENT B1 ;  /* 0x0000000000017941 */ /* 0x000fea0003800200 */
.L_x_13755:
        /* <DEDUP_REMOVED lines=24> */
.L_x_13762:
        /* <DEDUP_REMOVED lines=15> */
.L_x_13764:
[----:B------:R-:W-:Y:S05]  /*dc60*/  BSYNC.RECONVERGENT B2 ;  /* 0x0000000000027941 */ /* 0x000fea0003800200 */
.L_x_13763:
        /* <DEDUP_REMOVED lines=42> */
.L_x_13761:
[----:B------:R-:W-:Y:S05]  /*df10*/  BSYNC.RECONVERGENT B1 ;  /* 0x0000000000017941 */ /* 0x000fea0003800200 */
.L_x_13760:
        /* <DEDUP_REMOVED lines=15> */
.L_x_13724:
        /* <DEDUP_REMOVED lines=16> */
.L_x_13768:
        /* <DEDUP_REMOVED lines=13> */
.L_x_13770:
[----:B------:R-:W-:Y:S05]  /*e1e0*/  BSYNC.RECONVERGENT B2 ;  /* 0x0000000000027941 */ /* 0x000fea0003800200 */
.L_x_13769:
        /* <DEDUP_REMOVED lines=42> */
.L_x_13767:
[----:B------:R-:W-:Y:S05]  /*e490*/  BSYNC.RECONVERGENT B1 ;  /* 0x0000000000017941 */ /* 0x000fea0003800200 */
.L_x_13766:
        /* <DEDUP_REMOVED lines=10> */
[----:B-1----:R-:W-:Y:S01]  /*e540*/  FSETP.GTU.FTZ.AND P0, PT, R7, R74, PT ;  /* 0x0000004a0700720b */ /* 0x002fe20003f1c000 */
[----:B------:R-:W-:-:S03]  /*e550*/  IMAD.MOV.U32 R7, RZ, RZ, R6 ;  /* 0x000000ffff077224 */ /* 0x000fc600078e0006 */
        /* <DEDUP_REMOVED lines=13> */
.L_x_13773:
        /* <DEDUP_REMOVED lines=13> */
.L_x_13775:
[----:B------:R-:W-:Y:S05]  /*e700*/  BSYNC.RECONVERGENT B2 ;  /* 0x0000000000027941 */ /* 0x000fea0003800200 */
.L_x_13774:
        /* <DEDUP_REMOVED lines=42> */
.L_x_13772:
[----:B------:R-:W-:Y:S05]  /*e9b0*/  BSYNC.RECONVERGENT B1 ;  /* 0x0000000000017941 */ /* 0x000fea0003800200 */
.L_x_13771:
        /* <DEDUP_REMOVED lines=21> */
.L_x_13778:
        /* <DEDUP_REMOVED lines=13> */
.L_x_13780:
[----:B------:R-:W-:Y:S05]  /*ebe0*/  BSYNC.RECONVERGENT B2 ;  /* 0x0000000000027941 */ /* 0x000fea0003800200 */
.L_x_13779:
        /* <DEDUP_REMOVED lines=42> */
.L_x_13777:
[----:B------:R-:W-:Y:S05]  /*ee90*/  BSYNC.RECONVERGENT B1 ;  /* 0x0000000000017941 */ /* 0x000fea0003800200 */
.L_x_13776:
        /* <DEDUP_REMOVED lines=21> */
.L_x_13783:
        /* <DEDUP_REMOVED lines=13> */
.L_x_13785:
[----:B------:R-:W-:Y:S05]  /*f0c0*/  BSYNC.RECONVERGENT B2 ;  /* 0x0000000000027941 */ /* 0x000fea0003800200 */
.L_x_13784:
        /* <DEDUP_REMOVED lines=42> */
.L_x_13782:
[----:B------:R-:W-:Y:S05]  /*f370*/  BSYNC.RECONVERGENT B1 ;  /* 0x0000000000017941 */ /* 0x000fea0003800200 */
.L_x_13781:
        /* <DEDUP_REMOVED lines=22> */
.L_x_13788:
        /* <DEDUP_REMOVED lines=13> */
.L_x_13790:
[----:B------:R-:W-:Y:S05]  /*f5b0*/  BSYNC.RECONVERGENT B2 ;  /* 0x0000000000027941 */ /* 0x000fea0003800200 */
.L_x_13789:
        /* <DEDUP_REMOVED lines=42> */
.L_x_13787:
[----:B------:R-:W-:Y:S05]  /*f860*/  BSYNC.RECONVERGENT B1 ;  /* 0x0000000000017941 */ /* 0x000fea0003800200 */
.L_x_13786:
        /* <DEDUP_REMOVED lines=22> */
.L_x_13793:
        /* <DEDUP_REMOVED lines=13> */
.L_x_13795:
[----:B------:R-:W-:Y:S05]  /*faa0*/  BSYNC.RECONVERGENT B2 ;  /* 0x0000000000027941 */ /* 0x000fea0003800200 */
.L_x_13794:
        /* <DEDUP_REMOVED lines=42> */
.L_x_13792:
[----:B------:R-:W-:Y:S05]  /*fd50*/  BSYNC.RECONVERGENT B1 ;  /* 0x0000000000017941 */ /* 0x000fea0003800200 */
.L_x_13791:
[----:B------:R-:W-:Y:S01]  /*fd60*/  I2FP.F32.U32 R46, R7 ;  /* 0x00000007002e7245 */ /* 0x000fe20000201000 */
[----:B------:R-:W-:Y:S01]  /*fd70*/  HADD2.F32 R50, -RZ, R50.H1_H1 ;  /* 0x30000032ff327230 */ /* 0x000fe20000004100 */
        /* <DEDUP_REMOVED lines=20> */
.L_x_13798:
        /* <DEDUP_REMOVED lines=13> */
.L_x_13800:
[----:B------:R-:W-:Y:S05]  /*ff90*/  BSYNC.RECONVERGENT B2 ;  /* 0x0000000000027941 */ /* 0x000fea0003800200 */
.L_x_13799:
        /* <DEDUP_REMOVED lines=42> */
.L_x_13797:
[----:B------:R-:W-:Y:S05]  /*10240*/  BSYNC.RECONVERGENT B1 ;  /* 0x0000000000017941 */ /* 0x000fea0003800200 */
.L_x_13796:
[----:B------:R-:W-:Y:S01]  /*10250*/  I2FP.F32.U32 R48, R7 ;  /* 0x0000000700307245 */ /* 0x000fe20000201000 */
[----:B------:R-:W-:Y:S01]  /*10260*/  HADD2.F32 R47, -RZ, R51.H0_H0 ;  /* 0x20000033ff2f7230 */ /* 0x000fe20000004100 */
        /* <DEDUP_REMOVED lines=19> */
.L_x_13803:
        /* <DEDUP_REMOVED lines=15> */
.L_x_13805:
[----:B------:R-:W-:Y:S05]  /*10490*/  BSYNC.RECONVERGENT B2 ;  /* 0x0000000000027941 */ /* 0x000fea0003800200 */
.L_x_13804:
        /* <DEDUP_REMOVED lines=39> */
[----:B------:R-:W-:Y:S02]  /*10710*/  LOP3.LUT R9, R48, UR33, R47, 0x96, !PT ;  /* 0x0000002130097c12 */ /* 0x000fe4000f8e962f */
[----:B------:R-:W-:Y:S01]  /*10720*/  MOV R47, R72 ;  /* 0x00000048002f7202 */ /* 0x000fe20000000f00 */
[----:B------:R-:W-:-:S07]  /*10730*/  IMAD.MOV.U32 R72, RZ, RZ, R46 ;  /* 0x000000ffff487224 */ /* 0x000fce00078e002e */
.L_x_13802:
[----:B------:R-:W-:Y:S05]  /*10740*/  BSYNC.RECONVERGENT B1 ;  /* 0x0000000000017941 */ /* 0x000fea0003800200 */
.L_x_13801:
[----:B------:R-:W-:Y:S01]  /*10750*/  I2FP.F32.U32 R46, R47 ;  /* 0x0000002f002e7245 */ /* 0x000fe20000201000 */
[----:B------:R-:W-:-:S04]  /*10760*/  HADD2.F32 R51, -RZ, R51.H1_H1 ;  /* 0x30000033ff337230 */ /* 0x000fc80000004100 */
[----:B------:R-:W-:Y:S01]  /*10770*/  FFMA.FTZ R75, R46, R75, 1.1641532182693481445e-10 ;  /* 0x2f0000002e4b7423 */ /* 0x000fe2000001004b */
[----:B------:R-:W-:-:S04]  /*10780*/  FMUL.FTZ R46, R51, UR4 ;  /* 0x00000004332e7c20 */ /* 0x000fc80008410000 */
[----:B------:R-:W-:Y:S01]  /*10790*/  FMUL.FTZ R46, R46, R67 ;  /* 0x000000432e2e7220 */ /* 0x000fe20000410000 */
[----:B------:R-:W-:-:S04]  /*107a0*/  FSETP.GTU.FTZ.AND P6, PT, R75, R74, PT ;  /* 0x0000004a4b00720b */ /* 0x000fc80003fdc000 */
[----:B------:R-:W-:Y:S02]  /*107b0*/  FSEL R67, R46, RZ, !P6 ;  /* 0x000000ff2e437208 */ /* 0x000fe40007000000 */
[----:B------:R-:W-:Y:S02]  /*107c0*/  F2FP.F16.F32.PACK_AB R46, R50, R45 ;  /* 0x0000002d322e723e */ /* 0x000fe400000000ff */
[----:B------:R-:W-:Y:S02]  /*107d0*/  F2FP.F16.F32.PACK_AB R45, R44, R14 ;  /* 0x0000000e2c2d723e */ /* 0x000fe400000000ff */
[----:B------:R-:W-:Y:S02]  /*107e0*/  PLOP3.LUT P6, PT, P6, PT, PT, 0x8, 0x80 ;  /* 0x000000000080781c */ /* 0x000fe400037ce170 */
[----:B------:R-:W-:Y:S02]  /*107f0*/  F2FP.F16.F32.PACK_AB R44, R15, R2 ;  /* 0x000000020f2c723e */ /* 0x000fe400000000ff */
[----:B------:R-:W-:-:S09]  /*10800*/  F2FP.F16.F32.PACK_AB R47, R67, R59 ;  /* 0x0000003b432f723e */ /* 0x000fd200000000ff */
.L_x_13765:
        /* <DEDUP_REMOVED lines=21> */
.L_x_13723:
[----:B------:R-:W-:Y:S05]  /*10960*/  BSYNC.RECONVERGENT B0 ;  /* 0x0000000000007941 */ /* 0x000fea0003800200 */
.L_x_13722:
[----:B------:R-:W-:Y:S01]  /*10970*/  ISETP.GE.U32.AND P0, PT, R12, 0x200, PT ;  /* 0x000002000c00780c */ /* 0x000fe20003f06070 */
[----:B------:R-:W-:-:S12]  /*10980*/  BSSY.RECONVERGENT B0, `(.L_x_13806) ;  /* 0x0000531000007945 */ /* 0x000fd80003800200 */
[----:B------:R-:W-:Y:S05]  /*10990*/  @!P0 BRA `(.L_x_13807) ;  /* 0x0000005000bc8947 */ /* 0x000fea0003800000 */
[----:B------:R-:W2:Y:S02]  /*109a0*/  LDC.64 R20, c[0x0][0x390] ;  /* 0x0000e400ff147b82 */ /* 0x000ea40000000a00 */
[----:B--2---:R-:W-:-:S05]  /*109b0*/  IMAD.WIDE.U32 R20, R71, 0x10, R20 ;  /* 0x0000001047147825 */ /* 0x004fca00078e0014 */
[----:B-1-3--:R1:W5:Y:S01]  /*109c0*/  LDG.E.128 R44, desc[UR6][R20.64] ;  /* 0x00000006142c7981 */ /* 0x00a362000c1e1d00 */
        /* <DEDUP_REMOVED lines=22> */
.L_x_13811:
        /* <DEDUP_REMOVED lines=13> */
.L_x_13813:
[----:B------:R-:W-:Y:S05]  /*10c00*/  BSYNC.RECONVERGENT B2 ;  /* 0x0000000000027941 */ /* 0x000fea0003800200 */
.L_x_13812:
        /* <DEDUP_REMOVED lines=42> */
.L_x_13810:
[----:B------:R-:W-:Y:S05]  /*10eb0*/  BSYNC.RECONVERGENT B1 ;  /* 0x0000000000017941 */ /* 0x000fea0003800200 */
.L_x_13809:
[----:B------:R-:W1:Y:S01]  /*10ec0*/  LDC R70, c[0x0][0x408] ;  /* 0x00010200ff467b82 */ /* 0x000e620000000800 */
[----:B------:R-:W-:Y:S01]  /*10ed0*/  HFMA2 R121, -RZ, RZ, 0.1171875, 0 ;  /* 0x2f800000ff797431 */ /* 0x000fe200000001ff */
[----:B------:R-:W-:Y:S01]  /*10ee0*/  I2FP.F32.U32 R0, R0 ;  /* 0x0000000000007245 */ /* 0x000fe20000201000 */
[----:B-----5:R-:W-:Y:S01]  /*10ef0*/  HADD2.F32 R20, -RZ, R44.H0_H0 ;  /* 0x2000002cff147230 */ /* 0x020fe20000004100 */
[----:B------:R-:W-:Y:S01]  /*10f00*/  ISETP.NE.AND P2, PT, R22, 0x1, PT ;  /* 0x000000011600780c */ /* 0x000fe20003f45270 */
[----:B------:R-:W-:Y:S03]  /*10f10*/  BSSY.RECONVERGENT B1, `(.L_x_13814) ;  /* 0x000004e000017945 */ /* 0x000fe60003800200 */
[----:B------:R-:W2:Y:S01]  /*10f20*/  LDC R120, c[0x0][0x404] ;  /* 0x00010100ff787b82 */ /* 0x000ea20000000800 */
[----:B------:R-:W-:Y:S01]  /*10f30*/  FMUL.FTZ R21, R20, UR4 ;  /* 0x0000000414157c20 */ /* 0x000fe20008410000 */
[----:B------:R-:W-:-:S03]  /*10f40*/  FFMA.FTZ R7, R0, R121, 1.1641532182693481445e-10 ;  /* 0x2f00000000077423 */ /* 0x000fc60000010079 */
[----:B-1----:R-:W-:Y:S02]  /*10f50*/  FMUL.FTZ R21, R21, R70 ;  /* 0x0000004615157220 */ /* 0x002fe40000410000 */
[----:B--2---:R-:W-:Y:S01]  /*10f60*/  FSETP.GTU.FTZ.AND P1, PT, R7, R120, PT ;  /* 0x000000780700720b */ /* 0x004fe20003f3c000 */
[----:B------:R-:W-:-:S03]  /*10f70*/  HADD2.F32 R7, -RZ, R48.H0_H0 ;  /* 0x20000030ff077230 */ /* 0x000fc60000004100 */
[----:B------:R-:W-:Y:S01]  /*10f80*/  FSEL R0, R21, RZ, !P1 ;  /* 0x000000ff15007208 */ /* 0x000fe20004800000 */
[----:B------:R-:W-:Y:S01]  /*10f90*/  IMAD.MOV.U32 R21, RZ, RZ, 0x2 ;  /* 0x00000002ff157424 */ /* 0x000fe200078e00ff */
        /* <DEDUP_REMOVED lines=13> */
.L_x_13816:
        /* <DEDUP_REMOVED lines=13> */
.L_x_13818:
[----:B------:R-:W-:Y:S05]  /*11140*/  BSYNC.RECONVERGENT B2 ;  /* 0x0000000000027941 */ /* 0x000fea0003800200 */
.L_x_13817:
        /* <DEDUP_REMOVED lines=42> */
.L_x_13815:
[----:B------:R-:W-:Y:S05]  /*113f0*/  BSYNC.RECONVERGENT B1 ;  /* 0x0000000000017941 */ /* 0x000fea0003800200 */
.L_x_13814:
[----:B------:R-:W-:Y:S01]  /*11400*/  I2FP.F32.U32 R20, R7 ;  /* 0x0000000700147245 */ /* 0x000fe20000201000 */
[----:B------:R-:W-:Y:S01]  /*11410*/  HADD2.F32 R44, -RZ, R44.H1_H1 ;  /* 0x3000002cff2c7230 */ /* 0x000fe20000004100 */
[----:B------:R-:W-:Y:S01]  /*11420*/  ISETP.NE.AND P1, PT, R21, 0x1, PT ;  /* 0x000000011500780c */ /* 0x000fe20003f25270 */
[----:B------:R-:W-:Y:S02]  /*11430*/  BSSY.RECONVERGENT B1, `(.L_x_13819) ;  /* 0x000004d000017945 */ /* 0x000fe40003800200 */
[----:B------:R-:W-:Y:S01]  /*11440*/  FFMA.FTZ R7, R20, R121, 1.1641532182693481445e-10 ;  /* 0x2f00000014077423 */ /* 0x000fe20000010079 */
[----:B------:R-:W-:-:S04]  /*11450*/  FMUL.FTZ R23, R44, UR4 ;  /* 0x000000042c177c20 */ /* 0x000fc80008410000 */
[----:B------:R-:W-:Y:S01]  /*11460*/  FMUL.FTZ R23, R23, R70 ;  /* 0x0000004617177220 */ /* 0x000fe20000410000 */
[----:B------:R-:W-:Y:S01]  /*11470*/  FSETP.GTU.FTZ.AND P2, PT, R7, R120, PT ;  /* 0x000000780700720b */ /* 0x000fe20003f5c000 */
[----:B------:R-:W-:-:S03]  /*11480*/  HADD2.F32 R7, -RZ, R48.H1_H1 ;  /* 0x30000030ff077230 */ /* 0x000fc60000004100 */
        /* <DEDUP_REMOVED lines=15> */
.L_x_13821:
        /* <DEDUP_REMOVED lines=13> */
.L_x_13823:
[----:B------:R-:W-:Y:S05]  /*11650*/  BSYNC.RECONVERGENT B2 ;  /* 0x0000000000027941 */ /* 0x000fea0003800200 */
.L_x_13822:
        /* <DEDUP_REMOVED lines=42> */
.L_x_13820:
[----:B------:R-:W-:Y:S05]  /*11900*/  BSYNC.RECONVERGENT B1 ;  /* 0x0000000000017941 */ /* 0x000fea0003800200 */
.L_x_13819:
        /* <DEDUP_REMOVED lines=23> */
.L_x_13826:
        /* <DEDUP_REMOVED lines=13> */
.L_x_13828:
[----:B------:R-:W-:Y:S05]  /*11b50*/  BSYNC.RECONVERGENT B2 ;  /* 0x0000000000027941 */ /* 0x000fea0003800200 */
.L_x_13827:
        /* <DEDUP_REMOVED lines=42> */
.L_x_13825:
[----:B------:R-:W-:Y:S05]  /*11e00*/  BSYNC.RECONVERGENT B1 ;  /* 0x0000000000017941 */ /* 0x000fea0003800200 */
.L_x_13824:
        /* <DEDUP_REMOVED lines=23> */
.L_x_13831:
        /* <DEDUP_REMOVED lines=13> */
.L_x_13833:
[----:B------:R-:W-:Y:S05]  /*12050*/  BSYNC.RECONVERGENT B2 ;  /* 0x0000000000027941 */ /* 0x000fea0003800200 */
.L_x_13832:
        /* <DEDUP_REMOVED lines=42> */
.L_x_13830:
[----:B------:R-:W-:Y:S05]  /*12300*/  BSYNC.RECONVERGENT B1 ;  /* 0x0000000000017941 */ /* 0x000fea0003800200 */
.L_x_13829:
        /* <DEDUP_REMOVED lines=23> */
.L_x_13836:
        /* <DEDUP_REMOVED lines=13> */
.L_x_13838:
[----:B------:R-:W-:Y:S05]  /*12550*/  BSYNC.RECONVERGENT B2 ;  /* 0x0000000000027941 */ /* 0x000fea0003800200 */
.L_x_13837:
        /* <DEDUP_REMOVED lines=42> */
.L_x_13835:
[----:B------:R-:W-:Y:S05]  /*12800*/  BSYNC.RECONVERGENT B1 ;  /* 0x0000000000017941 */ /* 0x000fea0003800200 */
.L_x_13834:
[----:B------:R-:W-:Y:S01]  /*12810*/  I2FP.F32.U32 R44, R45 ;  /* 0x0000002d002c7245 */ /* 0x000fe20000201000 */
[----:B------:R-:W-:Y:S01]  /*12820*/  HADD2.F32 R46, -RZ, R46.H1_H1 ;  /* 0x3000002eff2e7230 */ /* 0x000fe20000004100 */
[----:B------:R-:W-:Y:S01]  /*12830*/  ISETP.NE.AND P5, PT, R7, 0x1, PT ;  /* 0x000000010700780c */ /* 0x000fe20003fa5270 */
[----:B------:R-:W-:Y:S02]  /*12840*/  BSSY.RECONVERGENT B1, `(.L_x_13839) ;  /* 0x000004d000017945 */ /* 0x000fe40003800200 */
[----:B------:R-:W-:Y:S01]  /*12850*/  FFMA.FTZ R45, R44, R121, 1.1641532182693481445e-10 ;  /* 0x2f0000002c2d7423 */ /* 0x000fe20000010079 */
[----:B------:R-:W-:Y:S01]  /*12860*/  FMUL.FTZ R49, R46, UR4 ;  /* 0x000000042e317c20 */ /* 0x000fe20008410000 */
[----:B------:R-:W-:Y:S02]  /*12870*/  HADD2.F32 R46, -RZ, R50.H1_H1 ;  /* 0x30000032ff2e7230 */ /* 0x000fe40000004100 */
[----:B------:R-:W-:Y:S02]  /*12880*/  IMAD.MOV.U32 R44, RZ, RZ, 0x2 ;  /* 0x00000002ff2c7424 */ /* 0x000fe400078e00ff */
[----:B------:R-:W-:Y:S01]  /*12890*/  FMUL.FTZ R49, R49, R70 ;  /* 0x0000004631317220 */ /* 0x000fe20000410000 */
[----:B------:R-:W-:-:S02]  /*128a0*/  FSETP.GTU.FTZ.AND P4, PT, R45, R120, PT ;  /* 0x000000782d00720b */ /* 0x000fc40003f9c000 */
[----:B------:R-:W-:Y:S02]  /*128b0*/  MOV R45, R6 ;  /* 0x00000006002d7202 */ /* 0x000fe40000000f00 */
        /* <DEDUP_REMOVED lines=13> */
.L_x_13841:
        /* <DEDUP_REMOVED lines=13> */
.L_x_13843:
[----:B------:R-:W-:Y:S05]  /*12a60*/  BSYNC.RECONVERGENT B2 ;  /* 0x0000000000027941 */ /* 0x000fea0003800200 */
.L_x_13842:
        /* <DEDUP_REMOVED lines=42> */
.L_x_13840:
[----:B------:R-:W-:Y:S05]  /*12d10*/  BSYNC.RECONVERGENT B1 ;  /* 0x0000000000017941 */ /* 0x000fea0003800200 */
.L_x_13839:
        /* <DEDUP_REMOVED lines=9> */
[----:B------:R-:W-:-:S03]  /*12db0*/  HFMA2 R7, -RZ, RZ, 0, 1.1920928955078125e-07 ;  /* 0x00000002ff077431 */ /* 0x000fc600000001ff */
        /* <DEDUP_REMOVED lines=14> */
.L_x_13846:
        /* <DEDUP_REMOVED lines=15> */
.L_x_13848:
[----:B------:R-:W-:Y:S05]  /*12f90*/  BSYNC.RECONVERGENT B2 ;  /* 0x0000000000027941 */ /* 0x000fea0003800200 */
.L_x_13847:
        /* <DEDUP_REMOVED lines=42> */
.L_x_13845:
[----:B------:R-:W-:Y:S05]  /*13240*/  BSYNC.RECONVERGENT B1 ;  /* 0x0000000000017941 */ /* 0x000fea0003800200 */
.L_x_13844:
        /* <DEDUP_REMOVED lines=12> */
[----:B------:R-:W-:-:S05]  /*13310*/  FADD.FTZ R70, R70, R51 ;  /* 0x0000003346467221 */ /* 0x000fca0000010000 */
[----:B------:R-:W-:Y:S01]  /*13320*/  F2FP.F16.F32.PACK_AB R47, R70, R49 ;  /* 0x00000031462f723e */ /* 0x000fe200000000ff */
[----:B------:R-:W-:Y:S06]  /*13330*/  BRA `(.L_x_13849) ;  /* 0x0000002800007947 */ /* 0x000fec0003800000 */
.L_x_13808:
        /* <DEDUP_REMOVED lines=16> */
.L_x_13852:
        /* <DEDUP_REMOVED lines=13> */
.L_x_13854:
[----:B------:R-:W-:Y:S05]  /*13510*/  BSYNC.RECONVERGENT B2 ;  /* 0x0000000000027941 */ /* 0x000fea0003800200 */
.L_x_13853:
        /* <DEDUP_REMOVED lines=42> */
.L_x_13851:
[----:B------:R-:W-:Y:S05]  /*137c0*/  BSYNC.RECONVERGENT B1 ;  /* 0x0000000000017941 */ /* 0x000fea0003800200 */
.L_x_13850:
        /* <DEDUP_REMOVED lines=9> */
[----:B------:R-:W-:-:S05]  /*13860*/  FFMA.FTZ R7, R0, R121, 1.1641532182693481445e-10 ;  /* 0x2f00000000077423 */ /* 0x000fca0000010079 */
[----:B-1----:R-:W-:Y:S02]  /*13870*/  FSETP.GTU.FTZ.AND P1, PT, R7, R120, PT ;  /* 0x000000780700720b */ /* 0x002fe40003f3c000 */
[----:B------:R-:W-:Y:S02]  /*13880*/  MOV R7, R6 ;  /* 0x0000000600077202 */ /* 0x000fe40000000f00 */
        /* <DEDUP_REMOVED lines=13> */
.L_x_13857:
        /* <DEDUP_REMOVED lines=13> */
.L_x_13859:
[----:B------:R-:W-:Y:S05]  /*13a30*/  BSYNC.RECONVERGENT B2 ;  /* 0x0000000000027941 */ /* 0x000fea0003800200 */
.L_x_13858:
        /* <DEDUP_REMOVED lines=42> */
.L_x_13856:
[----:B------:R-:W-:Y:S05]  /*13ce0*/  BSYNC.RECONVERGENT B1 ;  /* 0x0000000000017941 */ /* 0x000fea0003800200 */
.L_x_13855:
[----:B------:R-:W-:Y:S01]  /*13cf0*/  I2FP.F32.U32 R20, R7 ;  /* 0x0000000700147245 */ /* 0x000fe20000201000 */
[----:B------:R-:W-:Y:S01]  /*13d00*/  HADD2.F32 R44, -RZ, R44.H1_H1 ;  /* 0x3000002cff2c7230 */ /* 0x000fe20000004100 */
        /* <DEDUP_REMOVED lines=20> */
.L_x_13862:
        /* <DEDUP_REMOVED lines=13> */
.L_x_13864:
[----:B------:R-:W-:Y:S05]  /*13f20*/  BSYNC.RECONVERGENT B2 ;  /* 0x0000000000027941 */ /* 0x000fea0003800200 */
.L_x_13863:
        /* <DEDUP_REMOVED lines=42> */
.L_x_13861:
[----:B------:R-:W-:Y:S05]  /*141d0*/  BSYNC.RECONVERGENT B1 ;  /* 0x0000000000017941 */ /* 0x000fea0003800200 */
.L_x_13860:
        /* <DEDUP_REMOVED lines=21> */
.L_x_13867:
        /* <DEDUP_REMOVED lines=13> */
.L_x_13869:
[----:B------:R-:W-:Y:S05]  /*14400*/  BSYNC.RECONVERGENT B2 ;  /* 0x0000000000027941 */ /* 0x000fea0003800200 */
.L_x_13868:
        /* <DEDUP_REMOVED lines=42> */
.L_x_13866:
[----:B------:R-:W-:Y:S05]  /*146b0*/  BSYNC.RECONVERGENT B1 ;  /* 0x0000000000017941 */ /* 0x000fea0003800200 */
.L_x_13865:
        /* <DEDUP_REMOVED lines=21> */
.L_x_13872:
        /* <DEDUP_REMOVED lines=13> */
.L_x_13874:
[----:B------:R-:W-:Y:S05]  /*148e0*/  BSYNC.RECONVERGENT B2 ;  /* 0x0000000000027941 */ /* 0x000fea0003800200 */
.L_x_13873:
        /* <DEDUP_REMOVED lines=42> */
.L_x_13871:
[----:B------:R-:W-:Y:S05]  /*14b90*/  BSYNC.RECONVERGENT B1 ;  /* 0x0000000000017941 */ /* 0x000fea0003800200 */
.L_x_13870:
        /* <DEDUP_REMOVED lines=8> */
[----:B------:R-:W-:Y:S01]  /*14c20*/  IMAD.MOV.U32 R45, RZ, RZ, 0x2 ;  /* 0x00000002ff2d7424 */ /* 0x000fe200078e00ff */
        /* <DEDUP_REMOVED lines=12> */
.L_x_13877:
        /* <DEDUP_REMOVED lines=13> */
.L_x_13879:
[----:B------:R-:W-:Y:S05]  /*14dc0*/  BSYNC.RECONVERGENT B2 ;  /* 0x0000000000027941 */ /* 0x000fea0003800200 */
.L_x_13878:
        /* <DEDUP_REMOVED lines=42> */
.L_x_13876:
[----:B------:R-:W-:Y:S05]  /*15070*/  BSYNC.RECONVERGENT B1 ;  /* 0x0000000000017941 */ /* 0x000fea0003800200 */
.L_x_13875:
        /* <DEDUP_REMOVED lines=22> */
.L_x_13882:
        /* <DEDUP_REMOVED lines=13> */
.L_x_13884:
[----:B------:R-:W-:Y:S05]  /*152b0*/  BSYNC.RECONVERGENT B2 ;  /* 0x0000000000027941 */ /* 0x000fea0003800200 */
.L_x_13883:
        /* <DEDUP_REMOVED lines=42> */
.L_x_13881:
[----:B------:R-:W-:Y:S05]  /*15560*/  BSYNC.RECONVERGENT B1 ;  /* 0x0000000000017941 */ /* 0x000fea0003800200 */
.L_x_13880:
        /* <DEDUP_REMOVED lines=8> */
[----:B------:R-:W-:-:S03]  /*155f0*/  IMAD.MOV.U32 R45, RZ, RZ, R6 ;  /* 0x000000ffff2d7224 */ /* 0x000fc600078e0006 */
[----:B------:R-:W-:Y:S01]  /*15600*/  FSEL R49, R7, RZ, !P5 ;  /* 0x000000ff07317208 */ /* 0x000fe20006800000 */
[----:B------:R-:W-:Y:S01]  /*15610*/  HFMA2 R7, -RZ, RZ, 0, 1.1920928955078125e-07 ;  /* 0x00000002ff077431 */ /* 0x000fe200000001ff */
        /* <DEDUP_REMOVED lines=11> */
.L_x_13887:
        /* <DEDUP_REMOVED lines=15> */
.L_x_13889:
[----:B------:R-:W-:Y:S05]  /*157c0*/  BSYNC.RECONVERGENT B2 ;  /* 0x0000000000027941 */ /* 0x000fea0003800200 */
.L_x_13888:
        /* <DEDUP_REMOVED lines=42> */
.L_x_13886:
[----:B------:R-:W-:Y:S05]  /*15a70*/  BSYNC.RECONVERGENT B1 ;  /* 0x0000000000017941 */ /* 0x000fea0003800200 */
.L_x_13885:
        /* <DEDUP_REMOVED lines=12> */
.L_x_13849:
        /* <DEDUP_REMOVED lines=21> */
.L_x_13807:
[----:B------:R-:W-:Y:S05]  /*15c90*/  BSYNC.RECONVERGENT B0 ;  /* 0x0000000000007941 */ /* 0x000fea0003800200 */
.L_x_13806:
[----:B-1-34-:R-:W-:Y:S01]  /*15ca0*/  FADD.FTZ R44, RZ, R4 ;  /* 0x00000004ff2c7221 */ /* 0x01afe20000010000 */
        /* <DEDUP_REMOVED lines=8> */
[----:B------:R-:W-:Y:S01]  /*15d30*/  LOP3.LUT R51, R124, 0x1f, RZ, 0xc0, !PT ;  /* 0x0000001f7c337812 */ /* 0x000fe200078ec0ff */
[----:B------:R-:W-:Y:S01]  /*15d40*/  HFMA2 R72, -RZ, RZ, 0, 0 ;  /* 0x00000000ff487431 */ /* 0x000fe200000001ff */
[----:B------:R-:W-:Y:S01]  /*15d50*/  BSSY.RECONVERGENT B0, `(.L_x_13890) ;  /* 0x00000d7000007945 */ /* 0x000fe20003800200 */
        /* <DEDUP_REMOVED lines=103> */
[----:B------:R-:W-:Y:S01]  /*163d0*/  FADD.FTZ R47, R65, -R44 ;  /* 0x8000002c412f7221 */ /* 0x000fe20000010000 */
[----:B------:R-:W-:Y:S02]  /*163e0*/  @!P2 IMAD.MOV.U32 R72, RZ, RZ, R122 ;  /* 0x000000ffff48a224 */ /* 0x000fe400078e007a */
[----:B------:R-:W-:Y:S01]  /*163f0*/  FFMA.FTZ R46, R49, R49, R46 ;  /* 0x00000031312e7223 */ /* 0x000fe2000001002e */
[----:B------:R-:W-:Y:S02]  /*16400*/  FADD.FTZ R49, R66, -R44 ;  /* 0x8000002c42317221 */ /* 0x000fe40000010000 */
[----:B------:R-:W-:Y:S01]  /*16410*/  SHFL.DOWN PT, R75, R72, 0x2, 0x1f ;  /* 0x08401f00484b7f89 */ /* 0x000fe200000e0000 */
        /* <DEDUP_REMOVED lines=18> */
[----:B------:R-:W-:-:S04]  /*16540*/  IADD3 R49, PT, PT, R75, R72, RZ ;  /* 0x000000484b317210 */ /* 0x000fc80007ffe0ff */
[----:B------:R0:W-:Y:S01]  /*16550*/  @!P1 STS.64 [R71+UR4], R44 ;  /* 0x0000002c47009988 */ /* 0x0001e20008000a04 */
[----:B------:R-:W-:Y:S01]  /*16560*/  I2FP.F32.S32 R48, R49 ;  /* 0x0000003100307245 */ /* 0x000fe20000201400 */
[----:B------:R-:W-:Y:S01]  /*16570*/  BAR.SYNC.DEFER_BLOCKING 0x0 ;  /* 0x0000000000007b1d */ /* 0x000fe20000010000 */
[----:B------:R-:W-:-:S05]  /*16580*/  ISETP.NE.AND P1, PT, R124, RZ, PT ;  /* 0x000000ff7c00720c */ /* 0x000fca0003f25270 */
[----:B------:R-:W1:Y:S01]  /*16590*/  MUFU.RCP R51, R48 ;  /* 0x0000003000337308 */ /* 0x000e620000001000 */
[----:B0-----:R-:W-:Y:S01]  /*165a0*/  I2FP.F32.S32 R71, R75 ;  /* 0x0000004b00477245 */ /* 0x001fe20000201400 */
[----:B------:R-:W0:Y:S01]  /*165b0*/  SHFL.DOWN PT, R44, R49, 0x1, 0x1f ;  /* 0x08201f00312c7f89 */ /* 0x000e2200000e0000 */
[----:B------:R-:W-:Y:S02]  /*165c0*/  I2FP.F32.S32 R75, R72 ;  /* 0x00000048004b7245 */ /* 0x000fe40000201400 */
[----:B------:R-:W2:Y:S01]  /*165d0*/  LDC R72, c[0x0][0x448] ;  /* 0x00011200ff487b82 */ /* 0x000ea20000000800 */
[----:B------:R-:W3:Y:S01]  /*165e0*/  @!P2 LDS.64 R46, [R74] ;  /* 0x000000004a2ea984 */ /* 0x000ee20000000a00 */
[----:B------:R-:W-:Y:S01]  /*165f0*/  PLOP3.LUT P2, PT, PT, PT, UP3, 0x40, 0x4 ;  /* 0x000000000004781c */ /* 0x000fe20003f4e838 */
[----:B0-----:R-:W-:Y:S02]  /*16600*/  IMAD.IADD R49, R49, 0x1, R44 ;  /* 0x0000000131317824 */ /* 0x001fe400078e022c */
[----:B---3--:R-:W0:Y:S04]  /*16610*/  SHFL.DOWN PT, R120, R46, 0x2, 0x1f ;  /* 0x08401f002e787f89 */ /* 0x008e2800000e0000 */
        /* <DEDUP_REMOVED lines=8> */
[----:B------:R-:W-:Y:S01]  /*166a0*/  FMUL.FTZ R120, R120, R75 ;  /* 0x0000004b78787220 */ /* 0x000fe20000410000 */
[----:B------:R-:W-:-:S03]  /*166b0*/  I2FP.F32.S32 R49, R44 ;  /* 0x0000002c00317245 */ /* 0x000fc60000201400 */
[----:B------:R-:W0:Y:S01]  /*166c0*/  SHFL.DOWN PT, R46, R45, 0x1, 0x1f ;  /* 0x08201f002d2e7f89 */ /* 0x000e2200000e0000 */
[----:B------:R-:W-:Y:S01]  /*166d0*/  FMUL.FTZ R120, R120, R71 ;  /* 0x0000004778787220 */ /* 0x000fe20000410000 */
[----:B------:R-:W1:Y:S03]  /*166e0*/  MUFU.RCP R47, R47 ;  /* 0x0000002f002f7308 */ /* 0x000e660000001000 */
[----:B------:R-:W-:-:S05]  /*166f0*/  FFMA.FTZ R51, R51, R120, R50 ;  /* 0x0000007833337223 */ /* 0x000fca0000010032 */
[----:B------:R-:W3:Y:S01]  /*16700*/  SHFL.DOWN PT, R50, R51, 0x1, 0x1f ;  /* 0x08201f0033327f89 */ /* 0x000ee200000e0000 */
[----:B0-----:R-:W-:Y:S01]  /*16710*/  FADD.FTZ R44, R45, -R46 ;  /* 0x8000002e2d2c7221 */ /* 0x001fe20000010000 */
[----:B------:R-:W-:-:S03]  /*16720*/  FMUL.FTZ R75, R46, R49 ;  /* 0x000000312e4b7220 */ /* 0x000fc60000410000 */
[----:B------:R-:W-:Y:S01]  /*16730*/  FMUL.FTZ R71, R44, R44 ;  /* 0x0000002c2c477220 */ /* 0x000fe20000410000 */
[----:B------:R-:W-:-:S03]  /*16740*/  FFMA.FTZ R44, R48, R45, R75 ;  /* 0x0000002d302c7223 */ /* 0x000fc6000001004b */
[----:B------:R-:W-:Y:S01]  /*16750*/  FMUL.FTZ R48, R48, R71 ;  /* 0x0000004730307220 */ /* 0x000fe20000410000 */
[----:B-1----:R-:W-:Y:S01]  /*16760*/  FMUL.FTZ R71, R47, R44 ;  /* 0x0000002c2f477220 */ /* 0x002fe20000410000 */
[----:B---3--:R-:W-:Y:S01]  /*16770*/  FADD.FTZ R50, R51, R50 ;  /* 0x0000003233327221 */ /* 0x008fe20000010000 */
[----:B------:R-:W0:Y:S01]  /*16780*/  @!P1 LDC.64 R44, c[0x0][0x3c8] ;  /* 0x0000f200ff2c9b82 */ /* 0x000e220000000a00 */
[----:B------:R-:W-:Y:S02]  /*16790*/  FMUL.FTZ R48, R48, R49 ;  /* 0x0000003130307220 */ /* 0x000fe40000410000 */
[----:B------:R1:W3:Y:S02]  /*167a0*/  SHFL.IDX PT, R49, R71, RZ, 0x1f ;  /* 0x00001fff47317589 */ /* 0x0002e400000e0000 */
[----:B------:R-:W-:-:S03]  /*167b0*/  FFMA.FTZ R48, R47, R48, R50 ;  /* 0x000000302f307223 */ /* 0x000fc60000010032 */
[----:B------:R-:W4:Y:S02]  /*167c0*/  @!P1 LDC.64 R46, c[0x0][0x3c0] ;  /* 0x0000f000ff2e9b82 */ /* 0x000f240000000a00 */
[----:B------:R-:W2:Y:S01]  /*167d0*/  SHFL.IDX PT, R75, R48, RZ, 0x1f ;  /* 0x00001fff304b7589 */ /* 0x000ea200000e0000 */
[----:B-1----:R-:W-:-:S04]  /*167e0*/  IMAD.U32 R71, RZ, RZ, UR10 ;  /* 0x0000000aff477e24 */ /* 0x002fc8000f8e00ff */
[----:B0-----:R-:W-:-:S04]  /*167f0*/  @!P1 IMAD.WIDE R44, R71, 0x4, R44 ;  /* 0x00000004472c9825 */ /* 0x001fc800078e022c */
[----:B---3--:R-:W-:-:S05]  /*16800*/  FMUL.FTZ R50, R49, R49 ;  /* 0x0000003131327220 */ /* 0x008fca0000410000 */
[----:B------:R-:W-:Y:S01]  /*16810*/  FSEL R51, R50, RZ, !P2 ;  /* 0x000000ff32337208 */ /* 0x000fe20005000000 */
[----:B--2---:R-:W-:Y:S01]  /*16820*/  FFMA.FTZ R50, R75, UR11, R72 ;  /* 0x0000000b4b327c23 */ /* 0x004fe20008010048 */
[----:B------:R-:W-:-:S03]  /*16830*/  PLOP3.LUT P2, PT, PT, PT, UP3, 0x40, 0x4 ;  /* 0x000000000004781c */ /* 0x000fc60003f4e838 */
[----:B------:R-:W-:Y:S01]  /*16840*/  FADD.FTZ R50, R50, R51 ;  /* 0x0000003332327221 */ /* 0x000fe20000010000 */
[----:B------:R-:W-:-:S05]  /*16850*/  MOV R51, UR10 ;  /* 0x0000000a00337c02 */ /* 0x000fca0008000f00 */
[----:B------:R-:W0:Y:S01]  /*16860*/  MUFU.RSQ R50, R50 ;  /* 0x0000003200327308 */ /* 0x000e220000001400 */
[----:B----4-:R-:W-:Y:S01]  /*16870*/  @!P1 IMAD.WIDE R46, R51, 0x4, R46 ;  /* 0x00000004332e9825 */ /* 0x010fe200078e022e */
[----:B------:R-:W-:-:S04]  /*16880*/  FSEL R51, R49, RZ, P2 ;  /* 0x000000ff31337208 */ /* 0x000fc80001000000 */
[----:B------:R1:W-:Y:S04]  /*16890*/  @!P1 STG.E desc[UR6][R46.64], R49 ;  /* 0x000000312e009986 */ /* 0x0003e8000c101906 */
[----:B0-----:R1:W-:Y:S01]  /*168a0*/  @!P1 STG.E desc[UR6][R44.64], R50 ;  /* 0x000000322c009986 */ /* 0x0013e2000c101906 */
[----:B------:R-:W-:Y:S05]  /*168b0*/  @!P4 BRA `(.L_x_13891) ;  /* 0x000000000080c947 */ /* 0x000fea0003800000 */
        /* <DEDUP_REMOVED lines=28> */
[----:B------:R-:W-:Y:S02]  /*16a80*/  F2FP.F16.F32.PACK_AB R46, R71, R46 ;  /* 0x0000002e472e723e */ /* 0x000fe400000000ff */
[----:B------:R-:W-:Y:S02]  /*16a90*/  F2FP.F16.F32.PACK_AB R47, R72, R47 ;  /* 0x0000002f482f723e */ /* 0x000fe400000000ff */
[----:B------:R-:W-:-:S03]  /*16aa0*/  IADD3 R58, PT, PT, R58, 0x80, RZ ;  /* 0x000000803a3a7810 */ /* 0x000fc60007ffe0ff */
[----:B------:R0:W-:Y:S04]  /*16ab0*/  STG.E.128 desc[UR6][R48.64], R44 ;  /* 0x0000002c30007986 */ /* 0x0001e8000c101d06 */
.L_x_13891:
[----:B------:R-:W-:Y:S05]  /*16ac0*/  BSYNC.RECONVERGENT B0 ;  /* 0x0000000000007941 */ /* 0x000fea0003800200 */
.L_x_13890:
        /* <DEDUP_REMOVED lines=31> */
[----:B------:R-:W-:Y:S01]  /*16cc0*/  F2FP.F16.F32.PACK_AB R46, R71, R46 ;  /* 0x0000002e472e723e */ /* 0x000fe200000000ff */
[----:B------:R-:W-:Y:S01]  /*16cd0*/  VIADD R58, R58, 0x80 ;  /* 0x000000803a3a7836 */ /* 0x000fe20000000000 */
[----:B------:R-:W-:-:S05]  /*16ce0*/  F2FP.F16.F32.PACK_AB R47, R72, R47 ;  /* 0x0000002f482f723e */ /* 0x000fca00000000ff */
[----:B------:R2:W-:Y:S02]  /*16cf0*/  STG.E.128 desc[UR6][R48.64], R44 ;  /* 0x0000002c30007986 */ /* 0x0005e4000c101d06 */
.L_x_13893:
[----:B------:R-:W-:Y:S05]  /*16d00*/  BSYNC.RECONVERGENT B0 ;  /* 0x0000000000007941 */ /* 0x000fea0003800200 */
.L_x_13892:
        /* <DEDUP_REMOVED lines=35> */
.L_x_13895:
[----:B------:R-:W-:Y:S05]  /*16f40*/  BSYNC.RECONVERGENT B0 ;  /* 0x0000000000007941 */ /* 0x000fea0003800200 */
.L_x_13894:
        /* <DEDUP_REMOVED lines=33> */
.L_x_13897:
[----:B------:R-:W-:Y:S05]  /*17160*/  BSYNC.RECONVERGENT B0 ;  /* 0x0000000000007941 */ /* 0x000fea0003800200 */
.L_x_13896:
[----:B------:R-:W-:Y:S02]  /*17170*/  UIADD3 UR10, UPT, UPT, UR10, UR14, URZ ;  /* 0x0000000e0a0a7290 */ /* 0x000fe4000fffe0ff */
[----:B------:R-:W-:Y:S02]  /*17180*/  UPLOP3.LUT UP2, UPT, UPT, UPT, UP2, 0x40, 0x4 ;  /* 0x000000000004789c */ /* 0x000fe40003f4e820 */
[----:B------:R-:W-:-:S09]  /*17190*/  UISETP.GE.AND UP1, UPT, UR10, UR15, UPT ;  /* 0x0000000f0a00728c */ /* 0x000fd2000bf26270 */
[----:B------:R-:W-:Y:S05]  /*171a0*/  BRA.U !UP1, `(.L_x_13898) ;  /* 0xfffffe9d09207547 */ /* 0x000fea000b83ffff */
[----:B------:R-:W-:Y:S05]  /*171b0*/  EXIT ;  /* 0x000000000000794d */ /* 0x000fea0003800000 */
.L_x_13899:
        /* <DEDUP_REMOVED lines=12> */
.L_x_27286:


//--------------------- .text._ZN10layer_norm13ln_fwd_kernelINS_13Kernel_traitsIf6__halfS2_S2_fjLj4096ELj1ELj1ELj4ELj16ENS_18Kernel_traits_baseILj4096EfS2_S2_S2_fjLj128EEEEELb1ELb0ELb0ELb1EEEvNS_9FwdParamsE --------------------------
	.section	.text._ZN10layer_norm13ln_fwd_kernelINS_13Kernel_traitsIf6__halfS2_S2_fjLj4096ELj1ELj1ELj4ELj16ENS_18Kernel_traits_baseILj4096EfS2_S2_S2_fjLj128EEEEELb1ELb0ELb0ELb1EEEvNS_9FwdParamsE,"ax",@progbits
	.align	128
        .global         _ZN10layer_norm13ln_fwd_kernelINS_13Kernel_traitsIf6__halfS2_S2_fjLj4096ELj1ELj1ELj4ELj16ENS_18Kernel_traits_baseILj4096EfS2_S2_S2_fjLj128EEEEELb1ELb0ELb0ELb1EEEvNS_9FwdParamsE
        .type           _ZN10layer_norm13ln_fwd_kernelINS_13Kernel_traitsIf6__halfS2_S2_fjLj4096ELj1ELj1ELj4ELj16ENS_18Kernel_traits_baseILj4096EfS2_S2_S2_fjLj128EEEEELb1ELb0ELb0ELb1EEEvNS_9FwdParamsE,@function
        .size           _ZN10layer_norm13ln_fwd_kernelINS_13Kernel_traitsIf6__halfS2_S2_fjLj4096ELj1ELj1ELj4ELj16ENS_18Kernel_traits_baseILj4096EfS2_S2_S2_fjLj128EEEEELb1ELb0ELb0ELb1EEEvNS_9FwdParamsE,(.L_x_27287 - _ZN10layer_norm13ln_fwd_kernelINS_13Kernel_traitsIf6__halfS2_S2_fjLj4096ELj1ELj1ELj4ELj16ENS_18Kernel_traits_baseILj4096EfS2_S2_S2_fjLj128EEEEELb1ELb0ELb0ELb1EEEvNS_9FwdParamsE)
        .other          _ZN10layer_norm13ln_fwd_kernelINS_13Kernel_traitsIf6__halfS2_S2_fjLj4096ELj1ELj1ELj4ELj16ENS_18Kernel_traits_baseILj4096EfS2_S2_S2_fjLj128EEEEELb1ELb0ELb0ELb1EEEvNS_9FwdParamsE,@"STO_CUDA_ENTRY STV_DEFAULT"
_ZN10layer_norm13ln_fwd_kernelINS_13Kernel_traitsIf6__halfS2_S2_fjLj4096ELj1ELj1ELj4ELj16ENS_18Kernel_traits_baseILj4096EfS2_S2_S2_fjLj128EEEEELb1ELb0ELb0ELb1EEEvNS_9FwdParamsE:
.text._ZN10layer_norm13ln_fwd_kernelINS_13Kernel_traitsIf6__halfS2_S2_fjLj4096ELj1ELj1ELj4ELj16ENS_18Kernel_traits_baseILj4096EfS2_S2_S2_fjLj128EEEEELb1ELb0ELb0ELb1EEEvNS_9FwdParamsE:
        /* <DEDUP_REMOVED lines=67> */
.L_x_13900:
        /* <DEDUP_REMOVED lines=26> */
.L_x_13901:
[----:B------:R-:W1:Y:S02]  /*05d0*/  LDCU UR4, c[0x0][0x384] ;  /* 0x00007080ff0477ac */ /* 0x000e640008000800 */
[----:B-1----:R-:W-:-:S06]  /*05e0*/  UISETP.GE.AND UP0, UPT, UR18, UR4, UPT ;  /* 0x000000041200728c */ /* 0x002fcc000bf06270 */
[----:B------:R-:W-:-:S13]  /*05f0*/  PLOP3.LUT P0, PT, PT, PT, UP0, 0x80, 0x8 ;  /* 0x000000000008781c */ /* 0x000fda0003f0f008 */
[----:B------:R-:W-:Y:S05]  /*0600*/  @P0 EXIT ;  /* 0x000000000000094d */ /* 0x000fea0003800000 */
[----:B0-----:R-:W-:Y:S01]  /*0610*/  IMAD.HI.U32 R3, R56, -0x326172a9, RZ ;  /* 0xcd9e8d5738037827 */ /* 0x001fe200078e00ff */
[----:B------:R-:W0:Y:S03]  /*0620*/  LDCU.64 UR6, c[0x0][0x3e0] ;  /* 0x00007c00ff0677ac */ /* 0x000e260008000a00 */
[----:B------:R-:W-:Y:S01]  /*0630*/  HFMA2 R21, -RZ, RZ, 0, 0 ;  /* 0x00000000ff157431 */ /* 0x000fe200000001ff */
[----:B------:R-:W-:Y:S01]  /*0640*/  LOP3.LUT R75, R0, 0x3, RZ, 0xc0, !PT ;  /* 0x00000003004b7812 */ /* 0x000fe200078ec0ff */
        /* <DEDUP_REMOVED lines=22> */
[----:B------:R-:W-:Y:S01]  /*07b0*/  IMAD R8, R4, -0x2daee0ad, RZ ;  /* 0xd2511f5304087824 */ /* 0x000fe200078e02ff */
[----:B------:R-:W0:Y:S01]  /*07c0*/  LDCU.64 UR14, c[0x0][0x3a0] ;  /* 0x00007400ff0e77ac */ /* 0x000e220008000a00 */
[----:B------:R-:W-:Y:S01]  /*07d0*/  IMAD.HI.U32 R7, R2, -0x2daee0ad, RZ ;  /* 0xd2511f5302077827 */ /* 0x000fe200078e00ff */
[----:B------:R-:W0:Y:S03]  /*07e0*/  LDCU.64 UR16, c[0x0][0x380] ;  /* 0x00007000ff1077ac */ /* 0x000e260008000a00 */
[----:B------:R-:W-:Y:S01]  /*07f0*/  IMAD.HI.U32 R4, R3, -0x326172a9, RZ ;  /* 0xcd9e8d5703047827 */ /* 0x000fe200078e00ff */
[----:B------:R-:W-:Y:S01]  /*0800*/  LOP3.LUT R7, R8, UR26, R7, 0x96, !PT ;  /* 0x0000001a08077c12 */ /* 0x000fe2000f8e9607 */
[----:B------:R-:W-:-:S02]  /*0810*/  UISETP.NE.AND.EX UP0, UPT, UR7, URZ, UPT, UP0 ;  /* 0x000000ff0700728c */ /* 0x000fc4000bf05300 */
[----:B------:R-:W-:Y:S01]  /*0820*/  IMAD R6, R3, -0x326172a9, RZ ;  /* 0xcd9e8d5703067824 */ /* 0x000fe200078e02ff */
[----:B------:R-:W-:Y:S01]  /*0830*/  LOP3.LUT R4, R5, UR25, R4, 0x96, !PT ;  /* 0x0000001905047c12 */ /* 0x000fe2000f8e9604 */
[----:B------:R-:W-:Y:S01]  /*0840*/  IMAD R5, R2, -0x2daee0ad, RZ ;  /* 0xd2511f5302057824 */ /* 0x000fe200078e02ff */
[----:B------:R-:W-:Y:S01]  /*0850*/  UPLOP3.LUT UP2, UPT, UPT, UPT, UPT, 0x40, 0x4 ;  /* 0x000000000004789c */ /* 0x000fe20003f4e870 */
[----:B------:R-:W-:Y:S01]  /*0860*/  IMAD.HI.U32 R3, R7, -0x326172a9, RZ ;  /* 0xcd9e8d5707037827 */ /* 0x000fe200078e00ff */
[----:B-1----:R-:W-:-:S03]  /*0870*/  UISETP.NE.AND UP3, UPT, UR4, URZ, UPT ;  /* 0x000000ff0400728c */ /* 0x002fc6000bf65270 */
        /* <DEDUP_REMOVED lines=35> */
.L_x_14101:
[----:B0-----:R-:W0:Y:S01]  /*0ab0*/  @UP0 LDCU.64 UR4, c[0x0][0x3e0] ;  /* 0x00007c00ff0407ac */ /* 0x001e220008000a00 */
[----:B------:R-:W1:Y:S01]  /*0ac0*/  S2R R0, SR_TID.X ;  /* 0x0000000000007919 */ /* 0x000e620000002100 */
[----:B------:R-:W-:Y:S01]  /*0ad0*/  PLOP3.LUT P0, PT, PT, PT, UP0, 0x80, 0x8 ;  /* 0x000000000008781c */ /* 0x000fe20003f0f008 */
[----:B------:R-:W2:Y:S01]  /*0ae0*/  LDC.64 R76, c[0x0][0x390] ;  /* 0x0000e400ff4c7b82 */ /* 0x000ea20000000a00 */
[----:B------:R-:W-:-:S04]  /*0af0*/  UIMAD UR6, UR18, UR19, URZ ;  /* 0x00000013120672a4 */ /* 0x000fc8000f8e02ff */
[----:B------:R-:W-:-:S04]  /*0b00*/  USHF.R.S32.HI UR7, URZ, 0x1f, UR6 ;  /* 0x0000001fff077899 */ /* 0x000fc80008011406 */
[----:B------:R-:W-:Y:S02]  /*0b10*/  ULEA.HI UR7, UR7, UR6, URZ, 0x3 ;  /* 0x0000000607077291 */ /* 0x000fe4000f8f18ff */
[----:B0-----:R-:W-:-:S06]  /*0b20*/  @UP0 UIMAD.WIDE UR4, UR18, 0x2, UR4 ;  /* 0x00000002120408a5 */ /* 0x001fcc000f8e0204 */
[----:B------:R-:W-:Y:S02]  /*0b30*/  IMAD.U32 R2, RZ, RZ, UR4 ;  /* 0x00000004ff027e24 */ /* 0x000fe4000f8e00ff */
[----:B------:R-:W-:Y:S01]  /*0b40*/  IMAD.U32 R3, RZ, RZ, UR5 ;  /* 0x00000005ff037e24 */ /* 0x000fe2000f8e00ff */
[----:B------:R-:W-:-:S04]  /*0b50*/  MOV R20, UR7 ;  /* 0x0000000700147c02 */ /* 0x000fc80008000f00 */
[----:B------:R-:W3:Y:S01]  /*0b60*/  @P0 LDG.E.U16 R2, desc[UR10][R2.64] ;  /* 0x0000000a02020981 */ /* 0x000ee2000c1e1500 */
[----:B-1----:R-:W-:-:S05]  /*0b70*/  LEA.HI.SX32 R20, R20, R0, 0x1d ;  /* 0x0000000014147211 */ /* 0x002fca00078feaff */
[----:B--2---:R-:W-:-:S06]  /*0b80*/  IMAD.WIDE.U32 R4, R20, 0x10, R76 ;  /* 0x0000001014047825 */ /* 0x004fcc00078e004c */
[----:B-----5:R-:W5:Y:S01]  /*0b90*/  LDG.E.128 R4, desc[UR10][R4.64] ;  /* 0x0000000a04047981 */ /* 0x020f62000c1e1d00 */
[----:B------:R-:W-:Y:S01]  /*0ba0*/  PLOP3.LUT P0, PT, PT, PT, UP0, 0x80, 0x8 ;  /* 0x000000000008781c */ /* 0x000fe20003f0f008 */
[----:B------:R-:W-:Y:S01]  /*0bb0*/  UISETP.NE.U32.AND UP1, UPT, UR14, URZ, UPT ;  /* 0x000000ff0e00728c */ /* 0x000fe2000bf25070 */
[----:B------:R-:W-:Y:S01]  /*0bc0*/  PLOP3.LUT P1, PT, PT, PT, UP0, 0x80, 0x8 ;  /* 0x000000000008781c */ /* 0x000fe20003f2f008 */
[----:B------:R-:W-:Y:S01]  /*0bd0*/  UMOV UR6, 0x3f800000 ;  /* 0x3f80000000067882 */ /* 0x000fe20000000000 */
[----:B------:R-:W-:Y:S01]  /*0be0*/  IMAD.MOV.U32 R79, RZ, RZ, 0x2f800000 ;  /* 0x2f800000ff4f7424 */ /* 0x000fe200078e00ff */
[----:B------:R-:W-:-:S08]  /*0bf0*/  UISETP.NE.AND.EX UP1, UPT, UR15, URZ, UPT, UP1 ;  /* 0x000000ff0f00728c */ /* 0x000fd0000bf25310 */
[----:B---3--:R-:W-:-:S05]  /*0c00*/  @P0 HADD2.F32 R0, -RZ, R2.H0_H0 ;  /* 0x20000002ff000230 */ /* 0x008fca0000004100 */
        /* <DEDUP_REMOVED lines=15> */
.L_x_27122:
[----:B------:R-:W-:Y:S05]  /*0d00*/  BRX R2 -0xd10                                          (*"BRANCH_TARGETS .L_x_27123,.L_x_27124,.L_x_27125"*) ;  /* 0xfffffff002bc7949 */ /* 0x000fea000383ffff */
.L_x_27125:
[----:B------:R-:W-:Y:S01]  /*0d10*/  VIADD R12, R75, 0x1 ;  /* 0x000000014b0c7836 */ /* 0x000fe20000000000 */
[----:B------:R-:W-:Y:S01]  /*0d20*/  MOV R0, R70 ;  /* 0x0000004600007202 */ /* 0x000fe20000000f00 */
[----:B------:R-:W-:Y:S01]  /*0d30*/  IMAD.MOV.U32 R2, RZ, RZ, R65 ;  /* 0x000000ffff027224 */ /* 0x000fe200078e0041 */
[----:B------:R-:W-:Y:S06]  /*0d40*/  BRA `(.L_x_13903) ;  /* 0x0000000000e87947 */ /* 0x000fec0003800000 */
.L_x_27123:
[----:B------:R-:W-:Y:S01]  /*0d50*/  IMAD.MOV.U32 R2, RZ, RZ, R65 ;  /* 0x000000ffff027224 */ /* 0x000fe200078e0041 */
[----:B------:R-:W-:Y:S01]  /*0d60*/  MOV R0, R71 ;  /* 0x0000004700007202 */ /* 0x000fe20000000f00 */
[----:B------:R-:W-:Y:S01]  /*0d70*/  IMAD.MOV.U32 R12, RZ, RZ, 0x3 ;  /* 0x00000003ff0c7424 */ /* 0x000fe200078e00ff */
[----:B------:R-:W-:Y:S06]  /*0d80*/  BRA `(.L_x_13903) ;  /* 0x0000000000d87947 */ /* 0x000fec0003800000 */
.L_x_27124:
        /* <DEDUP_REMOVED lines=12> */
.L_x_13904:
        /* <DEDUP_REMOVED lines=41> */
[----:B------:R-:W-:-:S07]  /*10e0*/  IMAD.MOV.U32 R12, RZ, RZ, RZ ;  /* 0x000000ffff0c7224 */ /* 0x000fce00078e00ff */
.L_x_13903:
[----:B------:R-:W-:Y:S01]  /*10f0*/  I2FP.F32.U32 R0, R0 ;  /* 0x0000000000007245 */ /* 0x000fe20000201000 */
[----:B-----5:R-:W-:Y:S01]  /*1100*/  HADD2.F32 R3, -RZ, R4.H0_H0 ;  /* 0x20000004ff037230 */ /* 0x020fe20000004100 */
[----:B------:R-:W-:Y:S01]  /*1110*/  UMOV UR5, UR9 ;  /* 0x0000000900057c82 */ /* 0x000fe20008000000 */
[----:B------:R-:W-:Y:S01]  /*1120*/  UMOV UR4, UR8 ;  /* 0x0000000800047c82 */ /* 0x000fe20008000000 */
[----:B------:R-:W-:Y:S01]  /*1130*/  ISETP.NE.AND P1, PT, R12, 0x1, PT ;  /* 0x000000010c00780c */ /* 0x000fe20003f25270 */
[----:B------:R-:W-:Y:S01]  /*1140*/  FFMA.FTZ R0, R0, R79, 1.1641532182693481445e-10 ;  /* 0x2f00000000007423 */ /* 0x000fe2000001004f */
[----:B------:R-:W-:Y:S01]  /*1150*/  FMUL.FTZ R3, R3, UR6 ;  /* 0x0000000603037c20 */ /* 0x000fe20008410000 */
[----:B------:R-:W-:Y:S01]  /*1160*/  IMAD.MOV.U32 R14, RZ, RZ, 0x2 ;  /* 0x00000002ff0e7424 */ /* 0x000fe200078e00ff */
[----:B------:R-:W-:Y:S02]  /*1170*/  MOV R13, R74 ;  /* 0x0000004a000d7202 */ /* 0x000fe40000000f00 */
[----:B------:R-:W-:Y:S01]  /*1180*/  FMUL.FTZ R3, R3, UR5 ;  /* 0x0000000503037c20 */ /* 0x000fe20008410000 */
[----:B------:R-:W-:Y:S01]  /*1190*/  FSETP.GTU.FTZ.AND P0, PT, R0, UR4, PT ;  /* 0x0000000400007c0b */ /* 0x000fe2000bf1c000 */
[----:B------:R-:W-:-:S03]  /*11a0*/  HADD2.F32 R0, -RZ, R8.H0_H0 ;  /* 0x20000008ff007230 */ /* 0x000fc60000004100 */
        /* <DEDUP_REMOVED lines=14> */
.L_x_13906:
        /* <DEDUP_REMOVED lines=12> */
.L_x_13907:
        /* <DEDUP_REMOVED lines=42> */
.L_x_13905:
        /* <DEDUP_REMOVED lines=22> */
.L_x_13909:
        /* <DEDUP_REMOVED lines=12> */
.L_x_13910:
        /* <DEDUP_REMOVED lines=42> */
.L_x_13908:
        /* <DEDUP_REMOVED lines=22> */
.L_x_13912:
        /* <DEDUP_REMOVED lines=12> */
.L_x_13913:
        /* <DEDUP_REMOVED lines=42> */
.L_x_13911:
        /* <DEDUP_REMOVED lines=22> */
.L_x_13915:
        /* <DEDUP_REMOVED lines=12> */
.L_x_13916:
        /* <DEDUP_REMOVED lines=42> */
.L_x_13914:
        /* <DEDUP_REMOVED lines=22> */
.L_x_13918:
        /* <DEDUP_REMOVED lines=12> */
.L_x_13919:
        /* <DEDUP_REMOVED lines=42> */
.L_x_13917:
        /* <DEDUP_REMOVED lines=23> */
.L_x_13921:
        /* <DEDUP_REMOVED lines=12> */
.L_x_13922:
        /* <DEDUP_REMOVED lines=42> */
.L_x_13920:
        /* <DEDUP_REMOVED lines=9> */
[----:B------:R-:W-:-:S03]  /*2e50*/  IMAD.MOV.U32 R4, RZ, RZ, R74 ;  /* 0x000000ffff047224 */ /* 0x000fc600078e004a */
        /* <DEDUP_REMOVED lines=13> */
.L_x_13924:
        /* <DEDUP_REMOVED lines=14> */
.L_x_13925:
        /* <DEDUP_REMOVED lines=42> */
.L_x_13923:
        /* <DEDUP_REMOVED lines=15> */
.L_x_13902:
        /* <DEDUP_REMOVED lines=15> */
.L_x_13928:
        /* <DEDUP_REMOVED lines=12> */
.L_x_13929:
        /* <DEDUP_REMOVED lines=41> */
[----:B------:R-:W-:-:S07]  /*37e0*/  HFMA2 R8, -RZ, RZ, 0, 0 ;  /* 0x00000000ff087431 */ /* 0x000fce00000001ff */
.L_x_13927:
[----:B------:R-:W-:Y:S01]  /*37f0*/  I2FP.F32.U32 R0, R0 ;  /* 0x0000000000007245 */ /* 0x000fe20000201000 */
[----:B-----5:R-:W-:Y:S01]  /*3800*/  HADD2.F32 R3, -RZ, R4.H0_H0 ;  /* 0x20000004ff037230 */ /* 0x020fe20000004100 */
[----:B------:R-:W-:Y:S01]  /*3810*/  ISETP.NE.AND P1, PT, R8, 0x1, PT ;  /* 0x000000010800780c */ /* 0x000fe20003f25270 */
[----:B------:R-:W-:Y:S01]  /*3820*/  UMOV UR4, UR8 ;  /* 0x0000000800047c82 */ /* 0x000fe20008000000 */
[----:B------:R-:W-:Y:S01]  /*3830*/  UMOV UR5, UR9 ;  /* 0x0000000900057c82 */ /* 0x000fe20008000000 */
[----:B------:R-:W-:Y:S01]  /*3840*/  FFMA.FTZ R0, R0, R79, 1.1641532182693481445e-10 ;  /* 0x2f00000000007423 */ /* 0x000fe2000001004f */
[----:B------:R-:W-:Y:S01]  /*3850*/  FMUL.FTZ R3, R3, UR6 ;  /* 0x0000000603037c20 */ /* 0x000fe20008410000 */
[----:B------:R-:W-:-:S03]  /*3860*/  IMAD.MOV.U32 R9, RZ, RZ, 0x2 ;  /* 0x00000002ff097424 */ /* 0x000fc600078e00ff */
        /* <DEDUP_REMOVED lines=15> */
.L_x_13931:
        /* <DEDUP_REMOVED lines=12> */
.L_x_13932:
        /* <DEDUP_REMOVED lines=42> */
.L_x_13930:
[----:B------:R-:W-:Y:S01]  /*3cc0*/  ISETP.NE.AND P2, PT, R9, 0x1, PT ;  /* 0x000000010900780c */ /* 0x000fe20003f45270 */
[----:B------:R-:W-:Y:S01]  /*3cd0*/  HADD2.F32 R4, -RZ, R4.H1_H1 ;  /* 0x30000004ff047230 */ /* 0x000fe20000004100 */
[----:B------:R-:W-:Y:S02]  /*3ce0*/  I2FP.F32.U32 R8, R3 ;  /* 0x0000000300087245 */ /* 0x000fe40000201000 */
[----:B------:R-:W-:Y:S02]  /*3cf0*/  MOV R3, R74 ;  /* 0x0000004a00037202 */ /* 0x000fe40000000f00 */
[----:B------:R-:W-:Y:S01]  /*3d00*/  FMUL.FTZ R4, R4, UR6 ;  /* 0x0000000604047c20 */ /* 0x000fe20008410000 */
[----:B------:R-:W-:-:S03]  /*3d10*/  FFMA.FTZ R8, R8, R79, 1.1641532182693481445e-10 ;  /* 0x2f00000008087423 */ /* 0x000fc6000001004f */
[----:B------:R-:W-:Y:S02]  /*3d20*/  FMUL.FTZ R4, R4, UR5 ;  /* 0x0000000504047c20 */ /* 0x000fe40008410000 */
[----:B------:R-:W-:Y:S01]  /*3d30*/  FSETP.GTU.FTZ.AND P1, PT, R8, UR4, PT ;  /* 0x0000000408007c0b */ /* 0x000fe2000bf3c000 */
[----:B------:R-:W-:-:S03]  /*3d40*/  IMAD.MOV.U32 R8, RZ, RZ, 0x2 ;  /* 0x00000002ff087424 */ /* 0x000fc600078e00ff */
        /* <DEDUP_REMOVED lines=11> */
.L_x_13934:
        /* <DEDUP_REMOVED lines=12> */
.L_x_13935:
        /* <DEDUP_REMOVED lines=42> */
.L_x_13933:
        /* <DEDUP_REMOVED lines=20> */
.L_x_13937:
        /* <DEDUP_REMOVED lines=12> */
.L_x_13938:
        /* <DEDUP_REMOVED lines=42> */
.L_x_13936:
        /* <DEDUP_REMOVED lines=20> */
.L_x_13940:
        /* <DEDUP_REMOVED lines=12> */
.L_x_13941:
        /* <DEDUP_REMOVED lines=42> */
.L_x_13939:
        /* <DEDUP_REMOVED lines=20> */
.L_x_13943:
        /* <DEDUP_REMOVED lines=12> */
.L_x_13944:
        /* <DEDUP_REMOVED lines=42> */
.L_x_13942:
[----:B------:R-:W-:Y:S01]  /*4f40*/  I2FP.F32.U32 R4, R3 ;  /* 0x0000000300047245 */ /* 0x000fe20000201000 */
[----:B------:R-:W-:Y:S01]  /*4f50*/  HADD2.F32 R6, -RZ, R6.H1_H1 ;  /* 0x30000006ff067230 */ /* 0x000fe20000004100 */
        /* <DEDUP_REMOVED lines=18> */
.L_x_13946:
        /* <DEDUP_REMOVED lines=12> */
.L_x_13947:
        /* <DEDUP_REMOVED lines=42> */
.L_x_13945:
        /* <DEDUP_REMOVED lines=20> */
.L_x_13949:
        /* <DEDUP_REMOVED lines=14> */
.L_x_13950:
        /* <DEDUP_REMOVED lines=42> */
.L_x_13948:
        /* <DEDUP_REMOVED lines=12> */
.L_x_13926:
        /* <DEDUP_REMOVED lines=9> */
[----:B------:R-:W-:Y:S01]  /*59f0*/  LOP3.LUT R10, R10, R11, R9, 0xfe, !PT ;  /* 0x0000000b0a0a7212 */ /* 0x000fe200078efe09 */
[----:B------:R-:W-:Y:S01]  /*5a00*/  VIADD R11, R20, 0x80 ;  /* 0x00000080140b7836 */ /* 0x000fe20000000000 */
[----:B------:R-:W-:Y:S02]  /*5a10*/  LOP3.LUT R0, R0, R8, R3, 0xfe, !PT ;  /* 0x0000000800007212 */ /* 0x000fe400078efe03 */
[----:B------:R-:W-:Y:S01]  /*5a20*/  SEL R9, RZ, 0x1, !P3 ;  /* 0x00000001ff097807 */ /* 0x000fe20005800000 */
[----:B------:R-:W-:Y:S01]  /*5a30*/  IMAD.WIDE.U32 R48, R11, 0x10, R76 ;  /* 0x000000100b307825 */ /* 0x000fe200078e004c */
[----:B------:R-:W-:Y:S02]  /*5a40*/  SEL R3, RZ, 0x1, !P6 ;  /* 0x00000001ff037807 */ /* 0x000fe40007000000 */
[----:B------:R-:W-:Y:S01]  /*5a50*/  LOP3.LUT R9, R10, R9, RZ, 0xfc, !PT ;  /* 0x000000090a097212 */ /* 0x000fe200078efcff */
[----:B0-----:R-:W-:Y:S01]  /*5a60*/  IMAD.WIDE.U32 R52, R20, 0x10, R104 ;  /* 0x0000001014347825 */ /* 0x001fe200078e0068 */
[----:B------:R-:W-:-:S04]  /*5a70*/  LOP3.LUT R8, R0, R3, RZ, 0xfc, !PT ;  /* 0x0000000300087212 */ /* 0x000fc800078efcff */
[----:B------:R0:W-:Y:S01]  /*5a80*/  STG.E.128 desc[UR10][R52.64], R4 ;  /* 0x0000000434007986 */ /* 0x0001e2000c101d0a */
        /* <DEDUP_REMOVED lines=22> */
.L_x_13953:
        /* <DEDUP_REMOVED lines=12> */
.L_x_13954:
        /* <DEDUP_REMOVED lines=42> */
.L_x_13952:
[----:B------:R-:W-:Y:S01]  /*5f50*/  I2FP.F32.U32 R2, R4 ;  /* 0x0000000400027245 */ /* 0x000fe20000201000 */
[----:B-----5:R-:W-:Y:S01]  /*5f60*/  HADD2.F32 R4, -RZ, R48.H0_H0 ;  /* 0x20000030ff047230 */ /* 0x020fe20000004100 */
        /* <DEDUP_REMOVED lines=21> */
.L_x_13956:
        /* <DEDUP_REMOVED lines=12> */
.L_x_13957:
        /* <DEDUP_REMOVED lines=42> */
.L_x_13955:
[----:B------:R-:W-:Y:S01]  /*6420*/  I2FP.F32.U32 R4, R5 ;  /* 0x0000000500047245 */ /* 0x000fe20000201000 */
[----:B------:R-:W-:Y:S01]  /*6430*/  HADD2.F32 R48, -RZ, R48.H1_H1 ;  /* 0x30000030ff307230 */ /* 0x000fe20000004100 */
[----:B------:R-:W-:Y:S01]  /*6440*/  ISETP.NE.AND P1, PT, R6, 0x1, PT ;  /* 0x000000010600780c */ /* 0x000fe20003f25270 */
[----:B------:R-:W-:Y:S01]  /*6450*/  HADD2.F32 R52, -RZ, R52.H1_H1 ;  /* 0x30000034ff347230 */ /* 0x000fe20000004100 */
        /* <DEDUP_REMOVED lines=18> */
.L_x_13959:
        /* <DEDUP_REMOVED lines=12> */
.L_x_13960:
        /* <DEDUP_REMOVED lines=42> */
.L_x_13958:
        /* <DEDUP_REMOVED lines=22> */
.L_x_13962:
        /* <DEDUP_REMOVED lines=12> */
.L_x_13963:
        /* <DEDUP_REMOVED lines=42> */
.L_x_13961:
[----:B------:R-:W-:Y:S01]  /*6da0*/  I2FP.F32.U32 R4, R3 ;  /* 0x0000000300047245 */ /* 0x000fe20000201000 */
[----:B------:R-:W-:Y:S01]  /*6db0*/  HADD2.F32 R49, -RZ, R49.H1_H1 ;  /* 0x30000031ff317230 */ /* 0x000fe20000004100 */
[----:B------:R-:W-:Y:S01]  /*6dc0*/  ISETP.NE.AND P3, PT, R6, 0x1, PT ;  /* 0x000000010600780c */ /* 0x000fe20003f65270 */
[----:B------:R-:W-:Y:S02]  /*6dd0*/  IMAD.MOV.U32 R5, RZ, RZ, 0x2 ;  /* 0x00000002ff057424 */ /* 0x000fe400078e00ff */
[----:B------:R-:W-:Y:S01]  /*6de0*/  FFMA.FTZ R4, R4, R79, 1.1641532182693481445e-10 ;  /* 0x2f00000004047423 */ /* 0x000fe2000001004f */
[----:B------:R-:W-:Y:S01]  /*6df0*/  FMUL.FTZ R49, R49, UR6 ;  /* 0x0000000631317c20 */ /* 0x000fe20008410000 */
[----:B------:R-:W-:-:S03]  /*6e00*/  IMAD.MOV.U32 R3, RZ, RZ, R74 ;  /* 0x000000ffff037224 */ /* 0x000fc600078e004a */
[----:B------:R-:W-:Y:S01]  /*6e10*/  FMUL.FTZ R49, R49, UR5 ;  /* 0x0000000531317c20 */ /* 0x000fe20008410000 */
[----:B------:R-:W-:Y:S01]  /*6e20*/  FSETP.GTU.FTZ.AND P2, PT, R4, UR4, PT ;  /* 0x0000000404007c0b */ /* 0x000fe2000bf5c000 */
[----:B------:R-:W-:-:S03]  /*6e30*/  HADD2.F32 R4, -RZ, R53.H1_H1 ;  /* 0x30000035ff047230 */ /* 0x000fc60000004100 */
        /* <DEDUP_REMOVED lines=12> */
.L_x_13965:
        /* <DEDUP_REMOVED lines=12> */
.L_x_13966:
        /* <DEDUP_REMOVED lines=42> */
.L_x_13964:
        /* <DEDUP_REMOVED lines=22> */
.L_x_13968:
        /* <DEDUP_REMOVED lines=12> */
.L_x_13969:
        /* <DEDUP_REMOVED lines=43> */
.L_x_13967:
[----:B------:R-:W-:Y:S01]  /*7730*/  I2FP.F32.U32 R4, R3 ;  /* 0x0000000300047245 */ /* 0x000fe20000201000 */
[----:B------:R-:W-:Y:S01]  /*7740*/  HADD2.F32 R50, -RZ, R50.H1_H1 ;  /* 0x30000032ff327230 */ /* 0x000fe20000004100 */
[----:B------:R-:W-:Y:S01]  /*7750*/  ISETP.NE.AND P5, PT, R48, 0x1, PT ;  /* 0x000000013000780c */ /* 0x000fe20003fa5270 */
[----:B------:R-:W-:Y:S02]  /*7760*/  HADD2.F32 R54, -RZ, R54.H1_H1 ;  /* 0x30000036ff367230 */ /* 0x000fe40000004100 */
[----:B------:R-:W-:Y:S01]  /*7770*/  FFMA.FTZ R4, R4, R79, 1.1641532182693481445e-10 ;  /* 0x2f00000004047423 */ /* 0x000fe2000001004f */
[----:B------:R-:W-:Y:S01]  /*7780*/  FMUL.FTZ R50, R50, UR6 ;  /* 0x0000000632327c20 */ /* 0x000fe20008410000 */
[----:B------:R-:W-:Y:S02]  /*7790*/  IMAD.MOV.U32 R49, RZ, RZ, 0x2 ;  /* 0x00000002ff317424 */ /* 0x000fe400078e00ff */
[----:B------:R-:W-:Y:S02]  /*77a0*/  IMAD.MOV.U32 R3, RZ, RZ, R74 ;  /* 0x000000ffff037224 */ /* 0x000fe400078e004a */
        /* <DEDUP_REMOVED lines=14> */
.L_x_13971:
        /* <DEDUP_REMOVED lines=12> */
.L_x_13972:
        /* <DEDUP_REMOVED lines=43> */
.L_x_13970:
        /* <DEDUP_REMOVED lines=22> */
.L_x_13974:
        /* <DEDUP_REMOVED lines=14> */
.L_x_13975:
        /* <DEDUP_REMOVED lines=43> */
.L_x_13973:
        /* <DEDUP_REMOVED lines=11> */
[----:B------:R-:W-:Y:S01]  /*81a0*/  FADD.FTZ R3, R51, R50 ;  /* 0x0000003233037221 */ /* 0x000fe20000010000 */
[----:B------:R-:W-:-:S04]  /*81b0*/  F2FP.F16.F32.PACK_AB R50, R5, R6 ;  /* 0x000000060532723e */ /* 0x000fc800000000ff */
[----:B------:R-:W-:Y:S01]  /*81c0*/  F2FP.F16.F32.PACK_AB R51, R3, R4 ;  /* 0x000000040333723e */ /* 0x000fe200000000ff */
[----:B------:R-:W-:Y:S06]  /*81d0*/  BRA `(.L_x_13976) ;  /* 0x0000002400747947 */ /* 0x000fec0003800000 */
.L_x_13951:
        /* <DEDUP_REMOVED lines=15> */
.L_x_13978:
        /* <DEDUP_REMOVED lines=12> */
.L_x_13979:
        /* <DEDUP_REMOVED lines=42> */
.L_x_13977:
[----:B------:R-:W-:Y:S01]  /*8630*/  I2FP.F32.U32 R2, R3 ;  /* 0x0000000300027245 */ /* 0x000fe20000201000 */
[----:B-----5:R-:W-:Y:S01]  /*8640*/  HADD2.F32 R3, -RZ, R48.H0_H0 ;  /* 0x20000030ff037230 */ /* 0x020fe20000004100 */
[----:B------:R-:W-:Y:S01]  /*8650*/  ISETP.NE.AND P1, PT, R4, 0x1, PT ;  /* 0x000000010400780c */ /* 0x000fe20003f25270 */
[----:B------:R-:W-:Y:S02]  /*8660*/  HFMA2 R5, -RZ, RZ, 0, 1.1920928955078125e-07 ;  /* 0x00000002ff057431 */ /* 0x000fe400000001ff */
        /* <DEDUP_REMOVED lines=17> */
.L_x_13981:
        /* <DEDUP_REMOVED lines=12> */
.L_x_13982:
        /* <DEDUP_REMOVED lines=42> */
.L_x_13980:
[----:B------:R-:W-:Y:S01]  /*8ae0*/  ISETP.NE.AND P2, PT, R5, 0x1, PT ;  /* 0x000000010500780c */ /* 0x000fe20003f45270 */
[----:B------:R-:W-:Y:S01]  /*8af0*/  HADD2.F32 R48, -RZ, R48.H1_H1 ;  /* 0x30000030ff307230 */ /* 0x000fe20000004100 */
[----:B------:R-:W-:Y:S01]  /*8b00*/  I2FP.F32.U32 R4, R3 ;  /* 0x0000000300047245 */ /* 0x000fe20000201000 */
[----:B------:R-:W-:Y:S02]  /*8b10*/  IMAD.MOV.U32 R6, RZ, RZ, 0x2 ;  /* 0x00000002ff067424 */ /* 0x000fe400078e00ff */
        /* <DEDUP_REMOVED lines=16> */
.L_x_13984:
        /* <DEDUP_REMOVED lines=12> */
.L_x_13985:
        /* <DEDUP_REMOVED lines=42> */
.L_x_13983:
        /* <DEDUP_REMOVED lines=20> */
.L_x_13987:
        /* <DEDUP_REMOVED lines=12> */
.L_x_13988:
        /* <DEDUP_REMOVED lines=42> */
.L_x_13986:
        /* <DEDUP_REMOVED lines=20> */
.L_x_13990:
        /* <DEDUP_REMOVED lines=12> */
.L_x_13991:
        /* <DEDUP_REMOVED lines=42> */
.L_x_13989:
        /* <DEDUP_REMOVED lines=20> */
.L_x_13993:
        /* <DEDUP_REMOVED lines=12> */
.L_x_13994:
        /* <DEDUP_REMOVED lines=43> */
.L_x_13992:
        /* <DEDUP_REMOVED lines=20> */
.L_x_13996:
        /* <DEDUP_REMOVED lines=12> */
.L_x_13997:
        /* <DEDUP_REMOVED lines=43> */
.L_x_13995:
        /* <DEDUP_REMOVED lines=9> */
[----:B------:R-:W-:Y:S02]  /*a2b0*/  MOV R3, R74 ;  /* 0x0000004a00037202 */ /* 0x000fe40000000f00 */
        /* <DEDUP_REMOVED lines=10> */
.L_x_13999:
        /* <DEDUP_REMOVED lines=14> */
.L_x_14000:
        /* <DEDUP_REMOVED lines=43> */
.L_x_13998:
        /* <DEDUP_REMOVED lines=12> */
.L_x_13976:
        /* <DEDUP_REMOVED lines=39> */
.L_x_14003:
        /* <DEDUP_REMOVED lines=12> */
.L_x_14004:
        /* <DEDUP_REMOVED lines=43> */
.L_x_14002:
        /* <DEDUP_REMOVED lines=12> */
[----:B------:R-:W-:Y:S01]  /*ae50*/  IMAD.MOV.U32 R59, RZ, RZ, 0x2 ;  /* 0x00000002ff3b7424 */ /* 0x000fe200078e00ff */
[----:B------:R-:W-:Y:S01]  /*ae60*/  P2R R64, PR, RZ, 0x1 ;  /* 0x00000001ff407803 */ /* 0x000fe20000000000 */
        /* <DEDUP_REMOVED lines=9> */
.L_x_14006:
        /* <DEDUP_REMOVED lines=12> */
.L_x_14007:
        /* <DEDUP_REMOVED lines=43> */
.L_x_14005:
[----:B------:R-:W-:Y:S01]  /*b270*/  I2FP.F32.U32 R58, R57 ;  /* 0x00000039003a7245 */ /* 0x000fe20000201000 */
[----:B------:R-:W-:Y:S01]  /*b280*/  HADD2.F32 R48, -RZ, R48.H1_H1 ;  /* 0x30000030ff307230 */ /* 0x000fe20000004100 */
[----:B------:R-:W-:Y:S01]  /*b290*/  ISETP.NE.AND P1, PT, R59, 0x1, PT ;  /* 0x000000013b00780c */ /* 0x000fe20003f25270 */
[----:B------:R-:W-:Y:S02]  /*b2a0*/  HADD2.F32 R57, -RZ, R52.H1_H1 ;  /* 0x30000034ff397230 */ /* 0x000fe40000004100 */
[----:B------:R-:W-:Y:S02]  /*b2b0*/  HFMA2 R60, -RZ, RZ, 0, 1.1920928955078125e-07 ;  /* 0x00000002ff3c7431 */ /* 0x000fe400000001ff */
[----:B------:R-:W-:Y:S01]  /*b2c0*/  FFMA.FTZ R58, R58, R79, 1.1641532182693481445e-10 ;  /* 0x2f0000003a3a7423 */ /* 0x000fe2000001004f */
[----:B------:R-:W-:Y:S01]  /*b2d0*/  FMUL.FTZ R48, R48, UR6 ;  /* 0x0000000630307c20 */ /* 0x000fe20008410000 */
[----:B------:R-:W-:-:S03]  /*b2e0*/  IMAD.MOV.U32 R52, RZ, RZ, R74 ;  /* 0x000000ffff347224 */ /* 0x000fc600078e004a */
[----:B------:R-:W-:Y:S01]  /*b2f0*/  FMUL.FTZ R48, R48, UR5 ;  /* 0x0000000530307c20 */ /* 0x000fe20008410000 */
[----:B------:R-:W-:-:S04]  /*b300*/  FSETP.GTU.FTZ.AND P0, PT, R58, UR4, PT ;  /* 0x000000043a007c0b */ /* 0x000fc8000bf1c000 */
        /* <DEDUP_REMOVED lines=13> */
.L_x_14009:
        /* <DEDUP_REMOVED lines=12> */
.L_x_14010:
        /* <DEDUP_REMOVED lines=43> */
.L_x_14008:
        /* <DEDUP_REMOVED lines=23> */
.L_x_14012:
        /* <DEDUP_REMOVED lines=12> */
.L_x_14013:
        /* <DEDUP_REMOVED lines=43> */
.L_x_14011:
        /* <DEDUP_REMOVED lines=8> */
[----:B------:R-:W-:Y:S02]  /*bcb0*/  HADD2.F32 R60, -RZ, R53.H1_H1 ;  /* 0x30000035ff3c7230 */ /* 0x000fe40000004100 */
        /* <DEDUP_REMOVED lines=14> */
.L_x_14015:
        /* <DEDUP_REMOVED lines=12> */
.L_x_14016:
        /* <DEDUP_REMOVED lines=43> */
.L_x_14014:
[----:B------:R-:W-:Y:S01]  /*c110*/  I2FP.F32.U32 R60, R53 ;  /* 0x00000035003c7245 */ /* 0x000fe20000201000 */
[----:B------:R-:W-:Y:S01]  /*c120*/  HADD2.F32 R53, -RZ, R50.H0_H0 ;  /* 0x20000032ff357230 */ /* 0x000fe20000004100 */
[----:B------:R-:W-:Y:S02]  /*c130*/  ISETP.NE.AND P4, PT, R62, 0x1, PT ;  /* 0x000000013e00780c */ /* 0x000fe40003f85270 */
[----:B------:R-:W-:Y:S01]  /*c140*/  MOV R63, 0x2 ;  /* 0x00000002003f7802 */ /* 0x000fe20000000f00 */
        /* <DEDUP_REMOVED lines=18> */
.L_x_14018:
        /* <DEDUP_REMOVED lines=12> */
.L_x_14019:
        /* <DEDUP_REMOVED lines=42> */
.L_x_14017:
        /* <DEDUP_REMOVED lines=23> */
.L_x_14021:
        /* <DEDUP_REMOVED lines=12> */
.L_x_14022:
        /* <DEDUP_REMOVED lines=42> */
.L_x_14020:
        /* <DEDUP_REMOVED lines=23> */
.L_x_14024:
        /* <DEDUP_REMOVED lines=14> */
.L_x_14025:
        /* <DEDUP_REMOVED lines=42> */
.L_x_14023:
        /* <DEDUP_REMOVED lines=15> */
.L_x_14001:
        /* <DEDUP_REMOVED lines=15> */
.L_x_14028:
        /* <DEDUP_REMOVED lines=12> */
.L_x_14029:
        /* <DEDUP_REMOVED lines=40> */
[----:B------:R-:W-:-:S07]  /*d4b0*/  IMAD.MOV.U32 R52, RZ, RZ, R0 ;  /* 0x000000ffff347224 */ /* 0x000fce00078e0000 */
.L_x_14027:
[----:B------:R-:W-:Y:S01]  /*d4c0*/  I2FP.F32.U32 R0, R52 ;  /* 0x0000003400007245 */ /* 0x000fe20000201000 */
[----:B-----5:R-:W-:Y:S01]  /*d4d0*/  HADD2.F32 R52, -RZ, R48.H0_H0 ;  /* 0x20000030ff347230 */ /* 0x020fe20000004100 */
        /* <DEDUP_REMOVED lines=19> */
.L_x_14031:
        /* <DEDUP_REMOVED lines=12> */
.L_x_14032:
        /* <DEDUP_REMOVED lines=43> */
.L_x_14030:
        /* <DEDUP_REMOVED lines=21> */
.L_x_14034:
        /* <DEDUP_REMOVED lines=12> */
.L_x_14035:
        /* <DEDUP_REMOVED lines=43> */
.L_x_14033:
[----:B------:R-:W-:Y:S01]  /*de40*/  I2FP.F32.U32 R52, R53 ;  /* 0x0000003500347245 */ /* 0x000fe20000201000 */
[----:B------:R-:W-:Y:S01]  /*de50*/  HADD2.F32 R53, -RZ, R49.H0_H0 ;  /* 0x20000031ff357230 */ /* 0x000fe20000004100 */
[----:B------:R-:W-:Y:S02]  /*de60*/  ISETP.NE.AND P3, PT, R54, 0x1, PT ;  /* 0x000000013600780c */ /* 0x000fe40003f65270 */
[----:B------:R-:W-:Y:S01]  /*de70*/  MOV R55, 0x2 ;  /* 0x0000000200377802 */ /* 0x000fe20000000f00 */
[----:B------:R-:W-:Y:S01]  /*de80*/  FFMA.FTZ R52, R52, R79, 1.1641532182693481445e-10 ;  /* 0x2f00000034347423 */ /* 0x000fe2000001004f */
[----:B------:R-:W-:-:S04]  /*de90*/  FMUL.FTZ R53, R53, UR6 ;  /* 0x0000000635357c20 */ /* 0x000fc80008410000 */
[----:B------:R-:W-:Y:S01]  /*dea0*/  FSETP.GTU.FTZ.AND P2, PT, R52, UR4, PT ;  /* 0x0000000434007c0b */ /* 0x000fe2000bf5c000 */
[----:B------:R-:W-:Y:S01]  /*deb0*/  FMUL.FTZ R52, R53, UR5 ;  /* 0x0000000535347c20 */ /* 0x000fe20008410000 */
[----:B------:R-:W-:Y:S02]  /*dec0*/  IMAD.MOV.U32 R53, RZ, RZ, R74 ;  /* 0x000000ffff357224 */ /* 0x000fe400078e004a */
[----:B------:R-:W-:Y:S02]  /*ded0*/  PLOP3.LUT P1, PT, P2, PT, PT, 0x8, 0x80 ;  /* 0x000000000080781c */ /* 0x000fe4000172e170 */
[----:B------:R-:W-:-:S04]  /*dee0*/  FSEL R52, R52, RZ, !P2 ;  /* 0x000000ff34347208 */ /* 0x000fc80005000000 */
        /* <DEDUP_REMOVED lines=10> */
.L_x_14037:
        /* <DEDUP_REMOVED lines=12> */
.L_x_14038:
        /* <DEDUP_REMOVED lines=43> */
.L_x_14036:
        /* <DEDUP_REMOVED lines=21> */
.L_x_14040:
        /* <DEDUP_REMOVED lines=12> */
.L_x_14041:
        /* <DEDUP_REMOVED lines=43> */
.L_x_14039:
[----:B------:R-:W-:Y:S01]  /*e7c0*/  I2FP.F32.U32 R54, R53 ;  /* 0x0000003500367245 */ /* 0x000fe20000201000 */
[----:B------:R-:W-:Y:S01]  /*e7d0*/  HADD2.F32 R53, -RZ, R50.H0_H0 ;  /* 0x20000032ff357230 */ /* 0x000fe20000004100 */
        /* <DEDUP_REMOVED lines=18> */
.L_x_14043:
        /* <DEDUP_REMOVED lines=12> */
.L_x_14044:
        /* <DEDUP_REMOVED lines=43> */
.L_x_14042:
[----:B------:R-:W-:Y:S01]  /*ec70*/  I2FP.F32.U32 R54, R53 ;  /* 0x0000003500367245 */ /* 0x000fe20000201000 */
[----:B------:R-:W-:Y:S01]  /*ec80*/  HADD2.F32 R50, -RZ, R50.H1_H1 ;  /* 0x30000032ff327230 */ /* 0x000fe20000004100 */
        /* <DEDUP_REMOVED lines=19> */
.L_x_14046:
        /* <DEDUP_REMOVED lines=12> */
.L_x_14047:
        /* <DEDUP_REMOVED lines=43> */
.L_x_14045:
[----:B------:R-:W-:Y:S01]  /*f130*/  I2FP.F32.U32 R54, R53 ;  /* 0x0000003500367245 */ /* 0x000fe20000201000 */
[----:B------:R-:W-:Y:S01]  /*f140*/  HADD2.F32 R53, -RZ, R51.H0_H0 ;  /* 0x20000033ff357230 */ /* 0x000fe20000004100 */
        /* <DEDUP_REMOVED lines=19> */
.L_x_14049:
        /* <DEDUP_REMOVED lines=14> */
.L_x_14050:
        /* <DEDUP_REMOVED lines=42> */
.L_x_14048:
        /* <DEDUP_REMOVED lines=12> */
.L_x_14026:
        /* <DEDUP_REMOVED lines=39> */
.L_x_14053:
        /* <DEDUP_REMOVED lines=12> */
.L_x_14054:
        /* <DEDUP_REMOVED lines=42> */
.L_x_14052:
        /* <DEDUP_REMOVED lines=23> */
.L_x_14056:
        /* <DEDUP_REMOVED lines=12> */
.L_x_14057:
        /* <DEDUP_REMOVED lines=42> */
.L_x_14055:
[----:B------:R-:W-:Y:S01]  /*10160*/  I2FP.F32.U32 R68, R67 ;  /* 0x0000004300447245 */ /* 0x000fe20000201000 */
[----:B------:R-:W-:Y:S01]  /*10170*/  HADD2.F32 R48, -RZ, R48.H1_H1 ;  /* 0x30000030ff307230 */ /* 0x000fe20000004100 */
[----:B------:R-:W-:Y:S01]  /*10180*/  ISETP.NE.AND P1, PT, R69, 0x1, PT ;  /* 0x000000014500780c */ /* 0x000fe20003f25270 */
[----:B------:R-:W-:Y:S01]  /*10190*/  HADD2.F32 R67, -RZ, R52.H1_H1 ;  /* 0x30000034ff437230 */ /* 0x000fe20000004100 */
        /* <DEDUP_REMOVED lines=19> */
.L_x_14059:
        /* <DEDUP_REMOVED lines=12> */
.L_x_14060:
        /* <DEDUP_REMOVED lines=42> */
.L_x_14058:
[----:B------:R-:W-:Y:S01]  /*10630*/  I2FP.F32.U32 R68, R67 ;  /* 0x0000004300447245 */ /* 0x000fe20000201000 */
[----:B------:R-:W-:Y:S01]  /*10640*/  HADD2.F32 R67, -RZ, R49.H0_H0 ;  /* 0x20000031ff437230 */ /* 0x000fe20000004100 */
[----:B------:R-:W-:Y:S02]  /*10650*/  ISETP.NE.AND P2, PT, R72, 0x1, PT ;  /* 0x000000014800780c */ /* 0x000fe40003f45270 */
        /* <DEDUP_REMOVED lines=19> */
.L_x_14062:
        /* <DEDUP_REMOVED lines=12> */
.L_x_14063:
        /* <DEDUP_REMOVED lines=42> */
.L_x_14061:
[----:B------:R-:W-:Y:S01]  /*10af0*/  I2FP.F32.U32 R72, R69 ;  /* 0x0000004500487245 */ /* 0x000fe20000201000 */
[----:B------:R-:W-:Y:S01]  /*10b00*/  HADD2.F32 R49, -RZ, R49.H1_H1 ;  /* 0x30000031ff317230 */ /* 0x000fe20000004100 */
[----:B------:R-:W-:Y:S02]  /*10b10*/  ISETP.NE.AND P3, PT, R68, 0x1, PT ;  /* 0x000000014400780c */ /* 0x000fe40003f65270 */
[----:B------:R-:W-:Y:S01]  /*10b20*/  MOV R69, R74 ;  /* 0x0000004a00457202 */ /* 0x000fe20000000f00 */
[----:B------:R-:W-:Y:S01]  /*10b30*/  FFMA.FTZ R72, R72, R79, 1.1641532182693481445e-10 ;  /* 0x2f00000048487423 */ /* 0x000fe2000001004f */
[----:B------:R-:W-:-:S04]  /*10b40*/  FMUL.FTZ R49, R49, UR6 ;  /* 0x0000000631317c20 */ /* 0x000fc80008410000 */
[----:B------:R-:W-:Y:S01]  /*10b50*/  FMUL.FTZ R49, R49, UR5 ;  /* 0x0000000531317c20 */ /* 0x000fe20008410000 */
[----:B------:R-:W-:Y:S01]  /*10b60*/  FSETP.GTU.FTZ.AND P2, PT, R72, UR4, PT ;  /* 0x0000000448007c0b */ /* 0x000fe2000bf5c000 */
[----:B------:R-:W-:-:S03]  /*10b70*/  HADD2.F32 R72, -RZ, R53.H1_H1 ;  /* 0x30000035ff487230 */ /* 0x000fc60000004100 */
        /* <DEDUP_REMOVED lines=14> */
.L_x_14065:
        /* <DEDUP_REMOVED lines=12> */
.L_x_14066:
        /* <DEDUP_REMOVED lines=42> */
.L_x_14064:
[----:B------:R-:W-:Y:S01]  /*10fc0*/  I2FP.F32.U32 R68, R69 ;  /* 0x0000004500447245 */ /* 0x000fe20000201000 */
[----:B------:R-:W-:Y:S01]  /*10fd0*/  HADD2.F32 R69, -RZ, R50.H0_H0 ;  /* 0x20000032ff457230 */ /* 0x000fe20000004100 */
[----:B------:R-:W-:Y:S01]  /*10fe0*/  ISETP.NE.AND P4, PT, R72, 0x1, PT ;  /* 0x000000014800780c */ /* 0x000fe20003f85270 */
[----:B------:R-:W-:Y:S02]  /*10ff0*/  HADD2.F32 R73, -RZ, R54.H0_H0 ;  /* 0x20000036ff497230 */ /* 0x000fe40000004100 */
        /* <DEDUP_REMOVED lines=18> */
.L_x_14068:
        /* <DEDUP_REMOVED lines=12> */
.L_x_14069:
        /* <DEDUP_REMOVED lines=42> */
.L_x_14067:
        /* <DEDUP_REMOVED lines=8> */
[----:B------:R-:W-:Y:S02]  /*11500*/  FSEL R50, R73, RZ, !P4 ;  /* 0x000000ff49327208 */ /* 0x000fe40006000000 */
[----:B------:R-:W-:Y:S02]  /*11510*/  PLOP3.LUT P4, PT, P4, PT, PT, 0x8, 0x80 ;  /* 0x000000000080781c */ /* 0x000fe4000278e170 */
[----:B------:R-:W-:Y:S01]  /*11520*/  MOV R73, 0x2 ;  /* 0x0000000200497802 */ /* 0x000fe20000000f00 */
        /* <DEDUP_REMOVED lines=12> */
.L_x_14071:
        /* <DEDUP_REMOVED lines=12> */
.L_x_14072:
        /* <DEDUP_REMOVED lines=42> */
.L_x_14070:
        /* <DEDUP_REMOVED lines=22> */
.L_x_14074:
        /* <DEDUP_REMOVED lines=14> */
.L_x_14075:
        /* <DEDUP_REMOVED lines=42> */
.L_x_14073:
        /* <DEDUP_REMOVED lines=15> */
.L_x_14051:
        /* <DEDUP_REMOVED lines=15> */
.L_x_14078:
        /* <DEDUP_REMOVED lines=12> */
.L_x_14079:
        /* <DEDUP_REMOVED lines=40> */
[----:B------:R-:W-:Y:S01]  /*12350*/  MOV R65, R52 ;  /* 0x0000003400417202 */ /* 0x000fe20000000f00 */
[----:B------:R-:W-:Y:S01]  /*12360*/  IMAD.MOV.U32 R52, RZ, RZ, R66 ;  /* 0x000000ffff347224 */ /* 0x000fe200078e0042 */
[----:B------:R-:W-:-:S07]  /*12370*/  LOP3.LUT R71, R54, UR38, R53, 0x96, !PT ;  /* 0x0000002636477c12 */ /* 0x000fce000f8e9635 */
.L_x_14077:
[----:B------:R-:W-:Y:S01]  /*12380*/  I2FP.F32.U32 R52, R52 ;  /* 0x0000003400347245 */ /* 0x000fe20000201000 */
[----:B-----5:R-:W-:Y:S01]  /*12390*/  HADD2.F32 R53, -RZ, R48.H0_H0 ;  /* 0x20000030ff357230 */ /* 0x020fe20000004100 */
        /* <DEDUP_REMOVED lines=20> */
.L_x_14081:
        /* <DEDUP_REMOVED lines=12> */
.L_x_14082:
        /* <DEDUP_REMOVED lines=42> */
.L_x_14080:
        /* <DEDUP_REMOVED lines=21> */
.L_x_14084:
        /* <DEDUP_REMOVED lines=12> */
.L_x_14085:
        /* <DEDUP_REMOVED lines=42> */
.L_x_14083:
        /* <DEDUP_REMOVED lines=20> */
.L_x_14087:
        /* <DEDUP_REMOVED lines=12> */
.L_x_14088:
        /* <DEDUP_REMOVED lines=42> */
.L_x_14086:
[----:B------:R-:W-:Y:S01]  /*13190*/  I2FP.F32.U32 R54, R53 ;  /* 0x0000003500367245 */ /* 0x000fe20000201000 */
[----:B------:R-:W-:Y:S01]  /*131a0*/  HADD2.F32 R49, -RZ, R49.H1_H1 ;  /* 0x30000031ff317230 */ /* 0x000fe20000004100 */
        /* <DEDUP_REMOVED lines=19> */
.L_x_14090:
        /* <DEDUP_REMOVED lines=12> */
.L_x_14091:
        /* <DEDUP_REMOVED lines=42> */
.L_x_14089:
[----:B------:R-:W-:Y:S01]  /*13640*/  ISETP.NE.AND P5, PT, R69, 0x1, PT ;  /* 0x000000014500780c */ /* 0x000fe20003fa5270 */
[----:B------:R-:W-:Y:S01]  /*13650*/  HADD2.F32 R68, -RZ, R50.H0_H0 ;  /* 0x20000032ff447230 */ /* 0x000fe20000004100 */
[----:B------:R-:W-:Y:S01]  /*13660*/  I2FP.F32.U32 R54, R54 ;  /* 0x0000003600367245 */ /* 0x000fe20000201000 */
[----:B------:R-:W-:-:S03]  /*13670*/  HFMA2 R73, -RZ, RZ, 0, 1.1920928955078125e-07 ;  /* 0x00000002ff497431 */ /* 0x000fc600000001ff */
[----:B------:R-:W-:Y:S01]  /*13680*/  FMUL.FTZ R68, R68, UR6 ;  /* 0x0000000644447c20 */ /* 0x000fe20008410000 */
[----:B------:R-:W-:-:S03]  /*13690*/  FFMA.FTZ R54, R54, R79, 1.1641532182693481445e-10 ;  /* 0x2f00000036367423 */ /* 0x000fc6000001004f */
[----:B------:R-:W-:Y:S02]  /*136a0*/  FMUL.FTZ R68, R68, UR5 ;  /* 0x0000000544447c20 */ /* 0x000fe40008410000 */
        /* <DEDUP_REMOVED lines=13> */
.L_x_14093:
        /* <DEDUP_REMOVED lines=12> */
.L_x_14094:
        /* <DEDUP_REMOVED lines=42> */
.L_x_14092:
[----:B------:R-:W-:Y:S01]  /*13ae0*/  I2FP.F32.U32 R54, R54 ;  /* 0x0000003600367245 */ /* 0x000fe20000201000 */
[----:B------:R-:W-:Y:S01]  /*13af0*/  HADD2.F32 R50, -RZ, R50.H1_H1 ;  /* 0x30000032ff327230 */ /* 0x000fe20000004100 */
        /* <DEDUP_REMOVED lines=19> */
.L_x_14096:
        /* <DEDUP_REMOVED lines=12> */
.L_x_14097:
        /* <DEDUP_REMOVED lines=42> */
.L_x_14095:
        /* <DEDUP_REMOVED lines=20> */
.L_x_14099:
        /* <DEDUP_REMOVED lines=14> */
.L_x_14100:
        /* <DEDUP_REMOVED lines=42> */
.L_x_14098:
        /* <DEDUP_REMOVED lines=12> */
.L_x_14076:
        /* <DEDUP_REMOVED lines=118> */
[----:B------:R-:W-:-:S04]  /*14c70*/  SEL R124, RZ, 0x100, !P4 ;  /* 0x00000100ff7c7807 */ /* 0x000fc80006000000 */
[----:B------:R-:W1:Y:S01]  /*14c80*/  SHFL.BFLY PT, R55, R76, 0x2, 0x1f ;  /* 0x0c401f004c377f89 */ /* 0x000e6200000e0000 */
[----:B------:R-:W-:Y:S02]  /*14c90*/  LOP3.LUT R106, R124, R106, R107, 0xfe, !PT ;  /* 0x0000006a7c6a7212 */ /* 0x000fe400078efe6b */
[----:B------:R-:W2:Y:S01]  /*14ca0*/  S2R R107, SR_TID.X ;  /* 0x00000000006b7919 */ /* 0x000ea20000002100 */
[----:B-1----:R-:W-:Y:S01]  /*14cb0*/  FADD.FTZ R125, R76, R55 ;  /* 0x000000374c7d7221 */ /* 0x002fe20000010000 */
[----:B------:R-:W-:-:S04]  /*14cc0*/  SEL R76, RZ, 0x10000, !P1 ;  /* 0x00010000ff4c7807 */ /* 0x000fc80004800000 */
[----:B------:R-:W1:Y:S02]  /*14cd0*/  SHFL.BFLY PT, R78, R125, 0x4, 0x1f ;  /* 0x0c801f007d4e7f89 */ /* 0x000e6400000e0000 */
[----:B-1----:R-:W-:Y:S01]  /*14ce0*/  FADD.FTZ R78, R125, R78 ;  /* 0x0000004e7d4e7221 */ /* 0x002fe20000010000 */
[----:B0-----:R-:W-:Y:S02]  /*14cf0*/  LOP3.LUT R125, R77, 0x1f, RZ, 0xc0, !PT ;  /* 0x0000001f4d7d7812 */ /* 0x001fe400078ec0ff */
[----:B------:R-:W-:Y:S02]  /*14d00*/  SEL R77, RZ, 0x100, !P0 ;  /* 0x00000100ff4d7807 */ /* 0x000fe40004000000 */
[----:B------:R-:W0:Y:S01]  /*14d10*/  SHFL.BFLY PT, R73, R78, 0x8, 0x1f ;  /* 0x0d001f004e497f89 */ /* 0x000e2200000e0000 */
[C---:B------:R-:W-:Y:S02]  /*14d20*/  ISETP.NE.AND P0, PT, R125.reuse, RZ, PT ;  /* 0x000000ff7d00720c */ /* 0x040fe40003f05270 */
[----:B------:R-:W-:Y:S01]  /*14d30*/  ISETP.GT.U32.AND P1, PT, R125, 0x3, PT ;  /* 0x000000037d00780c */ /* 0x000fe20003f24070 */
[----:B0-----:R-:W-:Y:S01]  /*14d40*/  FADD.FTZ R73, R78, R73 ;  /* 0x000000494e497221 */ /* 0x001fe20000010000 */
[----:B------:R-:W-:-:S02]  /*14d50*/  SEL R78, RZ, 0x1000000, !P2 ;  /* 0x01000000ff4e7807 */ /* 0x000fc40005000000 */
[----:B------:R-:W-:Y:S02]  /*14d60*/  PLOP3.LUT P2, PT, PT, PT, UP3, 0x40, 0x4 ;  /* 0x000000000004781c */ /* 0x000fe40003f4e838 */
[----:B------:R-:W-:Y:S01]  /*14d70*/  LOP3.LUT R78, R77, R78, R76, 0xfe, !PT ;  /* 0x0000004e4d4e7212 */ /* 0x000fe200078efe4c */
[----:B------:R-:W-:Y:S01]  /*14d80*/  IMAD.WIDE.U32 R76, R64, 0x10, R104 ;  /* 0x00000010404c7825 */ /* 0x000fe200078e0068 */
[----:B------:R-:W0:Y:S01]  /*14d90*/  SHFL.BFLY PT, R55, R73, 0x10, 0x1f ;  /* 0x0e001f0049377f89 */ /* 0x000e2200000e0000 */
[----:B------:R-:W-:Y:S02]  /*14da0*/  SEL R104, RZ, 0x1, !P6 ;  /* 0x00000001ff687807 */ /* 0x000fe40007000000 */
[----:B------:R-:W-:Y:S01]  /*14db0*/  SEL R105, RZ, 0x1, !P3 ;  /* 0x00000001ff697807 */ /* 0x000fe20005800000 */
[----:B------:R1:W-:Y:S02]  /*14dc0*/  STG.E.128 desc[UR10][R76.64], R48 ;  /* 0x000000304c007986 */ /* 0x0003e4000c101d0a */
[----:B-1----:R-:W1:Y:S01]  /*14dd0*/  LDC.64 R76, c[0x0][0x3b0] ;  /* 0x0000ec00ff4c7b82 */ /* 0x002e620000000a00 */
[----:B------:R-:W-:Y:S01]  /*14de0*/  LOP3.LUT R48, R78, R104, RZ, 0xfc, !PT ;  /* 0x000000684e307212 */ /* 0x000fe200078efcff */
[----:B0-----:R-:W-:Y:S01]  /*14df0*/  FADD.FTZ R73, R73, R55 ;  /* 0x0000003749497221 */ /* 0x001fe20000010000 */
[----:B--2---:R-:W-:-:S02]  /*14e00*/  @!P0 SHF.R.U32.HI R78, RZ, 0x2, R107 ;  /* 0x00000002ff4e8819 */ /* 0x004fc4000001166b */
[----:B------:R-:W-:Y:S01]  /*14e10*/  LOP3.LUT R49, R106, R105, RZ, 0xfc, !PT ;  /* 0x000000696a317212 */ /* 0x000fe200078efcff */
[----:B------:R-:W-:Y:S01]  /*14e20*/  IMAD.MOV.U32 R106, RZ, RZ, RZ ;  /* 0x000000ffff6a7224 */ /* 0x000fe200078e00ff */
[----:B------:R-:W-:Y:S02]  /*14e30*/  @!P0 LOP3.LUT R104, R78, 0x18, RZ, 0xc0, !PT ;  /* 0x000000184e688812 */ /* 0x000fe400078ec0ff */
[----:B------:R-:W-:Y:S02]  /*14e40*/  @!P1 LEA R107, R125, UR4, 0x3 ;  /* 0x000000047d6b9c11 */ /* 0x000fe4000f8e18ff */
[----:B------:R-:W-:Y:S01]  /*14e50*/  @!P1 MOV R106, 0x400 ;  /* 0x00000400006a9802 */ /* 0x000fe20000000f00 */
[----:B------:R0:W-:Y:S04]  /*14e60*/  @!P0 STS.64 [R104+UR4], R72 ;  /* 0x0000004868008988 */ /* 0x0001e80008000a04 */
[----:B------:R-:W2:Y:S01]  /*14e70*/  SHFL.DOWN PT, R125, R106, 0x2, 0x1f ;  /* 0x08401f006a7d7f89 */ /* 0x000ea200000e0000 */
[----:B-1----:R-:W-:Y:S01]  /*14e80*/  IMAD.WIDE.U32 R50, R64, 0x8, R76 ;  /* 0x0000000840327825 */ /* 0x002fe200078e004c */
[----:B------:R-:W-:Y:S01]  /*14e90*/  CS2R R76, SRZ ;  /* 0x00000000004c7805 */ /* 0x000fe2000001ff00 */
[----:B0-----:R-:W0:Y:S03]  /*14ea0*/  S2R R104, SR_TID.X ;  /* 0x0000000000687919 */ /* 0x001e260000002100 */
[----:B------:R1:W-:Y:S01]  /*14eb0*/  STG.E.64 desc[UR10][R50.64], R48 ;  /* 0x0000003032007986 */ /* 0x0003e2000c101b0a */
[----:B------:R-:W-:Y:S01]  /*14ec0*/  BAR.SYNC.DEFER_BLOCKING 0x0 ;  /* 0x0000000000007b1d */ /* 0x000fe20000010000 */
[----:B--2---:R-:W-:Y:S01]  /*14ed0*/  IMAD.IADD R105, R125, 0x1, R106 ;  /* 0x000000017d697824 */ /* 0x004fe200078e026a */
[----:B-1----:R-:W-:-:S04]  /*14ee0*/  I2FP.F32.S32 R50, R125 ;  /* 0x0000007d00327245 */ /* 0x002fc80000201400 */
[----:B------:R-:W1:Y:S01]  /*14ef0*/  SHFL.DOWN PT, R48, R105, 0x1, 0x1f ;  /* 0x08201f0069307f89 */ /* 0x000e6200000e0000 */
[----:B------:R-:W-:Y:S02]  /*14f00*/  I2FP.F32.S32 R55, R105 ;  /* 0x0000006900377245 */ /* 0x000fe40000201400 */
[----:B------:R-:W-:Y:S02]  /*14f10*/  I2FP.F32.U32 R51, R106 ;  /* 0x0000006a00337245 */ /* 0x000fe40000201000 */
[----:B------:R-:W2:Y:S01]  /*14f20*/  MUFU.RCP R49, R55 ;  /* 0x0000003700317308 */ /* 0x000ea20000001000 */
[----:B------:R-:W3:Y:S01]  /*14f30*/  @!P1 LDS.64 R76, [R107] ;  /* 0x000000006b4c9984 */ /* 0x000ee20000000a00 */
[----:B0-----:R-:W-:Y:S02]  /*14f40*/  ISETP.NE.AND P0, PT, R104, RZ, PT ;  /* 0x000000ff6800720c */ /* 0x001fe40003f05270 */
[----:B------:R-:W-:Y:S02]  /*14f50*/  PLOP3.LUT P1, PT, PT, PT, UP3, 0x40, 0x4 ;  /* 0x000000000004781c */ /* 0x000fe40003f2e838 */
[----:B-1----:R-:W-:Y:S01]  /*14f60*/  IADD3 R105, PT, PT, R105, R48, RZ ;  /* 0x0000003069697210 */ /* 0x002fe20007ffe0ff */
[----:B---3--:R-:W0:Y:S04]  /*14f70*/  SHFL.DOWN PT, R124, R76, 0x2, 0x1f ;  /* 0x08401f004c7c7f89 */ /* 0x008e2800000e0000 */
[----:B------:R-:W1:Y:S01]  /*14f80*/  SHFL.DOWN PT, R78, R77, 0x2, 0x1f ;  /* 0x08401f004d4e7f89 */ /* 0x000e6200000e0000 */
[C---:B0-----:R-:W-:Y:S01]  /*14f90*/  FMUL.FTZ R72, R124.reuse, R50 ;  /* 0x000000327c487220 */ /* 0x041fe20000410000 */
[----:B------:R-:W-:-:S03]  /*14fa0*/  FADD.FTZ R124, -R124, R76 ;  /* 0x0000004c7c7c7221 */ /* 0x000fc60000010100 */
[----:B------:R-:W-:Y:S01]  /*14fb0*/  FFMA.FTZ R72, R51, R76, R72 ;  /* 0x0000004c33487223 */ /* 0x000fe20000010048 */
[----:B------:R-:W-:Y:S01]  /*14fc0*/  FMUL.FTZ R124, R124, R124 ;  /* 0x0000007c7c7c7220 */ /* 0x000fe20000410000 */
[----:B-1----:R-:W-:Y:S01]  /*14fd0*/  FADD.FTZ R78, R78, R77 ;  /* 0x0000004d4e4e7221 */ /* 0x002fe20000010000 */
[----:B------:R-:W-:Y:S01]  /*14fe0*/  I2FP.F32.S32 R76, R48 ;  /* 0x00000030004c7245 */ /* 0x000fe20000201400 */
[----:B--2---:R-:W-:Y:S01]  /*14ff0*/  FMUL.FTZ R72, R49, R72 ;  /* 0x0000004831487220 */ /* 0x004fe20000410000 */
[----:B------:R-:W-:Y:S01]  /*15000*/  FMUL.FTZ R73, R124, R51 ;  /* 0x000000337c497220 */ /* 0x000fe20000410000 */
[----:B------:R-:W-:Y:S01]  /*15010*/  IMAD.U32 R77, RZ, RZ, UR18 ;  /* 0x00000012ff4d7e24 */ /* 0x000fe2000f8e00ff */
[----:B------:R-:W0:Y:S02]  /*15020*/  LDC.64 R124, c[0x0][0x428] ;  /* 0x00010a00ff7c7b82 */ /* 0x000e240000000a00 */
[----:B------:R-:W1:Y:S01]  /*15030*/  SHFL.DOWN PT, R51, R72, 0x1, 0x1f ;  /* 0x08201f0048337f89 */ /* 0x000e6200000e0000 */
[----:B------:R-:W-:-:S04]  /*15040*/  FMUL.FTZ R50, R73, R50 ;  /* 0x0000003249327220 */ /* 0x000fc80000410000 */
[----:B------:R-:W-:Y:S01]  /*15050*/  FFMA.FTZ R50, R49, R50, R78 ;  /* 0x0000003231327223 */ /* 0x000fe2000001004e */
[----:B------:R-:W-:-:S04]  /*15060*/  I2FP.F32.S32 R49, R105 ;  /* 0x0000006900317245 */ /* 0x000fc80000201400 */
[----:B------:R-:W2:Y:S02]  /*15070*/  SHFL.DOWN PT, R73, R50, 0x1, 0x1f ;  /* 0x08201f0032497f89 */ /* 0x000ea400000e0000 */
[----:B------:R-:W3:Y:S01]  /*15080*/  MUFU.RCP R49, R49 ;  /* 0x0000003100317308 */ /* 0x000ee20000001000 */
[----:B-1----:R-:W-:Y:S01]  /*15090*/  FADD.FTZ R48, R72, -R51 ;  /* 0x8000003348307221 */ /* 0x002fe20000010000 */
[----:B------:R-:W-:-:S03]  /*150a0*/  FMUL.FTZ R78, R51, R76 ;  /* 0x0000004c334e7220 */ /* 0x000fc60000410000 */
[----:B------:R-:W-:Y:S01]  /*150b0*/  FMUL.FTZ R48, R48, R48 ;  /* 0x0000003030307220 */ /* 0x000fe20000410000 */
[C---:B------:R-:W-:Y:S01]  /*150c0*/  FFMA.FTZ R78, R55.reuse, R72, R78 ;  /* 0x00000048374e7223 */ /* 0x040fe2000001004e */
[----:B------:R-:W-:Y:S01]  /*150d0*/  MOV R72, UR18 ;  /* 0x0000001200487c02 */ /* 0x000fe20008000f00 */
[----:B------:R-:W-:Y:S01]  /*150e0*/  UIADD3 UR18, UPT, UPT, UR18, UR16, URZ ;  /* 0x0000001012127290 */ /* 0x000fe2000fffe0ff */
[----:B------:R-:W-:Y:S01]  /*150f0*/  FMUL.FTZ R48, R55, R48 ;  /* 0x0000003037307220 */ /* 0x000fe20000410000 */
[C---:B---3--:R-:W-:Y:S01]  /*15100*/  FMUL.FTZ R55, R49.reuse, R78 ;  /* 0x0000004e31377220 */ /* 0x048fe20000410000 */
[----:B--2---:R-:W-:Y:S01]  /*15110*/  FADD.FTZ R50, R50, R73 ;  /* 0x0000004932327221 */ /* 0x004fe20000010000 */
[----:B------:R-:W-:Y:S01]  /*15120*/  UISETP.GE.AND UP1, UPT, UR18, UR17, UPT ;  /* 0x000000111200728c */ /* 0x000fe2000bf26270 */
[----:B------:R-:W-:Y:S02]  /*15130*/  FMUL.FTZ R48, R48, R76 ;  /* 0x0000004c30307220 */ /* 0x000fe40000410000 */
[----:B------:R-:W1:Y:S01]  /*15140*/  LDC R76, c[0x0][0x448] ;  /* 0x00011200ff4c7b82 */ /* 0x000e620000000800 */
[----:B------:R-:W2:Y:S01]  /*15150*/  SHFL.IDX PT, R55, R55, RZ, 0x1f ;  /* 0x00001fff37377589 */ /* 0x000ea200000e0000 */
[----:B------:R-:W-:-:S05]  /*15160*/  FFMA.FTZ R50, R49, R48, R50 ;  /* 0x0000003031327223 */ /* 0x000fca0000010032 */
[----:B------:R-:W1:Y:S01]  /*15170*/  SHFL.IDX PT, R73, R50, RZ, 0x1f ;  /* 0x00001fff32497589 */ /* 0x000e6200000e0000 */
[----:B------:R-:W3:Y:S01]  /*15180*/  @!P0 LDC.64 R48, c[0x0][0x3c0] ;  /* 0x0000f000ff308b82 */ /* 0x000ee20000000a00 */
[----:B--2---:R-:W-:-:S05]  /*15190*/  FMUL.FTZ R51, R55, R55 ;  /* 0x0000003737337220 */ /* 0x004fca0000410000 */
[----:B------:R-:W-:Y:S01]  /*151a0*/  FSEL R51, R51, RZ, !P1 ;  /* 0x000000ff33337208 */ /* 0x000fe20004800000 */
[----:B-1----:R-:W-:Y:S01]  /*151b0*/  FFMA.FTZ R76, R73, UR20, R76 ;  /* 0x00000014494c7c23 */ /* 0x002fe2000801004c */
[----:B------:R-:W-:Y:S01]  /*151c0*/  FSEL R73, R55, RZ, P2 ;  /* 0x000000ff37497208 */ /* 0x000fe20001000000 */
[----:B---3--:R-:W-:-:S04]  /*151d0*/  @!P0 IMAD.WIDE R48, R77, 0x4, R48 ;  /* 0x000000044d308825 */ /* 0x008fc800078e0230 */
[----:B------:R-:W-:Y:S01]  /*151e0*/  FADD.FTZ R76, R76, R51 ;  /* 0x000000334c4c7221 */ /* 0x000fe20000010000 */
[C---:B------:R-:W-:Y:S01]  /*151f0*/  FADD.FTZ R77, -R73.reuse, R3 ;  /* 0x00000003494d7221 */ /* 0x040fe20000010100 */
[C---:B------:R-:W-:Y:S02]  /*15200*/  FADD.FTZ R104, -R73.reuse, R13 ;  /* 0x0000000d49687221 */ /* 0x040fe40000010100 */
        /* <DEDUP_REMOVED lines=15> */
[----:B------:R-:W-:Y:S01]  /*15300*/  FADD.FTZ R19, -R73, R19 ;  /* 0x0000001349137221 */ /* 0x000fe20000010100 */
[----:B0-----:R-:W-:-:S04]  /*15310*/  IMAD.WIDE.U32 R52, R11, 0x10, R124 ;  /* 0x000000100b347825 */ /* 0x001fc800078e007c */
[----:B------:R-:W-:Y:S01]  /*15320*/  FADD.FTZ R18, -R73, R18 ;  /* 0x0000001249127221 */ /* 0x000fe20000010100 */
[C---:B-1----:R-:W-:Y:S01]  /*15330*/  FMUL.FTZ R11, R3.reuse, R6 ;  /* 0x00000006030b7220 */ /* 0x042fe20000410000 */
[----:B------:R-:W-:Y:S01]  /*15340*/  FMUL.FTZ R15, R3, R15 ;  /* 0x0000000f030f7220 */ /* 0x000fe20000410000 */
[----:B------:R-:W-:Y:S01]  /*15350*/  FADD.FTZ R4, -R73, R4 ;  /* 0x0000000449047221 */ /* 0x000fe20000010100 */
[----:B------:R-:W-:Y:S01]  /*15360*/  FMUL.FTZ R14, R3, R14 ;  /* 0x0000000e030e7220 */ /* 0x000fe20000410000 */
[----:B------:R-:W-:Y:S01]  /*15370*/  FADD.FTZ R106, -R73, R12 ;  /* 0x0000000c496a7221 */ /* 0x000fe20000010100 */
[----:B------:R-:W-:Y:S01]  /*15380*/  FMUL.FTZ R19, R3, R19 ;  /* 0x0000001303137220 */ /* 0x000fe20000410000 */
[C---:B------:R-:W-:Y:S01]  /*15390*/  FADD.FTZ R17, -R73.reuse, R17 ;  /* 0x0000001149117221 */ /* 0x040fe20000010100 */
[----:B------:R-:W-:Y:S01]  /*153a0*/  FADD.FTZ R16, -R73, R16 ;  /* 0x0000001049107221 */ /* 0x000fe20000010100 */
[----:B--2---:R-:W-:-:S04]  /*153b0*/  IMAD.WIDE.U32 R54, R2, 0x10, R124 ;  /* 0x0000001002367825 */ /* 0x004fc800078e007c */
        /* <DEDUP_REMOVED lines=12> */
[----:B------:R-:W-:Y:S01]  /*15480*/  FFMA.FTZ R11, R11, R108, R32 ;  /* 0x0000006c0b0b7223 */ /* 0x000fe20000010020 */
[----:B------:R-:W-:Y:S01]  /*15490*/  FFMA.FTZ R2, R2, R109, R33 ;  /* 0x0000006d02027223 */ /* 0x000fe20000010021 */
[----:B------:R-:W0:Y:S01]  /*154a0*/  @!P0 LDC.64 R50, c[0x0][0x3c8] ;  /* 0x0000f200ff328b82 */ /* 0x000e220000000a00 */
[----:B------:R-:W-:Y:S01]  /*154b0*/  FADD.FTZ R73, -R73, R79 ;  /* 0x0000004f49497221 */ /* 0x000fe20000010100 */
[----:B------:R-:W-:Y:S01]  /*154c0*/  FFMA.FTZ R6, R15, R116, R40 ;  /* 0x000000740f067223 */ /* 0x000fe20000010028 */
[----:B------:R-:W-:Y:S01]  /*154d0*/  FMUL.FTZ R79, R3, R4 ;  /* 0x00000004034f7220 */ /* 0x000fe20000410000 */
[----:B------:R-:W-:Y:S01]  /*154e0*/  FFMA.FTZ R15, R14, R117, R41 ;  /* 0x000000750e0f7223 */ /* 0x000fe20000010029 */
[----:B------:R-:W-:Y:S01]  /*154f0*/  FFMA.FTZ R4, R19, R120, R44 ;  /* 0x0000007813047223 */ /* 0x000fe2000001002c */
[----:B------:R-:W-:Y:S01]  /*15500*/  FFMA.FTZ R19, R18, R121, R45 ;  /* 0x0000007912137223 */ /* 0x000fe2000001002d */
[----:B------:R-:W-:Y:S01]  /*15510*/  F2FP.F16.F32.PACK_AB R18, R2, R11 ;  /* 0x0000000b0212723e */ /* 0x000fe200000000ff */
[C---:B------:R-:W-:Y:S01]  /*15520*/  FMUL.FTZ R17, R3.reuse, R17 ;  /* 0x0000001103117220 */ /* 0x040fe20000410000 */
[----:B------:R-:W-:Y:S01]  /*15530*/  FMUL.FTZ R2, R3, R9 ;  /* 0x0000000903027220 */ /* 0x000fe20000410000 */
[----:B------:R-:W-:Y:S01]  /*15540*/  F2FP.F16.F32.PACK_AB R6, R15, R6 ;  /* 0x000000060f06723e */ /* 0x000fe200000000ff */
[C---:B------:R-:W-:Y:S01]  /*15550*/  FMUL.FTZ R9, R3.reuse, R8 ;  /* 0x0000000803097220 */ /* 0x040fe20000410000 */
[C---:B------:R-:W-:Y:S01]  /*15560*/  FMUL.FTZ R12, R3.reuse, R12 ;  /* 0x0000000c030c7220 */ /* 0x040fe20000410000 */
[C---:B------:R-:W-:Y:S01]  /*15570*/  FMUL.FTZ R15, R3.reuse, R58 ;  /* 0x0000003a030f7220 */ /* 0x040fe20000410000 */
[C---:B------:R-:W-:Y:S01]  /*15580*/  FMUL.FTZ R8, R3.reuse, R59 ;  /* 0x0000003b03087220 */ /* 0x040fe20000410000 */
[----:B------:R-:W-:Y:S01]  /*15590*/  FMUL.FTZ R16, R3, R16 ;  /* 0x0000001003107220 */ /* 0x000fe20000410000 */
        /* <DEDUP_REMOVED lines=14> */
[----:B------:R-:W-:Y:S01]  /*15680*/  F2FP.F16.F32.PACK_AB R17, R12, R9 ;  /* 0x000000090c11723e */ /* 0x000fe200000000ff */
[C---:B------:R-:W-:Y:S01]  /*15690*/  FMUL.FTZ R7, R3.reuse, R104 ;  /* 0x0000006803077220 */ /* 0x040fe20000410000 */
[----:B------:R-:W-:Y:S01]  /*156a0*/  FMUL.FTZ R106, R3, R106 ;  /* 0x0000006a036a7220 */ /* 0x000fe20000410000 */
[----:B------:R-:W-:Y:S01]  /*156b0*/  IMAD.WIDE.U32 R48, R20, 0x10, R124 ;  /* 0x0000001014307825 */ /* 0x000fe200078e007c */
[----:B------:R-:W-:-:S03]  /*156c0*/  F2FP.F16.F32.PACK_AB R9, R8, R15 ;  /* 0x0000000f0809723e */ /* 0x000fc600000000ff */
[----:B------:R-:W-:Y:S01]  /*156d0*/  FMUL.FTZ R20, R3, R77 ;  /* 0x0000004d03147220 */ /* 0x000fe20000410000 */
[----:B------:R-:W-:Y:S01]  /*156e0*/  F2FP.F16.F32.PACK_AB R5, R16, R5 ;  /* 0x000000051005723e */ /* 0x000fe200000000ff */
[----:B------:R-:W-:Y:S01]  /*156f0*/  FFMA.FTZ R105, R105, R98, R26 ;  /* 0x0000006269697223 */ /* 0x000fe2000001001a */
[----:B------:R-:W-:Y:S01]  /*15700*/  FFMA.FTZ R14, R14, R99, R27 ;  /* 0x000000630e0e7223 */ /* 0x000fe2000001001b */
[----:B------:R-:W-:Y:S01]  /*15710*/  FFMA.FTZ R59, R78, R97, R25 ;  /* 0x000000614e3b7223 */ /* 0x000fe20000010019 */
[C---:B------:R-:W-:Y:S01]  /*15720*/  FMUL.FTZ R15, R3.reuse, R0 ;  /* 0x00000000030f7220 */ /* 0x040fe20000410000 */
        /* <DEDUP_REMOVED lines=40> */
[----:B------:R0:W-:Y:S01]  /*159b0*/  STG.E.128 desc[UR10][R60.64], R12 ;  /* 0x0000000c3c007986 */ /* 0x0001e2000c101d0a */
[----:B------:R-:W-:Y:S05]  /*159c0*/  BRA.U !UP1, `(.L_x_14101) ;  /* 0xfffffeb109387547 */ /* 0x000fea000b83ffff */
[----:B------:R-:W-:Y:S05]  /*159d0*/  EXIT ;  /* 0x000000000000794d */ /* 0x000fea0003800000 */
.L_x_14102:
        /* <DEDUP_REMOVED lines=10> */
.L_x_27287:


//--------------------- .text._ZN10layer_norm13ln_fwd_kernelINS_13Kernel_traitsIf6__halfS2_S2_fjLj4096ELj1ELj1ELj4ELj16ENS_18Kernel_traits_baseILj4096EfS2_S2_S2_fjLj128EEEEELb1ELb0ELb1ELb0EEEvNS_9FwdParamsE --------------------------
	.section	.text._ZN10layer_norm13ln_fwd_kernelINS_13Kernel_traitsIf6__halfS2_S2_fjLj4096ELj1ELj1ELj4ELj16ENS_18Kernel_traits_baseILj4096EfS2_S2_S2_fjLj128EEEEELb1ELb0ELb1ELb0EEEvNS_9FwdParamsE,"ax",@progbits
	.align	128
        .global         _ZN10layer_norm13ln_fwd_kernelINS_13Kernel_traitsIf6__halfS2_S2_fjLj4096ELj1ELj1ELj4ELj16ENS_18Kernel_traits_baseILj4096EfS2_S2_S2_fjLj128EEEEELb1ELb0ELb1ELb0EEEvNS_9FwdParamsE
        .type           _ZN10layer_norm13ln_fwd_kernelINS_13Kernel_traitsIf6__halfS2_S2_fjLj4096ELj1ELj1ELj4ELj16ENS_18Kernel_traits_baseILj4096EfS2_S2_S2_fjLj128EEEEELb1ELb0ELb1ELb0EEEvNS_9FwdParamsE,@function
        .size           _ZN10layer_norm13ln_fwd_kernelINS_13Kernel_traitsIf6__halfS2_S2_fjLj4096ELj1ELj1ELj4ELj16ENS_18Kernel_traits_baseILj4096EfS2_S2_S2_fjLj128EEEEELb1ELb0ELb1ELb0EEEvNS_9FwdParamsE,(.L_x_27288 - _ZN10layer_norm13ln_fwd_kernelINS_13Kernel_traitsIf6__halfS2_S2_fjLj4096ELj1ELj1ELj4ELj16ENS_18Kernel_traits_baseILj4096EfS2_S2_S2_fjLj128EEEEELb1ELb0ELb1ELb0EEEvNS_9FwdParamsE)
        .other          _ZN10layer_norm13ln_fwd_kernelINS_13Kernel_traitsIf6__halfS2_S2_fjLj4096ELj1ELj1ELj4ELj16ENS_18Kernel_traits_baseILj4096EfS2_S2_S2_fjLj128EEEEELb1ELb0ELb1ELb0EEEvNS_9FwdParamsE,@"STO_CUDA_ENTRY STV_DEFAULT"
_ZN10layer_norm13ln_fwd_kernelINS_13Kernel_traitsIf6__halfS2_S2_fjLj4096ELj1ELj1ELj4ELj16ENS_18Kernel_traits_baseILj4096EfS2_S2_S2_fjLj128EEEEELb1ELb0ELb1ELb0EEEvNS_9FwdParamsE:
.text._ZN10layer_norm13ln_fwd_kernelINS_13Kernel_traitsIf6__halfS2_S2_fjLj4096ELj1ELj1ELj4ELj16ENS_18Kernel_traits_baseILj4096EfS2_S2_S2_fjLj128EEEEELb1ELb0ELb1ELb0EEEvNS_9FwdParamsE:
        /* <DEDUP_REMOVED lines=96> */
.L_x_14104:
        /* <DEDUP_REMOVED lines=39> */
.L_x_14105:
[----:B------:R-:W-:Y:S05]  /*0870*/  BSYNC.RECONVERGENT B0 ;  /* 0x0000000000007941 */ /* 0x000fea0003800200 */
.L_x_14103:
        /* <DEDUP_REMOVED lines=87> */
.L_x_14521:
        /* <DEDUP_REMOVED lines=34> */
.L_x_14108:
[----:B------:R-:W-:Y:S05]  /*1010*/  BRA.U !UP0, `(.L_x_14109) ;  /* 0x0000002d085c7547 */ /* 0x000fea000b800000 */
[----:B------:R-:W0:Y:S02]  /*1020*/  LDC.64 R92, c[0x0][0x3a0] ;  /* 0x0000e800ff5c7b82 */ /* 0x000e240000000a00 */
        /* <DEDUP_REMOVED lines=23> */
.L_x_14113:
        /* <DEDUP_REMOVED lines=13> */
.L_x_14115:
[----:B------:R-:W-:Y:S05]  /*1270*/  BSYNC.RECONVERGENT B2 ;  /* 0x0000000000027941 */ /* 0x000fea0003800200 */
.L_x_14114:
        /* <DEDUP_REMOVED lines=42> */
.L_x_14112:
[----:B------:R-:W-:Y:S05]  /*1520*/  BSYNC.RECONVERGENT B1 ;  /* 0x0000000000017941 */ /* 0x000fea0003800200 */
.L_x_14111:
        /* <DEDUP_REMOVED lines=11> */
.L_x_14110:
        /* <DEDUP_REMOVED lines=21> */
.L_x_14119:
        /* <DEDUP_REMOVED lines=13> */
.L_x_14121:
[----:B------:R-:W-:Y:S05]  /*1800*/  BSYNC.RECONVERGENT B2 ;  /* 0x0000000000027941 */ /* 0x000fea0003800200 */
.L_x_14120:
        /* <DEDUP_REMOVED lines=43> */
.L_x_14118:
[----:B------:R-:W-:Y:S05]  /*1ac0*/  BSYNC.RECONVERGENT B1 ;  /* 0x0000000000017941 */ /* 0x000fea0003800200 */
.L_x_14117:
        /* <DEDUP_REMOVED lines=11> */
.L_x_14116:
        /* <DEDUP_REMOVED lines=21> */
.L_x_14125:
        /* <DEDUP_REMOVED lines=13> */
.L_x_14127:
[----:B------:R-:W-:Y:S05]  /*1da0*/  BSYNC.RECONVERGENT B2 ;  /* 0x0000000000027941 */ /* 0x000fea0003800200 */
.L_x_14126:
        /* <DEDUP_REMOVED lines=43> */
.L_x_14124:
[----:B------:R-:W-:Y:S05]  /*2060*/  BSYNC.RECONVERGENT B1 ;  /* 0x0000000000017941 */ /* 0x000fea0003800200 */
.L_x_14123:
        /* <DEDUP_REMOVED lines=11> */
.L_x_14122:
        /* <DEDUP_REMOVED lines=21> */
.L_x_14131:
        /* <DEDUP_REMOVED lines=13> */
.L_x_14133:
[----:B------:R-:W-:Y:S05]  /*2340*/  BSYNC.RECONVERGENT B2 ;  /* 0x0000000000027941 */ /* 0x000fea0003800200 */
.L_x_14132:
        /* <DEDUP_REMOVED lines=42> */
.L_x_14130:
[----:B------:R-:W-:Y:S05]  /*25f0*/  BSYNC.RECONVERGENT B1 ;  /* 0x0000000000017941 */ /* 0x000fea0003800200 */
.L_x_14129:
        /* <DEDUP_REMOVED lines=10> */
[----:B------:R-:W-:-:S07]  /*26a0*/  FADD.FTZ R107, R92, R107 ;  /* 0x0000006b5c6b7221 */ /* 0x000fce0000010000 */
.L_x_14128:
        /* <DEDUP_REMOVED lines=21> */
.L_x_14137:
        /* <DEDUP_REMOVED lines=13> */
.L_x_14139:
[----:B------:R-:W-:Y:S05]  /*28d0*/  BSYNC.RECONVERGENT B2 ;  /* 0x0000000000027941 */ /* 0x000fea0003800200 */
.L_x_14138:
        /* <DEDUP_REMOVED lines=43> */
.L_x_14136:
[----:B------:R-:W-:Y:S05]  /*2b90*/  BSYNC.RECONVERGENT B1 ;  /* 0x0000000000017941 */ /* 0x000fea0003800200 */
.L_x_14135:
        /* <DEDUP_REMOVED lines=11> */
.L_x_14134:
        /* <DEDUP_REMOVED lines=21> */
.L_x_14143:
        /* <DEDUP_REMOVED lines=13> */
.L_x_14145:
[----:B------:R-:W-:Y:S05]  /*2e70*/  BSYNC.RECONVERGENT B2 ;  /* 0x0000000000027941 */ /* 0x000fea0003800200 */
.L_x_14144:
        /* <DEDUP_REMOVED lines=43> */
.L_x_14142:
[----:B------:R-:W-:Y:S05]  /*3130*/  BSYNC.RECONVERGENT B1 ;  /* 0x0000000000017941 */ /* 0x000fea0003800200 */
.L_x_14141:
        /* <DEDUP_REMOVED lines=11> */
.L_x_14140:
        /* <DEDUP_REMOVED lines=21> */
.L_x_14149:
        /* <DEDUP_REMOVED lines=13> */
.L_x_14151:
[----:B------:R-:W-:Y:S05]  /*3410*/  BSYNC.RECONVERGENT B2 ;  /* 0x0000000000027941 */ /* 0x000fea0003800200 */
.L_x_14150:
        /* <DEDUP_REMOVED lines=43> */
.L_x_14148:
[----:B------:R-:W-:Y:S05]  /*36d0*/  BSYNC.RECONVERGENT B1 ;  /* 0x0000000000017941 */ /* 0x000fea0003800200 */
.L_x_14147:
        /* <DEDUP_REMOVED lines=11> */
.L_x_14146:
        /* <DEDUP_REMOVED lines=21> */
.L_x_14155:
        /* <DEDUP_REMOVED lines=13> */
.L_x_14157:
[----:B------:R-:W-:Y:S05]  /*39b0*/  BSYNC.RECONVERGENT B2 ;  /* 0x0000000000027941 */ /* 0x000fea0003800200 */
.L_x_14156:
        /* <DEDUP_REMOVED lines=43> */
.L_x_14154:
[----:B------:R-:W-:Y:S05]  /*3c70*/  BSYNC.RECONVERGENT B1 ;  /* 0x0000000000017941 */ /* 0x000fea0003800200 */
.L_x_14153:
        /* <DEDUP_REMOVED lines=11> */
.L_x_14152:
[----:B------:R-:W-:Y:S02]  /*3d30*/  F2FP.F16.F32.PACK_AB R95, RZ, R145 ;  /* 0x00000091ff5f723e */ /* 0x000fe400000000ff */
[----:B------:R-:W-:Y:S02]  /*3d40*/  PRMT R94, R110, 0x5410, R94 ;  /* 0x000054106e5e7816 */ /* 0x000fe4000000005e */
[----:B------:R-:W-:Y:S02]  /*3d50*/  PRMT R93, R104, 0x5410, R108 ;  /* 0x00005410685d7816 */ /* 0x000fe4000000006c */
[----:B------:R-:W-:Y:S02]  /*3d60*/  PRMT R92, R100, 0x5410, R102 ;  /* 0x00005410645c7816 */ /* 0x000fe40000000066 */
[----:B------:R-:W-:Y:S01]  /*3d70*/  PRMT R95, R106, 0x5410, R95 ;  /* 0x000054106a5f7816 */ /* 0x000fe2000000005f */
[----:B------:R-:W-:Y:S06]  /*3d80*/  BRA `(.L_x_14158) ;  /* 0x00000028009c7947 */ /* 0x000fec0003800000 */
.L_x_14109:
        /* <DEDUP_REMOVED lines=20> */
.L_x_14162:
        /* <DEDUP_REMOVED lines=13> */
.L_x_14164:
[----:B------:R-:W-:Y:S05]  /*3fa0*/  BSYNC.RECONVERGENT B2 ;  /* 0x0000000000027941 */ /* 0x000fea0003800200 */
.L_x_14163:
        /* <DEDUP_REMOVED lines=42> */
.L_x_14161:
[----:B------:R-:W-:Y:S05]  /*4250*/  BSYNC.RECONVERGENT B1 ;  /* 0x0000000000017941 */ /* 0x000fea0003800200 */
.L_x_14160:
        /* <DEDUP_REMOVED lines=9> */
.L_x_14159:
        /* <DEDUP_REMOVED lines=17> */
.L_x_14168:
        /* <DEDUP_REMOVED lines=13> */
.L_x_14170:
[----:B------:R-:W-:Y:S05]  /*44d0*/  BSYNC.RECONVERGENT B2 ;  /* 0x0000000000027941 */ /* 0x000fea0003800200 */
.L_x_14169:
        /* <DEDUP_REMOVED lines=43> */
.L_x_14167:
[----:B------:R-:W-:Y:S05]  /*4790*/  BSYNC.RECONVERGENT B1 ;  /* 0x0000000000017941 */ /* 0x000fea0003800200 */
.L_x_14166:
        /* <DEDUP_REMOVED lines=9> */
.L_x_14165:
        /* <DEDUP_REMOVED lines=17> */
.L_x_14174:
        /* <DEDUP_REMOVED lines=13> */
.L_x_14176:
[----:B------:R-:W-:Y:S05]  /*4a10*/  BSYNC.RECONVERGENT B2 ;  /* 0x0000000000027941 */ /* 0x000fea0003800200 */
.L_x_14175:
        /* <DEDUP_REMOVED lines=43> */
.L_x_14173:
[----:B------:R-:W-:Y:S05]  /*4cd0*/  BSYNC.RECONVERGENT B1 ;  /* 0x0000000000017941 */ /* 0x000fea0003800200 */
.L_x_14172:
        /* <DEDUP_REMOVED lines=9> */
.L_x_14171:
        /* <DEDUP_REMOVED lines=17> */
.L_x_14180:
        /* <DEDUP_REMOVED lines=13> */
.L_x_14182:
[----:B------:R-:W-:Y:S05]  /*4f50*/  BSYNC.RECONVERGENT B2 ;  /* 0x0000000000027941 */ /* 0x000fea0003800200 */
.L_x_14181:
        /* <DEDUP_REMOVED lines=43> */
.L_x_14179:
[----:B------:R-:W-:Y:S05]  /*5210*/  BSYNC.RECONVERGENT B1 ;  /* 0x0000000000017941 */ /* 0x000fea0003800200 */
.L_x_14178:
        /* <DEDUP_REMOVED lines=9> */
.L_x_14177:
        /* <DEDUP_REMOVED lines=17> */
.L_x_14186:
        /* <DEDUP_REMOVED lines=13> */
.L_x_14188:
[----:B------:R-:W-:Y:S05]  /*5490*/  BSYNC.RECONVERGENT B2 ;  /* 0x0000000000027941 */ /* 0x000fea0003800200 */
.L_x_14187:
        /* <DEDUP_REMOVED lines=43> */
.L_x_14185:
[----:B------:R-:W-:Y:S05]  /*5750*/  BSYNC.RECONVERGENT B1 ;  /* 0x0000000000017941 */ /* 0x000fea0003800200 */
.L_x_14184:
        /* <DEDUP_REMOVED lines=9> */
.L_x_14183:
        /* <DEDUP_REMOVED lines=17> */
.L_x_14192:
        /* <DEDUP_REMOVED lines=13> */
.L_x_14194:
[----:B------:R-:W-:Y:S05]  /*59d0*/  BSYNC.RECONVERGENT B2 ;  /* 0x0000000000027941 */ /* 0x000fea0003800200 */
.L_x_14193:
        /* <DEDUP_REMOVED lines=43> */
.L_x_14191:
[----:B------:R-:W-:Y:S05]  /*5c90*/  BSYNC.RECONVERGENT B1 ;  /* 0x0000000000017941 */ /* 0x000fea0003800200 */
.L_x_14190:
        /* <DEDUP_REMOVED lines=9> */
.L_x_14189:
        /* <DEDUP_REMOVED lines=17> */
.L_x_14198:
        /* <DEDUP_REMOVED lines=13> */
.L_x_14200:
[----:B------:R-:W-:Y:S05]  /*5f10*/  BSYNC.RECONVERGENT B2 ;  /* 0x0000000000027941 */ /* 0x000fea0003800200 */
.L_x_14199:
        /* <DEDUP_REMOVED lines=43> */
.L_x_14197:
[----:B------:R-:W-:Y:S05]  /*61d0*/  BSYNC.RECONVERGENT B1 ;  /* 0x0000000000017941 */ /* 0x000fea0003800200 */
.L_x_14196:
        /* <DEDUP_REMOVED lines=9> */
.L_x_14195:
        /* <DEDUP_REMOVED lines=17> */
.L_x_14204:
        /* <DEDUP_REMOVED lines=13> */
.L_x_14206:
[----:B------:R-:W-:Y:S05]  /*6450*/  BSYNC.RECONVERGENT B2 ;  /* 0x0000000000027941 */ /* 0x000fea0003800200 */
.L_x_14205:
        /* <DEDUP_REMOVED lines=43> */
.L_x_14203:
[----:B------:R-:W-:Y:S05]  /*6710*/  BSYNC.RECONVERGENT B1 ;  /* 0x0000000000017941 */ /* 0x000fea0003800200 */
.L_x_14202:
        /* <DEDUP_REMOVED lines=9> */
.L_x_14201:
[----:B------:R-:W-:Y:S02]  /*67b0*/  F2FP.F16.F32.PACK_AB R95, RZ, R145 ;  /* 0x00000091ff5f723e */ /* 0x000fe400000000ff */
[----:B------:R-:W-:Y:S02]  /*67c0*/  PRMT R94, R110, 0x5410, R112 ;  /* 0x000054106e5e7816 */ /* 0x000fe40000000070 */
[----:B------:R-:W-:Y:S02]  /*67d0*/  PRMT R93, R106, 0x5410, R108 ;  /* 0x000054106a5d7816 */ /* 0x000fe4000000006c */
[----:B------:R-:W-:Y:S02]  /*67e0*/  PRMT R92, R104, 0x5410, R102 ;  /* 0x00005410685c7816 */ /* 0x000fe40000000066 */
[----:B------:R-:W-:-:S07]  /*67f0*/  PRMT R95, R100, 0x5410, R95 ;  /* 0x00005410645f7816 */ /* 0x000fce000000005f */
.L_x_14158:
        /* <DEDUP_REMOVED lines=25> */
.L_x_14207:
[----:B------:R-:W-:Y:S01]  /*6990*/  VIADD R98, R98, 0x80 ;  /* 0x0000008062627836 */ /* 0x000fe20000000000 */
[----:B------:R-:W-:-:S07]  /*69a0*/  IADD3 R96, PT, PT, R96, 0x80, RZ ;  /* 0x0000008060607810 */ /* 0x000fce0007ffe0ff */
.L_x_14107:
[----:B------:R-:W-:Y:S05]  /*69b0*/  BSYNC.RECONVERGENT B0 ;  /* 0x0000000000007941 */ /* 0x000fea0003800200 */
.L_x_14106:
        /* <DEDUP_REMOVED lines=9> */
.L_x_14210:
[----:B------:R-:W-:Y:S05]  /*6a50*/  BRA.U !UP0, `(.L_x_14211) ;  /* 0x0000002d085c7547 */ /* 0x000fea000b800000 */
[----:B01----:R-:W0:Y:S02]  /*6a60*/  LDC.64 R92, c[0x0][0x3a0] ;  /* 0x0000e800ff5c7b82 */ /* 0x003e240000000a00 */
        /* <DEDUP_REMOVED lines=23> */
.L_x_14215:
        /* <DEDUP_REMOVED lines=13> */
.L_x_14217:
[----:B------:R-:W-:Y:S05]  /*6cb0*/  BSYNC.RECONVERGENT B2 ;  /* 0x0000000000027941 */ /* 0x000fea0003800200 */
.L_x_14216:
        /* <DEDUP_REMOVED lines=42> */
.L_x_14214:
[----:B------:R-:W-:Y:S05]  /*6f60*/  BSYNC.RECONVERGENT B1 ;  /* 0x0000000000017941 */ /* 0x000fea0003800200 */
.L_x_14213:
        /* <DEDUP_REMOVED lines=11> */
.L_x_14212:
        /* <DEDUP_REMOVED lines=21> */
.L_x_14221:
        /* <DEDUP_REMOVED lines=13> */
.L_x_14223:
[----:B------:R-:W-:Y:S05]  /*7240*/  BSYNC.RECONVERGENT B2 ;  /* 0x0000000000027941 */ /* 0x000fea0003800200 */
.L_x_14222:
        /* <DEDUP_REMOVED lines=43> */
.L_x_14220:
[----:B------:R-:W-:Y:S05]  /*7500*/  BSYNC.RECONVERGENT B1 ;  /* 0x0000000000017941 */ /* 0x000fea0003800200 */
.L_x_14219:
        /* <DEDUP_REMOVED lines=11> */
.L_x_14218:
        /* <DEDUP_REMOVED lines=21> */
.L_x_14227:
        /* <DEDUP_REMOVED lines=13> */
.L_x_14229:
[----:B------:R-:W-:Y:S05]  /*77e0*/  BSYNC.RECONVERGENT B2 ;  /* 0x0000000000027941 */ /* 0x000fea0003800200 */
.L_x_14228:
        /* <DEDUP_REMOVED lines=42> */
.L_x_14226:
[----:B------:R-:W-:Y:S05]  /*7a90*/  BSYNC.RECONVERGENT B1 ;  /* 0x0000000000017941 */ /* 0x000fea0003800200 */
.L_x_14225:
        /* <DEDUP_REMOVED lines=11> */
.L_x_14224:
        /* <DEDUP_REMOVED lines=21> */
.L_x_14233:
        /* <DEDUP_REMOVED lines=13> */
.L_x_14235:
[----:B------:R-:W-:Y:S05]  /*7d70*/  BSYNC.RECONVERGENT B2 ;  /* 0x0000000000027941 */ /* 0x000fea0003800200 */
.L_x_14234:
        /* <DEDUP_REMOVED lines=43> */
.L_x_14232:
[----:B------:R-:W-:Y:S05]  /*8030*/  BSYNC.RECONVERGENT B1 ;  /* 0x0000000000017941 */ /* 0x000fea0003800200 */
.L_x_14231:
[----:B------:R-:W-:Y:S01]  /*8040*/  HFMA2 R92, -RZ, RZ, 0.1171875, 0 ;  /* 0x2f800000ff5c7431 */ /* 0x000fe200000001ff */
[----:B------:R-:W-:Y:S01]  /*8050*/  I2FP.F32.U32 R17, R17 ;  /* 0x0000001100117245 */ /* 0x000fe20000201000 */
[----:B-----5:R-:W-:-:S05]  /*8060*/  HADD2.F32 R108, -RZ, R25.H1_H1 ;  /* 0x30000019ff6c7230 */ /* 0x020fca0000004100 */
[----:B------:R-:W-:Y:S01]  /*8070*/  FMUL.FTZ R108, R108, UR17 ;  /* 0x000000116c6c7c20 */ /* 0x000fe20008410000 */
[----:B------:R-:W-:-:S03]  /*8080*/  FFMA.FTZ R17, R17, R92, 1.1641532182693481445e-10 ;  /* 0x2f00000011117423 */ /* 0x000fc6000001005c */
[----:B------:R-:W-:Y:S01]  /*8090*/  FMUL.FTZ R108, R108, UR16 ;  /* 0x000000106c6c7c20 */ /* 0x000fe20008410000 */
[----:B------:R-:W-:Y:S01]  /*80a0*/  HADD2.F32 R92, -RZ, R93.H1_H1 ;  /* 0x3000005dff5c7230 */ /* 0x000fe20000004100 */
[----:B------:R-:W-:-:S04]  /*80b0*/  FSETP.GTU.FTZ.AND P3, PT, R17, UR23, PT ;  /* 0x0000001711007c0b */ /* 0x000fc8000bf7c000 */
[----:B------:R-:W-:Y:S02]  /*80c0*/  FSEL R113, R108, RZ, !P3 ;  /* 0x000000ff6c717208 */ /* 0x000fe40005800000 */
[----:B------:R-:W-:-:S03]  /*80d0*/  SEL R17, RZ, 0x1, P3 ;  /* 0x00000001ff117807 */ /* 0x000fc60001800000 */
[----:B------:R-:W-:-:S07]  /*80e0*/  FADD.FTZ R113, R92, R113 ;  /* 0x000000715c717221 */ /* 0x000fce0000010000 */
.L_x_14230:
        /* <DEDUP_REMOVED lines=21> */
.L_x_14239:
        /* <DEDUP_REMOVED lines=13> */
.L_x_14241:
[----:B------:R-:W-:Y:S05]  /*8310*/  BSYNC.RECONVERGENT B2 ;  /* 0x0000000000027941 */ /* 0x000fea0003800200 */
.L_x_14240:
        /* <DEDUP_REMOVED lines=43> */
.L_x_14238:
[----:B------:R-:W-:Y:S05]  /*85d0*/  BSYNC.RECONVERGENT B1 ;  /* 0x0000000000017941 */ /* 0x000fea0003800200 */
.L_x_14237:
        /* <DEDUP_REMOVED lines=11> */
.L_x_14236:
        /* <DEDUP_REMOVED lines=21> */
.L_x_14245:
        /* <DEDUP_REMOVED lines=13> */
.L_x_14247:
[----:B------:R-:W-:Y:S05]  /*88b0*/  BSYNC.RECONVERGENT B2 ;  /* 0x0000000000027941 */ /* 0x000fea0003800200 */
.L_x_14246:
        /* <DEDUP_REMOVED lines=43> */
.L_x_14244:
[----:B------:R-:W-:Y:S05]  /*8b70*/  BSYNC.RECONVERGENT B1 ;  /* 0x0000000000017941 */ /* 0x000fea0003800200 */
.L_x_14243:
        /* <DEDUP_REMOVED lines=11> */
.L_x_14242:
        /* <DEDUP_REMOVED lines=21> */
.L_x_14251:
        /* <DEDUP_REMOVED lines=13> */
.L_x_14253:
[----:B------:R-:W-:Y:S05]  /*8e50*/  BSYNC.RECONVERGENT B2 ;  /* 0x0000000000027941 */ /* 0x000fea0003800200 */
.L_x_14252:
        /* <DEDUP_REMOVED lines=43> */
.L_x_14250:
[----:B------:R-:W-:Y:S05]  /*9110*/  BSYNC.RECONVERGENT B1 ;  /* 0x0000000000017941 */ /* 0x000fea0003800200 */
.L_x_14249:
[----:B------:R-:W-:Y:S01]  /*9120*/  I2FP.F32.U32 R9, R20 ;  /* 0x0000001400097245 */ /* 0x000fe20000201000 */
[----:B------:R-:W-:Y:S02]  /*9130*/  HFMA2 R20, -RZ, RZ, 0.1171875, 0 ;  /* 0x2f800000ff147431 */ /* 0x000fe400000001ff */
        /* <DEDUP_REMOVED lines=9> */
.L_x_14248:
        /* <DEDUP_REMOVED lines=21> */
.L_x_14257:
        /* <DEDUP_REMOVED lines=13> */
.L_x_14259:
[----:B------:R-:W-:Y:S05]  /*93f0*/  BSYNC.RECONVERGENT B2 ;  /* 0x0000000000027941 */ /* 0x000fea0003800200 */
.L_x_14258:
        /* <DEDUP_REMOVED lines=43> */
.L_x_14256:
[----:B------:R-:W-:Y:S05]  /*96b0*/  BSYNC.RECONVERGENT B1 ;  /* 0x0000000000017941 */ /* 0x000fea0003800200 */
.L_x_14255:
        /* <DEDUP_REMOVED lines=11> */
.L_x_14254:
[----:B------:R-:W-:Y:S02]  /*9770*/  F2FP.F16.F32.PACK_AB R95, RZ, R141 ;  /* 0x0000008dff5f723e */ /* 0x000fe400000000ff */
[----:B------:R-:W-:Y:S02]  /*9780*/  PRMT R94, R110, 0x5410, R94 ;  /* 0x000054106e5e7816 */ /* 0x000fe4000000005e */
[----:B------:R-:W-:Y:S02]  /*9790*/  PRMT R93, R104, 0x5410, R108 ;  /* 0x00005410685d7816 */ /* 0x000fe4000000006c */
[----:B------:R-:W-:Y:S02]  /*97a0*/  PRMT R92, R100, 0x5410, R102 ;  /* 0x00005410645c7816 */ /* 0x000fe40000000066 */
[----:B------:R-:W-:Y:S01]  /*97b0*/  PRMT R95, R106, 0x5410, R95 ;  /* 0x000054106a5f7816 */ /* 0x000fe2000000005f */
[----:B------:R-:W-:Y:S06]  /*97c0*/  BRA `(.L_x_14260) ;  /* 0x00000028009c7947 */ /* 0x000fec0003800000 */
.L_x_14211:
[----:B------:R-:W-:Y:S02]  /*97d0*/  HFMA2 R23, -RZ, RZ, 0, 0 ;  /* 0x00000000ff177431 */ /* 0x000fe400000001ff */
[----:B01----:R-:W-:Y:S02]  /*97e0*/  IMAD.MOV.U32 R92, RZ, RZ, R9 ;  /* 0x000000ffff5c7224 */ /* 0x003fe400078e0009 */
[----:B------:R-:W-:Y:S01]  /*97f0*/  IMAD.MOV.U32 R114, RZ, RZ, R100 ;  /* 0x000000ffff727224 */ /* 0x000fe200078e0064 */
[----:B------:R-:W-:Y:S06]  /*9800*/  BRA.U !UP2, `(.L_x_14261) ;  /* 0x000000050a487547 */ /* 0x000fec000b800000 */
        /* <DEDUP_REMOVED lines=16> */
.L_x_14264:
        /* <DEDUP_REMOVED lines=13> */
.L_x_14266:
[----:B------:R-:W-:Y:S05]  /*99e0*/  BSYNC.RECONVERGENT B2 ;  /* 0x0000000000027941 */ /* 0x000fea0003800200 */
.L_x_14265:
        /* <DEDUP_REMOVED lines=42> */
.L_x_14263:
[----:B------:R-:W-:Y:S05]  /*9c90*/  BSYNC.RECONVERGENT B1 ;  /* 0x0000000000017941 */ /* 0x000fea0003800200 */
.L_x_14262:
        /* <DEDUP_REMOVED lines=9> */
.L_x_14261:
        /* <DEDUP_REMOVED lines=17> */
.L_x_14270:
        /* <DEDUP_REMOVED lines=13> */
.L_x_14272:
[----:B------:R-:W-:Y:S05]  /*9f10*/  BSYNC.RECONVERGENT B2 ;  /* 0x0000000000027941 */ /* 0x000fea0003800200 */
.L_x_14271:
        /* <DEDUP_REMOVED lines=43> */
.L_x_14269:
[----:B------:R-:W-:Y:S05]  /*a1d0*/  BSYNC.RECONVERGENT B1 ;  /* 0x0000000000017941 */ /* 0x000fea0003800200 */
.L_x_14268:
        /* <DEDUP_REMOVED lines=9> */
.L_x_14267:
        /* <DEDUP_REMOVED lines=17> */
.L_x_14276:
        /* <DEDUP_REMOVED lines=13> */
.L_x_14278:
[----:B------:R-:W-:Y:S05]  /*a450*/  BSYNC.RECONVERGENT B2 ;  /* 0x0000000000027941 */ /* 0x000fea0003800200 */
.L_x_14277:
        /* <DEDUP_REMOVED lines=43> */
.L_x_14275:
[----:B------:R-:W-:Y:S05]  /*a710*/  BSYNC.RECONVERGENT B1 ;  /* 0x0000000000017941 */ /* 0x000fea0003800200 */
.L_x_14274:
        /* <DEDUP_REMOVED lines=9> */
.L_x_14273:
        /* <DEDUP_REMOVED lines=17> */
.L_x_14282:
        /* <DEDUP_REMOVED lines=13> */
.L_x_14284:
[----:B------:R-:W-:Y:S05]  /*a990*/  BSYNC.RECONVERGENT B2 ;  /* 0x0000000000027941 */ /* 0x000fea0003800200 */
.L_x_14283:
        /* <DEDUP_REMOVED lines=43> */
.L_x_14281:
[----:B------:R-:W-:Y:S05]  /*ac50*/  BSYNC.RECONVERGENT B1 ;  /* 0x0000000000017941 */ /* 0x000fea0003800200 */
.L_x_14280:
        /* <DEDUP_REMOVED lines=9> */
.L_x_14279:
        /* <DEDUP_REMOVED lines=17> */
.L_x_14288:
        /* <DEDUP_REMOVED lines=13> */
.L_x_14290:
[----:B------:R-:W-:Y:S05]  /*aed0*/  BSYNC.RECONVERGENT B2 ;  /* 0x0000000000027941 */ /* 0x000fea0003800200 */
.L_x_14289:
        /* <DEDUP_REMOVED lines=43> */
.L_x_14287:
[----:B------:R-:W-:Y:S05]  /*b190*/  BSYNC.RECONVERGENT B1 ;  /* 0x0000000000017941 */ /* 0x000fea0003800200 */
.L_x_14286:
        /* <DEDUP_REMOVED lines=9> */
.L_x_14285:
        /* <DEDUP_REMOVED lines=17> */
.L_x_14294:
        /* <DEDUP_REMOVED lines=13> */
.L_x_14296:
[----:B------:R-:W-:Y:S05]  /*b410*/  BSYNC.RECONVERGENT B2 ;  /* 0x0000000000027941 */ /* 0x000fea0003800200 */
.L_x_14295:
        /* <DEDUP_REMOVED lines=43> */
.L_x_14293:
[----:B------:R-:W-:Y:S05]  /*b6d0*/  BSYNC.RECONVERGENT B1 ;  /* 0x0000000000017941 */ /* 0x000fea0003800200 */
.L_x_14292:
        /* <DEDUP_REMOVED lines=9> */
.L_x_14291:
        /* <DEDUP_REMOVED lines=17> */
.L_x_14300:
        /* <DEDUP_REMOVED lines=13> */
.L_x_14302:
[----:B------:R-:W-:Y:S05]  /*b950*/  BSYNC.RECONVERGENT B2 ;  /* 0x0000000000027941 */ /* 0x000fea0003800200 */
.L_x_14301:
        /* <DEDUP_REMOVED lines=43> */
.L_x_14299:
[----:B------:R-:W-:Y:S05]  /*bc10*/  BSYNC.RECONVERGENT B1 ;  /* 0x0000000000017941 */ /* 0x000fea0003800200 */
.L_x_14298:
        /* <DEDUP_REMOVED lines=9> */
.L_x_14297:
        /* <DEDUP_REMOVED lines=17> */
.L_x_14306:
        /* <DEDUP_REMOVED lines=13> */
.L_x_14308:
[----:B------:R-:W-:Y:S05]  /*be90*/  BSYNC.RECONVERGENT B2 ;  /* 0x0000000000027941 */ /* 0x000fea0003800200 */
.L_x_14307:
        /* <DEDUP_REMOVED lines=43> */
.L_x_14305:
[----:B------:R-:W-:Y:S05]  /*c150*/  BSYNC.RECONVERGENT B1 ;  /* 0x0000000000017941 */ /* 0x000fea0003800200 */
.L_x_14304:
        /* <DEDUP_REMOVED lines=9> */
.L_x_14303:
[----:B------:R-:W-:Y:S02]  /*c1f0*/  F2FP.F16.F32.PACK_AB R95, RZ, R141 ;  /* 0x0000008dff5f723e */ /* 0x000fe400000000ff */
[----:B------:R-:W-:Y:S02]  /*c200*/  PRMT R94, R110, 0x5410, R112 ;  /* 0x000054106e5e7816 */ /* 0x000fe40000000070 */
[----:B------:R-:W-:Y:S02]  /*c210*/  PRMT R93, R106, 0x5410, R108 ;  /* 0x000054106a5d7816 */ /* 0x000fe4000000006c */
[----:B------:R-:W-:Y:S02]  /*c220*/  PRMT R92, R104, 0x5410, R102 ;  /* 0x00005410685c7816 */ /* 0x000fe40000000066 */
[----:B------:R-:W-:-:S07]  /*c230*/  PRMT R95, R100, 0x5410, R95 ;  /* 0x00005410645f7816 */ /* 0x000fce000000005f */
.L_x_14260:
        /* <DEDUP_REMOVED lines=25> */
.L_x_14309:
[----:B------:R-:W-:Y:S01]  /*c3d0*/  IADD3 R98, PT, PT, R98, 0x80, RZ ;  /* 0x0000008062627810 */ /* 0x000fe20007ffe0ff */
[----:B------:R-:W-:-:S07]  /*c3e0*/  VIADD R96, R96, 0x80 ;  /* 0x0000008060607836 */ /* 0x000fce0000000000 */
.L_x_14209:
[----:B------:R-:W-:Y:S05]  /*c3f0*/  BSYNC.RECONVERGENT B0 ;  /* 0x0000000000007941 */ /* 0x000fea0003800200 */
.L_x_14208:
        /* <DEDUP_REMOVED lines=9> */
.L_x_14312:
[----:B------:R-:W-:Y:S05]  /*c490*/  BRA.U !UP0, `(.L_x_14313) ;  /* 0x0000002d085c7547 */ /* 0x000fea000b800000 */
[----:B01----:R-:W0:Y:S02]  /*c4a0*/  LDC.64 R92, c[0x0][0x3a0] ;  /* 0x0000e800ff5c7b82 */ /* 0x003e240000000a00 */
[----:B0-----:R-:W-:-:S06]  /*c4b0*/  IMAD.WIDE.U32 R92, R98, 0x10, R92 ;  /* 0x00000010625c7825 */ /* 0x001fcc00078e005c */
[----:B------:R-:W2:Y:S01]  /*c4c0*/  LDG.E.128 R92, desc[UR12][R92.64] ;  /* 0x0000000c5c5c7981 */ /* 0x000ea2000c1e1d00 */
[----:B------:R-:W-:-:S13]  /*c4d0*/  ISETP.LT.AND P3, PT, RZ, UR44, PT ;  /* 0x0000002cff007c0c */ /* 0x000fda000bf61270 */
[----:B------:R-:W-:Y:S01]  /*c4e0*/  @!P3 IMAD.MOV.U32 R104, RZ, RZ, R9 ;  /* 0x000000ffff68b224 */ /* 0x000fe200078e0009 */
[----:B------:R-:W-:Y:S01]  /*c4f0*/  @!P3 MOV R102, R100 ;  /* 0x000000640066b202 */ /* 0x000fe20000000f00 */
        /* <DEDUP_REMOVED lines=18> */
.L_x_14317:
        /* <DEDUP_REMOVED lines=13> */
.L_x_14319:
[----:B------:R-:W-:Y:S05]  /*c6f0*/  BSYNC.RECONVERGENT B2 ;  /* 0x0000000000027941 */ /* 0x000fea0003800200 */
.L_x_14318:
        /* <DEDUP_REMOVED lines=42> */
.L_x_14316:
[----:B------:R-:W-:Y:S05]  /*c9a0*/  BSYNC.RECONVERGENT B1 ;  /* 0x0000000000017941 */ /* 0x000fea0003800200 */
.L_x_14315:
        /* <DEDUP_REMOVED lines=11> */
.L_x_14314:
        /* <DEDUP_REMOVED lines=21> */
.L_x_14323:
        /* <DEDUP_REMOVED lines=13> */
.L_x_14325:
[----:B------:R-:W-:Y:S05]  /*cc80*/  BSYNC.RECONVERGENT B2 ;  /* 0x0000000000027941 */ /* 0x000fea0003800200 */
.L_x_14324:
        /* <DEDUP_REMOVED lines=43> */
.L_x_14322:
[----:B------:R-:W-:Y:S05]  /*cf40*/  BSYNC.RECONVERGENT B1 ;  /* 0x0000000000017941 */ /* 0x000fea0003800200 */
.L_x_14321:
        /* <DEDUP_REMOVED lines=11> */
.L_x_14320:
        /* <DEDUP_REMOVED lines=21> */
.L_x_14329:
        /* <DEDUP_REMOVED lines=13> */
.L_x_14331:
[----:B------:R-:W-:Y:S05]  /*d220*/  BSYNC.RECONVERGENT B2 ;  /* 0x0000000000027941 */ /* 0x000fea0003800200 */
.L_x_14330:
        /* <DEDUP_REMOVED lines=42> */
.L_x_14328:
[----:B------:R-:W-:Y:S05]  /*d4d0*/  BSYNC.RECONVERGENT B1 ;  /* 0x0000000000017941 */ /* 0x000fea0003800200 */
.L_x_14327:
        /* <DEDUP_REMOVED lines=11> */
.L_x_14326:
        /* <DEDUP_REMOVED lines=21> */
.L_x_14335:
        /* <DEDUP_REMOVED lines=13> */
.L_x_14337:
[----:B------:R-:W-:Y:S05]  /*d7b0*/  BSYNC.RECONVERGENT B2 ;  /* 0x0000000000027941 */ /* 0x000fea0003800200 */
.L_x_14336:
        /* <DEDUP_REMOVED lines=43> */
.L_x_14334:
[----:B------:R-:W-:Y:S05]  /*da70*/  BSYNC.RECONVERGENT B1 ;  /* 0x0000000000017941 */ /* 0x000fea0003800200 */
.L_x_14333:
        /* <DEDUP_REMOVED lines=11> */
.L_x_14332:
        /* <DEDUP_REMOVED lines=21> */
.L_x_14341:
        /* <DEDUP_REMOVED lines=13> */
.L_x_14343:
[----:B------:R-:W-:Y:S05]  /*dd50*/  BSYNC.RECONVERGENT B2 ;  /* 0x0000000000027941 */ /* 0x000fea0003800200 */
.L_x_14342:
        /* <DEDUP_REMOVED lines=43> */
.L_x_14340:
[----:B------:R-:W-:Y:S05]  /*e010*/  BSYNC.RECONVERGENT B1 ;  /* 0x0000000000017941 */ /* 0x000fea0003800200 */
.L_x_14339:
        /* <DEDUP_REMOVED lines=11> */
.L_x_14338:
        /* <DEDUP_REMOVED lines=21> */
.L_x_14347:
        /* <DEDUP_REMOVED lines=13> */
.L_x_14349:
[----:B------:R-:W-:Y:S05]  /*e2f0*/  BSYNC.RECONVERGENT B2 ;  /* 0x0000000000027941 */ /* 0x000fea0003800200 */
.L_x_14348:
        /* <DEDUP_REMOVED lines=43> */
.L_x_14346:
[----:B------:R-:W-:Y:S05]  /*e5b0*/  BSYNC.RECONVERGENT B1 ;  /* 0x0000000000017941 */ /* 0x000fea0003800200 */
.L_x_14345:
        /* <DEDUP_REMOVED lines=11> */
.L_x_14344:
        /* <DEDUP_REMOVED lines=21> */
.L_x_14353:
        /* <DEDUP_REMOVED lines=13> */
.L_x_14355:
[----:B------:R-:W-:Y:S05]  /*e890*/  BSYNC.RECONVERGENT B2 ;  /* 0x0000000000027941 */ /* 0x000fea0003800200 */
.L_x_14354:
        /* <DEDUP_REMOVED lines=43> */
.L_x_14352:
[----:B------:R-:W-:Y:S05]  /*eb50*/  BSYNC.RECONVERGENT B1 ;  /* 0x0000000000017941 */ /* 0x000fea0003800200 */
.L_x_14351:
        /* <DEDUP_REMOVED lines=11> */
.L_x_14350:
        /* <DEDUP_REMOVED lines=21> */
.L_x_14359:
        /* <DEDUP_REMOVED lines=13> */
.L_x_14361:
[----:B------:R-:W-:Y:S05]  /*ee30*/  BSYNC.RECONVERGENT B2 ;  /* 0x0000000000027941 */ /* 0x000fea0003800200 */
.L_x_14360:
        /* <DEDUP_REMOVED lines=43> */
.L_x_14358:
[----:B------:R-:W-:Y:S05]  /*f0f0*/  BSYNC.RECONVERGENT B1 ;  /* 0x0000000000017941 */ /* 0x000fea0003800200 */
.L_x_14357:
        /* <DEDUP_REMOVED lines=11> */
.L_x_14356:
[----:B------:R-:W-:Y:S02]  /*f1b0*/  F2FP.F16.F32.PACK_AB R95, RZ, R149 ;  /* 0x00000095ff5f723e */ /* 0x000fe400000000ff */
[----:B------:R-:W-:Y:S02]  /*f1c0*/  PRMT R94, R110, 0x5410, R94 ;  /* 0x000054106e5e7816 */ /* 0x000fe4000000005e */
[----:B------:R-:W-:Y:S02]  /*f1d0*/  PRMT R93, R104, 0x5410, R108 ;  /* 0x00005410685d7816 */ /* 0x000fe4000000006c */
[----:B------:R-:W-:Y:S02]  /*f1e0*/  PRMT R92, R100, 0x5410, R102 ;  /* 0x00005410645c7816 */ /* 0x000fe40000000066 */
[----:B------:R-:W-:Y:S01]  /*f1f0*/  PRMT R95, R106, 0x5410, R95 ;  /* 0x000054106a5f7816 */ /* 0x000fe2000000005f */
[----:B------:R-:W-:Y:S06]  /*f200*/  BRA `(.L_x_14362) ;  /* 0x0000002800987947 */ /* 0x000fec0003800000 */
.L_x_14313:
        /* <DEDUP_REMOVED lines=20> */
.L_x_14366:
        /* <DEDUP_REMOVED lines=13> */
.L_x_14368:
[----:B------:R-:W-:Y:S05]  /*f420*/  BSYNC.RECONVERGENT B2 ;  /* 0x0000000000027941 */ /* 0x000fea0003800200 */
.L_x_14367:
        /* <DEDUP_REMOVED lines=41> */
.L_x_14365:
[----:B------:R-:W-:Y:S05]  /*f6c0*/  BSYNC.RECONVERGENT B1 ;  /* 0x0000000000017941 */ /* 0x000fea0003800200 */
.L_x_14364:
        /* <DEDUP_REMOVED lines=9> */
.L_x_14363:
[----:B------:R-:W-:Y:S01]  /*f760*/  F2FP.F16.F32.PACK_AB R104, RZ, R99 ;  /* 0x00000063ff68723e */ /* 0x000fe200000000ff */
        /* <DEDUP_REMOVED lines=16> */
.L_x_14372:
        /* <DEDUP_REMOVED lines=13> */
.L_x_14374:
[----:B------:R-:W-:Y:S05]  /*f940*/  BSYNC.RECONVERGENT B2 ;  /* 0x0000000000027941 */ /* 0x000fea0003800200 */
.L_x_14373:
        /* <DEDUP_REMOVED lines=43> */
.L_x_14371:
[----:B------:R-:W-:Y:S05]  /*fc00*/  BSYNC.RECONVERGENT B1 ;  /* 0x0000000000017941 */ /* 0x000fea0003800200 */
.L_x_14370:
        /* <DEDUP_REMOVED lines=9> */
.L_x_14369:
        /* <DEDUP_REMOVED lines=17> */
.L_x_14378:
        /* <DEDUP_REMOVED lines=13> */
.L_x_14380:
[----:B------:R-:W-:Y:S05]  /*fe80*/  BSYNC.RECONVERGENT B2 ;  /* 0x0000000000027941 */ /* 0x000fea0003800200 */
.L_x_14379:
        /* <DEDUP_REMOVED lines=43> */
.L_x_14377:
[----:B------:R-:W-:Y:S05]  /*10140*/  BSYNC.RECONVERGENT B1 ;  /* 0x0000000000017941 */ /* 0x000fea0003800200 */
.L_x_14376:
        /* <DEDUP_REMOVED lines=9> */
.L_x_14375:
        /* <DEDUP_REMOVED lines=17> */
.L_x_14384:
        /* <DEDUP_REMOVED lines=13> */
.L_x_14386:
[----:B------:R-:W-:Y:S05]  /*103c0*/  BSYNC.RECONVERGENT B2 ;  /* 0x0000000000027941 */ /* 0x000fea0003800200 */
.L_x_14385:
        /* <DEDUP_REMOVED lines=43> */
.L_x_14383:
[----:B------:R-:W-:Y:S05]  /*10680*/  BSYNC.RECONVERGENT B1 ;  /* 0x0000000000017941 */ /* 0x000fea0003800200 */
.L_x_14382:
        /* <DEDUP_REMOVED lines=9> */
.L_x_14381:
        /* <DEDUP_REMOVED lines=17> */
.L_x_14390:
        /* <DEDUP_REMOVED lines=13> */
.L_x_14392:
[----:B------:R-:W-:Y:S05]  /*10900*/  BSYNC.RECONVERGENT B2 ;  /* 0x0000000000027941 */ /* 0x000fea0003800200 */
.L_x_14391:
        /* <DEDUP_REMOVED lines=43> */
.L_x_14389:
[----:B------:R-:W-:Y:S05]  /*10bc0*/  BSYNC.RECONVERGENT B1 ;  /* 0x0000000000017941 */ /* 0x000fea0003800200 */
.L_x_14388:
        /* <DEDUP_REMOVED lines=9> */
.L_x_14387:
        /* <DEDUP_REMOVED lines=17> */
.L_x_14396:
        /* <DEDUP_REMOVED lines=13> */
.L_x_14398:
[----:B------:R-:W-:Y:S05]  /*10e40*/  BSYNC.RECONVERGENT B2 ;  /* 0x0000000000027941 */ /* 0x000fea0003800200 */
.L_x_14397:
        /* <DEDUP_REMOVED lines=43> */
.L_x_14395:
[----:B------:R-:W-:Y:S05]  /*11100*/  BSYNC.RECONVERGENT B1 ;  /* 0x0000000000017941 */ /* 0x000fea0003800200 */
.L_x_14394:
        /* <DEDUP_REMOVED lines=9> */
.L_x_14393:
        /* <DEDUP_REMOVED lines=17> */
.L_x_14402:
        /* <DEDUP_REMOVED lines=13> */
.L_x_14404:
[----:B------:R-:W-:Y:S05]  /*11380*/  BSYNC.RECONVERGENT B2 ;  /* 0x0000000000027941 */ /* 0x000fea0003800200 */
.L_x_14403:
        /* <DEDUP_REMOVED lines=43> */
.L_x_14401:
[----:B------:R-:W-:Y:S05]  /*11640*/  BSYNC.RECONVERGENT B1 ;  /* 0x0000000000017941 */ /* 0x000fea0003800200 */
.L_x_14400:
        /* <DEDUP_REMOVED lines=9> */
.L_x_14399:
        /* <DEDUP_REMOVED lines=17> */
.L_x_14408:
        /* <DEDUP_REMOVED lines=13> */
.L_x_14410:
[----:B------:R-:W-:Y:S05]  /*118c0*/  BSYNC.RECONVERGENT B2 ;  /* 0x0000000000027941 */ /* 0x000fea0003800200 */
.L_x_14409:
        /* <DEDUP_REMOVED lines=43> */
.L_x_14407:
[----:B------:R-:W-:Y:S05]  /*11b80*/  BSYNC.RECONVERGENT B1 ;  /* 0x0000000000017941 */ /* 0x000fea0003800200 */
.L_x_14406:
        /* <DEDUP_REMOVED lines=9> */
.L_x_14405:
[----:B------:R-:W-:Y:S02]  /*11c20*/  F2FP.F16.F32.PACK_AB R95, RZ, R149 ;  /* 0x00000095ff5f723e */ /* 0x000fe400000000ff */
[----:B------:R-:W-:Y:S02]  /*11c30*/  PRMT R94, R110, 0x5410, R112 ;  /* 0x000054106e5e7816 */ /* 0x000fe40000000070 */
[----:B------:R-:W-:Y:S02]  /*11c40*/  PRMT R93, R106, 0x5410, R108 ;  /* 0x000054106a5d7816 */ /* 0x000fe4000000006c */
[----:B------:R-:W-:Y:S02]  /*11c50*/  PRMT R92, R104, 0x5410, R102 ;  /* 0x00005410685c7816 */ /* 0x000fe40000000066 */
[----:B------:R-:W-:-:S07]  /*11c60*/  PRMT R95, R100, 0x5410, R95 ;  /* 0x00005410645f7816 */ /* 0x000fce000000005f */
.L_x_14362:
        /* <DEDUP_REMOVED lines=25> */
.L_x_14411:
[----:B------:R-:W-:Y:S01]  /*11e00*/  VIADD R98, R98, 0x80 ;  /* 0x0000008062627836 */ /* 0x000fe20000000000 */
[----:B------:R-:W-:-:S07]  /*11e10*/  IADD3 R96, PT, PT, R96, 0x80, RZ ;  /* 0x0000008060607810 */ /* 0x000fce0007ffe0ff */
.L_x_14311:
[----:B------:R-:W-:Y:S05]  /*11e20*/  BSYNC.RECONVERGENT B0 ;  /* 0x0000000000007941 */ /* 0x000fea0003800200 */
.L_x_14310:
        /* <DEDUP_REMOVED lines=9> */
.L_x_14414:
        /* <DEDUP_REMOVED lines=25> */
.L_x_14419:
        /* <DEDUP_REMOVED lines=13> */
.L_x_14421:
[----:B------:R-:W-:Y:S05]  /*12120*/  BSYNC.RECONVERGENT B2 ;  /* 0x0000000000027941 */ /* 0x000fea0003800200 */
.L_x_14420:
        /* <DEDUP_REMOVED lines=42> */
.L_x_14418:
[----:B------:R-:W-:Y:S05]  /*123d0*/  BSYNC.RECONVERGENT B1 ;  /* 0x0000000000017941 */ /* 0x000fea0003800200 */
.L_x_14417:
        /* <DEDUP_REMOVED lines=11> */
.L_x_14416:
        /* <DEDUP_REMOVED lines=21> */
.L_x_14425:
        /* <DEDUP_REMOVED lines=13> */
.L_x_14427:
[----:B------:R-:W-:Y:S05]  /*126b0*/  BSYNC.RECONVERGENT B2 ;  /* 0x0000000000027941 */ /* 0x000fea0003800200 */
.L_x_14426:
        /* <DEDUP_REMOVED lines=43> */
.L_x_14424:
[----:B------:R-:W-:Y:S05]  /*12970*/  BSYNC.RECONVERGENT B1 ;  /* 0x0000000000017941 */ /* 0x000fea0003800200 */
.L_x_14423:
        /* <DEDUP_REMOVED lines=11> */
.L_x_14422:
        /* <DEDUP_REMOVED lines=21> */
.L_x_14431:
        /* <DEDUP_REMOVED lines=13> */
.L_x_14433:
[----:B------:R-:W-:Y:S05]  /*12c50*/  BSYNC.RECONVERGENT B2 ;  /* 0x0000000000027941 */ /* 0x000fea0003800200 */
.L_x_14432:
        /* <DEDUP_REMOVED lines=42> */
.L_x_14430:
[----:B------:R-:W-:Y:S05]  /*12f00*/  BSYNC.RECONVERGENT B1 ;  /* 0x0000000000017941 */ /* 0x000fea0003800200 */
.L_x_14429:
        /* <DEDUP_REMOVED lines=11> */
.L_x_14428:
        /* <DEDUP_REMOVED lines=21> */
.L_x_14437:
        /* <DEDUP_REMOVED lines=13> */
.L_x_14439:
[----:B------:R-:W-:Y:S05]  /*131e0*/  BSYNC.RECONVERGENT B2 ;  /* 0x0000000000027941 */ /* 0x000fea0003800200 */
.L_x_14438:
        /* <DEDUP_REMOVED lines=43> */
.L_x_14436:
[----:B------:R-:W-:Y:S05]  /*134a0*/  BSYNC.RECONVERGENT B1 ;  /* 0x0000000000017941 */ /* 0x000fea0003800200 */
.L_x_14435:
        /* <DEDUP_REMOVED lines=11> */
.L_x_14434:
        /* <DEDUP_REMOVED lines=21> */
.L_x_14443:
        /* <DEDUP_REMOVED lines=13> */
.L_x_14445:
[----:B------:R-:W-:Y:S05]  /*13780*/  BSYNC.RECONVERGENT B2 ;  /* 0x0000000000027941 */ /* 0x000fea0003800200 */
.L_x_14444:
        /* <DEDUP_REMOVED lines=43> */
.L_x_14442:
[----:B------:R-:W-:Y:S05]  /*13a40*/  BSYNC.RECONVERGENT B1 ;  /* 0x0000000000017941 */ /* 0x000fea0003800200 */
.L_x_14441:
        /* <DEDUP_REMOVED lines=11> */
.L_x_14440:
        /* <DEDUP_REMOVED lines=21> */
.L_x_14449:
        /* <DEDUP_REMOVED lines=13> */
.L_x_14451:
[----:B------:R-:W-:Y:S05]  /*13d20*/  BSYNC.RECONVERGENT B2 ;  /* 0x0000000000027941 */ /* 0x000fea0003800200 */
.L_x_14450:
        /* <DEDUP_REMOVED lines=43> */
.L_x_14448:
[----:B------:R-:W-:Y:S05]  /*13fe0*/  BSYNC.RECONVERGENT B1 ;  /* 0x0000000000017941 */ /* 0x000fea0003800200 */
.L_x_14447:
        /* <DEDUP_REMOVED lines=11> */
.L_x_14446:
        /* <DEDUP_REMOVED lines=21> */
.L_x_14455:
        /* <DEDUP_REMOVED lines=13> */
.L_x_14457:
[----:B------:R-:W-:Y:S05]  /*142c0*/  BSYNC.RECONVERGENT B2 ;  /* 0x0000000000027941 */ /* 0x000fea0003800200 */
.L_x_14456:
        /* <DEDUP_REMOVED lines=43> */
.L_x_14454:
[----:B------:R-:W-:Y:S05]  /*14580*/  BSYNC.RECONVERGENT B1 ;  /* 0x0000000000017941 */ /* 0x000fea0003800200 */
.L_x_14453:
        /* <DEDUP_REMOVED lines=11> */
.L_x_14452:
        /* <DEDUP_REMOVED lines=21> */
.L_x_14461:
        /* <DEDUP_REMOVED lines=13> */
.L_x_14463:
[----:B------:R-:W-:Y:S05]  /*14860*/  BSYNC.RECONVERGENT B2 ;  /* 0x0000000000027941 */ /* 0x000fea0003800200 */
.L_x_14462:
        /* <DEDUP_REMOVED lines=43> */
.L_x_14460:
[----:B------:R-:W-:Y:S05]  /*14b20*/  BSYNC.RECONVERGENT B1 ;  /* 0x0000000000017941 */ /* 0x000fea0003800200 */
.L_x_14459:
        /* <DEDUP_REMOVED lines=11> */
.L_x_14458:
[----:B------:R-:W-:Y:S02]  /*14be0*/  F2FP.F16.F32.PACK_AB R95, RZ, R153 ;  /* 0x00000099ff5f723e */ /* 0x000fe400000000ff */
[----:B------:R-:W-:Y:S02]  /*14bf0*/  PRMT R94, R112, 0x5410, R114 ;  /* 0x00005410705e7816 */ /* 0x000fe40000000072 */
[----:B------:R-:W-:Y:S02]  /*14c00*/  PRMT R93, R106, 0x5410, R110 ;  /* 0x000054106a5d7816 */ /* 0x000fe4000000006e */
[----:B------:R-:W-:Y:S02]  /*14c10*/  PRMT R92, R102, 0x5410, R104 ;  /* 0x00005410665c7816 */ /* 0x000fe40000000068 */
[----:B------:R-:W-:Y:S01]  /*14c20*/  PRMT R95, R108, 0x5410, R95 ;  /* 0x000054106c5f7816 */ /* 0x000fe2000000005f */
[----:B------:R-:W-:Y:S06]  /*14c30*/  BRA `(.L_x_14464) ;  /* 0x0000002800a07947 */ /* 0x000fec0003800000 */
.L_x_14415:
        /* <DEDUP_REMOVED lines=20> */
.L_x_14468:
        /* <DEDUP_REMOVED lines=13> */
.L_x_14470:
[----:B------:R-:W-:Y:S05]  /*14e50*/  BSYNC.RECONVERGENT B2 ;  /* 0x0000000000027941 */ /* 0x000fea0003800200 */
.L_x_14469:
        /* <DEDUP_REMOVED lines=42> */
.L_x_14467:
[----:B------:R-:W-:Y:S05]  /*15100*/  BSYNC.RECONVERGENT B1 ;  /* 0x0000000000017941 */ /* 0x000fea0003800200 */
.L_x_14466:
        /* <DEDUP_REMOVED lines=9> */
.L_x_14465:
        /* <DEDUP_REMOVED lines=17> */
.L_x_14474:
        /* <DEDUP_REMOVED lines=13> */
.L_x_14476:
[----:B------:R-:W-:Y:S05]  /*15380*/  BSYNC.RECONVERGENT B2 ;  /* 0x0000000000027941 */ /* 0x000fea0003800200 */
.L_x_14475:
        /* <DEDUP_REMOVED lines=43> */
.L_x_14473:
[----:B------:R-:W-:Y:S05]  /*15640*/  BSYNC.RECONVERGENT B1 ;  /* 0x0000000000017941 */ /* 0x000fea0003800200 */
.L_x_14472:
        /* <DEDUP_REMOVED lines=9> */
.L_x_14471:
        /* <DEDUP_REMOVED lines=17> */
.L_x_14480:
        /* <DEDUP_REMOVED lines=13> */
.L_x_14482:
[----:B------:R-:W-:Y:S05]  /*158c0*/  BSYNC.RECONVERGENT B2 ;  /* 0x0000000000027941 */ /* 0x000fea0003800200 */
.L_x_14481:
        /* <DEDUP_REMOVED lines=43> */
.L_x_14479:
[----:B------:R-:W-:Y:S05]  /*15b80*/  BSYNC.RECONVERGENT B1 ;  /* 0x0000000000017941 */ /* 0x000fea0003800200 */
.L_x_14478:
        /* <DEDUP_REMOVED lines=9> */
.L_x_14477:
        /* <DEDUP_REMOVED lines=17> */
.L_x_14486:
        /* <DEDUP_REMOVED lines=13> */
.L_x_14488:
[----:B------:R-:W-:Y:S05]  /*15e00*/  BSYNC.RECONVERGENT B2 ;  /* 0x0000000000027941 */ /* 0x000fea0003800200 */
.L_x_14487:
        /* <DEDUP_REMOVED lines=43> */
.L_x_14485:
[----:B------:R-:W-:Y:S05]  /*160c0*/  BSYNC.RECONVERGENT B1 ;  /* 0x0000000000017941 */ /* 0x000fea0003800200 */
.L_x_14484:
        /* <DEDUP_REMOVED lines=9> */
.L_x_14483:
        /* <DEDUP_REMOVED lines=17> */
.L_x_14492:
        /* <DEDUP_REMOVED lines=13> */
.L_x_14494:
[----:B------:R-:W-:Y:S05]  /*16340*/  BSYNC.RECONVERGENT B2 ;  /* 0x0000000000027941 */ /* 0x000fea0003800200 */
.L_x_14493:
        /* <DEDUP_REMOVED lines=43> */
.L_x_14491:
[----:B------:R-:W-:Y:S05]  /*16600*/  BSYNC.RECONVERGENT B1 ;  /* 0x0000000000017941 */ /* 0x000fea0003800200 */
.L_x_14490:
        /* <DEDUP_REMOVED lines=9> */
.L_x_14489:
        /* <DEDUP_REMOVED lines=17> */
.L_x_14498:
        /* <DEDUP_REMOVED lines=13> */
.L_x_14500:
[----:B------:R-:W-:Y:S05]  /*16880*/  BSYNC.RECONVERGENT B2 ;  /* 0x0000000000027941 */ /* 0x000fea0003800200 */
.L_x_14499:
        /* <DEDUP_REMOVED lines=43> */
.L_x_14497:
[----:B------:R-:W-:Y:S05]  /*16b40*/  BSYNC.RECONVERGENT B1 ;  /* 0x0000000000017941 */ /* 0x000fea0003800200 */
.L_x_14496:
        /* <DEDUP_REMOVED lines=9> */
.L_x_14495:
        /* <DEDUP_REMOVED lines=17> */
.L_x_14504:
        /* <DEDUP_REMOVED lines=13> */
.L_x_14506:
[----:B------:R-:W-:Y:S05]  /*16dc0*/  BSYNC.RECONVERGENT B2 ;  /* 0x0000000000027941 */ /* 0x000fea0003800200 */
.L_x_14505:
        /* <DEDUP_REMOVED lines=43> */
.L_x_14503:
[----:B------:R-:W-:Y:S05]  /*17080*/  BSYNC.RECONVERGENT B1 ;  /* 0x0000000000017941 */ /* 0x000fea0003800200 */
.L_x_14502:
        /* <DEDUP_REMOVED lines=9> */
.L_x_14501:
        /* <DEDUP_REMOVED lines=17> */
.L_x_14510:
        /* <DEDUP_REMOVED lines=13> */
.L_x_14512:
[----:B------:R-:W-:Y:S05]  /*17300*/  BSYNC.RECONVERGENT B2 ;  /* 0x0000000000027941 */ /* 0x000fea0003800200 */
.L_x_14511:
        /* <DEDUP_REMOVED lines=43> */
.L_x_14509:
[----:B------:R-:W-:Y:S05]  /*175c0*/  BSYNC.RECONVERGENT B1 ;  /* 0x0000000000017941 */ /* 0x000fea0003800200 */
.L_x_14508:
        /* <DEDUP_REMOVED lines=9> */
.L_x_14507:
[----:B------:R-:W-:Y:S02]  /*17660*/  F2FP.F16.F32.PACK_AB R95, RZ, R153 ;  /* 0x00000099ff5f723e */ /* 0x000fe400000000ff */
[----:B------:R-:W-:Y:S02]  /*17670*/  MOV R100, R112 ;  /* 0x0000007000647202 */ /* 0x000fe40000000f00 */
[----:B------:R-:W-:Y:S02]  /*17680*/  PRMT R94, R114, 0x5410, R116 ;  /* 0x00005410725e7816 */ /* 0x000fe40000000074 */
[----:B------:R-:W-:Y:S02]  /*17690*/  PRMT R93, R110, 0x5410, R108 ;  /* 0x000054106e5d7816 */ /* 0x000fe4000000006c */
[----:B------:R-:W-:Y:S02]  /*176a0*/  PRMT R92, R106, 0x5410, R104 ;  /* 0x000054106a5c7816 */ /* 0x000fe40000000068 */
[----:B------:R-:W-:-:S07]  /*176b0*/  PRMT R95, R102, 0x5410, R95 ;  /* 0x00005410665f7816 */ /* 0x000fce000000005f */
.L_x_14464:
        /* <DEDUP_REMOVED lines=24> */
.L_x_14413:
[----:B------:R-:W-:Y:S05]  /*17840*/  BSYNC.RECONVERGENT B0 ;  /* 0x0000000000007941 */ /* 0x000fea0003800200 */
.L_x_14412:
        /* <DEDUP_REMOVED lines=226> */
[----:B-1----:R-:W-:Y:S01]  /*18670*/  IMAD.WIDE.U32 R154, R159, 0x10, R154 ;  /* 0x000000109f9a7825 */ /* 0x002fe200078e009a */
[----:B------:R-:W-:-:S02]  /*18680*/  F2FP.F16.F32.PACK_AB R93, R98, R95 ;  /* 0x0000005f625d723e */ /* 0x000fc400000000ff */
[----:B------:R-:W-:Y:S02]  /*18690*/  F2FP.F16.F32.PACK_AB R94, R161, R94 ;  /* 0x0000005ea15e723e */ /* 0x000fe400000000ff */
[----:B------:R-:W-:Y:S02]  /*186a0*/  F2FP.F16.F32.PACK_AB R95, R108, R163 ;  /* 0x000000a36c5f723e */ /* 0x000fe400000000ff */
[----:B------:R-:W-:-:S03]  /*186b0*/  IADD3 R159, PT, PT, R159, 0x80, RZ ;  /* 0x000000809f9f7810 */ /* 0x000fc60007ffe0ff */
[----:B------:R1:W-:Y:S04]  /*186c0*/  STG.E.128 desc[UR12][R154.64], R92 ;  /* 0x0000005c9a007986 */ /* 0x0003e8000c101d0c */
.L_x_14515:
[----:B------:R-:W-:Y:S05]  /*186d0*/  BSYNC.RECONVERGENT B0 ;  /* 0x0000000000007941 */ /* 0x000fea0003800200 */
.L_x_14514:
        /* <DEDUP_REMOVED lines=30> */
[----:B------:R-:W-:Y:S01]  /*188c0*/  F2FP.F16.F32.PACK_AB R94, R161, R94 ;  /* 0x0000005ea15e723e */ /* 0x000fe200000000ff */
[----:B------:R-:W-:Y:S01]  /*188d0*/  VIADD R159, R159, 0x80 ;  /* 0x000000809f9f7836 */ /* 0x000fe20000000000 */
[----:B------:R-:W-:-:S05]  /*188e0*/  F2FP.F16.F32.PACK_AB R95, R108, R163 ;  /* 0x000000a36c5f723e */ /* 0x000fca00000000ff */
[----:B------:R2:W-:Y:S02]  /*188f0*/  STG.E.128 desc[UR12][R154.64], R92 ;  /* 0x0000005c9a007986 */ /* 0x0005e4000c101d0c */
.L_x_14517:
[----:B------:R-:W-:Y:S05]  /*18900*/  BSYNC.RECONVERGENT B0 ;  /* 0x0000000000007941 */ /* 0x000fea0003800200 */
.L_x_14516:
        /* <DEDUP_REMOVED lines=34> */
.L_x_14519:
[----:B------:R-:W-:Y:S05]  /*18b30*/  BSYNC.RECONVERGENT B0 ;  /* 0x0000000000007941 */ /* 0x000fea0003800200 */
.L_x_14518:
        /* <DEDUP_REMOVED lines=28> */
[----:B------:R-:W-:-:S02]  /*18d00*/  F2FP.F16.F32.PACK_AB R95, R96, R95 ;  /* 0x0000005f605f723e */ /* 0x000fc400000000ff */
[----:B------:R-:W-:Y:S02]  /*18d10*/  F2FP.F16.F32.PACK_AB R94, R161, R94 ;  /* 0x0000005ea15e723e */ /* 0x000fe400000000ff */
[----:B------:R-:W-:Y:S02]  /*18d20*/  F2FP.F16.F32.PACK_AB R93, R98, R93 ;  /* 0x0000005d625d723e */ /* 0x000fe400000000ff */
[----:B------:R-:W-:-:S05]  /*18d30*/  F2FP.F16.F32.PACK_AB R92, R157, R92 ;  /* 0x0000005c9d5c723e */ /* 0x000fca00000000ff */
[----:B------:R4:W-:Y:S02]  /*18d40*/  STG.E.128 desc[UR12][R154.64], R92 ;  /* 0x0000005c9a007986 */ /* 0x0009e4000c101d0c */
.L_x_14520:
[----:B------:R-:W-:Y:S05]  /*18d50*/  BSYNC.RECONVERGENT B0 ;  /* 0x0000000000007941 */ /* 0x000fea0003800200 */
.L_x_14513:
[----:B------:R-:W-:Y:S02]  /*18d60*/  UIADD3 UR22, UPT, UPT, UR22, UR20, URZ ;  /* 0x0000001416167290 */ /* 0x000fe4000fffe0ff */
[----:B------:R-:W-:Y:S02]  /*18d70*/  UPLOP3.LUT UP1, UPT, UPT, UPT, UP1, 0x40, 0x4 ;  /* 0x000000000004789c */ /* 0x000fe40003f2e810 */
[----:B------:R-:W-:-:S09]  /*18d80*/  UISETP.GE.AND UP0, UPT, UR22, UR21, UPT ;  /* 0x000000151600728c */ /* 0x000fd2000bf06270 */
[----:B------:R-:W-:Y:S05]  /*18d90*/  BRA.U !UP0, `(.L_x_14521) ;  /* 0xfffffe8108147547 */ /* 0x000fea000b83ffff */
[----:B------:R-:W-:Y:S05]  /*18da0*/  EXIT ;  /* 0x000000000000794d */ /* 0x000fea0003800000 */
.L_x_14522:
        /* <DEDUP_REMOVED lines=13> */
.L_x_27288:


//--------------------- .text._ZN10layer_norm13ln_fwd_kernelINS_13Kernel_traitsIf6__halfS2_S2_fjLj4096ELj1ELj1ELj4ELj16ENS_18Kernel_traits_baseILj4096EfS2_S2_S2_fjLj128EEEEELb1ELb0ELb1ELb1EEEvNS_9FwdParamsE --------------------------
	.section	.text._ZN10layer_norm13ln_fwd_kernelINS_13Kernel_traitsIf6__halfS2_S2_fjLj4096ELj1ELj1ELj4ELj16ENS_18Kernel_traits_baseILj4096EfS2_S2_S2_fjLj128EEEEELb1ELb0ELb1ELb1EEEvNS_9FwdParamsE,"ax",@progbits
	.align	128
        .global         _ZN10layer_norm13ln_fwd_kernelINS_13Kernel_traitsIf6__halfS2_S2_fjLj4096ELj1ELj1ELj4ELj16ENS_18Kernel_traits_baseILj4096EfS2_S2_S2_fjLj128EEEEELb1ELb0ELb1ELb1EEEvNS_9FwdParamsE
        .type           _ZN10layer_norm13ln_fwd_kernelINS_13Kernel_traitsIf6__halfS2_S2_fjLj4096ELj1ELj1ELj4ELj16ENS_18Kernel_traits_baseILj4096EfS2_S2_S2_fjLj128EEEEELb1ELb0ELb1ELb1EEEvNS_9FwdParamsE,@function
        .size           _ZN10layer_norm13ln_fwd_kernelINS_13Kernel_traitsIf6__halfS2_S2_fjLj4096ELj1ELj1ELj4ELj16ENS_18Kernel_traits_baseILj4096EfS2_S2_S2_fjLj128EEEEELb1ELb0ELb1ELb1EEEvNS_9FwdParamsE,(.L_x_27289 - _ZN10layer_norm13ln_fwd_kernelINS_13Kernel_traitsIf6__halfS2_S2_fjLj4096ELj1ELj1ELj4ELj16ENS_18Kernel_traits_baseILj4096EfS2_S2_S2_fjLj128EEEEELb1ELb0ELb1ELb1EEEvNS_9FwdParamsE)
        .other          _ZN10layer_norm13ln_fwd_kernelINS_13Kernel_traitsIf6__halfS2_S2_fjLj4096ELj1ELj1ELj4ELj16ENS_18Kernel_traits_baseILj4096EfS2_S2_S2_fjLj128EEEEELb1ELb0ELb1ELb1EEEvNS_9FwdParamsE,@"STO_CUDA_ENTRY STV_DEFAULT"
_ZN10layer_norm13ln_fwd_kernelINS_13Kernel_traitsIf6__halfS2_S2_fjLj4096ELj1ELj1ELj4ELj16ENS_18Kernel_traits_baseILj4096EfS2_S2_S2_fjLj128EEEEELb1ELb0ELb1ELb1EEEvNS_9FwdParamsE:
.text._ZN10layer_norm13ln_fwd_kernelINS_13Kernel_traitsIf6__halfS2_S2_fjLj4096ELj1ELj1ELj4ELj16ENS_18Kernel_traits_baseILj4096EfS2_S2_S2_fjLj128EEEEELb1ELb0ELb1ELb1EEEvNS_9FwdParamsE:
        /* <DEDUP_REMOVED lines=67> */
.L_x_14523:
        /* <DEDUP_REMOVED lines=26> */
.L_x_14524:
        /* <DEDUP_REMOVED lines=76> */
.L_x_14797:
[----:B------:R-:W-:-:S06]  /*0a90*/  UIMAD.WIDE UR4, UR7, 0x4, UR8 ;  /* 0x00000004070478a5 */ /* 0x000fcc000f8e0208 */
[----:B0-----:R-:W-:Y:S02]  /*0aa0*/  IMAD.U32 R100, RZ, RZ, UR4 ;  /* 0x00000004ff647e24 */ /* 0x001fe4000f8e00ff */
[----:B------:R-:W-:-:S05]  /*0ab0*/  IMAD.U32 R101, RZ, RZ, UR5 ;  /* 0x00000005ff657e24 */ /* 0x000fca000f8e00ff */
[----:B------:R-:W2:Y:S01]  /*0ac0*/  LDG.E R100, desc[UR12][R100.64] ;  /* 0x0000000c64647981 */ /* 0x000ea2000c1e1900 */
[----:B------:R-:W-:-:S06]  /*0ad0*/  UIMAD.WIDE UR4, UR7, 0x4, UR10 ;  /* 0x00000004070478a5 */ /* 0x000fcc000f8e020a */
[----:B------:R-:W-:Y:S02]  /*0ae0*/  IMAD.U32 R22, RZ, RZ, UR4 ;  /* 0x00000004ff167e24 */ /* 0x000fe4000f8e00ff */
[----:B------:R-:W-:Y:S01]  /*0af0*/  IMAD.U32 R23, RZ, RZ, UR5 ;  /* 0x00000005ff177e24 */ /* 0x000fe2000f8e00ff */
[----:B------:R-:W-:-:S04]  /*0b00*/  MOV R102, RZ ;  /* 0x000000ff00667202 */ /* 0x000fc80000000f00 */
[----:B------:R-:W3:Y:S01]  /*0b10*/  LDG.E R22, desc[UR12][R22.64] ;  /* 0x0000000c16167981 */ /* 0x000ee2000c1e1900 */
[----:B--2---:R-:W-:-:S13]  /*0b20*/  ISETP.GE.AND P0, PT, R100, 0x1, PT ;  /* 0x000000016400780c */ /* 0x004fda0003f06270 */
[----:B------:R-:W0:Y:S01]  /*0b30*/  @P0 LDC.64 R20, c[0x0][0x390] ;  /* 0x0000e400ff140b82 */ /* 0x000e220000000a00 */
[----:B------:R-:W-:-:S05]  /*0b40*/  @P0 IADD3 R7, PT, PT, R100, -0x1, RZ ;  /* 0xffffffff64070810 */ /* 0x000fca0007ffe0ff */
[----:B------:R-:W-:-:S05]  /*0b50*/  @P0 IMAD R7, R7, UR22, RZ ;  /* 0x0000001607070c24 */ /* 0x000fca000f8e02ff */
[----:B------:R-:W-:-:S04]  /*0b60*/  @P0 SHF.R.S32.HI R24, RZ, 0x1f, R7 ;  /* 0x0000001fff180819 */ /* 0x000fc80000011407 */
        /* <DEDUP_REMOVED lines=8> */
[----:B------:R-:W-:Y:S01]  /*0bf0*/  ULEA.HI UR5, UR5, UR4, URZ, 0x3 ;  /* 0x0000000405057291 */ /* 0x000fe2000f8f18ff */
[----:B---3--:R-:W-:-:S05]  /*0c00*/  R2UR UR6, R22 ;  /* 0x00000000160672ca */ /* 0x008fca00000e0000 */
[----:B-1----:R-:W-:-:S05]  /*0c10*/  IMAD.U32 R129, RZ, RZ, UR5 ;  /* 0x00000005ff817e24 */ /* 0x002fca000f8e00ff */
[----:B------:R-:W-:Y:S01]  /*0c20*/  LEA.HI.SX32 R129, R129, R0, 0x1d ;  /* 0x0000000081817211 */ /* 0x000fe200078feaff */
[----:B0-----:R-:W-:Y:S06]  /*0c30*/  BRA.U !UP0, `(.L_x_14525) ;  /* 0x0000002908a47547 */ /* 0x001fec000b800000 */
        /* <DEDUP_REMOVED lines=23> */
.L_x_14528:
        /* <DEDUP_REMOVED lines=12> */
.L_x_14529:
        /* <DEDUP_REMOVED lines=41> */
.L_x_14527:
        /* <DEDUP_REMOVED lines=11> */
.L_x_14526:
        /* <DEDUP_REMOVED lines=20> */
.L_x_14532:
        /* <DEDUP_REMOVED lines=12> */
.L_x_14533:
        /* <DEDUP_REMOVED lines=41> */
.L_x_14531:
        /* <DEDUP_REMOVED lines=11> */
.L_x_14530:
        /* <DEDUP_REMOVED lines=20> */
.L_x_14536:
        /* <DEDUP_REMOVED lines=12> */
.L_x_14537:
        /* <DEDUP_REMOVED lines=41> */
.L_x_14535:
        /* <DEDUP_REMOVED lines=11> */
.L_x_14534:
        /* <DEDUP_REMOVED lines=20> */
.L_x_14540:
        /* <DEDUP_REMOVED lines=12> */
.L_x_14541:
        /* <DEDUP_REMOVED lines=41> */
.L_x_14539:
        /* <DEDUP_REMOVED lines=11> */
.L_x_14538:
        /* <DEDUP_REMOVED lines=20> */
.L_x_14544:
        /* <DEDUP_REMOVED lines=12> */
.L_x_14545:
        /* <DEDUP_REMOVED lines=41> */
.L_x_14543:
        /* <DEDUP_REMOVED lines=11> */
.L_x_14542:
        /* <DEDUP_REMOVED lines=20> */
.L_x_14548:
        /* <DEDUP_REMOVED lines=12> */
.L_x_14549:
        /* <DEDUP_REMOVED lines=41> */
.L_x_14547:
        /* <DEDUP_REMOVED lines=11> */
.L_x_14546:
        /* <DEDUP_REMOVED lines=20> */
.L_x_14552:
        /* <DEDUP_REMOVED lines=12> */
.L_x_14553:
        /* <DEDUP_REMOVED lines=41> */
.L_x_14551:
        /* <DEDUP_REMOVED lines=11> */
.L_x_14550:
        /* <DEDUP_REMOVED lines=20> */
.L_x_14556:
        /* <DEDUP_REMOVED lines=12> */
.L_x_14557:
        /* <DEDUP_REMOVED lines=41> */
.L_x_14555:
        /* <DEDUP_REMOVED lines=11> */
.L_x_14554:
[----:B------:R-:W-:Y:S02]  /*3670*/  F2FP.F16.F32.PACK_AB R23, RZ, R21 ;  /* 0x00000015ff17723e */ /* 0x000fe400000000ff */
[----:B------:R-:W-:Y:S02]  /*3680*/  PRMT R25, R25, 0x5410, R27 ;  /* 0x0000541019197816 */ /* 0x000fe4000000001b */
[----:B------:R-:W-:Y:S02]  /*3690*/  PRMT R26, R26, 0x5410, R22 ;  /* 0x000054101a1a7816 */ /* 0x000fe40000000016 */
[----:B------:R-:W-:Y:S02]  /*36a0*/  PRMT R24, R24, 0x5410, R20 ;  /* 0x0000541018187816 */ /* 0x000fe40000000014 */
[----:B------:R-:W-:Y:S01]  /*36b0*/  PRMT R27, R96, 0x5410, R23 ;  /* 0x00005410601b7816 */ /* 0x000fe20000000017 */
[----:B------:R-:W-:Y:S06]  /*36c0*/  BRA `(.L_x_14558) ;  /* 0x0000002400fc7947 */ /* 0x000fec0003800000 */
.L_x_14525:
        /* <DEDUP_REMOVED lines=19> */
.L_x_14561:
        /* <DEDUP_REMOVED lines=12> */
.L_x_14562:
        /* <DEDUP_REMOVED lines=41> */
.L_x_14560:
        /* <DEDUP_REMOVED lines=9> */
.L_x_14559:
        /* <DEDUP_REMOVED lines=16> */
.L_x_14565:
        /* <DEDUP_REMOVED lines=12> */
.L_x_14566:
        /* <DEDUP_REMOVED lines=42> */
.L_x_14564:
        /* <DEDUP_REMOVED lines=9> */
.L_x_14563:
        /* <DEDUP_REMOVED lines=16> */
.L_x_14569:
        /* <DEDUP_REMOVED lines=12> */
.L_x_14570:
        /* <DEDUP_REMOVED lines=42> */
.L_x_14568:
        /* <DEDUP_REMOVED lines=9> */
.L_x_14567:
        /* <DEDUP_REMOVED lines=16> */
.L_x_14573:
        /* <DEDUP_REMOVED lines=12> */
.L_x_14574:
        /* <DEDUP_REMOVED lines=42> */
.L_x_14572:
        /* <DEDUP_REMOVED lines=9> */
.L_x_14571:
        /* <DEDUP_REMOVED lines=16> */
.L_x_14577:
        /* <DEDUP_REMOVED lines=12> */
.L_x_14578:
        /* <DEDUP_REMOVED lines=42> */
.L_x_14576:
        /* <DEDUP_REMOVED lines=9> */
.L_x_14575:
        /* <DEDUP_REMOVED lines=16> */
.L_x_14581:
        /* <DEDUP_REMOVED lines=12> */
.L_x_14582:
        /* <DEDUP_REMOVED lines=42> */
.L_x_14580:
        /* <DEDUP_REMOVED lines=9> */
.L_x_14579:
        /* <DEDUP_REMOVED lines=16> */
.L_x_14585:
        /* <DEDUP_REMOVED lines=12> */
.L_x_14586:
        /* <DEDUP_REMOVED lines=42> */
.L_x_14584:
        /* <DEDUP_REMOVED lines=9> */
.L_x_14583:
        /* <DEDUP_REMOVED lines=16> */
.L_x_14589:
        /* <DEDUP_REMOVED lines=12> */
.L_x_14590:
        /* <DEDUP_REMOVED lines=42> */
.L_x_14588:
        /* <DEDUP_REMOVED lines=9> */
.L_x_14587:
[----:B------:R-:W-:Y:S02]  /*5e70*/  F2FP.F16.F32.PACK_AB R96, RZ, R21 ;  /* 0x00000015ff60723e */ /* 0x000fe400000000ff */
[----:B------:R-:W-:Y:S02]  /*5e80*/  PRMT R26, R26, 0x5410, R23 ;  /* 0x000054101a1a7816 */ /* 0x000fe40000000017 */
[----:B------:R-:W-:Y:S02]  /*5e90*/  PRMT R25, R25, 0x5410, R22 ;  /* 0x0000541019197816 */ /* 0x000fe40000000016 */
[----:B------:R-:W-:Y:S02]  /*5ea0*/  PRMT R24, R24, 0x5410, R20 ;  /* 0x0000541018187816 */ /* 0x000fe40000000014 */
[----:B------:R-:W-:-:S07]  /*5eb0*/  PRMT R27, R27, 0x5410, R96 ;  /* 0x000054101b1b7816 */ /* 0x000fce0000000060 */
.L_x_14558:
[----:B------:R-:W0:Y:S01]  /*5ec0*/  LDC.64 R124, c[0x0][0x3a8] ;  /* 0x0000ea00ff7c7b82 */ /* 0x000e220000000a00 */
[----:B------:R-:W-:Y:S02]  /*5ed0*/  VIADD R20, R102, 0x80 ;  /* 0x0000008066147836 */ /* 0x000fe40000000000 */
        /* <DEDUP_REMOVED lines=23> */
.L_x_14591:
[----:B------:R-:W-:Y:S05]  /*6050*/  @!P0 BRA `(.L_x_14592) ;  /* 0x00000000000c8947 */ /* 0x000fea0003800000 */
[----:B-----5:R-:W2:Y:S02]  /*6060*/  LDC.64 R28, c[0x0][0x390] ;  /* 0x0000e400ff1c7b82 */ /* 0x020ea40000000a00 */
[----:B--2---:R-:W-:-:S06]  /*6070*/  IMAD.WIDE.U32 R28, R20, 0x10, R28 ;  /* 0x00000010141c7825 */ /* 0x004fcc00078e001c */
[----:B------:R-:W5:Y:S02]  /*6080*/  LDG.E.128 R28, desc[UR12][R28.64] ;  /* 0x0000000c1c1c7981 */ /* 0x000f64000c1e1d00 */
.L_x_14592:
[----:B------:R-:W-:Y:S01]  /*6090*/  IADD3 R111, PT, PT, R129, 0x80, RZ ;  /* 0x00000080816f7810 */ /* 0x000fe20007ffe0ff */
[----:B------:R-:W-:Y:S06]  /*60a0*/  BRA.U !UP0, `(.L_x_14593) ;  /* 0x0000002908c07547 */ /* 0x000fec000b800000 */
[----:B------:R-:W2:Y:S02]  /*60b0*/  LDC.64 R96, c[0x0][0x3a0] ;  /* 0x0000e800ff607b82 */ /* 0x000ea40000000a00 */
[----:B--2---:R-:W-:-:S06]  /*60c0*/  IMAD.WIDE.U32 R96, R111, 0x10, R96 ;  /* 0x000000106f607825 */ /* 0x004fcc00078e0060 */
[----:B------:R-:W2:Y:S01]  /*60d0*/  LDG.E.128 R96, desc[UR12][R96.64] ;  /* 0x0000000c60607981 */ /* 0x000ea2000c1e1d00 */
[----:B------:R-:W-:-:S13]  /*60e0*/  ISETP.GT.AND P2, PT, R100, RZ, PT ;  /* 0x000000ff6400720c */ /* 0x000fda0003f44270 */
[----:B0-----:R-:W-:Y:S02]  /*60f0*/  @!P2 IMAD.MOV.U32 R27, RZ, RZ, R101 ;  /* 0x000000ffff1ba224 */ /* 0x001fe400078e0065 */
[----:B-1----:R-:W-:Y:S02]  /*6100*/  @!P2 IMAD.MOV.U32 R24, RZ, RZ, R106 ;  /* 0x000000ffff18a224 */ /* 0x002fe400078e006a */
[----:B--2---:R-:W-:Y:S01]  /*6110*/  @!P2 HADD2.F32 R23, -RZ, R96.H0_H0 ;  /* 0x20000060ff17a230 */ /* 0x004fe20000004100 */
        /* <DEDUP_REMOVED lines=16> */
.L_x_14596:
        /* <DEDUP_REMOVED lines=12> */
.L_x_14597:
        /* <DEDUP_REMOVED lines=41> */
.L_x_14595:
        /* <DEDUP_REMOVED lines=11> */
.L_x_14594:
        /* <DEDUP_REMOVED lines=20> */
.L_x_14600:
        /* <DEDUP_REMOVED lines=12> */
.L_x_14601:
        /* <DEDUP_REMOVED lines=42> */
.L_x_14599:
        /* <DEDUP_REMOVED lines=11> */
.L_x_14598:
        /* <DEDUP_REMOVED lines=20> */
.L_x_14604:
        /* <DEDUP_REMOVED lines=12> */
.L_x_14605:
        /* <DEDUP_REMOVED lines=42> */
.L_x_14603:
        /* <DEDUP_REMOVED lines=11> */
.L_x_14602:
        /* <DEDUP_REMOVED lines=20> */
.L_x_14608:
        /* <DEDUP_REMOVED lines=12> */
.L_x_14609:
        /* <DEDUP_REMOVED lines=42> */
.L_x_14607:
        /* <DEDUP_REMOVED lines=11> */
.L_x_14606:
        /* <DEDUP_REMOVED lines=20> */
.L_x_14612:
        /* <DEDUP_REMOVED lines=12> */
.L_x_14613:
        /* <DEDUP_REMOVED lines=41> */
.L_x_14611:
        /* <DEDUP_REMOVED lines=11> */
.L_x_14610:
        /* <DEDUP_REMOVED lines=20> */
.L_x_14616:
        /* <DEDUP_REMOVED lines=12> */
.L_x_14617:
        /* <DEDUP_REMOVED lines=42> */
.L_x_14615:
        /* <DEDUP_REMOVED lines=11> */
.L_x_14614:
        /* <DEDUP_REMOVED lines=20> */
.L_x_14620:
        /* <DEDUP_REMOVED lines=12> */
.L_x_14621:
        /* <DEDUP_REMOVED lines=42> */
.L_x_14619:
        /* <DEDUP_REMOVED lines=11> */
.L_x_14618:
        /* <DEDUP_REMOVED lines=20> */
.L_x_14624:
        /* <DEDUP_REMOVED lines=12> */
.L_x_14625:
        /* <DEDUP_REMOVED lines=43> */
.L_x_14623:
        /* <DEDUP_REMOVED lines=11> */
.L_x_14622:
[----:B------:R-:W-:Y:S02]  /*8b50*/  F2FP.F16.F32.PACK_AB R99, RZ, R107 ;  /* 0x0000006bff63723e */ /* 0x000fe400000000ff */
[----:B------:R-:W-:Y:S02]  /*8b60*/  PRMT R98, R26, 0x5410, R98 ;  /* 0x000054101a627816 */ /* 0x000fe40000000062 */
[----:B------:R-:W-:Y:S02]  /*8b70*/  PRMT R97, R24, 0x5410, R97 ;  /* 0x0000541018617816 */ /* 0x000fe40000000061 */
[----:B------:R-:W-:Y:S02]  /*8b80*/  PRMT R96, R22, 0x5410, R96 ;  /* 0x0000541016607816 */ /* 0x000fe40000000060 */
[----:B------:R-:W-:Y:S01]  /*8b90*/  PRMT R99, R113, 0x5410, R99 ;  /* 0x0000541071637816 */ /* 0x000fe20000000063 */
[----:B------:R-:W-:Y:S06]  /*8ba0*/  BRA `(.L_x_14626) ;  /* 0x0000002800047947 */ /* 0x000fec0003800000 */
.L_x_14593:
[----:B01----:R-:W-:Y:S01]  /*8bb0*/  IMAD.MOV.U32 R23, RZ, RZ, RZ ;  /* 0x000000ffff177224 */ /* 0x003fe200078e00ff */
        /* <DEDUP_REMOVED lines=18> */
.L_x_14629:
        /* <DEDUP_REMOVED lines=12> */
.L_x_14630:
        /* <DEDUP_REMOVED lines=41> */
.L_x_14628:
        /* <DEDUP_REMOVED lines=9> */
.L_x_14627:
        /* <DEDUP_REMOVED lines=16> */
.L_x_14633:
        /* <DEDUP_REMOVED lines=12> */
.L_x_14634:
        /* <DEDUP_REMOVED lines=42> */
.L_x_14632:
        /* <DEDUP_REMOVED lines=9> */
.L_x_14631:
        /* <DEDUP_REMOVED lines=16> */
.L_x_14637:
        /* <DEDUP_REMOVED lines=12> */
.L_x_14638:
        /* <DEDUP_REMOVED lines=42> */
.L_x_14636:
        /* <DEDUP_REMOVED lines=9> */
.L_x_14635:
        /* <DEDUP_REMOVED lines=16> */
.L_x_14641:
        /* <DEDUP_REMOVED lines=12> */
.L_x_14642:
        /* <DEDUP_REMOVED lines=42> */
.L_x_14640:
        /* <DEDUP_REMOVED lines=9> */
.L_x_14639:
        /* <DEDUP_REMOVED lines=16> */
.L_x_14645:
        /* <DEDUP_REMOVED lines=12> */
.L_x_14646:
        /* <DEDUP_REMOVED lines=42> */
.L_x_14644:
        /* <DEDUP_REMOVED lines=9> */
.L_x_14643:
        /* <DEDUP_REMOVED lines=16> */
.L_x_14649:
        /* <DEDUP_REMOVED lines=12> */
.L_x_14650:
        /* <DEDUP_REMOVED lines=42> */
.L_x_14648:
        /* <DEDUP_REMOVED lines=9> */
.L_x_14647:
        /* <DEDUP_REMOVED lines=16> */
.L_x_14653:
        /* <DEDUP_REMOVED lines=12> */
.L_x_14654:
        /* <DEDUP_REMOVED lines=43> */
.L_x_14652:
        /* <DEDUP_REMOVED lines=9> */
.L_x_14651:
        /* <DEDUP_REMOVED lines=16> */
.L_x_14657:
        /* <DEDUP_REMOVED lines=12> */
.L_x_14658:
        /* <DEDUP_REMOVED lines=43> */
.L_x_14656:
        /* <DEDUP_REMOVED lines=9> */
.L_x_14655:
[----:B------:R-:W-:Y:S02]  /*b370*/  F2FP.F16.F32.PACK_AB R112, RZ, R107 ;  /* 0x0000006bff70723e */ /* 0x000fe400000000ff */
[----:B------:R-:W-:Y:S02]  /*b380*/  PRMT R98, R98, 0x5410, R26 ;  /* 0x0000541062627816 */ /* 0x000fe4000000001a */
[----:B------:R-:W-:Y:S02]  /*b390*/  PRMT R97, R97, 0x5410, R24 ;  /* 0x0000541061617816 */ /* 0x000fe40000000018 */
[----:B------:R-:W-:Y:S02]  /*b3a0*/  PRMT R96, R96, 0x5410, R22 ;  /* 0x0000541060607816 */ /* 0x000fe40000000016 */
[----:B------:R-:W-:-:S07]  /*b3b0*/  PRMT R99, R99, 0x5410, R112 ;  /* 0x0000541063637816 */ /* 0x000fce0000000070 */
.L_x_14626:
        /* <DEDUP_REMOVED lines=24> */
.L_x_14659:
[----:B------:R-:W-:Y:S05]  /*b540*/  @!P0 BRA `(.L_x_14660) ;  /* 0x00000000000c8947 */ /* 0x000fea0003800000 */
[----:B-----5:R-:W2:Y:S02]  /*b550*/  LDC.64 R28, c[0x0][0x390] ;  /* 0x0000e400ff1c7b82 */ /* 0x020ea40000000a00 */
[----:B--2---:R-:W-:-:S06]  /*b560*/  IMAD.WIDE.U32 R28, R135, 0x10, R28 ;  /* 0x00000010871c7825 */ /* 0x004fcc00078e001c */
[----:B------:R-:W5:Y:S02]  /*b570*/  LDG.E.128 R28, desc[UR12][R28.64] ;  /* 0x0000000c1c1c7981 */ /* 0x000f64000c1e1d00 */
.L_x_14660:
[----:B------:R-:W-:Y:S05]  /*b580*/  BRA.U !UP0, `(.L_x_14661) ;  /* 0x0000002908dc7547 */ /* 0x000fea000b800000 */
[----:B01----:R-:W0:Y:S01]  /*b590*/  LDC.64 R96, c[0x0][0x3a0] ;  /* 0x0000e800ff607b82 */ /* 0x003e220000000a00 */
[----:B------:R-:W-:-:S05]  /*b5a0*/  IADD3 R99, PT, PT, R129, 0x100, RZ ;  /* 0x0000010081637810 */ /* 0x000fca0007ffe0ff */
        /* <DEDUP_REMOVED lines=22> */
.L_x_14664:
        /* <DEDUP_REMOVED lines=12> */
.L_x_14665:
        /* <DEDUP_REMOVED lines=43> */
.L_x_14663:
        /* <DEDUP_REMOVED lines=11> */
.L_x_14662:
        /* <DEDUP_REMOVED lines=20> */
.L_x_14668:
        /* <DEDUP_REMOVED lines=12> */
.L_x_14669:
        /* <DEDUP_REMOVED lines=43> */
.L_x_14667:
        /* <DEDUP_REMOVED lines=11> */
.L_x_14666:
        /* <DEDUP_REMOVED lines=20> */
.L_x_14672:
        /* <DEDUP_REMOVED lines=12> */
.L_x_14673:
        /* <DEDUP_REMOVED lines=43> */
.L_x_14671:
        /* <DEDUP_REMOVED lines=11> */
.L_x_14670:
        /* <DEDUP_REMOVED lines=20> */
.L_x_14676:
        /* <DEDUP_REMOVED lines=12> */
.L_x_14677:
        /* <DEDUP_REMOVED lines=42> */
.L_x_14675:
        /* <DEDUP_REMOVED lines=11> */
.L_x_14674:
        /* <DEDUP_REMOVED lines=20> */
.L_x_14680:
        /* <DEDUP_REMOVED lines=12> */
.L_x_14681:
        /* <DEDUP_REMOVED lines=42> */
.L_x_14679:
        /* <DEDUP_REMOVED lines=11> */
.L_x_14678:
        /* <DEDUP_REMOVED lines=20> */
.L_x_14684:
        /* <DEDUP_REMOVED lines=12> */
.L_x_14685:
        /* <DEDUP_REMOVED lines=42> */
.L_x_14683:
        /* <DEDUP_REMOVED lines=11> */
.L_x_14682:
        /* <DEDUP_REMOVED lines=20> */
.L_x_14688:
        /* <DEDUP_REMOVED lines=12> */
.L_x_14689:
        /* <DEDUP_REMOVED lines=43> */
.L_x_14687:
[----:B------:R-:W-:Y:S01]  /*da90*/  I2FP.F32.U32 R18, R18 ;  /* 0x0000001200127245 */ /* 0x000fe20000201000 */
[----:B-----5:R-:W-:Y:S01]  /*daa0*/  HADD2.F32 R22, -RZ, R31.H0_H0 ;  /* 0x2000001fff167230 */ /* 0x020fe20000004100 */
[----:B------:R-:W-:Y:S01]  /*dab0*/  MOV R123, 0x2f800000 ;  /* 0x2f800000007b7802 */ /* 0x000fe20000000f00 */
        /* <DEDUP_REMOVED lines=8> */
.L_x_14686:
        /* <DEDUP_REMOVED lines=20> */
.L_x_14692:
        /* <DEDUP_REMOVED lines=12> */
.L_x_14693:
        /* <DEDUP_REMOVED lines=43> */
.L_x_14691:
        /* <DEDUP_REMOVED lines=11> */
.L_x_14690:
[----:B------:R-:W-:Y:S02]  /*e0a0*/  F2FP.F16.F32.PACK_AB R99, RZ, R123 ;  /* 0x0000007bff63723e */ /* 0x000fe400000000ff */
[----:B------:R-:W-:Y:S02]  /*e0b0*/  PRMT R98, R26, 0x5410, R98 ;  /* 0x000054101a627816 */ /* 0x000fe40000000062 */
[----:B------:R-:W-:Y:S02]  /*e0c0*/  PRMT R97, R24, 0x5410, R97 ;  /* 0x0000541018617816 */ /* 0x000fe40000000061 */
[----:B------:R-:W-:Y:S02]  /*e0d0*/  PRMT R96, R20, 0x5410, R96 ;  /* 0x0000541014607816 */ /* 0x000fe40000000060 */
[----:B------:R-:W-:Y:S01]  /*e0e0*/  PRMT R99, R104, 0x5410, R99 ;  /* 0x0000541068637816 */ /* 0x000fe20000000063 */
[----:B------:R-:W-:Y:S06]  /*e0f0*/  BRA `(.L_x_14694) ;  /* 0x0000002800207947 */ /* 0x000fec0003800000 */
.L_x_14661:
[----:B------:R-:W-:Y:S01]  /*e100*/  MOV R111, RZ ;  /* 0x000000ff006f7202 */ /* 0x000fe20000000f00 */
        /* <DEDUP_REMOVED lines=18> */
.L_x_14697:
[----:B------:R-:W-:-:S04]  /*e230*/  IADD3 R3, PT, PT, R3, 0x1, RZ ;  /* 0x0000000103037810 */ /* 0x000fc80007ffe0ff */
        /* <DEDUP_REMOVED lines=11> */
.L_x_14698:
        /* <DEDUP_REMOVED lines=43> */
.L_x_14696:
[----:B------:R-:W-:Y:S01]  /*e5a0*/  I2FP.F32.U32 R6, R6 ;  /* 0x0000000600067245 */ /* 0x000fe20000201000 */
[----:B-----5:R-:W-:Y:S02]  /*e5b0*/  HADD2.F32 R20, -RZ, R28.H0_H0 ;  /* 0x2000001cff147230 */ /* 0x020fe40000004100 */
[----:B01----:R-:W-:-:S03]  /*e5c0*/  IMAD.MOV.U32 R97, RZ, RZ, 0x2f800000 ;  /* 0x2f800000ff617424 */ /* 0x003fc600078e00ff */
[----:B------:R-:W-:Y:S01]  /*e5d0*/  FMUL.FTZ R20, R20, UR17 ;  /* 0x0000001114147c20 */ /* 0x000fe20008410000 */
[----:B------:R-:W-:-:S03]  /*e5e0*/  FFMA.FTZ R6, R6, R97, 1.1641532182693481445e-10 ;  /* 0x2f00000006067423 */ /* 0x000fc60000010061 */
[----:B------:R-:W-:Y:S02]  /*e5f0*/  FMUL.FTZ R20, R20, UR16 ;  /* 0x0000001014147c20 */ /* 0x000fe40008410000 */
[----:B------:R-:W-:-:S04]  /*e600*/  FSETP.GTU.FTZ.AND P2, PT, R6, UR23, PT ;  /* 0x0000001706007c0b */ /* 0x000fc8000bf5c000 */
[----:B------:R-:W-:Y:S02]  /*e610*/  SEL R6, RZ, 0x1, P2 ;  /* 0x00000001ff067807 */ /* 0x000fe40001000000 */
[----:B------:R-:W-:-:S07]  /*e620*/  FSEL R111, R20, RZ, !P2 ;  /* 0x000000ff146f7208 */ /* 0x000fce0005000000 */
.L_x_14695:
[----:B------:R-:W-:Y:S01]  /*e630*/  F2FP.F16.F32.PACK_AB R20, RZ, R111 ;  /* 0x0000006fff14723e */ /* 0x000fe200000000ff */
[----:B------:R-:W-:Y:S01]  /*e640*/  IMAD.MOV.U32 R26, RZ, RZ, R24 ;  /* 0x000000ffff1a7224 */ /* 0x000fe200078e0018 */
[----:B0-----:R-:W-:Y:S01]  /*e650*/  MOV R113, RZ ;  /* 0x000000ff00717202 */ /* 0x001fe20000000f00 */
        /* <DEDUP_REMOVED lines=13> */
.L_x_14701:
        /* <DEDUP_REMOVED lines=12> */
.L_x_14702:
        /* <DEDUP_REMOVED lines=43> */
.L_x_14700:
[----:B------:R-:W-:Y:S01]  /*eaa0*/  I2FP.F32.U32 R8, R8 ;  /* 0x0000000800087245 */ /* 0x000fe20000201000 */
[----:B-----5:R-:W-:Y:S02]  /*eab0*/  HADD2.F32 R24, -RZ, R28.H1_H1 ;  /* 0x3000001cff187230 */ /* 0x020fe40000004100 */
[----:B-1----:R-:W-:-:S03]  /*eac0*/  IMAD.MOV.U32 R97, RZ, RZ, 0x2f800000 ;  /* 0x2f800000ff617424 */ /* 0x002fc600078e00ff */
[----:B------:R-:W-:Y:S01]  /*ead0*/  FMUL.FTZ R24, R24, UR17 ;  /* 0x0000001118187c20 */ /* 0x000fe20008410000 */
[----:B------:R-:W-:-:S03]  /*eae0*/  FFMA.FTZ R8, R8, R97, 1.1641532182693481445e-10 ;  /* 0x2f00000008087423 */ /* 0x000fc60000010061 */
[----:B------:R-:W-:Y:S02]  /*eaf0*/  FMUL.FTZ R24, R24, UR16 ;  /* 0x0000001018187c20 */ /* 0x000fe40008410000 */
[----:B------:R-:W-:-:S04]  /*eb00*/  FSETP.GTU.FTZ.AND P2, PT, R8, UR23, PT ;  /* 0x0000001708007c0b */ /* 0x000fc8000bf5c000 */
[----:B------:R-:W-:Y:S02]  /*eb10*/  SEL R8, RZ, 0x1, P2 ;  /* 0x00000001ff087807 */ /* 0x000fe40001000000 */
[----:B------:R-:W-:-:S07]  /*eb20*/  FSEL R113, R24, RZ, !P2 ;  /* 0x000000ff18717208 */ /* 0x000fce0005000000 */
.L_x_14699:
[----:B-1----:R-:W-:Y:S01]  /*eb30*/  F2FP.F16.F32.PACK_AB R96, RZ, R113 ;  /* 0x00000071ff60723e */ /* 0x002fe200000000ff */
        /* <DEDUP_REMOVED lines=15> */
.L_x_14705:
        /* <DEDUP_REMOVED lines=12> */
.L_x_14706:
        /* <DEDUP_REMOVED lines=43> */
.L_x_14704:
        /* <DEDUP_REMOVED lines=9> */
.L_x_14703:
        /* <DEDUP_REMOVED lines=16> */
.L_x_14709:
        /* <DEDUP_REMOVED lines=12> */
.L_x_14710:
        /* <DEDUP_REMOVED lines=43> */
.L_x_14708:
        /* <DEDUP_REMOVED lines=9> */
.L_x_14707:
        /* <DEDUP_REMOVED lines=16> */
.L_x_14713:
        /* <DEDUP_REMOVED lines=12> */
.L_x_14714:
        /* <DEDUP_REMOVED lines=43> */
.L_x_14712:
        /* <DEDUP_REMOVED lines=9> */
.L_x_14711:
        /* <DEDUP_REMOVED lines=16> */
.L_x_14717:
        /* <DEDUP_REMOVED lines=12> */
.L_x_14718:
        /* <DEDUP_REMOVED lines=43> */
.L_x_14716:
        /* <DEDUP_REMOVED lines=9> */
.L_x_14715:
        /* <DEDUP_REMOVED lines=16> */
.L_x_14721:
        /* <DEDUP_REMOVED lines=12> */
.L_x_14722:
        /* <DEDUP_REMOVED lines=43> */
.L_x_14720:
        /* <DEDUP_REMOVED lines=9> */
.L_x_14719:
        /* <DEDUP_REMOVED lines=16> */
.L_x_14725:
        /* <DEDUP_REMOVED lines=12> */
.L_x_14726:
        /* <DEDUP_REMOVED lines=43> */
.L_x_14724:
        /* <DEDUP_REMOVED lines=9> */
.L_x_14723:
[----:B------:R-:W-:Y:S02]  /*10930*/  F2FP.F16.F32.PACK_AB R99, RZ, R123 ;  /* 0x0000007bff63723e */ /* 0x000fe400000000ff */
[----:B------:R-:W-:Y:S02]  /*10940*/  PRMT R98, R26, 0x5410, R104 ;  /* 0x000054101a627816 */ /* 0x000fe40000000068 */
[----:B------:R-:W-:Y:S02]  /*10950*/  PRMT R97, R24, 0x5410, R97 ;  /* 0x0000541018617816 */ /* 0x000fe40000000061 */
[----:B------:R-:W-:Y:S02]  /*10960*/  PRMT R96, R20, 0x5410, R96 ;  /* 0x0000541014607816 */ /* 0x000fe40000000060 */
[----:B------:R-:W-:-:S07]  /*10970*/  PRMT R99, R106, 0x5410, R99 ;  /* 0x000054106a637816 */ /* 0x000fce0000000063 */
.L_x_14694:
[----:B------:R-:W-:Y:S01]  /*10980*/  IADD3 R131, PT, PT, R129, 0x100, RZ ;  /* 0x0000010081837810 */ /* 0x000fe20007ffe0ff */
[----:B------:R-:W-:-:S04]  /*10990*/  VIADD R20, R102, 0x180 ;  /* 0x0000018066147836 */ /* 0x000fc80000000000 */
[----:B------:R-:W-:-:S05]  /*109a0*/  IMAD.WIDE.U32 R130, R131, 0x10, R124 ;  /* 0x0000001083827825 */ /* 0x000fca00078e007c */
        /* <DEDUP_REMOVED lines=22> */
.L_x_14727:
[----:B------:R-:W-:Y:S05]  /*10b10*/  @!P0 BRA `(.L_x_14728) ;  /* 0x00000000000c8947 */ /* 0x000fea0003800000 */
[----:B-----5:R-:W2:Y:S02]  /*10b20*/  LDC.64 R28, c[0x0][0x390] ;  /* 0x0000e400ff1c7b82 */ /* 0x020ea40000000a00 */
[----:B--2---:R-:W-:-:S06]  /*10b30*/  IMAD.WIDE.U32 R28, R20, 0x10, R28 ;  /* 0x00000010141c7825 */ /* 0x004fcc00078e001c */
[----:B------:R-:W5:Y:S02]  /*10b40*/  LDG.E.128 R28, desc[UR12][R28.64] ;  /* 0x0000000c1c1c7981 */ /* 0x000f64000c1e1d00 */
.L_x_14728:
        /* <DEDUP_REMOVED lines=25> */
.L_x_14732:
        /* <DEDUP_REMOVED lines=12> */
.L_x_14733:
        /* <DEDUP_REMOVED lines=42> */
.L_x_14731:
        /* <DEDUP_REMOVED lines=11> */
.L_x_14730:
        /* <DEDUP_REMOVED lines=20> */
.L_x_14736:
        /* <DEDUP_REMOVED lines=12> */
.L_x_14737:
        /* <DEDUP_REMOVED lines=42> */
.L_x_14735:
        /* <DEDUP_REMOVED lines=11> */
.L_x_14734:
        /* <DEDUP_REMOVED lines=20> */
.L_x_14740:
        /* <DEDUP_REMOVED lines=12> */
.L_x_14741:
        /* <DEDUP_REMOVED lines=42> */
.L_x_14739:
        /* <DEDUP_REMOVED lines=11> */
.L_x_14738:
        /* <DEDUP_REMOVED lines=20> */
.L_x_14744:
        /* <DEDUP_REMOVED lines=12> */
.L_x_14745:
        /* <DEDUP_REMOVED lines=43> */
.L_x_14743:
        /* <DEDUP_REMOVED lines=11> */
.L_x_14742:
        /* <DEDUP_REMOVED lines=20> */
.L_x_14748:
        /* <DEDUP_REMOVED lines=12> */
.L_x_14749:
        /* <DEDUP_REMOVED lines=43> */
.L_x_14747:
        /* <DEDUP_REMOVED lines=11> */
.L_x_14746:
        /* <DEDUP_REMOVED lines=20> */
.L_x_14752:
        /* <DEDUP_REMOVED lines=12> */
.L_x_14753:
        /* <DEDUP_REMOVED lines=43> */
.L_x_14751:
        /* <DEDUP_REMOVED lines=11> */
.L_x_14750:
        /* <DEDUP_REMOVED lines=20> */
.L_x_14756:
        /* <DEDUP_REMOVED lines=12> */
.L_x_14757:
        /* <DEDUP_REMOVED lines=43> */
.L_x_14755:
        /* <DEDUP_REMOVED lines=11> */
.L_x_14754:
        /* <DEDUP_REMOVED lines=20> */
.L_x_14760:
        /* <DEDUP_REMOVED lines=12> */
.L_x_14761:
        /* <DEDUP_REMOVED lines=42> */
.L_x_14759:
        /* <DEDUP_REMOVED lines=11> */
.L_x_14758:
[----:B------:R-:W-:Y:S02]  /*13660*/  F2FP.F16.F32.PACK_AB R99, RZ, R141 ;  /* 0x0000008dff63723e */ /* 0x000fe400000000ff */
[----:B------:R-:W-:Y:S02]  /*13670*/  PRMT R98, R104, 0x5410, R106 ;  /* 0x0000541068627816 */ /* 0x000fe4000000006a */
[----:B------:R-:W-:Y:S02]  /*13680*/  PRMT R97, R26, 0x5410, R102 ;  /* 0x000054101a617816 */ /* 0x000fe40000000066 */
[----:B------:R-:W-:Y:S02]  /*13690*/  PRMT R96, R22, 0x5410, R24 ;  /* 0x0000541016607816 */ /* 0x000fe40000000018 */
[----:B------:R-:W-:Y:S01]  /*136a0*/  PRMT R99, R100, 0x5410, R99 ;  /* 0x0000541064637816 */ /* 0x000fe20000000063 */
[----:B------:R-:W-:Y:S06]  /*136b0*/  BRA `(.L_x_14762) ;  /* 0x00000028001c7947 */ /* 0x000fec0003800000 */
.L_x_14729:
        /* <DEDUP_REMOVED lines=19> */
.L_x_14765:
        /* <DEDUP_REMOVED lines=12> */
.L_x_14766:
        /* <DEDUP_REMOVED lines=42> */
.L_x_14764:
[----:B-1----:R-:W-:Y:S01]  /*13b50*/  HFMA2 R97, -RZ, RZ, 0.1171875, 0 ;  /* 0x2f800000ff617431 */ /* 0x002fe200000001ff */
        /* <DEDUP_REMOVED lines=8> */
.L_x_14763:
        /* <DEDUP_REMOVED lines=16> */
.L_x_14769:
        /* <DEDUP_REMOVED lines=12> */
.L_x_14770:
[----:B------:R-:W-:Y:S01]  /*13da0*/  IMAD.WIDE.U32 R134, R2, -0x326172a9, RZ ;  /* 0xcd9e8d5702867825 */ /* 0x000fe200078e00ff */
[----:B-1----:R-:W-:-:S03]  /*13db0*/  LOP3.LUT R96, R5, UR15, R133, 0x96, !PT ;  /* 0x0000000f05607c12 */ /* 0x002fc6000f8e9685 */
        /* <DEDUP_REMOVED lines=41> */
.L_x_14768:
[----:B-1----:R-:W-:Y:S01]  /*14050*/  HFMA2 R97, -RZ, RZ, 0.1171875, 0 ;  /* 0x2f800000ff617431 */ /* 0x002fe200000001ff */
        /* <DEDUP_REMOVED lines=8> */
.L_x_14767:
[----:B------:R-:W-:Y:S01]  /*140e0*/  F2FP.F16.F32.PACK_AB R24, RZ, R133 ;  /* 0x00000085ff18723e */ /* 0x000fe200000000ff */
        /* <DEDUP_REMOVED lines=15> */
.L_x_14773:
        /* <DEDUP_REMOVED lines=12> */
.L_x_14774:
        /* <DEDUP_REMOVED lines=43> */
.L_x_14772:
        /* <DEDUP_REMOVED lines=9> */
.L_x_14771:
        /* <DEDUP_REMOVED lines=16> */
.L_x_14777:
        /* <DEDUP_REMOVED lines=12> */
.L_x_14778:
        /* <DEDUP_REMOVED lines=43> */
.L_x_14776:
        /* <DEDUP_REMOVED lines=9> */
.L_x_14775:
        /* <DEDUP_REMOVED lines=16> */
.L_x_14781:
        /* <DEDUP_REMOVED lines=12> */
.L_x_14782:
        /* <DEDUP_REMOVED lines=43> */
.L_x_14780:
        /* <DEDUP_REMOVED lines=9> */
.L_x_14779:
        /* <DEDUP_REMOVED lines=16> */
.L_x_14785:
        /* <DEDUP_REMOVED lines=12> */
.L_x_14786:
        /* <DEDUP_REMOVED lines=43> */
.L_x_14784:
        /* <DEDUP_REMOVED lines=9> */
.L_x_14783:
        /* <DEDUP_REMOVED lines=16> */
.L_x_14789:
        /* <DEDUP_REMOVED lines=12> */
.L_x_14790:
        /* <DEDUP_REMOVED lines=43> */
.L_x_14788:
        /* <DEDUP_REMOVED lines=9> */
.L_x_14787:
        /* <DEDUP_REMOVED lines=16> */
.L_x_14793:
        /* <DEDUP_REMOVED lines=12> */
.L_x_14794:
        /* <DEDUP_REMOVED lines=43> */
.L_x_14792:
        /* <DEDUP_REMOVED lines=9> */
.L_x_14791:
[----:B------:R-:W-:Y:S02]  /*15ee0*/  F2FP.F16.F32.PACK_AB R99, RZ, R141 ;  /* 0x0000008dff63723e */ /* 0x000fe400000000ff */
[----:B------:R-:W-:Y:S02]  /*15ef0*/  PRMT R98, R106, 0x5410, R104 ;  /* 0x000054106a627816 */ /* 0x000fe40000000068 */
[----:B------:R-:W-:Y:S02]  /*15f00*/  PRMT R97, R102, 0x5410, R100 ;  /* 0x0000541066617816 */ /* 0x000fe40000000064 */
[----:B------:R-:W-:Y:S02]  /*15f10*/  PRMT R96, R26, 0x5410, R24 ;  /* 0x000054101a607816 */ /* 0x000fe40000000018 */
[----:B------:R-:W-:-:S07]  /*15f20*/  PRMT R99, R22, 0x5410, R99 ;  /* 0x0000541016637816 */ /* 0x000fce0000000063 */
.L_x_14762:
        /* <DEDUP_REMOVED lines=55> */
.L_x_14795:
        /* <DEDUP_REMOVED lines=212> */
[----:B------:R-:W-:Y:S01]  /*16fe0*/  F2FP.F16.F32.PACK_AB R23, R128, R23 ;  /* 0x000000178017723e */ /* 0x000fe200000000ff */
        /* <DEDUP_REMOVED lines=17> */
[----:B------:R-:W-:Y:S01]  /*17100*/  F2FP.F16.F32.PACK_AB R26, R97, R26 ;  /* 0x0000001a611a723e */ /* 0x000fe200000000ff */
        /* <DEDUP_REMOVED lines=53> */
.L_x_14796:
[----:B------:R-:W-:Y:S02]  /*17460*/  UIADD3 UR7, UPT, UPT, UR7, UR20, URZ ;  /* 0x0000001407077290 */ /* 0x000fe4000fffe0ff */
[----:B------:R-:W-:Y:S02]  /*17470*/  UPLOP3.LUT UP1, UPT, UPT, UPT, UP1, 0x40, 0x4 ;  /* 0x000000000004789c */ /* 0x000fe40003f2e810 */
[----:B------:R-:W-:-:S09]  /*17480*/  UISETP.GE.AND UP0, UPT, UR7, UR21, UPT ;  /* 0x000000150700728c */ /* 0x000fd2000bf06270 */
[----:B------:R-:W-:Y:S05]  /*17490*/  BRA.U !UP0, `(.L_x_14797) ;  /* 0xfffffe95087c7547 */ /* 0x000fea000b83ffff */
[----:B------:R-:W-:Y:S05]  /*174a0*/  EXIT ;  /* 0x000000000000794d */ /* 0x000fea0003800000 */
.L_x_14798:
        /* <DEDUP_REMOVED lines=13> */
.L_x_27289:


//--------------------- .text._ZN10layer_norm13ln_fwd_kernelINS_13Kernel_traitsIf6__halfS2_S2_fjLj4096ELj1ELj1ELj4ELj16ENS_18Kernel_traits_baseILj4096EfS2_S2_S2_fjLj128EEEEELb1ELb1ELb0ELb0EEEvNS_9FwdParamsE --------------------------
	.section	.text._ZN10layer_norm13ln_fwd_kernelINS_13Kernel_traitsIf6__halfS2_S2_fjLj4096ELj1ELj1ELj4ELj16ENS_18Kernel_traits_baseILj4096EfS2_S2_S2_fjLj128EEEEELb1ELb1ELb0ELb0EEEvNS_9FwdParamsE,"ax",@progbits
	.align	128
        .global         _ZN10layer_norm13ln_fwd_kernelINS_13Kernel_traitsIf6__halfS2_S2_fjLj4096ELj1ELj1ELj4ELj16ENS_18Kernel_traits_baseILj4096EfS2_S2_S2_fjLj128EEEEELb1ELb1ELb0ELb0EEEvNS_9FwdParamsE
        .type           _ZN10layer_norm13ln_fwd_kernelINS_13Kernel_traitsIf6__halfS2_S2_fjLj4096ELj1ELj1ELj4ELj16ENS_18Kernel_traits_baseILj4096EfS2_S2_S2_fjLj128EEEEELb1ELb1ELb0ELb0EEEvNS_9FwdParamsE,@function
        .size           _ZN10layer_norm13ln_fwd_kernelINS_13Kernel_traitsIf6__halfS2_S2_fjLj4096ELj1ELj1ELj4ELj16ENS_18Kernel_traits_baseILj4096EfS2_S2_S2_fjLj128EEEEELb1ELb1ELb0ELb0EEEvNS_9FwdParamsE,(.L_x_27290 - _ZN10layer_norm13ln_fwd_kernelINS_13Kernel_traitsIf6__halfS2_S2_fjLj4096ELj1ELj1ELj4ELj16ENS_18Kernel_traits_baseILj4096EfS2_S2_S2_fjLj128EEEEELb1ELb1ELb0ELb0EEEvNS_9FwdParamsE)
        .other          _ZN10layer_norm13ln_fwd_kernelINS_13Kernel_traitsIf6__halfS2_S2_fjLj4096ELj1ELj1ELj4ELj16ENS_18Kernel_traits_baseILj4096EfS2_S2_S2_fjLj128EEEEELb1ELb1ELb0ELb0EEEvNS_9FwdParamsE,@"STO_CUDA_ENTRY STV_DEFAULT"
_ZN10layer_norm13ln_fwd_kernelINS_13Kernel_traitsIf6__halfS2_S2_fjLj4096ELj1ELj1ELj4ELj16ENS_18Kernel_traits_baseILj4096EfS2_S2_S2_fjLj128EEEEELb1ELb1ELb0ELb0EEEvNS_9FwdParamsE:
.text._ZN10layer_norm13ln_fwd_kernelINS_13Kernel_traitsIf6__halfS2_S2_fjLj4096ELj1ELj1ELj4ELj16ENS_18Kernel_traits_baseILj4096EfS2_S2_S2_fjLj128EEEEELb1ELb1ELb0ELb0EEEvNS_9FwdParamsE:
        /* <DEDUP_REMOVED lines=110> */
.L_x_14800:
        /* <DEDUP_REMOVED lines=55> */
.L_x_14801:
[----:B------:R-:W-:Y:S05]  /*0a50*/  BSYNC.RECONVERGENT B0 ;  /* 0x0000000000007941 */ /* 0x000fea0003800200 */
.L_x_14799:
[----:B------:R-:W1:Y:S02]  /*0a60*/  LDCU UR5, c[0x0][0x384] ;  /* 0x00007080ff0577ac */ /* 0x000e640008000800 */
[----:B-1----:R-:W-:-:S06]  /*0a70*/  UISETP.GE.AND UP0, UPT, UR14, UR5, UPT ;  /* 0x000000050e00728c */ /* 0x002fcc000bf06270 */
[----:B------:R-:W-:-:S13]  /*0a80*/  PLOP3.LUT P0, PT, PT, PT, UP0, 0x80, 0x8 ;  /* 0x000000000008781c */ /* 0x000fda0003f0f008 */
[----:B------:R-:W-:Y:S05]  /*0a90*/  @P0 EXIT ;  /* 0x000000000000094d */ /* 0x000fea0003800000 */
[----:B------:R-:W-:Y:S01]  /*0aa0*/  IMAD.HI.U32 R3, R13, -0x326172a9, RZ ;  /* 0xcd9e8d570d037827 */ /* 0x000fe200078e00ff */
[----:B------:R-:W-:Y:S01]  /*0ab0*/  USHF.L.U32 UR5, UR4, 0x1, URZ ;  /* 0x0000000104057899 */ /* 0x000fe200080006ff */
[----:B------:R-:W-:Y:S01]  /*0ac0*/  LOP3.LUT R6, R6, 0x3, RZ, 0xc0, !PT ;  /* 0x0000000306067812 */ /* 0x000fe200078ec0ff */
[----:B------:R-:W1:Y:S01]  /*0ad0*/  LDCU.64 UR10, c[0x0][0x3e0] ;  /* 0x00007c00ff0a77ac */ /* 0x000e620008000a00 */
[C---:B0-----:R-:W-:Y:S01]  /*0ae0*/  IMAD.HI.U32 R4, R11.reuse, -0x2daee0ad, RZ ;  /* 0xd2511f530b047827 */ /* 0x041fe200078e00ff */
        /* <DEDUP_REMOVED lines=12> */
[----:B-1----:R-:W-:-:S03]  /*0bb0*/  UISETP.NE.U32.AND UP0, UPT, UR10, URZ, UPT ;  /* 0x000000ff0a00728c */ /* 0x002fc6000bf05070 */
        /* <DEDUP_REMOVED lines=35> */
[C---:B------:R-:W-:Y:S01]  /*0df0*/  IMAD.HI.U32 R5, R3.reuse, -0x326172a9, RZ ;  /* 0xcd9e8d5703057827 */ /* 0x040fe200078e00ff */
[----:B------:R-:W2:Y:S03]  /*0e00*/  LDCU.U8 UR22, c[0x0][0x410] ;  /* 0x00008200ff1677ac */ /* 0x000ea60008000000 */
[----:B------:R-:W-:Y:S01]  /*0e10*/  IMAD R7, R4, -0x2daee0ad, RZ ;  /* 0xd2511f5304077824 */ /* 0x000fe200078e02ff */
[----:B------:R-:W-:Y:S01]  /*0e20*/  LOP3.LUT R5, R8, UR21, R5, 0x96, !PT ;  /* 0x0000001508057c12 */ /* 0x000fe2000f8e9605 */
[----:B------:R-:W-:Y:S01]  /*0e30*/  IMAD R8, R3, -0x326172a9, RZ ;  /* 0xcd9e8d5703087824 */ /* 0x000fe200078e02ff */
[----:B------:R-:W3:Y:S01]  /*0e40*/  LDCU UR21, c[0x0][0x388] ;  /* 0x00007100ff1577ac */ /* 0x000ee20008000800 */
[----:B------:R-:W-:-:S04]  /*0e50*/  IMAD.HI.U32 R3, R9, -0x326172a9, RZ ;  /* 0xcd9e8d5709037827 */ /* 0x000fc800078e00ff */
[C---:B------:R-:W-:Y:S01]  /*0e60*/  IMAD.HI.U32 R4, R5.reuse, -0x2daee0ad, RZ ;  /* 0xd2511f5305047827 */ /* 0x040fe200078e00ff */
[----:B------:R-:W-:Y:S01]  /*0e70*/  LOP3.LUT R150, R8, UR23, R3, 0x96, !PT ;  /* 0x0000001708967c12 */ /* 0x000fe2000f8e9603 */
[----:B------:R-:W4:Y:S02]  /*0e80*/  LDCU UR23, c[0x0][0x400] ;  /* 0x00008000ff1777ac */ /* 0x000f240008000800 */
[----:B------:R-:W-:Y:S01]  /*0e90*/  IMAD R8, R5, -0x2daee0ad, RZ ;  /* 0xd2511f5305087824 */ /* 0x000fe200078e02ff */
[----:B------:R-:W-:Y:S01]  /*0ea0*/  LOP3.LUT R4, R7, UR20, R4, 0x96, !PT ;  /* 0x0000001407047c12 */ /* 0x000fe2000f8e9604 */
[----:B------:R-:W-:-:S04]  /*0eb0*/  IMAD.HI.U32 R3, R150, -0x2daee0ad, RZ ;  /* 0xd2511f5396037827 */ /* 0x000fc800078e00ff */
[----:B------:R-:W-:Y:S01]  /*0ec0*/  IMAD R14, R9, -0x326172a9, RZ ;  /* 0xcd9e8d57090e7824 */ /* 0x000fe200078e02ff */
[----:B------:R-:W-:Y:S01]  /*0ed0*/  LOP3.LUT R9, R8, UR30, R3, 0x96, !PT ;  /* 0x0000001e08097c12 */ /* 0x000fe2000f8e9603 */
[----:B------:R-:W-:-:S04]  /*0ee0*/  IMAD.HI.U32 R5, R4, -0x326172a9, RZ ;  /* 0xcd9e8d5704057827 */ /* 0x000fc800078e00ff */
[----:B------:R-:W-:Y:S01]  /*0ef0*/  IMAD.SHL.U32 R0, R0, 0x20, RZ ;  /* 0x0000002000007824 */ /* 0x000fe200078e00ff */
[----:B------:R-:W-:Y:S01]  /*0f00*/  LOP3.LUT R8, R14, UR24, R5, 0x96, !PT ;  /* 0x000000180e087c12 */ /* 0x000fe2000f8e9605 */
[----:B------:R-:W-:Y:S01]  /*0f10*/  ULOP3.LUT UR24, UR4, 0x7f, URZ, 0xc0, !UPT ;  /* 0x0000007f04187892 */ /* 0x000fe2000f8ec0ff */
[----:B------:R-:W-:Y:S02]  /*0f20*/  IMAD.MOV R3, RZ, RZ, -R2 ;  /* 0x000000ffff037224 */ /* 0x000fe400078e0a02 */
[----:B------:R-:W-:Y:S01]  /*0f30*/  LOP3.LUT R2, R0, 0x3e0, RZ, 0xc0, !PT ;  /* 0x000003e000027812 */ /* 0x000fe200078ec0ff */
[----:B------:R-:W-:Y:S02]  /*0f40*/  IMAD.MOV.U32 R5, RZ, RZ, RZ ;  /* 0x000000ffff057224 */ /* 0x000fe400078e00ff */
[----:B------:R-:W-:Y:S01]  /*0f50*/  VIADDMNMX R0, R3, UR24, RZ, !PT ;  /* 0x0000001803007c46 */ /* 0x000fe2000f8001ff */
[----:B------:R-:W-:Y:S01]  /*0f60*/  IMAD R150, R150, -0x2daee0ad, RZ ;  /* 0xd2511f5396967824 */ /* 0x000fe200078e02ff */
[----:B------:R-:W-:Y:S01]  /*0f70*/  IADD3 R2, PT, PT, RZ, -R2, RZ ;  /* 0x80000002ff027210 */ /* 0x000fe20007ffe0ff */
[----:B------:R-:W-:Y:S01]  /*0f80*/  IMAD R4, R4, -0x326172a9, RZ ;  /* 0xcd9e8d5704047824 */ /* 0x000fe200078e02ff */
[----:B------:R-:W-:-:S02]  /*0f90*/  VIMNMX R0, PT, PT, R0, 0x20, PT ;  /* 0x0000002000007848 */ /* 0x000fc40003fe0100 */
[----:B------:R-:W-:Y:S02]  /*0fa0*/  VIADDMNMX R2, R2, UR24, RZ, !PT ;  /* 0x0000001802027c46 */ /* 0x000fe4000f8001ff */
[----:B------:R-:W-:Y:S02]  /*0fb0*/  LEA R0, R0, UR5, 0x3 ;  /* 0x0000000500007c11 */ /* 0x000fe4000f8e18ff */
[----:B------:R-:W-:Y:S02]  /*0fc0*/  VIMNMX R2, PT, PT, R2, 0x20, PT ;  /* 0x0000002002027848 */ /* 0x000fe40003fe0100 */
[----:B------:R-:W-:Y:S02]  /*0fd0*/  I2FP.F32.U32 R0, R0 ;  /* 0x0000000000007245 */ /* 0x000fe40000201000 */
[----:B------:R-:W-:Y:S02]  /*0fe0*/  LEA R3, R2, UR5, 0x3 ;  /* 0x0000000502037c11 */ /* 0x000fe4000f8e18ff */
[----:B-1234-:R0:W0:Y:S05]  /*0ff0*/  MUFU.RCP R7, R0 ;  /* 0x0000000000077308 */ /* 0x01e02a0000001000 */
.L_x_15149:
        /* <DEDUP_REMOVED lines=8> */
[----:B------:R-:W-:Y:S01]  /*1080*/  PLOP3.LUT P1, PT, PT, PT, UP0, 0x80, 0x8 ;  /* 0x000000000008781c */ /* 0x000fe20003f2f008 */
[----:B------:R-:W1:Y:S01]  /*1090*/  S2R R149, SR_TID.X ;  /* 0x0000000000957919 */ /* 0x000e620000002100 */
[----:B------:R-:W-:Y:S01]  /*10a0*/  ISETP.GE.U32.AND P2, PT, R12, 0x80, PT ;  /* 0x000000800c00780c */ /* 0x000fe20003f46070 */
[----:B------:R-:W-:Y:S01]  /*10b0*/  USHF.R.S32.HI UR5, URZ, 0x1f, UR4 ;  /* 0x0000001fff057899 */ /* 0x000fe20008011404 */
[----:B------:R-:W-:Y:S02]  /*10c0*/  BSSY.RECONVERGENT B0, `(.L_x_14802) ;  /* 0x000060f000007945 */ /* 0x000fe40003800200 */
[----:B------:R-:W-:Y:S01]  /*10d0*/  P2R R152, PR, RZ, 0x4 ;  /* 0x00000004ff987803 */ /* 0x000fe20000000000 */
[----:B------:R-:W-:-:S03]  /*10e0*/  ULEA.HI UR5, UR5, UR4, URZ, 0x3 ;  /* 0x0000000405057291 */ /* 0x000fc6000f8f18ff */
[----:B------:R-:W-:-:S03]  /*10f0*/  UMOV UR4, 0x3f800000 ;  /* 0x3f80000000047882 */ /* 0x000fc60000000000 */
[----:B------:R-:W-:Y:S02]  /*1100*/  IMAD.U32 R118, RZ, RZ, UR5 ;  /* 0x00000005ff767e24 */ /* 0x000fe4000f8e00ff */
[----:B--2---:R-:W-:-:S05]  /*1110*/  @P0 HADD2.F32 R2, -RZ, R116.H0_H0 ;  /* 0x20000074ff020230 */ /* 0x004fca0000004100 */
[----:B------:R-:W-:Y:S02]  /*1120*/  @P1 R2UR UR4, R2 ;  /* 0x00000000020412ca */ /* 0x000fe400000e0000 */
[----:B-1----:R-:W-:-:S05]  /*1130*/  LEA.HI.SX32 R2, R118, R149, 0x1d ;  /* 0x0000009576027211 */ /* 0x002fca00078feaff */
[----:B------:R-:W-:Y:S01]  /*1140*/  IMAD.MOV.U32 R154, RZ, RZ, R2 ;  /* 0x000000ffff9a7224 */ /* 0x000fe200078e0002 */
[----:B------:R-:W-:Y:S07]  /*1150*/  @!P2 BRA `(.L_x_14803) ;  /* 0x000000600014a947 */ /* 0x000fee0003800000 */
        /* <DEDUP_REMOVED lines=20> */
.L_x_27126:
[----:B------:R-:W-:Y:S05]  /*12a0*/  BRX R154 -0x12b0                                       (*"BRANCH_TARGETS .L_x_27127,.L_x_27128,.L_x_27129"*) ;  /* 0xffffffec9a547949 */ /* 0x000fea000383ffff */
.L_x_27129:
[----:B------:R-:W-:Y:S01]  /*12b0*/  VIADD R121, R6, 0x1 ;  /* 0x0000000106797836 */ /* 0x000fe20000000000 */
[----:B------:R-:W-:Y:S01]  /*12c0*/  MOV R154, R150 ;  /* 0x00000096009a7202 */ /* 0x000fe20000000f00 */
[----:B------:R-:W-:Y:S01]  /*12d0*/  IMAD.MOV.U32 R0, RZ, RZ, R8 ;  /* 0x000000ffff007224 */ /* 0x000fe200078e0008 */
[----:B------:R-:W-:Y:S06]  /*12e0*/  BRA `(.L_x_14806) ;  /* 0x0000000400207947 */ /* 0x000fec0003800000 */
.L_x_27127:
[----:B------:R-:W-:Y:S02]  /*12f0*/  HFMA2 R121, -RZ, RZ, 0, 1.78813934326171875e-07 ;  /* 0x00000003ff797431 */ /* 0x000fe400000001ff */
[----:B------:R-:W-:Y:S02]  /*1300*/  IMAD.MOV.U32 R154, RZ, RZ, R150 ;  /* 0x000000ffff9a7224 */ /* 0x000fe400078e0096 */
[----:B------:R-:W-:Y:S01]  /*1310*/  IMAD.MOV.U32 R0, RZ, RZ, R9 ;  /* 0x000000ffff007224 */ /* 0x000fe200078e0009 */
[----:B------:R-:W-:Y:S06]  /*1320*/  BRA `(.L_x_14806) ;  /* 0x0000000400107947 */ /* 0x000fec0003800000 */
.L_x_27128:
        /* <DEDUP_REMOVED lines=13> */
.L_x_14808:
[----:B------:R-:W-:Y:S05]  /*1400*/  BSYNC.RECONVERGENT B2 ;  /* 0x0000000000027941 */ /* 0x000fea0003800200 */
.L_x_14807:
        /* <DEDUP_REMOVED lines=52> */
[----:B------:R-:W-:Y:S02]  /*1750*/  MOV R4, R158 ;  /* 0x0000009e00047202 */ /* 0x000fe40000000f00 */
[----:B------:R-:W-:-:S07]  /*1760*/  LOP3.LUT R9, R156, UR24, R155, 0x96, !PT ;  /* 0x000000189c097c12 */ /* 0x000fce000f8e969b */
.L_x_14806:
[----:B------:R-:W-:Y:S05]  /*1770*/  BSYNC.RECONVERGENT B1 ;  /* 0x0000000000017941 */ /* 0x000fea0003800200 */
.L_x_14805:
        /* <DEDUP_REMOVED lines=9> */
[----:B------:R-:W-:-:S02]  /*1810*/  IMAD.MOV.U32 R6, RZ, RZ, R4 ;  /* 0x000000ffff067224 */ /* 0x000fc400078e0004 */
[----:B------:R-:W-:Y:S01]  /*1820*/  FFMA.FTZ R0, R0, R145, 1.1641532182693481445e-10 ;  /* 0x2f00000000007423 */ /* 0x000fe20000010091 */
[----:B0-----:R-:W-:-:S04]  /*1830*/  FMUL.FTZ R129, R129, R156 ;  /* 0x0000009c81817220 */ /* 0x001fc80000410000 */
[----:B-1----:R-:W-:Y:S01]  /*1840*/  FSETP.GTU.FTZ.AND P0, PT, R0, R155, PT ;  /* 0x0000009b0000720b */ /* 0x002fe20003f1c000 */
[----:B------:R-:W-:-:S03]  /*1850*/  HADD2.F32 R0, -RZ, R16.H0_H0 ;  /* 0x20000010ff007230 */ /* 0x000fc60000004100 */
        /* <DEDUP_REMOVED lines=13> */
.L_x_14811:
        /* <DEDUP_REMOVED lines=13> */
.L_x_14813:
[----:B------:R-:W-:Y:S05]  /*1a00*/  BSYNC.RECONVERGENT B2 ;  /* 0x0000000000027941 */ /* 0x000fea0003800200 */
.L_x_14812:
        /* <DEDUP_REMOVED lines=55> */
.L_x_14810:
[----:B------:R-:W-:Y:S05]  /*1d80*/  BSYNC.RECONVERGENT B1 ;  /* 0x0000000000017941 */ /* 0x000fea0003800200 */
.L_x_14809:
        /* <DEDUP_REMOVED lines=23> */
.L_x_14816:
        /* <DEDUP_REMOVED lines=13> */
.L_x_14818:
[----:B------:R-:W-:Y:S05]  /*1fd0*/  BSYNC.RECONVERGENT B2 ;  /* 0x0000000000027941 */ /* 0x000fea0003800200 */
.L_x_14817:
        /* <DEDUP_REMOVED lines=45> */
[----:B------:R-:W-:-:S04]  /*22b0*/  IMAD.WIDE.U32 R8, R9, -0x326172a9, RZ ;  /* 0xcd9e8d5709087825 */ /* 0x000fc800078e00ff */
[----:B------:R-:W-:Y:S01]  /*22c0*/  IMAD.WIDE.U32 R160, R160, -0x326172a9, RZ ;  /* 0xcd9e8d57a0a07825 */ /* 0x000fe200078e00ff */
[----:B------:R-:W-:Y:S01]  /*22d0*/  LOP3.LUT R150, R150, UR5, R9, 0x96, !PT ;  /* 0x0000000596967c12 */ /* 0x000fe2000f8e9609 */
[----:B------:R-:W-:Y:S02]  /*22e0*/  UIADD3 UR5, UPT, UPT, UR8, -0x700cb87f, URZ ;  /* 0x8ff3478108057890 */ /* 0x000fe4000fffe0ff */
[----:B------:R-:W-:Y:S02]  /*22f0*/  IMAD.MOV.U32 R4, RZ, RZ, R160 ;  /* 0x000000ffff047224 */ /* 0x000fe400078e00a0 */
[----:B------:R-:W-:Y:S02]  /*2300*/  IMAD.WIDE.U32 R150, R150, -0x2daee0ad, RZ ;  /* 0xd2511f5396967825 */ /* 0x000fe400078e00ff */
[----:B------:R-:W-:Y:S01]  /*2310*/  LOP3.LUT R8, R8, UR5, R161, 0x96, !PT ;  /* 0x0000000508087c12 */ /* 0x000fe2000f8e96a1 */
[----:B------:R-:W-:Y:S01]  /*2320*/  UIADD3 UR5, UPT, UPT, UR9, -0x695add53, URZ ;  /* 0x96a522ad09057890 */ /* 0x000fe2000fffe0ff */
[----:B------:R-:W-:-:S05]  /*2330*/  MOV R154, R150 ;  /* 0x00000096009a7202 */ /* 0x000fca0000000f00 */
[----:B------:R-:W-:-:S07]  /*2340*/  LOP3.LUT R9, R158, UR5, R151, 0x96, !PT ;  /* 0x000000059e097c12 */ /* 0x000fce000f8e9697 */
.L_x_14815:
[----:B------:R-:W-:Y:S05]  /*2350*/  BSYNC.RECONVERGENT B1 ;  /* 0x0000000000017941 */ /* 0x000fea0003800200 */
.L_x_14814:
        /* <DEDUP_REMOVED lines=23> */
.L_x_14821:
        /* <DEDUP_REMOVED lines=13> */
.L_x_14823:
[----:B------:R-:W-:Y:S05]  /*25a0*/  BSYNC.RECONVERGENT B2 ;  /* 0x0000000000027941 */ /* 0x000fea0003800200 */
.L_x_14822:
        /* <DEDUP_REMOVED lines=55> */
.L_x_14820:
[----:B------:R-:W-:Y:S05]  /*2920*/  BSYNC.RECONVERGENT B1 ;  /* 0x0000000000017941 */ /* 0x000fea0003800200 */
.L_x_14819:
        /* <DEDUP_REMOVED lines=23> */
.L_x_14826:
        /* <DEDUP_REMOVED lines=13> */
.L_x_14828:
[----:B------:R-:W-:Y:S05]  /*2b70*/  BSYNC.RECONVERGENT B2 ;  /* 0x0000000000027941 */ /* 0x000fea0003800200 */
.L_x_14827:
        /* <DEDUP_REMOVED lines=55> */
.L_x_14825:
[----:B------:R-:W-:Y:S05]  /*2ef0*/  BSYNC.RECONVERGENT B1 ;  /* 0x0000000000017941 */ /* 0x000fea0003800200 */
.L_x_14824:
[----:B------:R-:W-:Y:S01]  /*2f00*/  I2FP.F32.U32 R6, R6 ;  /* 0x0000000600067245 */ /* 0x000fe20000201000 */
[----:B------:R-:W-:Y:S01]  /*2f10*/  HADD2.F32 R116, -RZ, R118.H0_H0 ;  /* 0x20000076ff747230 */ /* 0x000fe20000004100 */
[----:B------:R-:W-:Y:S01]  /*2f20*/  ISETP.NE.AND P4, PT, R137, 0x1, PT ;  /* 0x000000018900780c */ /* 0x000fe20003f85270 */
[----:B------:R-:W-:Y:S01]  /*2f30*/  HADD2.F32 R130, -RZ, R18.H0_H0 ;  /* 0x20000012ff827230 */ /* 0x000fe20000004100 */
        /* <DEDUP_REMOVED lines=19> */
.L_x_14831:
        /* <DEDUP_REMOVED lines=13> */
.L_x_14833:
[----:B------:R-:W-:Y:S05]  /*3140*/  BSYNC.RECONVERGENT B2 ;  /* 0x0000000000027941 */ /* 0x000fea0003800200 */
.L_x_14832:
        /* <DEDUP_REMOVED lines=55> */
.L_x_14830:
[----:B------:R-:W-:Y:S05]  /*34c0*/  BSYNC.RECONVERGENT B1 ;  /* 0x0000000000017941 */ /* 0x000fea0003800200 */
.L_x_14829:
        /* <DEDUP_REMOVED lines=10> */
[----:B------:R-:W-:Y:S01]  /*3570*/  FSEL R118, R117, RZ, !P4 ;  /* 0x000000ff75767208 */ /* 0x000fe20006000000 */
[----:B------:R-:W-:Y:S01]  /*3580*/  HADD2.F32 R117, -RZ, R18.H1_H1 ;  /* 0x30000012ff757230 */ /* 0x000fe20000004100 */
[----:B------:R-:W-:-:S04]  /*3590*/  PLOP3.LUT P4, PT, P4, PT, PT, 0x8, 0x80 ;  /* 0x000000000080781c */ /* 0x000fc8000278e170 */
[----:B------:R-:W-:-:S04]  /*35a0*/  FFMA.FTZ R118, R118, R93, R117 ;  /* 0x0000005d76767223 */ /* 0x000fc80000010075 */
        /* <DEDUP_REMOVED lines=10> */
.L_x_14836:
        /* <DEDUP_REMOVED lines=12> */
.L_x_14838:
[----:B------:R-:W-:Y:S05]  /*3710*/  BSYNC.RECONVERGENT B2 ;  /* 0x0000000000027941 */ /* 0x000fea0003800200 */
.L_x_14837:
        /* <DEDUP_REMOVED lines=56> */
.L_x_14835:
[----:B------:R-:W-:Y:S05]  /*3aa0*/  BSYNC.RECONVERGENT B1 ;  /* 0x0000000000017941 */ /* 0x000fea0003800200 */
.L_x_14834:
        /* <DEDUP_REMOVED lines=23> */
.L_x_14841:
        /* <DEDUP_REMOVED lines=14> */
.L_x_14843:
[----:B------:R-:W-:Y:S05]  /*3d00*/  BSYNC.RECONVERGENT B2 ;  /* 0x0000000000027941 */ /* 0x000fea0003800200 */
.L_x_14842:
        /* <DEDUP_REMOVED lines=56> */
.L_x_14840:
[----:B------:R-:W-:Y:S05]  /*4090*/  BSYNC.RECONVERGENT B1 ;  /* 0x0000000000017941 */ /* 0x000fea0003800200 */
.L_x_14839:
[----:B------:R-:W-:Y:S01]  /*40a0*/  I2FP.F32.U32 R116, R117 ;  /* 0x0000007500747245 */ /* 0x000fe20000201000 */
[----:B------:R-:W-:Y:S01]  /*40b0*/  HADD2.F32 R119, -RZ, R119.H1_H1 ;  /* 0x30000077ff777230 */ /* 0x000fe20000004100 */
[----:B------:R-:W-:Y:S02]  /*40c0*/  F2FP.F16.F32.PACK_AB R118, R118, R130 ;  /* 0x000000827676723e */ /* 0x000fe400000000ff */
[----:B------:R-:W-:Y:S01]  /*40d0*/  F2FP.F16.F32.PACK_AB R117, R129, R121 ;  /* 0x000000798175723e */ /* 0x000fe200000000ff */
[----:B------:R-:W-:Y:S01]  /*40e0*/  FFMA.FTZ R116, R116, R145, 1.1641532182693481445e-10 ;  /* 0x2f00000074747423 */ /* 0x000fe20000010091 */
[----:B------:R-:W-:Y:S01]  /*40f0*/  FMUL.FTZ R119, R119, UR4 ;  /* 0x0000000477777c20 */ /* 0x000fe20008410000 */
[----:B------:R-:W-:-:S03]  /*4100*/  HADD2.F32 R145, -RZ, R19.H1_H1 ;  /* 0x30000013ff917230 */ /* 0x000fc60000004100 */
[----:B------:R-:W-:Y:S01]  /*4110*/  FMUL.FTZ R119, R119, R156 ;  /* 0x0000009c77777220 */ /* 0x000fe20000410000 */
[----:B------:R-:W-:-:S04]  /*4120*/  FSETP.GTU.FTZ.AND P6, PT, R116, R155, PT ;  /* 0x0000009b7400720b */ /* 0x000fc80003fdc000 */
[----:B------:R-:W-:Y:S02]  /*4130*/  FSEL R116, R119, RZ, !P6 ;  /* 0x000000ff77747208 */ /* 0x000fe40007000000 */
[----:B------:R-:W-:-:S03]  /*4140*/  PLOP3.LUT P6, PT, P6, PT, PT, 0x8, 0x80 ;  /* 0x000000000080781c */ /* 0x000fc600037ce170 */
[----:B------:R-:W-:Y:S01]  /*4150*/  FFMA.FTZ R145, R116, R95, R145 ;  /* 0x0000005f74917223 */ /* 0x000fe20000010091 */
[----:B------:R-:W-:-:S04]  /*4160*/  F2FP.F16.F32.PACK_AB R116, R122, R0 ;  /* 0x000000007a74723e */ /* 0x000fc800000000ff */
[----:B------:R-:W-:Y:S01]  /*4170*/  F2FP.F16.F32.PACK_AB R119, R145, R138 ;  /* 0x0000008a9177723e */ /* 0x000fe200000000ff */
[----:B------:R-:W-:Y:S06]  /*4180*/  BRA `(.L_x_14844) ;  /* 0x0000002c00b47947 */ /* 0x000fec0003800000 */
.L_x_14804:
        /* <DEDUP_REMOVED lines=16> */
.L_x_14847:
        /* <DEDUP_REMOVED lines=13> */
.L_x_14849:
[----:B------:R-:W-:Y:S05]  /*4360*/  BSYNC.RECONVERGENT B2 ;  /* 0x0000000000027941 */ /* 0x000fea0003800200 */
.L_x_14848:
        /* <DEDUP_REMOVED lines=54> */
.L_x_14846:
[----:B------:R-:W-:Y:S05]  /*46d0*/  BSYNC.RECONVERGENT B1 ;  /* 0x0000000000017941 */ /* 0x000fea0003800200 */
.L_x_14845:
[----:B------:R-:W0:Y:S01]  /*46e0*/  LDC R145, c[0x0][0x408] ;  /* 0x00010200ff917b82 */ /* 0x000e220000000800 */
[----:B------:R-:W-:Y:S01]  /*46f0*/  I2FP.F32.U32 R121, R0 ;  /* 0x0000000000797245 */ /* 0x000fe20000201000 */
[----:B-----5:R-:W-:Y:S01]  /*4700*/  HADD2.F32 R6, -RZ, R116.H0_H0 ;  /* 0x20000074ff067230 */ /* 0x020fe20000004100 */
[----:B------:R-:W-:Y:S01]  /*4710*/  ISETP.NE.AND P1, PT, R122, 0x1, PT ;  /* 0x000000017a00780c */ /* 0x000fe20003f25270 */
[----:B------:R-:W-:Y:S01]  /*4720*/  IMAD.MOV.U32 R156, RZ, RZ, 0x2f800000 ;  /* 0x2f800000ff9c7424 */ /* 0x000fe200078e00ff */
[----:B------:R-:W-:Y:S01]  /*4730*/  BSSY.RECONVERGENT B1, `(.L_x_14850) ;  /* 0x000005a000017945 */ /* 0x000fe20003800200 */
[----:B------:R-:W-:Y:S02]  /*4740*/  HFMA2 R129, -RZ, RZ, 0, 1.1920928955078125e-07 ;  /* 0x00000002ff817431 */ /* 0x000fe400000001ff */
[----:B------:R-:W-:Y:S01]  /*4750*/  FMUL.FTZ R6, R6, UR4 ;  /* 0x0000000406067c20 */ /* 0x000fe20008410000 */
[----:B------:R-:W1:Y:S01]  /*4760*/  LDC R155, c[0x0][0x404] ;  /* 0x00010100ff9b7b82 */ /* 0x000e620000000800 */
[----:B------:R-:W-:-:S02]  /*4770*/  FFMA.FTZ R0, R121, R156, 1.1641532182693481445e-10 ;  /* 0x2f00000079007423 */ /* 0x000fc4000001009c */
[----:B0-----:R-:W-:-:S03]  /*4780*/  FMUL.FTZ R6, R6, R145 ;  /* 0x0000009106067220 */ /* 0x001fc60000410000 */
[----:B-1----:R-:W-:-:S04]  /*4790*/  FSETP.GTU.FTZ.AND P0, PT, R0, R155, PT ;  /* 0x0000009b0000720b */ /* 0x002fc80003f1c000 */
        /* <DEDUP_REMOVED lines=14> */
.L_x_14852:
        /* <DEDUP_REMOVED lines=13> */
.L_x_14854:
[----:B------:R-:W-:Y:S05]  /*4950*/  BSYNC.RECONVERGENT B2 ;  /* 0x0000000000027941 */ /* 0x000fea0003800200 */
.L_x_14853:
        /* <DEDUP_REMOVED lines=55> */
.L_x_14851:
[----:B------:R-:W-:Y:S05]  /*4cd0*/  BSYNC.RECONVERGENT B1 ;  /* 0x0000000000017941 */ /* 0x000fea0003800200 */
.L_x_14850:
        /* <DEDUP_REMOVED lines=22> */
.L_x_14857:
        /* <DEDUP_REMOVED lines=13> */
.L_x_14859:
[----:B------:R-:W-:Y:S05]  /*4f10*/  BSYNC.RECONVERGENT B2 ;  /* 0x0000000000027941 */ /* 0x000fea0003800200 */
.L_x_14858:
[----:B------:R-:W-:Y:S01]  /*4f20*/  LOP3.LUT R150, R5, UR9, R159, 0x96, !PT ;  /* 0x0000000905967c12 */ /* 0x000fe2000f8e969f */
[----:B------:R-:W-:Y:S01]  /*4f30*/  IMAD.WIDE.U32 R8, R13, -0x326172a9, RZ ;  /* 0xcd9e8d570d087825 */ /* 0x000fe200078e00ff */
[----:B------:R-:W-:-:S03]  /*4f40*/  UIADD3 UR5, UPT, UPT, UR8, -0x61c88647, URZ ;  /* 0x9e3779b908057890 */ /* 0x000fc6000fffe0ff */
[----:B------:R-:W-:Y:S02]  /*4f50*/  HFMA2 R130, -RZ, RZ, 0, 0 ;  /* 0x00000000ff827431 */ /* 0x000fe400000001ff */
[----:B------:R-:W-:Y:S01]  /*4f60*/  IMAD.WIDE.U32 R150, R150, -0x326172a9, RZ ;  /* 0xcd9e8d5796967825 */ /* 0x000fe200078e00ff */
[----:B------:R-:W-:-:S03]  /*4f70*/  LOP3.LUT R9, R10, UR8, R9, 0x96, !PT ;  /* 0x000000080a097c12 */ /* 0x000fc6000f8e9609 */
[----:B------:R-:W-:Y:S01]  /*4f80*/  IMAD.MOV.U32 R6, RZ, RZ, R154 ;  /* 0x000000ffff067224 */ /* 0x000fe200078e009a */
        /* <DEDUP_REMOVED lines=41> */
[----:B------:R-:W-:Y:S01]  /*5220*/  UIADD3 UR5, UPT, UPT, UR8, -0x700cb87f, URZ ;  /* 0x8ff3478108057890 */ /* 0x000fe2000fffe0ff */
[----:B------:R-:W-:-:S03]  /*5230*/  MOV R4, R160 ;  /* 0x000000a000047202 */ /* 0x000fc60000000f00 */
[----:B------:R-:W-:Y:S02]  /*5240*/  IMAD.WIDE.U32 R150, R150, -0x2daee0ad, RZ ;  /* 0xd2511f5396967825 */ /* 0x000fe400078e00ff */
[----:B------:R-:W-:Y:S01]  /*5250*/  LOP3.LUT R8, R8, UR5, R161, 0x96, !PT ;  /* 0x0000000508087c12 */ /* 0x000fe2000f8e96a1 */
[----:B------:R-:W-:Y:S01]  /*5260*/  UIADD3 UR5, UPT, UPT, UR9, -0x695add53, URZ ;  /* 0x96a522ad09057890 */ /* 0x000fe2000fffe0ff */
[----:B------:R-:W-:-:S05]  /*5270*/  IMAD.MOV.U32 R154, RZ, RZ, R150 ;  /* 0x000000ffff9a7224 */ /* 0x000fca00078e0096 */
[----:B------:R-:W-:-:S07]  /*5280*/  LOP3.LUT R9, R158, UR5, R151, 0x96, !PT ;  /* 0x000000059e097c12 */ /* 0x000fce000f8e9697 */
.L_x_14856:
[----:B------:R-:W-:Y:S05]  /*5290*/  BSYNC.RECONVERGENT B1 ;  /* 0x0000000000017941 */ /* 0x000fea0003800200 */
.L_x_14855:
        /* <DEDUP_REMOVED lines=22> */
.L_x_14862:
        /* <DEDUP_REMOVED lines=13> */
.L_x_14864:
[----:B------:R-:W-:Y:S05]  /*54d0*/  BSYNC.RECONVERGENT B2 ;  /* 0x0000000000027941 */ /* 0x000fea0003800200 */
.L_x_14863:
        /* <DEDUP_REMOVED lines=55> */
.L_x_14861:
[----:B------:R-:W-:Y:S05]  /*5850*/  BSYNC.RECONVERGENT B1 ;  /* 0x0000000000017941 */ /* 0x000fea0003800200 */
.L_x_14860:
[----:B------:R-:W-:Y:S01]  /*5860*/  I2FP.F32.U32 R129, R6 ;  /* 0x0000000600817245 */ /* 0x000fe20000201000 */
[----:B------:R-:W-:Y:S01]  /*5870*/  HADD2.F32 R117, -RZ, R117.H1_H1 ;  /* 0x30000075ff757230 */ /* 0x000fe20000004100 */
[----:B------:R-:W-:Y:S01]  /*5880*/  ISETP.NE.AND P3, PT, R137, 0x1, PT ;  /* 0x000000018900780c */ /* 0x000fe20003f65270 */
[----:B------:R-:W-:Y:S01]  /*5890*/  BSSY.RECONVERGENT B1, `(.L_x_14865) ;  /* 0x0000058000017945 */ /* 0x000fe20003800200 */
[----:B------:R-:W-:Y:S02]  /*58a0*/  HFMA2 R138, -RZ, RZ, 0, 1.1920928955078125e-07 ;  /* 0x00000002ff8a7431 */ /* 0x000fe400000001ff */
[----:B------:R-:W-:Y:S01]  /*58b0*/  FFMA.FTZ R6, R129, R156, 1.1641532182693481445e-10 ;  /* 0x2f00000081067423 */ /* 0x000fe2000001009c */
[----:B------:R-:W-:-:S04]  /*58c0*/  FMUL.FTZ R116, R117, UR4 ;  /* 0x0000000475747c20 */ /* 0x000fc80008410000 */
[----:B------:R-:W-:Y:S01]  /*58d0*/  FSETP.GTU.FTZ.AND P2, PT, R6, R155, PT ;  /* 0x0000009b0600720b */ /* 0x000fe20003f5c000 */
[----:B------:R-:W-:-:S05]  /*58e0*/  FMUL.FTZ R6, R116, R145 ;  /* 0x0000009174067220 */ /* 0x000fca0000410000 */
        /* <DEDUP_REMOVED lines=13> */
.L_x_14867:
        /* <DEDUP_REMOVED lines=13> */
.L_x_14869:
[----:B------:R-:W-:Y:S05]  /*5a90*/  BSYNC.RECONVERGENT B2 ;  /* 0x0000000000027941 */ /* 0x000fea0003800200 */
.L_x_14868:
        /* <DEDUP_REMOVED lines=55> */
.L_x_14866:
[----:B------:R-:W-:Y:S05]  /*5e10*/  BSYNC.RECONVERGENT B1 ;  /* 0x0000000000017941 */ /* 0x000fea0003800200 */
.L_x_14865:
[----:B------:R-:W-:Y:S01]  /*5e20*/  I2FP.F32.U32 R117, R6 ;  /* 0x0000000600757245 */ /* 0x000fe20000201000 */
[----:B------:R-:W-:Y:S01]  /*5e30*/  HADD2.F32 R116, -RZ, R118.H0_H0 ;  /* 0x20000076ff747230 */ /* 0x000fe20000004100 */
[----:B------:R-:W-:Y:S01]  /*5e40*/  ISETP.NE.AND P4, PT, R138, 0x1, PT ;  /* 0x000000018a00780c */ /* 0x000fe20003f85270 */
[----:B------:R-:W-:Y:S02]  /*5e50*/  BSSY.RECONVERGENT B1, `(.L_x_14870) ;  /* 0x0000058000017945 */ /* 0x000fe40003800200 */
[----:B------:R-:W-:Y:S01]  /*5e60*/  FFMA.FTZ R6, R117, R156, 1.1641532182693481445e-10 ;  /* 0x2f00000075067423 */ /* 0x000fe2000001009c */
[----:B------:R-:W-:-:S04]  /*5e70*/  FMUL.FTZ R116, R116, UR4 ;  /* 0x0000000474747c20 */ /* 0x000fc80008410000 */
[----:B------:R-:W-:Y:S01]  /*5e80*/  FMUL.FTZ R116, R116, R145 ;  /* 0x0000009174747220 */ /* 0x000fe20000410000 */
[----:B------:R-:W-:Y:S02]  /*5e90*/  FSETP.GTU.FTZ.AND P3, PT, R6, R155, PT ;  /* 0x0000009b0600720b */ /* 0x000fe40003f7c000 */
        /* <DEDUP_REMOVED lines=14> */
.L_x_14872:
        /* <DEDUP_REMOVED lines=13> */
.L_x_14874:
[----:B------:R-:W-:Y:S05]  /*6050*/  BSYNC.RECONVERGENT B2 ;  /* 0x0000000000027941 */ /* 0x000fea0003800200 */
.L_x_14873:
        /* <DEDUP_REMOVED lines=55> */
.L_x_14871:
[----:B------:R-:W-:Y:S05]  /*63d0*/  BSYNC.RECONVERGENT B1 ;  /* 0x0000000000017941 */ /* 0x000fea0003800200 */
.L_x_14870:
        /* <DEDUP_REMOVED lines=23> */
.L_x_14877:
        /* <DEDUP_REMOVED lines=12> */
.L_x_14879:
[----:B------:R-:W-:Y:S05]  /*6610*/  BSYNC.RECONVERGENT B2 ;  /* 0x0000000000027941 */ /* 0x000fea0003800200 */
.L_x_14878:
        /* <DEDUP_REMOVED lines=56> */
.L_x_14876:
[----:B------:R-:W-:Y:S05]  /*69a0*/  BSYNC.RECONVERGENT B1 ;  /* 0x0000000000017941 */ /* 0x000fea0003800200 */
.L_x_14875:
        /* <DEDUP_REMOVED lines=22> */
.L_x_14882:
        /* <DEDUP_REMOVED lines=14> */
.L_x_14884:
[----:B------:R-:W-:Y:S05]  /*6bf0*/  BSYNC.RECONVERGENT B2 ;  /* 0x0000000000027941 */ /* 0x000fea0003800200 */
.L_x_14883:
        /* <DEDUP_REMOVED lines=56> */
.L_x_14881:
[----:B------:R-:W-:Y:S05]  /*6f80*/  BSYNC.RECONVERGENT B1 ;  /* 0x0000000000017941 */ /* 0x000fea0003800200 */
.L_x_14880:
[----:B------:R-:W-:Y:S01]  /*6f90*/  I2FP.F32.U32 R117, R117 ;  /* 0x0000007500757245 */ /* 0x000fe20000201000 */
[----:B------:R-:W-:Y:S01]  /*6fa0*/  HADD2.F32 R119, -RZ, R119.H1_H1 ;  /* 0x30000077ff777230 */ /* 0x000fe20000004100 */
[----:B------:R-:W-:-:S03]  /*6fb0*/  F2FP.F16.F32.PACK_AB R118, R118, R130 ;  /* 0x000000827676723e */ /* 0x000fc600000000ff */
[----:B------:R-:W-:Y:S01]  /*6fc0*/  FFMA.FTZ R156, R117, R156, 1.1641532182693481445e-10 ;  /* 0x2f000000759c7423 */ /* 0x000fe2000001009c */
[----:B------:R-:W-:Y:S01]  /*6fd0*/  FMUL.FTZ R116, R119, UR4 ;  /* 0x0000000477747c20 */ /* 0x000fe20008410000 */
[----:B------:R-:W-:-:S03]  /*6fe0*/  F2FP.F16.F32.PACK_AB R117, R129, R121 ;  /* 0x000000798175723e */ /* 0x000fc600000000ff */
[----:B------:R-:W-:Y:S01]  /*6ff0*/  FMUL.FTZ R116, R116, R145 ;  /* 0x0000009174747220 */ /* 0x000fe20000410000 */
[----:B------:R-:W-:-:S04]  /*7000*/  FSETP.GTU.FTZ.AND P6, PT, R156, R155, PT ;  /* 0x0000009b9c00720b */ /* 0x000fc80003fdc000 */
[----:B------:R-:W-:Y:S02]  /*7010*/  FSEL R116, R116, RZ, !P6 ;  /* 0x000000ff74747208 */ /* 0x000fe40007000000 */
[----:B------:R-:W-:-:S03]  /*7020*/  PLOP3.LUT P6, PT, P6, PT, PT, 0x8, 0x80 ;  /* 0x000000000080781c */ /* 0x000fc600037ce170 */
[----:B------:R-:W-:Y:S01]  /*7030*/  FMUL.FTZ R145, R116, R95 ;  /* 0x0000005f74917220 */ /* 0x000fe20000410000 */
[----:B------:R-:W-:-:S04]  /*7040*/  F2FP.F16.F32.PACK_AB R116, R122, R0 ;  /* 0x000000007a74723e */ /* 0x000fc800000000ff */
[----:B------:R-:W-:-:S07]  /*7050*/  F2FP.F16.F32.PACK_AB R119, R145, R138 ;  /* 0x0000008a9177723e */ /* 0x000fce00000000ff */
.L_x_14844:
[----:B------:R-:W0:Y:S01]  /*7060*/  LDC.64 R150, c[0x0][0x3a8] ;  /* 0x0000ea00ff967b82 */ /* 0x000e220000000a00 */
        /* <DEDUP_REMOVED lines=20> */
.L_x_14803:
[----:B0-----:R-:W-:Y:S05]  /*71b0*/  BSYNC.RECONVERGENT B0 ;  /* 0x0000000000007941 */ /* 0x001fea0003800200 */
.L_x_14802:
        /* <DEDUP_REMOVED lines=29> */
.L_x_14890:
        /* <DEDUP_REMOVED lines=13> */
.L_x_14892:
[----:B------:R-:W-:Y:S05]  /*7460*/  BSYNC.RECONVERGENT B2 ;  /* 0x0000000000027941 */ /* 0x000fea0003800200 */
.L_x_14891:
        /* <DEDUP_REMOVED lines=55> */
.L_x_14889:
[----:B------:R-:W-:Y:S05]  /*77e0*/  BSYNC.RECONVERGENT B1 ;  /* 0x0000000000017941 */ /* 0x000fea0003800200 */
.L_x_14888:
        /* <DEDUP_REMOVED lines=10> */
[----:B------:R-:W-:-:S03]  /*7890*/  HADD2.F32 R14, -RZ, R16.H0_H0 ;  /* 0x20000010ff0e7230 */ /* 0x000fc60000004100 */
[----:B-1----:R-:W-:Y:S01]  /*78a0*/  FMUL.FTZ R123, R123, R158 ;  /* 0x0000009e7b7b7220 */ /* 0x002fe20000410000 */
[----:B--2---:R-:W-:Y:S02]  /*78b0*/  FSETP.GTU.FTZ.AND P0, PT, R6, R155, PT ;  /* 0x0000009b0600720b */ /* 0x004fe40003f1c000 */
        /* <DEDUP_REMOVED lines=14> */
.L_x_14895:
        /* <DEDUP_REMOVED lines=13> */
.L_x_14897:
[----:B------:R-:W-:Y:S05]  /*7a70*/  BSYNC.RECONVERGENT B2 ;  /* 0x0000000000027941 */ /* 0x000fea0003800200 */
.L_x_14896:
[----:B0-----:R-:W-:Y:S01]  /*7a80*/  LOP3.LUT R156, R5, UR9, R161, 0x96, !PT ;  /* 0x00000009059c7c12 */ /* 0x001fe2000f8e96a1 */
        /* <DEDUP_REMOVED lines=54> */
.L_x_14894:
[----:B------:R-:W-:Y:S05]  /*7df0*/  BSYNC.RECONVERGENT B1 ;  /* 0x0000000000017941 */ /* 0x000fea0003800200 */
.L_x_14893:
        /* <DEDUP_REMOVED lines=23> */
.L_x_14900:
        /* <DEDUP_REMOVED lines=13> */
.L_x_14902:
[----:B------:R-:W-:Y:S05]  /*8040*/  BSYNC.RECONVERGENT B2 ;  /* 0x0000000000027941 */ /* 0x000fea0003800200 */
.L_x_14901:
[----:B0-----:R-:W-:Y:S01]  /*8050*/  LOP3.LUT R156, R5, UR9, R161, 0x96, !PT ;  /* 0x00000009059c7c12 */ /* 0x001fe2000f8e96a1 */
        /* <DEDUP_REMOVED lines=54> */
.L_x_14899:
[----:B------:R-:W-:Y:S05]  /*83c0*/  BSYNC.RECONVERGENT B1 ;  /* 0x0000000000017941 */ /* 0x000fea0003800200 */
.L_x_14898:
        /* <DEDUP_REMOVED lines=23> */
.L_x_14905:
        /* <DEDUP_REMOVED lines=13> */
.L_x_14907:
[----:B------:R-:W-:Y:S05]  /*8610*/  BSYNC.RECONVERGENT B2 ;  /* 0x0000000000027941 */ /* 0x000fea0003800200 */
.L_x_14906:
        /* <DEDUP_REMOVED lines=55> */
.L_x_14904:
[----:B------:R-:W-:Y:S05]  /*8990*/  BSYNC.RECONVERGENT B1 ;  /* 0x0000000000017941 */ /* 0x000fea0003800200 */
.L_x_14903:
        /* <DEDUP_REMOVED lines=23> */
.L_x_14910:
        /* <DEDUP_REMOVED lines=13> */
.L_x_14912:
[----:B------:R-:W-:Y:S05]  /*8be0*/  BSYNC.RECONVERGENT B2 ;  /* 0x0000000000027941 */ /* 0x000fea0003800200 */
.L_x_14911:
        /* <DEDUP_REMOVED lines=55> */
.L_x_14909:
[----:B------:R-:W-:Y:S05]  /*8f60*/  BSYNC.RECONVERGENT B1 ;  /* 0x0000000000017941 */ /* 0x000fea0003800200 */
.L_x_14908:
        /* <DEDUP_REMOVED lines=23> */
.L_x_14915:
        /* <DEDUP_REMOVED lines=12> */
.L_x_14917:
[----:B------:R-:W-:Y:S05]  /*91a0*/  BSYNC.RECONVERGENT B2 ;  /* 0x0000000000027941 */ /* 0x000fea0003800200 */
.L_x_14916:
[----:B0-----:R-:W-:Y:S01]  /*91b0*/  IMAD.WIDE.U32 R156, R11, -0x2daee0ad, RZ ;  /* 0xd2511f530b9c7825 */ /* 0x001fe200078e00ff */
        /* <DEDUP_REMOVED lines=55> */
.L_x_14914:
[----:B------:R-:W-:Y:S05]  /*9530*/  BSYNC.RECONVERGENT B1 ;  /* 0x0000000000017941 */ /* 0x000fea0003800200 */
.L_x_14913:
[----:B------:R-:W-:Y:S01]  /*9540*/  I2FP.F32.U32 R117, R6 ;  /* 0x0000000600757245 */ /* 0x000fe20000201000 */
[----:B------:R-:W-:Y:S01]  /*9550*/  HADD2.F32 R118, -RZ, R118.H1_H1 ;  /* 0x30000076ff767230 */ /* 0x000fe20000004100 */
[----:B------:R-:W-:Y:S01]  /*9560*/  ISETP.NE.AND P5, PT, R116, 0x1, PT ;  /* 0x000000017400780c */ /* 0x000fe20003fa5270 */
[----:B------:R-:W-:Y:S01]  /*9570*/  BSSY.RECONVERGENT B1, `(.L_x_14918) ;  /* 0x000005a000017945 */ /* 0x000fe20003800200 */
[----:B0-----:R-:W-:Y:S02]  /*9580*/  HFMA2 R156, -RZ, RZ, 0, 1.1920928955078125e-07 ;  /* 0x00000002ff9c7431 */ /* 0x001fe400000001ff */
[----:B------:R-:W-:Y:S01]  /*9590*/  FFMA.FTZ R6, R117, R146, 1.1641532182693481445e-10 ;  /* 0x2f00000075067423 */ /* 0x000fe20000010092 */
[----:B------:R-:W-:-:S04]  /*95a0*/  FMUL.FTZ R117, R118, UR4 ;  /* 0x0000000476757c20 */ /* 0x000fc80008410000 */
[----:B------:R-:W-:Y:S01]  /*95b0*/  FMUL.FTZ R117, R117, R158 ;  /* 0x0000009e75757220 */ /* 0x000fe20000410000 */
[----:B------:R-:W-:Y:S01]  /*95c0*/  FSETP.GTU.FTZ.AND P4, PT, R6, R155, PT ;  /* 0x0000009b0600720b */ /* 0x000fe20003f9c000 */
[----:B------:R-:W-:-:S03]  /*95d0*/  IMAD.MOV.U32 R6, RZ, RZ, R4 ;  /* 0x000000ffff067224 */ /* 0x000fc600078e0004 */
        /* <DEDUP_REMOVED lines=14> */
.L_x_14920:
        /* <DEDUP_REMOVED lines=12> */
.L_x_14922:
[----:B------:R-:W-:Y:S05]  /*9780*/  BSYNC.RECONVERGENT B2 ;  /* 0x0000000000027941 */ /* 0x000fea0003800200 */
.L_x_14921:
        /* <DEDUP_REMOVED lines=56> */
.L_x_14919:
[----:B------:R-:W-:Y:S05]  /*9b10*/  BSYNC.RECONVERGENT B1 ;  /* 0x0000000000017941 */ /* 0x000fea0003800200 */
.L_x_14918:
        /* <DEDUP_REMOVED lines=23> */
.L_x_14925:
        /* <DEDUP_REMOVED lines=14> */
.L_x_14927:
[----:B------:R-:W-:Y:S05]  /*9d70*/  BSYNC.RECONVERGENT B2 ;  /* 0x0000000000027941 */ /* 0x000fea0003800200 */
.L_x_14926:
        /* <DEDUP_REMOVED lines=56> */
.L_x_14924:
[----:B------:R-:W-:Y:S05]  /*a100*/  BSYNC.RECONVERGENT B1 ;  /* 0x0000000000017941 */ /* 0x000fea0003800200 */
.L_x_14923:
        /* <DEDUP_REMOVED lines=15> */
.L_x_14887:
        /* <DEDUP_REMOVED lines=16> */
.L_x_14931:
        /* <DEDUP_REMOVED lines=13> */
.L_x_14933:
[----:B------:R-:W-:Y:S05]  /*a3d0*/  BSYNC.RECONVERGENT B2 ;  /* 0x0000000000027941 */ /* 0x000fea0003800200 */
.L_x_14932:
        /* <DEDUP_REMOVED lines=55> */
.L_x_14930:
[----:B------:R-:W-:Y:S05]  /*a750*/  BSYNC.RECONVERGENT B1 ;  /* 0x0000000000017941 */ /* 0x000fea0003800200 */
.L_x_14929:
        /* <DEDUP_REMOVED lines=9> */
[----:B------:R-:W-:-:S04]  /*a7f0*/  FMUL.FTZ R123, R14, UR4 ;  /* 0x000000040e7b7c20 */ /* 0x000fc80008410000 */
[----:B-1----:R-:W-:Y:S01]  /*a800*/  FMUL.FTZ R123, R123, R146 ;  /* 0x000000927b7b7220 */ /* 0x002fe20000410000 */
[----:B--2---:R-:W-:Y:S02]  /*a810*/  FSETP.GTU.FTZ.AND P0, PT, R6, R155, PT ;  /* 0x0000009b0600720b */ /* 0x004fe40003f1c000 */
        /* <DEDUP_REMOVED lines=14> */
.L_x_14936:
        /* <DEDUP_REMOVED lines=13> */
.L_x_14938:
[----:B------:R-:W-:Y:S05]  /*a9d0*/  BSYNC.RECONVERGENT B2 ;  /* 0x0000000000027941 */ /* 0x000fea0003800200 */
.L_x_14937:
        /* <DEDUP_REMOVED lines=55> */
.L_x_14935:
[----:B------:R-:W-:Y:S05]  /*ad50*/  BSYNC.RECONVERGENT B1 ;  /* 0x0000000000017941 */ /* 0x000fea0003800200 */
.L_x_14934:
        /* <DEDUP_REMOVED lines=22> */
.L_x_14941:
        /* <DEDUP_REMOVED lines=13> */
.L_x_14943:
[----:B------:R-:W-:Y:S05]  /*af90*/  BSYNC.RECONVERGENT B2 ;  /* 0x0000000000027941 */ /* 0x000fea0003800200 */
.L_x_14942:
        /* <DEDUP_REMOVED lines=55> */
.L_x_14940:
[----:B------:R-:W-:Y:S05]  /*b310*/  BSYNC.RECONVERGENT B1 ;  /* 0x0000000000017941 */ /* 0x000fea0003800200 */
.L_x_14939:
        /* <DEDUP_REMOVED lines=22> */
.L_x_14946:
        /* <DEDUP_REMOVED lines=13> */
.L_x_14948:
[----:B------:R-:W-:Y:S05]  /*b550*/  BSYNC.RECONVERGENT B2 ;  /* 0x0000000000027941 */ /* 0x000fea0003800200 */
.L_x_14947:
        /* <DEDUP_REMOVED lines=55> */
.L_x_14945:
[----:B------:R-:W-:Y:S05]  /*b8d0*/  BSYNC.RECONVERGENT B1 ;  /* 0x0000000000017941 */ /* 0x000fea0003800200 */
.L_x_14944:
[----:B------:R-:W-:Y:S01]  /*b8e0*/  I2FP.F32.U32 R131, R6 ;  /* 0x0000000600837245 */ /* 0x000fe20000201000 */
[----:B------:R-:W-:Y:S01]  /*b8f0*/  HADD2.F32 R117, -RZ, R117.H1_H1 ;  /* 0x30000075ff757230 */ /* 0x000fe20000004100 */
[----:B------:R-:W-:Y:S01]  /*b900*/  ISETP.NE.AND P3, PT, R116, 0x1, PT ;  /* 0x000000017400780c */ /* 0x000fe20003f65270 */
[----:B------:R-:W-:Y:S01]  /*b910*/  BSSY.RECONVERGENT B1, `(.L_x_14949) ;  /* 0x0000058000017945 */ /* 0x000fe20003800200 */
[----:B------:R-:W-:Y:S02]  /*b920*/  IMAD.MOV.U32 R139, RZ, RZ, 0x2 ;  /* 0x00000002ff8b7424 */ /* 0x000fe400078e00ff */
[----:B------:R-:W-:Y:S01]  /*b930*/  FFMA.FTZ R6, R131, R158, 1.1641532182693481445e-10 ;  /* 0x2f00000083067423 */ /* 0x000fe2000001009e */
[----:B------:R-:W-:-:S04]  /*b940*/  FMUL.FTZ R117, R117, UR4 ;  /* 0x0000000475757c20 */ /* 0x000fc80008410000 */
        /* <DEDUP_REMOVED lines=15> */
.L_x_14951:
        /* <DEDUP_REMOVED lines=13> */
.L_x_14953:
[----:B------:R-:W-:Y:S05]  /*bb10*/  BSYNC.RECONVERGENT B2 ;  /* 0x0000000000027941 */ /* 0x000fea0003800200 */
.L_x_14952:
        /* <DEDUP_REMOVED lines=55> */
.L_x_14950:
[----:B------:R-:W-:Y:S05]  /*be90*/  BSYNC.RECONVERGENT B1 ;  /* 0x0000000000017941 */ /* 0x000fea0003800200 */
.L_x_14949:
        /* <DEDUP_REMOVED lines=22> */
.L_x_14956:
        /* <DEDUP_REMOVED lines=12> */
.L_x_14958:
[----:B------:R-:W-:Y:S05]  /*c0c0*/  BSYNC.RECONVERGENT B2 ;  /* 0x0000000000027941 */ /* 0x000fea0003800200 */
.L_x_14957:
[----:B0-----:R-:W-:Y:S01]  /*c0d0*/  IMAD.WIDE.U32 R156, R11, -0x2daee0ad, RZ ;  /* 0xd2511f530b9c7825 */ /* 0x001fe200078e00ff */
        /* <DEDUP_REMOVED lines=55> */
.L_x_14955:
[----:B------:R-:W-:Y:S05]  /*c450*/  BSYNC.RECONVERGENT B1 ;  /* 0x0000000000017941 */ /* 0x000fea0003800200 */
.L_x_14954:
        /* <DEDUP_REMOVED lines=23> */
.L_x_14961:
        /* <DEDUP_REMOVED lines=12> */
.L_x_14963:
[----:B------:R-:W-:Y:S05]  /*c690*/  BSYNC.RECONVERGENT B2 ;  /* 0x0000000000027941 */ /* 0x000fea0003800200 */
.L_x_14962:
        /* <DEDUP_REMOVED lines=56> */
.L_x_14960:
[----:B------:R-:W-:Y:S05]  /*ca20*/  BSYNC.RECONVERGENT B1 ;  /* 0x0000000000017941 */ /* 0x000fea0003800200 */
.L_x_14959:
        /* <DEDUP_REMOVED lines=22> */
.L_x_14966:
        /* <DEDUP_REMOVED lines=14> */
.L_x_14968:
[----:B------:R-:W-:Y:S05]  /*cc70*/  BSYNC.RECONVERGENT B2 ;  /* 0x0000000000027941 */ /* 0x000fea0003800200 */
.L_x_14967:
        /* <DEDUP_REMOVED lines=56> */
.L_x_14965:
[----:B------:R-:W-:Y:S05]  /*d000*/  BSYNC.RECONVERGENT B1 ;  /* 0x0000000000017941 */ /* 0x000fea0003800200 */
.L_x_14964:
        /* <DEDUP_REMOVED lines=11> */
[----:B------:R-:W-:-:S05]  /*d0c0*/  FMUL.FTZ R146, R146, R71 ;  /* 0x0000004792927220 */ /* 0x000fca0000410000 */
[----:B------:R-:W-:-:S07]  /*d0d0*/  F2FP.F16.F32.PACK_AB R119, R146, R140 ;  /* 0x0000008c9277723e */ /* 0x000fce00000000ff */
.L_x_14928:
[----:B0-----:R-:W0:Y:S01]  /*d0e0*/  LDC.64 R156, c[0x0][0x3a8] ;  /* 0x0000ea00ff9c7b82 */ /* 0x001e220000000a00 */
        /* <DEDUP_REMOVED lines=15> */
[----:B------:R-:W-:Y:S01]  /*d1e0*/  LOP3.LUT R118, R150, R155, RZ, 0xfc, !PT ;  /* 0x0000009b96767212 */ /* 0x000fe200078efcff */
[----:B------:R-:W-:Y:S02]  /*d1f0*/  IMAD.MOV.U32 R150, RZ, RZ, R153 ;  /* 0x000000ffff967224 */ /* 0x000fe400078e0099 */
[C---:B0-----:R-:W-:Y:S01]  /*d200*/  IMAD.WIDE.U32 R116, R154.reuse, 0x8, R116 ;  /* 0x000000089a747825 */ /* 0x041fe200078e0074 */
[----:B------:R-:W-:-:S04]  /*d210*/  IADD3 R154, PT, PT, R154, 0x80, RZ ;  /* 0x000000809a9a7810 */ /* 0x000fc80007ffe0ff */
[----:B------:R0:W-:Y:S03]  /*d220*/  STG.E.64 desc[UR6][R116.64], R118 ;  /* 0x0000007674007986 */ /* 0x0001e6000c101b06 */
.L_x_14886:
[----:B------:R-:W-:Y:S05]  /*d230*/  BSYNC.RECONVERGENT B0 ;  /* 0x0000000000007941 */ /* 0x000fea0003800200 */
.L_x_14885:
        /* <DEDUP_REMOVED lines=29> */
.L_x_14974:
        /* <DEDUP_REMOVED lines=13> */
.L_x_14976:
[----:B------:R-:W-:Y:S05]  /*d4e0*/  BSYNC.RECONVERGENT B2 ;  /* 0x0000000000027941 */ /* 0x000fea0003800200 */
.L_x_14975:
        /* <DEDUP_REMOVED lines=55> */
.L_x_14973:
[----:B------:R-:W-:Y:S05]  /*d860*/  BSYNC.RECONVERGENT B1 ;  /* 0x0000000000017941 */ /* 0x000fea0003800200 */
.L_x_14972:
[----:B------:R-:W1:Y:S01]  /*d870*/  LDC R159, c[0x0][0x408] ;  /* 0x00010200ff9f7b82 */ /* 0x000e620000000800 */
[----:B------:R-:W-:Y:S01]  /*d880*/  HFMA2 R147, -RZ, RZ, 0.1171875, 0 ;  /* 0x2f800000ff937431 */ /* 0x000fe200000001ff */
[----:B------:R-:W-:Y:S01]  /*d890*/  I2FP.F32.U32 R6, R15 ;  /* 0x0000000f00067245 */ /* 0x000fe20000201000 */
[----:B-----5:R-:W-:Y:S01]  /*d8a0*/  HADD2.F32 R125, -RZ, R116.H0_H0 ;  /* 0x20000074ff7d7230 */ /* 0x020fe20000004100 */
[----:B------:R-:W-:Y:S01]  /*d8b0*/  ISETP.NE.AND P1, PT, R133, 0x1, PT ;  /* 0x000000018500780c */ /* 0x000fe20003f25270 */
[----:B------:R-:W-:Y:S01]  /*d8c0*/  HADD2.F32 R126, -RZ, R16.H0_H0 ;  /* 0x20000010ff7e7230 */ /* 0x000fe20000004100 */
[----:B------:R-:W-:Y:S02]  /*d8d0*/  BSSY.RECONVERGENT B1, `(.L_x_14977) ;  /* 0x000005a000017945 */ /* 0x000fe40003800200 */
[----:B------:R-:W2:Y:S01]  /*d8e0*/  LDC R158, c[0x0][0x404] ;  /* 0x00010100ff9e7b82 */ /* 0x000ea20000000800 */
[----:B------:R-:W-:Y:S01]  /*d8f0*/  FFMA.FTZ R15, R6, R147, 1.1641532182693481445e-10 ;  /* 0x2f000000060f7423 */ /* 0x000fe20000010093 */
[----:B------:R-:W-:-:S04]  /*d900*/  FMUL.FTZ R6, R125, UR4 ;  /* 0x000000047d067c20 */ /* 0x000fc80008410000 */
[----:B-1----:R-:W-:Y:S01]  /*d910*/  FMUL.FTZ R6, R6, R159 ;  /* 0x0000009f06067220 */ /* 0x002fe20000410000 */
[----:B--2---:R-:W-:-:S04]  /*d920*/  FSETP.GTU.FTZ.AND P0, PT, R15, R158, PT ;  /* 0x0000009e0f00720b */ /* 0x004fc80003f1c000 */
[----:B------:R-:W-:Y:S01]  /*d930*/  FSEL R15, R6, RZ, !P0 ;  /* 0x000000ff060f7208 */ /* 0x000fe20004000000 */
[----:B------:R-:W-:Y:S01]  /*d940*/  IMAD.MOV.U32 R6, RZ, RZ, R4 ;  /* 0x000000ffff067224 */ /* 0x000fe200078e0004 */
[----:B------:R-:W-:-:S03]  /*d950*/  PLOP3.LUT P0, PT, P0, PT, PT, 0x8, 0x80 ;  /* 0x000000000080781c */ /* 0x000fc6000070e170 */
[----:B------:R-:W-:Y:S01]  /*d960*/  FFMA.FTZ R15, R15, R48, R126 ;  /* 0x000000300f0f7223 */ /* 0x000fe2000001007e */
        /* <DEDUP_REMOVED lines=11> */
.L_x_14979:
        /* <DEDUP_REMOVED lines=13> */
.L_x_14981:
[----:B------:R-:W-:Y:S05]  /*daf0*/  BSYNC.RECONVERGENT B2 ;  /* 0x0000000000027941 */ /* 0x000fea0003800200 */
.L_x_14980:
[----:B0-----:R-:W-:Y:S01]  /*db00*/  LOP3.LUT R156, R5, UR9, R161, 0x96, !PT ;  /* 0x00000009059c7c12 */ /* 0x001fe2000f8e96a1 */
        /* <DEDUP_REMOVED lines=52> */
[----:B------:R-:W-:-:S05]  /*de50*/  IMAD.MOV.U32 R155, RZ, RZ, R156 ;  /* 0x000000ffff9b7224 */ /* 0x000fca00078e009c */
[----:B------:R-:W-:-:S07]  /*de60*/  LOP3.LUT R9, R160, UR5, R157, 0x96, !PT ;  /* 0x00000005a0097c12 */ /* 0x000fce000f8e969d */
.L_x_14978:
[----:B------:R-:W-:Y:S05]  /*de70*/  BSYNC.RECONVERGENT B1 ;  /* 0x0000000000017941 */ /* 0x000fea0003800200 */
.L_x_14977:
        /* <DEDUP_REMOVED lines=23> */
.L_x_14984:
        /* <DEDUP_REMOVED lines=13> */
.L_x_14986:
[----:B------:R-:W-:Y:S05]  /*e0c0*/  BSYNC.RECONVERGENT B2 ;  /* 0x0000000000027941 */ /* 0x000fea0003800200 */
.L_x_14985:
        /* <DEDUP_REMOVED lines=55> */
.L_x_14983:
[----:B------:R-:W-:Y:S05]  /*e440*/  BSYNC.RECONVERGENT B1 ;  /* 0x0000000000017941 */ /* 0x000fea0003800200 */
.L_x_14982:
[----:B------:R-:W-:Y:S01]  /*e450*/  I2FP.F32.U32 R6, R6 ;  /* 0x0000000600067245 */ /* 0x000fe20000201000 */
[----:B------:R-:W-:Y:S01]  /*e460*/  HADD2.F32 R116, -RZ, R117.H0_H0 ;  /* 0x20000075ff747230 */ /* 0x000fe20000004100 */
[----:B------:R-:W-:Y:S01]  /*e470*/  ISETP.NE.AND P2, PT, R141, 0x1, PT ;  /* 0x000000018d00780c */ /* 0x000fe20003f45270 */
[----:B------:R-:W-:Y:S01]  /*e480*/  HADD2.F32 R126, -RZ, R17.H0_H0 ;  /* 0x20000011ff7e7230 */ /* 0x000fe20000004100 */
[----:B------:R-:W-:Y:S01]  /*e490*/  BSSY.RECONVERGENT B1, `(.L_x_14987) ;  /* 0x0000058000017945 */ /* 0x000fe20003800200 */
        /* <DEDUP_REMOVED lines=18> */
.L_x_14989:
        /* <DEDUP_REMOVED lines=13> */
.L_x_14991:
[----:B------:R-:W-:Y:S05]  /*e690*/  BSYNC.RECONVERGENT B2 ;  /* 0x0000000000027941 */ /* 0x000fea0003800200 */
.L_x_14990:
[----:B0-----:R-:W-:Y:S01]  /*e6a0*/  LOP3.LUT R156, R5, UR9, R161, 0x96, !PT ;  /* 0x00000009059c7c12 */ /* 0x001fe2000f8e96a1 */
        /* <DEDUP_REMOVED lines=54> */
.L_x_14988:
[----:B------:R-:W-:Y:S05]  /*ea10*/  BSYNC.RECONVERGENT B1 ;  /* 0x0000000000017941 */ /* 0x000fea0003800200 */
.L_x_14987:
        /* <DEDUP_REMOVED lines=23> */
.L_x_14994:
        /* <DEDUP_REMOVED lines=13> */
.L_x_14996:
[----:B------:R-:W-:Y:S05]  /*ec60*/  BSYNC.RECONVERGENT B2 ;  /* 0x0000000000027941 */ /* 0x000fea0003800200 */
.L_x_14995:
        /* <DEDUP_REMOVED lines=55> */
.L_x_14993:
[----:B------:R-:W-:Y:S05]  /*efe0*/  BSYNC.RECONVERGENT B1 ;  /* 0x0000000000017941 */ /* 0x000fea0003800200 */
.L_x_14992:
[----:B------:R-:W-:Y:S01]  /*eff0*/  I2FP.F32.U32 R6, R6 ;  /* 0x0000000600067245 */ /* 0x000fe20000201000 */
[----:B------:R-:W-:Y:S01]  /*f000*/  HADD2.F32 R116, -RZ, R118.H0_H0 ;  /* 0x20000076ff747230 */ /* 0x000fe20000004100 */
[----:B------:R-:W-:Y:S01]  /*f010*/  ISETP.NE.AND P4, PT, R141, 0x1, PT ;  /* 0x000000018d00780c */ /* 0x000fe20003f85270 */
[----:B------:R-:W-:Y:S01]  /*f020*/  HADD2.F32 R134, -RZ, R18.H0_H0 ;  /* 0x20000012ff867230 */ /* 0x000fe20000004100 */
[----:B------:R-:W-:Y:S01]  /*f030*/  BSSY.RECONVERGENT B1, `(.L_x_14997) ;  /* 0x0000058000017945 */ /* 0x000fe20003800200 */
        /* <DEDUP_REMOVED lines=18> */
.L_x_14999:
        /* <DEDUP_REMOVED lines=12> */
.L_x_15001:
[----:B------:R-:W-:Y:S05]  /*f220*/  BSYNC.RECONVERGENT B2 ;  /* 0x0000000000027941 */ /* 0x000fea0003800200 */
.L_x_15000:
        /* <DEDUP_REMOVED lines=56> */
.L_x_14998:
[----:B------:R-:W-:Y:S05]  /*f5b0*/  BSYNC.RECONVERGENT B1 ;  /* 0x0000000000017941 */ /* 0x000fea0003800200 */
.L_x_14997:
[----:B------:R-:W-:Y:S01]  /*f5c0*/  I2FP.F32.U32 R6, R6 ;  /* 0x0000000600067245 */ /* 0x000fe20000201000 */
[----:B------:R-:W-:Y:S01]  /*f5d0*/  HADD2.F32 R118, -RZ, R118.H1_H1 ;  /* 0x30000076ff767230 */ /* 0x000fe20000004100 */
[----:B------:R-:W-:Y:S01]  /*f5e0*/  ISETP.NE.AND P5, PT, R116, 0x1, PT ;  /* 0x000000017400780c */ /* 0x000fe20003fa5270 */
[----:B------:R-:W-:Y:S02]  /*f5f0*/  BSSY.RECONVERGENT B1, `(.L_x_15002) ;  /* 0x000005a000017945 */ /* 0x000fe40003800200 */
[----:B------:R-:W-:Y:S01]  /*f600*/  FFMA.FTZ R117, R6, R147, 1.1641532182693481445e-10 ;  /* 0x2f00000006757423 */ /* 0x000fe20000010093 */
[----:B------:R-:W-:Y:S01]  /*f610*/  FMUL.FTZ R118, R118, UR4 ;  /* 0x0000000476767c20 */ /* 0x000fe20008410000 */
[----:B------:R-:W-:-:S03]  /*f620*/  MOV R6, R4 ;  /* 0x0000000400067202 */ /* 0x000fc60000000f00 */
[----:B------:R-:W-:Y:S01]  /*f630*/  FMUL.FTZ R118, R118, R159 ;  /* 0x0000009f76767220 */ /* 0x000fe20000410000 */
[----:B------:R-:W-:Y:S01]  /*f640*/  FSETP.GTU.FTZ.AND P4, PT, R117, R158, PT ;  /* 0x0000009e7500720b */ /* 0x000fe20003f9c000 */
[----:B------:R-:W-:-:S03]  /*f650*/  HADD2.F32 R117, -RZ, R18.H1_H1 ;  /* 0x30000012ff757230 */ /* 0x000fc60000004100 */
[----:B------:R-:W-:Y:S02]  /*f660*/  FSEL R118, R118, RZ, !P4 ;  /* 0x000000ff76767208 */ /* 0x000fe40006000000 */
[----:B------:R-:W-:-:S03]  /*f670*/  PLOP3.LUT P4, PT, P4, PT, PT, 0x8, 0x80 ;  /* 0x000000000080781c */ /* 0x000fc6000278e170 */
[----:B------:R-:W-:Y:S01]  /*f680*/  FFMA.FTZ R118, R118, R45, R117 ;  /* 0x0000002d76767223 */ /* 0x000fe20000010075 */
[----:B------:R-:W-:-:S03]  /*f690*/  IMAD.MOV.U32 R117, RZ, RZ, 0x2 ;  /* 0x00000002ff757424 */ /* 0x000fc600078e00ff */
        /* <DEDUP_REMOVED lines=10> */
.L_x_15004:
        /* <DEDUP_REMOVED lines=12> */
.L_x_15006:
[----:B------:R-:W-:Y:S05]  /*f800*/  BSYNC.RECONVERGENT B2 ;  /* 0x0000000000027941 */ /* 0x000fea0003800200 */
.L_x_15005:
        /* <DEDUP_REMOVED lines=56> */
.L_x_15003:
[----:B------:R-:W-:Y:S05]  /*fb90*/  BSYNC.RECONVERGENT B1 ;  /* 0x0000000000017941 */ /* 0x000fea0003800200 */
.L_x_15002:
[----:B------:R-:W-:Y:S01]  /*fba0*/  I2FP.F32.U32 R6, R6 ;  /* 0x0000000600067245 */ /* 0x000fe20000201000 */
[----:B------:R-:W-:Y:S01]  /*fbb0*/  HADD2.F32 R116, -RZ, R119.H0_H0 ;  /* 0x20000077ff747230 */ /* 0x000fe20000004100 */
[----:B------:R-:W-:Y:S01]  /*fbc0*/  ISETP.NE.AND P6, PT, R117, 0x1, PT ;  /* 0x000000017500780c */ /* 0x000fe20003fc5270 */
[----:B------:R-:W-:Y:S01]  /*fbd0*/  HADD2.F32 R142, -RZ, R19.H0_H0 ;  /* 0x20000013ff8e7230 */ /* 0x000fe20000004100 */
[----:B------:R-:W-:Y:S01]  /*fbe0*/  BSSY.RECONVERGENT B1, `(.L_x_15007) ;  /* 0x000005a000017945 */ /* 0x000fe20003800200 */
[----:B0-----:R-:W-:Y:S01]  /*fbf0*/  FFMA.FTZ R157, R6, R147, 1.1641532182693481445e-10 ;  /* 0x2f000000069d7423 */ /* 0x001fe20000010093 */
        /* <DEDUP_REMOVED lines=17> */
.L_x_15009:
        /* <DEDUP_REMOVED lines=14> */
.L_x_15011:
[----:B------:R-:W-:Y:S05]  /*fdf0*/  BSYNC.RECONVERGENT B2 ;  /* 0x0000000000027941 */ /* 0x000fea0003800200 */
.L_x_15010:
        /* <DEDUP_REMOVED lines=50> */
[----:B------:R-:W-:Y:S01]  /*10120*/  IMAD.WIDE.U32 R156, R157, -0x326172a9, RZ ;  /* 0xcd9e8d579d9c7825 */ /* 0x000fe200078e00ff */
[----:B------:R-:W-:Y:S02]  /*10130*/  UIADD3 UR5, UPT, UPT, UR8, -0x700cb87f, URZ ;  /* 0x8ff3478108057890 */ /* 0x000fe4000fffe0ff */
[----:B------:R-:W-:Y:S01]  /*10140*/  MOV R4, R156 ;  /* 0x0000009c00047202 */ /* 0x000fe20000000f00 */
[----:B------:R-:W-:-:S03]  /*10150*/  IMAD.MOV.U32 R156, RZ, RZ, R155 ;  /* 0x000000ffff9c7224 */ /* 0x000fc600078e009b */
[----:B------:R-:W-:Y:S02]  /*10160*/  LOP3.LUT R8, R8, UR5, R157, 0x96, !PT ;  /* 0x0000000508087c12 */ /* 0x000fe4000f8e969d */
[----:B------:R-:W-:-:S07]  /*10170*/  MOV R155, R116 ;  /* 0x00000074009b7202 */ /* 0x000fce0000000f00 */
.L_x_15008:
[----:B------:R-:W-:Y:S05]  /*10180*/  BSYNC.RECONVERGENT B1 ;  /* 0x0000000000017941 */ /* 0x000fea0003800200 */
.L_x_15007:
[----:B------:R-:W-:Y:S01]  /*10190*/  I2FP.F32.U32 R116, R156 ;  /* 0x0000009c00747245 */ /* 0x000fe20000201000 */
[----:B------:R-:W-:Y:S01]  /*101a0*/  HADD2.F32 R119, -RZ, R119.H1_H1 ;  /* 0x30000077ff777230 */ /* 0x000fe20000004100 */
[----:B------:R-:W-:Y:S02]  /*101b0*/  F2FP.F16.F32.PACK_AB R118, R118, R134 ;  /* 0x000000867676723e */ /* 0x000fe400000000ff */
[----:B------:R-:W-:Y:S01]  /*101c0*/  F2FP.F16.F32.PACK_AB R117, R133, R126 ;  /* 0x0000007e8575723e */ /* 0x000fe200000000ff */
[----:B------:R-:W-:Y:S01]  /*101d0*/  FFMA.FTZ R147, R116, R147, 1.1641532182693481445e-10 ;  /* 0x2f00000074937423 */ /* 0x000fe20000010093 */
[----:B------:R-:W-:-:S04]  /*101e0*/  FMUL.FTZ R116, R119, UR4 ;  /* 0x0000000477747c20 */ /* 0x000fc80008410000 */
[----:B------:R-:W-:Y:S01]  /*101f0*/  FMUL.FTZ R116, R116, R159 ;  /* 0x0000009f74747220 */ /* 0x000fe20000410000 */
[----:B------:R-:W-:Y:S01]  /*10200*/  FSETP.GTU.FTZ.AND P6, PT, R147, R158, PT ;  /* 0x0000009e9300720b */ /* 0x000fe20003fdc000 */
[----:B------:R-:W-:-:S03]  /*10210*/  HADD2.F32 R147, -RZ, R19.H1_H1 ;  /* 0x30000013ff937230 */ /* 0x000fc60000004100 */
[----:B------:R-:W-:Y:S02]  /*10220*/  FSEL R116, R116, RZ, !P6 ;  /* 0x000000ff74747208 */ /* 0x000fe40007000000 */
[----:B------:R-:W-:-:S03]  /*10230*/  PLOP3.LUT P6, PT, P6, PT, PT, 0x8, 0x80 ;  /* 0x000000000080781c */ /* 0x000fc600037ce170 */
[----:B------:R-:W-:Y:S01]  /*10240*/  FFMA.FTZ R147, R116, R47, R147 ;  /* 0x0000002f74937223 */ /* 0x000fe20000010093 */
[----:B------:R-:W-:-:S04]  /*10250*/  F2FP.F16.F32.PACK_AB R116, R125, R15 ;  /* 0x0000000f7d74723e */ /* 0x000fc800000000ff */
[----:B------:R-:W-:Y:S01]  /*10260*/  F2FP.F16.F32.PACK_AB R119, R147, R142 ;  /* 0x0000008e9377723e */ /* 0x000fe200000000ff */
[----:B------:R-:W-:Y:S06]  /*10270*/  BRA `(.L_x_15012) ;  /* 0x0000002c00b87947 */ /* 0x000fec0003800000 */
.L_x_14971:
        /* <DEDUP_REMOVED lines=16> */
.L_x_15015:
        /* <DEDUP_REMOVED lines=13> */
.L_x_15017:
[----:B------:R-:W-:Y:S05]  /*10450*/  BSYNC.RECONVERGENT B2 ;  /* 0x0000000000027941 */ /* 0x000fea0003800200 */
.L_x_15016:
        /* <DEDUP_REMOVED lines=55> */
.L_x_15014:
[----:B------:R-:W-:Y:S05]  /*107d0*/  BSYNC.RECONVERGENT B1 ;  /* 0x0000000000017941 */ /* 0x000fea0003800200 */
.L_x_15013:
        /* <DEDUP_REMOVED lines=8> */
[----:B------:R-:W-:Y:S01]  /*10860*/  FFMA.FTZ R15, R6, R147, 1.1641532182693481445e-10 ;  /* 0x2f000000060f7423 */ /* 0x000fe20000010093 */
[----:B------:R-:W-:-:S04]  /*10870*/  FMUL.FTZ R6, R125, UR4 ;  /* 0x000000047d067c20 */ /* 0x000fc80008410000 */
[----:B-1----:R-:W-:Y:S01]  /*10880*/  FMUL.FTZ R6, R6, R159 ;  /* 0x0000009f06067220 */ /* 0x002fe20000410000 */
[----:B--2---:R-:W-:-:S04]  /*10890*/  FSETP.GTU.FTZ.AND P0, PT, R15, R158, PT ;  /* 0x0000009e0f00720b */ /* 0x004fc80003f1c000 */
        /* <DEDUP_REMOVED lines=14> */
.L_x_15020:
        /* <DEDUP_REMOVED lines=13> */
.L_x_15022:
[----:B------:R-:W-:Y:S05]  /*10a50*/  BSYNC.RECONVERGENT B2 ;  /* 0x0000000000027941 */ /* 0x000fea0003800200 */
.L_x_15021:
[----:B0-----:R-:W-:Y:S01]  /*10a60*/  LOP3.LUT R156, R5, UR9, R161, 0x96, !PT ;  /* 0x00000009059c7c12 */ /* 0x001fe2000f8e96a1 */
        /* <DEDUP_REMOVED lines=52> */
[----:B------:R-:W-:-:S05]  /*10db0*/  MOV R155, R156 ;  /* 0x0000009c009b7202 */ /* 0x000fca0000000f00 */
[----:B------:R-:W-:-:S07]  /*10dc0*/  LOP3.LUT R9, R160, UR5, R157, 0x96, !PT ;  /* 0x00000005a0097c12 */ /* 0x000fce000f8e969d */
.L_x_15019:
[----:B------:R-:W-:Y:S05]  /*10dd0*/  BSYNC.RECONVERGENT B1 ;  /* 0x0000000000017941 */ /* 0x000fea0003800200 */
.L_x_15018:
        /* <DEDUP_REMOVED lines=22> */
.L_x_15025:
        /* <DEDUP_REMOVED lines=13> */
.L_x_15027:
[----:B------:R-:W-:Y:S05]  /*11010*/  BSYNC.RECONVERGENT B2 ;  /* 0x0000000000027941 */ /* 0x000fea0003800200 */
.L_x_15026:
        /* <DEDUP_REMOVED lines=55> */
.L_x_15024:
[----:B------:R-:W-:Y:S05]  /*11390*/  BSYNC.RECONVERGENT B1 ;  /* 0x0000000000017941 */ /* 0x000fea0003800200 */
.L_x_15023:
[----:B------:R-:W-:Y:S01]  /*113a0*/  I2FP.F32.U32 R6, R6 ;  /* 0x0000000600067245 */ /* 0x000fe20000201000 */
[----:B------:R-:W-:Y:S01]  /*113b0*/  HADD2.F32 R116, -RZ, R117.H0_H0 ;  /* 0x20000075ff747230 */ /* 0x000fe20000004100 */
        /* <DEDUP_REMOVED lines=20> */
.L_x_15030:
        /* <DEDUP_REMOVED lines=13> */
.L_x_15032:
[----:B------:R-:W-:Y:S05]  /*115d0*/  BSYNC.RECONVERGENT B2 ;  /* 0x0000000000027941 */ /* 0x000fea0003800200 */
.L_x_15031:
        /* <DEDUP_REMOVED lines=55> */
.L_x_15029:
[----:B------:R-:W-:Y:S05]  /*11950*/  BSYNC.RECONVERGENT B1 ;  /* 0x0000000000017941 */ /* 0x000fea0003800200 */
.L_x_15028:
        /* <DEDUP_REMOVED lines=22> */
.L_x_15035:
        /* <DEDUP_REMOVED lines=13> */
.L_x_15037:
[----:B------:R-:W-:Y:S05]  /*11b90*/  BSYNC.RECONVERGENT B2 ;  /* 0x0000000000027941 */ /* 0x000fea0003800200 */
.L_x_15036:
        /* <DEDUP_REMOVED lines=55> */
.L_x_15034:
[----:B------:R-:W-:Y:S05]  /*11f10*/  BSYNC.RECONVERGENT B1 ;  /* 0x0000000000017941 */ /* 0x000fea0003800200 */
.L_x_15033:
        /* <DEDUP_REMOVED lines=22> */
.L_x_15040:
        /* <DEDUP_REMOVED lines=12> */
.L_x_15042:
[----:B------:R-:W-:Y:S05]  /*12140*/  BSYNC.RECONVERGENT B2 ;  /* 0x0000000000027941 */ /* 0x000fea0003800200 */
.L_x_15041:
        /* <DEDUP_REMOVED lines=56> */
.L_x_15039:
[----:B------:R-:W-:Y:S05]  /*124d0*/  BSYNC.RECONVERGENT B1 ;  /* 0x0000000000017941 */ /* 0x000fea0003800200 */
.L_x_15038:
[----:B------:R-:W-:Y:S01]  /*124e0*/  I2FP.F32.U32 R6, R6 ;  /* 0x0000000600067245 */ /* 0x000fe20000201000 */
[----:B------:R-:W-:Y:S01]  /*124f0*/  HADD2.F32 R118, -RZ, R118.H1_H1 ;  /* 0x30000076ff767230 */ /* 0x000fe20000004100 */
        /* <DEDUP_REMOVED lines=21> */
.L_x_15045:
        /* <DEDUP_REMOVED lines=12> */
.L_x_15047:
[----:B------:R-:W-:Y:S05]  /*12710*/  BSYNC.RECONVERGENT B2 ;  /* 0x0000000000027941 */ /* 0x000fea0003800200 */
.L_x_15046:
        /* <DEDUP_REMOVED lines=56> */
.L_x_15044:
[----:B------:R-:W-:Y:S05]  /*12aa0*/  BSYNC.RECONVERGENT B1 ;  /* 0x0000000000017941 */ /* 0x000fea0003800200 */
.L_x_15043:
[----:B------:R-:W-:Y:S01]  /*12ab0*/  I2FP.F32.U32 R6, R6 ;  /* 0x0000000600067245 */ /* 0x000fe20000201000 */
[----:B------:R-:W-:Y:S01]  /*12ac0*/  HADD2.F32 R116, -RZ, R119.H0_H0 ;  /* 0x20000077ff747230 */ /* 0x000fe20000004100 */
[----:B------:R-:W-:Y:S01]  /*12ad0*/  ISETP.NE.AND P6, PT, R117, 0x1, PT ;  /* 0x000000017500780c */ /* 0x000fe20003fc5270 */
[----:B------:R-:W-:Y:S01]  /*12ae0*/  BSSY.RECONVERGENT B1, `(.L_x_15048) ;  /* 0x000005a000017945 */ /* 0x000fe20003800200 */
[----:B0-----:R-:W-:Y:S02]  /*12af0*/  IMAD.MOV.U32 R156, RZ, RZ, R4 ;  /* 0x000000ffff9c7224 */ /* 0x001fe400078e0004 */
[----:B------:R-:W-:Y:S01]  /*12b00*/  FFMA.FTZ R157, R6, R147, 1.1641532182693481445e-10 ;  /* 0x2f000000069d7423 */ /* 0x000fe20000010093 */
[----:B------:R-:W-:Y:S01]  /*12b10*/  FMUL.FTZ R116, R116, UR4 ;  /* 0x0000000474747c20 */ /* 0x000fe20008410000 */
[----:B------:R-:W-:-:S03]  /*12b20*/  HFMA2 R6, -RZ, RZ, 0, 1.1920928955078125e-07 ;  /* 0x00000002ff067431 */ /* 0x000fc600000001ff */
        /* <DEDUP_REMOVED lines=14> */
.L_x_15050:
        /* <DEDUP_REMOVED lines=14> */
.L_x_15052:
[----:B------:R-:W-:Y:S05]  /*12cf0*/  BSYNC.RECONVERGENT B2 ;  /* 0x0000000000027941 */ /* 0x000fea0003800200 */
.L_x_15051:
        /* <DEDUP_REMOVED lines=53> */
[----:B------:R-:W-:Y:S01]  /*13050*/  MOV R156, R155 ;  /* 0x0000009b009c7202 */ /* 0x000fe20000000f00 */
[----:B------:R-:W-:Y:S01]  /*13060*/  IMAD.MOV.U32 R155, RZ, RZ, R116 ;  /* 0x000000ffff9b7224 */ /* 0x000fe200078e0074 */
[----:B------:R-:W-:-:S07]  /*13070*/  LOP3.LUT R8, R8, UR5, R157, 0x96, !PT ;  /* 0x0000000508087c12 */ /* 0x000fce000f8e969d */
.L_x_15049:
[----:B------:R-:W-:Y:S05]  /*13080*/  BSYNC.RECONVERGENT B1 ;  /* 0x0000000000017941 */ /* 0x000fea0003800200 */
.L_x_15048:
[----:B------:R-:W-:Y:S01]  /*13090*/  I2FP.F32.U32 R116, R156 ;  /* 0x0000009c00747245 */ /* 0x000fe20000201000 */
[----:B------:R-:W-:Y:S01]  /*130a0*/  HADD2.F32 R119, -RZ, R119.H1_H1 ;  /* 0x30000077ff777230 */ /* 0x000fe20000004100 */
[----:B------:R-:W-:Y:S02]  /*130b0*/  F2FP.F16.F32.PACK_AB R118, R118, R134 ;  /* 0x000000867676723e */ /* 0x000fe400000000ff */
[----:B------:R-:W-:Y:S01]  /*130c0*/  F2FP.F16.F32.PACK_AB R117, R133, R126 ;  /* 0x0000007e8575723e */ /* 0x000fe200000000ff */
[----:B------:R-:W-:Y:S01]  /*130d0*/  FFMA.FTZ R147, R116, R147, 1.1641532182693481445e-10 ;  /* 0x2f00000074937423 */ /* 0x000fe20000010093 */
[----:B------:R-:W-:-:S04]  /*130e0*/  FMUL.FTZ R116, R119, UR4 ;  /* 0x0000000477747c20 */ /* 0x000fc80008410000 */
[----:B------:R-:W-:Y:S01]  /*130f0*/  FMUL.FTZ R116, R116, R159 ;  /* 0x0000009f74747220 */ /* 0x000fe20000410000 */
[----:B------:R-:W-:-:S04]  /*13100*/  FSETP.GTU.FTZ.AND P6, PT, R147, R158, PT ;  /* 0x0000009e9300720b */ /* 0x000fc80003fdc000 */
[----:B------:R-:W-:Y:S02]  /*13110*/  FSEL R116, R116, RZ, !P6 ;  /* 0x000000ff74747208 */ /* 0x000fe40007000000 */
[----:B------:R-:W-:-:S03]  /*13120*/  PLOP3.LUT P6, PT, P6, PT, PT, 0x8, 0x80 ;  /* 0x000000000080781c */ /* 0x000fc600037ce170 */
[----:B------:R-:W-:Y:S01]  /*13130*/  FMUL.FTZ R147, R116, R47 ;  /* 0x0000002f74937220 */ /* 0x000fe20000410000 */
[----:B------:R-:W-:-:S04]  /*13140*/  F2FP.F16.F32.PACK_AB R116, R125, R15 ;  /* 0x0000000f7d74723e */ /* 0x000fc800000000ff */
[----:B------:R-:W-:-:S07]  /*13150*/  F2FP.F16.F32.PACK_AB R119, R147, R142 ;  /* 0x0000008e9377723e */ /* 0x000fce00000000ff */
.L_x_15012:
        /* <DEDUP_REMOVED lines=18> */
[C---:B0-----:R-:W-:Y:S01]  /*13280*/  IMAD.WIDE.U32 R116, R154.reuse, 0x8, R116 ;  /* 0x000000089a747825 */ /* 0x041fe200078e0074 */
[----:B------:R-:W-:-:S04]  /*13290*/  IADD3 R154, PT, PT, R154, 0x80, RZ ;  /* 0x000000809a9a7810 */ /* 0x000fc80007ffe0ff */
[----:B------:R2:W-:Y:S03]  /*132a0*/  STG.E.64 desc[UR6][R116.64], R118 ;  /* 0x0000007674007986 */ /* 0x0005e6000c101b06 */
.L_x_14970:
[----:B------:R-:W-:Y:S05]  /*132b0*/  BSYNC.RECONVERGENT B0 ;  /* 0x0000000000007941 */ /* 0x000fea0003800200 */
.L_x_14969:
        /* <DEDUP_REMOVED lines=28> */
.L_x_15058:
        /* <DEDUP_REMOVED lines=13> */
.L_x_15060:
[----:B------:R-:W-:Y:S05]  /*13550*/  BSYNC.RECONVERGENT B2 ;  /* 0x0000000000027941 */ /* 0x000fea0003800200 */
.L_x_15059:
        /* <DEDUP_REMOVED lines=55> */
.L_x_15057:
[----:B------:R-:W-:Y:S05]  /*138d0*/  BSYNC.RECONVERGENT B1 ;  /* 0x0000000000017941 */ /* 0x000fea0003800200 */
.L_x_15056:
        /* <DEDUP_REMOVED lines=8> */
[----:B0-----:R-:W0:Y:S01]  /*13960*/  LDC R157, c[0x0][0x404] ;  /* 0x00010100ff9d7b82 */ /* 0x001e220000000800 */
[----:B------:R-:W-:Y:S01]  /*13970*/  FMUL.FTZ R127, R120, UR4 ;  /* 0x00000004787f7c20 */ /* 0x000fe20008410000 */
[----:B------:R-:W-:-:S03]  /*13980*/  HADD2.F32 R120, -RZ, R16.H0_H0 ;  /* 0x20000010ff787230 */ /* 0x000fc60000004100 */
[----:B-1----:R-:W-:Y:S01]  /*13990*/  FMUL.FTZ R127, R127, R158 ;  /* 0x0000009e7f7f7220 */ /* 0x002fe20000410000 */
[----:B0-----:R-:W-:Y:S01]  /*139a0*/  FSETP.GTU.FTZ.AND P1, PT, R6, R157, PT ;  /* 0x0000009d0600720b */ /* 0x001fe20003f3c000 */
        /* <DEDUP_REMOVED lines=14> */
.L_x_15063:
        /* <DEDUP_REMOVED lines=13> */
.L_x_15065:
[----:B------:R-:W-:Y:S05]  /*13b60*/  BSYNC.RECONVERGENT B2 ;  /* 0x0000000000027941 */ /* 0x000fea0003800200 */
.L_x_15064:
        /* <DEDUP_REMOVED lines=55> */
.L_x_15062:
[----:B------:R-:W-:Y:S05]  /*13ee0*/  BSYNC.RECONVERGENT B1 ;  /* 0x0000000000017941 */ /* 0x000fea0003800200 */
.L_x_15061:
        /* <DEDUP_REMOVED lines=24> */
.L_x_15068:
        /* <DEDUP_REMOVED lines=13> */
.L_x_15070:
[----:B------:R-:W-:Y:S05]  /*14140*/  BSYNC.RECONVERGENT B2 ;  /* 0x0000000000027941 */ /* 0x000fea0003800200 */
.L_x_15069:
        /* <DEDUP_REMOVED lines=55> */
.L_x_15067:
[----:B------:R-:W-:Y:S05]  /*144c0*/  BSYNC.RECONVERGENT B1 ;  /* 0x0000000000017941 */ /* 0x000fea0003800200 */
.L_x_15066:
        /* <DEDUP_REMOVED lines=23> */
.L_x_15073:
        /* <DEDUP_REMOVED lines=13> */
.L_x_15075:
[----:B------:R-:W-:Y:S05]  /*14710*/  BSYNC.RECONVERGENT B2 ;  /* 0x0000000000027941 */ /* 0x000fea0003800200 */
.L_x_15074:
        /* <DEDUP_REMOVED lines=55> */
.L_x_15072:
[----:B------:R-:W-:Y:S05]  /*14a90*/  BSYNC.RECONVERGENT B1 ;  /* 0x0000000000017941 */ /* 0x000fea0003800200 */
.L_x_15071:
        /* <DEDUP_REMOVED lines=23> */
.L_x_15078:
        /* <DEDUP_REMOVED lines=13> */
.L_x_15080:
[----:B------:R-:W-:Y:S05]  /*14ce0*/  BSYNC.RECONVERGENT B2 ;  /* 0x0000000000027941 */ /* 0x000fea0003800200 */
.L_x_15079:
        /* <DEDUP_REMOVED lines=55> */
.L_x_15077:
[----:B------:R-:W-:Y:S05]  /*15060*/  BSYNC.RECONVERGENT B1 ;  /* 0x0000000000017941 */ /* 0x000fea0003800200 */
.L_x_15076:
        /* <DEDUP_REMOVED lines=23> */
.L_x_15083:
        /* <DEDUP_REMOVED lines=12> */
.L_x_15085:
[----:B------:R-:W-:Y:S05]  /*152a0*/  BSYNC.RECONVERGENT B2 ;  /* 0x0000000000027941 */ /* 0x000fea0003800200 */
.L_x_15084:
        /* <DEDUP_REMOVED lines=56> */
.L_x_15082:
[----:B------:R-:W-:Y:S05]  /*15630*/  BSYNC.RECONVERGENT B1 ;  /* 0x0000000000017941 */ /* 0x000fea0003800200 */
.L_x_15081:
        /* <DEDUP_REMOVED lines=24> */
.L_x_15088:
        /* <DEDUP_REMOVED lines=12> */
.L_x_15090:
[----:B------:R-:W-:Y:S05]  /*15880*/  BSYNC.RECONVERGENT B2 ;  /* 0x0000000000027941 */ /* 0x000fea0003800200 */
.L_x_15089:
        /* <DEDUP_REMOVED lines=56> */
.L_x_15087:
[----:B------:R-:W-:Y:S05]  /*15c10*/  BSYNC.RECONVERGENT B1 ;  /* 0x0000000000017941 */ /* 0x000fea0003800200 */
.L_x_15086:
        /* <DEDUP_REMOVED lines=23> */
.L_x_15093:
        /* <DEDUP_REMOVED lines=14> */
.L_x_15095:
[----:B------:R-:W-:Y:S05]  /*15e70*/  BSYNC.RECONVERGENT B2 ;  /* 0x0000000000027941 */ /* 0x000fea0003800200 */
.L_x_15094:
        /* <DEDUP_REMOVED lines=56> */
.L_x_15092:
[----:B------:R-:W-:Y:S05]  /*16200*/  BSYNC.RECONVERGENT B1 ;  /* 0x0000000000017941 */ /* 0x000fea0003800200 */
.L_x_15091:
        /* <DEDUP_REMOVED lines=15> */
.L_x_15055:
        /* <DEDUP_REMOVED lines=16> */
.L_x_15099:
        /* <DEDUP_REMOVED lines=13> */
.L_x_15101:
[----:B------:R-:W-:Y:S05]  /*164d0*/  BSYNC.RECONVERGENT B2 ;  /* 0x0000000000027941 */ /* 0x000fea0003800200 */
.L_x_15100:
        /* <DEDUP_REMOVED lines=55> */
.L_x_15098:
[----:B------:R-:W-:Y:S05]  /*16850*/  BSYNC.RECONVERGENT B1 ;  /* 0x0000000000017941 */ /* 0x000fea0003800200 */
.L_x_15097:
[----:B------:R-:W1:Y:S01]  /*16860*/  LDC R148, c[0x0][0x408] ;  /* 0x00010200ff947b82 */ /* 0x000e620000000800 */
[----:B------:R-:W-:Y:S01]  /*16870*/  HFMA2 R158, -RZ, RZ, 0.1171875, 0 ;  /* 0x2f800000ff9e7431 */ /* 0x000fe200000001ff */
[----:B------:R-:W-:Y:S01]  /*16880*/  I2FP.F32.U32 R127, R120 ;  /* 0x00000078007f7245 */ /* 0x000fe20000201000 */
[----:B-----5:R-:W-:Y:S01]  /*16890*/  HADD2.F32 R120, -RZ, R116.H0_H0 ;  /* 0x20000074ff787230 */ /* 0x020fe20000004100 */
[----:B------:R-:W-:Y:S01]  /*168a0*/  ISETP.NE.AND P2, PT, R128, 0x1, PT ;  /* 0x000000018000780c */ /* 0x000fe20003f45270 */
[----:B------:R-:W-:Y:S01]  /*168b0*/  BSSY.RECONVERGENT B1, `(.L_x_15102) ;  /* 0x000005a000017945 */ /* 0x000fe20003800200 */
[----:B------:R-:W-:Y:S02]  /*168c0*/  IMAD.MOV.U32 R135, RZ, RZ, 0x2 ;  /* 0x00000002ff877424 */ /* 0x000fe400078e00ff */
[----:B0-----:R-:W0:Y:S01]  /*168d0*/  LDC R157, c[0x0][0x404] ;  /* 0x00010100ff9d7b82 */ /* 0x001e220000000800 */
[----:B------:R-:W-:Y:S01]  /*168e0*/  FFMA.FTZ R6, R127, R158, 1.1641532182693481445e-10 ;  /* 0x2f0000007f067423 */ /* 0x000fe2000001009e */
[----:B------:R-:W-:-:S04]  /*168f0*/  FMUL.FTZ R127, R120, UR4 ;  /* 0x00000004787f7c20 */ /* 0x000fc80008410000 */
[----:B-1----:R-:W-:Y:S01]  /*16900*/  FMUL.FTZ R127, R127, R148 ;  /* 0x000000947f7f7220 */ /* 0x002fe20000410000 */
[----:B0-----:R-:W-:Y:S02]  /*16910*/  FSETP.GTU.FTZ.AND P1, PT, R6, R157, PT ;  /* 0x0000009d0600720b */ /* 0x001fe40003f3c000 */
        /* <DEDUP_REMOVED lines=14> */
.L_x_15104:
        /* <DEDUP_REMOVED lines=13> */
.L_x_15106:
[----:B------:R-:W-:Y:S05]  /*16ad0*/  BSYNC.RECONVERGENT B2 ;  /* 0x0000000000027941 */ /* 0x000fea0003800200 */
.L_x_15105:
        /* <DEDUP_REMOVED lines=55> */
.L_x_15103:
[----:B------:R-:W-:Y:S05]  /*16e50*/  BSYNC.RECONVERGENT B1 ;  /* 0x0000000000017941 */ /* 0x000fea0003800200 */
.L_x_15102:
        /* <DEDUP_REMOVED lines=23> */
.L_x_15109:
        /* <DEDUP_REMOVED lines=13> */
.L_x_15111:
[----:B------:R-:W-:Y:S05]  /*170a0*/  BSYNC.RECONVERGENT B2 ;  /* 0x0000000000027941 */ /* 0x000fea0003800200 */
.L_x_15110:
        /* <DEDUP_REMOVED lines=55> */
.L_x_15108:
[----:B------:R-:W-:Y:S05]  /*17420*/  BSYNC.RECONVERGENT B1 ;  /* 0x0000000000017941 */ /* 0x000fea0003800200 */
.L_x_15107:
        /* <DEDUP_REMOVED lines=22> */
.L_x_15114:
        /* <DEDUP_REMOVED lines=13> */
.L_x_15116:
[----:B------:R-:W-:Y:S05]  /*17660*/  BSYNC.RECONVERGENT B2 ;  /* 0x0000000000027941 */ /* 0x000fea0003800200 */
.L_x_15115:
        /* <DEDUP_REMOVED lines=55> */
.L_x_15113:
[----:B------:R-:W-:Y:S05]  /*179e0*/  BSYNC.RECONVERGENT B1 ;  /* 0x0000000000017941 */ /* 0x000fea0003800200 */
.L_x_15112:
        /* <DEDUP_REMOVED lines=22> */
.L_x_15119:
        /* <DEDUP_REMOVED lines=13> */
.L_x_15121:
[----:B------:R-:W-:Y:S05]  /*17c20*/  BSYNC.RECONVERGENT B2 ;  /* 0x0000000000027941 */ /* 0x000fea0003800200 */
.L_x_15120:
        /* <DEDUP_REMOVED lines=55> */
.L_x_15118:
[----:B------:R-:W-:Y:S05]  /*17fa0*/  BSYNC.RECONVERGENT B1 ;  /* 0x0000000000017941 */ /* 0x000fea0003800200 */
.L_x_15117:
        /* <DEDUP_REMOVED lines=22> */
.L_x_15124:
        /* <DEDUP_REMOVED lines=12> */
.L_x_15126:
[----:B------:R-:W-:Y:S05]  /*181d0*/  BSYNC.RECONVERGENT B2 ;  /* 0x0000000000027941 */ /* 0x000fea0003800200 */
.L_x_15125:
        /* <DEDUP_REMOVED lines=56> */
.L_x_15123:
[----:B------:R-:W-:Y:S05]  /*18560*/  BSYNC.RECONVERGENT B1 ;  /* 0x0000000000017941 */ /* 0x000fea0003800200 */
.L_x_15122:
        /* <DEDUP_REMOVED lines=23> */
.L_x_15129:
        /* <DEDUP_REMOVED lines=12> */
.L_x_15131:
[----:B------:R-:W-:Y:S05]  /*187a0*/  BSYNC.RECONVERGENT B2 ;  /* 0x0000000000027941 */ /* 0x000fea0003800200 */
.L_x_15130:
        /* <DEDUP_REMOVED lines=56> */
.L_x_15128:
[----:B------:R-:W-:Y:S05]  /*18b30*/  BSYNC.RECONVERGENT B1 ;  /* 0x0000000000017941 */ /* 0x000fea0003800200 */
.L_x_15127:
        /* <DEDUP_REMOVED lines=22> */
.L_x_15134:
        /* <DEDUP_REMOVED lines=14> */
.L_x_15136:
[----:B------:R-:W-:Y:S05]  /*18d80*/  BSYNC.RECONVERGENT B2 ;  /* 0x0000000000027941 */ /* 0x000fea0003800200 */
.L_x_15135:
[----:B------:R-:W-:Y:S01]  /*18d90*/  IMAD.WIDE.U32 R162, R11, -0x2daee0ad, RZ ;  /* 0xd2511f530ba27825 */ /* 0x000fe200078e00ff */
[----:B------:R-:W-:-:S03]  /*18da0*/  UIADD3 UR5, UPT, UPT, UR8, -0x61c88647, URZ ;  /* 0x9e3779b908057890 */ /* 0x000fc6000fffe0ff */
[----:B------:R-:W-:Y:S02]  /*18db0*/  HFMA2 R6, -RZ, RZ, 0, 0 ;  /* 0x00000000ff067431 */ /* 0x000fe400000001ff */
[----:B------:R-:W-:Y:S01]  /*18dc0*/  IMAD.WIDE.U32 R8, R13, -0x326172a9, RZ ;  /* 0xcd9e8d570d087825 */ /* 0x000fe200078e00ff */
[----:B------:R-:W-:-:S04]  /*18dd0*/  LOP3.LUT R160, R5, UR9, R163, 0x96, !PT ;  /* 0x0000000905a07c12 */ /* 0x000fc8000f8e96a3 */
        /* <DEDUP_REMOVED lines=46> */
[----:B------:R-:W-:Y:S01]  /*190c0*/  UIADD3 UR5, UPT, UPT, UR8, -0x700cb87f, URZ ;  /* 0x8ff3478108057890 */ /* 0x000fe2000fffe0ff */
[----:B------:R-:W-:Y:S01]  /*190d0*/  MOV R117, R155 ;  /* 0x0000009b00757202 */ /* 0x000fe20000000f00 */
[----:B------:R-:W-:Y:S02]  /*190e0*/  IMAD.MOV.U32 R4, RZ, RZ, R160 ;  /* 0x000000ffff047224 */ /* 0x000fe400078e00a0 */
[----:B------:R-:W-:Y:S02]  /*190f0*/  IMAD.MOV.U32 R155, RZ, RZ, R116 ;  /* 0x000000ffff9b7224 */ /* 0x000fe400078e0074 */
[----:B------:R-:W-:-:S07]  /*19100*/  LOP3.LUT R8, R8, UR5, R161, 0x96, !PT ;  /* 0x0000000508087c12 */ /* 0x000fce000f8e96a1 */
.L_x_15133:
[----:B------:R-:W-:Y:S05]  /*19110*/  BSYNC.RECONVERGENT B1 ;  /* 0x0000000000017941 */ /* 0x000fea0003800200 */
.L_x_15132:
        /* <DEDUP_REMOVED lines=13> */
.L_x_15096:
        /* <DEDUP_REMOVED lines=21> */
.L_x_15054:
[----:B------:R-:W-:Y:S05]  /*19340*/  BSYNC.RECONVERGENT B0 ;  /* 0x0000000000007941 */ /* 0x000fea0003800200 */
.L_x_15053:
        /* <DEDUP_REMOVED lines=135> */
.L_x_15138:
[----:B------:R-:W-:Y:S05]  /*19bc0*/  BSYNC.RECONVERGENT B0 ;  /* 0x0000000000007941 */ /* 0x000fea0003800200 */
.L_x_15137:
        /* <DEDUP_REMOVED lines=12> */
.L_x_15140:
[----:B------:R-:W-:Y:S05]  /*19c90*/  BSYNC.RECONVERGENT B0 ;  /* 0x0000000000007941 */ /* 0x000fea0003800200 */
.L_x_15139:
        /* <DEDUP_REMOVED lines=58> */
[C---:B------:R-:W-:Y:S01]  /*1a040*/  FMUL.FTZ R118, R149.reuse, R118 ;  /* 0x0000007695767220 */ /* 0x040fe20000410000 */
        /* <DEDUP_REMOVED lines=22> */
[----:B------:R-:W-:Y:S02]  /*1a1b0*/  F2FP.F16.F32.PACK_AB R117, R118, R117 ;  /* 0x000000757675723e */ /* 0x000fe400000000ff */
[----:B------:R-:W-:Y:S02]  /*1a1c0*/  F2FP.F16.F32.PACK_AB R118, R156, R119 ;  /* 0x000000779c76723e */ /* 0x000fe400000000ff */
[----:B------:R-:W-:-:S05]  /*1a1d0*/  F2FP.F16.F32.PACK_AB R119, R160, R157 ;  /* 0x0000009da077723e */ /* 0x000fca00000000ff */
[----:B------:R0:W-:Y:S02]  /*1a1e0*/  STG.E.128 desc[UR6][R154.64], R116 ;  /* 0x000000749a007986 */ /* 0x0001e4000c101d06 */
.L_x_15142:
[----:B------:R-:W-:Y:S05]  /*1a1f0*/  BSYNC.RECONVERGENT B0 ;  /* 0x0000000000007941 */ /* 0x000fea0003800200 */
.L_x_15141:
        /* <DEDUP_REMOVED lines=30> */
[----:B------:R-:W-:Y:S01]  /*1a3e0*/  F2FP.F16.F32.PACK_AB R117, R118, R117 ;  /* 0x000000757675723e */ /* 0x000fe200000000ff */
[----:B------:R-:W-:Y:S01]  /*1a3f0*/  VIADD R2, R2, 0x80 ;  /* 0x0000008002027836 */ /* 0x000fe20000000000 */
[----:B------:R-:W-:Y:S02]  /*1a400*/  F2FP.F16.F32.PACK_AB R118, R156, R119 ;  /* 0x000000779c76723e */ /* 0x000fe400000000ff */
[----:B------:R-:W-:-:S05]  /*1a410*/  F2FP.F16.F32.PACK_AB R119, R160, R151 ;  /* 0x00000097a077723e */ /* 0x000fca00000000ff */
[----:B------:R2:W-:Y:S02]  /*1a420*/  STG.E.128 desc[UR6][R154.64], R116 ;  /* 0x000000749a007986 */ /* 0x0005e4000c101d06 */
.L_x_15144:
[----:B------:R-:W-:Y:S05]  /*1a430*/  BSYNC.RECONVERGENT B0 ;  /* 0x0000000000007941 */ /* 0x000fea0003800200 */
.L_x_15143:
        /* <DEDUP_REMOVED lines=35> */
.L_x_15146:
[----:B------:R-:W-:Y:S05]  /*1a670*/  BSYNC.RECONVERGENT B0 ;  /* 0x0000000000007941 */ /* 0x000fea0003800200 */
.L_x_15145:
        /* <DEDUP_REMOVED lines=31> */
[----:B0-----:R-:W-:-:S05]  /*1a870*/  IMAD.WIDE.U32 R152, R2, 0x10, R152 ;  /* 0x0000001002987825 */ /* 0x001fca00078e0098 */
[----:B------:R4:W-:Y:S02]  /*1a880*/  STG.E.128 desc[UR6][R152.64], R116 ;  /* 0x0000007498007986 */ /* 0x0009e4000c101d06 */
.L_x_15148:
[----:B------:R-:W-:Y:S05]  /*1a890*/  BSYNC.RECONVERGENT B0 ;  /* 0x0000000000007941 */ /* 0x000fea0003800200 */
.L_x_15147:
[----:B------:R-:W-:Y:S02]  /*1a8a0*/  UIADD3 UR14, UPT, UPT, UR14, UR12, URZ ;  /* 0x0000000c0e0e7290 */ /* 0x000fe4000fffe0ff */
[----:B------:R-:W-:Y:S02]  /*1a8b0*/  UPLOP3.LUT UP2, UPT, UPT, UPT, UP2, 0x40, 0x4 ;  /* 0x000000000004789c */ /* 0x000fe40003f4e820 */
[----:B------:R-:W-:-:S09]  /*1a8c0*/  UISETP.GE.AND UP1, UPT, UR14, UR13, UPT ;  /* 0x0000000d0e00728c */ /* 0x000fd2000bf26270 */
[----:B------:R-:W-:Y:S05]  /*1a8d0*/  BRA.U !UP1, `(.L_x_15149) ;  /* 0xfffffe6509c87547 */ /* 0x000fea000b83ffff */
[----:B------:R-:W-:Y:S05]  /*1a8e0*/  EXIT ;  /* 0x000000000000794d */ /* 0x000fea0003800000 */
.L_x_15150:
        /* <DEDUP_REMOVED lines=9> */
.L_x_27290:


//--------------------- .text._ZN10layer_norm13ln_fwd_kernelINS_13Kernel_traitsIf6__halfS2_S2_fjLj4096ELj1ELj1ELj4ELj16ENS_18Kernel_traits_baseILj4096EfS2_S2_S2_fjLj128EEEEELb1ELb1ELb0ELb1EEEvNS_9FwdParamsE --------------------------
	.section	.text._ZN10layer_norm13ln_fwd_kernelINS_13Kernel_traitsIf6__halfS2_S2_fjLj4096ELj1ELj1ELj4ELj16ENS_18Kernel_traits_baseILj4096EfS2_S2_S2_fjLj128EEEEELb1ELb1ELb0ELb1EEEvNS_9FwdParamsE,"ax",@progbits
	.align	128
        .global         _ZN10layer_norm13ln_fwd_kernelINS_13Kernel_traitsIf6__halfS2_S2_fjLj4096ELj1ELj1ELj4ELj16ENS_18Kernel_traits_baseILj4096EfS2_S2_S2_fjLj128EEEEELb1ELb1ELb0ELb1EEEvNS_9FwdParamsE
        .type           _ZN10layer_norm13ln_fwd_kernelINS_13Kernel_traitsIf6__halfS2_S2_fjLj4096ELj1ELj1ELj4ELj16ENS_18Kernel_traits_baseILj4096EfS2_S2_S2_fjLj128EEEEELb1ELb1ELb0ELb1EEEvNS_9FwdParamsE,@function
        .size           _ZN10layer_norm13ln_fwd_kernelINS_13Kernel_traitsIf6__halfS2_S2_fjLj4096ELj1ELj1ELj4ELj16ENS_18Kernel_traits_baseILj4096EfS2_S2_S2_fjLj128EEEEELb1ELb1ELb0ELb1EEEvNS_9FwdParamsE,(.L_x_27291 - _ZN10layer_norm13ln_fwd_kernelINS_13Kernel_traitsIf6__halfS2_S2_fjLj4096ELj1ELj1ELj4ELj16ENS_18Kernel_traits_baseILj4096EfS2_S2_S2_fjLj128EEEEELb1ELb1ELb0ELb1EEEvNS_9FwdParamsE)
        .other          _ZN10layer_norm13ln_fwd_kernelINS_13Kernel_traitsIf6__halfS2_S2_fjLj4096ELj1ELj1ELj4ELj16ENS_18Kernel_traits_baseILj4096EfS2_S2_S2_fjLj128EEEEELb1ELb1ELb0ELb1EEEvNS_9FwdParamsE,@"STO_CUDA_ENTRY STV_DEFAULT"
_ZN10layer_norm13ln_fwd_kernelINS_13Kernel_traitsIf6__halfS2_S2_fjLj4096ELj1ELj1ELj4ELj16ENS_18Kernel_traits_baseILj4096EfS2_S2_S2_fjLj128EEEEELb1ELb1ELb0ELb1EEEvNS_9FwdParamsE:
.text._ZN10layer_norm13ln_fwd_kernelINS_13Kernel_traitsIf6__halfS2_S2_fjLj4096ELj1ELj1ELj4ELj16ENS_18Kernel_traits_baseILj4096EfS2_S2_S2_fjLj128EEEEELb1ELb1ELb0ELb1EEEvNS_9FwdParamsE:
        /* <DEDUP_REMOVED lines=75> */
.L_x_15151:
        /* <DEDUP_REMOVED lines=36> */
.L_x_15152:
        /* <DEDUP_REMOVED lines=26> */
[----:B------:R-:W-:Y:S01]  /*0890*/  LOP3.LUT R0, R5, UR7, R0, 0x96, !PT ;  /* 0x0000000705007c12 */ /* 0x000fe2000f8e9600 */
[----:B------:R-:W0:Y:S02]  /*08a0*/  LDCU UR7, c[0x0][0x404] ;  /* 0x00008080ff0777ac */ /* 0x000e240008000800 */
        /* <DEDUP_REMOVED lines=18> */
[----:B------:R-:W4:Y:S02]  /*09d0*/  LDCU UR8, c[0x0][0x408] ;  /* 0x00008100ff0877ac */ /* 0x000f240008000800 */
        /* <DEDUP_REMOVED lines=27> */
[----:B------:R-:W-:Y:S01]  /*0b90*/  IMAD.MOV.U32 R5, RZ, RZ, RZ ;  /* 0x000000ffff057224 */ /* 0x000fe200078e00ff */
[----:B------:R-:W0:Y:S01]  /*0ba0*/  LDCU.64 UR16, c[0x0][0x380] ;  /* 0x00007000ff1077ac */ /* 0x000e220008000a00 */
[----:B-1234-:R-:W-:-:S07]  /*0bb0*/  IMAD R4, R3, -0x326172a9, RZ ;  /* 0xcd9e8d5703047824 */ /* 0x01efce00078e02ff */
.L_x_15356:
[----:B-1----:R-:W1:Y:S01]  /*0bc0*/  @UP0 LDCU.64 UR4, c[0x0][0x3e0] ;  /* 0x00007c00ff0407ac */ /* 0x002e620008000a00 */
[----:B------:R-:W2:Y:S01]  /*0bd0*/  S2R R3, SR_TID.X ;  /* 0x0000000000037919 */ /* 0x000ea20000002100 */
[----:B------:R-:W-:Y:S01]  /*0be0*/  PLOP3.LUT P0, PT, PT, PT, UP0, 0x80, 0x8 ;  /* 0x000000000008781c */ /* 0x000fe20003f0f008 */
[----:B------:R-:W3:Y:S01]  /*0bf0*/  LDC.64 R138, c[0x0][0x390] ;  /* 0x0000e400ff8a7b82 */ /* 0x000ee20000000a00 */
[----:B------:R-:W-:Y:S02]  /*0c00*/  UIMAD UR6, UR9, UR18, URZ ;  /* 0x00000012090672a4 */ /* 0x000fe4000f8e02ff */
[----:B-1----:R-:W-:-:S06]  /*0c10*/  @UP0 UIMAD.WIDE UR4, UR9, 0x2, UR4 ;  /* 0x00000002090408a5 */ /* 0x002fcc000f8e0204 */
[----:B------:R-:W-:Y:S01]  /*0c20*/  IMAD.U32 R12, RZ, RZ, UR4 ;  /* 0x00000004ff0c7e24 */ /* 0x000fe2000f8e00ff */
[----:B------:R-:W-:Y:S01]  /*0c30*/  USHF.R.S32.HI UR4, URZ, 0x1f, UR6 ;  /* 0x0000001fff047899 */ /* 0x000fe20008011406 */
[----:B------:R-:W-:-:S03]  /*0c40*/  MOV R13, UR5 ;  /* 0x00000005000d7c02 */ /* 0x000fc60008000f00 */
[----:B------:R-:W-:Y:S02]  /*0c50*/  ULEA.HI UR4, UR4, UR6, URZ, 0x3 ;  /* 0x0000000604047291 */ /* 0x000fe4000f8f18ff */
[----:B------:R-:W4:Y:S04]  /*0c60*/  @P0 LDG.E.U16 R12, desc[UR10][R12.64] ;  /* 0x0000000a0c0c0981 */ /* 0x000f28000c1e1500 */
[----:B------:R-:W-:-:S05]  /*0c70*/  IMAD.U32 R2, RZ, RZ, UR4 ;  /* 0x00000004ff027e24 */ /* 0x000fca000f8e00ff */
[----:B--2---:R-:W-:-:S05]  /*0c80*/  LEA.HI.SX32 R2, R2, R3, 0x1d ;  /* 0x0000000302027211 */ /* 0x004fca00078feaff */
[----:B---3--:R-:W-:-:S06]  /*0c90*/  IMAD.WIDE.U32 R116, R2, 0x10, R138 ;  /* 0x0000001002747825 */ /* 0x008fcc00078e008a */
[----:B-----5:R-:W5:Y:S01]  /*0ca0*/  LDG.E.128 R116, desc[UR10][R116.64] ;  /* 0x0000000a74747981 */ /* 0x020f62000c1e1d00 */
[----:B------:R-:W-:Y:S01]  /*0cb0*/  PLOP3.LUT P0, PT, PT, PT, UP0, 0x80, 0x8 ;  /* 0x000000000008781c */ /* 0x000fe20003f0f008 */
[----:B0-----:R-:W-:Y:S01]  /*0cc0*/  UISETP.NE.U32.AND UP1, UPT, UR14, URZ, UPT ;  /* 0x000000ff0e00728c */ /* 0x001fe2000bf25070 */
[----:B------:R-:W-:Y:S01]  /*0cd0*/  PLOP3.LUT P1, PT, PT, PT, UP0, 0x80, 0x8 ;  /* 0x000000000008781c */ /* 0x000fe20003f2f008 */
[----:B------:R-:W-:Y:S01]  /*0ce0*/  UMOV UR6, 0x3f800000 ;  /* 0x3f80000000067882 */ /* 0x000fe20000000000 */
[----:B------:R-:W-:Y:S01]  /*0cf0*/  IMAD.MOV.U32 R127, RZ, RZ, 0x2f800000 ;  /* 0x2f800000ff7f7424 */ /* 0x000fe200078e00ff */
[----:B------:R-:W-:Y:S02]  /*0d00*/  UISETP.NE.AND.EX UP1, UPT, UR15, URZ, UPT, UP1 ;  /* 0x000000ff0f00728c */ /* 0x000fe4000bf25310 */
[----:B------:R-:W-:Y:S02]  /*0d10*/  UIADD3 UR30, UPT, UPT, UR12, -0x700cb87f, URZ ;  /* 0x8ff347810c1e7890 */ /* 0x000fe4000fffe0ff */
[----:B------:R-:W-:-:S02]  /*0d20*/  UIADD3 UR31, UPT, UPT, UR12, -0x61c88647, URZ ;  /* 0x9e3779b90c1f7890 */ /* 0x000fc4000fffe0ff */
[----:B------:R-:W-:Y:S02]  /*0d30*/  UIADD3 UR32, UPT, UPT, UR12, -0xe443238, URZ ;  /* 0xf1bbcdc80c207890 */ /* 0x000fe4000fffe0ff */
[----:B------:R-:W-:Y:S02]  /*0d40*/  UIADD3 UR33, UPT, UPT, UR13, -0x56f99767, URZ ;  /* 0xa90668990d217890 */ /* 0x000fe4000fffe0ff */
[----:B------:R-:W-:Y:S02]  /*0d50*/  UIADD3 UR34, UPT, UPT, UR12, 0x5384540f, URZ ;  /* 0x5384540f0c227890 */ /* 0x000fe4000fffe0ff */
[----:B------:R-:W-:Y:S02]  /*0d60*/  UIADD3 UR35, UPT, UPT, UR12, 0x3c6ef372, URZ ;  /* 0x3c6ef3720c237890 */ /* 0x000fe4000fffe0ff */
[----:B------:R-:W-:Y:S02]  /*0d70*/  UIADD3 UR36, UPT, UPT, UR13, 0x646e171e, URZ ;  /* 0x646e171e0d247890 */ /* 0x000fe4000fffe0ff */
[----:B------:R-:W-:Y:S01]  /*0d80*/  UIADD3 UR37, UPT, UPT, UR13, -0x695add53, URZ ;  /* 0x96a522ad0d257890 */ /* 0x000fe2000fffe0ff */
[----:B----4-:R-:W-:-:S05]  /*0d90*/  @P0 HADD2.F32 R12, -RZ, R12.H0_H0 ;  /* 0x2000000cff0c0230 */ /* 0x010fca0000004100 */
[----:B------:R-:W-:Y:S01]  /*0da0*/  @P1 R2UR UR6, R12 ;  /* 0x000000000c0612ca */ /* 0x000fe200000e0000 */
[----:B------:R-:W-:-:S14]  /*0db0*/  BRA.U !UP1, `(.L_x_15153) ;  /* 0x0000002509ec7547 */ /* 0x000fdc000b800000 */
        /* <DEDUP_REMOVED lines=13> */
.L_x_27130:
[----:B------:R-:W-:Y:S05]  /*0e90*/  BRX R12 -0xea0                                         (*"BRANCH_TARGETS .L_x_27131,.L_x_27132,.L_x_27133"*) ;  /* 0xfffffff00c587949 */ /* 0x000fea000383ffff */
.L_x_27133:
[----:B------:R-:W-:Y:S01]  /*0ea0*/  VIADD R11, R156, 0x1 ;  /* 0x000000019c0b7836 */ /* 0x000fe20000000000 */
[----:B------:R-:W-:Y:S01]  /*0eb0*/  MOV R128, R147 ;  /* 0x0000009300807202 */ /* 0x000fe20000000f00 */
[----:B------:R-:W-:Y:S01]  /*0ec0*/  IMAD.MOV.U32 R0, RZ, RZ, R6 ;  /* 0x000000ffff007224 */ /* 0x000fe200078e0006 */
[----:B------:R-:W-:Y:S06]  /*0ed0*/  BRA `(.L_x_15154) ;  /* 0x0000000000e87947 */ /* 0x000fec0003800000 */
.L_x_27131:
[----:B------:R-:W-:Y:S02]  /*0ee0*/  HFMA2 R11, -RZ, RZ, 0, 1.78813934326171875e-07 ;  /* 0x00000003ff0b7431 */ /* 0x000fe400000001ff */
[----:B------:R-:W-:Y:S02]  /*0ef0*/  IMAD.MOV.U32 R128, RZ, RZ, R147 ;  /* 0x000000ffff807224 */ /* 0x000fe400078e0093 */
[----:B------:R-:W-:Y:S01]  /*0f00*/  IMAD.MOV.U32 R0, RZ, RZ, R7 ;  /* 0x000000ffff007224 */ /* 0x000fe200078e0007 */
[----:B------:R-:W-:Y:S06]  /*0f10*/  BRA `(.L_x_15154) ;  /* 0x0000000000d87947 */ /* 0x000fec0003800000 */
.L_x_27132:
        /* <DEDUP_REMOVED lines=12> */
.L_x_15155:
        /* <DEDUP_REMOVED lines=42> */
.L_x_15154:
[----:B------:R-:W-:Y:S01]  /*1280*/  I2FP.F32.U32 R0, R0 ;  /* 0x0000000000007245 */ /* 0x000fe20000201000 */
[----:B-----5:R-:W-:Y:S01]  /*1290*/  HADD2.F32 R12, -RZ, R116.H0_H0 ;  /* 0x20000074ff0c7230 */ /* 0x020fe20000004100 */
[----:B------:R-:W-:Y:S01]  /*12a0*/  ISETP.NE.AND P1, PT, R11, 0x1, PT ;  /* 0x000000010b00780c */ /* 0x000fe20003f25270 */
[----:B------:R-:W-:Y:S01]  /*12b0*/  UMOV UR5, UR8 ;  /* 0x0000000800057c82 */ /* 0x000fe20008000000 */
[----:B------:R-:W-:Y:S01]  /*12c0*/  UMOV UR4, UR7 ;  /* 0x0000000700047c82 */ /* 0x000fe20008000000 */
        /* <DEDUP_REMOVED lines=8> */
[----:B------:R-:W-:Y:S01]  /*1350*/  FFMA.FTZ R0, R13, R48, R0 ;  /* 0x000000300d007223 */ /* 0x000fe20000010000 */
[----:B------:R-:W-:Y:S02]  /*1360*/  MOV R13, 0x2 ;  /* 0x00000002000d7802 */ /* 0x000fe40000000f00 */
        /* <DEDUP_REMOVED lines=10> */
.L_x_15157:
        /* <DEDUP_REMOVED lines=12> */
.L_x_15158:
        /* <DEDUP_REMOVED lines=43> */
.L_x_15156:
        /* <DEDUP_REMOVED lines=22> */
.L_x_15160:
        /* <DEDUP_REMOVED lines=12> */
.L_x_15161:
        /* <DEDUP_REMOVED lines=43> */
.L_x_15159:
[----:B------:R-:W-:Y:S01]  /*1c50*/  I2FP.F32.U32 R14, R11 ;  /* 0x0000000b000e7245 */ /* 0x000fe20000201000 */
[----:B------:R-:W-:Y:S01]  /*1c60*/  HADD2.F32 R11, -RZ, R117.H0_H0 ;  /* 0x20000075ff0b7230 */ /* 0x000fe20000004100 */
[----:B------:R-:W-:Y:S01]  /*1c70*/  ISETP.NE.AND P2, PT, R15, 0x1, PT ;  /* 0x000000010f00780c */ /* 0x000fe20003f45270 */
[----:B------:R-:W-:Y:S02]  /*1c80*/  IMAD.MOV.U32 R116, RZ, RZ, 0x2 ;  /* 0x00000002ff747424 */ /* 0x000fe400078e00ff */
[----:B------:R-:W-:Y:S01]  /*1c90*/  FFMA.FTZ R14, R14, R127, 1.1641532182693481445e-10 ;  /* 0x2f0000000e0e7423 */ /* 0x000fe2000001007f */
[----:B------:R-:W-:Y:S01]  /*1ca0*/  FMUL.FTZ R11, R11, UR6 ;  /* 0x000000060b0b7c20 */ /* 0x000fe20008410000 */
[----:B------:R-:W-:-:S03]  /*1cb0*/  IMAD.MOV.U32 R13, RZ, RZ, R4 ;  /* 0x000000ffff0d7224 */ /* 0x000fc600078e0004 */
[----:B------:R-:W-:Y:S01]  /*1cc0*/  FMUL.FTZ R11, R11, UR5 ;  /* 0x000000050b0b7c20 */ /* 0x000fe20008410000 */
[----:B------:R-:W-:Y:S01]  /*1cd0*/  FSETP.GTU.FTZ.AND P1, PT, R14, UR4, PT ;  /* 0x000000040e007c0b */ /* 0x000fe2000bf3c000 */
[----:B------:R-:W-:-:S03]  /*1ce0*/  HADD2.F32 R14, -RZ, R17.H0_H0 ;  /* 0x20000011ff0e7230 */ /* 0x000fc60000004100 */
        /* <DEDUP_REMOVED lines=12> */
.L_x_15163:
        /* <DEDUP_REMOVED lines=12> */
.L_x_15164:
        /* <DEDUP_REMOVED lines=43> */
.L_x_15162:
        /* <DEDUP_REMOVED lines=22> */
.L_x_15166:
        /* <DEDUP_REMOVED lines=12> */
.L_x_15167:
        /* <DEDUP_REMOVED lines=43> */
.L_x_15165:
        /* <DEDUP_REMOVED lines=22> */
.L_x_15169:
        /* <DEDUP_REMOVED lines=12> */
.L_x_15170:
        /* <DEDUP_REMOVED lines=43> */
.L_x_15168:
        /* <DEDUP_REMOVED lines=22> */
.L_x_15172:
        /* <DEDUP_REMOVED lines=12> */
.L_x_15173:
        /* <DEDUP_REMOVED lines=43> */
.L_x_15171:
        /* <DEDUP_REMOVED lines=22> */
.L_x_15175:
        /* <DEDUP_REMOVED lines=14> */
.L_x_15176:
        /* <DEDUP_REMOVED lines=43> */
.L_x_15174:
        /* <DEDUP_REMOVED lines=8> */
[----:B------:R-:W-:-:S04]  /*3500*/  FSETP.GTU.FTZ.AND P6, PT, R116, UR4, PT ;  /* 0x0000000474007c0b */ /* 0x000fc8000bfdc000 */
[----:B------:R-:W-:Y:S02]  /*3510*/  FSEL R116, R119, RZ, !P6 ;  /* 0x000000ff77747208 */ /* 0x000fe40007000000 */
[----:B------:R-:W-:-:S03]  /*3520*/  PLOP3.LUT P6, PT, P6, PT, PT, 0x8, 0x80 ;  /* 0x000000000080781c */ /* 0x000fc600037ce170 */
[----:B------:R-:W-:Y:S01]  /*3530*/  FFMA.FTZ R121, R116, R47, R121 ;  /* 0x0000002f74797223 */ /* 0x000fe20000010079 */
[----:B------:R-:W-:-:S04]  /*3540*/  F2FP.F16.F32.PACK_AB R116, R12, R0 ;  /* 0x000000000c74723e */ /* 0x000fc800000000ff */
[----:B------:R-:W-:Y:S01]  /*3550*/  F2FP.F16.F32.PACK_AB R119, R121, R120 ;  /* 0x000000787977723e */ /* 0x000fe200000000ff */
[----:B------:R-:W-:Y:S06]  /*3560*/  BRA `(.L_x_15177) ;  /* 0x0000002400ac7947 */ /* 0x000fec0003800000 */
.L_x_15153:
        /* <DEDUP_REMOVED lines=15> */
.L_x_15179:
        /* <DEDUP_REMOVED lines=12> */
.L_x_15180:
        /* <DEDUP_REMOVED lines=42> */
.L_x_15178:
        /* <DEDUP_REMOVED lines=24> */
.L_x_15182:
        /* <DEDUP_REMOVED lines=12> */
.L_x_15183:
        /* <DEDUP_REMOVED lines=43> */
.L_x_15181:
        /* <DEDUP_REMOVED lines=21> */
.L_x_15185:
        /* <DEDUP_REMOVED lines=12> */
.L_x_15186:
        /* <DEDUP_REMOVED lines=43> */
.L_x_15184:
        /* <DEDUP_REMOVED lines=21> */
.L_x_15188:
        /* <DEDUP_REMOVED lines=12> */
.L_x_15189:
        /* <DEDUP_REMOVED lines=43> */
.L_x_15187:
[----:B------:R-:W-:Y:S01]  /*4830*/  I2FP.F32.U32 R14, R13 ;  /* 0x0000000d000e7245 */ /* 0x000fe20000201000 */
[----:B------:R-:W-:Y:S01]  /*4840*/  HADD2.F32 R117, -RZ, R117.H1_H1 ;  /* 0x30000075ff757230 */ /* 0x000fe20000004100 */
[----:B------:R-:W-:-:S03]  /*4850*/  ISETP.NE.AND P3, PT, R116, 0x1, PT ;  /* 0x000000017400780c */ /* 0x000fc60003f65270 */
[----:B------:R-:W-:Y:S01]  /*4860*/  FFMA.FTZ R14, R14, R127, 1.1641532182693481445e-10 ;  /* 0x2f0000000e0e7423 */ /* 0x000fe2000001007f */
[----:B------:R-:W-:-:S04]  /*4870*/  FMUL.FTZ R117, R117, UR6 ;  /* 0x0000000675757c20 */ /* 0x000fc80008410000 */
[----:B------:R-:W-:Y:S01]  /*4880*/  FMUL.FTZ R117, R117, UR5 ;  /* 0x0000000575757c20 */ /* 0x000fe20008410000 */
[----:B------:R-:W-:-:S04]  /*4890*/  FSETP.GTU.FTZ.AND P2, PT, R14, UR4, PT ;  /* 0x000000040e007c0b */ /* 0x000fc8000bf5c000 */
[----:B------:R-:W-:Y:S01]  /*48a0*/  FSEL R14, R117, RZ, !P2 ;  /* 0x000000ff750e7208 */ /* 0x000fe20005000000 */
[----:B------:R-:W-:Y:S01]  /*48b0*/  HFMA2 R117, -RZ, RZ, 0, 1.1920928955078125e-07 ;  /* 0x00000002ff757431 */ /* 0x000fe200000001ff */
        /* <DEDUP_REMOVED lines=12> */
.L_x_15191:
        /* <DEDUP_REMOVED lines=12> */
.L_x_15192:
        /* <DEDUP_REMOVED lines=43> */
.L_x_15190:
        /* <DEDUP_REMOVED lines=21> */
.L_x_15194:
        /* <DEDUP_REMOVED lines=12> */
.L_x_15195:
        /* <DEDUP_REMOVED lines=43> */
.L_x_15193:
        /* <DEDUP_REMOVED lines=21> */
.L_x_15197:
        /* <DEDUP_REMOVED lines=12> */
.L_x_15198:
        /* <DEDUP_REMOVED lines=43> */
.L_x_15196:
        /* <DEDUP_REMOVED lines=21> */
.L_x_15200:
        /* <DEDUP_REMOVED lines=14> */
.L_x_15201:
        /* <DEDUP_REMOVED lines=43> */
.L_x_15199:
[----:B------:R-:W-:Y:S01]  /*5b50*/  I2FP.F32.U32 R116, R116 ;  /* 0x0000007400747245 */ /* 0x000fe20000201000 */
[----:B------:R-:W-:Y:S01]  /*5b60*/  HADD2.F32 R119, -RZ, R119.H1_H1 ;  /* 0x30000077ff777230 */ /* 0x000fe20000004100 */
[----:B------:R-:W-:Y:S02]  /*5b70*/  F2FP.F16.F32.PACK_AB R118, R15, R14 ;  /* 0x0000000e0f76723e */ /* 0x000fe400000000ff */
[----:B------:R-:W-:Y:S01]  /*5b80*/  F2FP.F16.F32.PACK_AB R117, R13, R11 ;  /* 0x0000000b0d75723e */ /* 0x000fe200000000ff */
[----:B------:R-:W-:Y:S01]  /*5b90*/  FFMA.FTZ R116, R116, R127, 1.1641532182693481445e-10 ;  /* 0x2f00000074747423 */ /* 0x000fe2000001007f */
[----:B------:R-:W-:-:S04]  /*5ba0*/  FMUL.FTZ R119, R119, UR6 ;  /* 0x0000000677777c20 */ /* 0x000fc80008410000 */
[----:B------:R-:W-:Y:S01]  /*5bb0*/  FMUL.FTZ R119, R119, UR5 ;  /* 0x0000000577777c20 */ /* 0x000fe20008410000 */
[----:B------:R-:W-:-:S04]  /*5bc0*/  FSETP.GTU.FTZ.AND P6, PT, R116, UR4, PT ;  /* 0x0000000474007c0b */ /* 0x000fc8000bfdc000 */
[----:B------:R-:W-:Y:S02]  /*5bd0*/  FSEL R116, R119, RZ, !P6 ;  /* 0x000000ff77747208 */ /* 0x000fe40007000000 */
[----:B------:R-:W-:-:S03]  /*5be0*/  PLOP3.LUT P6, PT, P6, PT, PT, 0x8, 0x80 ;  /* 0x000000000080781c */ /* 0x000fc600037ce170 */
[----:B------:R-:W-:Y:S01]  /*5bf0*/  FMUL.FTZ R121, R116, R47 ;  /* 0x0000002f74797220 */ /* 0x000fe20000410000 */
[----:B------:R-:W-:-:S04]  /*5c00*/  F2FP.F16.F32.PACK_AB R116, R12, R0 ;  /* 0x000000000c74723e */ /* 0x000fc800000000ff */
[----:B------:R-:W-:-:S07]  /*5c10*/  F2FP.F16.F32.PACK_AB R119, R121, R120 ;  /* 0x000000787977723e */ /* 0x000fce00000000ff */
.L_x_15177:
[----:B------:R-:W-:Y:S01]  /*5c20*/  SEL R134, RZ, 0x1000000, !P6 ;  /* 0x01000000ff867807 */ /* 0x000fe20007000000 */
[----:B------:R-:W0:Y:S01]  /*5c30*/  LDC.64 R122, c[0x0][0x3a8] ;  /* 0x0000ea00ff7a7b82 */ /* 0x000e220000000a00 */
[----:B------:R-:W-:Y:S01]  /*5c40*/  ISETP.NE.AND P6, PT, R124, RZ, PT ;  /* 0x000000ff7c00720c */ /* 0x000fe20003fc5270 */
[----:B------:R-:W1:Y:S01]  /*5c50*/  @UP1 LDCU.64 UR38, c[0x0][0x3a0] ;  /* 0x00007400ff2617ac */ /* 0x000e620008000a00 */
[----:B------:R-:W-:Y:S01]  /*5c60*/  SEL R130, RZ, 0x100, !P0 ;  /* 0x00000100ff827807 */ /* 0x000fe20004000000 */
[----:B------:R-:W-:Y:S01]  /*5c70*/  HFMA2 R141, -RZ, RZ, 0, 9.5367431640625e-07 ;  /* 0x00000010ff8d7431 */ /* 0x000fe200000001ff */
        /* <DEDUP_REMOVED lines=17> */
[----:B--2---:R-:W-:Y:S01]  /*5d90*/  IMAD.WIDE.U32 R134, R2, 0x8, R124 ;  /* 0x0000000802867825 */ /* 0x004fe200078e007c */
[----:B------:R0:W-:Y:S04]  /*5da0*/  STG.E.128 desc[UR10][R132.64], R116 ;  /* 0x0000007484007986 */ /* 0x0001e8000c101d0a */
        /* <DEDUP_REMOVED lines=19> */
.L_x_15204:
        /* <DEDUP_REMOVED lines=12> */
.L_x_15205:
        /* <DEDUP_REMOVED lines=43> */
.L_x_15203:
[----:B------:R-:W-:Y:S01]  /*6250*/  I2FP.F32.U32 R128, R130 ;  /* 0x0000008200807245 */ /* 0x000fe20000201000 */
[----:B-----5:R-:W-:Y:S01]  /*6260*/  HADD2.F32 R129, -RZ, R116.H0_H0 ;  /* 0x20000074ff817230 */ /* 0x020fe20000004100 */
        /* <DEDUP_REMOVED lines=21> */
.L_x_15207:
        /* <DEDUP_REMOVED lines=12> */
.L_x_15208:
        /* <DEDUP_REMOVED lines=43> */
.L_x_15206:
        /* <DEDUP_REMOVED lines=22> */
.L_x_15210:
        /* <DEDUP_REMOVED lines=12> */
.L_x_15211:
        /* <DEDUP_REMOVED lines=43> */
.L_x_15209:
        /* <DEDUP_REMOVED lines=22> */
.L_x_15213:
        /* <DEDUP_REMOVED lines=12> */
.L_x_15214:
        /* <DEDUP_REMOVED lines=43> */
.L_x_15212:
        /* <DEDUP_REMOVED lines=22> */
.L_x_15216:
        /* <DEDUP_REMOVED lines=12> */
.L_x_15217:
        /* <DEDUP_REMOVED lines=43> */
.L_x_15215:
        /* <DEDUP_REMOVED lines=22> */
.L_x_15219:
        /* <DEDUP_REMOVED lines=12> */
.L_x_15220:
        /* <DEDUP_REMOVED lines=43> */
.L_x_15218:
        /* <DEDUP_REMOVED lines=23> */
.L_x_15222:
        /* <DEDUP_REMOVED lines=12> */
.L_x_15223:
        /* <DEDUP_REMOVED lines=43> */
.L_x_15221:
        /* <DEDUP_REMOVED lines=22> */
.L_x_15225:
        /* <DEDUP_REMOVED lines=14> */
.L_x_15226:
        /* <DEDUP_REMOVED lines=43> */
.L_x_15224:
        /* <DEDUP_REMOVED lines=11> */
[----:B------:R-:W-:Y:S01]  /*84f0*/  FFMA.FTZ R136, R136, R39, R117 ;  /* 0x0000002788887223 */ /* 0x000fe20000010075 */
[----:B------:R-:W-:-:S04]  /*8500*/  F2FP.F16.F32.PACK_AB R117, R132, R129 ;  /* 0x000000818475723e */ /* 0x000fc800000000ff */
[----:B------:R-:W-:Y:S01]  /*8510*/  F2FP.F16.F32.PACK_AB R119, R136, R133 ;  /* 0x000000858877723e */ /* 0x000fe200000000ff */
[----:B------:R-:W-:Y:S06]  /*8520*/  BRA `(.L_x_15227) ;  /* 0x0000002400ac7947 */ /* 0x000fec0003800000 */
.L_x_15202:
[----:B------:R-:W-:Y:S01]  /*8530*/  ISETP.NE.AND P0, PT, R129, 0x1, PT ;  /* 0x000000018100780c */ /* 0x000fe20003f05270 */
[----:B-1----:R-:W-:Y:S01]  /*8540*/  IMAD.MOV.U32 R130, RZ, RZ, R4 ;  /* 0x000000ffff827224 */ /* 0x002fe200078e0004 */
        /* <DEDUP_REMOVED lines=13> */
.L_x_15229:
        /* <DEDUP_REMOVED lines=12> */
.L_x_15230:
        /* <DEDUP_REMOVED lines=43> */
.L_x_15228:
        /* <DEDUP_REMOVED lines=22> */
.L_x_15232:
        /* <DEDUP_REMOVED lines=12> */
.L_x_15233:
        /* <DEDUP_REMOVED lines=43> */
.L_x_15231:
        /* <DEDUP_REMOVED lines=21> */
.L_x_15235:
        /* <DEDUP_REMOVED lines=12> */
.L_x_15236:
        /* <DEDUP_REMOVED lines=43> */
.L_x_15234:
        /* <DEDUP_REMOVED lines=21> */
.L_x_15238:
        /* <DEDUP_REMOVED lines=12> */
.L_x_15239:
        /* <DEDUP_REMOVED lines=43> */
.L_x_15237:
        /* <DEDUP_REMOVED lines=21> */
.L_x_15241:
        /* <DEDUP_REMOVED lines=12> */
.L_x_15242:
        /* <DEDUP_REMOVED lines=43> */
.L_x_15240:
        /* <DEDUP_REMOVED lines=21> */
.L_x_15244:
        /* <DEDUP_REMOVED lines=12> */
.L_x_15245:
        /* <DEDUP_REMOVED lines=43> */
.L_x_15243:
        /* <DEDUP_REMOVED lines=22> */
.L_x_15247:
        /* <DEDUP_REMOVED lines=12> */
.L_x_15248:
        /* <DEDUP_REMOVED lines=43> */
.L_x_15246:
        /* <DEDUP_REMOVED lines=21> */
.L_x_15250:
        /* <DEDUP_REMOVED lines=14> */
.L_x_15251:
        /* <DEDUP_REMOVED lines=43> */
.L_x_15249:
        /* <DEDUP_REMOVED lines=13> */
.L_x_15227:
[----:B------:R-:W0:Y:S01]  /*abe0*/  @UP1 LDCU.64 UR38, c[0x0][0x3a0] ;  /* 0x00007400ff2617ac */ /* 0x000e220008000a00 */
[----:B------:R-:W-:Y:S01]  /*abf0*/  SEL R144, RZ, 0x1000000, !P6 ;  /* 0x01000000ff907807 */ /* 0x000fe20007000000 */
[----:B------:R-:W-:Y:S01]  /*ac00*/  IMAD.MOV.U32 R148, RZ, RZ, 0x10 ;  /* 0x00000010ff947424 */ /* 0x000fe200078e00ff */
        /* <DEDUP_REMOVED lines=11> */
[----:B------:R-:W-:-:S02]  /*acc0*/  SEL R145, RZ, 0x1, !P3 ;  /* 0x00000001ff917807 */ /* 0x000fc40005800000 */
[----:B------:R-:W-:Y:S01]  /*acd0*/  SEL R144, RZ, 0x1, !P6 ;  /* 0x00000001ff907807 */ /* 0x000fe20007000000 */
[----:B------:R1:W-:Y:S01]  /*ace0*/  STG.E.128 desc[UR10][R142.64], R116 ;  /* 0x000000748e007986 */ /* 0x0003e2000c101d0a */
[----:B------:R-:W-:Y:S02]  /*acf0*/  IADD3 R135, PT, PT, R2, 0x100, RZ ;  /* 0x0000010002877810 */ /* 0x000fe40007ffe0ff */
        /* <DEDUP_REMOVED lines=24> */
.L_x_15254:
        /* <DEDUP_REMOVED lines=12> */
.L_x_15255:
        /* <DEDUP_REMOVED lines=38> */
[----:B------:R-:W-:-:S03]  /*b1a0*/  MOV R4, R142 ;  /* 0x0000008e00047202 */ /* 0x000fc60000000f00 */
[----:B------:R-:W-:Y:S01]  /*b1b0*/  HFMA2 R142, -RZ, RZ, 0, 0 ;  /* 0x00000000ff8e7431 */ /* 0x000fe200000001ff */
[----:B------:R-:W-:Y:S02]  /*b1c0*/  LOP3.LUT R6, R6, UR30, R143, 0x96, !PT ;  /* 0x0000001e06067c12 */ /* 0x000fe4000f8e968f */
[----:B------:R-:W-:-:S07]  /*b1d0*/  LOP3.LUT R7, R140, UR37, R149, 0x96, !PT ;  /* 0x000000258c077c12 */ /* 0x000fce000f8e9695 */
.L_x_15253:
        /* <DEDUP_REMOVED lines=23> */
.L_x_15257:
        /* <DEDUP_REMOVED lines=12> */
.L_x_15258:
        /* <DEDUP_REMOVED lines=43> */
.L_x_15256:
        /* <DEDUP_REMOVED lines=22> */
.L_x_15260:
        /* <DEDUP_REMOVED lines=12> */
.L_x_15261:
        /* <DEDUP_REMOVED lines=43> */
.L_x_15259:
        /* <DEDUP_REMOVED lines=22> */
.L_x_15263:
        /* <DEDUP_REMOVED lines=12> */
.L_x_15264:
        /* <DEDUP_REMOVED lines=43> */
.L_x_15262:
        /* <DEDUP_REMOVED lines=22> */
.L_x_15266:
        /* <DEDUP_REMOVED lines=12> */
.L_x_15267:
        /* <DEDUP_REMOVED lines=43> */
.L_x_15265:
        /* <DEDUP_REMOVED lines=22> */
.L_x_15269:
        /* <DEDUP_REMOVED lines=12> */
.L_x_15270:
        /* <DEDUP_REMOVED lines=37> */
[----:B------:R-:W-:Y:S01]  /*c9a0*/  IMAD.WIDE.U32 R116, R116, -0x2daee0ad, RZ ;  /* 0xd2511f5374747825 */ /* 0x000fe200078e00ff */
[----:B------:R-:W-:-:S04]  /*c9b0*/  MOV R4, R146 ;  /* 0x0000009200047202 */ /* 0x000fc80000000f00 */
[----:B------:R-:W-:Y:S01]  /*c9c0*/  LOP3.LUT R7, R144, UR37, R117, 0x96, !PT ;  /* 0x0000002590077c12 */ /* 0x000fe2000f8e9675 */
[----:B------:R-:W-:Y:S01]  /*c9d0*/  IMAD.MOV.U32 R117, RZ, RZ, R148 ;  /* 0x000000ffff757224 */ /* 0x000fe200078e0094 */
[----:B------:R-:W-:Y:S01]  /*c9e0*/  MOV R148, R116 ;  /* 0x0000007400947202 */ /* 0x000fe20000000f00 */
[----:B------:R-:W-:-:S07]  /*c9f0*/  IMAD.MOV.U32 R144, RZ, RZ, RZ ;  /* 0x000000ffff907224 */ /* 0x000fce00078e00ff */
.L_x_15268:
        /* <DEDUP_REMOVED lines=23> */
.L_x_15272:
        /* <DEDUP_REMOVED lines=12> */
.L_x_15273:
        /* <DEDUP_REMOVED lines=43> */
.L_x_15271:
        /* <DEDUP_REMOVED lines=22> */
.L_x_15275:
        /* <DEDUP_REMOVED lines=14> */
.L_x_15276:
        /* <DEDUP_REMOVED lines=43> */
.L_x_15274:
        /* <DEDUP_REMOVED lines=15> */
.L_x_15252:
        /* <DEDUP_REMOVED lines=15> */
.L_x_15279:
        /* <DEDUP_REMOVED lines=12> */
.L_x_15280:
        /* <DEDUP_REMOVED lines=42> */
.L_x_15278:
        /* <DEDUP_REMOVED lines=22> */
.L_x_15282:
        /* <DEDUP_REMOVED lines=12> */
.L_x_15283:
        /* <DEDUP_REMOVED lines=43> */
.L_x_15281:
        /* <DEDUP_REMOVED lines=21> */
.L_x_15285:
        /* <DEDUP_REMOVED lines=12> */
.L_x_15286:
        /* <DEDUP_REMOVED lines=43> */
.L_x_15284:
        /* <DEDUP_REMOVED lines=21> */
.L_x_15288:
        /* <DEDUP_REMOVED lines=12> */
.L_x_15289:
        /* <DEDUP_REMOVED lines=43> */
.L_x_15287:
        /* <DEDUP_REMOVED lines=21> */
.L_x_15291:
        /* <DEDUP_REMOVED lines=12> */
.L_x_15292:
        /* <DEDUP_REMOVED lines=43> */
.L_x_15290:
        /* <DEDUP_REMOVED lines=21> */
.L_x_15294:
        /* <DEDUP_REMOVED lines=12> */
.L_x_15295:
        /* <DEDUP_REMOVED lines=40> */
[----:B------:R-:W-:Y:S01]  /*f0b0*/  HFMA2 R144, -RZ, RZ, 0, 0 ;  /* 0x00000000ff907431 */ /* 0x000fe200000001ff */
[----:B------:R-:W-:Y:S01]  /*f0c0*/  MOV R117, R148 ;  /* 0x0000009400757202 */ /* 0x000fe20000000f00 */
[----:B------:R-:W-:-:S07]  /*f0d0*/  IMAD.MOV.U32 R148, RZ, RZ, R116 ;  /* 0x000000ffff947224 */ /* 0x000fce00078e0074 */
.L_x_15293:
        /* <DEDUP_REMOVED lines=22> */
.L_x_15297:
        /* <DEDUP_REMOVED lines=12> */
.L_x_15298:
        /* <DEDUP_REMOVED lines=40> */
[----:B------:R-:W-:Y:S01]  /*f580*/  HFMA2 R146, -RZ, RZ, 0, 0 ;  /* 0x00000000ff927431 */ /* 0x000fe200000001ff */
[----:B------:R-:W-:Y:S01]  /*f590*/  MOV R117, R148 ;  /* 0x0000009400757202 */ /* 0x000fe20000000f00 */
[----:B------:R-:W-:-:S07]  /*f5a0*/  IMAD.MOV.U32 R148, RZ, RZ, R116 ;  /* 0x000000ffff947224 */ /* 0x000fce00078e0074 */
.L_x_15296:
        /* <DEDUP_REMOVED lines=21> */
.L_x_15300:
        /* <DEDUP_REMOVED lines=14> */
.L_x_15301:
        /* <DEDUP_REMOVED lines=43> */
.L_x_15299:
        /* <DEDUP_REMOVED lines=13> */
.L_x_15277:
        /* <DEDUP_REMOVED lines=19> */
[----:B------:R-:W-:Y:S01]  /*fc90*/  IMAD.MOV.U32 R152, RZ, RZ, 0x10 ;  /* 0x00000010ff987424 */ /* 0x000fe200078e00ff */
[----:B------:R-:W-:-:S03]  /*fca0*/  IADD3 R149, PT, PT, R2, 0x180, RZ ;  /* 0x0000018002957810 */ /* 0x000fc60007ffe0ff */
[----:B------:R0:W-:Y:S02]  /*fcb0*/  STG.E.64 desc[UR10][R118.64], R116 ;  /* 0x0000007476007986 */ /* 0x0001e4000c101b0a */
[----:B0-----:R-:W-:-:S04]  /*fcc0*/  @P0 IMAD.WIDE.U32 R116, R149, R152, UR38 ;  /* 0x0000002695740e25 */ /* 0x001fc8000f8e0098 */
[----:B------:R-:W-:Y:S01]  /*fcd0*/  IMAD.WIDE.U32 R118, R149, 0x10, R138 ;  /* 0x0000001095767825 */ /* 0x000fe200078e008a */
[----:B------:R0:W5:Y:S05]  /*fce0*/  @P1 LDG.E.128 R16, desc[UR10][R116.64] ;  /* 0x0000000a74101981 */ /* 0x00016a000c1e1d00 */
[----:B------:R-:W5:Y:S01]  /*fcf0*/  LDG.E.128 R116, desc[UR10][R118.64] ;  /* 0x0000000a76747981 */ /* 0x000f62000c1e1d00 */
[----:B0-----:R-:W-:Y:S05]  /*fd00*/  BRA.U !UP1, `(.L_x_15302) ;  /* 0x0000002509d07547 */ /* 0x001fea000b800000 */
        /* <DEDUP_REMOVED lines=15> */
.L_x_15304:
        /* <DEDUP_REMOVED lines=12> */
.L_x_15305:
        /* <DEDUP_REMOVED lines=43> */
.L_x_15303:
[----:B------:R-:W-:Y:S01]  /*10170*/  I2FP.F32.U32 R138, R138 ;  /* 0x0000008a008a7245 */ /* 0x000fe20000201000 */
[----:B-----5:R-:W-:Y:S01]  /*10180*/  HADD2.F32 R139, -RZ, R116.H0_H0 ;  /* 0x20000074ff8b7230 */ /* 0x020fe20000004100 */
[----:B------:R-:W-:Y:S01]  /*10190*/  ISETP.NE.AND P1, PT, R152, 0x1, PT ;  /* 0x000000019800780c */ /* 0x000fe20003f25270 */
[----:B------:R-:W-:Y:S01]  /*101a0*/  IMAD.MOV.U32 R151, RZ, RZ, R4 ;  /* 0x000000ffff977224 */ /* 0x000fe200078e0004 */
        /* <DEDUP_REMOVED lines=20> */
.L_x_15307:
        /* <DEDUP_REMOVED lines=12> */
.L_x_15308:
        /* <DEDUP_REMOVED lines=43> */
.L_x_15306:
        /* <DEDUP_REMOVED lines=22> */
.L_x_15310:
        /* <DEDUP_REMOVED lines=12> */
.L_x_15311:
        /* <DEDUP_REMOVED lines=42> */
[----:B------:R-:W-:-:S07]  /*10b20*/  HFMA2 R154, -RZ, RZ, 0, 0 ;  /* 0x00000000ff9a7431 */ /* 0x000fce00000001ff */
.L_x_15309:
        /* <DEDUP_REMOVED lines=9> */
[----:B------:R-:W-:Y:S01]  /*10bc0*/  FSEL R153, R150, RZ, !P1 ;  /* 0x000000ff96997208 */ /* 0x000fe20004800000 */
[----:B------:R-:W-:Y:S01]  /*10bd0*/  HADD2.F32 R150, -RZ, R17.H0_H0 ;  /* 0x20000011ff967230 */ /* 0x000fe20000004100 */
[----:B------:R-:W-:-:S04]  /*10be0*/  PLOP3.LUT P1, PT, P1, PT, PT, 0x8, 0x80 ;  /* 0x000000000080781c */ /* 0x000fc80000f2e170 */
[----:B------:R-:W-:Y:S01]  /*10bf0*/  FFMA.FTZ R150, R153, R26, R150 ;  /* 0x0000001a99967223 */ /* 0x000fe20000010096 */
        /* <DEDUP_REMOVED lines=9> */
.L_x_15313:
        /* <DEDUP_REMOVED lines=12> */
.L_x_15314:
        /* <DEDUP_REMOVED lines=43> */
.L_x_15312:
        /* <DEDUP_REMOVED lines=22> */
.L_x_15316:
        /* <DEDUP_REMOVED lines=12> */
.L_x_15317:
        /* <DEDUP_REMOVED lines=43> */
.L_x_15315:
        /* <DEDUP_REMOVED lines=22> */
.L_x_15319:
        /* <DEDUP_REMOVED lines=12> */
.L_x_15320:
        /* <DEDUP_REMOVED lines=43> */
.L_x_15318:
        /* <DEDUP_REMOVED lines=22> */
.L_x_15322:
        /* <DEDUP_REMOVED lines=12> */
.L_x_15323:
        /* <DEDUP_REMOVED lines=43> */
.L_x_15321:
        /* <DEDUP_REMOVED lines=22> */
.L_x_15325:
        /* <DEDUP_REMOVED lines=14> */
.L_x_15326:
        /* <DEDUP_REMOVED lines=43> */
.L_x_15324:
        /* <DEDUP_REMOVED lines=15> */
.L_x_15302:
        /* <DEDUP_REMOVED lines=15> */
.L_x_15329:
        /* <DEDUP_REMOVED lines=12> */
.L_x_15330:
        /* <DEDUP_REMOVED lines=43> */
.L_x_15328:
        /* <DEDUP_REMOVED lines=23> */
.L_x_15332:
        /* <DEDUP_REMOVED lines=12> */
.L_x_15333:
        /* <DEDUP_REMOVED lines=43> */
.L_x_15331:
        /* <DEDUP_REMOVED lines=21> */
.L_x_15335:
        /* <DEDUP_REMOVED lines=12> */
.L_x_15336:
        /* <DEDUP_REMOVED lines=40> */
[----:B------:R-:W-:Y:S02]  /*13220*/  IMAD.MOV.U32 R147, RZ, RZ, R152 ;  /* 0x000000ffff937224 */ /* 0x000fe400078e0098 */
[----:B------:R-:W-:Y:S01]  /*13230*/  HFMA2 R152, -RZ, RZ, 0, 0 ;  /* 0x00000000ff987431 */ /* 0x000fe200000001ff */
[----:B------:R-:W-:-:S07]  /*13240*/  LOP3.LUT R7, R154, UR37, R153, 0x96, !PT ;  /* 0x000000259a077c12 */ /* 0x000fce000f8e9699 */
.L_x_15334:
        /* <DEDUP_REMOVED lines=21> */
.L_x_15338:
        /* <DEDUP_REMOVED lines=12> */
.L_x_15339:
        /* <DEDUP_REMOVED lines=43> */
.L_x_15337:
[----:B------:R-:W-:Y:S01]  /*13710*/  I2FP.F32.U32 R116, R116 ;  /* 0x0000007400747245 */ /* 0x000fe20000201000 */
[----:B------:R-:W-:Y:S01]  /*13720*/  HADD2.F32 R117, -RZ, R117.H1_H1 ;  /* 0x30000075ff757230 */ /* 0x000fe20000004100 */
[----:B------:R-:W-:Y:S01]  /*13730*/  ISETP.NE.AND P3, PT, R155, 0x1, PT ;  /* 0x000000019b00780c */ /* 0x000fe20003f65270 */
[----:B------:R-:W-:Y:S02]  /*13740*/  HFMA2 R154, -RZ, RZ, 0, 1.1920928955078125e-07 ;  /* 0x00000002ff9a7431 */ /* 0x000fe400000001ff */
[----:B------:R-:W-:Y:S01]  /*13750*/  FFMA.FTZ R116, R116, R127, 1.1641532182693481445e-10 ;  /* 0x2f00000074747423 */ /* 0x000fe2000001007f */
[----:B------:R-:W-:-:S04]  /*13760*/  FMUL.FTZ R117, R117, UR6 ;  /* 0x0000000675757c20 */ /* 0x000fc80008410000 */
        /* <DEDUP_REMOVED lines=15> */
.L_x_15341:
        /* <DEDUP_REMOVED lines=12> */
.L_x_15342:
        /* <DEDUP_REMOVED lines=43> */
.L_x_15340:
        /* <DEDUP_REMOVED lines=21> */
.L_x_15344:
        /* <DEDUP_REMOVED lines=12> */
.L_x_15345:
        /* <DEDUP_REMOVED lines=43> */
.L_x_15343:
        /* <DEDUP_REMOVED lines=21> */
.L_x_15347:
        /* <DEDUP_REMOVED lines=12> */
.L_x_15348:
        /* <DEDUP_REMOVED lines=43> */
.L_x_15346:
        /* <DEDUP_REMOVED lines=21> */
.L_x_15350:
        /* <DEDUP_REMOVED lines=14> */
.L_x_15351:
        /* <DEDUP_REMOVED lines=43> */
.L_x_15349:
        /* <DEDUP_REMOVED lines=13> */
.L_x_15327:
        /* <DEDUP_REMOVED lines=144> */
.L_x_15353:
[----:B------:R-:W-:Y:S05]  /*15400*/  BSYNC.RECONVERGENT B0 ;  /* 0x0000000000007941 */ /* 0x000fea0003800200 */
.L_x_15352:
        /* <DEDUP_REMOVED lines=14> */
.L_x_15355:
[----:B------:R-:W-:Y:S05]  /*154f0*/  BSYNC.RECONVERGENT B0 ;  /* 0x0000000000007941 */ /* 0x000fea0003800200 */
.L_x_15354:
        /* <DEDUP_REMOVED lines=30> */
[----:B-1----:R-:W-:-:S03]  /*156e0*/  FADD.FTZ R3, R117, R122 ;  /* 0x0000007a75037221 */ /* 0x002fc60000010000 */
[C---:B------:R-:W-:Y:S01]  /*156f0*/  FMUL.FTZ R118, R119.reuse, R118 ;  /* 0x0000007677767220 */ /* 0x040fe20000410000 */
[----:B------:R-:W-:Y:S02]  /*15700*/  FFMA.FTZ R119, R119, R116, R138 ;  /* 0x0000007477777223 */ /* 0x000fe4000001008a */
[----:B------:R-:W0:Y:S01]  /*15710*/  @!P0 LDC.64 R116, c[0x0][0x3c0] ;  /* 0x0000f000ff748b82 */ /* 0x000e220000000a00 */
[----:B------:R-:W-:Y:S01]  /*15720*/  FMUL.FTZ R118, R118, R123 ;  /* 0x0000007b76767220 */ /* 0x000fe20000410000 */
[----:B--2---:R-:W-:-:S03]  /*15730*/  FMUL.FTZ R119, R124, R119 ;  /* 0x000000777c777220 */ /* 0x004fc60000410000 */
[----:B------:R-:W-:Y:S01]  /*15740*/  FFMA.FTZ R124, R124, R118, R3 ;  /* 0x000000767c7c7223 */ /* 0x000fe20000010003 */
[----:B------:R-:W-:Y:S02]  /*15750*/  IMAD.U32 R3, RZ, RZ, UR9 ;  /* 0x00000009ff037e24 */ /* 0x000fe4000f8e00ff */
[----:B------:R-:W1:Y:S01]  /*15760*/  SHFL.IDX PT, R119, R119, RZ, 0x1f ;  /* 0x00001fff77777589 */ /* 0x000e6200000e0000 */
[----:B------:R-:W2:Y:S03]  /*15770*/  LDC R118, c[0x0][0x448] ;  /* 0x00011200ff767b82 */ /* 0x000ea60000000800 */
[----:B------:R-:W2:Y:S01]  /*15780*/  SHFL.IDX PT, R125, R124, RZ, 0x1f ;  /* 0x00001fff7c7d7589 */ /* 0x000ea200000e0000 */
[----:B0-----:R-:W-:-:S04]  /*15790*/  @!P0 IMAD.WIDE R116, R3, 0x4, R116 ;  /* 0x0000000403748825 */ /* 0x001fc800078e0274 */
[----:B-1----:R-:W-:Y:S01]  /*157a0*/  FMUL.FTZ R3, R119, R119 ;  /* 0x0000007777037220 */ /* 0x002fe20000410000 */
[----:B------:R0:W-:Y:S01]  /*157b0*/  @!P0 STG.E desc[UR10][R116.64], R119 ;  /* 0x0000007774008986 */ /* 0x0001e2000c10190a */
[----:B--2---:R-:W-:-:S03]  /*157c0*/  FFMA.FTZ R118, R125, UR19, R118 ;  /* 0x000000137d767c23 */ /* 0x004fc60008010076 */
[----:B------:R-:W-:Y:S02]  /*157d0*/  FSEL R123, R3, RZ, P1 ;  /* 0x000000ff037b7208 */ /* 0x000fe40000800000 */
[----:B------:R-:W-:-:S03]  /*157e0*/  FSEL R3, R119, RZ, !P1 ;  /* 0x000000ff77037208 */ /* 0x000fc60004800000 */
[----:B------:R-:W-:Y:S02]  /*157f0*/  FADD.FTZ R118, R118, R123 ;  /* 0x0000007b76767221 */ /* 0x000fe40000010000 */
[C---:B------:R-:W-:Y:S01]  /*15800*/  FADD.FTZ R121, -R3.reuse, R121 ;  /* 0x0000007903797221 */ /* 0x040fe20000010100 */
[----:B0-----:R-:W0:Y:S01]  /*15810*/  LDC.64 R116, c[0x0][0x428] ;  /* 0x00010a00ff747b82 */ /* 0x001e220000000a00 */
        /* <DEDUP_REMOVED lines=32> */
[----:B0-----:R-:W-:-:S04]  /*15a20*/  IMAD.WIDE.U32 R2, R2, 0x10, R116 ;  /* 0x0000001002027825 */ /* 0x001fc800078e0074 */
[C---:B-1----:R-:W-:Y:S01]  /*15a30*/  FMUL.FTZ R118, R120.reuse, R13 ;  /* 0x0000000d78767220 */ /* 0x042fe20000410000 */
[C---:B------:R-:W-:Y:S01]  /*15a40*/  FMUL.FTZ R13, R120.reuse, R14 ;  /* 0x0000000e780d7220 */ /* 0x040fe20000410000 */
[----:B------:R-:W-:Y:S01]  /*15a50*/  FMUL.FTZ R14, R120, R15 ;  /* 0x0000000f780e7220 */ /* 0x000fe20000410000 */
[----:B------:R-:W-:-:S04]  /*15a60*/  IMAD.WIDE.U32 R122, R126, 0x10, R116 ;  /* 0x000000107e7a7825 */ /* 0x000fc800078e0074 */
[----:B------:R-:W-:Y:S01]  /*15a70*/  FMUL.FTZ R11, R120, R11 ;  /* 0x0000000b780b7220 */ /* 0x000fe20000410000 */
[----:B------:R-:W-:Y:S01]  /*15a80*/  FFMA.FTZ R13, R13, R108, R76 ;  /* 0x0000006c0d0d7223 */ /* 0x000fe2000001004c */
[----:B------:R-:W-:Y:S01]  /*15a90*/  FFMA.FTZ R14, R14, R109, R77 ;  /* 0x0000006d0e0e7223 */ /* 0x000fe2000001004d */
[----:B------:R-:W-:-:S04]  /*15aa0*/  IMAD.WIDE.U32 R138, R135, 0x10, R116 ;  /* 0x00000010878a7825 */ /* 0x000fc800078e0074 */
[----:B------:R-:W-:Y:S01]  /*15ab0*/  FFMA.FTZ R11, R11, R114, R82 ;  /* 0x000000720b0b7223 */ /* 0x000fe20000010052 */
[----:B------:R-:W-:Y:S01]  /*15ac0*/  FFMA.FTZ R118, R118, R115, R83 ;  /* 0x0000007376767223 */ /* 0x000fe20000010053 */
[----:B------:R-:W-:Y:S01]  /*15ad0*/  FMUL.FTZ R119, R120, R119 ;  /* 0x0000007778777220 */ /* 0x000fe20000410000 */
[----:B------:R-:W-:-:S04]  /*15ae0*/  IMAD.WIDE.U32 R158, R149, 0x10, R116 ;  /* 0x00000010959e7825 */ /* 0x000fc800078e0074 */
[C---:B------:R-:W-:Y:S01]  /*15af0*/  FMUL.FTZ R116, R120.reuse, R121 ;  /* 0x0000007978747220 */ /* 0x040fe20000410000 */
[C---:B------:R-:W-:Y:S01]  /*15b00*/  FMUL.FTZ R131, R120.reuse, R131 ;  /* 0x0000008378837220 */ /* 0x040fe20000410000 */
[----:B------:R-:W-:Y:S01]  /*15b10*/  FMUL.FTZ R134, R120, R134 ;  /* 0x0000008678867220 */ /* 0x000fe20000410000 */
[----:B------:R-:W-:Y:S01]  /*15b20*/  F2FP.F16.F32.PACK_AB R14, R14, R13 ;  /* 0x0000000d0e0e723e */ /* 0x000fe200000000ff */
[----:B------:R-:W-:Y:S01]  /*15b30*/  FFMA.FTZ R126, R116, R111, R79 ;  /* 0x0000006f747e7223 */ /* 0x000fe2000001004f */
[----:B------:R-:W-:Y:S01]  /*15b40*/  F2FP.F16.F32.PACK_AB R13, R118, R11 ;  /* 0x0000000b760d723e */ /* 0x000fe200000000ff */
[----:B------:R-:W0:Y:S01]  /*15b50*/  @!P0 LDC.64 R116, c[0x0][0x3c8] ;  /* 0x0000f200ff748b82 */ /* 0x000e220000000a00 */
[C---:B------:R-:W-:Y:S01]  /*15b60*/  FMUL.FTZ R11, R120.reuse, R0 ;  /* 0x00000000780b7220 */ /* 0x040fe20000410000 */
[----:B------:R-:W-:Y:S01]  /*15b70*/  FMUL.FTZ R12, R120, R12 ;  /* 0x0000000c780c7220 */ /* 0x000fe20000410000 */
[----:B------:R-:W-:Y:S01]  /*15b80*/  FFMA.FTZ R15, R119, R110, R78 ;  /* 0x0000006e770f7223 */ /* 0x000fe2000001004e */
[----:B------:R-:W-:Y:S01]  /*15b90*/  FFMA.FTZ R118, R131, R100, R68 ;  /* 0x0000006483767223 */ /* 0x000fe20000010044 */
[----:B------:R-:W-:Y:S01]  /*15ba0*/  FFMA.FTZ R121, R134, R101, R69 ;  /* 0x0000006586797223 */ /* 0x000fe20000010045 */
[----:B------:R-:W-:Y:S01]  /*15bb0*/  FFMA.FTZ R11, R11, R112, R80 ;  /* 0x000000700b0b7223 */ /* 0x000fe20000010050 */
[----:B------:R-:W-:Y:S01]  /*15bc0*/  FFMA.FTZ R12, R12, R113, R81 ;  /* 0x000000710c0c7223 */ /* 0x000fe20000010051 */
[----:B------:R-:W-:Y:S01]  /*15bd0*/  MOV R135, UR9 ;  /* 0x0000000900877c02 */ /* 0x000fe20008000f00 */
[----:B------:R-:W-:Y:S01]  /*15be0*/  FMUL.FTZ R129, R120, R129 ;  /* 0x0000008178817220 */ /* 0x000fe20000410000 */
[----:B------:R-:W-:Y:S01]  /*15bf0*/  F2FP.F16.F32.PACK_AB R15, R126, R15 ;  /* 0x0000000f7e0f723e */ /* 0x000fe200000000ff */
[C---:B------:R-:W-:Y:S01]  /*15c00*/  FMUL.FTZ R132, R120.reuse, R132 ;  /* 0x0000008478847220 */ /* 0x040fe20000410000 */
[----:B------:R-:W-:Y:S01]  /*15c10*/  F2FP.F16.F32.PACK_AB R118, R121, R118 ;  /* 0x000000767976723e */ /* 0x000fe200000000ff */
[C---:B------:R-:W-:Y:S01]  /*15c20*/  FMUL.FTZ R141, R120.reuse, R141 ;  /* 0x0000008d788d7220 */ /* 0x040fe20000410000 */
[C---:B------:R-:W-:Y:S01]  /*15c30*/  FMUL.FTZ R0, R120.reuse, R143 ;  /* 0x0000008f78007220 */ /* 0x040fe20000410000 */
[C---:B------:R-:W-:Y:S01]  /*15c40*/  FMUL.FTZ R121, R120.reuse, R142 ;  /* 0x0000008e78797220 */ /* 0x040fe20000410000 */
[----:B------:R-:W-:Y:S01]  /*15c50*/  FMUL.FTZ R126, R120, R145 ;  /* 0x00000091787e7220 */ /* 0x000fe20000410000 */
[----:B------:R-:W-:Y:S01]  /*15c60*/  F2FP.F16.F32.PACK_AB R12, R12, R11 ;  /* 0x0000000b0c0c723e */ /* 0x000fe200000000ff */
[C---:B------:R-:W-:Y:S01]  /*15c70*/  FMUL.FTZ R11, R120.reuse, R128 ;  /* 0x00000080780b7220 */ /* 0x040fe20000410000 */
[----:B------:R-:W-:Y:S01]  /*15c80*/  FMUL.FTZ R130, R120, R130 ;  /* 0x0000008278827220 */ /* 0x000fe20000410000 */
[----:B------:R-:W-:Y:S01]  /*15c90*/  FFMA.FTZ R132, R132, R107, R75 ;  /* 0x0000006b84847223 */ /* 0x000fe2000001004b */
[----:B------:R-:W-:Y:S01]  /*15ca0*/  FFMA.FTZ R125, R141, R98, R66 ;  /* 0x000000628d7d7223 */ /* 0x000fe20000010042 */
[----:B------:R-:W-:Y:S01]  /*15cb0*/  FFMA.FTZ R121, R121, R92, R60 ;  /* 0x0000005c79797223 */ /* 0x000fe2000001003c */
[----:B------:R-:W-:Y:S01]  /*15cc0*/  FFMA.FTZ R126, R126, R93, R61 ;  /* 0x0000005d7e7e7223 */ /* 0x000fe2000001003d */
[----:B0-----:R-:W-:-:S04]  /*15cd0*/  @!P0 IMAD.WIDE R134, R135, 0x4, R116 ;  /* 0x0000000487868825 */ /* 0x001fc800078e0274 */
[----:B------:R-:W-:Y:S01]  /*15ce0*/  FFMA.FTZ R117, R129, R106, R74 ;  /* 0x0000006a81757223 */ /* 0x000fe2000001004a */
[----:B------:R-:W-:Y:S01]  /*15cf0*/  FFMA.FTZ R0, R0, R99, R67 ;  /* 0x0000006300007223 */ /* 0x000fe20000010043 */
[----:B------:R-:W-:Y:S01]  /*15d00*/  FFMA.FTZ R11, R11, R104, R72 ;  /* 0x000000680b0b7223 */ /* 0x000fe20000010048 */
[----:B------:R-:W-:Y:S01]  /*15d10*/  FFMA.FTZ R116, R130, R105, R73 ;  /* 0x0000006982747223 */ /* 0x000fe20000010049 */
[C---:B------:R-:W-:Y:S01]  /*15d20*/  FMUL.FTZ R133, R120.reuse, R133 ;  /* 0x0000008578857220 */ /* 0x040fe20000410000 */
[C---:B------:R-:W-:Y:S01]  /*15d30*/  FMUL.FTZ R136, R120.reuse, R136 ;  /* 0x0000008878887220 */ /* 0x040fe20000410000 */
[C---:B------:R-:W-:Y:S01]  /*15d40*/  FMUL.FTZ R127, R120.reuse, R144 ;  /* 0x00000090787f7220 */ /* 0x040fe20000410000 */
[----:B------:R-:W-:Y:S01]  /*15d50*/  FMUL.FTZ R146, R120, R146 ;  /* 0x0000009278927220 */ /* 0x000fe20000410000 */
[----:B------:R-:W-:Y:S01]  /*15d60*/  F2FP.F16.F32.PACK_AB R117, R132, R117 ;  /* 0x000000758475723e */ /* 0x000fe200000000ff */
[----:B------:R-:W-:Y:S01]  /*15d70*/  FMUL.FTZ R137, R120, R137 ;  /* 0x0000008978897220 */ /* 0x000fe20000410000 */
        /* <DEDUP_REMOVED lines=27> */
[----:B------:R1:W-:Y:S01]  /*15f30*/  @!P0 STG.E desc[UR10][R134.64], R120 ;  /* 0x0000007886008986 */ /* 0x0003e2000c10190a */
[----:B------:R-:W-:Y:S01]  /*15f40*/  F2FP.F16.F32.PACK_AB R127, R146, R127 ;  /* 0x0000007f927f723e */ /* 0x000fe200000000ff */
[----:B------:R-:W-:Y:S01]  /*15f50*/  UIADD3 UR9, UPT, UPT, UR9, UR16, URZ ;  /* 0x0000001009097290 */ /* 0x000fe2000fffe0ff */
[----:B------:R-:W-:Y:S01]  /*15f60*/  F2FP.F16.F32.PACK_AB R124, R11, R124 ;  /* 0x0000007c0b7c723e */ /* 0x000fe200000000ff */
[----:B------:R1:W-:Y:S01]  /*15f70*/  STG.E.128 desc[UR10][R2.64], R12 ;  /* 0x0000000c02007986 */ /* 0x0003e2000c101d0a */
[----:B------:R-:W-:Y:S01]  /*15f80*/  F2FP.F16.F32.PACK_AB R129, R128, R129 ;  /* 0x000000818081723e */ /* 0x000fe200000000ff */
[----:B------:R-:W-:Y:S01]  /*15f90*/  UISETP.GE.AND UP1, UPT, UR9, UR17, UPT ;  /* 0x000000110900728c */ /* 0x000fe2000bf26270 */
[----:B------:R-:W-:Y:S01]  /*15fa0*/  F2FP.F16.F32.PACK_AB R131, R132, R131 ;  /* 0x000000838483723e */ /* 0x000fe200000000ff */
[----:B------:R1:W-:Y:S01]  /*15fb0*/  STG.E.128 desc[UR10][R122.64], R116 ;  /* 0x000000747a007986 */ /* 0x0003e2000c101d0a */
[----:B------:R-:W-:-:S02]  /*15fc0*/  F2FP.F16.F32.PACK_AB R130, R133, R130 ;  /* 0x000000828582723e */ /* 0x000fc400000000ff */
[----:B------:R-:W-:Y:S01]  /*15fd0*/  F2FP.F16.F32.PACK_AB R128, R0, R121 ;  /* 0x000000790080723e */ /* 0x000fe200000000ff */
[----:B------:R1:W-:Y:S04]  /*15fe0*/  STG.E.128 desc[UR10][R138.64], R124 ;  /* 0x0000007c8a007986 */ /* 0x0003e8000c101d0a */
[----:B------:R1:W-:Y:S01]  /*15ff0*/  STG.E.128 desc[UR10][R158.64], R128 ;  /* 0x000000809e007986 */ /* 0x0003e2000c101d0a */
[----:B------:R-:W-:Y:S05]  /*16000*/  BRA.U !UP1, `(.L_x_15356) ;  /* 0xfffffea909ec7547 */ /* 0x000fea000b83ffff */
[----:B------:R-:W-:Y:S05]  /*16010*/  EXIT ;  /* 0x000000000000794d */ /* 0x000fea0003800000 */
.L_x_15357:
        /* <DEDUP_REMOVED lines=14> */
.L_x_27291:


//--------------------- .text._ZN10layer_norm13ln_fwd_kernelINS_13Kernel_traitsIf6__halfS2_S2_fjLj4096ELj1ELj1ELj4ELj16ENS_18Kernel_traits_baseILj4096EfS2_S2_S2_fjLj128EEEEELb1ELb1ELb1ELb0EEEvNS_9FwdParamsE --------------------------
	.section	.text._ZN10layer_norm13ln_fwd_kernelINS_13Kernel_traitsIf6__halfS2_S2_fjLj4096ELj1ELj1ELj4ELj16ENS_18Kernel_traits_baseILj4096EfS2_S2_S2_fjLj128EEEEELb1ELb1ELb1ELb0EEEvNS_9FwdParamsE,"ax",@progbits
	.align	128
        .global         _ZN10layer_norm13ln_fwd_kernelINS_13Kernel_traitsIf6__halfS2_S2_fjLj4096ELj1ELj1ELj4ELj16ENS_18Kernel_traits_baseILj4096EfS2_S2_S2_fjLj128EEEEELb1ELb1ELb1ELb0EEEvNS_9FwdParamsE
        .type           _ZN10layer_norm13ln_fwd_kernelINS_13Kernel_traitsIf6__halfS2_S2_fjLj4096ELj1ELj1ELj4ELj16ENS_18Kernel_traits_baseILj4096EfS2_S2_S2_fjLj128EEEEELb1ELb1ELb1ELb0EEEvNS_9FwdParamsE,@function
        .size           _ZN10layer_norm13ln_fwd_kernelINS_13Kernel_traitsIf6__halfS2_S2_fjLj4096ELj1ELj1ELj4ELj16ENS_18Kernel_traits_baseILj4096EfS2_S2_S2_fjLj128EEEEELb1ELb1ELb1ELb0EEEvNS_9FwdParamsE,(.L_x_27292 - _ZN10layer_norm13ln_fwd_kernelINS_13Kernel_traitsIf6__halfS2_S2_fjLj4096ELj1ELj1ELj4ELj16ENS_18Kernel_traits_baseILj4096EfS2_S2_S2_fjLj128EEEEELb1ELb1ELb1ELb0EEEvNS_9FwdParamsE)
        .other          _ZN10layer_norm13ln_fwd_kernelINS_13Kernel_traitsIf6__halfS2_S2_fjLj4096ELj1ELj1ELj4ELj16ENS_18Kernel_traits_baseILj4096EfS2_S2_S2_fjLj128EEEEELb1ELb1ELb1ELb0EEEvNS_9FwdParamsE,@"STO_CUDA_ENTRY STV_DEFAULT"
_ZN10layer_norm13ln_fwd_kernelINS_13Kernel_traitsIf6__halfS2_S2_fjLj4096ELj1ELj1ELj4ELj16ENS_18Kernel_traits_baseILj4096EfS2_S2_S2_fjLj128EEEEELb1ELb1ELb1ELb0EEEvNS_9FwdParamsE:
.text._ZN10layer_norm13ln_fwd_kernelINS_13Kernel_traitsIf6__halfS2_S2_fjLj4096ELj1ELj1ELj4ELj16ENS_18Kernel_traits_baseILj4096EfS2_S2_S2_fjLj128EEEEELb1ELb1ELb1ELb0EEEvNS_9FwdParamsE:
        /* <DEDUP_REMOVED lines=110> */
.L_x_15359:
        /* <DEDUP_REMOVED lines=55> */
.L_x_15360:
[----:B------:R-:W-:Y:S05]  /*0a50*/  BSYNC.RECONVERGENT B0 ;  /* 0x0000000000007941 */ /* 0x000fea0003800200 */
.L_x_15358:
        /* <DEDUP_REMOVED lines=90> */
.L_x_15777:
        /* <DEDUP_REMOVED lines=31> */
.L_x_15363:
[----:B------:R-:W-:Y:S05]  /*11f0*/  BRA.U !UP0, `(.L_x_15364) ;  /* 0x0000003508a07547 */ /* 0x000fea000b800000 */
[----:B------:R-:W0:Y:S02]  /*1200*/  LDC.64 R4, c[0x0][0x3a0] ;  /* 0x0000e800ff047b82 */ /* 0x000e240000000a00 */
        /* <DEDUP_REMOVED lines=23> */
.L_x_15368:
        /* <DEDUP_REMOVED lines=13> */
.L_x_15370:
[----:B------:R-:W-:Y:S05]  /*1450*/  BSYNC.RECONVERGENT B2 ;  /* 0x0000000000027941 */ /* 0x000fea0003800200 */
.L_x_15369:
        /* <DEDUP_REMOVED lines=60> */
.L_x_15367:
[----:B------:R-:W-:Y:S05]  /*1820*/  BSYNC.RECONVERGENT B1 ;  /* 0x0000000000017941 */ /* 0x000fea0003800200 */
.L_x_15366:
        /* <DEDUP_REMOVED lines=11> */
.L_x_15365:
        /* <DEDUP_REMOVED lines=21> */
.L_x_15374:
        /* <DEDUP_REMOVED lines=13> */
.L_x_15376:
[----:B------:R-:W-:Y:S05]  /*1b00*/  BSYNC.RECONVERGENT B2 ;  /* 0x0000000000027941 */ /* 0x000fea0003800200 */
.L_x_15375:
        /* <DEDUP_REMOVED lines=61> */
.L_x_15373:
[----:B------:R-:W-:Y:S05]  /*1ee0*/  BSYNC.RECONVERGENT B1 ;  /* 0x0000000000017941 */ /* 0x000fea0003800200 */
.L_x_15372:
        /* <DEDUP_REMOVED lines=11> */
.L_x_15371:
        /* <DEDUP_REMOVED lines=21> */
.L_x_15380:
        /* <DEDUP_REMOVED lines=13> */
.L_x_15382:
[----:B------:R-:W-:Y:S05]  /*21c0*/  BSYNC.RECONVERGENT B2 ;  /* 0x0000000000027941 */ /* 0x000fea0003800200 */
.L_x_15381:
        /* <DEDUP_REMOVED lines=61> */
.L_x_15379:
[----:B------:R-:W-:Y:S05]  /*25a0*/  BSYNC.RECONVERGENT B1 ;  /* 0x0000000000017941 */ /* 0x000fea0003800200 */
.L_x_15378:
        /* <DEDUP_REMOVED lines=11> */
.L_x_15377:
        /* <DEDUP_REMOVED lines=21> */
.L_x_15386:
        /* <DEDUP_REMOVED lines=13> */
.L_x_15388:
[----:B------:R-:W-:Y:S05]  /*2880*/  BSYNC.RECONVERGENT B2 ;  /* 0x0000000000027941 */ /* 0x000fea0003800200 */
.L_x_15387:
        /* <DEDUP_REMOVED lines=61> */
.L_x_15385:
[----:B------:R-:W-:Y:S05]  /*2c60*/  BSYNC.RECONVERGENT B1 ;  /* 0x0000000000017941 */ /* 0x000fea0003800200 */
.L_x_15384:
        /* <DEDUP_REMOVED lines=11> */
.L_x_15383:
        /* <DEDUP_REMOVED lines=21> */
.L_x_15392:
        /* <DEDUP_REMOVED lines=13> */
.L_x_15394:
[----:B------:R-:W-:Y:S05]  /*2f40*/  BSYNC.RECONVERGENT B2 ;  /* 0x0000000000027941 */ /* 0x000fea0003800200 */
.L_x_15393:
        /* <DEDUP_REMOVED lines=61> */
.L_x_15391:
[----:B------:R-:W-:Y:S05]  /*3320*/  BSYNC.RECONVERGENT B1 ;  /* 0x0000000000017941 */ /* 0x000fea0003800200 */
.L_x_15390:
[----:B------:R-:W-:Y:S01]  /*3330*/  I2FP.F32.U32 R110, R128 ;  /* 0x00000080006e7245 */ /* 0x000fe20000201000 */
[----:B-----5:R-:W-:Y:S02]  /*3340*/  HADD2.F32 R116, -RZ, R10.H0_H0 ;  /* 0x2000000aff747230 */ /* 0x020fe40000004100 */
[----:B------:R-:W-:-:S03]  /*3350*/  IMAD.MOV.U32 R129, RZ, RZ, 0x2f800000 ;  /* 0x2f800000ff817424 */ /* 0x000fc600078e00ff */
        /* <DEDUP_REMOVED lines=8> */
.L_x_15389:
        /* <DEDUP_REMOVED lines=21> */
.L_x_15398:
        /* <DEDUP_REMOVED lines=13> */
.L_x_15400:
[----:B------:R-:W-:Y:S05]  /*3600*/  BSYNC.RECONVERGENT B2 ;  /* 0x0000000000027941 */ /* 0x000fea0003800200 */
.L_x_15399:
        /* <DEDUP_REMOVED lines=61> */
.L_x_15397:
[----:B------:R-:W-:Y:S05]  /*39e0*/  BSYNC.RECONVERGENT B1 ;  /* 0x0000000000017941 */ /* 0x000fea0003800200 */
.L_x_15396:
        /* <DEDUP_REMOVED lines=10> */
[----:B------:R-:W-:-:S07]  /*3a90*/  FFMA.FTZ R131, R146, R85, R133 ;  /* 0x0000005592837223 */ /* 0x000fce0000010085 */
.L_x_15395:
        /* <DEDUP_REMOVED lines=21> */
.L_x_15404:
        /* <DEDUP_REMOVED lines=13> */
.L_x_15406:
[----:B------:R-:W-:Y:S05]  /*3cc0*/  BSYNC.RECONVERGENT B2 ;  /* 0x0000000000027941 */ /* 0x000fea0003800200 */
.L_x_15405:
        /* <DEDUP_REMOVED lines=61> */
.L_x_15403:
[----:B------:R-:W-:Y:S05]  /*40a0*/  BSYNC.RECONVERGENT B1 ;  /* 0x0000000000017941 */ /* 0x000fea0003800200 */
.L_x_15402:
        /* <DEDUP_REMOVED lines=11> */
.L_x_15401:
        /* <DEDUP_REMOVED lines=21> */
.L_x_15410:
        /* <DEDUP_REMOVED lines=13> */
.L_x_15412:
[----:B------:R-:W-:Y:S05]  /*4380*/  BSYNC.RECONVERGENT B2 ;  /* 0x0000000000027941 */ /* 0x000fea0003800200 */
.L_x_15411:
        /* <DEDUP_REMOVED lines=61> */
.L_x_15409:
[----:B------:R-:W-:Y:S05]  /*4760*/  BSYNC.RECONVERGENT B1 ;  /* 0x0000000000017941 */ /* 0x000fea0003800200 */
.L_x_15408:
        /* <DEDUP_REMOVED lines=11> */
.L_x_15407:
[----:B------:R-:W-:Y:S02]  /*4820*/  F2FP.F16.F32.PACK_AB R150, RZ, R135 ;  /* 0x00000087ff96723e */ /* 0x000fe400000000ff */
[----:B------:R-:W-:Y:S02]  /*4830*/  PRMT R108, R108, 0x5410, R111 ;  /* 0x000054106c6c7816 */ /* 0x000fe4000000006f */
[----:B------:R-:W-:Y:S02]  /*4840*/  PRMT R110, R110, 0x5410, R146 ;  /* 0x000054106e6e7816 */ /* 0x000fe40000000092 */
[----:B------:R-:W-:Y:S02]  /*4850*/  PRMT R109, R109, 0x5410, R140 ;  /* 0x000054106d6d7816 */ /* 0x000fe4000000008c */
[----:B------:R-:W-:Y:S01]  /*4860*/  PRMT R111, R154, 0x5410, R150 ;  /* 0x000054109a6f7816 */ /* 0x000fe20000000096 */
[----:B------:R-:W-:Y:S06]  /*4870*/  BRA `(.L_x_15413) ;  /* 0x0000003000fc7947 */ /* 0x000fec0003800000 */
.L_x_15364:
[----:B------:R-:W-:Y:S02]  /*4880*/  HFMA2 R119, -RZ, RZ, 0, 0 ;  /* 0x00000000ff777431 */ /* 0x000fe400000001ff */
[----:B------:R-:W-:Y:S02]  /*4890*/  IMAD.MOV.U32 R109, RZ, RZ, R116 ;  /* 0x000000ffff6d7224 */ /* 0x000fe400078e0074 */
        /* <DEDUP_REMOVED lines=18> */
.L_x_15417:
        /* <DEDUP_REMOVED lines=13> */
.L_x_15419:
[----:B------:R-:W-:Y:S05]  /*4a90*/  BSYNC.RECONVERGENT B2 ;  /* 0x0000000000027941 */ /* 0x000fea0003800200 */
.L_x_15418:
        /* <DEDUP_REMOVED lines=60> */
.L_x_15416:
[----:B------:R-:W-:Y:S05]  /*4e60*/  BSYNC.RECONVERGENT B1 ;  /* 0x0000000000017941 */ /* 0x000fea0003800200 */
.L_x_15415:
[----:B------:R-:W-:Y:S01]  /*4e70*/  I2FP.F32.U32 R108, R108 ;  /* 0x0000006c006c7245 */ /* 0x000fe20000201000 */
[----:B-----5:R-:W-:Y:S02]  /*4e80*/  HADD2.F32 R110, -RZ, R8.H0_H0 ;  /* 0x20000008ff6e7230 */ /* 0x020fe40000004100 */
[----:B------:R-:W-:-:S03]  /*4e90*/  IMAD.MOV.U32 R111, RZ, RZ, 0x2f800000 ;  /* 0x2f800000ff6f7424 */ /* 0x000fc600078e00ff */
[----:B------:R-:W-:Y:S01]  /*4ea0*/  FMUL.FTZ R110, R110, UR17 ;  /* 0x000000116e6e7c20 */ /* 0x000fe20008410000 */
[----:B------:R-:W-:-:S03]  /*4eb0*/  FFMA.FTZ R108, R108, R111, 1.1641532182693481445e-10 ;  /* 0x2f0000006c6c7423 */ /* 0x000fc6000001006f */
[----:B------:R-:W-:Y:S02]  /*4ec0*/  FMUL.FTZ R110, R110, UR16 ;  /* 0x000000106e6e7c20 */ /* 0x000fe40008410000 */
[----:B------:R-:W-:-:S04]  /*4ed0*/  FSETP.GTU.FTZ.AND P2, PT, R108, UR22, PT ;  /* 0x000000166c007c0b */ /* 0x000fc8000bf5c000 */
[----:B------:R-:W-:Y:S02]  /*4ee0*/  FSEL R119, R110, RZ, !P2 ;  /* 0x000000ff6e777208 */ /* 0x000fe40005000000 */
[----:B------:R-:W-:-:S03]  /*4ef0*/  SEL R121, RZ, 0x1, P2 ;  /* 0x00000001ff797807 */ /* 0x000fc60001000000 */
[----:B------:R-:W-:-:S07]  /*4f00*/  FMUL.FTZ R119, R119, R88 ;  /* 0x0000005877777220 */ /* 0x000fce0000410000 */
.L_x_15414:
[----:B------:R-:W-:Y:S01]  /*4f10*/  F2FP.F16.F32.PACK_AB R108, RZ, R119 ;  /* 0x00000077ff6c723e */ /* 0x000fe200000000ff */
        /* <DEDUP_REMOVED lines=16> */
.L_x_15423:
        /* <DEDUP_REMOVED lines=13> */
.L_x_15425:
[----:B------:R-:W-:Y:S05]  /*50f0*/  BSYNC.RECONVERGENT B2 ;  /* 0x0000000000027941 */ /* 0x000fea0003800200 */
.L_x_15424:
        /* <DEDUP_REMOVED lines=61> */
.L_x_15422:
[----:B------:R-:W-:Y:S05]  /*54d0*/  BSYNC.RECONVERGENT B1 ;  /* 0x0000000000017941 */ /* 0x000fea0003800200 */
.L_x_15421:
[----:B------:R-:W-:Y:S01]  /*54e0*/  HFMA2 R116, -RZ, RZ, 0.1171875, 0 ;  /* 0x2f800000ff747431 */ /* 0x000fe200000001ff */
[----:B------:R-:W-:Y:S01]  /*54f0*/  I2FP.F32.U32 R109, R111 ;  /* 0x0000006f006d7245 */ /* 0x000fe20000201000 */
[----:B-----5:R-:W-:-:S05]  /*5500*/  HADD2.F32 R111, -RZ, R8.H1_H1 ;  /* 0x30000008ff6f7230 */ /* 0x020fca0000004100 */
[----:B------:R-:W-:Y:S01]  /*5510*/  FMUL.FTZ R111, R111, UR17 ;  /* 0x000000116f6f7c20 */ /* 0x000fe20008410000 */
[----:B------:R-:W-:-:S03]  /*5520*/  FFMA.FTZ R109, R109, R116, 1.1641532182693481445e-10 ;  /* 0x2f0000006d6d7423 */ /* 0x000fc60000010074 */
[----:B------:R-:W-:Y:S02]  /*5530*/  FMUL.FTZ R111, R111, UR16 ;  /* 0x000000106f6f7c20 */ /* 0x000fe40008410000 */
[----:B------:R-:W-:-:S04]  /*5540*/  FSETP.GTU.FTZ.AND P2, PT, R109, UR22, PT ;  /* 0x000000166d007c0b */ /* 0x000fc8000bf5c000 */
[----:B------:R-:W-:Y:S02]  /*5550*/  FSEL R116, R111, RZ, !P2 ;  /* 0x000000ff6f747208 */ /* 0x000fe40005000000 */
[----:B------:R-:W-:-:S03]  /*5560*/  SEL R122, RZ, 0x1, P2 ;  /* 0x00000001ff7a7807 */ /* 0x000fc60001000000 */
[----:B------:R-:W-:-:S07]  /*5570*/  FMUL.FTZ R123, R116, R89 ;  /* 0x00000059747b7220 */ /* 0x000fce0000410000 */
.L_x_15420:
[----:B------:R-:W-:Y:S01]  /*5580*/  F2FP.F16.F32.PACK_AB R111, RZ, R123 ;  /* 0x0000007bff6f723e */ /* 0x000fe200000000ff */
        /* <DEDUP_REMOVED lines=16> */
.L_x_15429:
        /* <DEDUP_REMOVED lines=13> */
.L_x_15431:
[----:B------:R-:W-:Y:S05]  /*5760*/  BSYNC.RECONVERGENT B2 ;  /* 0x0000000000027941 */ /* 0x000fea0003800200 */
.L_x_15430:
        /* <DEDUP_REMOVED lines=61> */
.L_x_15428:
[----:B------:R-:W-:Y:S05]  /*5b40*/  BSYNC.RECONVERGENT B1 ;  /* 0x0000000000017941 */ /* 0x000fea0003800200 */
.L_x_15427:
        /* <DEDUP_REMOVED lines=10> */
.L_x_15426:
[----:B------:R-:W-:Y:S01]  /*5bf0*/  HFMA2 R127, -RZ, RZ, 0, 0 ;  /* 0x00000000ff7f7431 */ /* 0x000fe200000001ff */
[----:B------:R-:W-:Y:S01]  /*5c00*/  F2FP.F16.F32.PACK_AB R109, RZ, R125 ;  /* 0x0000007dff6d723e */ /* 0x000fe200000000ff */
        /* <DEDUP_REMOVED lines=15> */
.L_x_15435:
        /* <DEDUP_REMOVED lines=13> */
.L_x_15437:
[----:B------:R-:W-:Y:S05]  /*5dd0*/  BSYNC.RECONVERGENT B2 ;  /* 0x0000000000027941 */ /* 0x000fea0003800200 */
.L_x_15436:
        /* <DEDUP_REMOVED lines=61> */
.L_x_15434:
[----:B------:R-:W-:Y:S05]  /*61b0*/  BSYNC.RECONVERGENT B1 ;  /* 0x0000000000017941 */ /* 0x000fea0003800200 */
.L_x_15433:
[----:B------:R-:W-:Y:S01]  /*61c0*/  I2FP.F32.U32 R116, R126 ;  /* 0x0000007e00747245 */ /* 0x000fe20000201000 */
[----:B-----5:R-:W-:Y:S02]  /*61d0*/  HADD2.F32 R126, -RZ, R9.H1_H1 ;  /* 0x30000009ff7e7230 */ /* 0x020fe40000004100 */
        /* <DEDUP_REMOVED lines=8> */
.L_x_15432:
        /* <DEDUP_REMOVED lines=17> */
.L_x_15441:
        /* <DEDUP_REMOVED lines=13> */
.L_x_15443:
[----:B------:R-:W-:Y:S05]  /*6440*/  BSYNC.RECONVERGENT B2 ;  /* 0x0000000000027941 */ /* 0x000fea0003800200 */
.L_x_15442:
        /* <DEDUP_REMOVED lines=61> */
.L_x_15440:
[----:B------:R-:W-:Y:S05]  /*6820*/  BSYNC.RECONVERGENT B1 ;  /* 0x0000000000017941 */ /* 0x000fea0003800200 */
.L_x_15439:
[----:B------:R-:W-:Y:S01]  /*6830*/  HFMA2 R129, -RZ, RZ, 0.1171875, 0 ;  /* 0x2f800000ff817431 */ /* 0x000fe200000001ff */
[----:B------:R-:W-:Y:S01]  /*6840*/  I2FP.F32.U32 R110, R128 ;  /* 0x00000080006e7245 */ /* 0x000fe20000201000 */
[----:B-----5:R-:W-:-:S05]  /*6850*/  HADD2.F32 R128, -RZ, R10.H0_H0 ;  /* 0x2000000aff807230 */ /* 0x020fca0000004100 */
[----:B------:R-:W-:Y:S01]  /*6860*/  FMUL.FTZ R128, R128, UR17 ;  /* 0x0000001180807c20 */ /* 0x000fe20008410000 */
[----:B------:R-:W-:-:S03]  /*6870*/  FFMA.FTZ R110, R110, R129, 1.1641532182693481445e-10 ;  /* 0x2f0000006e6e7423 */ /* 0x000fc60000010081 */
[----:B------:R-:W-:Y:S02]  /*6880*/  FMUL.FTZ R128, R128, UR16 ;  /* 0x0000001080807c20 */ /* 0x000fe40008410000 */
[----:B------:R-:W-:-:S04]  /*6890*/  FSETP.GTU.FTZ.AND P2, PT, R110, UR22, PT ;  /* 0x000000166e007c0b */ /* 0x000fc8000bf5c000 */
[----:B------:R-:W-:Y:S02]  /*68a0*/  FSEL R129, R128, RZ, !P2 ;  /* 0x000000ff80817208 */ /* 0x000fe40005000000 */
[----:B------:R-:W-:-:S03]  /*68b0*/  SEL R128, RZ, 0x1, P2 ;  /* 0x00000001ff807807 */ /* 0x000fc60001000000 */
[----:B------:R-:W-:-:S07]  /*68c0*/  FMUL.FTZ R129, R129, R84 ;  /* 0x0000005481817220 */ /* 0x000fce0000410000 */
.L_x_15438:
        /* <DEDUP_REMOVED lines=17> */
.L_x_15447:
        /* <DEDUP_REMOVED lines=13> */
.L_x_15449:
[----:B------:R-:W-:Y:S05]  /*6ab0*/  BSYNC.RECONVERGENT B2 ;  /* 0x0000000000027941 */ /* 0x000fea0003800200 */
.L_x_15448:
        /* <DEDUP_REMOVED lines=61> */
.L_x_15446:
[----:B------:R-:W-:Y:S05]  /*6e90*/  BSYNC.RECONVERGENT B1 ;  /* 0x0000000000017941 */ /* 0x000fea0003800200 */
.L_x_15445:
        /* <DEDUP_REMOVED lines=10> */
.L_x_15444:
        /* <DEDUP_REMOVED lines=17> */
.L_x_15453:
        /* <DEDUP_REMOVED lines=13> */
.L_x_15455:
[----:B------:R-:W-:Y:S05]  /*7120*/  BSYNC.RECONVERGENT B2 ;  /* 0x0000000000027941 */ /* 0x000fea0003800200 */
.L_x_15454:
        /* <DEDUP_REMOVED lines=61> */
.L_x_15452:
[----:B------:R-:W-:Y:S05]  /*7500*/  BSYNC.RECONVERGENT B1 ;  /* 0x0000000000017941 */ /* 0x000fea0003800200 */
.L_x_15451:
        /* <DEDUP_REMOVED lines=10> */
.L_x_15450:
        /* <DEDUP_REMOVED lines=17> */
.L_x_15459:
        /* <DEDUP_REMOVED lines=13> */
.L_x_15461:
[----:B------:R-:W-:Y:S05]  /*7790*/  BSYNC.RECONVERGENT B2 ;  /* 0x0000000000027941 */ /* 0x000fea0003800200 */
.L_x_15460:
        /* <DEDUP_REMOVED lines=61> */
.L_x_15458:
[----:B------:R-:W-:Y:S05]  /*7b70*/  BSYNC.RECONVERGENT B1 ;  /* 0x0000000000017941 */ /* 0x000fea0003800200 */
.L_x_15457:
        /* <DEDUP_REMOVED lines=10> */
.L_x_15456:
[----:B------:R-:W-:Y:S02]  /*7c20*/  F2FP.F16.F32.PACK_AB R150, RZ, R135 ;  /* 0x00000087ff96723e */ /* 0x000fe400000000ff */
[----:B------:R-:W-:Y:S02]  /*7c30*/  PRMT R108, R108, 0x5410, R111 ;  /* 0x000054106c6c7816 */ /* 0x000fe4000000006f */
[----:B------:R-:W-:Y:S02]  /*7c40*/  PRMT R110, R110, 0x5410, R146 ;  /* 0x000054106e6e7816 */ /* 0x000fe40000000092 */
[----:B------:R-:W-:Y:S02]  /*7c50*/  PRMT R109, R109, 0x5410, R140 ;  /* 0x000054106d6d7816 */ /* 0x000fe4000000008c */
[----:B------:R-:W-:-:S07]  /*7c60*/  PRMT R111, R152, 0x5410, R150 ;  /* 0x00005410986f7816 */ /* 0x000fce0000000096 */
.L_x_15413:
[----:B------:R-:W0:Y:S01]  /*7c70*/  LDC.64 R184, c[0x0][0x3a8] ;  /* 0x0000ea00ffb87b82 */ /* 0x000e220000000a00 */
[----:B------:R-:W-:Y:S02]  /*7c80*/  IMAD.MOV.U32 R140, RZ, RZ, R144 ;  /* 0x000000ffff8c7224 */ /* 0x000fe400078e0090 */
        /* <DEDUP_REMOVED lines=23> */
.L_x_15462:
[----:B------:R-:W-:Y:S01]  /*7e00*/  IADD3 R138, PT, PT, R138, 0x80, RZ ;  /* 0x000000808a8a7810 */ /* 0x000fe20007ffe0ff */
[----:B------:R-:W-:-:S07]  /*7e10*/  VIADD R0, R0, 0x80 ;  /* 0x0000008000007836 */ /* 0x000fce0000000000 */
.L_x_15362:
[----:B------:R-:W-:Y:S05]  /*7e20*/  BSYNC.RECONVERGENT B0 ;  /* 0x0000000000007941 */ /* 0x000fea0003800200 */
.L_x_15361:
        /* <DEDUP_REMOVED lines=34> */
.L_x_15469:
        /* <DEDUP_REMOVED lines=13> */
.L_x_15471:
[----:B------:R-:W-:Y:S05]  /*8120*/  BSYNC.RECONVERGENT B2 ;  /* 0x0000000000027941 */ /* 0x000fea0003800200 */
.L_x_15470:
        /* <DEDUP_REMOVED lines=60> */
.L_x_15468:
[----:B------:R-:W-:Y:S05]  /*84f0*/  BSYNC.RECONVERGENT B1 ;  /* 0x0000000000017941 */ /* 0x000fea0003800200 */
.L_x_15467:
        /* <DEDUP_REMOVED lines=11> */
.L_x_15466:
        /* <DEDUP_REMOVED lines=21> */
.L_x_15475:
        /* <DEDUP_REMOVED lines=13> */
.L_x_15477:
[----:B------:R-:W-:Y:S05]  /*87d0*/  BSYNC.RECONVERGENT B2 ;  /* 0x0000000000027941 */ /* 0x000fea0003800200 */
.L_x_15476:
        /* <DEDUP_REMOVED lines=61> */
.L_x_15474:
[----:B------:R-:W-:Y:S05]  /*8bb0*/  BSYNC.RECONVERGENT B1 ;  /* 0x0000000000017941 */ /* 0x000fea0003800200 */
.L_x_15473:
[----:B------:R-:W-:Y:S01]  /*8bc0*/  I2FP.F32.U32 R109, R111 ;  /* 0x0000006f006d7245 */ /* 0x000fe20000201000 */
[----:B------:R-:W-:Y:S02]  /*8bd0*/  HADD2.F32 R111, -RZ, R8.H1_H1 ;  /* 0x30000008ff6f7230 */ /* 0x000fe40000004100 */
        /* <DEDUP_REMOVED lines=9> */
.L_x_15472:
        /* <DEDUP_REMOVED lines=21> */
.L_x_15481:
        /* <DEDUP_REMOVED lines=13> */
.L_x_15483:
[----:B------:R-:W-:Y:S05]  /*8e90*/  BSYNC.RECONVERGENT B2 ;  /* 0x0000000000027941 */ /* 0x000fea0003800200 */
.L_x_15482:
        /* <DEDUP_REMOVED lines=61> */
.L_x_15480:
[----:B------:R-:W-:Y:S05]  /*9270*/  BSYNC.RECONVERGENT B1 ;  /* 0x0000000000017941 */ /* 0x000fea0003800200 */
.L_x_15479:
[----:B------:R-:W-:Y:S01]  /*9280*/  HFMA2 R110, -RZ, RZ, 0.1171875, 0 ;  /* 0x2f800000ff6e7431 */ /* 0x000fe200000001ff */
[----:B------:R-:W-:Y:S01]  /*9290*/  I2FP.F32.U32 R109, R109 ;  /* 0x0000006d006d7245 */ /* 0x000fe20000201000 */
[----:B------:R-:W-:-:S05]  /*92a0*/  HADD2.F32 R116, -RZ, R9.H0_H0 ;  /* 0x20000009ff747230 */ /* 0x000fca0000004100 */
        /* <DEDUP_REMOVED lines=8> */
.L_x_15478:
        /* <DEDUP_REMOVED lines=21> */
.L_x_15487:
        /* <DEDUP_REMOVED lines=13> */
.L_x_15489:
[----:B------:R-:W-:Y:S05]  /*9550*/  BSYNC.RECONVERGENT B2 ;  /* 0x0000000000027941 */ /* 0x000fea0003800200 */
.L_x_15488:
        /* <DEDUP_REMOVED lines=61> */
.L_x_15486:
[----:B------:R-:W-:Y:S05]  /*9930*/  BSYNC.RECONVERGENT B1 ;  /* 0x0000000000017941 */ /* 0x000fea0003800200 */
.L_x_15485:
[----:B------:R-:W-:Y:S01]  /*9940*/  I2FP.F32.U32 R126, R126 ;  /* 0x0000007e007e7245 */ /* 0x000fe20000201000 */
[----:B------:R-:W-:Y:S02]  /*9950*/  HADD2.F32 R140, -RZ, R9.H1_H1 ;  /* 0x30000009ff8c7230 */ /* 0x000fe40000004100 */
        /* <DEDUP_REMOVED lines=9> */
.L_x_15484:
        /* <DEDUP_REMOVED lines=21> */
.L_x_15493:
        /* <DEDUP_REMOVED lines=13> */
.L_x_15495:
[----:B------:R-:W-:Y:S05]  /*9c10*/  BSYNC.RECONVERGENT B2 ;  /* 0x0000000000027941 */ /* 0x000fea0003800200 */
.L_x_15494:
        /* <DEDUP_REMOVED lines=61> */
.L_x_15492:
[----:B------:R-:W-:Y:S05]  /*9ff0*/  BSYNC.RECONVERGENT B1 ;  /* 0x0000000000017941 */ /* 0x000fea0003800200 */
.L_x_15491:
        /* <DEDUP_REMOVED lines=11> */
.L_x_15490:
        /* <DEDUP_REMOVED lines=21> */
.L_x_15499:
        /* <DEDUP_REMOVED lines=13> */
.L_x_15501:
[----:B------:R-:W-:Y:S05]  /*a2d0*/  BSYNC.RECONVERGENT B2 ;  /* 0x0000000000027941 */ /* 0x000fea0003800200 */
.L_x_15500:
        /* <DEDUP_REMOVED lines=61> */
.L_x_15498:
[----:B------:R-:W-:Y:S05]  /*a6b0*/  BSYNC.RECONVERGENT B1 ;  /* 0x0000000000017941 */ /* 0x000fea0003800200 */
.L_x_15497:
        /* <DEDUP_REMOVED lines=11> */
.L_x_15496:
        /* <DEDUP_REMOVED lines=21> */
.L_x_15505:
        /* <DEDUP_REMOVED lines=13> */
.L_x_15507:
[----:B------:R-:W-:Y:S05]  /*a990*/  BSYNC.RECONVERGENT B2 ;  /* 0x0000000000027941 */ /* 0x000fea0003800200 */
.L_x_15506:
        /* <DEDUP_REMOVED lines=61> */
.L_x_15504:
[----:B------:R-:W-:Y:S05]  /*ad70*/  BSYNC.RECONVERGENT B1 ;  /* 0x0000000000017941 */ /* 0x000fea0003800200 */
.L_x_15503:
        /* <DEDUP_REMOVED lines=11> */
.L_x_15502:
        /* <DEDUP_REMOVED lines=21> */
.L_x_15511:
        /* <DEDUP_REMOVED lines=13> */
.L_x_15513:
[----:B------:R-:W-:Y:S05]  /*b050*/  BSYNC.RECONVERGENT B2 ;  /* 0x0000000000027941 */ /* 0x000fea0003800200 */
.L_x_15512:
        /* <DEDUP_REMOVED lines=61> */
.L_x_15510:
[----:B------:R-:W-:Y:S05]  /*b430*/  BSYNC.RECONVERGENT B1 ;  /* 0x0000000000017941 */ /* 0x000fea0003800200 */
.L_x_15509:
        /* <DEDUP_REMOVED lines=11> */
.L_x_15508:
[----:B------:R-:W-:Y:S02]  /*b4f0*/  F2FP.F16.F32.PACK_AB R152, RZ, R151 ;  /* 0x00000097ff98723e */ /* 0x000fe400000000ff */
[----:B------:R-:W-:Y:S02]  /*b500*/  PRMT R108, R108, 0x5410, R111 ;  /* 0x000054106c6c7816 */ /* 0x000fe4000000006f */
[----:B------:R-:W-:Y:S02]  /*b510*/  PRMT R110, R110, 0x5410, R146 ;  /* 0x000054106e6e7816 */ /* 0x000fe40000000092 */
[----:B------:R-:W-:Y:S02]  /*b520*/  PRMT R109, R109, 0x5410, R140 ;  /* 0x000054106d6d7816 */ /* 0x000fe4000000008c */
[----:B------:R-:W-:Y:S01]  /*b530*/  PRMT R111, R156, 0x5410, R152 ;  /* 0x000054109c6f7816 */ /* 0x000fe20000000098 */
[----:B------:R-:W-:Y:S06]  /*b540*/  BRA `(.L_x_15514) ;  /* 0x0000003000f87947 */ /* 0x000fec0003800000 */
.L_x_15465:
[----:B------:R-:W-:Y:S01]  /*b550*/  IMAD.MOV.U32 R137, RZ, RZ, RZ ;  /* 0x000000ffff897224 */ /* 0x000fe200078e00ff */
[----:B0-----:R-:W-:Y:S01]  /*b560*/  MOV R109, R116 ;  /* 0x00000074006d7202 */ /* 0x001fe20000000f00 */
        /* <DEDUP_REMOVED lines=18> */
.L_x_15518:
        /* <DEDUP_REMOVED lines=13> */
.L_x_15520:
[----:B------:R-:W-:Y:S05]  /*b760*/  BSYNC.RECONVERGENT B2 ;  /* 0x0000000000027941 */ /* 0x000fea0003800200 */
.L_x_15519:
        /* <DEDUP_REMOVED lines=59> */
.L_x_15517:
[----:B------:R-:W-:Y:S05]  /*bb20*/  BSYNC.RECONVERGENT B1 ;  /* 0x0000000000017941 */ /* 0x000fea0003800200 */
.L_x_15516:
        /* <DEDUP_REMOVED lines=10> */
.L_x_15515:
        /* <DEDUP_REMOVED lines=17> */
.L_x_15524:
        /* <DEDUP_REMOVED lines=13> */
.L_x_15526:
[----:B------:R-:W-:Y:S05]  /*bdb0*/  BSYNC.RECONVERGENT B2 ;  /* 0x0000000000027941 */ /* 0x000fea0003800200 */
.L_x_15525:
        /* <DEDUP_REMOVED lines=61> */
.L_x_15523:
[----:B------:R-:W-:Y:S05]  /*c190*/  BSYNC.RECONVERGENT B1 ;  /* 0x0000000000017941 */ /* 0x000fea0003800200 */
.L_x_15522:
        /* <DEDUP_REMOVED lines=10> */
.L_x_15521:
        /* <DEDUP_REMOVED lines=17> */
.L_x_15530:
        /* <DEDUP_REMOVED lines=13> */
.L_x_15532:
[----:B------:R-:W-:Y:S05]  /*c420*/  BSYNC.RECONVERGENT B2 ;  /* 0x0000000000027941 */ /* 0x000fea0003800200 */
.L_x_15531:
        /* <DEDUP_REMOVED lines=61> */
.L_x_15529:
[----:B------:R-:W-:Y:S05]  /*c800*/  BSYNC.RECONVERGENT B1 ;  /* 0x0000000000017941 */ /* 0x000fea0003800200 */
.L_x_15528:
        /* <DEDUP_REMOVED lines=10> */
.L_x_15527:
        /* <DEDUP_REMOVED lines=17> */
.L_x_15536:
        /* <DEDUP_REMOVED lines=13> */
.L_x_15538:
[----:B------:R-:W-:Y:S05]  /*ca90*/  BSYNC.RECONVERGENT B2 ;  /* 0x0000000000027941 */ /* 0x000fea0003800200 */
.L_x_15537:
        /* <DEDUP_REMOVED lines=61> */
.L_x_15535:
[----:B------:R-:W-:Y:S05]  /*ce70*/  BSYNC.RECONVERGENT B1 ;  /* 0x0000000000017941 */ /* 0x000fea0003800200 */
.L_x_15534:
        /* <DEDUP_REMOVED lines=10> */
.L_x_15533:
        /* <DEDUP_REMOVED lines=17> */
.L_x_15542:
        /* <DEDUP_REMOVED lines=13> */
.L_x_15544:
[----:B------:R-:W-:Y:S05]  /*d100*/  BSYNC.RECONVERGENT B2 ;  /* 0x0000000000027941 */ /* 0x000fea0003800200 */
.L_x_15543:
        /* <DEDUP_REMOVED lines=61> */
.L_x_15541:
[----:B------:R-:W-:Y:S05]  /*d4e0*/  BSYNC.RECONVERGENT B1 ;  /* 0x0000000000017941 */ /* 0x000fea0003800200 */
.L_x_15540:
        /* <DEDUP_REMOVED lines=10> */
.L_x_15539:
        /* <DEDUP_REMOVED lines=17> */
.L_x_15548:
        /* <DEDUP_REMOVED lines=13> */
.L_x_15550:
[----:B------:R-:W-:Y:S05]  /*d770*/  BSYNC.RECONVERGENT B2 ;  /* 0x0000000000027941 */ /* 0x000fea0003800200 */
.L_x_15549:
        /* <DEDUP_REMOVED lines=61> */
.L_x_15547:
[----:B------:R-:W-:Y:S05]  /*db50*/  BSYNC.RECONVERGENT B1 ;  /* 0x0000000000017941 */ /* 0x000fea0003800200 */
.L_x_15546:
        /* <DEDUP_REMOVED lines=10> */
.L_x_15545:
        /* <DEDUP_REMOVED lines=17> */
.L_x_15554:
        /* <DEDUP_REMOVED lines=13> */
.L_x_15556:
[----:B------:R-:W-:Y:S05]  /*dde0*/  BSYNC.RECONVERGENT B2 ;  /* 0x0000000000027941 */ /* 0x000fea0003800200 */
.L_x_15555:
        /* <DEDUP_REMOVED lines=61> */
.L_x_15553:
[----:B------:R-:W-:Y:S05]  /*e1c0*/  BSYNC.RECONVERGENT B1 ;  /* 0x0000000000017941 */ /* 0x000fea0003800200 */
.L_x_15552:
        /* <DEDUP_REMOVED lines=10> */
.L_x_15551:
        /* <DEDUP_REMOVED lines=17> */
.L_x_15560:
        /* <DEDUP_REMOVED lines=13> */
.L_x_15562:
[----:B------:R-:W-:Y:S05]  /*e450*/  BSYNC.RECONVERGENT B2 ;  /* 0x0000000000027941 */ /* 0x000fea0003800200 */
.L_x_15561:
        /* <DEDUP_REMOVED lines=61> */
.L_x_15559:
[----:B------:R-:W-:Y:S05]  /*e830*/  BSYNC.RECONVERGENT B1 ;  /* 0x0000000000017941 */ /* 0x000fea0003800200 */
.L_x_15558:
        /* <DEDUP_REMOVED lines=10> */
.L_x_15557:
[----:B------:R-:W-:Y:S02]  /*e8e0*/  F2FP.F16.F32.PACK_AB R152, RZ, R151 ;  /* 0x00000097ff98723e */ /* 0x000fe400000000ff */
[----:B------:R-:W-:Y:S02]  /*e8f0*/  PRMT R108, R108, 0x5410, R111 ;  /* 0x000054106c6c7816 */ /* 0x000fe4000000006f */
[----:B------:R-:W-:Y:S02]  /*e900*/  PRMT R110, R110, 0x5410, R146 ;  /* 0x000054106e6e7816 */ /* 0x000fe40000000092 */
[----:B------:R-:W-:Y:S02]  /*e910*/  PRMT R109, R109, 0x5410, R140 ;  /* 0x000054106d6d7816 */ /* 0x000fe4000000008c */
[----:B------:R-:W-:-:S07]  /*e920*/  PRMT R111, R154, 0x5410, R152 ;  /* 0x000054109a6f7816 */ /* 0x000fce0000000098 */
.L_x_15514:
        /* <DEDUP_REMOVED lines=25> */
.L_x_15563:
[----:B------:R-:W-:Y:S01]  /*eac0*/  IADD3 R138, PT, PT, R138, 0x80, RZ ;  /* 0x000000808a8a7810 */ /* 0x000fe20007ffe0ff */
[----:B------:R-:W-:-:S07]  /*ead0*/  VIADD R0, R0, 0x80 ;  /* 0x0000008000007836 */ /* 0x000fce0000000000 */
.L_x_15464:
[----:B------:R-:W-:Y:S05]  /*eae0*/  BSYNC.RECONVERGENT B0 ;  /* 0x0000000000007941 */ /* 0x000fea0003800200 */
.L_x_15463:
        /* <DEDUP_REMOVED lines=33> */
.L_x_15570:
        /* <DEDUP_REMOVED lines=13> */
.L_x_15572:
[----:B------:R-:W-:Y:S05]  /*edd0*/  BSYNC.RECONVERGENT B2 ;  /* 0x0000000000027941 */ /* 0x000fea0003800200 */
.L_x_15571:
        /* <DEDUP_REMOVED lines=59> */
.L_x_15569:
[----:B------:R-:W-:Y:S05]  /*f190*/  BSYNC.RECONVERGENT B1 ;  /* 0x0000000000017941 */ /* 0x000fea0003800200 */
.L_x_15568:
[----:B------:R-:W-:Y:S01]  /*f1a0*/  HFMA2 R111, -RZ, RZ, 0.1171875, 0 ;  /* 0x2f800000ff6f7431 */ /* 0x000fe200000001ff */
[----:B------:R-:W-:Y:S01]  /*f1b0*/  I2FP.F32.U32 R108, R108 ;  /* 0x0000006c006c7245 */ /* 0x000fe20000201000 */
[----:B------:R-:W-:-:S05]  /*f1c0*/  HADD2.F32 R110, -RZ, R8.H0_H0 ;  /* 0x20000008ff6e7230 */ /* 0x000fca0000004100 */
        /* <DEDUP_REMOVED lines=8> */
.L_x_15567:
        /* <DEDUP_REMOVED lines=21> */
.L_x_15576:
        /* <DEDUP_REMOVED lines=13> */
.L_x_15578:
[----:B------:R-:W-:Y:S05]  /*f470*/  BSYNC.RECONVERGENT B2 ;  /* 0x0000000000027941 */ /* 0x000fea0003800200 */
.L_x_15577:
        /* <DEDUP_REMOVED lines=61> */
.L_x_15575:
[----:B------:R-:W-:Y:S05]  /*f850*/  BSYNC.RECONVERGENT B1 ;  /* 0x0000000000017941 */ /* 0x000fea0003800200 */
.L_x_15574:
        /* <DEDUP_REMOVED lines=11> */
.L_x_15573:
        /* <DEDUP_REMOVED lines=21> */
.L_x_15582:
        /* <DEDUP_REMOVED lines=13> */
.L_x_15584:
[----:B------:R-:W-:Y:S05]  /*fb30*/  BSYNC.RECONVERGENT B2 ;  /* 0x0000000000027941 */ /* 0x000fea0003800200 */
.L_x_15583:
        /* <DEDUP_REMOVED lines=61> */
.L_x_15581:
[----:B------:R-:W-:Y:S05]  /*ff10*/  BSYNC.RECONVERGENT B1 ;  /* 0x0000000000017941 */ /* 0x000fea0003800200 */
.L_x_15580:
        /* <DEDUP_REMOVED lines=11> */
.L_x_15579:
        /* <DEDUP_REMOVED lines=21> */
.L_x_15588:
        /* <DEDUP_REMOVED lines=13> */
.L_x_15590:
[----:B------:R-:W-:Y:S05]  /*101f0*/  BSYNC.RECONVERGENT B2 ;  /* 0x0000000000027941 */ /* 0x000fea0003800200 */
.L_x_15589:
        /* <DEDUP_REMOVED lines=61> */
.L_x_15587:
[----:B------:R-:W-:Y:S05]  /*105d0*/  BSYNC.RECONVERGENT B1 ;  /* 0x0000000000017941 */ /* 0x000fea0003800200 */
.L_x_15586:
        /* <DEDUP_REMOVED lines=11> */
.L_x_15585:
        /* <DEDUP_REMOVED lines=21> */
.L_x_15594:
        /* <DEDUP_REMOVED lines=13> */
.L_x_15596:
[----:B------:R-:W-:Y:S05]  /*108b0*/  BSYNC.RECONVERGENT B2 ;  /* 0x0000000000027941 */ /* 0x000fea0003800200 */
.L_x_15595:
        /* <DEDUP_REMOVED lines=61> */
.L_x_15593:
[----:B------:R-:W-:Y:S05]  /*10c90*/  BSYNC.RECONVERGENT B1 ;  /* 0x0000000000017941 */ /* 0x000fea0003800200 */
.L_x_15592:
        /* <DEDUP_REMOVED lines=11> */
.L_x_15591:
        /* <DEDUP_REMOVED lines=21> */
.L_x_15600:
        /* <DEDUP_REMOVED lines=13> */
.L_x_15602:
[----:B------:R-:W-:Y:S05]  /*10f70*/  BSYNC.RECONVERGENT B2 ;  /* 0x0000000000027941 */ /* 0x000fea0003800200 */
.L_x_15601:
        /* <DEDUP_REMOVED lines=61> */
.L_x_15599:
[----:B------:R-:W-:Y:S05]  /*11350*/  BSYNC.RECONVERGENT B1 ;  /* 0x0000000000017941 */ /* 0x000fea0003800200 */
.L_x_15598:
        /* <DEDUP_REMOVED lines=11> */
.L_x_15597:
        /* <DEDUP_REMOVED lines=21> */
.L_x_15606:
        /* <DEDUP_REMOVED lines=13> */
.L_x_15608:
[----:B------:R-:W-:Y:S05]  /*11630*/  BSYNC.RECONVERGENT B2 ;  /* 0x0000000000027941 */ /* 0x000fea0003800200 */
.L_x_15607:
        /* <DEDUP_REMOVED lines=61> */
.L_x_15605:
[----:B------:R-:W-:Y:S05]  /*11a10*/  BSYNC.RECONVERGENT B1 ;  /* 0x0000000000017941 */ /* 0x000fea0003800200 */
.L_x_15604:
        /* <DEDUP_REMOVED lines=11> */
.L_x_15603:
        /* <DEDUP_REMOVED lines=21> */
.L_x_15612:
        /* <DEDUP_REMOVED lines=13> */
.L_x_15614:
[----:B------:R-:W-:Y:S05]  /*11cf0*/  BSYNC.RECONVERGENT B2 ;  /* 0x0000000000027941 */ /* 0x000fea0003800200 */
.L_x_15613:
        /* <DEDUP_REMOVED lines=61> */
.L_x_15611:
[----:B------:R-:W-:Y:S05]  /*120d0*/  BSYNC.RECONVERGENT B1 ;  /* 0x0000000000017941 */ /* 0x000fea0003800200 */
.L_x_15610:
        /* <DEDUP_REMOVED lines=11> */
.L_x_15609:
[----:B------:R-:W-:Y:S02]  /*12190*/  F2FP.F16.F32.PACK_AB R152, RZ, R167 ;  /* 0x000000a7ff98723e */ /* 0x000fe400000000ff */
[----:B------:R-:W-:Y:S02]  /*121a0*/  PRMT R108, R108, 0x5410, R111 ;  /* 0x000054106c6c7816 */ /* 0x000fe4000000006f */
[----:B------:R-:W-:Y:S02]  /*121b0*/  PRMT R110, R110, 0x5410, R146 ;  /* 0x000054106e6e7816 */ /* 0x000fe40000000092 */
[----:B------:R-:W-:Y:S02]  /*121c0*/  PRMT R109, R109, 0x5410, R140 ;  /* 0x000054106d6d7816 */ /* 0x000fe4000000008c */
[----:B------:R-:W-:Y:S01]  /*121d0*/  PRMT R111, R158, 0x5410, R152 ;  /* 0x000054109e6f7816 */ /* 0x000fe20000000098 */
[----:B------:R-:W-:Y:S06]  /*121e0*/  BRA `(.L_x_15615) ;  /* 0x0000003000fc7947 */ /* 0x000fec0003800000 */
.L_x_15566:
        /* <DEDUP_REMOVED lines=20> */
.L_x_15619:
        /* <DEDUP_REMOVED lines=13> */
.L_x_15621:
[----:B------:R-:W-:Y:S05]  /*12400*/  BSYNC.RECONVERGENT B2 ;  /* 0x0000000000027941 */ /* 0x000fea0003800200 */
.L_x_15620:
        /* <DEDUP_REMOVED lines=60> */
.L_x_15618:
[----:B------:R-:W-:Y:S05]  /*127d0*/  BSYNC.RECONVERGENT B1 ;  /* 0x0000000000017941 */ /* 0x000fea0003800200 */
.L_x_15617:
        /* <DEDUP_REMOVED lines=10> */
.L_x_15616:
        /* <DEDUP_REMOVED lines=17> */
.L_x_15625:
        /* <DEDUP_REMOVED lines=13> */
.L_x_15627:
[----:B------:R-:W-:Y:S05]  /*12a60*/  BSYNC.RECONVERGENT B2 ;  /* 0x0000000000027941 */ /* 0x000fea0003800200 */
.L_x_15626:
        /* <DEDUP_REMOVED lines=57> */
[----:B------:R-:W-:Y:S02]  /*12e00*/  MOV R120, R158 ;  /* 0x0000009e00787202 */ /* 0x000fe40000000f00 */
[----:B------:R-:W-:Y:S01]  /*12e10*/  LOP3.LUT R112, R110, UR6, R157, 0x96, !PT ;  /* 0x000000066e707c12 */ /* 0x000fe2000f8e969d */
[----:B------:R-:W-:Y:S01]  /*12e20*/  IMAD.MOV.U32 R110, RZ, RZ, RZ ;  /* 0x000000ffff6e7224 */ /* 0x000fe200078e00ff */
[----:B------:R-:W-:-:S07]  /*12e30*/  MOV R144, R156 ;  /* 0x0000009c00907202 */ /* 0x000fce0000000f00 */
.L_x_15624:
[----:B------:R-:W-:Y:S05]  /*12e40*/  BSYNC.RECONVERGENT B1 ;  /* 0x0000000000017941 */ /* 0x000fea0003800200 */
.L_x_15623:
        /* <DEDUP_REMOVED lines=10> */
.L_x_15622:
        /* <DEDUP_REMOVED lines=17> */
.L_x_15631:
        /* <DEDUP_REMOVED lines=13> */
.L_x_15633:
[----:B------:R-:W-:Y:S05]  /*130d0*/  BSYNC.RECONVERGENT B2 ;  /* 0x0000000000027941 */ /* 0x000fea0003800200 */
.L_x_15632:
        /* <DEDUP_REMOVED lines=61> */
.L_x_15630:
[----:B------:R-:W-:Y:S05]  /*134b0*/  BSYNC.RECONVERGENT B1 ;  /* 0x0000000000017941 */ /* 0x000fea0003800200 */
.L_x_15629:
        /* <DEDUP_REMOVED lines=10> */
.L_x_15628:
        /* <DEDUP_REMOVED lines=17> */
.L_x_15637:
        /* <DEDUP_REMOVED lines=13> */
.L_x_15639:
[----:B------:R-:W-:Y:S05]  /*13740*/  BSYNC.RECONVERGENT B2 ;  /* 0x0000000000027941 */ /* 0x000fea0003800200 */
.L_x_15638:
        /* <DEDUP_REMOVED lines=61> */
.L_x_15636:
[----:B------:R-:W-:Y:S05]  /*13b20*/  BSYNC.RECONVERGENT B1 ;  /* 0x0000000000017941 */ /* 0x000fea0003800200 */
.L_x_15635:
        /* <DEDUP_REMOVED lines=10> */
.L_x_15634:
        /* <DEDUP_REMOVED lines=17> */
.L_x_15643:
        /* <DEDUP_REMOVED lines=13> */
.L_x_15645:
[----:B------:R-:W-:Y:S05]  /*13db0*/  BSYNC.RECONVERGENT B2 ;  /* 0x0000000000027941 */ /* 0x000fea0003800200 */
.L_x_15644:
        /* <DEDUP_REMOVED lines=61> */
.L_x_15642:
[----:B------:R-:W-:Y:S05]  /*14190*/  BSYNC.RECONVERGENT B1 ;  /* 0x0000000000017941 */ /* 0x000fea0003800200 */
.L_x_15641:
        /* <DEDUP_REMOVED lines=10> */
.L_x_15640:
        /* <DEDUP_REMOVED lines=17> */
.L_x_15649:
        /* <DEDUP_REMOVED lines=13> */
.L_x_15651:
[----:B------:R-:W-:Y:S05]  /*14420*/  BSYNC.RECONVERGENT B2 ;  /* 0x0000000000027941 */ /* 0x000fea0003800200 */
.L_x_15650:
        /* <DEDUP_REMOVED lines=61> */
.L_x_15648:
[----:B------:R-:W-:Y:S05]  /*14800*/  BSYNC.RECONVERGENT B1 ;  /* 0x0000000000017941 */ /* 0x000fea0003800200 */
.L_x_15647:
        /* <DEDUP_REMOVED lines=10> */
.L_x_15646:
        /* <DEDUP_REMOVED lines=17> */
.L_x_15655:
        /* <DEDUP_REMOVED lines=13> */
.L_x_15657:
[----:B------:R-:W-:Y:S05]  /*14a90*/  BSYNC.RECONVERGENT B2 ;  /* 0x0000000000027941 */ /* 0x000fea0003800200 */
.L_x_15656:
        /* <DEDUP_REMOVED lines=61> */
.L_x_15654:
[----:B------:R-:W-:Y:S05]  /*14e70*/  BSYNC.RECONVERGENT B1 ;  /* 0x0000000000017941 */ /* 0x000fea0003800200 */
.L_x_15653:
        /* <DEDUP_REMOVED lines=10> */
.L_x_15652:
        /* <DEDUP_REMOVED lines=17> */
.L_x_15661:
        /* <DEDUP_REMOVED lines=13> */
.L_x_15663:
[----:B------:R-:W-:Y:S05]  /*15100*/  BSYNC.RECONVERGENT B2 ;  /* 0x0000000000027941 */ /* 0x000fea0003800200 */
.L_x_15662:
        /* <DEDUP_REMOVED lines=61> */
.L_x_15660:
[----:B------:R-:W-:Y:S05]  /*154e0*/  BSYNC.RECONVERGENT B1 ;  /* 0x0000000000017941 */ /* 0x000fea0003800200 */
.L_x_15659:
        /* <DEDUP_REMOVED lines=10> */
.L_x_15658:
[----:B------:R-:W-:Y:S02]  /*15590*/  F2FP.F16.F32.PACK_AB R152, RZ, R167 ;  /* 0x000000a7ff98723e */ /* 0x000fe400000000ff */
[----:B------:R-:W-:Y:S02]  /*155a0*/  PRMT R108, R108, 0x5410, R111 ;  /* 0x000054106c6c7816 */ /* 0x000fe4000000006f */
[----:B------:R-:W-:Y:S02]  /*155b0*/  PRMT R110, R110, 0x5410, R146 ;  /* 0x000054106e6e7816 */ /* 0x000fe40000000092 */
[----:B------:R-:W-:Y:S02]  /*155c0*/  PRMT R109, R109, 0x5410, R140 ;  /* 0x000054106d6d7816 */ /* 0x000fe4000000008c */
[----:B------:R-:W-:-:S07]  /*155d0*/  PRMT R111, R156, 0x5410, R152 ;  /* 0x000054109c6f7816 */ /* 0x000fce0000000098 */
.L_x_15615:
        /* <DEDUP_REMOVED lines=25> */
.L_x_15664:
[----:B------:R-:W-:Y:S01]  /*15770*/  VIADD R138, R138, 0x80 ;  /* 0x000000808a8a7836 */ /* 0x000fe20000000000 */
[----:B------:R-:W-:-:S07]  /*15780*/  IADD3 R0, PT, PT, R0, 0x80, RZ ;  /* 0x0000008000007810 */ /* 0x000fce0007ffe0ff */
.L_x_15565:
[----:B------:R-:W-:Y:S05]  /*15790*/  BSYNC.RECONVERGENT B0 ;  /* 0x0000000000007941 */ /* 0x000fea0003800200 */
.L_x_15564:
        /* <DEDUP_REMOVED lines=33> */
.L_x_15671:
        /* <DEDUP_REMOVED lines=13> */
.L_x_15673:
[----:B------:R-:W-:Y:S05]  /*15a80*/  BSYNC.RECONVERGENT B2 ;  /* 0x0000000000027941 */ /* 0x000fea0003800200 */
.L_x_15672:
        /* <DEDUP_REMOVED lines=59> */
.L_x_15670:
[----:B------:R-:W-:Y:S05]  /*15e40*/  BSYNC.RECONVERGENT B1 ;  /* 0x0000000000017941 */ /* 0x000fea0003800200 */
.L_x_15669:
        /* <DEDUP_REMOVED lines=11> */
.L_x_15668:
        /* <DEDUP_REMOVED lines=21> */
.L_x_15677:
        /* <DEDUP_REMOVED lines=13> */
.L_x_15679:
[----:B------:R-:W-:Y:S05]  /*16120*/  BSYNC.RECONVERGENT B2 ;  /* 0x0000000000027941 */ /* 0x000fea0003800200 */
.L_x_15678:
        /* <DEDUP_REMOVED lines=61> */
.L_x_15676:
[----:B------:R-:W-:Y:S05]  /*16500*/  BSYNC.RECONVERGENT B1 ;  /* 0x0000000000017941 */ /* 0x000fea0003800200 */
.L_x_15675:
[----:B------:R-:W-:Y:S01]  /*16510*/  HFMA2 R122, -RZ, RZ, 0.1171875, 0 ;  /* 0x2f800000ff7a7431 */ /* 0x000fe200000001ff */
[----:B------:R-:W-:Y:S01]  /*16520*/  I2FP.F32.U32 R109, R111 ;  /* 0x0000006f006d7245 */ /* 0x000fe20000201000 */
[----:B------:R-:W-:Y:S02]  /*16530*/  HADD2.F32 R111, -RZ, R8.H1_H1 ;  /* 0x30000008ff6f7230 */ /* 0x000fe40000004100 */
[----:B------:R-:W-:-:S03]  /*16540*/  HADD2.F32 R171, -RZ, R4.H1_H1 ;  /* 0x30000004ffab7230 */ /* 0x000fc60000004100 */
[----:B------:R-:W-:Y:S01]  /*16550*/  FMUL.FTZ R111, R111, UR17 ;  /* 0x000000116f6f7c20 */ /* 0x000fe20008410000 */
[----:B------:R-:W-:-:S03]  /*16560*/  FFMA.FTZ R109, R109, R122, 1.1641532182693481445e-10 ;  /* 0x2f0000006d6d7423 */ /* 0x000fc6000001007a */
[----:B------:R-:W-:Y:S02]  /*16570*/  FMUL.FTZ R111, R111, UR16 ;  /* 0x000000106f6f7c20 */ /* 0x000fe40008410000 */
[----:B------:R-:W-:-:S04]  /*16580*/  FSETP.GTU.FTZ.AND P5, PT, R109, UR22, PT ;  /* 0x000000166d007c0b */ /* 0x000fc8000bfbc000 */
[----:B------:R-:W-:Y:S02]  /*16590*/  FSEL R140, R111, RZ, !P5 ;  /* 0x000000ff6f8c7208 */ /* 0x000fe40006800000 */
[----:B------:R-:W-:-:S03]  /*165a0*/  SEL R122, RZ, 0x1, P5 ;  /* 0x00000001ff7a7807 */ /* 0x000fc60002800000 */
[----:B------:R-:W-:-:S07]  /*165b0*/  FFMA.FTZ R171, R140, R17, R171 ;  /* 0x000000118cab7223 */ /* 0x000fce00000100ab */
.L_x_15674:
        /* <DEDUP_REMOVED lines=21> */
.L_x_15683:
        /* <DEDUP_REMOVED lines=13> */
.L_x_15685:
[----:B------:R-:W-:Y:S05]  /*167e0*/  BSYNC.RECONVERGENT B2 ;  /* 0x0000000000027941 */ /* 0x000fea0003800200 */
.L_x_15684:
        /* <DEDUP_REMOVED lines=61> */
.L_x_15682:
[----:B------:R-:W-:Y:S05]  /*16bc0*/  BSYNC.RECONVERGENT B1 ;  /* 0x0000000000017941 */ /* 0x000fea0003800200 */
.L_x_15681:
[----:B------:R-:W-:Y:S01]  /*16bd0*/  I2FP.F32.U32 R109, R109 ;  /* 0x0000006d006d7245 */ /* 0x000fe20000201000 */
[----:B------:R-:W-:Y:S02]  /*16be0*/  HADD2.F32 R116, -RZ, R9.H0_H0 ;  /* 0x20000009ff747230 */ /* 0x000fe40000004100 */
        /* <DEDUP_REMOVED lines=9> */
.L_x_15680:
        /* <DEDUP_REMOVED lines=21> */
.L_x_15689:
        /* <DEDUP_REMOVED lines=13> */
.L_x_15691:
[----:B------:R-:W-:Y:S05]  /*16ea0*/  BSYNC.RECONVERGENT B2 ;  /* 0x0000000000027941 */ /* 0x000fea0003800200 */
.L_x_15690:
        /* <DEDUP_REMOVED lines=61> */
.L_x_15688:
[----:B------:R-:W-:Y:S05]  /*17280*/  BSYNC.RECONVERGENT B1 ;  /* 0x0000000000017941 */ /* 0x000fea0003800200 */
.L_x_15687:
        /* <DEDUP_REMOVED lines=11> */
.L_x_15686:
        /* <DEDUP_REMOVED lines=21> */
.L_x_15695:
        /* <DEDUP_REMOVED lines=13> */
.L_x_15697:
[----:B------:R-:W-:Y:S05]  /*17560*/  BSYNC.RECONVERGENT B2 ;  /* 0x0000000000027941 */ /* 0x000fea0003800200 */
.L_x_15696:
        /* <DEDUP_REMOVED lines=61> */
.L_x_15694:
[----:B------:R-:W-:Y:S05]  /*17940*/  BSYNC.RECONVERGENT B1 ;  /* 0x0000000000017941 */ /* 0x000fea0003800200 */
.L_x_15693:
        /* <DEDUP_REMOVED lines=11> */
.L_x_15692:
        /* <DEDUP_REMOVED lines=21> */
.L_x_15701:
        /* <DEDUP_REMOVED lines=13> */
.L_x_15703:
[----:B------:R-:W-:Y:S05]  /*17c20*/  BSYNC.RECONVERGENT B2 ;  /* 0x0000000000027941 */ /* 0x000fea0003800200 */
.L_x_15702:
        /* <DEDUP_REMOVED lines=61> */
.L_x_15700:
[----:B------:R-:W-:Y:S05]  /*18000*/  BSYNC.RECONVERGENT B1 ;  /* 0x0000000000017941 */ /* 0x000fea0003800200 */
.L_x_15699:
        /* <DEDUP_REMOVED lines=11> */
.L_x_15698:
        /* <DEDUP_REMOVED lines=21> */
.L_x_15707:
        /* <DEDUP_REMOVED lines=13> */
.L_x_15709:
[----:B------:R-:W-:Y:S05]  /*182e0*/  BSYNC.RECONVERGENT B2 ;  /* 0x0000000000027941 */ /* 0x000fea0003800200 */
.L_x_15708:
        /* <DEDUP_REMOVED lines=61> */
.L_x_15706:
[----:B------:R-:W-:Y:S05]  /*186c0*/  BSYNC.RECONVERGENT B1 ;  /* 0x0000000000017941 */ /* 0x000fea0003800200 */
.L_x_15705:
        /* <DEDUP_REMOVED lines=11> */
.L_x_15704:
        /* <DEDUP_REMOVED lines=21> */
.L_x_15713:
        /* <DEDUP_REMOVED lines=13> */
.L_x_15715:
[----:B------:R-:W-:Y:S05]  /*189a0*/  BSYNC.RECONVERGENT B2 ;  /* 0x0000000000027941 */ /* 0x000fea0003800200 */
.L_x_15714:
        /* <DEDUP_REMOVED lines=61> */
.L_x_15712:
[----:B------:R-:W-:Y:S05]  /*18d80*/  BSYNC.RECONVERGENT B1 ;  /* 0x0000000000017941 */ /* 0x000fea0003800200 */
.L_x_15711:
        /* <DEDUP_REMOVED lines=11> */
.L_x_15710:
[----:B------:R-:W-:Y:S02]  /*18e40*/  F2FP.F16.F32.PACK_AB R146, RZ, R183 ;  /* 0x000000b7ff92723e */ /* 0x000fe400000000ff */
[----:B------:R-:W-:Y:S02]  /*18e50*/  PRMT R108, R108, 0x5410, R111 ;  /* 0x000054106c6c7816 */ /* 0x000fe4000000006f */
[----:B------:R-:W-:Y:S02]  /*18e60*/  PRMT R110, R110, 0x5410, R144 ;  /* 0x000054106e6e7816 */ /* 0x000fe40000000090 */
[----:B------:R-:W-:Y:S02]  /*18e70*/  PRMT R109, R109, 0x5410, R142 ;  /* 0x000054106d6d7816 */ /* 0x000fe4000000008e */
[----:B------:R-:W-:Y:S01]  /*18e80*/  PRMT R111, R156, 0x5410, R146 ;  /* 0x000054109c6f7816 */ /* 0x000fe20000000092 */
[----:B------:R-:W-:Y:S06]  /*18e90*/  BRA `(.L_x_15716) ;  /* 0x0000003400007947 */ /* 0x000fec0003800000 */
.L_x_15667:
        /* <DEDUP_REMOVED lines=20> */
.L_x_15720:
        /* <DEDUP_REMOVED lines=13> */
.L_x_15722:
[----:B------:R-:W-:Y:S05]  /*190b0*/  BSYNC.RECONVERGENT B2 ;  /* 0x0000000000027941 */ /* 0x000fea0003800200 */
.L_x_15721:
        /* <DEDUP_REMOVED lines=60> */
.L_x_15719:
[----:B------:R-:W-:Y:S05]  /*19480*/  BSYNC.RECONVERGENT B1 ;  /* 0x0000000000017941 */ /* 0x000fea0003800200 */
.L_x_15718:
        /* <DEDUP_REMOVED lines=10> */
.L_x_15717:
        /* <DEDUP_REMOVED lines=17> */
.L_x_15726:
        /* <DEDUP_REMOVED lines=13> */
.L_x_15728:
[----:B------:R-:W-:Y:S05]  /*19710*/  BSYNC.RECONVERGENT B2 ;  /* 0x0000000000027941 */ /* 0x000fea0003800200 */
.L_x_15727:
        /* <DEDUP_REMOVED lines=61> */
.L_x_15725:
[----:B------:R-:W-:Y:S05]  /*19af0*/  BSYNC.RECONVERGENT B1 ;  /* 0x0000000000017941 */ /* 0x000fea0003800200 */
.L_x_15724:
        /* <DEDUP_REMOVED lines=10> */
.L_x_15723:
        /* <DEDUP_REMOVED lines=17> */
.L_x_15732:
        /* <DEDUP_REMOVED lines=13> */
.L_x_15734:
[----:B------:R-:W-:Y:S05]  /*19d80*/  BSYNC.RECONVERGENT B2 ;  /* 0x0000000000027941 */ /* 0x000fea0003800200 */
.L_x_15733:
        /* <DEDUP_REMOVED lines=61> */
.L_x_15731:
[----:B------:R-:W-:Y:S05]  /*1a160*/  BSYNC.RECONVERGENT B1 ;  /* 0x0000000000017941 */ /* 0x000fea0003800200 */
.L_x_15730:
        /* <DEDUP_REMOVED lines=10> */
.L_x_15729:
        /* <DEDUP_REMOVED lines=17> */
.L_x_15738:
        /* <DEDUP_REMOVED lines=13> */
.L_x_15740:
[----:B------:R-:W-:Y:S05]  /*1a3f0*/  BSYNC.RECONVERGENT B2 ;  /* 0x0000000000027941 */ /* 0x000fea0003800200 */
.L_x_15739:
        /* <DEDUP_REMOVED lines=61> */
.L_x_15737:
[----:B------:R-:W-:Y:S05]  /*1a7d0*/  BSYNC.RECONVERGENT B1 ;  /* 0x0000000000017941 */ /* 0x000fea0003800200 */
.L_x_15736:
        /* <DEDUP_REMOVED lines=10> */
.L_x_15735:
        /* <DEDUP_REMOVED lines=17> */
.L_x_15744:
        /* <DEDUP_REMOVED lines=13> */
.L_x_15746:
[----:B------:R-:W-:Y:S05]  /*1aa60*/  BSYNC.RECONVERGENT B2 ;  /* 0x0000000000027941 */ /* 0x000fea0003800200 */
.L_x_15745:
        /* <DEDUP_REMOVED lines=61> */
.L_x_15743:
[----:B------:R-:W-:Y:S05]  /*1ae40*/  BSYNC.RECONVERGENT B1 ;  /* 0x0000000000017941 */ /* 0x000fea0003800200 */
.L_x_15742:
        /* <DEDUP_REMOVED lines=10> */
.L_x_15741:
        /* <DEDUP_REMOVED lines=17> */
.L_x_15750:
        /* <DEDUP_REMOVED lines=13> */
.L_x_15752:
[----:B------:R-:W-:Y:S05]  /*1b0d0*/  BSYNC.RECONVERGENT B2 ;  /* 0x0000000000027941 */ /* 0x000fea0003800200 */
.L_x_15751:
        /* <DEDUP_REMOVED lines=61> */
.L_x_15749:
[----:B------:R-:W-:Y:S05]  /*1b4b0*/  BSYNC.RECONVERGENT B1 ;  /* 0x0000000000017941 */ /* 0x000fea0003800200 */
.L_x_15748:
        /* <DEDUP_REMOVED lines=10> */
.L_x_15747:
        /* <DEDUP_REMOVED lines=17> */
.L_x_15756:
        /* <DEDUP_REMOVED lines=13> */
.L_x_15758:
[----:B------:R-:W-:Y:S05]  /*1b740*/  BSYNC.RECONVERGENT B2 ;  /* 0x0000000000027941 */ /* 0x000fea0003800200 */
.L_x_15757:
        /* <DEDUP_REMOVED lines=61> */
.L_x_15755:
[----:B------:R-:W-:Y:S05]  /*1bb20*/  BSYNC.RECONVERGENT B1 ;  /* 0x0000000000017941 */ /* 0x000fea0003800200 */
.L_x_15754:
        /* <DEDUP_REMOVED lines=10> */
.L_x_15753:
        /* <DEDUP_REMOVED lines=17> */
.L_x_15762:
        /* <DEDUP_REMOVED lines=13> */
.L_x_15764:
[----:B------:R-:W-:Y:S05]  /*1bdb0*/  BSYNC.RECONVERGENT B2 ;  /* 0x0000000000027941 */ /* 0x000fea0003800200 */
.L_x_15763:
        /* <DEDUP_REMOVED lines=61> */
.L_x_15761:
[----:B------:R-:W-:Y:S05]  /*1c190*/  BSYNC.RECONVERGENT B1 ;  /* 0x0000000000017941 */ /* 0x000fea0003800200 */
.L_x_15760:
        /* <DEDUP_REMOVED lines=10> */
.L_x_15759:
[----:B------:R-:W-:Y:S02]  /*1c240*/  F2FP.F16.F32.PACK_AB R154, RZ, R183 ;  /* 0x000000b7ff9a723e */ /* 0x000fe400000000ff */
[----:B------:R-:W-:Y:S02]  /*1c250*/  MOV R140, R110 ;  /* 0x0000006e008c7202 */ /* 0x000fe40000000f00 */
[----:B------:R-:W-:Y:S02]  /*1c260*/  PRMT R108, R108, 0x5410, R111 ;  /* 0x000054106c6c7816 */ /* 0x000fe4000000006f */
[----:B------:R-:W-:Y:S02]  /*1c270*/  PRMT R110, R144, 0x5410, R146 ;  /* 0x00005410906e7816 */ /* 0x000fe40000000092 */
[----:B------:R-:W-:Y:S02]  /*1c280*/  PRMT R109, R109, 0x5410, R142 ;  /* 0x000054106d6d7816 */ /* 0x000fe4000000008e */
[----:B------:R-:W-:-:S07]  /*1c290*/  PRMT R111, R152, 0x5410, R154 ;  /* 0x00005410986f7816 */ /* 0x000fce000000009a */
.L_x_15716:
        /* <DEDUP_REMOVED lines=24> */
.L_x_15666:
[----:B------:R-:W-:Y:S05]  /*1c420*/  BSYNC.RECONVERGENT B0 ;  /* 0x0000000000007941 */ /* 0x000fea0003800200 */
.L_x_15665:
        /* <DEDUP_REMOVED lines=135> */
.L_x_15766:
[----:B------:R-:W-:Y:S05]  /*1cca0*/  BSYNC.RECONVERGENT B0 ;  /* 0x0000000000007941 */ /* 0x000fea0003800200 */
.L_x_15765:
        /* <DEDUP_REMOVED lines=12> */
.L_x_15768:
[----:B------:R-:W-:Y:S05]  /*1cd70*/  BSYNC.RECONVERGENT B0 ;  /* 0x0000000000007941 */ /* 0x000fea0003800200 */
.L_x_15767:
        /* <DEDUP_REMOVED lines=94> */
.L_x_15771:
[----:B------:R-:W-:Y:S05]  /*1d360*/  BSYNC.RECONVERGENT B0 ;  /* 0x0000000000007941 */ /* 0x000fea0003800200 */
.L_x_15770:
        /* <DEDUP_REMOVED lines=35> */
.L_x_15773:
[----:B------:R-:W-:Y:S05]  /*1d5a0*/  BSYNC.RECONVERGENT B0 ;  /* 0x0000000000007941 */ /* 0x000fea0003800200 */
.L_x_15772:
        /* <DEDUP_REMOVED lines=34> */
.L_x_15775:
[----:B------:R-:W-:Y:S05]  /*1d7d0*/  BSYNC.RECONVERGENT B0 ;  /* 0x0000000000007941 */ /* 0x000fea0003800200 */
.L_x_15774:
        /* <DEDUP_REMOVED lines=33> */
.L_x_15776:
[----:B------:R-:W-:Y:S05]  /*1d9f0*/  BSYNC.RECONVERGENT B0 ;  /* 0x0000000000007941 */ /* 0x000fea0003800200 */
.L_x_15769:
[----:B------:R-:W-:Y:S02]  /*1da00*/  UIADD3 UR7, UPT, UPT, UR7, UR20, URZ ;  /* 0x0000001407077290 */ /* 0x000fe4000fffe0ff */
[----:B------:R-:W-:Y:S02]  /*1da10*/  UPLOP3.LUT UP1, UPT, UPT, UPT, UP1, 0x40, 0x4 ;  /* 0x000000000004789c */ /* 0x000fe40003f2e810 */
[----:B------:R-:W-:-:S09]  /*1da20*/  UISETP.GE.AND UP0, UPT, UR7, UR21, UPT ;  /* 0x000000150700728c */ /* 0x000fd2000bf06270 */
[----:B------:R-:W-:Y:S05]  /*1da30*/  BRA.U !UP0, `(.L_x_15777) ;  /* 0xfffffe3508707547 */ /* 0x000fea000b83ffff */
[----:B------:R-:W-:Y:S05]  /*1da40*/  EXIT ;  /* 0x000000000000794d */ /* 0x000fea0003800000 */
.L_x_15778:
        /* <DEDUP_REMOVED lines=11> */
.L_x_27292:


//--------------------- .text._ZN10layer_norm13ln_fwd_kernelINS_13Kernel_traitsIf6__halfS2_S2_fjLj4096ELj1ELj1ELj4ELj16ENS_18Kernel_traits_baseILj4096EfS2_S2_S2_fjLj128EEEEELb1ELb1ELb1ELb1EEEvNS_9FwdParamsE --------------------------
	.section	.text._ZN10layer_norm13ln_fwd_kernelINS_13Kernel_traitsIf6__halfS2_S2_fjLj4096ELj1ELj1ELj4ELj16ENS_18Kernel_traits_baseILj4096EfS2_S2_S2_fjLj128EEEEELb1ELb1ELb1ELb1EEEvNS_9FwdParamsE,"ax",@progbits
	.align	128
        .global         _ZN10layer_norm13ln_fwd_kernelINS_13Kernel_traitsIf6__halfS2_S2_fjLj4096ELj1ELj1ELj4ELj16ENS_18Kernel_traits_baseILj4096EfS2_S2_S2_fjLj128EEEEELb1ELb1ELb1ELb1EEEvNS_9FwdParamsE
        .type           _ZN10layer_norm13ln_fwd_kernelINS_13Kernel_traitsIf6__halfS2_S2_fjLj4096ELj1ELj1ELj4ELj16ENS_18Kernel_traits_baseILj4096EfS2_S2_S2_fjLj128EEEEELb1ELb1ELb1ELb1EEEvNS_9FwdParamsE,@function
        .size           _ZN10layer_norm13ln_fwd_kernelINS_13Kernel_traitsIf6__halfS2_S2_fjLj4096ELj1ELj1ELj4ELj16ENS_18Kernel_traits_baseILj4096EfS2_S2_S2_fjLj128EEEEELb1ELb1ELb1ELb1EEEvNS_9FwdParamsE,(.L_x_27293 - _ZN10layer_norm13ln_fwd_kernelINS_13Kernel_traitsIf6__halfS2_S2_fjLj4096ELj1ELj1ELj4ELj16ENS_18Kernel_traits_baseILj4096EfS2_S2_S2_fjLj128EEEEELb1ELb1ELb1ELb1EEEvNS_9FwdParamsE)
        .other          _ZN10layer_norm13ln_fwd_kernelINS_13Kernel_traitsIf6__halfS2_S2_fjLj4096ELj1ELj1ELj4ELj16ENS_18Kernel_traits_baseILj4096EfS2_S2_S2_fjLj128EEEEELb1ELb1ELb1ELb1EEEvNS_9FwdParamsE,@"STO_CUDA_ENTRY STV_DEFAULT"
_ZN10layer_norm13ln_fwd_kernelINS_13Kernel_traitsIf6__halfS2_S2_fjLj4096ELj1ELj1ELj4ELj16ENS_18Kernel_traits_baseILj4096EfS2_S2_S2_fjLj128EEEEELb1ELb1ELb1ELb1EEEvNS_9FwdParamsE:
.text._ZN10layer_norm13ln_fwd_kernelINS_13Kernel_traitsIf6__halfS2_S2_fjLj4096ELj1ELj1ELj4ELj16ENS_18Kernel_traits_baseILj4096EfS2_S2_S2_fjLj128EEEEELb1ELb1ELb1ELb1EEEvNS_9FwdParamsE:
        /* <DEDUP_REMOVED lines=77> */
.L_x_15779:
        /* <DEDUP_REMOVED lines=36> */
.L_x_15780:
        /* <DEDUP_REMOVED lines=75> */
.L_x_16054:
        /* <DEDUP_REMOVED lines=68> */
.L_x_15784:
        /* <DEDUP_REMOVED lines=12> */
.L_x_15785:
        /* <DEDUP_REMOVED lines=43> */
.L_x_15783:
        /* <DEDUP_REMOVED lines=10> */
[----:B------:R-:W-:-:S07]  /*1410*/  FFMA.FTZ R127, R127, R40, R120 ;  /* 0x000000287f7f7223 */ /* 0x000fce0000010078 */
.L_x_15782:
        /* <DEDUP_REMOVED lines=20> */
.L_x_15788:
        /* <DEDUP_REMOVED lines=12> */
.L_x_15789:
        /* <DEDUP_REMOVED lines=43> */
.L_x_15787:
        /* <DEDUP_REMOVED lines=11> */
.L_x_15786:
        /* <DEDUP_REMOVED lines=20> */
.L_x_15792:
        /* <DEDUP_REMOVED lines=12> */
.L_x_15793:
        /* <DEDUP_REMOVED lines=43> */
.L_x_15791:
        /* <DEDUP_REMOVED lines=10> */
[----:B------:R-:W-:-:S07]  /*1ed0*/  FFMA.FTZ R125, R117, R42, R118 ;  /* 0x0000002a757d7223 */ /* 0x000fce0000010076 */
.L_x_15790:
        /* <DEDUP_REMOVED lines=20> */
.L_x_15796:
        /* <DEDUP_REMOVED lines=12> */
.L_x_15797:
        /* <DEDUP_REMOVED lines=41> */
[----:B------:R-:W-:-:S07]  /*2370*/  IMAD.MOV.U32 R118, RZ, RZ, R130 ;  /* 0x000000ffff767224 */ /* 0x000fce00078e0082 */
.L_x_15795:
        /* <DEDUP_REMOVED lines=11> */
.L_x_15794:
        /* <DEDUP_REMOVED lines=20> */
.L_x_15800:
        /* <DEDUP_REMOVED lines=12> */
.L_x_15801:
        /* <DEDUP_REMOVED lines=41> */
.L_x_15799:
        /* <DEDUP_REMOVED lines=11> */
.L_x_15798:
        /* <DEDUP_REMOVED lines=20> */
.L_x_15804:
        /* <DEDUP_REMOVED lines=12> */
.L_x_15805:
        /* <DEDUP_REMOVED lines=43> */
.L_x_15803:
        /* <DEDUP_REMOVED lines=11> */
.L_x_15802:
        /* <DEDUP_REMOVED lines=20> */
.L_x_15808:
        /* <DEDUP_REMOVED lines=12> */
.L_x_15809:
        /* <DEDUP_REMOVED lines=42> */
.L_x_15807:
        /* <DEDUP_REMOVED lines=11> */
.L_x_15806:
        /* <DEDUP_REMOVED lines=20> */
.L_x_15812:
        /* <DEDUP_REMOVED lines=12> */
.L_x_15813:
        /* <DEDUP_REMOVED lines=42> */
.L_x_15811:
        /* <DEDUP_REMOVED lines=11> */
.L_x_15810:
[----:B------:R-:W-:Y:S02]  /*3970*/  F2FP.F16.F32.PACK_AB R130, RZ, R120 ;  /* 0x00000078ff82723e */ /* 0x000fe400000000ff */
[----:B------:R-:W-:Y:S02]  /*3980*/  PRMT R118, R118, 0x5410, R142 ;  /* 0x0000541076767816 */ /* 0x000fe4000000008e */
[----:B------:R-:W-:Y:S02]  /*3990*/  PRMT R117, R117, 0x5410, R129 ;  /* 0x0000541075757816 */ /* 0x000fe40000000081 */
[----:B------:R-:W-:Y:S02]  /*39a0*/  PRMT R116, R128, 0x5410, R116 ;  /* 0x0000541080747816 */ /* 0x000fe40000000074 */
[----:B------:R-:W-:Y:S01]  /*39b0*/  PRMT R119, R119, 0x5410, R130 ;  /* 0x0000541077777816 */ /* 0x000fe20000000082 */
[----:B------:R-:W-:Y:S06]  /*39c0*/  BRA `(.L_x_15814) ;  /* 0x0000002800307947 */ /* 0x000fec0003800000 */
.L_x_15781:
        /* <DEDUP_REMOVED lines=19> */
.L_x_15817:
        /* <DEDUP_REMOVED lines=12> */
.L_x_15818:
        /* <DEDUP_REMOVED lines=43> */
.L_x_15816:
        /* <DEDUP_REMOVED lines=10> */
.L_x_15815:
        /* <DEDUP_REMOVED lines=16> */
.L_x_15821:
        /* <DEDUP_REMOVED lines=12> */
.L_x_15822:
        /* <DEDUP_REMOVED lines=43> */
.L_x_15820:
        /* <DEDUP_REMOVED lines=10> */
.L_x_15819:
        /* <DEDUP_REMOVED lines=16> */
.L_x_15825:
        /* <DEDUP_REMOVED lines=12> */
.L_x_15826:
        /* <DEDUP_REMOVED lines=43> */
.L_x_15824:
        /* <DEDUP_REMOVED lines=10> */
.L_x_15823:
        /* <DEDUP_REMOVED lines=16> */
.L_x_15829:
        /* <DEDUP_REMOVED lines=12> */
.L_x_15830:
        /* <DEDUP_REMOVED lines=42> */
.L_x_15828:
        /* <DEDUP_REMOVED lines=10> */
.L_x_15827:
        /* <DEDUP_REMOVED lines=16> */
.L_x_15833:
        /* <DEDUP_REMOVED lines=12> */
.L_x_15834:
        /* <DEDUP_REMOVED lines=42> */
.L_x_15832:
        /* <DEDUP_REMOVED lines=10> */
.L_x_15831:
        /* <DEDUP_REMOVED lines=16> */
.L_x_15837:
        /* <DEDUP_REMOVED lines=12> */
.L_x_15838:
        /* <DEDUP_REMOVED lines=43> */
.L_x_15836:
        /* <DEDUP_REMOVED lines=10> */
.L_x_15835:
        /* <DEDUP_REMOVED lines=16> */
.L_x_15841:
        /* <DEDUP_REMOVED lines=12> */
.L_x_15842:
        /* <DEDUP_REMOVED lines=42> */
.L_x_15840:
        /* <DEDUP_REMOVED lines=10> */
.L_x_15839:
        /* <DEDUP_REMOVED lines=16> */
.L_x_15845:
        /* <DEDUP_REMOVED lines=12> */
.L_x_15846:
        /* <DEDUP_REMOVED lines=42> */
.L_x_15844:
        /* <DEDUP_REMOVED lines=10> */
.L_x_15843:
[----:B------:R-:W-:Y:S02]  /*6240*/  F2FP.F16.F32.PACK_AB R130, RZ, R120 ;  /* 0x00000078ff82723e */ /* 0x000fe400000000ff */
[----:B------:R-:W-:Y:S02]  /*6250*/  PRMT R118, R118, 0x5410, R142 ;  /* 0x0000541076767816 */ /* 0x000fe4000000008e */
[----:B------:R-:W-:Y:S02]  /*6260*/  PRMT R117, R117, 0x5410, R129 ;  /* 0x0000541075757816 */ /* 0x000fe40000000081 */
[----:B------:R-:W-:Y:S02]  /*6270*/  PRMT R116, R128, 0x5410, R116 ;  /* 0x0000541080747816 */ /* 0x000fe40000000074 */
[----:B------:R-:W-:-:S07]  /*6280*/  PRMT R119, R119, 0x5410, R130 ;  /* 0x0000541077777816 */ /* 0x000fce0000000082 */
.L_x_15814:
        /* <DEDUP_REMOVED lines=30> */
.L_x_15847:
        /* <DEDUP_REMOVED lines=23> */
.L_x_15851:
        /* <DEDUP_REMOVED lines=12> */
.L_x_15852:
        /* <DEDUP_REMOVED lines=41> */
.L_x_15850:
[----:B------:R-:W-:Y:S01]  /*6930*/  I2FP.F32.U32 R8, R8 ;  /* 0x0000000800087245 */ /* 0x000fe20000201000 */
[----:B------:R-:W-:Y:S02]  /*6940*/  HADD2.F32 R118, -RZ, R108.H0_H0 ;  /* 0x2000006cff767230 */ /* 0x000fe40000004100 */
        /* <DEDUP_REMOVED lines=9> */
.L_x_15849:
[----:B------:R-:W-:Y:S01]  /*69e0*/  F2FP.F16.F32.PACK_AB R146, RZ, R142 ;  /* 0x0000008eff92723e */ /* 0x000fe200000000ff */
[----:B------:R-:W-:Y:S01]  /*69f0*/  @!P2 HADD2.F32 R141, -RZ, R112.H1_H1 ;  /* 0x30000070ff8da230 */ /* 0x000fe20000004100 */
[----:B--2---:R-:W-:Y:S01]  /*6a00*/  @!P2 MOV R130, R136 ;  /* 0x000000880082a202 */ /* 0x004fe20000000f00 */
        /* <DEDUP_REMOVED lines=17> */
.L_x_15855:
        /* <DEDUP_REMOVED lines=12> */
.L_x_15856:
        /* <DEDUP_REMOVED lines=41> */
.L_x_15854:
        /* <DEDUP_REMOVED lines=11> */
.L_x_15853:
        /* <DEDUP_REMOVED lines=20> */
.L_x_15859:
        /* <DEDUP_REMOVED lines=12> */
.L_x_15860:
        /* <DEDUP_REMOVED lines=41> */
.L_x_15858:
        /* <DEDUP_REMOVED lines=11> */
.L_x_15857:
        /* <DEDUP_REMOVED lines=20> */
.L_x_15863:
        /* <DEDUP_REMOVED lines=12> */
.L_x_15864:
        /* <DEDUP_REMOVED lines=41> */
.L_x_15862:
        /* <DEDUP_REMOVED lines=11> */
.L_x_15861:
        /* <DEDUP_REMOVED lines=20> */
.L_x_15867:
        /* <DEDUP_REMOVED lines=12> */
.L_x_15868:
        /* <DEDUP_REMOVED lines=42> */
.L_x_15866:
        /* <DEDUP_REMOVED lines=11> */
.L_x_15865:
        /* <DEDUP_REMOVED lines=20> */
.L_x_15871:
        /* <DEDUP_REMOVED lines=12> */
.L_x_15872:
        /* <DEDUP_REMOVED lines=41> */
.L_x_15870:
        /* <DEDUP_REMOVED lines=11> */
.L_x_15869:
        /* <DEDUP_REMOVED lines=20> */
.L_x_15875:
        /* <DEDUP_REMOVED lines=12> */
.L_x_15876:
        /* <DEDUP_REMOVED lines=42> */
.L_x_15874:
[----:B------:R-:W-:Y:S01]  /*88d0*/  HFMA2 R117, -RZ, RZ, 0.1171875, 0 ;  /* 0x2f800000ff757431 */ /* 0x000fe200000001ff */
[----:B------:R-:W-:Y:S01]  /*88e0*/  I2FP.F32.U32 R2, R2 ;  /* 0x0000000200027245 */ /* 0x000fe20000201000 */
[----:B------:R-:W-:Y:S02]  /*88f0*/  HADD2.F32 R118, -RZ, R111.H0_H0 ;  /* 0x2000006fff767230 */ /* 0x000fe40000004100 */
        /* <DEDUP_REMOVED lines=8> */
.L_x_15873:
        /* <DEDUP_REMOVED lines=20> */
.L_x_15879:
        /* <DEDUP_REMOVED lines=12> */
.L_x_15880:
        /* <DEDUP_REMOVED lines=42> */
.L_x_15878:
        /* <DEDUP_REMOVED lines=11> */
.L_x_15877:
[----:B------:R-:W-:Y:S02]  /*8ed0*/  F2FP.F16.F32.PACK_AB R119, RZ, R128 ;  /* 0x00000080ff77723e */ /* 0x000fe400000000ff */
[----:B------:R-:W-:Y:S02]  /*8ee0*/  PRMT R118, R149, 0x5410, R150 ;  /* 0x0000541095767816 */ /* 0x000fe40000000096 */
[----:B------:R-:W-:Y:S02]  /*8ef0*/  PRMT R117, R147, 0x5410, R148 ;  /* 0x0000541093757816 */ /* 0x000fe40000000094 */
[----:B------:R-:W-:Y:S02]  /*8f00*/  PRMT R116, R146, 0x5410, R145 ;  /* 0x0000541092747816 */ /* 0x000fe40000000091 */
[----:B------:R-:W-:Y:S01]  /*8f10*/  PRMT R119, R144, 0x5410, R119 ;  /* 0x0000541090777816 */ /* 0x000fe20000000077 */
[----:B------:R-:W-:Y:S06]  /*8f20*/  BRA `(.L_x_15881) ;  /* 0x0000002800207947 */ /* 0x000fec0003800000 */
.L_x_15848:
[----:B------:R-:W-:Y:S01]  /*8f30*/  IMAD.MOV.U32 R142, RZ, RZ, RZ ;  /* 0x000000ffff8e7224 */ /* 0x000fe200078e00ff */
[----:B01----:R-:W-:Y:S01]  /*8f40*/  MOV R116, R144 ;  /* 0x0000009000747202 */ /* 0x003fe20000000f00 */
        /* <DEDUP_REMOVED lines=17> */
.L_x_15884:
        /* <DEDUP_REMOVED lines=12> */
.L_x_15885:
        /* <DEDUP_REMOVED lines=42> */
.L_x_15883:
        /* <DEDUP_REMOVED lines=10> */
.L_x_15882:
        /* <DEDUP_REMOVED lines=16> */
.L_x_15888:
        /* <DEDUP_REMOVED lines=12> */
.L_x_15889:
        /* <DEDUP_REMOVED lines=42> */
.L_x_15887:
        /* <DEDUP_REMOVED lines=10> */
.L_x_15886:
        /* <DEDUP_REMOVED lines=16> */
.L_x_15892:
        /* <DEDUP_REMOVED lines=12> */
.L_x_15893:
        /* <DEDUP_REMOVED lines=42> */
.L_x_15891:
[----:B------:R-:W-:Y:S01]  /*9dc0*/  I2FP.F32.U32 R6, R6 ;  /* 0x0000000600067245 */ /* 0x000fe20000201000 */
[----:B-----5:R-:W-:Y:S01]  /*9dd0*/  HADD2.F32 R118, -RZ, R109.H0_H0 ;  /* 0x2000006dff767230 */ /* 0x020fe20000004100 */
[----:B------:R-:W-:-:S04]  /*9de0*/  MOV R117, 0x2f800000 ;  /* 0x2f80000000757802 */ /* 0x000fc80000000f00 */
[----:B------:R-:W-:Y:S01]  /*9df0*/  FMUL.FTZ R118, R118, UR17 ;  /* 0x0000001176767c20 */ /* 0x000fe20008410000 */
[----:B------:R-:W-:-:S03]  /*9e00*/  FFMA.FTZ R6, R6, R117, 1.1641532182693481445e-10 ;  /* 0x2f00000006067423 */ /* 0x000fc60000010075 */
[----:B------:R-:W-:Y:S02]  /*9e10*/  FMUL.FTZ R117, R118, UR16 ;  /* 0x0000001076757c20 */ /* 0x000fe40008410000 */
[----:B------:R-:W-:-:S04]  /*9e20*/  FSETP.GTU.FTZ.AND P2, PT, R6, UR23, PT ;  /* 0x0000001706007c0b */ /* 0x000fc8000bf5c000 */
[----:B------:R-:W-:Y:S02]  /*9e30*/  FSEL R117, R117, RZ, !P2 ;  /* 0x000000ff75757208 */ /* 0x000fe40005000000 */
[----:B------:R-:W-:-:S03]  /*9e40*/  SEL R6, RZ, 0x1, P2 ;  /* 0x00000001ff067807 */ /* 0x000fc60001000000 */
[----:B------:R-:W-:-:S07]  /*9e50*/  FMUL.FTZ R140, R117, R34 ;  /* 0x00000022758c7220 */ /* 0x000fce0000410000 */
.L_x_15890:
        /* <DEDUP_REMOVED lines=16> */
.L_x_15896:
[----:B------:R-:W-:-:S04]  /*9f60*/  VIADD R134, R134, 0x1 ;  /* 0x0000000186867836 */ /* 0x000fc80000000000 */
[C---:B--2---:R-:W-:Y:S01]  /*9f70*/  IMAD.WIDE.U32 R128, R134.reuse, -0x2daee0ad, RZ ;  /* 0xd2511f5386807825 */ /* 0x044fe200078e00ff */
        /* <DEDUP_REMOVED lines=10> */
.L_x_15897:
        /* <DEDUP_REMOVED lines=42> */
.L_x_15895:
        /* <DEDUP_REMOVED lines=10> */
.L_x_15894:
        /* <DEDUP_REMOVED lines=16> */
.L_x_15900:
        /* <DEDUP_REMOVED lines=12> */
.L_x_15901:
        /* <DEDUP_REMOVED lines=42> */
.L_x_15899:
        /* <DEDUP_REMOVED lines=10> */
.L_x_15898:
        /* <DEDUP_REMOVED lines=16> */
.L_x_15904:
        /* <DEDUP_REMOVED lines=12> */
.L_x_15905:
        /* <DEDUP_REMOVED lines=42> */
.L_x_15903:
        /* <DEDUP_REMOVED lines=10> */
.L_x_15902:
        /* <DEDUP_REMOVED lines=16> */
.L_x_15908:
        /* <DEDUP_REMOVED lines=12> */
.L_x_15909:
        /* <DEDUP_REMOVED lines=42> */
.L_x_15907:
        /* <DEDUP_REMOVED lines=10> */
.L_x_15906:
        /* <DEDUP_REMOVED lines=16> */
.L_x_15912:
        /* <DEDUP_REMOVED lines=12> */
.L_x_15913:
        /* <DEDUP_REMOVED lines=42> */
.L_x_15911:
        /* <DEDUP_REMOVED lines=10> */
.L_x_15910:
[----:B------:R-:W-:Y:S02]  /*b760*/  F2FP.F16.F32.PACK_AB R119, RZ, R128 ;  /* 0x00000080ff77723e */ /* 0x000fe400000000ff */
[----:B------:R-:W-:Y:S02]  /*b770*/  PRMT R118, R149, 0x5410, R150 ;  /* 0x0000541095767816 */ /* 0x000fe40000000096 */
[----:B------:R-:W-:Y:S02]  /*b780*/  PRMT R117, R148, 0x5410, R147 ;  /* 0x0000541094757816 */ /* 0x000fe40000000093 */
[----:B------:R-:W-:Y:S02]  /*b790*/  PRMT R116, R146, 0x5410, R145 ;  /* 0x0000541092747816 */ /* 0x000fe40000000091 */
[----:B------:R-:W-:-:S07]  /*b7a0*/  PRMT R119, R144, 0x5410, R119 ;  /* 0x0000541090777816 */ /* 0x000fce0000000077 */
.L_x_15881:
[C---:B------:R-:W-:Y:S01]  /*b7b0*/  IADD3 R137, PT, PT, R138.reuse, 0x80, RZ ;  /* 0x000000808a897810 */ /* 0x040fe20007ffe0ff */
        /* <DEDUP_REMOVED lines=10> */
[----:B------:R-:W-:Y:S02]  /*b860*/  LOP3.LUT R116, R0, 0xffff, RZ, 0xc0, !PT ;  /* 0x0000ffff00747812 */ /* 0x000fe400078ec0ff */
[----:B------:R-:W-:Y:S02]  /*b870*/  PRMT R119, R3, 0x7104, RZ ;  /* 0x0000710403777816 */ /* 0x000fe400000000ff */
[----:B------:R-:W-:Y:S02]  /*b880*/  LOP3.LUT R117, R117, 0xff0000, RZ, 0xc0, !PT ;  /* 0x00ff000075757812 */ /* 0x000fe400078ec0ff */
[----:B------:R-:W-:Y:S02]  /*b890*/  LOP3.LUT R144, R5, 0xff, RZ, 0xc0, !PT ;  /* 0x000000ff05907812 */ /* 0x000fe400078ec0ff */
[----:B------:R-:W-:Y:S02]  /*b8a0*/  PRMT R118, R117, 0x4210, R116 ;  /* 0x0000421075767816 */ /* 0x000fe40000000074 */
[----:B------:R-:W0:Y:S01]  /*b8b0*/  LDC.64 R116, c[0x0][0x3b0] ;  /* 0x0000ec00ff747b82 */ /* 0x000e220000000a00 */
[----:B------:R-:W-:Y:S01]  /*b8c0*/  LOP3.LUT R136, R6, 0xff, RZ, 0xc0, !PT ;  /* 0x000000ff06887812 */ /* 0x000fe200078ec0ff */
[----:B------:R-:W-:Y:S01]  /*b8d0*/  IMAD.WIDE.U32 R144, R144, 0x1000000, RZ ;  /* 0x0100000090907825 */ /* 0x000fe200078e00ff */
[----:B------:R-:W-:-:S02]  /*b8e0*/  LOP3.LUT R119, R118, 0xff00, R119, 0xf8, !PT ;  /* 0x0000ff0076777812 */ /* 0x000fc400078ef877 */
[----:B------:R-:W-:Y:S01]  /*b8f0*/  LOP3.LUT R118, R7, 0xff, RZ, 0xc0, !PT ;  /* 0x000000ff07767812 */ /* 0x000fe200078ec0ff */
[----:B------:R-:W-:Y:S01]  /*b900*/  IMAD.WIDE.U32 R136, R136, 0x10000, RZ ;  /* 0x0001000088887825 */ /* 0x000fe200078e00ff */
[----:B------:R-:W-:-:S03]  /*b910*/  LOP3.LUT R153, R119, 0xff, R4, 0xf8, !PT ;  /* 0x000000ff77997812 */ /* 0x000fc600078ef804 */
[----:B------:R-:W-:Y:S01]  /*b920*/  IMAD.WIDE.U32 R118, R118, 0x100, RZ ;  /* 0x0000010076767825 */ /* 0x000fe200078e00ff */
[----:B------:R-:W-:Y:S02]  /*b930*/  LOP3.LUT R153, R137, R153, R145, 0xfe, !PT ;  /* 0x0000009989997212 */ /* 0x000fe400078efe91 */
[----:B------:R-:W-:Y:S02]  /*b940*/  IADD3 R137, PT, PT, R159, 0x80, RZ ;  /* 0x000000809f897810 */ /* 0x000fe40007ffe0ff */
[----:B------:R-:W-:Y:S02]  /*b950*/  LOP3.LUT R145, R118, R144, R136, 0xfe, !PT ;  /* 0x0000009076917212 */ /* 0x000fe400078efe88 */
[----:B------:R-:W-:Y:S02]  /*b960*/  LOP3.LUT R119, R153, R119, RZ, 0xfc, !PT ;  /* 0x0000007799777212 */ /* 0x000fe400078efcff */
[----:B------:R-:W-:Y:S01]  /*b970*/  LOP3.LUT R118, R145, 0xff, R8, 0xf8, !PT ;  /* 0x000000ff91767812 */ /* 0x000fe200078ef808 */
[----:B0-----:R-:W-:-:S05]  /*b980*/  IMAD.WIDE.U32 R116, R137, 0x8, R116 ;  /* 0x0000000889747825 */ /* 0x001fca00078e0074 */
[----:B------:R0:W-:Y:S02]  /*b990*/  STG.E.64 desc[UR12][R116.64], R118 ;  /* 0x0000007674007986 */ /* 0x0001e4000c101b0c */
.L_x_15914:
[----:B-----5:R1:W5:Y:S04]  /*b9a0*/  @P1 LDG.E.128 R108, desc[UR12][R148.64] ;  /* 0x0000000c946c1981 */ /* 0x020368000c1e1d00 */
        /* <DEDUP_REMOVED lines=22> */
.L_x_15918:
        /* <DEDUP_REMOVED lines=12> */
.L_x_15919:
        /* <DEDUP_REMOVED lines=41> */
.L_x_15917:
        /* <DEDUP_REMOVED lines=11> */
.L_x_15916:
[----:B------:R-:W-:Y:S01]  /*bf10*/  F2FP.F16.F32.PACK_AB R154, RZ, R150 ;  /* 0x00000096ff9a723e */ /* 0x000fe200000000ff */
[----:B-1----:R-:W-:Y:S01]  /*bf20*/  @!P2 HADD2.F32 R149, -RZ, R112.H1_H1 ;  /* 0x30000070ff95a230 */ /* 0x002fe20000004100 */
        /* <DEDUP_REMOVED lines=18> */
.L_x_15922:
        /* <DEDUP_REMOVED lines=12> */
.L_x_15923:
        /* <DEDUP_REMOVED lines=41> */
.L_x_15921:
[----:B------:R-:W-:Y:S01]  /*c3a0*/  I2FP.F32.U32 R7, R7 ;  /* 0x0000000700077245 */ /* 0x000fe20000201000 */
[----:B------:R-:W-:Y:S01]  /*c3b0*/  HADD2.F32 R118, -RZ, R108.H1_H1 ;  /* 0x3000006cff767230 */ /* 0x000fe20000004100 */
        /* <DEDUP_REMOVED lines=9> */
.L_x_15920:
        /* <DEDUP_REMOVED lines=20> */
.L_x_15926:
        /* <DEDUP_REMOVED lines=12> */
.L_x_15927:
        /* <DEDUP_REMOVED lines=42> */
.L_x_15925:
        /* <DEDUP_REMOVED lines=11> */
.L_x_15924:
        /* <DEDUP_REMOVED lines=20> */
.L_x_15930:
        /* <DEDUP_REMOVED lines=12> */
.L_x_15931:
        /* <DEDUP_REMOVED lines=42> */
.L_x_15929:
        /* <DEDUP_REMOVED lines=11> */
.L_x_15928:
        /* <DEDUP_REMOVED lines=20> */
.L_x_15934:
        /* <DEDUP_REMOVED lines=12> */
.L_x_15935:
        /* <DEDUP_REMOVED lines=42> */
.L_x_15933:
        /* <DEDUP_REMOVED lines=11> */
.L_x_15932:
        /* <DEDUP_REMOVED lines=20> */
.L_x_15938:
        /* <DEDUP_REMOVED lines=12> */
.L_x_15939:
        /* <DEDUP_REMOVED lines=42> */
.L_x_15937:
[----:B------:R-:W-:Y:S01]  /*d8e0*/  HFMA2 R116, -RZ, RZ, 0.1171875, 0 ;  /* 0x2f800000ff747431 */ /* 0x000fe200000001ff */
[----:B------:R-:W-:Y:S01]  /*d8f0*/  I2FP.F32.U32 R3, R3 ;  /* 0x0000000300037245 */ /* 0x000fe20000201000 */
[----:B------:R-:W-:-:S04]  /*d900*/  HADD2.F32 R145, -RZ, R114.H1_H1 ;  /* 0x30000072ff917230 */ /* 0x000fc80000004100 */
[----:B------:R-:W-:Y:S01]  /*d910*/  FFMA.FTZ R3, R3, R116, 1.1641532182693481445e-10 ;  /* 0x2f00000003037423 */ /* 0x000fe20000010074 */
[----:B------:R-:W-:-:S04]  /*d920*/  HADD2.F32 R116, -RZ, R110.H1_H1 ;  /* 0x3000006eff747230 */ /* 0x000fc80000004100 */
[----:B------:R-:W-:Y:S01]  /*d930*/  FSETP.GTU.FTZ.AND P3, PT, R3, UR23, PT ;  /* 0x0000001703007c0b */ /* 0x000fe2000bf7c000 */
[----:B------:R-:W-:-:S03]  /*d940*/  FMUL.FTZ R116, R116, UR17 ;  /* 0x0000001174747c20 */ /* 0x000fc60008410000 */
[----:B------:R-:W-:Y:S01]  /*d950*/  SEL R3, RZ, 0x1, P3 ;  /* 0x00000001ff037807 */ /* 0x000fe20001800000 */
[----:B------:R-:W-:-:S05]  /*d960*/  FMUL.FTZ R116, R116, UR16 ;  /* 0x0000001074747c20 */ /* 0x000fca0008410000 */
[----:B------:R-:W-:-:S05]  /*d970*/  FSEL R116, R116, RZ, !P3 ;  /* 0x000000ff74747208 */ /* 0x000fca0005800000 */
[----:B------:R-:W-:-:S07]  /*d980*/  FFMA.FTZ R145, R116, R21, R145 ;  /* 0x0000001574917223 */ /* 0x000fce0000010091 */
.L_x_15936:
        /* <DEDUP_REMOVED lines=20> */
.L_x_15942:
        /* <DEDUP_REMOVED lines=12> */
.L_x_15943:
        /* <DEDUP_REMOVED lines=41> */
.L_x_15941:
[----:B------:R-:W-:Y:S01]  /*de20*/  I2FP.F32.U32 R2, R2 ;  /* 0x0000000200027245 */ /* 0x000fe20000201000 */
[----:B------:R-:W-:Y:S02]  /*de30*/  IMAD.MOV.U32 R117, RZ, RZ, 0x2f800000 ;  /* 0x2f800000ff757424 */ /* 0x000fe400078e00ff */
[----:B------:R-:W-:Y:S02]  /*de40*/  HADD2.F32 R144, -RZ, R115.H0_H0 ;  /* 0x20000073ff907230 */ /* 0x000fe40000004100 */
[----:B------:R-:W-:Y:S01]  /*de50*/  FFMA.FTZ R2, R2, R117, 1.1641532182693481445e-10 ;  /* 0x2f00000002027423 */ /* 0x000fe20000010075 */
[----:B------:R-:W-:-:S04]  /*de60*/  HADD2.F32 R117, -RZ, R111.H0_H0 ;  /* 0x2000006fff757230 */ /* 0x000fc80000004100 */
[----:B------:R-:W-:Y:S01]  /*de70*/  FSETP.GTU.FTZ.AND P3, PT, R2, UR23, PT ;  /* 0x0000001702007c0b */ /* 0x000fe2000bf7c000 */
[----:B------:R-:W-:-:S03]  /*de80*/  FMUL.FTZ R117, R117, UR17 ;  /* 0x0000001175757c20 */ /* 0x000fc60008410000 */
[----:B------:R-:W-:Y:S01]  /*de90*/  SEL R2, RZ, 0x1, P3 ;  /* 0x00000001ff027807 */ /* 0x000fe20001800000 */
[----:B------:R-:W-:-:S05]  /*dea0*/  FMUL.FTZ R117, R117, UR16 ;  /* 0x0000001075757c20 */ /* 0x000fca0008410000 */
[----:B------:R-:W-:-:S05]  /*deb0*/  FSEL R117, R117, RZ, !P3 ;  /* 0x000000ff75757208 */ /* 0x000fca0005800000 */
[----:B------:R-:W-:-:S07]  /*dec0*/  FFMA.FTZ R144, R117, R22, R144 ;  /* 0x0000001675907223 */ /* 0x000fce0000010090 */
.L_x_15940:
        /* <DEDUP_REMOVED lines=20> */
.L_x_15946:
        /* <DEDUP_REMOVED lines=12> */
.L_x_15947:
        /* <DEDUP_REMOVED lines=41> */
[----:B------:R-:W-:-:S07]  /*e360*/  MOV R153, R116 ;  /* 0x0000007400997202 */ /* 0x000fce0000000f00 */
.L_x_15945:
[----:B------:R-:W-:Y:S01]  /*e370*/  I2FP.F32.U32 R0, R0 ;  /* 0x0000000000007245 */ /* 0x000fe20000201000 */
[----:B------:R-:W-:Y:S02]  /*e380*/  IMAD.MOV.U32 R117, RZ, RZ, 0x2f800000 ;  /* 0x2f800000ff757424 */ /* 0x000fe400078e00ff */
[----:B------:R-:W-:Y:S02]  /*e390*/  HADD2.F32 R116, -RZ, R111.H1_H1 ;  /* 0x3000006fff747230 */ /* 0x000fe40000004100 */
[----:B------:R-:W-:Y:S01]  /*e3a0*/  FFMA.FTZ R0, R0, R117, 1.1641532182693481445e-10 ;  /* 0x2f00000000007423 */ /* 0x000fe20000010075 */
[----:B------:R-:W-:Y:S02]  /*e3b0*/  HADD2.F32 R143, -RZ, R115.H1_H1 ;  /* 0x30000073ff8f7230 */ /* 0x000fe40000004100 */
[----:B------:R-:W-:Y:S02]  /*e3c0*/  FMUL.FTZ R116, R116, UR17 ;  /* 0x0000001174747c20 */ /* 0x000fe40008410000 */
[----:B------:R-:W-:-:S02]  /*e3d0*/  FSETP.GTU.FTZ.AND P2, PT, R0, UR23, PT ;  /* 0x0000001700007c0b */ /* 0x000fc4000bf5c000 */
[----:B------:R-:W-:-:S05]  /*e3e0*/  FMUL.FTZ R0, R116, UR16 ;  /* 0x0000001074007c20 */ /* 0x000fca0008410000 */
[----:B------:R-:W-:-:S05]  /*e3f0*/  FSEL R0, R0, RZ, !P2 ;  /* 0x000000ff00007208 */ /* 0x000fca0005000000 */
[----:B------:R-:W-:Y:S01]  /*e400*/  FFMA.FTZ R143, R0, R23, R143 ;  /* 0x00000017008f7223 */ /* 0x000fe2000001008f */
[----:B------:R-:W-:-:S07]  /*e410*/  SEL R0, RZ, 0x1, P2 ;  /* 0x00000001ff007807 */ /* 0x000fce0001000000 */
.L_x_15944:
[----:B------:R-:W-:Y:S02]  /*e420*/  F2FP.F16.F32.PACK_AB R119, RZ, R143 ;  /* 0x0000008fff77723e */ /* 0x000fe400000000ff */
[----:B------:R-:W-:Y:S02]  /*e430*/  PRMT R118, R157, 0x5410, R158 ;  /* 0x000054109d767816 */ /* 0x000fe4000000009e */
[----:B------:R-:W-:Y:S02]  /*e440*/  PRMT R117, R155, 0x5410, R156 ;  /* 0x000054109b757816 */ /* 0x000fe4000000009c */
[----:B------:R-:W-:Y:S02]  /*e450*/  PRMT R116, R154, 0x5410, R137 ;  /* 0x000054109a747816 */ /* 0x000fe40000000089 */
[----:B------:R-:W-:Y:S01]  /*e460*/  PRMT R119, R136, 0x5410, R119 ;  /* 0x0000541088777816 */ /* 0x000fe20000000077 */
[----:B------:R-:W-:Y:S06]  /*e470*/  BRA `(.L_x_15948) ;  /* 0x0000002800207947 */ /* 0x000fec0003800000 */
.L_x_15915:
        /* <DEDUP_REMOVED lines=19> */
.L_x_15951:
        /* <DEDUP_REMOVED lines=12> */
.L_x_15952:
        /* <DEDUP_REMOVED lines=42> */
.L_x_15950:
        /* <DEDUP_REMOVED lines=10> */
.L_x_15949:
[----:B------:R-:W-:Y:S01]  /*e9b0*/  F2FP.F16.F32.PACK_AB R154, RZ, R150 ;  /* 0x00000096ff9a723e */ /* 0x000fe200000000ff */
        /* <DEDUP_REMOVED lines=15> */
.L_x_15955:
        /* <DEDUP_REMOVED lines=12> */
.L_x_15956:
        /* <DEDUP_REMOVED lines=42> */
.L_x_15954:
        /* <DEDUP_REMOVED lines=10> */
.L_x_15953:
        /* <DEDUP_REMOVED lines=16> */
.L_x_15959:
        /* <DEDUP_REMOVED lines=12> */
.L_x_15960:
        /* <DEDUP_REMOVED lines=42> */
.L_x_15958:
        /* <DEDUP_REMOVED lines=10> */
.L_x_15957:
        /* <DEDUP_REMOVED lines=16> */
.L_x_15963:
        /* <DEDUP_REMOVED lines=12> */
.L_x_15964:
        /* <DEDUP_REMOVED lines=42> */
.L_x_15962:
        /* <DEDUP_REMOVED lines=10> */
.L_x_15961:
        /* <DEDUP_REMOVED lines=16> */
.L_x_15967:
        /* <DEDUP_REMOVED lines=12> */
.L_x_15968:
        /* <DEDUP_REMOVED lines=42> */
.L_x_15966:
        /* <DEDUP_REMOVED lines=10> */
.L_x_15965:
        /* <DEDUP_REMOVED lines=16> */
.L_x_15971:
        /* <DEDUP_REMOVED lines=12> */
.L_x_15972:
        /* <DEDUP_REMOVED lines=42> */
.L_x_15970:
        /* <DEDUP_REMOVED lines=10> */
.L_x_15969:
        /* <DEDUP_REMOVED lines=16> */
.L_x_15975:
        /* <DEDUP_REMOVED lines=12> */
.L_x_15976:
        /* <DEDUP_REMOVED lines=42> */
.L_x_15974:
        /* <DEDUP_REMOVED lines=10> */
.L_x_15973:
        /* <DEDUP_REMOVED lines=16> */
.L_x_15979:
        /* <DEDUP_REMOVED lines=12> */
.L_x_15980:
        /* <DEDUP_REMOVED lines=42> */
.L_x_15978:
        /* <DEDUP_REMOVED lines=10> */
.L_x_15977:
[----:B------:R-:W-:Y:S02]  /*10cb0*/  F2FP.F16.F32.PACK_AB R119, RZ, R143 ;  /* 0x0000008fff77723e */ /* 0x000fe400000000ff */
[----:B------:R-:W-:Y:S02]  /*10cc0*/  PRMT R118, R157, 0x5410, R158 ;  /* 0x000054109d767816 */ /* 0x000fe4000000009e */
[----:B------:R-:W-:Y:S02]  /*10cd0*/  PRMT R117, R156, 0x5410, R155 ;  /* 0x000054109c757816 */ /* 0x000fe4000000009b */
[----:B------:R-:W-:Y:S02]  /*10ce0*/  PRMT R116, R154, 0x5410, R137 ;  /* 0x000054109a747816 */ /* 0x000fe40000000089 */
[----:B------:R-:W-:-:S07]  /*10cf0*/  PRMT R119, R136, 0x5410, R119 ;  /* 0x0000541088777816 */ /* 0x000fce0000000077 */
.L_x_15948:
        /* <DEDUP_REMOVED lines=18> */
[----:B------:R-:W-:Y:S02]  /*10e20*/  LOP3.LUT R157, R137, R157, R155, 0xfe, !PT ;  /* 0x0000009d899d7212 */ /* 0x000fe400078efe9b */
[----:B------:R-:W-:Y:S02]  /*10e30*/  IADD3 R137, PT, PT, R159, 0x100, RZ ;  /* 0x000001009f897810 */ /* 0x000fe40007ffe0ff */
[----:B------:R-:W-:Y:S02]  /*10e40*/  LOP3.LUT R155, R118, R154, R136, 0xfe, !PT ;  /* 0x0000009a769b7212 */ /* 0x000fe400078efe88 */
[----:B------:R-:W-:Y:S02]  /*10e50*/  LOP3.LUT R119, R157, R119, RZ, 0xfc, !PT ;  /* 0x000000779d777212 */ /* 0x000fe400078efcff */
[----:B------:R-:W-:Y:S01]  /*10e60*/  LOP3.LUT R118, R155, 0xff, R8, 0xf8, !PT ;  /* 0x000000ff9b767812 */ /* 0x000fe200078ef808 */
[----:B0-----:R-:W-:-:S05]  /*10e70*/  IMAD.WIDE.U32 R116, R137, 0x8, R116 ;  /* 0x0000000889747825 */ /* 0x001fca00078e0074 */
[----:B------:R1:W-:Y:S02]  /*10e80*/  STG.E.64 desc[UR12][R116.64], R118 ;  /* 0x0000007674007986 */ /* 0x0003e4000c101b0c */
.L_x_15981:
[----:B01----:R-:W0:Y:S08]  /*10e90*/  @P1 LDC.64 R118, c[0x0][0x390] ;  /* 0x0000e400ff761b82 */ /* 0x003e300000000a00 */
[----:B------:R-:W1:Y:S01]  /*10ea0*/  @P0 LDC.64 R116, c[0x0][0x3a0] ;  /* 0x0000e800ff740b82 */ /* 0x000e620000000a00 */
[----:B------:R-:W-:Y:S01]  /*10eb0*/  IADD3 R138, PT, PT, R138, 0x180, RZ ;  /* 0x000001808a8a7810 */ /* 0x000fe20007ffe0ff */
[----:B------:R-:W-:-:S04]  /*10ec0*/  VIADD R159, R159, 0x180 ;  /* 0x000001809f9f7836 */ /* 0x000fc80000000000 */
        /* <DEDUP_REMOVED lines=25> */
.L_x_15985:
        /* <DEDUP_REMOVED lines=12> */
.L_x_15986:
        /* <DEDUP_REMOVED lines=41> */
.L_x_15984:
[----:B------:R-:W-:Y:S01]  /*113b0*/  I2FP.F32.U32 R8, R8 ;  /* 0x0000000800087245 */ /* 0x000fe20000201000 */
[----:B------:R-:W-:Y:S02]  /*113c0*/  HADD2.F32 R118, -RZ, R108.H0_H0 ;  /* 0x2000006cff767230 */ /* 0x000fe40000004100 */
[----:B------:R-:W-:-:S03]  /*113d0*/  IMAD.MOV.U32 R117, RZ, RZ, 0x2f800000 ;  /* 0x2f800000ff757424 */ /* 0x000fc600078e00ff */
[----:B------:R-:W-:Y:S01]  /*113e0*/  FMUL.FTZ R118, R118, UR17 ;  /* 0x0000001176767c20 */ /* 0x000fe20008410000 */
[----:B------:R-:W-:-:S03]  /*113f0*/  FFMA.FTZ R8, R8, R117, 1.1641532182693481445e-10 ;  /* 0x2f00000008087423 */ /* 0x000fc60000010075 */
[----:B------:R-:W-:Y:S02]  /*11400*/  FMUL.FTZ R118, R118, UR16 ;  /* 0x0000001076767c20 */ /* 0x000fe40008410000 */
[----:B------:R-:W-:-:S04]  /*11410*/  FSETP.GTU.FTZ.AND P2, PT, R8, UR23, PT ;  /* 0x0000001708007c0b */ /* 0x000fc8000bf5c000 */
[----:B------:R-:W-:Y:S01]  /*11420*/  FSEL R155, R118, RZ, !P2 ;  /* 0x000000ff769b7208 */ /* 0x000fe20005000000 */
[----:B------:R-:W-:Y:S01]  /*11430*/  HADD2.F32 R118, -RZ, R112.H0_H0 ;  /* 0x20000070ff767230 */ /* 0x000fe20000004100 */
[----:B------:R-:W-:-:S04]  /*11440*/  SEL R8, RZ, 0x1, P2 ;  /* 0x00000001ff087807 */ /* 0x000fc80001000000 */
[----:B------:R-:W-:-:S07]  /*11450*/  FFMA.FTZ R155, R155, R16, R118 ;  /* 0x000000109b9b7223 */ /* 0x000fce0000010076 */
.L_x_15983:
        /* <DEDUP_REMOVED lines=20> */
.L_x_15989:
        /* <DEDUP_REMOVED lines=12> */
.L_x_15990:
        /* <DEDUP_REMOVED lines=41> */
[----:B------:R-:W-:-:S07]  /*118f0*/  MOV R151, R116 ;  /* 0x0000007400977202 */ /* 0x000fce0000000f00 */
.L_x_15988:
[----:B------:R-:W-:Y:S01]  /*11900*/  I2FP.F32.U32 R7, R7 ;  /* 0x0000000700077245 */ /* 0x000fe20000201000 */
[----:B------:R-:W-:-:S04]  /*11910*/  IMAD.MOV.U32 R116, RZ, RZ, 0x2f800000 ;  /* 0x2f800000ff747424 */ /* 0x000fc800078e00ff */
        /* <DEDUP_REMOVED lines=9> */
.L_x_15987:
        /* <DEDUP_REMOVED lines=20> */
.L_x_15993:
        /* <DEDUP_REMOVED lines=12> */
.L_x_15994:
        /* <DEDUP_REMOVED lines=42> */
.L_x_15992:
        /* <DEDUP_REMOVED lines=11> */
.L_x_15991:
        /* <DEDUP_REMOVED lines=20> */
.L_x_15997:
        /* <DEDUP_REMOVED lines=12> */
.L_x_15998:
        /* <DEDUP_REMOVED lines=42> */
.L_x_15996:
[----:B------:R-:W-:Y:S01]  /*123a0*/  I2FP.F32.U32 R5, R5 ;  /* 0x0000000500057245 */ /* 0x000fe20000201000 */
[----:B------:R-:W-:Y:S02]  /*123b0*/  HADD2.F32 R117, -RZ, R109.H1_H1 ;  /* 0x3000006dff757230 */ /* 0x000fe40000004100 */
[----:B------:R-:W-:-:S03]  /*123c0*/  IMAD.MOV.U32 R118, RZ, RZ, 0x2f800000 ;  /* 0x2f800000ff767424 */ /* 0x000fc600078e00ff */
[----:B------:R-:W-:Y:S01]  /*123d0*/  FMUL.FTZ R117, R117, UR17 ;  /* 0x0000001175757c20 */ /* 0x000fe20008410000 */
[----:B------:R-:W-:-:S03]  /*123e0*/  FFMA.FTZ R5, R5, R118, 1.1641532182693481445e-10 ;  /* 0x2f00000005057423 */ /* 0x000fc60000010076 */
[----:B------:R-:W-:Y:S02]  /*123f0*/  FMUL.FTZ R117, R117, UR16 ;  /* 0x0000001075757c20 */ /* 0x000fe40008410000 */
[----:B------:R-:W-:Y:S01]  /*12400*/  FSETP.GTU.FTZ.AND P2, PT, R5, UR23, PT ;  /* 0x0000001705007c0b */ /* 0x000fe2000bf5c000 */
[----:B------:R-:W-:-:S03]  /*12410*/  HADD2.F32 R5, -RZ, R113.H1_H1 ;  /* 0x30000071ff057230 */ /* 0x000fc60000004100 */
[----:B------:R-:W-:-:S05]  /*12420*/  FSEL R152, R117, RZ, !P2 ;  /* 0x000000ff75987208 */ /* 0x000fca0005000000 */
[----:B------:R-:W-:Y:S01]  /*12430*/  FFMA.FTZ R152, R152, R19, R5 ;  /* 0x0000001398987223 */ /* 0x000fe20000010005 */
[----:B------:R-:W-:-:S07]  /*12440*/  SEL R5, RZ, 0x1, P2 ;  /* 0x00000001ff057807 */ /* 0x000fce0001000000 */
.L_x_15995:
        /* <DEDUP_REMOVED lines=20> */
.L_x_16001:
        /* <DEDUP_REMOVED lines=12> */
.L_x_16002:
        /* <DEDUP_REMOVED lines=42> */
.L_x_16000:
        /* <DEDUP_REMOVED lines=8> */
[----:B------:R-:W-:-:S05]  /*12970*/  FSEL R157, R118, RZ, !P2 ;  /* 0x000000ff769d7208 */ /* 0x000fca0005000000 */
[----:B------:R-:W-:Y:S01]  /*12980*/  FFMA.FTZ R157, R157, R12, R4 ;  /* 0x0000000c9d9d7223 */ /* 0x000fe20000010004 */
[----:B------:R-:W-:-:S07]  /*12990*/  SEL R4, RZ, 0x1, P2 ;  /* 0x00000001ff047807 */ /* 0x000fce0001000000 */
.L_x_15999:
        /* <DEDUP_REMOVED lines=20> */
.L_x_16005:
        /* <DEDUP_REMOVED lines=12> */
.L_x_16006:
        /* <DEDUP_REMOVED lines=42> */
.L_x_16004:
        /* <DEDUP_REMOVED lines=11> */
.L_x_16003:
        /* <DEDUP_REMOVED lines=20> */
.L_x_16009:
        /* <DEDUP_REMOVED lines=12> */
.L_x_16010:
        /* <DEDUP_REMOVED lines=41> */
.L_x_16008:
[----:B------:R-:W-:Y:S01]  /*13380*/  I2FP.F32.U32 R2, R2 ;  /* 0x0000000200027245 */ /* 0x000fe20000201000 */
[----:B------:R-:W-:Y:S01]  /*13390*/  HADD2.F32 R156, -RZ, R115.H0_H0 ;  /* 0x20000073ff9c7230 */ /* 0x000fe20000004100 */
[----:B------:R-:W-:-:S05]  /*133a0*/  MOV R119, 0x2f800000 ;  /* 0x2f80000000777802 */ /* 0x000fca0000000f00 */
        /* <DEDUP_REMOVED lines=8> */
.L_x_16007:
        /* <DEDUP_REMOVED lines=20> */
.L_x_16013:
        /* <DEDUP_REMOVED lines=12> */
.L_x_16014:
        /* <DEDUP_REMOVED lines=41> */
.L_x_16012:
[----:B------:R-:W-:Y:S01]  /*138c0*/  I2FP.F32.U32 R0, R0 ;  /* 0x0000000000007245 */ /* 0x000fe20000201000 */
[----:B------:R-:W-:-:S04]  /*138d0*/  IMAD.MOV.U32 R151, RZ, RZ, 0x2f800000 ;  /* 0x2f800000ff977424 */ /* 0x000fc800078e00ff */
[----:B------:R-:W-:Y:S01]  /*138e0*/  FFMA.FTZ R0, R0, R151, 1.1641532182693481445e-10 ;  /* 0x2f00000000007423 */ /* 0x000fe20000010097 */
[----:B------:R-:W-:-:S04]  /*138f0*/  HADD2.F32 R151, -RZ, R115.H1_H1 ;  /* 0x30000073ff977230 */ /* 0x000fc80000004100 */
[----:B------:R-:W-:Y:S01]  /*13900*/  FSETP.GTU.FTZ.AND P0, PT, R0, UR23, PT ;  /* 0x0000001700007c0b */ /* 0x000fe2000bf1c000 */
[----:B------:R-:W-:-:S05]  /*13910*/  HADD2.F32 R0, -RZ, R111.H1_H1 ;  /* 0x3000006fff007230 */ /* 0x000fca0000004100 */
[----:B------:R-:W-:-:S04]  /*13920*/  FMUL.FTZ R0, R0, UR17 ;  /* 0x0000001100007c20 */ /* 0x000fc80008410000 */
[----:B------:R-:W-:-:S05]  /*13930*/  FMUL.FTZ R0, R0, UR16 ;  /* 0x0000001000007c20 */ /* 0x000fca0008410000 */
[----:B------:R-:W-:-:S05]  /*13940*/  FSEL R0, R0, RZ, !P0 ;  /* 0x000000ff00007208 */ /* 0x000fca0004000000 */
[----:B------:R-:W-:Y:S01]  /*13950*/  FFMA.FTZ R151, R0, R15, R151 ;  /* 0x0000000f00977223 */ /* 0x000fe20000010097 */
[----:B------:R-:W-:-:S07]  /*13960*/  SEL R0, RZ, 0x1, P0 ;  /* 0x00000001ff007807 */ /* 0x000fce0000000000 */
.L_x_16011:
[----:B------:R-:W-:Y:S02]  /*13970*/  F2FP.F16.F32.PACK_AB R160, RZ, R151 ;  /* 0x00000097ffa0723e */ /* 0x000fe400000000ff */
[----:B------:R-:W-:Y:S02]  /*13980*/  PRMT R118, R118, 0x5410, R163 ;  /* 0x0000541076767816 */ /* 0x000fe400000000a3 */
[----:B------:R-:W-:Y:S02]  /*13990*/  PRMT R117, R162, 0x5410, R117 ;  /* 0x00005410a2757816 */ /* 0x000fe40000000075 */
[----:B------:R-:W-:Y:S02]  /*139a0*/  PRMT R116, R161, 0x5410, R116 ;  /* 0x00005410a1747816 */ /* 0x000fe40000000074 */
[----:B------:R-:W-:Y:S01]  /*139b0*/  PRMT R119, R119, 0x5410, R160 ;  /* 0x0000541077777816 */ /* 0x000fe200000000a0 */
[----:B------:R-:W-:Y:S06]  /*139c0*/  BRA `(.L_x_16015) ;  /* 0x00000028001c7947 */ /* 0x000fec0003800000 */
.L_x_15982:
        /* <DEDUP_REMOVED lines=19> */
.L_x_16018:
        /* <DEDUP_REMOVED lines=12> */
.L_x_16019:
        /* <DEDUP_REMOVED lines=41> */
.L_x_16017:
        /* <DEDUP_REMOVED lines=10> */
.L_x_16016:
        /* <DEDUP_REMOVED lines=16> */
.L_x_16022:
        /* <DEDUP_REMOVED lines=12> */
.L_x_16023:
        /* <DEDUP_REMOVED lines=42> */
.L_x_16021:
[----:B------:R-:W-:Y:S02]  /*14350*/  I2FP.F32.U32 R7, R7 ;  /* 0x0000000700077245 */ /* 0x000fe40000201000 */
[----:B------:R-:W-:-:S05]  /*14360*/  MOV R116, 0x2f800000 ;  /* 0x2f80000000747802 */ /* 0x000fca0000000f00 */
[----:B------:R-:W-:Y:S01]  /*14370*/  FFMA.FTZ R7, R7, R116, 1.1641532182693481445e-10 ;  /* 0x2f00000007077423 */ /* 0x000fe20000010074 */
[----:B-----5:R-:W-:-:S04]  /*14380*/  HADD2.F32 R116, -RZ, R108.H1_H1 ;  /* 0x3000006cff747230 */ /* 0x020fc80000004100 */
[----:B------:R-:W-:Y:S01]  /*14390*/  FSETP.GTU.FTZ.AND P0, PT, R7, UR23, PT ;  /* 0x0000001707007c0b */ /* 0x000fe2000bf1c000 */
[----:B------:R-:W-:-:S03]  /*143a0*/  FMUL.FTZ R116, R116, UR17 ;  /* 0x0000001174747c20 */ /* 0x000fc60008410000 */
[----:B------:R-:W-:Y:S01]  /*143b0*/  SEL R7, RZ, 0x1, P0 ;  /* 0x00000001ff077807 */ /* 0x000fe20000000000 */
[----:B------:R-:W-:-:S05]  /*143c0*/  FMUL.FTZ R116, R116, UR16 ;  /* 0x0000001074747c20 */ /* 0x000fca0008410000 */
[----:B------:R-:W-:-:S05]  /*143d0*/  FSEL R158, R116, RZ, !P0 ;  /* 0x000000ff749e7208 */ /* 0x000fca0004000000 */
[----:B------:R-:W-:-:S07]  /*143e0*/  FMUL.FTZ R158, R158, R17 ;  /* 0x000000119e9e7220 */ /* 0x000fce0000410000 */
.L_x_16020:
        /* <DEDUP_REMOVED lines=16> */
.L_x_16026:
        /* <DEDUP_REMOVED lines=12> */
.L_x_16027:
        /* <DEDUP_REMOVED lines=42> */
.L_x_16025:
[----:B------:R-:W-:Y:S01]  /*14850*/  I2FP.F32.U32 R6, R6 ;  /* 0x0000000600067245 */ /* 0x000fe20000201000 */
[----:B------:R-:W-:-:S04]  /*14860*/  IMAD.MOV.U32 R117, RZ, RZ, 0x2f800000 ;  /* 0x2f800000ff757424 */ /* 0x000fc800078e00ff */
[----:B------:R-:W-:Y:S01]  /*14870*/  FFMA.FTZ R6, R6, R117, 1.1641532182693481445e-10 ;  /* 0x2f00000006067423 */ /* 0x000fe20000010075 */
[----:B-----5:R-:W-:-:S04]  /*14880*/  HADD2.F32 R117, -RZ, R109.H0_H0 ;  /* 0x2000006dff757230 */ /* 0x020fc80000004100 */
[----:B------:R-:W-:Y:S01]  /*14890*/  FSETP.GTU.FTZ.AND P0, PT, R6, UR23, PT ;  /* 0x0000001706007c0b */ /* 0x000fe2000bf1c000 */
[----:B------:R-:W-:-:S03]  /*148a0*/  FMUL.FTZ R117, R117, UR17 ;  /* 0x0000001175757c20 */ /* 0x000fc60008410000 */
[----:B------:R-:W-:Y:S01]  /*148b0*/  SEL R6, RZ, 0x1, P0 ;  /* 0x00000001ff067807 */ /* 0x000fe20000000000 */
[----:B------:R-:W-:-:S05]  /*148c0*/  FMUL.FTZ R117, R117, UR16 ;  /* 0x0000001075757c20 */ /* 0x000fca0008410000 */
[----:B------:R-:W-:-:S05]  /*148d0*/  FSEL R117, R117, RZ, !P0 ;  /* 0x000000ff75757208 */ /* 0x000fca0004000000 */
[----:B------:R-:W-:-:S07]  /*148e0*/  FMUL.FTZ R154, R117, R18 ;  /* 0x00000012759a7220 */ /* 0x000fce0000410000 */
.L_x_16024:
        /* <DEDUP_REMOVED lines=16> */
.L_x_16030:
        /* <DEDUP_REMOVED lines=12> */
.L_x_16031:
        /* <DEDUP_REMOVED lines=42> */
.L_x_16029:
[----:B------:R-:W-:Y:S01]  /*14d50*/  I2FP.F32.U32 R5, R5 ;  /* 0x0000000500057245 */ /* 0x000fe20000201000 */
[----:B-----5:R-:W-:Y:S01]  /*14d60*/  HADD2.F32 R117, -RZ, R109.H1_H1 ;  /* 0x3000006dff757230 */ /* 0x020fe20000004100 */
        /* <DEDUP_REMOVED lines=8> */
.L_x_16028:
        /* <DEDUP_REMOVED lines=16> */
.L_x_16034:
        /* <DEDUP_REMOVED lines=12> */
.L_x_16035:
        /* <DEDUP_REMOVED lines=42> */
.L_x_16033:
        /* <DEDUP_REMOVED lines=10> */
.L_x_16032:
        /* <DEDUP_REMOVED lines=16> */
.L_x_16038:
        /* <DEDUP_REMOVED lines=12> */
.L_x_16039:
        /* <DEDUP_REMOVED lines=42> */
.L_x_16037:
        /* <DEDUP_REMOVED lines=10> */
.L_x_16036:
        /* <DEDUP_REMOVED lines=16> */
.L_x_16042:
        /* <DEDUP_REMOVED lines=12> */
.L_x_16043:
        /* <DEDUP_REMOVED lines=42> */
.L_x_16041:
        /* <DEDUP_REMOVED lines=10> */
.L_x_16040:
        /* <DEDUP_REMOVED lines=16> */
.L_x_16046:
        /* <DEDUP_REMOVED lines=12> */
.L_x_16047:
        /* <DEDUP_REMOVED lines=36> */
[----:B------:R-:W-:-:S05]  /*160f0*/  IMAD.WIDE.U32 R10, R10, -0x2daee0ad, RZ ;  /* 0xd2511f530a0a7825 */ /* 0x000fca00078e00ff */
[----:B------:R-:W-:Y:S02]  /*16100*/  LOP3.LUT R132, R168, UR32, R11, 0x96, !PT ;  /* 0x00000020a8847c12 */ /* 0x000fe4000f8e960b */
[----:B------:R-:W-:Y:S01]  /*16110*/  MOV R136, R10 ;  /* 0x0000000a00887202 */ /* 0x000fe20000000f00 */
[----:B------:R-:W-:-:S04]  /*16120*/  IMAD.WIDE.U32 R10, R137, -0x326172a9, RZ ;  /* 0xcd9e8d57890a7825 */ /* 0x000fc800078e00ff */
[----:B------:R-:W-:Y:S01]  /*16130*/  IMAD.MOV.U32 R137, RZ, RZ, RZ ;  /* 0x000000ffff897224 */ /* 0x000fe200078e00ff */
[----:B------:R-:W-:-:S07]  /*16140*/  LOP3.LUT R11, R164, UR26, R11, 0x96, !PT ;  /* 0x0000001aa40b7c12 */ /* 0x000fce000f8e960b */
.L_x_16045:
[----:B------:R-:W-:Y:S02]  /*16150*/  I2FP.F32.U32 R0, R0 ;  /* 0x0000000000007245 */ /* 0x000fe40000201000 */
[----:B------:R-:W-:-:S05]  /*16160*/  MOV R151, 0x2f800000 ;  /* 0x2f80000000977802 */ /* 0x000fca0000000f00 */
[----:B------:R-:W-:-:S05]  /*16170*/  FFMA.FTZ R0, R0, R151, 1.1641532182693481445e-10 ;  /* 0x2f00000000007423 */ /* 0x000fca0000010097 */
[----:B------:R-:W-:Y:S01]  /*16180*/  FSETP.GTU.FTZ.AND P0, PT, R0, UR23, PT ;  /* 0x0000001700007c0b */ /* 0x000fe2000bf1c000 */
[----:B-----5:R-:W-:-:S05]  /*16190*/  HADD2.F32 R0, -RZ, R111.H1_H1 ;  /* 0x3000006fff007230 */ /* 0x020fca0000004100 */
[----:B------:R-:W-:-:S04]  /*161a0*/  FMUL.FTZ R0, R0, UR17 ;  /* 0x0000001100007c20 */ /* 0x000fc80008410000 */
[----:B------:R-:W-:-:S05]  /*161b0*/  FMUL.FTZ R0, R0, UR16 ;  /* 0x0000001000007c20 */ /* 0x000fca0008410000 */
[----:B------:R-:W-:Y:S02]  /*161c0*/  FSEL R160, R0, RZ, !P0 ;  /* 0x000000ff00a07208 */ /* 0x000fe40004000000 */
[----:B------:R-:W-:-:S03]  /*161d0*/  SEL R0, RZ, 0x1, P0 ;  /* 0x00000001ff007807 */ /* 0x000fc60000000000 */
[----:B------:R-:W-:-:S07]  /*161e0*/  FMUL.FTZ R151, R160, R15 ;  /* 0x0000000fa0977220 */ /* 0x000fce0000410000 */
.L_x_16044:
[----:B------:R-:W-:Y:S02]  /*161f0*/  F2FP.F16.F32.PACK_AB R160, RZ, R151 ;  /* 0x00000097ffa0723e */ /* 0x000fe400000000ff */
[----:B------:R-:W-:Y:S02]  /*16200*/  PRMT R118, R163, 0x5410, R118 ;  /* 0x00005410a3767816 */ /* 0x000fe40000000076 */
[----:B------:R-:W-:Y:S02]  /*16210*/  PRMT R117, R162, 0x5410, R117 ;  /* 0x00005410a2757816 */ /* 0x000fe40000000075 */
[----:B------:R-:W-:Y:S02]  /*16220*/  PRMT R116, R161, 0x5410, R116 ;  /* 0x00005410a1747816 */ /* 0x000fe40000000074 */
[----:B------:R-:W-:-:S07]  /*16230*/  PRMT R119, R119, 0x5410, R160 ;  /* 0x0000541077777816 */ /* 0x000fce00000000a0 */
.L_x_16015:
        /* <DEDUP_REMOVED lines=23> */
.L_x_16048:
        /* <DEDUP_REMOVED lines=129> */
.L_x_16050:
[----:B------:R-:W-:Y:S05]  /*16bc0*/  BSYNC.RECONVERGENT B0 ;  /* 0x0000000000007941 */ /* 0x000fea0003800200 */
.L_x_16049:
[----:B------:R-:W-:Y:S01]  /*16bd0*/  BAR.SYNC.DEFER_BLOCKING 0x0 ;  /* 0x0000000000007b1d */ /* 0x000fe20000010000 */
[----:B------:R-:W-:Y:S01]  /*16be0*/  HFMA2 R160, -RZ, RZ, 0, 0 ;  /* 0x00000000ffa07431 */ /* 0x000fe200000001ff */
[----:B0-----:R-:W-:-:S04]  /*16bf0*/  CS2R R116, SRZ ;  /* 0x0000000000747805 */ /* 0x001fc8000001ff00 */
        /* <DEDUP_REMOVED lines=10> */
.L_x_16052:
[----:B------:R-:W-:Y:S05]  /*16ca0*/  BSYNC.RECONVERGENT B0 ;  /* 0x0000000000007941 */ /* 0x000fea0003800200 */
.L_x_16051:
        /* <DEDUP_REMOVED lines=78> */
[----:B------:R-:W-:Y:S01]  /*17190*/  F2FP.F16.F32.PACK_AB R118, R121, R118 ;  /* 0x000000767976723e */ /* 0x000fe200000000ff */
        /* <DEDUP_REMOVED lines=102> */
[----:B------:R-:W-:Y:S02]  /*17800*/  F2FP.F16.F32.PACK_AB R129, R152, R129 ;  /* 0x000000819881723e */ /* 0x000fe400000000ff */
[----:B------:R-:W-:-:S05]  /*17810*/  F2FP.F16.F32.PACK_AB R128, R139, R128 ;  /* 0x000000808b80723e */ /* 0x000fca00000000ff */
[----:B------:R0:W-:Y:S02]  /*17820*/  STG.E.128 desc[UR12][R160.64], R128 ;  /* 0x00000080a0007986 */ /* 0x0001e4000c101d0c */
.L_x_16053:
[----:B------:R-:W-:Y:S02]  /*17830*/  UIADD3 UR7, UPT, UPT, UR7, UR20, URZ ;  /* 0x0000001407077290 */ /* 0x000fe4000fffe0ff */
[----:B------:R-:W-:Y:S02]  /*17840*/  UPLOP3.LUT UP0, UPT, UPT, UPT, UP0, 0x40, 0x4 ;  /* 0x000000000004789c */ /* 0x000fe40003f0e800 */
[----:B------:R-:W-:-:S09]  /*17850*/  UISETP.GE.AND UP1, UPT, UR7, UR21, UPT ;  /* 0x000000150700728c */ /* 0x000fd2000bf26270 */
[----:B------:R-:W-:Y:S05]  /*17860*/  BRA.U !UP1, `(.L_x_16054) ;  /* 0xfffffe9109d47547 */ /* 0x000fea000b83ffff */
[----:B------:R-:W-:Y:S05]  /*17870*/  EXIT ;  /* 0x000000000000794d */ /* 0x000fea0003800000 */
.L_x_16055:
        /* <DEDUP_REMOVED lines=16> */
.L_x_27293:


//--------------------- .text._ZN10layer_norm13ln_fwd_kernelINS_13Kernel_traitsI6__halfS2_fS2_fjLj4096ELj1ELj1ELj4ELj16ENS_18Kernel_traits_baseILj4096ES2_S2_fS2_fjLj128EEEEELb0ELb0ELb0ELb0EEEvNS_9FwdParamsE --------------------------
	.section	.text._ZN10layer_norm13ln_fwd_kernelINS_13Kernel_traitsI6__halfS2_fS2_fjLj4096ELj1ELj1ELj4ELj16ENS_18Kernel_traits_baseILj4096ES2_S2_fS2_fjLj128EEEEELb0ELb0ELb0ELb0EEEvNS_9FwdParamsE,"ax",@progbits
	.align	128
        .global         _ZN10layer_norm13ln_fwd_kernelINS_13Kernel_traitsI6__halfS2_fS2_fjLj4096ELj1ELj1ELj4ELj16ENS_18Kernel_traits_baseILj4096ES2_S2_fS2_fjLj128EEEEELb0ELb0ELb0ELb0EEEvNS_9FwdParamsE
        .type           _ZN10layer_norm13ln_fwd_kernelINS_13Kernel_traitsI6__halfS2_fS2_fjLj4096ELj1ELj1ELj4ELj16ENS_18Kernel_traits_baseILj4096ES2_S2_fS2_fjLj128EEEEELb0ELb0ELb0ELb0EEEvNS_9FwdParamsE,@function
        .size           _ZN10layer_norm13ln_fwd_kernelINS_13Kernel_traitsI6__halfS2_fS2_fjLj4096ELj1ELj1ELj4ELj16ENS_18Kernel_traits_baseILj4096ES2_S2_fS2_fjLj128EEEEELb0ELb0ELb0ELb0EEEvNS_9FwdParamsE,(.L_x_27294 - _ZN10layer_norm13ln_fwd_kernelINS_13Kernel_traitsI6__halfS2_fS2_fjLj4096ELj1ELj1ELj4ELj16ENS_18Kernel_traits_baseILj4096ES2_S2_fS2_fjLj128EEEEELb0ELb0ELb0ELb0EEEvNS_9FwdParamsE)
        .other          _ZN10layer_norm13ln_fwd_kernelINS_13Kernel_traitsI6__halfS2_fS2_fjLj4096ELj1ELj1ELj4ELj16ENS_18Kernel_traits_baseILj4096ES2_S2_fS2_fjLj128EEEEELb0ELb0ELb0ELb0EEEvNS_9FwdParamsE,@"STO_CUDA_ENTRY STV_DEFAULT"
_ZN10layer_norm13ln_fwd_kernelINS_13Kernel_traitsI6__halfS2_fS2_fjLj4096ELj1ELj1ELj4ELj16ENS_18Kernel_traits_baseILj4096ES2_S2_fS2_fjLj128EEEEELb0ELb0ELb0ELb0EEEvNS_9FwdParamsE:
.text._ZN10layer_norm13ln_fwd_kernelINS_13Kernel_traitsI6__halfS2_fS2_fjLj4096ELj1ELj1ELj4ELj16ENS_18Kernel_traits_baseILj4096ES2_S2_fS2_fjLj128EEEEELb0ELb0ELb0ELb0EEEvNS_9FwdParamsE:
        /* <DEDUP_REMOVED lines=51> */
.L_x_16057:
        /* <DEDUP_REMOVED lines=11> */
[----:B------:R-:W-:-:S03]  /*03e0*/  @P1 IADD3 R7, PT, PT, R7, 0x80, RZ ;  /* 0x0000008007071810 */ /* 0x000fc60007ffe0ff */
[----:B------:R-:W-:Y:S02]  /*03f0*/  HFMA2 R18, -RZ, RZ, 0, 0 ;  /* 0x00000000ff127431 */ /* 0x000fe400000001ff */
[----:B------:R-:W-:Y:S01]  /*0400*/  HFMA2 R34, -RZ, RZ, 0, 0 ;  /* 0x00000000ff227431 */ /* 0x000fe200000001ff */
        /* <DEDUP_REMOVED lines=8> */
[----:B------:R-:W-:Y:S02]  /*0490*/  CS2R R16, SRZ ;  /* 0x0000000000107805 */ /* 0x000fe4000001ff00 */
[----:B------:R-:W-:Y:S02]  /*04a0*/  MOV R26, RZ ;  /* 0x000000ff001a7202 */ /* 0x000fe40000000f00 */
[----:B------:R-:W-:Y:S02]  /*04b0*/  CS2R R24, SRZ ;  /* 0x0000000000187805 */ /* 0x000fe4000001ff00 */
[----:B0-----:R-:W-:Y:S02]  /*04c0*/  CS2R R32, SRZ ;  /* 0x0000000000207805 */ /* 0x001fe4000001ff00 */
[----:B------:R-:W-:Y:S02]  /*04d0*/  @P3 CS2R R10, SRZ ;  /* 0x00000000000a3805 */ /* 0x000fe4000001ff00 */
[----:B------:R-:W-:-:S02]  /*04e0*/  @P3 CS2R R8, SRZ ;  /* 0x0000000000083805 */ /* 0x000fc4000001ff00 */
[----:B------:R-:W-:Y:S02]  /*04f0*/  @P1 MOV R27, RZ ;  /* 0x000000ff001b1202 */ /* 0x000fe40000000f00 */
[----:B------:R-:W-:Y:S02]  /*0500*/  @P2 MOV R19, RZ ;  /* 0x000000ff00132202 */ /* 0x000fe40000000f00 */
[----:B-1----:R-:W-:-:S07]  /*0510*/  @P0 MOV R35, RZ ;  /* 0x000000ff00230202 */ /* 0x002fce0000000f00 */
.L_x_16058:
[----:B------:R-:W-:Y:S05]  /*0520*/  BSYNC.RECONVERGENT B0 ;  /* 0x0000000000007941 */ /* 0x000fea0003800200 */
.L_x_16056:
[----:B------:R-:W0:Y:S02]  /*0530*/  LDCU UR4, c[0x0][0x384] ;  /* 0x00007080ff0477ac */ /* 0x000e240008000800 */
[----:B0-----:R-:W-:-:S06]  /*0540*/  UISETP.GE.AND UP0, UPT, UR6, UR4, UPT ;  /* 0x000000040600728c */ /* 0x001fcc000bf06270 */
[----:B------:R-:W-:-:S13]  /*0550*/  PLOP3.LUT P0, PT, PT, PT, UP0, 0x80, 0x8 ;  /* 0x000000000008781c */ /* 0x000fda0003f0f008 */
[----:B------:R-:W-:Y:S05]  /*0560*/  @P0 EXIT ;  /* 0x000000000000094d */ /* 0x000fea0003800000 */
[----:B------:R-:W-:Y:S01]  /*0570*/  SHF.R.S32.HI R4, RZ, 0x3, R4 ;  /* 0x00000003ff047819 */ /* 0x000fe20000011404 */
[----:B------:R-:W0:Y:S03]  /*0580*/  LDCU.64 UR10, c[0x0][0x3e0] ;  /* 0x00007c00ff0a77ac */ /* 0x000e260008000a00 */
        /* <DEDUP_REMOVED lines=9> */
[----:B------:R-:W3:Y:S01]  /*0620*/  LDCU UR7, c[0x0][0x400] ;  /* 0x00008000ff0777ac */ /* 0x000ee20008000800 */
[----:B------:R-:W-:Y:S01]  /*0630*/  LEA R5, R5, R40, 0x3 ;  /* 0x0000002805057211 */ /* 0x000fe200078e18ff */
[----:B0-----:R-:W-:-:S03]  /*0640*/  UISETP.NE.U32.AND UP0, UPT, UR10, URZ, UPT ;  /* 0x000000ff0a00728c */ /* 0x001fc6000bf05070 */
[----:B------:R-:W-:Y:S01]  /*0650*/  I2FP.F32.U32 R4, R5 ;  /* 0x0000000500047245 */ /* 0x000fe20000201000 */
[----:B------:R-:W0:Y:S01]  /*0660*/  LDCU.64 UR12, c[0x0][0x3a0] ;  /* 0x00007400ff0c77ac */ /* 0x000e220008000a00 */
[----:B------:R-:W-:Y:S01]  /*0670*/  VIMNMX R5, PT, PT, R7, 0x20, PT ;  /* 0x0000002007057848 */ /* 0x000fe20003fe0100 */
[----:B------:R-:W4:Y:S03]  /*0680*/  LDCU.64 UR14, c[0x0][0x380] ;  /* 0x00007000ff0e77ac */ /* 0x000f260008000a00 */
[----:B------:R-:W0:Y:S01]  /*0690*/  MUFU.RCP R4, R4 ;  /* 0x0000000400047308 */ /* 0x000e220000001000 */
[----:B------:R-:W-:Y:S01]  /*06a0*/  LEA R5, R5, R40, 0x3 ;  /* 0x0000002805057211 */ /* 0x000fe200078e18ff */
[----:B------:R-:W-:Y:S02]  /*06b0*/  UISETP.NE.AND.EX UP0, UPT, UR11, URZ, UPT, UP0 ;  /* 0x000000ff0b00728c */ /* 0x000fe4000bf05300 */
[----:B------:R-:W-:-:S02]  /*06c0*/  UPLOP3.LUT UP2, UPT, UPT, UPT, UPT, 0x40, 0x4 ;  /* 0x000000000004789c */ /* 0x000fc40003f4e870 */
[----:B-12---:R-:W-:-:S11]  /*06d0*/  UISETP.NE.AND UP3, UPT, UR4, URZ, UPT ;  /* 0x000000ff0400728c */ /* 0x006fd6000bf65270 */
.L_x_16083:
[----:B-1----:R-:W1:Y:S01]  /*06e0*/  @UP0 LDCU.64 UR4, c[0x0][0x3e0] ;  /* 0x00007c00ff0407ac */ /* 0x002e620008000a00 */
[----:B------:R-:W-:Y:S01]  /*06f0*/  PLOP3.LUT P0, PT, PT, PT, UP0, 0x80, 0x8 ;  /* 0x000000000008781c */ /* 0x000fe20003f0f008 */
[----:B-1----:R-:W-:-:S06]  /*0700*/  @UP0 UIMAD.WIDE UR4, UR6, 0x2, UR4 ;  /* 0x00000002060408a5 */ /* 0x002fcc000f8e0204 */
[----:B0-234-:R-:W-:Y:S02]  /*0710*/  MOV R68, UR4 ;  /* 0x0000000400447c02 */ /* 0x01dfe40008000f00 */
[----:B------:R-:W-:-:S05]  /*0720*/  MOV R69, UR5 ;  /* 0x0000000500457c02 */ /* 0x000fca0008000f00 */
        /* <DEDUP_REMOVED lines=10> */
[----:B--2---:R-:W-:-:S05]  /*07d0*/  @P0 HADD2.F32 R7, -RZ, R68.H0_H0 ;  /* 0x20000044ff070230 */ /* 0x004fca0000004100 */
[----:B------:R-:W-:Y:S02]  /*07e0*/  @P1 R2UR UR4, R7 ;  /* 0x00000000070412ca */ /* 0x000fe400000e0000 */
[----:B------:R-:W-:-:S04]  /*07f0*/  LEA.HI.SX32 R7, R71, R2, 0x1d ;  /* 0x0000000247077211 */ /* 0x000fc800078feaff */
[----:B------:R-:W-:Y:S01]  /*0800*/  MOV R76, R7 ;  /* 0x00000007004c7202 */ /* 0x000fe20000000f00 */
[----:B------:R-:W-:Y:S08]  /*0810*/  @!P3 BRA `(.L_x_16060) ;  /* 0x0000000000c0b947 */ /* 0x000ff00003800000 */
        /* <DEDUP_REMOVED lines=8> */
[----:B------:R-:W2:Y:S04]  /*08a0*/  LDG.E.128 R72, desc[UR8][R76.64] ;  /* 0x000000084c487981 */ /* 0x000ea8000c1e1d00 */
[----:B------:R-:W3:Y:S01]  /*08b0*/  LDG.E.128 R64, desc[UR8][R76.64+0x10] ;  /* 0x000010084c407981 */ /* 0x000ee2000c1e1d00 */
[--C-:B-----5:R-:W-:Y:S02]  /*08c0*/  HADD2.F32 R81, -RZ, R69.reuse.H0_H0 ;  /* 0x20000045ff517230 */ /* 0x120fe40000004100 */
[----:B------:R-:W-:Y:S02]  /*08d0*/  HADD2.F32 R78, -RZ, R69.H1_H1 ;  /* 0x30000045ff4e7230 */ /* 0x000fe40000004100 */
[----:B------:R-:W-:Y:S02]  /*08e0*/  HADD2.F32 R79, -RZ, R68.H0_H0 ;  /* 0x20000044ff4f7230 */ /* 0x000fe40000004100 */
[----:B------:R-:W-:-:S02]  /*08f0*/  HADD2.F32 R69, -RZ, R70.H0_H0 ;  /* 0x20000046ff457230 */ /* 0x000fc40000004100 */
[----:B------:R-:W-:Y:S02]  /*0900*/  HADD2.F32 R68, -RZ, R68.H1_H1 ;  /* 0x30000044ff447230 */ /* 0x000fe40000004100 */
[----:B------:R-:W-:Y:S02]  /*0910*/  HADD2.F32 R70, -RZ, R70.H1_H1 ;  /* 0x30000046ff467230 */ /* 0x000fe40000004100 */
[--C-:B------:R-:W-:Y:S02]  /*0920*/  HADD2.F32 R83, -RZ, R71.reuse.H0_H0 ;  /* 0x20000047ff537230 */ /* 0x100fe40000004100 */
[----:B------:R-:W-:Y:S02]  /*0930*/  HADD2.F32 R80, -RZ, R71.H1_H1 ;  /* 0x30000047ff507230 */ /* 0x000fe40000004100 */
        /* <DEDUP_REMOVED lines=9> */
.L_x_16061:
[--C-:B-----5:R-:W-:Y:S02]  /*09d0*/  HADD2.F32 R72, -RZ, R68.reuse.H0_H0 ;  /* 0x20000044ff487230 */ /* 0x120fe40000004100 */
[--C-:B------:R-:W-:Y:S02]  /*09e0*/  HADD2.F32 R74, -RZ, R69.reuse.H0_H0 ;  /* 0x20000045ff4a7230 */ /* 0x100fe40000004100 */
[----:B------:R-:W-:Y:S02]  /*09f0*/  HADD2.F32 R68, -RZ, R68.H1_H1 ;  /* 0x30000044ff447230 */ /* 0x000fe40000004100 */
[----:B------:R-:W-:Y:S01]  /*0a00*/  FMUL.FTZ R72, R72, UR4 ;  /* 0x0000000448487c20 */ /* 0x000fe20008410000 */
[----:B------:R-:W-:Y:S02]  /*0a10*/  HADD2.F32 R69, -RZ, R69.H1_H1 ;  /* 0x30000045ff457230 */ /* 0x000fe40000004100 */
[----:B------:R-:W-:Y:S01]  /*0a20*/  FMUL.FTZ R74, R74, UR4 ;  /* 0x000000044a4a7c20 */ /* 0x000fe20008410000 */
[----:B------:R-:W-:-:S02]  /*0a30*/  HADD2.F32 R64, -RZ, R70.H0_H0 ;  /* 0x20000046ff407230 */ /* 0x000fc40000004100 */
[----:B------:R-:W-:Y:S01]  /*0a40*/  FMUL.FTZ R73, R68, UR4 ;  /* 0x0000000444497c20 */ /* 0x000fe20008410000 */
[----:B------:R-:W-:Y:S02]  /*0a50*/  HADD2.F32 R65, -RZ, R70.H1_H1 ;  /* 0x30000046ff417230 */ /* 0x000fe40000004100 */
[----:B------:R-:W-:Y:S01]  /*0a60*/  FMUL.FTZ R75, R69, UR4 ;  /* 0x00000004454b7c20 */ /* 0x000fe20008410000 */
[--C-:B------:R-:W-:Y:S02]  /*0a70*/  HADD2.F32 R66, -RZ, R71.reuse.H0_H0 ;  /* 0x20000047ff427230 */ /* 0x100fe40000004100 */
[----:B------:R-:W-:Y:S01]  /*0a80*/  FMUL.FTZ R64, R64, UR4 ;  /* 0x0000000440407c20 */ /* 0x000fe20008410000 */
[----:B------:R-:W-:Y:S02]  /*0a90*/  HADD2.F32 R67, -RZ, R71.H1_H1 ;  /* 0x30000047ff437230 */ /* 0x000fe40000004100 */
[----:B------:R-:W-:Y:S01]  /*0aa0*/  FMUL.FTZ R65, R65, UR4 ;  /* 0x0000000441417c20 */ /* 0x000fe20008410000 */
[----:B------:R-:W-:-:S02]  /*0ab0*/  FMUL.FTZ R66, R66, UR4 ;  /* 0x0000000442427c20 */ /* 0x000fc40008410000 */
[----:B------:R-:W-:-:S07]  /*0ac0*/  FMUL.FTZ R67, R67, UR4 ;  /* 0x0000000443437c20 */ /* 0x000fce0008410000 */
.L_x_16062:
[----:B------:R-:W0:Y:S01]  /*0ad0*/  LDC.64 R68, c[0x0][0x3a8] ;  /* 0x0000ea00ff447b82 */ /* 0x000e220000000a00 */
[C---:B------:R-:W-:Y:S01]  /*0ae0*/  IADD3 R76, PT, PT, R7.reuse, 0x80, RZ ;  /* 0x00000080074c7810 */ /* 0x040fe20007ffe0ff */
[----:B0-----:R-:W-:-:S05]  /*0af0*/  IMAD.WIDE.U32 R68, R7, 0x20, R68 ;  /* 0x0000002007447825 */ /* 0x001fca00078e0044 */
[----:B------:R1:W-:Y:S04]  /*0b00*/  STG.E.128 desc[UR8][R68.64], R72 ;  /* 0x0000004844007986 */ /* 0x0003e8000c101d08 */
[----:B------:R1:W-:Y:S02]  /*0b10*/  STG.E.128 desc[UR8][R68.64+0x10], R64 ;  /* 0x0000104044007986 */ /* 0x0003e4000c101d08 */
.L_x_16060:
[----:B0--34-:R-:W-:Y:S05]  /*0b20*/  BSYNC.RECONVERGENT B0 ;  /* 0x0000000000007941 */ /* 0x019fea0003800200 */
.L_x_16059:
[----:B------:R-:W-:Y:S01]  /*0b30*/  ISETP.GE.U32.AND P0, PT, R3, 0x100, PT ;  /* 0x000001000300780c */ /* 0x000fe20003f06070 */
[----:B------:R-:W-:-:S12]  /*0b40*/  BSSY.RECONVERGENT B0, `(.L_x_16063) ;  /* 0x0000032000007945 */ /* 0x000fd80003800200 */
        /* <DEDUP_REMOVED lines=9> */
[----:B-1----:R-:W2:Y:S04]  /*0be0*/  LDG.E.128 R68, desc[UR8][R78.64] ;  /* 0x000000084e447981 */ /* 0x002ea8000c1e1d00 */
[----:B------:R-:W3:Y:S01]  /*0bf0*/  LDG.E.128 R44, desc[UR8][R78.64+0x10] ;  /* 0x000010084e2c7981 */ /* 0x000ee2000c1e1d00 */
[--C-:B-----5:R-:W-:Y:S02]  /*0c00*/  HADD2.F32 R77, -RZ, R40.reuse.H0_H0 ;  /* 0x20000028ff4d7230 */ /* 0x120fe40000004100 */
[----:B------:R-:W-:Y:S02]  /*0c10*/  HADD2.F32 R80, -RZ, R40.H1_H1 ;  /* 0x30000028ff507230 */ /* 0x000fe40000004100 */
[--C-:B------:R-:W-:Y:S02]  /*0c20*/  HADD2.F32 R81, -RZ, R41.reuse.H0_H0 ;  /* 0x20000029ff517230 */ /* 0x100fe40000004100 */
[----:B------:R-:W-:-:S02]  /*0c30*/  HADD2.F32 R82, -RZ, R41.H1_H1 ;  /* 0x30000029ff527230 */ /* 0x000fc40000004100 */
[--C-:B------:R-:W-:Y:S02]  /*0c40*/  HADD2.F32 R83, -RZ, R42.reuse.H0_H0 ;  /* 0x2000002aff537230 */ /* 0x100fe40000004100 */
        /* <DEDUP_REMOVED lines=12> */
.L_x_16065:
[--C-:B-----5:R-:W-:Y:S02]  /*0d10*/  HADD2.F32 R44, -RZ, R40.reuse.H0_H0 ;  /* 0x20000028ff2c7230 */ /* 0x120fe40000004100 */
[----:B------:R-:W-:Y:S02]  /*0d20*/  HADD2.F32 R45, -RZ, R40.H1_H1 ;  /* 0x30000028ff2d7230 */ /* 0x000fe40000004100 */
[--C-:B------:R-:W-:Y:S02]  /*0d30*/  HADD2.F32 R46, -RZ, R41.reuse.H0_H0 ;  /* 0x20000029ff2e7230 */ /* 0x100fe40000004100 */
[----:B------:R-:W-:Y:S01]  /*0d40*/  FMUL.FTZ R40, R44, UR4 ;  /* 0x000000042c287c20 */ /* 0x000fe20008410000 */
[----:B------:R-:W-:Y:S02]  /*0d50*/  HADD2.F32 R47, -RZ, R41.H1_H1 ;  /* 0x30000029ff2f7230 */ /* 0x000fe40000004100 */
[----:B------:R-:W-:Y:S01]  /*0d60*/  FMUL.FTZ R41, R45, UR4 ;  /* 0x000000042d297c20 */ /* 0x000fe20008410000 */
[----:B-1----:R-:W-:-:S02]  /*0d70*/  HADD2.F32 R68, -RZ, R42.H0_H0 ;  /* 0x2000002aff447230 */ /* 0x002fc40000004100 */
[----:B------:R-:W-:Y:S02]  /*0d80*/  HADD2.F32 R69, -RZ, R42.H1_H1 ;  /* 0x3000002aff457230 */ /* 0x000fe40000004100 */
[----:B------:R-:W-:Y:S01]  /*0d90*/  FMUL.FTZ R42, R46, UR4 ;  /* 0x000000042e2a7c20 */ /* 0x000fe20008410000 */
[--C-:B------:R-:W-:Y:S02]  /*0da0*/  HADD2.F32 R70, -RZ, R43.reuse.H0_H0 ;  /* 0x2000002bff467230 */ /* 0x100fe40000004100 */
[----:B------:R-:W-:Y:S01]  /*0db0*/  FMUL.FTZ R44, R68, UR4 ;  /* 0x00000004442c7c20 */ /* 0x000fe20008410000 */
[----:B------:R-:W-:Y:S02]  /*0dc0*/  HADD2.F32 R71, -RZ, R43.H1_H1 ;  /* 0x3000002bff477230 */ /* 0x000fe40000004100 */
[----:B------:R-:W-:Y:S01]  /*0dd0*/  FMUL.FTZ R43, R47, UR4 ;  /* 0x000000042f2b7c20 */ /* 0x000fe20008410000 */
[----:B------:R-:W-:Y:S01]  /*0de0*/  FMUL.FTZ R45, R69, UR4 ;  /* 0x00000004452d7c20 */ /* 0x000fe20008410000 */
[----:B------:R-:W-:Y:S01]  /*0df0*/  FMUL.FTZ R46, R70, UR4 ;  /* 0x00000004462e7c20 */ /* 0x000fe20008410000 */
[----:B------:R-:W-:-:S07]  /*0e00*/  FMUL.FTZ R47, R71, UR4 ;  /* 0x00000004472f7c20 */ /* 0x000fce0008410000 */
.L_x_16066:
[----:B------:R-:W0:Y:S02]  /*0e10*/  LDC.64 R68, c[0x0][0x3a8] ;  /* 0x0000ea00ff447b82 */ /* 0x000e240000000a00 */
[C---:B0-----:R-:W-:Y:S01]  /*0e20*/  IMAD.WIDE.U32 R68, R76.reuse, 0x20, R68 ;  /* 0x000000204c447825 */ /* 0x041fe200078e0044 */
[----:B------:R-:W-:-:S04]  /*0e30*/  IADD3 R76, PT, PT, R76, 0x80, RZ ;  /* 0x000000804c4c7810 */ /* 0x000fc80007ffe0ff */
[----:B------:R0:W-:Y:S04]  /*0e40*/  STG.E.128 desc[UR8][R68.64], R40 ;  /* 0x0000002844007986 */ /* 0x0001e8000c101d08 */
[----:B------:R0:W-:Y:S02]  /*0e50*/  STG.E.128 desc[UR8][R68.64+0x10], R44 ;  /* 0x0000102c44007986 */ /* 0x0001e4000c101d08 */
.L_x_16064:
[----:B------:R-:W-:Y:S05]  /*0e60*/  BSYNC.RECONVERGENT B0 ;  /* 0x0000000000007941 */ /* 0x000fea0003800200 */
.L_x_16063:
        /* <DEDUP_REMOVED lines=30> */
.L_x_16069:
[--C-:B-----5:R-:W-:Y:S02]  /*1050*/  HADD2.F32 R52, -RZ, R48.reuse.H0_H0 ;  /* 0x20000030ff347230 */ /* 0x120fe40000004100 */
[----:B------:R-:W-:Y:S02]  /*1060*/  HADD2.F32 R53, -RZ, R48.H1_H1 ;  /* 0x30000030ff357230 */ /* 0x000fe40000004100 */
[--C-:B------:R-:W-:Y:S02]  /*1070*/  HADD2.F32 R54, -RZ, R49.reuse.H0_H0 ;  /* 0x20000031ff367230 */ /* 0x100fe40000004100 */
[----:B------:R-:W-:Y:S01]  /*1080*/  FMUL.FTZ R48, R52, UR4 ;  /* 0x0000000434307c20 */ /* 0x000fe20008410000 */
[----:B------:R-:W-:Y:S02]  /*1090*/  HADD2.F32 R55, -RZ, R49.H1_H1 ;  /* 0x30000031ff377230 */ /* 0x000fe40000004100 */
[----:B------:R-:W-:Y:S01]  /*10a0*/  FMUL.FTZ R49, R53, UR4 ;  /* 0x0000000435317c20 */ /* 0x000fe20008410000 */
[----:B01----:R-:W-:-:S02]  /*10b0*/  HADD2.F32 R68, -RZ, R50.H0_H0 ;  /* 0x20000032ff447230 */ /* 0x003fc40000004100 */
        /* <DEDUP_REMOVED lines=9> */
.L_x_16070:
[----:B------:R-:W0:Y:S02]  /*1150*/  LDC.64 R68, c[0x0][0x3a8] ;  /* 0x0000ea00ff447b82 */ /* 0x000e240000000a00 */
[C---:B0-----:R-:W-:Y:S01]  /*1160*/  IMAD.WIDE.U32 R68, R76.reuse, 0x20, R68 ;  /* 0x000000204c447825 */ /* 0x041fe200078e0044 */
[----:B------:R-:W-:-:S04]  /*1170*/  IADD3 R76, PT, PT, R76, 0x80, RZ ;  /* 0x000000804c4c7810 */ /* 0x000fc80007ffe0ff */
[----:B------:R2:W-:Y:S04]  /*1180*/  STG.E.128 desc[UR8][R68.64], R48 ;  /* 0x0000003044007986 */ /* 0x0005e8000c101d08 */
[----:B------:R2:W-:Y:S02]  /*1190*/  STG.E.128 desc[UR8][R68.64+0x10], R52 ;  /* 0x0000103444007986 */ /* 0x0005e4000c101d08 */
.L_x_16068:
[----:B------:R-:W-:Y:S05]  /*11a0*/  BSYNC.RECONVERGENT B0 ;  /* 0x0000000000007941 */ /* 0x000fea0003800200 */
.L_x_16067:
        /* <DEDUP_REMOVED lines=30> */
.L_x_16073:
[--C-:B-----5:R-:W-:Y:S02]  /*1390*/  HADD2.F32 R60, -RZ, R56.reuse.H0_H0 ;  /* 0x20000038ff3c7230 */ /* 0x120fe40000004100 */
[----:B------:R-:W-:Y:S02]  /*13a0*/  HADD2.F32 R61, -RZ, R56.H1_H1 ;  /* 0x30000038ff3d7230 */ /* 0x000fe40000004100 */
[--C-:B------:R-:W-:Y:S02]  /*13b0*/  HADD2.F32 R62, -RZ, R57.reuse.H0_H0 ;  /* 0x20000039ff3e7230 */ /* 0x100fe40000004100 */
[----:B------:R-:W-:Y:S01]  /*13c0*/  FMUL.FTZ R56, R60, UR4 ;  /* 0x000000043c387c20 */ /* 0x000fe20008410000 */
[----:B------:R-:W-:Y:S02]  /*13d0*/  HADD2.F32 R63, -RZ, R57.H1_H1 ;  /* 0x30000039ff3f7230 */ /* 0x000fe40000004100 */
[----:B------:R-:W-:Y:S01]  /*13e0*/  FMUL.FTZ R57, R61, UR4 ;  /* 0x000000043d397c20 */ /* 0x000fe20008410000 */
[----:B012---:R-:W-:-:S02]  /*13f0*/  HADD2.F32 R68, -RZ, R58.H0_H0 ;  /* 0x2000003aff447230 */ /* 0x007fc40000004100 */
        /* <DEDUP_REMOVED lines=9> */
.L_x_16074:
[----:B------:R-:W0:Y:S02]  /*1490*/  LDC.64 R68, c[0x0][0x3a8] ;  /* 0x0000ea00ff447b82 */ /* 0x000e240000000a00 */
[----:B0-----:R-:W-:-:S05]  /*14a0*/  IMAD.WIDE.U32 R68, R76, 0x20, R68 ;  /* 0x000000204c447825 */ /* 0x001fca00078e0044 */
[----:B------:R3:W-:Y:S04]  /*14b0*/  STG.E.128 desc[UR8][R68.64], R56 ;  /* 0x0000003844007986 */ /* 0x0007e8000c101d08 */
[----:B------:R3:W-:Y:S02]  /*14c0*/  STG.E.128 desc[UR8][R68.64+0x10], R60 ;  /* 0x0000103c44007986 */ /* 0x0007e4000c101d08 */
.L_x_16072:
[----:B------:R-:W-:Y:S05]  /*14d0*/  BSYNC.RECONVERGENT B0 ;  /* 0x0000000000007941 */ /* 0x000fea0003800200 */
.L_x_16071:
        /* <DEDUP_REMOVED lines=168> */
[----:B------:R-:W-:Y:S01]  /*1f60*/  MOV R81, UR6 ;  /* 0x0000000600517c02 */ /* 0x000fe20008000f00 */
[----:B------:R-:W0:Y:S01]  /*1f70*/  LDC R71, c[0x0][0x448] ;  /* 0x00011200ff477b82 */ /* 0x000e220000000800 */
[----:B------:R-:W-:Y:S01]  /*1f80*/  FMUL.FTZ R77, R76, R77 ;  /* 0x0000004d4c4d7220 */ /* 0x000fe20000410000 */
[----:B---3--:R-:W-:Y:S01]  /*1f90*/  FMUL.FTZ R68, R85, R68 ;  /* 0x0000004455447220 */ /* 0x008fe20000410000 */
[----:B-1----:R-:W-:Y:S02]  /*1fa0*/  FADD.FTZ R78, R69, R78 ;  /* 0x0000004e454e7221 */ /* 0x002fe40000010000 */
[----:B------:R-:W-:Y:S01]  /*1fb0*/  FMUL.FTZ R77, R77, R79 ;  /* 0x0000004f4d4d7220 */ /* 0x000fe20000410000 */
[----:B------:R-:W-:Y:S02]  /*1fc0*/  MOV R79, UR6 ;  /* 0x00000006004f7c02 */ /* 0x000fe40008000f00 */
[----:B------:R-:W1:Y:S01]  /*1fd0*/  SHFL.IDX PT, R68, R68, RZ, 0x1f ;  /* 0x00001fff44447589 */ /* 0x000e6200000e0000 */
[----:B------:R-:W-:-:S02]  /*1fe0*/  FFMA.FTZ R78, R85, R77, R78 ;  /* 0x0000004d554e7223 */ /* 0x000fc4000001004e */
[----:B------:R-:W2:Y:S04]  /*1ff0*/  @!P4 LDC.64 R76, c[0x0][0x3c8] ;  /* 0x0000f200ff4ccb82 */ /* 0x000ea80000000a00 */
[----:B------:R-:W0:Y:S01]  /*2000*/  SHFL.IDX PT, R78, R78, RZ, 0x1f ;  /* 0x00001fff4e4e7589 */ /* 0x000e2200000e0000 */
[----:B-1----:R-:W-:Y:S01]  /*2010*/  FMUL.FTZ R69, R68, R68 ;  /* 0x0000004444457220 */ /* 0x002fe20000410000 */
[----:B--2---:R-:W-:-:S04]  /*2020*/  @!P4 IMAD.WIDE R76, R81, 0x4, R76 ;  /* 0x00000004514cc825 */ /* 0x004fc800078e024c */
[----:B------:R-:W-:Y:S01]  /*2030*/  FSEL R70, R69, RZ, !P5 ;  /* 0x000000ff45467208 */ /* 0x000fe20006800000 */
[----:B0-----:R-:W-:Y:S01]  /*2040*/  FFMA.FTZ R69, R78, UR7, R71 ;  /* 0x000000074e457c23 */ /* 0x001fe20008010047 */
[----:B------:R-:W-:-:S03]  /*2050*/  PLOP3.LUT P5, PT, PT, PT, UP3, 0x40, 0x4 ;  /* 0x000000000004781c */ /* 0x000fc60003fae838 */
[----:B------:R-:W-:Y:S01]  /*2060*/  FADD.FTZ R69, R69, R70 ;  /* 0x0000004645457221 */ /* 0x000fe20000010000 */
[----:B------:R-:W-:Y:S01]  /*2070*/  FSEL R78, R68, RZ, P5 ;  /* 0x000000ff444e7208 */ /* 0x000fe20002800000 */
[----:B------:R-:W0:Y:S03]  /*2080*/  @!P4 LDC.64 R70, c[0x0][0x3c0] ;  /* 0x0000f000ff46cb82 */ /* 0x000e260000000a00 */
[----:B------:R-:W-:Y:S01]  /*2090*/  R2UR UR5, R78 ;  /* 0x000000004e0572ca */ /* 0x000fe200000e0000 */
[----:B------:R-:W1:Y:S02]  /*20a0*/  MUFU.RSQ R69, R69 ;  /* 0x0000004500457308 */ /* 0x000e640000001400 */
[----:B-1----:R-:W-:Y:S01]  /*20b0*/  R2UR UR4, R69 ;  /* 0x00000000450472ca */ /* 0x002fe200000e0000 */
[----:B0-----:R-:W-:-:S05]  /*20c0*/  @!P4 IMAD.WIDE R70, R79, 0x4, R70 ;  /* 0x000000044f46c825 */ /* 0x001fca00078e0246 */
[----:B------:R0:W-:Y:S07]  /*20d0*/  @!P4 STG.E desc[UR8][R70.64], R68 ;  /* 0x000000444600c986 */ /* 0x0001ee000c101908 */
[----:B------:R-:W-:-:S05]  /*20e0*/  MOV R79, UR4 ;  /* 0x00000004004f7c02 */ /* 0x000fca0008000f00 */
[----:B------:R0:W-:Y:S01]  /*20f0*/  @!P4 STG.E desc[UR8][R76.64], R79 ;  /* 0x0000004f4c00c986 */ /* 0x0001e2000c101908 */
[----:B------:R-:W-:Y:S05]  /*2100*/  @!P3 BRA `(.L_x_16076) ;  /* 0x0000000000c0b947 */ /* 0x000fea0003800000 */
[----:B0-----:R-:W-:Y:S01]  /*2110*/  FADD.FTZ R68, R72, -UR5 ;  /* 0x8000000548447e21 */ /* 0x001fe20008010000 */
[----:B------:R-:W-:Y:S01]  /*2120*/  FADD.FTZ R70, R74, -UR5 ;  /* 0x800000054a467e21 */ /* 0x000fe20008010000 */
[----:B------:R-:W-:Y:S01]  /*2130*/  FADD.FTZ R76, R64, -UR5 ;  /* 0x80000005404c7e21 */ /* 0x000fe20008010000 */
[----:B-----5:R-:W-:Y:S02]  /*2140*/  HADD2.F32 R69, -RZ, R36.H0_H0 ;  /* 0x20000024ff457230 */ /* 0x020fe40000004100 */
[----:B------:R-:W-:Y:S01]  /*2150*/  FMUL.FTZ R68, R68, UR4 ;  /* 0x0000000444447c20 */ /* 0x000fe20008410000 */
[----:B------:R-:W-:Y:S02]  /*2160*/  HADD2.F32 R71, -RZ, R32.H0_H0 ;  /* 0x20000020ff477230 */ /* 0x000fe40000004100 */
[----:B------:R-:W-:Y:S01]  /*2170*/  FADD.FTZ R78, R65, -UR5 ;  /* 0x80000005414e7e21 */ /* 0x000fe20008010000 */
[----:B------:R-:W-:Y:S02]  /*2180*/  HADD2.F32 R77, -RZ, R37.H0_H0 ;  /* 0x20000025ff4d7230 */ /* 0x000fe40000004100 */
[----:B------:R-:W-:Y:S01]  /*2190*/  FMUL.FTZ R70, R70, UR4 ;  /* 0x0000000446467c20 */ /* 0x000fe20008410000 */
[----:B------:R-:W-:-:S02]  /*21a0*/  HADD2.F32 R79, -RZ, R33.H0_H0 ;  /* 0x20000021ff4f7230 */ /* 0x000fc40000004100 */
[----:B------:R-:W-:Y:S01]  /*21b0*/  FMUL.FTZ R76, R76, UR4 ;  /* 0x000000044c4c7c20 */ /* 0x000fe20008410000 */
[----:B------:R-:W-:Y:S02]  /*21c0*/  HADD2.F32 R81, -RZ, R38.H0_H0 ;  /* 0x20000026ff517230 */ /* 0x000fe40000004100 */
[----:B------:R-:W-:Y:S01]  /*21d0*/  FFMA.FTZ R68, R68, R69, R71 ;  /* 0x0000004544447223 */ /* 0x000fe20000010047 */
[----:B------:R-:W-:Y:S02]  /*21e0*/  HADD2.F32 R83, -RZ, R34.H0_H0 ;  /* 0x20000022ff537230 */ /* 0x000fe40000004100 */
[----:B------:R-:W-:Y:S01]  /*21f0*/  FMUL.FTZ R78, R78, UR4 ;  /* 0x000000044e4e7c20 */ /* 0x000fe20008410000 */
[----:B------:R-:W-:Y:S02]  /*2200*/  HADD2.F32 R85, -RZ, R38.H1_H1 ;  /* 0x30000026ff557230 */ /* 0x000fe40000004100 */
[----:B------:R-:W-:Y:S01]  /*2210*/  FFMA.FTZ R69, R70, R77, R79 ;  /* 0x0000004d46457223 */ /* 0x000fe2000001004f */
[----:B------:R-:W-:-:S02]  /*2220*/  HADD2.F32 R87, -RZ, R34.H1_H1 ;  /* 0x30000022ff577230 */ /* 0x000fc40000004100 */
[----:B------:R-:W-:Y:S01]  /*2230*/  FFMA.FTZ R70, R76, R81, R83 ;  /* 0x000000514c467223 */ /* 0x000fe20000010053 */
[----:B------:R-:W-:Y:S01]  /*2240*/  FADD.FTZ R71, R66, -UR5 ;  /* 0x8000000542477e21 */ /* 0x000fe20008010000 */
[----:B------:R-:W0:Y:S01]  /*2250*/  LDC.64 R76, c[0x0][0x428] ;  /* 0x00010a00ff4c7b82 */ /* 0x000e220000000a00 */
[----:B------:R-:W-:Y:S02]  /*2260*/  HADD2.F32 R80, -RZ, R35.H0_H0 ;  /* 0x20000023ff507230 */ /* 0x000fe40000004100 */
[----:B------:R-:W-:Y:S01]  /*2270*/  FFMA.FTZ R79, R78, R85, R87 ;  /* 0x000000554e4f7223 */ /* 0x000fe20000010057 */
[--C-:B------:R-:W-:Y:S02]  /*2280*/  HADD2.F32 R78, -RZ, R39.reuse.H0_H0 ;  /* 0x20000027ff4e7230 */ /* 0x100fe40000004100 */
[----:B------:R-:W-:Y:S01]  /*2290*/  FADD.FTZ R81, R67, -UR5 ;  /* 0x8000000543517e21 */ /* 0x000fe20008010000 */
[----:B------:R-:W-:Y:S01]  /*22a0*/  FMUL.FTZ R71, R71, UR4 ;  /* 0x0000000447477c20 */ /* 0x000fe20008410000 */
[----:B------:R-:W-:Y:S01]  /*22b0*/  HADD2.F32 R82, -RZ, R39.H1_H1 ;  /* 0x30000027ff527230 */ /* 0x000fe20000004100 */
[----:B------:R-:W-:Y:S01]  /*22c0*/  F2FP.F16.F32.PACK_AB R70, R79, R70 ;  /* 0x000000464f46723e */ /* 0x000fe200000000ff */
[----:B------:R-:W-:-:S02]  /*22d0*/  HADD2.F32 R84, -RZ, R35.H1_H1 ;  /* 0x30000023ff547230 */ /* 0x000fc40000004100 */
[----:B------:R-:W-:Y:S01]  /*22e0*/  FMUL.FTZ R81, R81, UR4 ;  /* 0x0000000451517c20 */ /* 0x000fe20008410000 */
[----:B------:R-:W-:Y:S01]  /*22f0*/  FFMA.FTZ R83, R71, R78, R80 ;  /* 0x0000004e47537223 */ /* 0x000fe20000010050 */
[----:B------:R-:W-:Y:S01]  /*2300*/  FADD.FTZ R80, R75, -UR5 ;  /* 0x800000054b507e21 */ /* 0x000fe20008010000 */
[----:B------:R-:W-:Y:S01]  /*2310*/  FADD.FTZ R71, R73, -UR5 ;  /* 0x8000000549477e21 */ /* 0x000fe20008010000 */
[----:B------:R-:W-:Y:S01]  /*2320*/  FFMA.FTZ R86, R81, R82, R84 ;  /* 0x0000005251567223 */ /* 0x000fe20000010054 */
[----:B------:R-:W-:Y:S02]  /*2330*/  HADD2.F32 R82, -RZ, R37.H1_H1 ;  /* 0x30000025ff527230 */ /* 0x000fe40000004100 */
[----:B------:R-:W-:Y:S01]  /*2340*/  FMUL.FTZ R81, R80, UR4 ;  /* 0x0000000450517c20 */ /* 0x000fe20008410000 */
[----:B------:R-:W-:Y:S02]  /*2350*/  HADD2.F32 R84, -RZ, R33.H1_H1 ;  /* 0x30000021ff547230 */ /* 0x000fe40000004100 */
[----:B------:R-:W-:Y:S01]  /*2360*/  FMUL.FTZ R71, R71, UR4 ;  /* 0x0000000447477c20 */ /* 0x000fe20008410000 */
[----:B------:R-:W-:-:S02]  /*2370*/  HADD2.F32 R78, -RZ, R36.H1_H1 ;  /* 0x30000024ff4e7230 */ /* 0x000fc40000004100 */
[----:B------:R-:W-:Y:S02]  /*2380*/  HADD2.F32 R80, -RZ, R32.H1_H1 ;  /* 0x30000020ff507230 */ /* 0x000fe40000004100 */
[----:B------:R-:W-:Y:S01]  /*2390*/  FFMA.FTZ R82, R81, R82, R84 ;  /* 0x0000005251527223 */ /* 0x000fe20000010054 */
[----:B0-----:R-:W-:-:S04]  /*23a0*/  IMAD.WIDE.U32 R76, R7, 0x10, R76 ;  /* 0x00000010074c7825 */ /* 0x001fc800078e004c */
[----:B------:R-:W-:Y:S01]  /*23b0*/  FFMA.FTZ R81, R71, R78, R80 ;  /* 0x0000004e47517223 */ /* 0x000fe20000010050 */
[----:B------:R-:W-:Y:S02]  /*23c0*/  F2FP.F16.F32.PACK_AB R71, R86, R83 ;  /* 0x000000535647723e */ /* 0x000fe400000000ff */
[----:B------:R-:W-:Y:S02]  /*23d0*/  F2FP.F16.F32.PACK_AB R69, R82, R69 ;  /* 0x000000455245723e */ /* 0x000fe400000000ff */
[----:B------:R-:W-:Y:S02]  /*23e0*/  F2FP.F16.F32.PACK_AB R68, R81, R68 ;  /* 0x000000445144723e */ /* 0x000fe400000000ff */
[----:B------:R-:W-:-:S03]  /*23f0*/  IADD3 R7, PT, PT, R7, 0x80, RZ ;  /* 0x0000008007077810 */ /* 0x000fc60007ffe0ff */
[----:B------:R1:W-:Y:S04]  /*2400*/  STG.E.128 desc[UR8][R76.64], R68 ;  /* 0x000000444c007986 */ /* 0x0003e8000c101d08 */
.L_x_16076:
[----:B------:R-:W-:Y:S05]  /*2410*/  BSYNC.RECONVERGENT B0 ;  /* 0x0000000000007941 */ /* 0x000fea0003800200 */
.L_x_16075:
[----:B------:R-:W-:Y:S04]  /*2420*/  BSSY.RECONVERGENT B0, `(.L_x_16077) ;  /* 0x0000032000007945 */ /* 0x000fe80003800200 */
[----:B------:R-:W-:Y:S05]  /*2430*/  @!P0 BRA `(.L_x_16078) ;  /* 0x0000000000c08947 */ /* 0x000fea0003800000 */
[----:B01----:R-:W-:Y:S01]  /*2440*/  FADD.FTZ R68, R40, -UR5 ;  /* 0x8000000528447e21 */ /* 0x003fe20008010000 */
        /* <DEDUP_REMOVED lines=47> */
.L_x_16078:
[----:B------:R-:W-:Y:S05]  /*2740*/  BSYNC.RECONVERGENT B0 ;  /* 0x0000000000007941 */ /* 0x000fea0003800200 */
.L_x_16077:
[----:B------:R-:W-:Y:S04]  /*2750*/  BSSY.RECONVERGENT B0, `(.L_x_16079) ;  /* 0x0000032000007945 */ /* 0x000fe80003800200 */
[----:B------:R-:W-:Y:S05]  /*2760*/  @!P1 BRA `(.L_x_16080) ;  /* 0x0000000000c09947 */ /* 0x000fea0003800000 */
[----:B012---:R-:W-:Y:S01]  /*2770*/  FADD.FTZ R68, R48, -UR5 ;  /* 0x8000000530447e21 */ /* 0x007fe20008010000 */
        /* <DEDUP_REMOVED lines=47> */
.L_x_16080:
[----:B------:R-:W-:Y:S05]  /*2a70*/  BSYNC.RECONVERGENT B0 ;  /* 0x0000000000007941 */ /* 0x000fea0003800200 */
.L_x_16079:
[----:B------:R-:W-:Y:S04]  /*2a80*/  BSSY.RECONVERGENT B0, `(.L_x_16081) ;  /* 0x0000031000007945 */ /* 0x000fe80003800200 */
[----:B------:R-:W-:Y:S05]  /*2a90*/  @!P2 BRA `(.L_x_16082) ;  /* 0x0000000000bca947 */ /* 0x000fea0003800000 */
[----:B0123--:R-:W-:Y:S01]  /*2aa0*/  FADD.FTZ R68, R56, -UR5 ;  /* 0x8000000538447e21 */ /* 0x00ffe20008010000 */
[----:B-----5:R-:W-:Y:S02]  /*2ab0*/  HADD2.F32 R69, -RZ, R12.H0_H0 ;  /* 0x2000000cff457230 */ /* 0x020fe40000004100 */
[----:B------:R-:W-:Y:S01]  /*2ac0*/  FADD.FTZ R78, R61, -UR5 ;  /* 0x800000053d4e7e21 */ /* 0x000fe20008010000 */
[----:B------:R-:W-:Y:S02]  /*2ad0*/  HADD2.F32 R71, -RZ, R8.H0_H0 ;  /* 0x20000008ff477230 */ /* 0x000fe40000004100 */
[----:B------:R-:W-:Y:S01]  /*2ae0*/  FMUL.FTZ R68, R68, UR4 ;  /* 0x0000000444447c20 */ /* 0x000fe20008410000 */
[----:B------:R-:W-:Y:S01]  /*2af0*/  FADD.FTZ R70, R58, -UR5 ;  /* 0x800000053a467e21 */ /* 0x000fe20008010000 */
        /* <DEDUP_REMOVED lines=9> */
[----:B------:R-:W-:Y:S01]  /*2b90*/  HADD2.F32 R85, -RZ, R14.H1_H1 ;  /* 0x3000000eff557230 */ /* 0x000fe20000004100 */
[----:B------:R-:W0:Y:S01]  /*2ba0*/  LDC.64 R68, c[0x0][0x428] ;  /* 0x00010a00ff447b82 */ /* 0x000e220000000a00 */
[----:B------:R-:W-:Y:S02]  /*2bb0*/  HADD2.F32 R87, -RZ, R10.H1_H1 ;  /* 0x3000000aff577230 */ /* 0x000fe40000004100 */
[----:B------:R-:W-:Y:S01]  /*2bc0*/  FFMA.FTZ R79, R70, R79, R77 ;  /* 0x0000004f464f7223 */ /* 0x000fe2000001004d */
[----:B------:R-:W-:Y:S01]  /*2bd0*/  FADD.FTZ R71, R62, -UR5 ;  /* 0x800000053e477e21 */ /* 0x000fe20008010000 */
[----:B------:R-:W-:Y:S01]  /*2be0*/  FFMA.FTZ R70, R76, R81, R83 ;  /* 0x000000514c467223 */ /* 0x000fe20000010053 */
[----:B------:R-:W-:-:S02]  /*2bf0*/  HADD2.F32 R76, -RZ, R15.H0_H0 ;  /* 0x2000000fff4c7230 */ /* 0x000fc40000004100 */
[----:B------:R-:W-:Y:S01]  /*2c00*/  FFMA.FTZ R81, R80, R85, R87 ;  /* 0x0000005550517223 */ /* 0x000fe20000010057 */
[----:B------:R-:W-:Y:S02]  /*2c10*/  HADD2.F32 R80, -RZ, R11.H0_H0 ;  /* 0x2000000bff507230 */ /* 0x000fe40000004100 */
[----:B------:R-:W-:Y:S01]  /*2c20*/  FADD.FTZ R77, R63, -UR5 ;  /* 0x800000053f4d7e21 */ /* 0x000fe20008010000 */
[----:B------:R-:W-:Y:S01]  /*2c30*/  FMUL.FTZ R71, R71, UR4 ;  /* 0x0000000447477c20 */ /* 0x000fe20008410000 */
[----:B------:R-:W-:Y:S01]  /*2c40*/  HADD2.F32 R82, -RZ, R15.H1_H1 ;  /* 0x3000000fff527230 */ /* 0x000fe20000004100 */
[----:B------:R-:W-:Y:S01]  /*2c50*/  F2FP.F16.F32.PACK_AB R70, R81, R70 ;  /* 0x000000465146723e */ /* 0x000fe200000000ff */
[----:B------:R-:W-:Y:S02]  /*2c60*/  HADD2.F32 R84, -RZ, R11.H1_H1 ;  /* 0x3000000bff547230 */ /* 0x000fe40000004100 */
[----:B------:R-:W-:Y:S01]  /*2c70*/  FMUL.FTZ R77, R77, UR4 ;  /* 0x000000044d4d7c20 */ /* 0x000fe20008410000 */
[----:B------:R-:W-:Y:S01]  /*2c80*/  FFMA.FTZ R71, R71, R76, R80 ;  /* 0x0000004c47477223 */ /* 0x000fe20000010050 */
[----:B------:R-:W-:Y:S01]  /*2c90*/  FADD.FTZ R76, R57, -UR5 ;  /* 0x80000005394c7e21 */ /* 0x000fe20008010000 */
[----:B------:R-:W-:Y:S01]  /*2ca0*/  FADD.FTZ R80, R59, -UR5 ;  /* 0x800000053b507e21 */ /* 0x000fe20008010000 */
[----:B------:R-:W-:Y:S01]  /*2cb0*/  FFMA.FTZ R82, R77, R82, R84 ;  /* 0x000000524d527223 */ /* 0x000fe20000010054 */
[----:B------:R-:W-:-:S02]  /*2cc0*/  HADD2.F32 R77, -RZ, R12.H1_H1 ;  /* 0x3000000cff4d7230 */ /* 0x000fc40000004100 */
[----:B------:R-:W-:Y:S01]  /*2cd0*/  FMUL.FTZ R76, R76, UR4 ;  /* 0x000000044c4c7c20 */ /* 0x000fe20008410000 */
[----:B------:R-:W-:Y:S02]  /*2ce0*/  HADD2.F32 R85, -RZ, R13.H1_H1 ;  /* 0x3000000dff557230 */ /* 0x000fe40000004100 */
[----:B------:R-:W-:Y:S01]  /*2cf0*/  FMUL.FTZ R80, R80, UR4 ;  /* 0x0000000450507c20 */ /* 0x000fe20008410000 */
[----:B------:R-:W-:Y:S01]  /*2d00*/  HADD2.F32 R87, -RZ, R9.H1_H1 ;  /* 0x30000009ff577230 */ /* 0x000fe20000004100 */
[----:B------:R-:W-:Y:S01]  /*2d10*/  F2FP.F16.F32.PACK_AB R71, R82, R71 ;  /* 0x000000475247723e */ /* 0x000fe200000000ff */
[----:B------:R-:W-:-:S03]  /*2d20*/  HADD2.F32 R83, -RZ, R8.H1_H1 ;  /* 0x30000008ff537230 */ /* 0x000fc60000004100 */
[----:B------:R-:W-:Y:S02]  /*2d30*/  FFMA.FTZ R80, R80, R85, R87 ;  /* 0x0000005550507223 */ /* 0x000fe40000010057 */
[----:B------:R-:W-:Y:S01]  /*2d40*/  FFMA.FTZ R83, R76, R77, R83 ;  /* 0x0000004d4c537223 */ /* 0x000fe20000010053 */
[----:B0-----:R-:W-:Y:S02]  /*2d50*/  IMAD.WIDE.U32 R76, R7, 0x10, R68 ;  /* 0x00000010074c7825 */ /* 0x001fe400078e0044 */
[----:B------:R-:W-:Y:S02]  /*2d60*/  F2FP.F16.F32.PACK_AB R69, R80, R79 ;  /* 0x0000004f5045723e */ /* 0x000fe400000000ff */
[----:B------:R-:W-:-:S05]  /*2d70*/  F2FP.F16.F32.PACK_AB R68, R83, R78 ;  /* 0x0000004e5344723e */ /* 0x000fca00000000ff */
[----:B------:R4:W-:Y:S02]  /*2d80*/  STG.E.128 desc[UR8][R76.64], R68 ;  /* 0x000000444c007986 */ /* 0x0009e4000c101d08 */
.L_x_16082:
[----:B------:R-:W-:Y:S05]  /*2d90*/  BSYNC.RECONVERGENT B0 ;  /* 0x0000000000007941 */ /* 0x000fea0003800200 */
.L_x_16081:
[----:B------:R-:W-:Y:S02]  /*2da0*/  UIADD3 UR6, UPT, UPT, UR6, UR14, URZ ;  /* 0x0000000e06067290 */ /* 0x000fe4000fffe0ff */
[----:B------:R-:W-:Y:S02]  /*2db0*/  UPLOP3.LUT UP2, UPT, UPT, UPT, UP2, 0x40, 0x4 ;  /* 0x000000000004789c */ /* 0x000fe40003f4e820 */
[----:B------:R-:W-:-:S09]  /*2dc0*/  UISETP.GE.AND UP1, UPT, UR6, UR15, UPT ;  /* 0x0000000f0600728c */ /* 0x000fd2000bf26270 */
[----:B------:R-:W-:Y:S05]  /*2dd0*/  BRA.U !UP1, `(.L_x_16083) ;  /* 0xffffffd909407547 */ /* 0x000fea000b83ffff */
[----:B------:R-:W-:Y:S05]  /*2de0*/  EXIT ;  /* 0x000000000000794d */ /* 0x000fea0003800000 */
.L_x_16084:
        /* <DEDUP_REMOVED lines=9> */
.L_x_27294:


//--------------------- .text._ZN10layer_norm13ln_fwd_kernelINS_13Kernel_traitsI6__halfS2_fS2_fjLj4096ELj1ELj1ELj4ELj16ENS_18Kernel_traits_baseILj4096ES2_S2_fS2_fjLj128EEEEELb0ELb0ELb0ELb1EEEvNS_9FwdParamsE --------------------------
	.section	.text._ZN10layer_norm13ln_fwd_kernelINS_13Kernel_traitsI6__halfS2_fS2_fjLj4096ELj1ELj1ELj4ELj16ENS_18Kernel_traits_baseILj4096ES2_S2_fS2_fjLj128EEEEELb0ELb0ELb0ELb1EEEvNS_9FwdParamsE,"ax",@progbits
	.align	128
        .global         _ZN10layer_norm13ln_fwd_kernelINS_13Kernel_traitsI6__halfS2_fS2_fjLj4096ELj1ELj1ELj4ELj16ENS_18Kernel_traits_baseILj4096ES2_S2_fS2_fjLj128EEEEELb0ELb0ELb0ELb1EEEvNS_9FwdParamsE
        .type           _ZN10layer_norm13ln_fwd_kernelINS_13Kernel_traitsI6__halfS2_fS2_fjLj4096ELj1ELj1ELj4ELj16ENS_18Kernel_traits_baseILj4096ES2_S2_fS2_fjLj128EEEEELb0ELb0ELb0ELb1EEEvNS_9FwdParamsE,@function
        .size           _ZN10layer_norm13ln_fwd_kernelINS_13Kernel_traitsI6__halfS2_fS2_fjLj4096ELj1ELj1ELj4ELj16ENS_18Kernel_traits_baseILj4096ES2_S2_fS2_fjLj128EEEEELb0ELb0ELb0ELb1EEEvNS_9FwdParamsE,(.L_x_27295 - _ZN10layer_norm13ln_fwd_kernelINS_13Kernel_traitsI6__halfS2_fS2_fjLj4096ELj1ELj1ELj4ELj16ENS_18Kernel_traits_baseILj4096ES2_S2_fS2_fjLj128EEEEELb0ELb0ELb0ELb1EEEvNS_9FwdParamsE)
        .other          _ZN10layer_norm13ln_fwd_kernelINS_13Kernel_traitsI6__halfS2_fS2_fjLj4096ELj1ELj1ELj4ELj16ENS_18Kernel_traits_baseILj4096ES2_S2_fS2_fjLj128EEEEELb0ELb0ELb0ELb1EEEvNS_9FwdParamsE,@"STO_CUDA_ENTRY STV_DEFAULT"
_ZN10layer_norm13ln_fwd_kernelINS_13Kernel_traitsI6__halfS2_fS2_fjLj4096ELj1ELj1ELj4ELj16ENS_18Kernel_traits_baseILj4096ES2_S2_fS2_fjLj128EEEEELb0ELb0ELb0ELb1EEEvNS_9FwdParamsE:
.text._ZN10layer_norm13ln_fwd_kernelINS_13Kernel_traitsI6__halfS2_fS2_fjLj4096ELj1ELj1ELj4ELj16ENS_18Kernel_traits_baseILj4096ES2_S2_fS2_fjLj128EEEEELb0ELb0ELb0ELb1EEEvNS_9FwdParamsE:
[----:B------:R-:W-:Y:S01]  /*0000*/  LDC R1, c[0x0][0x37c] ;  /* 0x0000df00ff017b82 */ /* 0x000fe20000000800 */
[----:B------:R-:W0:Y:S01]  /*0010*/  LDCU.64 UR4, c[0x0][0x438] ;  /* 0x00008700ff0477ac */ /* 0x000e220008000a00 */
[----:B------:R-:W1:Y:S06]  /*0020*/  S2R R0, SR_TID.X ;  /* 0x0000000000007919 */ /* 0x000e6c0000002100 */
[----:B------:R-:W1:Y:S01]  /*0030*/  LDC.64 R2, c[0x0][0x3d0] ;  /* 0x0000f400ff027b82 */ /* 0x000e620000000a00 */
[----:B------:R-:W2:Y:S01]  /*0040*/  LDCU.64 UR8, c[0x0][0x358] ;  /* 0x00006b00ff0877ac */ /* 0x000ea20008000a00 */
[----:B0-----:R-:W-:-:S06]  /*0050*/  ISETP.NE.U32.AND P0, PT, RZ, UR4, PT ;  /* 0x00000004ff007c0c */ /* 0x001fcc000bf05070 */
[----:B------:R-:W0:Y:S01]  /*0060*/  S2UR UR7, SR_CTAID.X ;  /* 0x00000000000779c3 */ /* 0x000e220000002500 */
[----:B------:R-:W0:Y:S01]  /*0070*/  LDCU UR4, c[0x0][0x384] ;  /* 0x00007080ff0477ac */ /* 0x000e220008000800 */
[----:B------:R-:W-:Y:S01]  /*0080*/  ISETP.NE.AND.EX P0, PT, RZ, UR5, PT, P0 ;  /* 0x00000005ff007c0c */ /* 0x000fe2000bf05300 */
[----:B-1----:R-:W-:-:S12]  /*0090*/  IMAD.WIDE.U32 R2, R0, 0x10, R2 ;  /* 0x0000001000027825 */ /* 0x002fd800078e0002 */
[----:B------:R-:W1:Y:S01]  /*00a0*/  @P0 LDC.64 R4, c[0x0][0x438] ;  /* 0x00010e00ff040b82 */ /* 0x000e620000000a00 */
[----:B--2---:R2:W5:Y:S04]  /*00b0*/  LDG.E.128 R64, desc[UR8][R2.64] ;  /* 0x0000000802407981 */ /* 0x004568000c1e1d00 */
[----:B------:R2:W5:Y:S04]  /*00c0*/  LDG.E.128 R32, desc[UR8][R2.64+0x800] ;  /* 0x0008000802207981 */ /* 0x000568000c1e1d00 */
[----:B------:R2:W5:Y:S04]  /*00d0*/  LDG.E.128 R8, desc[UR8][R2.64+0x1000] ;  /* 0x0010000802087981 */ /* 0x000568000c1e1d00 */
[----:B------:R2:W5:Y:S01]  /*00e0*/  LDG.E.128 R28, desc[UR8][R2.64+0x1800] ;  /* 0x00180008021c7981 */ /* 0x000562000c1e1d00 */
[----:B-1----:R-:W-:-:S05]  /*00f0*/  @P0 IMAD.WIDE.U32 R4, R0, 0x10, R4 ;  /* 0x0000001000040825 */ /* 0x002fca00078e0004 */
[----:B------:R2:W5:Y:S04]  /*0100*/  @P0 LDG.E.128 R24, desc[UR8][R4.64] ;  /* 0x0000000804180981 */ /* 0x000568000c1e1d00 */
[----:B------:R2:W5:Y:S04]  /*0110*/  @P0 LDG.E.128 R20, desc[UR8][R4.64+0x800] ;  /* 0x0008000804140981 */ /* 0x000568000c1e1d00 */
[----:B------:R2:W5:Y:S04]  /*0120*/  @P0 LDG.E.128 R16, desc[UR8][R4.64+0x1000] ;  /* 0x0010000804100981 */ /* 0x000568000c1e1d00 */
[----:B------:R2:W5:Y:S01]  /*0130*/  @P0 LDG.E.128 R12, desc[UR8][R4.64+0x1800] ;  /* 0x00180008040c0981 */ /* 0x000562000c1e1d00 */
[----:B0-----:R-:W-:-:S06]  /*0140*/  UISETP.GE.AND UP0, UPT, UR7, UR4, UPT ;  /* 0x000000040700728c */ /* 0x001fcc000bf06270 */
[----:B------:R-:W-:-:S13]  /*0150*/  PLOP3.LUT P1, PT, PT, PT, UP0, 0x80, 0x8 ;  /* 0x000000000008781c */ /* 0x000fda0003f2f008 */
[----:B--2---:R-:W-:Y:S05]  /*0160*/  @P1 EXIT ;  /* 0x000000000000194d */ /* 0x004fea0003800000 */
[----:B------:R-:W0:Y:S01]  /*0170*/  LDCU.64 UR4, c[0x0][0x3e0] ;  /* 0x00007c00ff0477ac */ /* 0x000e220008000a00 */
[-C--:B-----5:R-:W-:Y:S02]  /*0180*/  @P0 MOV R69, R65.reuse ;  /* 0x0000004100450202 */ /* 0x0a0fe40000000f00 */
[----:B------:R-:W-:Y:S02]  /*0190*/  @!P0 CS2R R26, SRZ ;  /* 0x00000000001a8805 */ /* 0x000fe4000001ff00 */
[----:B------:R-:W-:Y:S02]  /*01a0*/  @!P0 MOV R69, R65 ;  /* 0x0000004100458202 */ /* 0x000fe40000000f00 */
[----:B------:R-:W-:Y:S02]  /*01b0*/  @!P0 CS2R R24, SRZ ;  /* 0x0000000000188805 */ /* 0x000fe4000001ff00 */
[----:B------:R-:W-:Y:S02]  /*01c0*/  @P0 MOV R5, R8 ;  /* 0x0000000800050202 */ /* 0x000fe40000000f00 */
[----:B------:R-:W-:-:S02]  /*01d0*/  @!P0 CS2R R22, SRZ ;  /* 0x0000000000168805 */ /* 0x000fc4000001ff00 */
[----:B------:R-:W-:Y:S02]  /*01e0*/  @!P0 MOV R5, R8 ;  /* 0x0000000800058202 */ /* 0x000fe40000000f00 */
[----:B------:R-:W-:Y:S02]  /*01f0*/  @!P0 CS2R R20, SRZ ;  /* 0x0000000000148805 */ /* 0x000fe4000001ff00 */
[----:B------:R-:W-:Y:S02]  /*0200*/  LOP3.LUT R65, R0, 0x60, RZ, 0xc0, !PT ;  /* 0x0000006000417812 */ /* 0x000fe400078ec0ff */
[----:B------:R-:W-:Y:S02]  /*0210*/  @!P0 CS2R R18, SRZ ;  /* 0x0000000000128805 */ /* 0x000fe4000001ff00 */
[----:B------:R-:W-:Y:S02]  /*0220*/  @P0 MOV R70, R64 ;  /* 0x0000004000460202 */ /* 0x000fe40000000f00 */
[----:B------:R-:W-:-:S02]  /*0230*/  @!P0 CS2R R16, SRZ ;  /* 0x0000000000108805 */ /* 0x000fc4000001ff00 */
[----:B------:R-:W-:Y:S02]  /*0240*/  @P0 MOV R68, R66 ;  /* 0x0000004200440202 */ /* 0x000fe40000000f00 */
[----:B------:R-:W-:Y:S02]  /*0250*/  @!P0 CS2R R14, SRZ ;  /* 0x00000000000e8805 */ /* 0x000fe4000001ff00 */
[----:B------:R-:W-:Y:S02]  /*0260*/  @P0 MOV R6, R9 ;  /* 0x0000000900060202 */ /* 0x000fe40000000f00 */
[----:B------:R-:W-:Y:S02]  /*0270*/  @!P0 CS2R R12, SRZ ;  /* 0x00000000000c8805 */ /* 0x000fe4000001ff00 */
[----:B------:R-:W-:Y:S01]  /*0280*/  @P0 MOV R7, R10 ;  /* 0x0000000a00070202 */ /* 0x000fe20000000f00 */
[----:B0-----:R-:W-:Y:S01]  /*0290*/  UISETP.NE.U32.AND UP0, UPT, UR4, URZ, UPT ;  /* 0x000000ff0400728c */ /* 0x001fe2000bf05070 */
[----:B------:R-:W-:Y:S01]  /*02a0*/  @P0 MOV R8, R11 ;  /* 0x0000000b00080202 */ /* 0x000fe20000000f00 */
[----:B------:R-:W0:Y:S01]  /*02b0*/  LDCU.U8 UR4, c[0x0][0x410] ;  /* 0x00008200ff0477ac */ /* 0x000e220008000000 */
[----:B------:R-:W-:-:S02]  /*02c0*/  @!P0 MOV R70, R64 ;  /* 0x0000004000468202 */ /* 0x000fc40000000f00 */
[----:B------:R-:W-:Y:S01]  /*02d0*/  @!P0 MOV R68, R66 ;  /* 0x0000004200448202 */ /* 0x000fe20000000f00 */
[----:B------:R-:W-:Y:S01]  /*02e0*/  UISETP.NE.AND.EX UP0, UPT, UR5, URZ, UPT, UP0 ;  /* 0x000000ff0500728c */ /* 0x000fe2000bf05300 */
[----:B------:R-:W-:Y:S01]  /*02f0*/  @!P0 MOV R6, R9 ;  /* 0x0000000900068202 */ /* 0x000fe20000000f00 */
[----:B------:R-:W-:Y:S01]  /*0300*/  UPLOP3.LUT UP2, UPT, UPT, UPT, UPT, 0x40, 0x4 ;  /* 0x000000000004789c */ /* 0x000fe20003f4e870 */
[----:B------:R-:W-:Y:S01]  /*0310*/  @!P0 MOV R7, R10 ;  /* 0x0000000a00078202 */ /* 0x000fe20000000f00 */
[----:B------:R-:W1:Y:S01]  /*0320*/  LDCU UR12, c[0x0][0x388] ;  /* 0x00007100ff0c77ac */ /* 0x000e620008000800 */
[----:B------:R-:W-:Y:S02]  /*0330*/  @!P0 MOV R8, R11 ;  /* 0x0000000b00088202 */ /* 0x000fe40000000f00 */
[----:B------:R-:W-:Y:S01]  /*0340*/  @P0 MOV R66, R32 ;  /* 0x0000002000420202 */ /* 0x000fe20000000f00 */
[----:B------:R-:W2:Y:S01]  /*0350*/  LDCU UR13, c[0x0][0x400] ;  /* 0x00008000ff0d77ac */ /* 0x000ea20008000800 */
[----:B------:R-:W-:-:S02]  /*0360*/  @P0 MOV R2, R33 ;  /* 0x0000002100020202 */ /* 0x000fc40000000f00 */
[----:B------:R-:W-:Y:S01]  /*0370*/  @P0 MOV R3, R34 ;  /* 0x0000002200030202 */ /* 0x000fe20000000f00 */
[----:B------:R-:W3:Y:S01]  /*0380*/  LDCU.64 UR10, c[0x0][0x3a0] ;  /* 0x00007400ff0a77ac */ /* 0x000ee20008000a00 */
[----:B------:R-:W-:Y:S02]  /*0390*/  @P0 MOV R4, R35 ;  /* 0x0000002300040202 */ /* 0x000fe40000000f00 */
[----:B------:R-:W-:Y:S01]  /*03a0*/  @P0 MOV R9, R28 ;  /* 0x0000001c00090202 */ /* 0x000fe20000000f00 */
[----:B------:R-:W4:Y:S01]  /*03b0*/  LDCU.64 UR14, c[0x0][0x380] ;  /* 0x00007000ff0e77ac */ /* 0x000f220008000a00 */
        /* <DEDUP_REMOVED lines=11> */
[----:B------:R-:W-:Y:S02]  /*0470*/  LOP3.LUT R71, R0, 0x1f, RZ, 0xc0, !PT ;  /* 0x0000001f00477812 */ /* 0x000fe400078ec0ff */
[----:B0-----:R-:W-:Y:S02]  /*0480*/  ISETP.NE.AND P1, PT, RZ, UR4, PT ;  /* 0x00000004ff007c0c */ /* 0x001fe4000bf25270 */
[----:B-1234-:R-:W-:-:S11]  /*0490*/  LOP3.LUT R65, R65, 0x1f, R0, 0xf8, !PT ;  /* 0x0000001f41417812 */ /* 0x01efd600078ef800 */
.L_x_16095:
[----:B0-----:R-:W0:Y:S01]  /*04a0*/  @UP0 LDCU.64 UR4, c[0x0][0x3e0] ;  /* 0x00007c00ff0407ac */ /* 0x001e220008000a00 */
[----:B------:R-:W-:Y:S01]  /*04b0*/  PLOP3.LUT P0, PT, PT, PT, UP0, 0x80, 0x8 ;  /* 0x000000000008781c */ /* 0x000fe20003f0f008 */
[----:B------:R-:W1:Y:S01]  /*04c0*/  LDC.64 R56, c[0x0][0x390] ;  /* 0x0000e400ff387b82 */ /* 0x000e620000000a00 */
[----:B------:R-:W-:Y:S02]  /*04d0*/  UIMAD UR6, UR7, UR12, URZ ;  /* 0x0000000c070672a4 */ /* 0x000fe4000f8e02ff */
[----:B0-----:R-:W-:-:S06]  /*04e0*/  @UP0 UIMAD.WIDE UR4, UR7, 0x2, UR4 ;  /* 0x00000002070408a5 */ /* 0x001fcc000f8e0204 */
[----:B------:R-:W-:Y:S01]  /*04f0*/  MOV R32, UR4 ;  /* 0x0000000400207c02 */ /* 0x000fe20008000f00 */
[----:B------:R-:W-:Y:S01]  /*0500*/  USHF.R.S32.HI UR4, URZ, 0x1f, UR6 ;  /* 0x0000001fff047899 */ /* 0x000fe20008011406 */
[----:B------:R-:W-:-:S03]  /*0510*/  MOV R33, UR5 ;  /* 0x0000000500217c02 */ /* 0x000fc60008000f00 */
[----:B------:R-:W-:Y:S02]  /*0520*/  ULEA.HI UR4, UR4, UR6, URZ, 0x3 ;  /* 0x0000000604047291 */ /* 0x000fe4000f8f18ff */
[----:B------:R-:W2:Y:S04]  /*0530*/  @P0 LDG.E.U16 R32, desc[UR8][R32.64] ;  /* 0x0000000820200981 */ /* 0x000ea8000c1e1500 */
[----:B------:R-:W-:-:S04]  /*0540*/  MOV R72, UR4 ;  /* 0x0000000400487c02 */ /* 0x000fc80008000f00 */
[----:B------:R-:W-:-:S05]  /*0550*/  LEA.HI.SX32 R72, R72, R65, 0x1d ;  /* 0x0000004148487211 */ /* 0x000fca00078feaff */
[----:B-1----:R-:W-:-:S06]  /*0560*/  IMAD.WIDE.U32 R28, R72, 0x10, R56 ;  /* 0x00000010481c7825 */ /* 0x002fcc00078e0038 */
[----:B------:R-:W5:Y:S01]  /*0570*/  LDG.E.128 R28, desc[UR8][R28.64] ;  /* 0x000000081c1c7981 */ /* 0x000f62000c1e1d00 */
[----:B------:R-:W-:Y:S01]  /*0580*/  UISETP.NE.U32.AND UP1, UPT, UR10, URZ, UPT ;  /* 0x000000ff0a00728c */ /* 0x000fe2000bf25070 */
[----:B------:R-:W-:-:S03]  /*0590*/  UMOV UR4, 0x3f800000 ;  /* 0x3f80000000047882 */ /* 0x000fc60000000000 */
[----:B------:R-:W-:Y:S01]  /*05a0*/  UISETP.NE.AND.EX UP1, UPT, UR11, URZ, UPT, UP1 ;  /* 0x000000ff0b00728c */ /* 0x000fe2000bf25310 */
[----:B--2---:R-:W-:-:S05]  /*05b0*/  @P0 HADD2.F32 R34, -RZ, R32.H0_H0 ;  /* 0x20000020ff220230 */ /* 0x004fca0000004100 */
[----:B------:R-:W-:-:S13]  /*05c0*/  @P0 R2UR UR5, R34 ;  /* 0x00000000220502ca */ /* 0x000fda00000e0000 */
[----:B------:R-:W-:Y:S01]  /*05d0*/  @UP0 UMOV UR4, UR5 ;  /* 0x0000000500040c82 */ /* 0x000fe20008000000 */
[----:B------:R-:W-:Y:S05]  /*05e0*/  BRA.U !UP1, `(.L_x_16085) ;  /* 0x0000000109547547 */ /* 0x000fea000b800000 */
[----:B------:R-:W0:Y:S02]  /*05f0*/  LDC.64 R40, c[0x0][0x3a0] ;  /* 0x0000e800ff287b82 */ /* 0x000e240000000a00 */
[----:B0-----:R-:W-:-:S05]  /*0600*/  IMAD.WIDE.U32 R40, R72, 0x20, R40 ;  /* 0x0000002048287825 */ /* 0x001fca00078e0028 */
[----:B------:R-:W2:Y:S04]  /*0610*/  LDG.E.128 R36, desc[UR8][R40.64] ;  /* 0x0000000828247981 */ /* 0x000ea8000c1e1d00 */
        /* <DEDUP_REMOVED lines=18> */
.L_x_16085:
[--C-:B-----5:R-:W-:Y:S02]  /*0740*/  HADD2.F32 R32, -RZ, R28.reuse.H0_H0 ;  /* 0x2000001cff207230 */ /* 0x120fe40000004100 */
[----:B------:R-:W-:Y:S02]  /*0750*/  HADD2.F32 R33, -RZ, R28.H1_H1 ;  /* 0x3000001cff217230 */ /* 0x000fe40000004100 */
[--C-:B------:R-:W-:Y:S02]  /*0760*/  HADD2.F32 R34, -RZ, R29.reuse.H0_H0 ;  /* 0x2000001dff227230 */ /* 0x100fe40000004100 */
[----:B------:R-:W-:Y:S01]  /*0770*/  FMUL.FTZ R28, R32, UR4 ;  /* 0x00000004201c7c20 */ /* 0x000fe20008410000 */
[----:B------:R-:W-:Y:S02]  /*0780*/  HADD2.F32 R35, -RZ, R29.H1_H1 ;  /* 0x3000001dff237230 */ /* 0x000fe40000004100 */
[----:B------:R-:W-:Y:S01]  /*0790*/  FMUL.FTZ R29, R33, UR4 ;  /* 0x00000004211d7c20 */ /* 0x000fe20008410000 */
[----:B------:R-:W-:-:S02]  /*07a0*/  HADD2.F32 R36, -RZ, R30.H0_H0 ;  /* 0x2000001eff247230 */ /* 0x000fc40000004100 */
        /* <DEDUP_REMOVED lines=9> */
.L_x_16086:
        /* <DEDUP_REMOVED lines=29> */
.L_x_16087:
[--C-:B0----5:R-:W-:Y:S02]  /*0a10*/  HADD2.F32 R40, -RZ, R36.reuse.H0_H0 ;  /* 0x20000024ff287230 */ /* 0x121fe40000004100 */
        /* <DEDUP_REMOVED lines=15> */
.L_x_16088:
        /* <DEDUP_REMOVED lines=28> */
.L_x_16089:
        /* <DEDUP_REMOVED lines=16> */
.L_x_16090:
        /* <DEDUP_REMOVED lines=9> */
[----:B0-----:R-:W2:Y:S04]  /*0e60*/  LDG.E.128 R56, desc[UR8][R78.64] ;  /* 0x000000084e387981 */ /* 0x001ea8000c1e1d00 */
        /* <DEDUP_REMOVED lines=18> */
.L_x_16091:
        /* <DEDUP_REMOVED lines=14> */
[----:B------:R-:W-:-:S02]  /*1070*/  FMUL.FTZ R61, R54, UR4 ;  /* 0x00000004363d7c20 */ /* 0x000fc40008410000 */
[----:B------:R-:W-:-:S07]  /*1080*/  FMUL.FTZ R63, R55, UR4 ;  /* 0x00000004373f7c20 */ /* 0x000fce0008410000 */
.L_x_16092:
        /* <DEDUP_REMOVED lines=130> */
.L_x_16094:
[----:B------:R-:W-:Y:S05]  /*18b0*/  BSYNC.RECONVERGENT B0 ;  /* 0x0000000000007941 */ /* 0x000fea0003800200 */
.L_x_16093:
[----:B------:R-:W-:Y:S01]  /*18c0*/  BAR.SYNC.DEFER_BLOCKING 0x0 ;  /* 0x0000000000007b1d */ /* 0x000fe20000010000 */
[----:B------:R-:W-:Y:S01]  /*18d0*/  ISETP.GT.U32.AND P0, PT, R71, 0x3, PT ;  /* 0x000000034700780c */ /* 0x000fe20003f04070 */
[----:B------:R-:W-:Y:S01]  /*18e0*/  HFMA2 R77, -RZ, RZ, 0, 0 ;  /* 0x00000000ff4d7431 */ /* 0x000fe200000001ff */
[----:B------:R-:W-:Y:S01]  /*18f0*/  PLOP3.LUT P3, PT, PT, PT, UP2, 0x80, 0x8 ;  /* 0x000000000008781c */ /* 0x000fe20003f6f028 */
[----:B------:R-:W-:Y:S01]  /*1900*/  HADD2.F32 R85, -RZ, R25.H1_H1 ;  /* 0x30000019ff557230 */ /* 0x000fe20000004100 */
[----:B------:R-:W-:Y:S01]  /*1910*/  PLOP3.LUT P2, PT, PT, PT, PT, 0x8, 0x80 ;  /* 0x000000000080781c */ /* 0x000fe20003f4e170 */
[----:B------:R-:W-:Y:S01]  /*1920*/  HADD2.F32 R84, -RZ, R6.H1_H1 ;  /* 0x30000006ff547230 */ /* 0x000fe20000004100 */
[----:B------:R-:W-:Y:S01]  /*1930*/  UPLOP3.LUT UP2, UPT, UPT, UPT, UP2, 0x40, 0x4 ;  /* 0x000000000004789c */ /* 0x000fe20003f4e820 */
[----:B------:R-:W-:-:S06]  /*1940*/  HADD2.F32 R86, -RZ, R17.H1_H1 ;  /* 0x30000011ff567230 */ /* 0x000fcc0000004100 */
        /* <DEDUP_REMOVED lines=10> */
[----:B------:R-:W-:-:S02]  /*19f0*/  I2FP.F32.S32 R54, R81 ;  /* 0x0000005100367245 */ /* 0x000fc40000201400 */
[----:B------:R-:W-:Y:S02]  /*1a00*/  @!P0 LEA R78, R71, R78, 0x3 ;  /* 0x0000004e474e8211 */ /* 0x000fe400078e18ff */
[----:B------:R-:W0:Y:S01]  /*1a10*/  MUFU.RCP R55, R54 ;  /* 0x0000003600377308 */ /* 0x000e220000001000 */
[----:B------:R-:W-:Y:S02]  /*1a20*/  I2FP.F32.S32 R82, R76 ;  /* 0x0000004c00527245 */ /* 0x000fe40000201400 */
[----:B------:R-:W1:Y:S01]  /*1a30*/  @!P0 LDS.64 R52, [R78] ;  /* 0x000000004e348984 */ /* 0x000e620000000a00 */
[----:B------:R-:W-:-:S03]  /*1a40*/  ISETP.NE.AND P0, PT, R0, RZ, PT ;  /* 0x000000ff0000720c */ /* 0x000fc60003f05270 */
[----:B------:R-:W-:Y:S04]  /*1a50*/  SHFL.DOWN PT, R76, R81, 0x1, 0x1f ;  /* 0x08201f00514c7f89 */ /* 0x000fe800000e0000 */
[----:B-1----:R-:W1:Y:S04]  /*1a60*/  SHFL.DOWN PT, R79, R52, 0x2, 0x1f ;  /* 0x08401f00344f7f89 */ /* 0x002e6800000e0000 */
[----:B------:R-:W2:Y:S01]  /*1a70*/  SHFL.DOWN PT, R80, R53, 0x2, 0x1f ;  /* 0x08401f0035507f89 */ /* 0x000ea200000e0000 */
[----:B-1----:R-:W-:-:S04]  /*1a80*/  FMUL.FTZ R78, R79, R82 ;  /* 0x000000524f4e7220 */ /* 0x002fc80000410000 */
[----:B------:R-:W-:Y:S01]  /*1a90*/  FFMA.FTZ R78, R83, R52, R78 ;  /* 0x00000034534e7223 */ /* 0x000fe2000001004e */
[----:B------:R-:W-:Y:S01]  /*1aa0*/  FADD.FTZ R52, -R79, R52 ;  /* 0x000000344f347221 */ /* 0x000fe20000010100 */
[----:B--2---:R-:W-:Y:S01]  /*1ab0*/  FADD.FTZ R80, R80, R53 ;  /* 0x0000003550507221 */ /* 0x004fe20000010000 */
[----:B------:R-:W-:Y:S01]  /*1ac0*/  IADD3 R79, PT, PT, R81, R76, RZ ;  /* 0x0000004c514f7210 */ /* 0x000fe20007ffe0ff */
[----:B0-----:R-:W-:Y:S01]  /*1ad0*/  FMUL.FTZ R78, R55, R78 ;  /* 0x0000004e374e7220 */ /* 0x001fe20000410000 */
[----:B------:R-:W-:Y:S01]  /*1ae0*/  FMUL.FTZ R52, R52, R52 ;  /* 0x0000003434347220 */ /* 0x000fe20000410000 */
[----:B------:R-:W-:Y:S01]  /*1af0*/  I2FP.F32.S32 R76, R76 ;  /* 0x0000004c004c7245 */ /* 0x000fe20000201400 */
[----:B------:R-:W-:Y:S01]  /*1b00*/  HADD2.F32 R81, -RZ, R25.H0_H0 ;  /* 0x20000019ff517230 */ /* 0x000fe20000004100 */
[----:B------:R-:W-:Y:S01]  /*1b10*/  I2FP.F32.S32 R79, R79 ;  /* 0x0000004f004f7245 */ /* 0x000fe20000201400 */
[----:B------:R-:W0:Y:S01]  /*1b20*/  SHFL.DOWN PT, R77, R78, 0x1, 0x1f ;  /* 0x08201f004e4d7f89 */ /* 0x000e2200000e0000 */
[----:B------:R-:W-:Y:S01]  /*1b30*/  FMUL.FTZ R52, R52, R83 ;  /* 0x0000005334347220 */ /* 0x000fe20000410000 */
[----:B------:R-:W-:-:S03]  /*1b40*/  HADD2.F32 R83, -RZ, R69.H1_H1 ;  /* 0x30000045ff537230 */ /* 0x000fc60000004100 */
[----:B------:R-:W-:Y:S01]  /*1b50*/  FMUL.FTZ R52, R52, R82 ;  /* 0x0000005234347220 */ /* 0x000fe20000410000 */
[----:B------:R-:W1:Y:S01]  /*1b60*/  MUFU.RCP R79, R79 ;  /* 0x0000004f004f7308 */ /* 0x000e620000001000 */
[----:B------:R-:W-:Y:S02]  /*1b70*/  HADD2.F32 R82, -RZ, R23.H1_H1 ;  /* 0x30000017ff527230 */ /* 0x000fe40000004100 */
[----:B------:R-:W-:-:S05]  /*1b80*/  FFMA.FTZ R80, R55, R52, R80 ;  /* 0x0000003437507223 */ /* 0x000fca0000010050 */
[----:B------:R-:W2:Y:S01]  /*1b90*/  SHFL.DOWN PT, R53, R80, 0x1, 0x1f ;  /* 0x08201f0050357f89 */ /* 0x000ea200000e0000 */
[----:B0-----:R-:W-:Y:S01]  /*1ba0*/  FMUL.FTZ R55, R77, R76 ;  /* 0x0000004c4d377220 */ /* 0x001fe20000410000 */
[----:B------:R-:W-:-:S03]  /*1bb0*/  FADD.FTZ R77, R78, -R77 ;  /* 0x8000004d4e4d7221 */ /* 0x000fc60000010000 */
[C---:B------:R-:W-:Y:S01]  /*1bc0*/  FFMA.FTZ R52, R54.reuse, R78, R55 ;  /* 0x0000004e36347223 */ /* 0x040fe20000010037 */
[----:B------:R-:W-:Y:S01]  /*1bd0*/  FMUL.FTZ R77, R77, R77 ;  /* 0x0000004d4d4d7220 */ /* 0x000fe20000410000 */
[----:B------:R-:W0:Y:S02]  /*1be0*/  LDC R55, c[0x0][0x448] ;  /* 0x00011200ff377b82 */ /* 0x000e240000000800 */
[----:B-1----:R-:W-:Y:S01]  /*1bf0*/  FMUL.FTZ R52, R79, R52 ;  /* 0x000000344f347220 */ /* 0x002fe20000410000 */
[----:B------:R-:W-:-:S04]  /*1c00*/  FMUL.FTZ R77, R54, R77 ;  /* 0x0000004d364d7220 */ /* 0x000fc80000410000 */
[----:B------:R-:W-:Y:S01]  /*1c10*/  FMUL.FTZ R77, R77, R76 ;  /* 0x0000004c4d4d7220 */ /* 0x000fe20000410000 */
[----:B--2---:R-:W-:Y:S01]  /*1c20*/  FADD.FTZ R54, R80, R53 ;  /* 0x0000003550367221 */ /* 0x004fe20000010000 */
[----:B------:R-:W1:Y:S01]  /*1c30*/  SHFL.IDX PT, R52, R52, RZ, 0x1f ;  /* 0x00001fff34347589 */ /* 0x000e6200000e0000 */
[----:B------:R-:W-:Y:S02]  /*1c40*/  HADD2.F32 R80, -RZ, R4.H1_H1 ;  /* 0x30000004ff507230 */ /* 0x000fe40000004100 */
[----:B------:R-:W-:Y:S01]  /*1c50*/  FFMA.FTZ R77, R79, R77, R54 ;  /* 0x0000004d4f4d7223 */ /* 0x000fe20000010036 */
[----:B------:R-:W-:-:S04]  /*1c60*/  HADD2.F32 R79, -RZ, R69.H0_H0 ;  /* 0x20000045ff4f7230 */ /* 0x000fc80000004100 */
[----:B------:R2:W0:Y:S02]  /*1c70*/  SHFL.IDX PT, R78, R77, RZ, 0x1f ;  /* 0x00001fff4d4e7589 */ /* 0x00042400000e0000 */
[----:B--2---:R-:W-:Y:S01]  /*1c80*/  HADD2.F32 R77, -RZ, R24.H0_H0 ;  /* 0x20000018ff4d7230 */ /* 0x004fe20000004100 */
[C---:B-1----:R-:W-:Y:S01]  /*1c90*/  FSEL R53, R52.reuse, RZ, !P1 ;  /* 0x000000ff34357208 */ /* 0x042fe20004800000 */
[----:B------:R-:W-:-:S03]  /*1ca0*/  FMUL.FTZ R76, R52, R52 ;  /* 0x00000034344c7220 */ /* 0x000fc60000410000 */
[----:B------:R-:W-:Y:S02]  /*1cb0*/  R2UR UR4, R53 ;  /* 0x00000000350472ca */ /* 0x000fe400000e0000 */
[----:B------:R-:W-:Y:S01]  /*1cc0*/  FSEL R76, R76, RZ, P1 ;  /* 0x000000ff4c4c7208 */ /* 0x000fe20000800000 */
[----:B0-----:R-:W-:Y:S01]  /*1cd0*/  FFMA.FTZ R55, R78, UR13, R55 ;  /* 0x0000000d4e377c23 */ /* 0x001fe20008010037 */
[----:B------:R-:W-:-:S03]  /*1ce0*/  HADD2.F32 R78, -RZ, R24.H1_H1 ;  /* 0x30000018ff4e7230 */ /* 0x000fc60000004100 */
[----:B------:R-:W-:-:S04]  /*1cf0*/  FADD.FTZ R55, R55, R76 ;  /* 0x0000004c37377221 */ /* 0x000fc80000010000 */
[----:B------:R0:W1:Y:S02]  /*1d00*/  MUFU.RSQ R76, R55 ;  /* 0x00000037004c7308 */ /* 0x0000640000001400 */
[----:B------:R-:W-:Y:S01]  /*1d10*/  FADD.FTZ R53, R30, -UR4 ;  /* 0x800000041e357e21 */ /* 0x000fe20008010000 */
[----:B------:R-:W-:Y:S01]  /*1d20*/  FADD.FTZ R54, R31, -UR4 ;  /* 0x800000041f367e21 */ /* 0x000fe20008010000 */
[----:B------:R-:W-:Y:S01]  /*1d30*/  FADD.FTZ R28, R28, -UR4 ;  /* 0x800000041c1c7e21 */ /* 0x000fe20008010000 */
[----:B------:R-:W2:Y:S01]  /*1d40*/  @!P0 LDC.64 R30, c[0x0][0x3c0] ;  /* 0x0000f000ff1e8b82 */ /* 0x000ea20000000a00 */
[----:B------:R-:W-:Y:S01]  /*1d50*/  FADD.FTZ R29, R29, -UR4 ;  /* 0x800000041d1d7e21 */ /* 0x000fe20008010000 */
[----:B------:R-:W-:Y:S01]  /*1d60*/  FADD.FTZ R32, R32, -UR4 ;  /* 0x8000000420207e21 */ /* 0x000fe20008010000 */
[----:B------:R-:W-:Y:S01]  /*1d70*/  FADD.FTZ R33, R33, -UR4 ;  /* 0x8000000421217e21 */ /* 0x000fe20008010000 */
[----:B------:R-:W-:Y:S01]  /*1d80*/  FADD.FTZ R34, R34, -UR4 ;  /* 0x8000000422227e21 */ /* 0x000fe20008010000 */
[----:B0-----:R-:W-:Y:S01]  /*1d90*/  MOV R55, UR7 ;  /* 0x0000000700377c02 */ /* 0x001fe20008000f00 */
[----:B------:R-:W-:Y:S01]  /*1da0*/  FADD.FTZ R35, R35, -UR4 ;  /* 0x8000000423237e21 */ /* 0x000fe20008010000 */
[----:B------:R-:W-:Y:S01]  /*1db0*/  FADD.FTZ R36, R36, -UR4 ;  /* 0x8000000424247e21 */ /* 0x000fe20008010000 */
[----:B------:R-:W-:Y:S01]  /*1dc0*/  FADD.FTZ R38, R38, -UR4 ;  /* 0x8000000426267e21 */ /* 0x000fe20008010000 */
[----:B------:R-:W-:Y:S01]  /*1dd0*/  FADD.FTZ R39, R39, -UR4 ;  /* 0x8000000427277e21 */ /* 0x000fe20008010000 */
[----:B------:R-:W-:Y:S01]  /*1de0*/  FADD.FTZ R37, R37, -UR4 ;  /* 0x8000000425257e21 */ /* 0x000fe20008010000 */
[----:B------:R-:W-:Y:S01]  /*1df0*/  FADD.FTZ R40, R40, -UR4 ;  /* 0x8000000428287e21 */ /* 0x000fe20008010000 */
[----:B------:R-:W-:Y:S01]  /*1e00*/  FADD.FTZ R41, R41, -UR4 ;  /* 0x8000000429297e21 */ /* 0x000fe20008010000 */
[----:B-1----:R-:W-:Y:S01]  /*1e10*/  R2UR UR5, R76 ;  /* 0x000000004c0572ca */ /* 0x002fe200000e0000 */
[----:B------:R-:W-:-:S02]  /*1e20*/  HADD2.F32 R76, -RZ, R70.H1_H1 ;  /* 0x30000046ff4c7230 */ /* 0x000fc40000004100 */
[----:B------:R-:W-:Y:S01]  /*1e30*/  FADD.FTZ R42, R42, -UR4 ;  /* 0x800000042a2a7e21 */ /* 0x000fe20008010000 */
        /* <DEDUP_REMOVED lines=8> */
[----:B--2---:R-:W-:-:S04]  /*1ec0*/  @!P0 IMAD.WIDE R30, R55, 0x4, R30 ;  /* 0x00000004371e8825 */ /* 0x004fc800078e021e */
[----:B------:R-:W-:Y:S01]  /*1ed0*/  FADD.FTZ R47, R47, -UR4 ;  /* 0x800000042f2f7e21 */ /* 0x000fe20008010000 */
[----:B------:R-:W-:Y:S01]  /*1ee0*/  FMUL.FTZ R28, R28, UR5 ;  /* 0x000000051c1c7c20 */ /* 0x000fe20008410000 */
[----:B------:R-:W-:Y:S01]  /*1ef0*/  FMUL.FTZ R29, R29, UR5 ;  /* 0x000000051d1d7c20 */ /* 0x000fe20008410000 */
[----:B------:R-:W-:Y:S01]  /*1f00*/  HADD2.F32 R55, -RZ, R70.H0_H0 ;  /* 0x20000046ff377230 */ /* 0x000fe20000004100 */
[----:B------:R0:W-:Y:S01]  /*1f10*/  @!P0 STG.E desc[UR8][R30.64], R52 ;  /* 0x000000341e008986 */ /* 0x0001e2000c101908 */
[----:B------:R-:W-:Y:S01]  /*1f20*/  FMUL.FTZ R54, R54, UR5 ;  /* 0x0000000536367c20 */ /* 0x000fe20008410000 */
        /* <DEDUP_REMOVED lines=10> */
[----:B0-----:R-:W-:Y:S01]  /*1fd0*/  FMUL.FTZ R52, R53, UR5 ;  /* 0x0000000535347c20 */ /* 0x001fe20008410000 */
[----:B------:R-:W-:Y:S01]  /*1fe0*/  FFMA.FTZ R53, R28, R55, R77 ;  /* 0x000000371c357223 */ /* 0x000fe2000001004d */
[----:B------:R-:W-:Y:S01]  /*1ff0*/  FFMA.FTZ R28, R29, R76, R78 ;  /* 0x0000004c1d1c7223 */ /* 0x000fe2000001004e */
[----:B------:R-:W-:Y:S01]  /*2000*/  FFMA.FTZ R29, R54, R83, R85 ;  /* 0x00000053361d7223 */ /* 0x000fe20000010055 */
[----:B------:R-:W-:Y:S01]  /*2010*/  FFMA.FTZ R52, R52, R79, R81 ;  /* 0x0000004f34347223 */ /* 0x000fe20000010051 */
[----:B------:R-:W-:-:S02]  /*2020*/  HADD2.F32 R31, -RZ, R68.H0_H0 ;  /* 0x20000044ff1f7230 */ /* 0x000fc40000004100 */
[----:B------:R-:W-:Y:S01]  /*2030*/  FMUL.FTZ R76, R34, UR5 ;  /* 0x00000005224c7c20 */ /* 0x000fe20008410000 */
[----:B------:R-:W-:Y:S02]  /*2040*/  HADD2.F32 R55, -RZ, R26.H0_H0 ;  /* 0x2000001aff377230 */ /* 0x000fe40000004100 */
[----:B------:R-:W-:Y:S01]  /*2050*/  FMUL.FTZ R78, R35, UR5 ;  /* 0x00000005234e7c20 */ /* 0x000fe20008410000 */
[----:B------:R-:W-:Y:S02]  /*2060*/  HADD2.F32 R30, -RZ, R68.H1_H1 ;  /* 0x30000044ff1e7230 */ /* 0x000fe40000004100 */
[----:B------:R-:W-:Y:S01]  /*2070*/  FMUL.FTZ R49, R49, UR5 ;  /* 0x0000000531317c20 */ /* 0x000fe20008410000 */
[----:B------:R-:W-:Y:S02]  /*2080*/  HADD2.F32 R54, -RZ, R26.H1_H1 ;  /* 0x3000001aff367230 */ /* 0x000fe40000004100 */
[----:B------:R-:W-:Y:S01]  /*2090*/  FFMA.FTZ R35, R32, R31, R55 ;  /* 0x0000001f20237223 */ /* 0x000fe20000010037 */
[----:B------:R-:W-:-:S02]  /*20a0*/  HADD2.F32 R77, -RZ, R67.H0_H0 ;  /* 0x20000043ff4d7230 */ /* 0x000fc40000004100 */
[----:B------:R-:W-:Y:S01]  /*20b0*/  FMUL.FTZ R32, R37, UR5 ;  /* 0x0000000525207c20 */ /* 0x000fe20008410000 */
[----:B------:R-:W-:Y:S02]  /*20c0*/  HADD2.F32 R79, -RZ, R27.H0_H0 ;  /* 0x2000001bff4f7230 */ /* 0x000fe40000004100 */
[----:B------:R-:W-:Y:S01]  /*20d0*/  FFMA.FTZ R34, R33, R30, R54 ;  /* 0x0000001e21227223 */ /* 0x000fe20000010036 */
        /* <DEDUP_REMOVED lines=8> */
[--C-:B------:R-:W-:Y:S02]  /*2160*/  HADD2.F32 R81, -RZ, R2.reuse.H0_H0 ;  /* 0x20000002ff517230 */ /* 0x100fe40000004100 */
[----:B------:R-:W-:Y:S01]  /*2170*/  FMUL.FTZ R47, R47, UR5 ;  /* 0x000000052f2f7c20 */ /* 0x000fe20008410000 */
[----:B------:R-:W-:Y:S02]  /*2180*/  HADD2.F32 R83, -RZ, R21.H0_H0 ;  /* 0x20000015ff537230 */ /* 0x000fe40000004100 */
[----:B------:R-:W-:Y:S01]  /*2190*/  FFMA.FTZ R37, R36, R31, R33 ;  /* 0x0000001f24257223 */ /* 0x000fe20000010021 */
[----:B------:R-:W-:-:S02]  /*21a0*/  HADD2.F32 R30, -RZ, R2.H1_H1 ;  /* 0x30000002ff1e7230 */ /* 0x000fc40000004100 */
[----:B------:R-:W-:Y:S01]  /*21b0*/  FADD.FTZ R56, R56, -UR4 ;  /* 0x8000000438387e21 */ /* 0x000fe20008010000 */
[----:B------:R-:W-:Y:S02]  /*21c0*/  HADD2.F32 R76, -RZ, R21.H1_H1 ;  /* 0x30000015ff4c7230 */ /* 0x000fe40000004100 */
[----:B------:R-:W-:Y:S01]  /*21d0*/  FFMA.FTZ R36, R38, R81, R83 ;  /* 0x0000005126247223 */ /* 0x000fe20000010053 */
[----:B------:R-:W-:Y:S02]  /*21e0*/  HADD2.F32 R77, -RZ, R66.H1_H1 ;  /* 0x30000042ff4d7230 */ /* 0x000fe40000004100 */
[----:B------:R-:W-:Y:S01]  /*21f0*/  FADD.FTZ R57, R57, -UR4 ;  /* 0x8000000439397e21 */ /* 0x000fe20008010000 */
[----:B------:R-:W-:Y:S02]  /*2200*/  HADD2.F32 R79, -RZ, R20.H1_H1 ;  /* 0x30000014ff4f7230 */ /* 0x000fe40000004100 */
[----:B------:R-:W-:Y:S01]  /*2210*/  FFMA.FTZ R33, R39, R30, R76 ;  /* 0x0000001e27217223 */ /* 0x000fe2000001004c */
        /* <DEDUP_REMOVED lines=8> */
[----:B------:R-:W-:-:S02]  /*22a0*/  HADD2.F32 R77, -RZ, R4.H0_H0 ;  /* 0x20000004ff4d7230 */ /* 0x000fc40000004100 */
[----:B------:R-:W-:Y:S01]  /*22b0*/  FADD.FTZ R59, R59, -UR4 ;  /* 0x800000043b3b7e21 */ /* 0x000fe20008010000 */
[----:B------:R-:W-:Y:S02]  /*22c0*/  HADD2.F32 R31, -RZ, R23.H0_H0 ;  /* 0x20000017ff1f7230 */ /* 0x000fe40000004100 */
[----:B------:R-:W-:Y:S01]  /*22d0*/  FFMA.FTZ R38, R41, R76, R78 ;  /* 0x0000004c29267223 */ /* 0x000fe2000001004e */
[----:B------:R-:W-:Y:S01]  /*22e0*/  FFMA.FTZ R76, R43, R80, R82 ;  /* 0x000000502b4c7223 */ /* 0x000fe20000010052 */
[--C-:B------:R-:W-:Y:S02]  /*22f0*/  HADD2.F32 R30, -RZ, R5.reuse.H0_H0 ;  /* 0x20000005ff1e7230 */ /* 0x100fe40000004100 */
[----:B------:R-:W-:Y:S01]  /*2300*/  FMUL.FTZ R41, R44, UR5 ;  /* 0x000000052c297c20 */ /* 0x000fe20008410000 */
[----:B------:R-:W-:Y:S01]  /*2310*/  FFMA.FTZ R77, R42, R77, R31 ;  /* 0x0000004d2a4d7223 */ /* 0x000fe2000001001f */
[----:B------:R-:W-:Y:S02]  /*2320*/  HADD2.F32 R40, -RZ, R16.H0_H0 ;  /* 0x20000010ff287230 */ /* 0x000fe40000004100 */
[----:B------:R-:W-:Y:S01]  /*2330*/  FMUL.FTZ R43, R46, UR5 ;  /* 0x000000052e2b7c20 */ /* 0x000fe20008410000 */
[----:B------:R-:W-:-:S02]  /*2340*/  HADD2.F32 R42, -RZ, R5.H1_H1 ;  /* 0x30000005ff2a7230 */ /* 0x000fc40000004100 */
[----:B------:R-:W-:Y:S01]  /*2350*/  FADD.FTZ R61, R61, -UR4 ;  /* 0x800000043d3d7e21 */ /* 0x000fe20008010000 */
[----:B------:R-:W-:Y:S02]  /*2360*/  HADD2.F32 R78, -RZ, R16.H1_H1 ;  /* 0x30000010ff4e7230 */ /* 0x000fe40000004100 */
[----:B------:R-:W-:Y:S01]  /*2370*/  FFMA.FTZ R41, R41, R30, R40 ;  /* 0x0000001e29297223 */ /* 0x000fe20000010028 */
[----:B------:R-:W-:Y:S02]  /*2380*/  HADD2.F32 R80, -RZ, R6.H0_H0 ;  /* 0x20000006ff507230 */ /* 0x000fe40000004100 */
[----:B------:R-:W-:Y:S01]  /*2390*/  FADD.FTZ R63, R63, -UR4 ;  /* 0x800000043f3f7e21 */ /* 0x000fe20008010000 */
[----:B------:R-:W-:Y:S02]  /*23a0*/  HADD2.F32 R82, -RZ, R17.H0_H0 ;  /* 0x20000011ff527230 */ /* 0x000fe40000004100 */
[----:B------:R-:W-:Y:S01]  /*23b0*/  FFMA.FTZ R40, R45, R42, R78 ;  /* 0x0000002a2d287223 */ /* 0x000fe2000001004e */
[----:B------:R-:W-:-:S02]  /*23c0*/  HADD2.F32 R79, -RZ, R7.H0_H0 ;  /* 0x20000007ff4f7230 */ /* 0x000fc40000004100 */
[----:B------:R-:W-:Y:S01]  /*23d0*/  FFMA.FTZ R42, R47, R84, R86 ;  /* 0x000000542f2a7223 */ /* 0x000fe20000010056 */
        /* <DEDUP_REMOVED lines=8> */
[--C-:B------:R-:W-:Y:S02]  /*2460*/  HADD2.F32 R45, -RZ, R19.reuse.H0_H0 ;  /* 0x20000013ff2d7230 */ /* 0x100fe40000004100 */
[----:B------:R-:W-:Y:S01]  /*2470*/  FFMA.FTZ R78, R49, R78, R30 ;  /* 0x0000004e314e7223 */ /* 0x000fe2000001001e */
[----:B------:R-:W-:Y:S01]  /*2480*/  HADD2.F32 R80, -RZ, R8.H1_H1 ;  /* 0x30000008ff507230 */ /* 0x000fe20000004100 */
[----:B------:R-:W0:Y:S01]  /*2490*/  LDC.64 R30, c[0x0][0x428] ;  /* 0x00010a00ff1e7b82 */ /* 0x000e220000000a00 */
[----:B------:R-:W-:Y:S02]  /*24a0*/  HADD2.F32 R44, -RZ, R19.H1_H1 ;  /* 0x30000013ff2c7230 */ /* 0x000fe40000004100 */
[----:B------:R-:W-:Y:S01]  /*24b0*/  FFMA.FTZ R81, R50, R81, R45 ;  /* 0x0000005132517223 */ /* 0x000fe2000001002d */
[----:B------:R-:W-:Y:S02]  /*24c0*/  HADD2.F32 R47, -RZ, R9.H0_H0 ;  /* 0x20000009ff2f7230 */ /* 0x000fe40000004100 */
[----:B------:R-:W-:Y:S01]  /*24d0*/  FMUL.FTZ R50, R56, UR5 ;  /* 0x0000000538327c20 */ /* 0x000fe20008410000 */
[----:B------:R-:W-:-:S02]  /*24e0*/  HADD2.F32 R49, -RZ, R12.H0_H0 ;  /* 0x2000000cff317230 */ /* 0x000fc40000004100 */
[----:B------:R-:W-:Y:S01]  /*24f0*/  FFMA.FTZ R80, R51, R80, R44 ;  /* 0x0000005033507223 */ /* 0x000fe2000001002c */
[----:B------:R-:W-:Y:S01]  /*2500*/  HADD2.F32 R46, -RZ, R9.H1_H1 ;  /* 0x30000009ff2e7230 */ /* 0x000fe20000004100 */
[----:B------:R-:W1:Y:S01]  /*2510*/  @!P0 LDC.64 R44, c[0x0][0x3c8] ;  /* 0x0000f200ff2c8b82 */ /* 0x000e620000000a00 */
[----:B------:R-:W-:Y:S02]  /*2520*/  HADD2.F32 R48, -RZ, R12.H1_H1 ;  /* 0x3000000cff307230 */ /* 0x000fe40000004100 */
[----:B------:R-:W-:Y:S01]  /*2530*/  FMUL.FTZ R51, R57, UR5 ;  /* 0x0000000539337c20 */ /* 0x000fe20008410000 */
[--C-:B------:R-:W-:Y:S02]  /*2540*/  HADD2.F32 R83, -RZ, R10.reuse.H0_H0 ;  /* 0x2000000aff537230 */ /* 0x100fe40000004100 */
[----:B------:R-:W-:Y:S01]  /*2550*/  FMUL.FTZ R56, R58, UR5 ;  /* 0x000000053a387c20 */ /* 0x000fe20008410000 */
[----:B------:R-:W-:Y:S02]  /*2560*/  HADD2.F32 R85, -RZ, R13.H0_H0 ;  /* 0x2000000dff557230 */ /* 0x000fe40000004100 */
[----:B------:R-:W-:Y:S01]  /*2570*/  FMUL.FTZ R57, R59, UR5 ;  /* 0x000000053b397c20 */ /* 0x000fe20008410000 */
[----:B------:R-:W-:-:S02]  /*2580*/  HADD2.F32 R82, -RZ, R10.H1_H1 ;  /* 0x3000000aff527230 */ /* 0x000fc40000004100 */
[----:B------:R-:W-:Y:S01]  /*2590*/  FFMA.FTZ R50, R50, R47, R49 ;  /* 0x0000002f32327223 */ /* 0x000fe20000010031 */
[----:B------:R-:W-:Y:S02]  /*25a0*/  HADD2.F32 R84, -RZ, R13.H1_H1 ;  /* 0x3000000dff547230 */ /* 0x000fe40000004100 */
[----:B------:R-:W-:Y:S01]  /*25b0*/  FFMA.FTZ R51, R51, R46, R48 ;  /* 0x0000002e33337223 */ /* 0x000fe20000010030 */
[----:B------:R-:W-:Y:S01]  /*25c0*/  FMUL.FTZ R58, R61, UR5 ;  /* 0x000000053d3a7c20 */ /* 0x000fe20008410000 */
[----:B------:R-:W-:Y:S01]  /*25d0*/  FFMA.FTZ R56, R56, R83, R85 ;  /* 0x0000005338387223 */ /* 0x000fe20000010055 */
[--C-:B------:R-:W-:Y:S02]  /*25e0*/  HADD2.F32 R46, -RZ, R11.reuse.H0_H0 ;  /* 0x2000000bff2e7230 */ /* 0x100fe40000004100 */
[----:B------:R-:W-:Y:S01]  /*25f0*/  FFMA.FTZ R57, R57, R82, R84 ;  /* 0x0000005239397223 */ /* 0x000fe20000010054 */
[----:B------:R-:W-:Y:S02]  /*2600*/  HADD2.F32 R48, -RZ, R14.H0_H0 ;  /* 0x2000000eff307230 */ /* 0x000fe40000004100 */
[----:B------:R-:W-:Y:S01]  /*2610*/  FMUL.FTZ R61, R63, UR5 ;  /* 0x000000053f3d7c20 */ /* 0x000fe20008410000 */
[----:B------:R-:W-:-:S02]  /*2620*/  HADD2.F32 R47, -RZ, R11.H1_H1 ;  /* 0x3000000bff2f7230 */ /* 0x000fc40000004100 */
[----:B------:R-:W-:Y:S01]  /*2630*/  FMUL.FTZ R59, R60, UR5 ;  /* 0x000000053c3b7c20 */ /* 0x000fe20008410000 */
[----:B------:R-:W-:Y:S01]  /*2640*/  HADD2.F32 R49, -RZ, R14.H1_H1 ;  /* 0x3000000eff317230 */ /* 0x000fe20000004100 */
[----:B------:R-:W-:Y:S01]  /*2650*/  MOV R63, UR7 ;  /* 0x00000007003f7c02 */ /* 0x000fe20008000f00 */
[--C-:B------:R-:W-:Y:S02]  /*2660*/  HADD2.F32 R83, -RZ, R64.reuse.H0_H0 ;  /* 0x20000040ff537230 */ /* 0x100fe40000004100 */
[----:B------:R-:W-:Y:S01]  /*2670*/  FMUL.FTZ R60, R62, UR5 ;  /* 0x000000053e3c7c20 */ /* 0x000fe20008410000 */
[--C-:B------:R-:W-:Y:S02]  /*2680*/  HADD2.F32 R85, -RZ, R15.reuse.H0_H0 ;  /* 0x2000000fff557230 */ /* 0x100fe40000004100 */
[----:B------:R-:W-:Y:S01]  /*2690*/  FFMA.FTZ R59, R59, R46, R48 ;  /* 0x0000002e3b3b7223 */ /* 0x000fe20000010030 */
[----:B------:R-:W-:Y:S02]  /*26a0*/  HADD2.F32 R82, -RZ, R64.H1_H1 ;  /* 0x30000040ff527230 */ /* 0x000fe40000004100 */
[----:B------:R-:W-:Y:S01]  /*26b0*/  FFMA.FTZ R58, R58, R47, R49 ;  /* 0x0000002f3a3a7223 */ /* 0x000fe20000010031 */
[----:B------:R-:W-:-:S02]  /*26c0*/  HADD2.F32 R84, -RZ, R15.H1_H1 ;  /* 0x3000000fff547230 */ /* 0x000fc40000004100 */
[----:B------:R-:W-:Y:S01]  /*26d0*/  FFMA.FTZ R60, R60, R83, R85 ;  /* 0x000000533c3c7223 */ /* 0x000fe20000010055 */
[----:B-1----:R-:W-:Y:S01]  /*26e0*/  @!P0 IMAD.WIDE R44, R63, 0x4, R44 ;  /* 0x000000043f2c8825 */ /* 0x002fe200078e022c */
[----:B------:R-:W-:Y:S01]  /*26f0*/  F2FP.F16.F32.PACK_AB R28, R28, R53 ;  /* 0x000000351c1c723e */ /* 0x000fe200000000ff */
[----:B------:R-:W-:Y:S02]  /*2700*/  UIADD3 UR7, UPT, UPT, UR7, UR14, URZ ;  /* 0x0000000e07077290 */ /* 0x000fe4000fffe0ff */
[----:B------:R-:W-:Y:S01]  /*2710*/  FFMA.FTZ R61, R61, R82, R84 ;  /* 0x000000523d3d7223 */ /* 0x000fe20000010054 */
[--C-:B0-----:R-:W-:Y:S01]  /*2720*/  IMAD.WIDE.U32 R46, R72, 0x10, R30.reuse ;  /* 0x00000010482e7825 */ /* 0x101fe200078e001e */
[----:B------:R-:W-:Y:S01]  /*2730*/  MOV R53, UR5 ;  /* 0x0000000500357c02 */ /* 0x000fe20008000f00 */
[----:B------:R-:W-:Y:S01]  /*2740*/  UISETP.GE.AND UP1, UPT, UR7, UR15, UPT ;  /* 0x0000000f0700728c */ /* 0x000fe2000bf26270 */
[----:B------:R-:W-:Y:S01]  /*2750*/  F2FP.F16.F32.PACK_AB R29, R29, R52 ;  /* 0x000000341d1d723e */ /* 0x000fe200000000ff */
[--C-:B------:R-:W-:Y:S01]  /*2760*/  IMAD.WIDE.U32 R48, R73, 0x10, R30.reuse ;  /* 0x0000001049307825 */ /* 0x100fe200078e001e */
[----:B------:R-:W-:Y:S01]  /*2770*/  F2FP.F16.F32.PACK_AB R33, R33, R36 ;  /* 0x000000242121723e */ /* 0x000fe200000000ff */
[----:B------:R0:W-:Y:S01]  /*2780*/  @!P0 STG.E desc[UR8][R44.64], R53 ;  /* 0x000000352c008986 */ /* 0x0001e2000c101908 */
        /* <DEDUP_REMOVED lines=18> */
[----:B------:R0:W-:Y:S01]  /*28b0*/  STG.E.128 desc[UR8][R72.64], R40 ;  /* 0x0000002848007986 */ /* 0x0001e2000c101d08 */
[----:B------:R-:W-:Y:S05]  /*28c0*/  BRA.U !UP1, `(.L_x_16095) ;  /* 0xffffffd909f47547 */ /* 0x000fea000b83ffff */
[----:B------:R-:W-:Y:S05]  /*28d0*/  EXIT ;  /* 0x000000000000794d */ /* 0x000fea0003800000 */
.L_x_16096:
        /* <DEDUP_REMOVED lines=10> */
.L_x_27295:


//--------------------- .text._ZN10layer_norm13ln_fwd_kernelINS_13Kernel_traitsI6__halfS2_fS2_fjLj4096ELj1ELj1ELj4ELj16ENS_18Kernel_traits_baseILj4096ES2_S2_fS2_fjLj128EEEEELb0ELb0ELb1ELb0EEEvNS_9FwdParamsE --------------------------
	.section	.text._ZN10layer_norm13ln_fwd_kernelINS_13Kernel_traitsI6__halfS2_fS2_fjLj4096ELj1ELj1ELj4ELj16ENS_18Kernel_traits_baseILj4096ES2_S2_fS2_fjLj128EEEEELb0ELb0ELb1ELb0EEEvNS_9FwdParamsE,"ax",@progbits
	.align	128
        .global         _ZN10layer_norm13ln_fwd_kernelINS_13Kernel_traitsI6__halfS2_fS2_fjLj4096ELj1ELj1ELj4ELj16ENS_18Kernel_traits_baseILj4096ES2_S2_fS2_fjLj128EEEEELb0ELb0ELb1ELb0EEEvNS_9FwdParamsE
        .type           _ZN10layer_norm13ln_fwd_kernelINS_13Kernel_traitsI6__halfS2_fS2_fjLj4096ELj1ELj1ELj4ELj16ENS_18Kernel_traits_baseILj4096ES2_S2_fS2_fjLj128EEEEELb0ELb0ELb1ELb0EEEvNS_9FwdParamsE,@function
        .size           _ZN10layer_norm13ln_fwd_kernelINS_13Kernel_traitsI6__halfS2_fS2_fjLj4096ELj1ELj1ELj4ELj16ENS_18Kernel_traits_baseILj4096ES2_S2_fS2_fjLj128EEEEELb0ELb0ELb1ELb0EEEvNS_9FwdParamsE,(.L_x_27296 - _ZN10layer_norm13ln_fwd_kernelINS_13Kernel_traitsI6__halfS2_fS2_fjLj4096ELj1ELj1ELj4ELj16ENS_18Kernel_traits_baseILj4096ES2_S2_fS2_fjLj128EEEEELb0ELb0ELb1ELb0EEEvNS_9FwdParamsE)
        .other          _ZN10layer_norm13ln_fwd_kernelINS_13Kernel_traitsI6__halfS2_fS2_fjLj4096ELj1ELj1ELj4ELj16ENS_18Kernel_traits_baseILj4096ES2_S2_fS2_fjLj128EEEEELb0ELb0ELb1ELb0EEEvNS_9FwdParamsE,@"STO_CUDA_ENTRY STV_DEFAULT"
_ZN10layer_norm13ln_fwd_kernelINS_13Kernel_traitsI6__halfS2_fS2_fjLj4096ELj1ELj1ELj4ELj16ENS_18Kernel_traits_baseILj4096ES2_S2_fS2_fjLj128EEEEELb0ELb0ELb1ELb0EEEvNS_9FwdParamsE:
.text._ZN10layer_norm13ln_fwd_kernelINS_13Kernel_traitsI6__halfS2_fS2_fjLj4096ELj1ELj1ELj4ELj16ENS_18Kernel_traits_baseILj4096ES2_S2_fS2_fjLj128EEEEELb0ELb0ELb1ELb0EEEvNS_9FwdParamsE:
        /* <DEDUP_REMOVED lines=50> */
.L_x_16098:
        /* <DEDUP_REMOVED lines=30> */
.L_x_16099:
[----:B------:R-:W-:Y:S05]  /*0500*/  BSYNC.RECONVERGENT B0 ;  /* 0x0000000000007941 */ /* 0x000fea0003800200 */
.L_x_16097:
        /* <DEDUP_REMOVED lines=24> */
.L_x_16132:
        /* <DEDUP_REMOVED lines=32> */
[----:B0-----:R-:W-:-:S06]  /*0890*/  IMAD.WIDE.U32 R40, R76, 0x10, R40 ;  /* 0x000000104c287825 */ /* 0x001fcc00078e0028 */
[----:B------:R-:W5:Y:S02]  /*08a0*/  LDG.E.128 R40, desc[UR12][R40.64] ;  /* 0x0000000c28287981 */ /* 0x000f64000c1e1d00 */
.L_x_16102:
[----:B------:R-:W-:Y:S05]  /*08b0*/  BRA.U !UP0, `(.L_x_16103) ;  /* 0x0000000108887547 */ /* 0x000fea000b800000 */
[----:B------:R-:W0:Y:S02]  /*08c0*/  LDC.64 R62, c[0x0][0x3a0] ;  /* 0x0000e800ff3e7b82 */ /* 0x000e240000000a00 */
[----:B0-----:R-:W-:-:S05]  /*08d0*/  IMAD.WIDE.U32 R62, R77, 0x20, R62 ;  /* 0x000000204d3e7825 */ /* 0x001fca00078e003e */
[----:B------:R-:W2:Y:S04]  /*08e0*/  LDG.E.128 R4, desc[UR12][R62.64] ;  /* 0x0000000c3e047981 */ /* 0x000ea8000c1e1d00 */
[----:B------:R0:W3:Y:S01]  /*08f0*/  LDG.E.128 R68, desc[UR12][R62.64+0x10] ;  /* 0x0000100c3e447981 */ /* 0x0000e2000c1e1d00 */
[----:B------:R-:W-:-:S13]  /*0900*/  ISETP.LT.AND P1, PT, RZ, UR21, PT ;  /* 0x00000015ff007c0c */ /* 0x000fda000bf21270 */
[----:B------:R-:W1:Y:S01]  /*0910*/  @P1 LDC R81, c[0x0][0x40c] ;  /* 0x00010300ff511b82 */ /* 0x000e620000000800 */
[--C-:B-----5:R-:W-:Y:S02]  /*0920*/  @P1 HADD2.F32 R79, -RZ, R40.reuse.H0_H0 ;  /* 0x20000028ff4f1230 */ /* 0x120fe40000004100 */
[----:B------:R-:W-:-:S05]  /*0930*/  @P1 HADD2.F32 R80, -RZ, R40.H1_H1 ;  /* 0x30000028ff501230 */ /* 0x000fca0000004100 */
[----:B------:R-:W4:Y:S08]  /*0940*/  @P1 LDC R82, c[0x0][0x40c] ;  /* 0x00010300ff521b82 */ /* 0x000f300000000800 */
[----:B------:R-:W0:Y:S08]  /*0950*/  @P1 LDC R83, c[0x0][0x40c] ;  /* 0x00010300ff531b82 */ /* 0x000e300000000800 */
[----:B------:R-:W0:Y:S08]  /*0960*/  @P1 LDC R84, c[0x0][0x40c] ;  /* 0x00010300ff541b82 */ /* 0x000e300000000800 */
[----:B------:R-:W3:Y:S01]  /*0970*/  @P1 LDC R85, c[0x0][0x40c] ;  /* 0x00010300ff551b82 */ /* 0x000ee20000000800 */
[----:B--2---:R-:W-:Y:S01]  /*0980*/  @!P1 MOV R60, R4 ;  /* 0x00000004003c9202 */ /* 0x004fe20000000f00 */
[----:B-1----:R-:W-:Y:S01]  /*0990*/  @P1 FFMA.FTZ R60, R79, R81, R4 ;  /* 0x000000514f3c1223 */ /* 0x002fe20000010004 */
[----:B------:R-:W-:Y:S01]  /*09a0*/  @!P1 MOV R61, R5 ;  /* 0x00000005003d9202 */ /* 0x000fe20000000f00 */
[----:B----4-:R-:W-:-:S04]  /*09b0*/  @P1 FFMA.FTZ R61, R80, R82, R5 ;  /* 0x00000052503d1223 */ /* 0x010fc80000010005 */
[----:B------:R-:W1:Y:S01]  /*09c0*/  @P1 LDC R79, c[0x0][0x40c] ;  /* 0x00010300ff4f1b82 */ /* 0x000e620000000800 */
[--C-:B------:R-:W-:Y:S01]  /*09d0*/  @P1 HADD2.F32 R5, -RZ, R41.reuse.H0_H0 ;  /* 0x20000029ff051230 */ /* 0x100fe20000004100 */
[----:B0-----:R-:W-:Y:S01]  /*09e0*/  @!P1 MOV R62, R6 ;  /* 0x00000006003e9202 */ /* 0x001fe20000000f00 */
[----:B------:R-:W-:Y:S01]  /*09f0*/  @P1 HADD2.F32 R4, -RZ, R41.H1_H1 ;  /* 0x30000029ff041230 */ /* 0x000fe20000004100 */
[----:B------:R-:W-:Y:S02]  /*0a00*/  @!P1 MOV R63, R7 ;  /* 0x00000007003f9202 */ /* 0x000fe40000000f00 */
[----:B------:R-:W-:Y:S01]  /*0a10*/  @P1 FFMA.FTZ R62, R5, R83, R6 ;  /* 0x00000053053e1223 */ /* 0x000fe20000010006 */
[--C-:B------:R-:W-:Y:S01]  /*0a20*/  @P1 HADD2.F32 R5, -RZ, R42.reuse.H0_H0 ;  /* 0x2000002aff051230 */ /* 0x100fe20000004100 */
[----:B------:R-:W0:Y:S01]  /*0a30*/  @P1 LDC R80, c[0x0][0x40c] ;  /* 0x00010300ff501b82 */ /* 0x000e220000000800 */
[----:B------:R-:W-:Y:S01]  /*0a40*/  @P1 FFMA.FTZ R63, R4, R84, R7 ;  /* 0x00000054043f1223 */ /* 0x000fe20000010007 */
[----:B------:R-:W-:-:S02]  /*0a50*/  @P1 HADD2.F32 R4, -RZ, R42.H1_H1 ;  /* 0x3000002aff041230 */ /* 0x000fc40000004100 */
[----:B---3--:R-:W-:Y:S01]  /*0a60*/  @P1 FFMA.FTZ R68, R5, R85, R68 ;  /* 0x0000005505441223 */ /* 0x008fe20000010044 */
[--C-:B------:R-:W-:Y:S02]  /*0a70*/  @P1 HADD2.F32 R5, -RZ, R43.reuse.H0_H0 ;  /* 0x2000002bff051230 */ /* 0x100fe40000004100 */
[----:B------:R-:W-:Y:S01]  /*0a80*/  @P1 HADD2.F32 R6, -RZ, R43.H1_H1 ;  /* 0x3000002bff061230 */ /* 0x000fe20000004100 */
[----:B------:R-:W2:Y:S01]  /*0a90*/  @P1 LDC R81, c[0x0][0x40c] ;  /* 0x00010300ff511b82 */ /* 0x000ea20000000800 */
[----:B-1----:R-:W-:Y:S01]  /*0aa0*/  @P1 FFMA.FTZ R69, R4, R79, R69 ;  /* 0x0000004f04451223 */ /* 0x002fe20000010045 */
[----:B0-----:R-:W-:Y:S02]  /*0ab0*/  @P1 FFMA.FTZ R70, R5, R80, R70 ;  /* 0x0000005005461223 */ /* 0x001fe40000010046 */
[----:B--2---:R-:W-:Y:S01]  /*0ac0*/  @P1 FFMA.FTZ R71, R6, R81, R71 ;  /* 0x0000005106471223 */ /* 0x004fe20000010047 */
[----:B------:R-:W-:Y:S06]  /*0ad0*/  BRA `(.L_x_16104) ;  /* 0x0000000000707947 */ /* 0x000fec0003800000 */
.L_x_16103:
[----:B------:R-:W0:Y:S01]  /*0ae0*/  @UP2 LDCU UR4, c[0x0][0x40c] ;  /* 0x00008180ff0427ac */ /* 0x000e220008000800 */
[--C-:B-----5:R-:W-:Y:S01]  /*0af0*/  @P4 HADD2.F32 R4, -RZ, R40.reuse.H0_H0 ;  /* 0x20000028ff044230 */ /* 0x120fe20000004100 */
[----:B------:R-:W-:Y:S01]  /*0b00*/  CS2R R60, SRZ ;  /* 0x00000000003c7805 */ /* 0x000fe2000001ff00 */
[----:B------:R-:W-:Y:S01]  /*0b10*/  @P4 HADD2.F32 R5, -RZ, R40.H1_H1 ;  /* 0x30000028ff054230 */ /* 0x000fe20000004100 */
[----:B------:R-:W1:Y:S01]  /*0b20*/  @UP2 LDCU UR5, c[0x0][0x40c] ;  /* 0x00008180ff0527ac */ /* 0x000e620008000800 */
[----:B------:R-:W-:Y:S01]  /*0b30*/  @P4 HADD2.F32 R6, -RZ, R41.H0_H0 ;  /* 0x20000029ff064230 */ /* 0x000fe20000004100 */
[----:B------:R-:W-:Y:S01]  /*0b40*/  CS2R R62, SRZ ;  /* 0x00000000003e7805 */ /* 0x000fe2000001ff00 */
[--C-:B------:R-:W-:Y:S01]  /*0b50*/  @P4 HADD2.F32 R7, -RZ, R43.reuse.H0_H0 ;  /* 0x2000002bff074230 */ /* 0x100fe20000004100 */
[----:B------:R-:W2:Y:S01]  /*0b60*/  @UP2 LDCU UR7, c[0x0][0x40c] ;  /* 0x00008180ff0727ac */ /* 0x000ea20008000800 */
[----:B------:R-:W-:Y:S01]  /*0b70*/  @P4 HADD2.F32 R79, -RZ, R43.H1_H1 ;  /* 0x3000002bff4f4230 */ /* 0x000fe20000004100 */
[----:B------:R-:W-:-:S02]  /*0b80*/  CS2R R68, SRZ ;  /* 0x0000000000447805 */ /* 0x000fc4000001ff00 */
[----:B------:R-:W-:Y:S01]  /*0b90*/  CS2R R70, SRZ ;  /* 0x0000000000467805 */ /* 0x000fe2000001ff00 */
[----:B------:R-:W3:Y:S01]  /*0ba0*/  @UP2 LDCU UR23, c[0x0][0x40c] ;  /* 0x00008180ff1727ac */ /* 0x000ee20008000800 */
[----:B------:R-:W4:Y:S01]  /*0bb0*/  @UP2 LDCU UR24, c[0x0][0x40c] ;  /* 0x00008180ff1827ac */ /* 0x000f220008000800 */
[----:B0-----:R-:W-:Y:S01]  /*0bc0*/  @P4 FMUL.FTZ R60, R4, UR4 ;  /* 0x00000004043c4c20 */ /* 0x001fe20008410000 */
[----:B------:R-:W-:Y:S01]  /*0bd0*/  @P4 HADD2.F32 R4, -RZ, R41.H1_H1 ;  /* 0x30000029ff044230 */ /* 0x000fe20000004100 */
[----:B------:R-:W0:Y:S01]  /*0be0*/  @UP2 LDCU UR25, c[0x0][0x40c] ;  /* 0x00008180ff1927ac */ /* 0x000e220008000800 */
[----:B-1----:R-:W-:Y:S01]  /*0bf0*/  @P4 FMUL.FTZ R61, R5, UR5 ;  /* 0x00000005053d4c20 */ /* 0x002fe20008410000 */
[--C-:B------:R-:W-:Y:S01]  /*0c00*/  @P4 HADD2.F32 R5, -RZ, R42.reuse.H0_H0 ;  /* 0x2000002aff054230 */ /* 0x100fe20000004100 */
[----:B------:R-:W1:Y:S01]  /*0c10*/  @UP2 LDCU UR26, c[0x0][0x40c] ;  /* 0x00008180ff1a27ac */ /* 0x000e620008000800 */
[----:B--2---:R-:W-:Y:S01]  /*0c20*/  @P4 FMUL.FTZ R62, R6, UR7 ;  /* 0x00000007063e4c20 */ /* 0x004fe20008410000 */
[----:B------:R-:W-:Y:S01]  /*0c30*/  @P4 HADD2.F32 R6, -RZ, R42.H1_H1 ;  /* 0x3000002aff064230 */ /* 0x000fe20000004100 */
[----:B------:R-:W2:Y:S01]  /*0c40*/  @UP2 LDCU UR27, c[0x0][0x40c] ;  /* 0x00008180ff1b27ac */ /* 0x000ea20008000800 */
[----:B---3--:R-:W-:Y:S01]  /*0c50*/  @P4 FMUL.FTZ R63, R4, UR23 ;  /* 0x00000017043f4c20 */ /* 0x008fe20008410000 */
[----:B----4-:R-:W-:-:S02]  /*0c60*/  @P4 FMUL.FTZ R68, R5, UR24 ;  /* 0x0000001805444c20 */ /* 0x010fc40008410000 */
[----:B0-----:R-:W-:Y:S01]  /*0c70*/  @P4 FMUL.FTZ R69, R6, UR25 ;  /* 0x0000001906454c20 */ /* 0x001fe20008410000 */
[----:B-1----:R-:W-:Y:S01]  /*0c80*/  @P4 FMUL.FTZ R70, R7, UR26 ;  /* 0x0000001a07464c20 */ /* 0x002fe20008410000 */
[----:B--2---:R-:W-:-:S07]  /*0c90*/  @P4 FMUL.FTZ R71, R79, UR27 ;  /* 0x0000001b4f474c20 */ /* 0x004fce0008410000 */
.L_x_16104:
[----:B------:R-:W0:Y:S01]  /*0ca0*/  LDC.64 R4, c[0x0][0x3a8] ;  /* 0x0000ea00ff047b82 */ /* 0x000e220000000a00 */
[----:B------:R-:W-:Y:S01]  /*0cb0*/  IADD3 R76, PT, PT, R76, 0x80, RZ ;  /* 0x000000804c4c7810 */ /* 0x000fe20007ffe0ff */
[C---:B0-----:R-:W-:Y:S01]  /*0cc0*/  IMAD.WIDE.U32 R4, R77.reuse, 0x20, R4 ;  /* 0x000000204d047825 */ /* 0x041fe200078e0004 */
[----:B------:R-:W-:-:S04]  /*0cd0*/  IADD3 R77, PT, PT, R77, 0x80, RZ ;  /* 0x000000804d4d7810 */ /* 0x000fc80007ffe0ff */
[----:B------:R0:W-:Y:S04]  /*0ce0*/  STG.E.128 desc[UR12][R4.64], R60 ;  /* 0x0000003c04007986 */ /* 0x0001e8000c101d0c */
[----:B------:R0:W-:Y:S02]  /*0cf0*/  STG.E.128 desc[UR12][R4.64+0x10], R68 ;  /* 0x0000104404007986 */ /* 0x0001e4000c101d0c */
.L_x_16101:
[----:B---3--:R-:W-:Y:S05]  /*0d00*/  BSYNC.RECONVERGENT B0 ;  /* 0x0000000000007941 */ /* 0x008fea0003800200 */
.L_x_16100:
[----:B------:R-:W-:Y:S01]  /*0d10*/  ISETP.GE.U32.AND P1, PT, R78, 0x100, PT ;  /* 0x000001004e00780c */ /* 0x000fe20003f26070 */
[----:B------:R-:W-:-:S12]  /*0d20*/  BSSY.RECONVERGENT B0, `(.L_x_16105) ;  /* 0x000004d000007945 */ /* 0x000fd80003800200 */
[----:B------:R-:W-:Y:S05]  /*0d30*/  @!P1 BRA `(.L_x_16106) ;  /* 0x00000004002c9947 */ /* 0x000fea0003800000 */
[----:B------:R-:W-:-:S04]  /*0d40*/  UISETP.NE.U32.AND UP0, UPT, UR14, URZ, UPT ;  /* 0x000000ff0e00728c */ /* 0x000fc8000bf05070 */
[----:B------:R-:W-:Y:S01]  /*0d50*/  UISETP.NE.AND.EX UP0, UPT, UR15, URZ, UPT, UP0 ;  /* 0x000000ff0f00728c */ /* 0x000fe2000bf05300 */
[----:B------:R-:W-:Y:S10]  /*0d60*/  BRA.U !UP2, `(.L_x_16107) ;  /* 0x000000010a0c7547 */ /* 0x000ff4000b800000 */
[----:B0-----:R-:W0:Y:S02]  /*0d70*/  LDC.64 R4, c[0x0][0x390] ;  /* 0x0000e400ff047b82 */ /* 0x001e240000000a00 */
[----:B0-----:R-:W-:-:S05]  /*0d80*/  IMAD.WIDE.U32 R4, R76, 0x10, R4 ;  /* 0x000000104c047825 */ /* 0x001fca00078e0004 */
[----:B------:R1:W5:Y:S02]  /*0d90*/  LDG.E.128 R40, desc[UR12][R4.64] ;  /* 0x0000000c04287981 */ /* 0x000364000c1e1d00 */
.L_x_16107:
[----:B------:R-:W-:Y:S05]  /*0da0*/  BRA.U !UP0, `(.L_x_16108) ;  /* 0x0000000108887547 */ /* 0x000fea000b800000 */
[----:B01----:R-:W0:Y:S02]  /*0db0*/  LDC.64 R4, c[0x0][0x3a0] ;  /* 0x0000e800ff047b82 */ /* 0x003e240000000a00 */
        /* <DEDUP_REMOVED lines=33> */
.L_x_16108:
[----:B------:R-:W2:Y:S01]  /*0fd0*/  @UP2 LDCU UR4, c[0x0][0x40c] ;  /* 0x00008180ff0427ac */ /* 0x000ea20008000800 */
[--C-:B01---5:R-:W-:Y:S01]  /*0fe0*/  @P4 HADD2.F32 R4, -RZ, R40.reuse.H0_H0 ;  /* 0x20000028ff044230 */ /* 0x123fe20000004100 */
[----:B------:R-:W-:Y:S01]  /*0ff0*/  CS2R R64, SRZ ;  /* 0x0000000000407805 */ /* 0x000fe2000001ff00 */
[----:B------:R-:W-:Y:S01]  /*1000*/  @P4 HADD2.F32 R5, -RZ, R40.H1_H1 ;  /* 0x30000028ff054230 */ /* 0x000fe20000004100 */
[----:B------:R-:W0:Y:S01]  /*1010*/  @UP2 LDCU UR5, c[0x0][0x40c] ;  /* 0x00008180ff0527ac */ /* 0x000e220008000800 */
[----:B------:R-:W-:Y:S01]  /*1020*/  @P4 HADD2.F32 R6, -RZ, R41.H0_H0 ;  /* 0x20000029ff064230 */ /* 0x000fe20000004100 */
[----:B------:R-:W-:Y:S01]  /*1030*/  CS2R R66, SRZ ;  /* 0x0000000000427805 */ /* 0x000fe2000001ff00 */
[--C-:B------:R-:W-:Y:S01]  /*1040*/  @P4 HADD2.F32 R7, -RZ, R43.reuse.H0_H0 ;  /* 0x2000002bff074230 */ /* 0x100fe20000004100 */
[----:B------:R-:W1:Y:S01]  /*1050*/  @UP2 LDCU UR7, c[0x0][0x40c] ;  /* 0x00008180ff0727ac */ /* 0x000e620008000800 */
[----:B------:R-:W-:Y:S01]  /*1060*/  @P4 HADD2.F32 R79, -RZ, R43.H1_H1 ;  /* 0x3000002bff4f4230 */ /* 0x000fe20000004100 */
[----:B------:R-:W-:-:S02]  /*1070*/  CS2R R72, SRZ ;  /* 0x0000000000487805 */ /* 0x000fc4000001ff00 */
[----:B------:R-:W-:Y:S01]  /*1080*/  CS2R R74, SRZ ;  /* 0x00000000004a7805 */ /* 0x000fe2000001ff00 */
[----:B------:R-:W3:Y:S01]  /*1090*/  @UP2 LDCU UR23, c[0x0][0x40c] ;  /* 0x00008180ff1727ac */ /* 0x000ee20008000800 */
[----:B------:R-:W4:Y:S01]  /*10a0*/  @UP2 LDCU UR24, c[0x0][0x40c] ;  /* 0x00008180ff1827ac */ /* 0x000f220008000800 */
[----:B--2---:R-:W-:Y:S01]  /*10b0*/  @P4 FMUL.FTZ R64, R4, UR4 ;  /* 0x0000000404404c20 */ /* 0x004fe20008410000 */
[----:B------:R-:W-:Y:S01]  /*10c0*/  @P4 HADD2.F32 R4, -RZ, R41.H1_H1 ;  /* 0x30000029ff044230 */ /* 0x000fe20000004100 */
[----:B------:R-:W2:Y:S01]  /*10d0*/  @UP2 LDCU UR25, c[0x0][0x40c] ;  /* 0x00008180ff1927ac */ /* 0x000ea20008000800 */
[----:B0-----:R-:W-:Y:S01]  /*10e0*/  @P4 FMUL.FTZ R65, R5, UR5 ;  /* 0x0000000505414c20 */ /* 0x001fe20008410000 */
[--C-:B------:R-:W-:Y:S01]  /*10f0*/  @P4 HADD2.F32 R5, -RZ, R42.reuse.H0_H0 ;  /* 0x2000002aff054230 */ /* 0x100fe20000004100 */
[----:B------:R-:W0:Y:S01]  /*1100*/  @UP2 LDCU UR26, c[0x0][0x40c] ;  /* 0x00008180ff1a27ac */ /* 0x000e220008000800 */
[----:B-1----:R-:W-:Y:S01]  /*1110*/  @P4 FMUL.FTZ R66, R6, UR7 ;  /* 0x0000000706424c20 */ /* 0x002fe20008410000 */
[----:B------:R-:W-:Y:S01]  /*1120*/  @P4 HADD2.F32 R6, -RZ, R42.H1_H1 ;  /* 0x3000002aff064230 */ /* 0x000fe20000004100 */
[----:B------:R-:W1:Y:S01]  /*1130*/  @UP2 LDCU UR27, c[0x0][0x40c] ;  /* 0x00008180ff1b27ac */ /* 0x000e620008000800 */
[----:B---3--:R-:W-:Y:S01]  /*1140*/  @P4 FMUL.FTZ R67, R4, UR23 ;  /* 0x0000001704434c20 */ /* 0x008fe20008410000 */
[----:B----4-:R-:W-:-:S02]  /*1150*/  @P4 FMUL.FTZ R72, R5, UR24 ;  /* 0x0000001805484c20 */ /* 0x010fc40008410000 */
[----:B--2---:R-:W-:Y:S01]  /*1160*/  @P4 FMUL.FTZ R73, R6, UR25 ;  /* 0x0000001906494c20 */ /* 0x004fe20008410000 */
[----:B0-----:R-:W-:Y:S01]  /*1170*/  @P4 FMUL.FTZ R74, R7, UR26 ;  /* 0x0000001a074a4c20 */ /* 0x001fe20008410000 */
[----:B-1----:R-:W-:-:S07]  /*1180*/  @P4 FMUL.FTZ R75, R79, UR27 ;  /* 0x0000001b4f4b4c20 */ /* 0x002fce0008410000 */
.L_x_16109:
[----:B------:R-:W0:Y:S01]  /*1190*/  LDC.64 R4, c[0x0][0x3a8] ;  /* 0x0000ea00ff047b82 */ /* 0x000e220000000a00 */
[----:B------:R-:W-:Y:S01]  /*11a0*/  IADD3 R76, PT, PT, R76, 0x80, RZ ;  /* 0x000000804c4c7810 */ /* 0x000fe20007ffe0ff */
[C---:B0-----:R-:W-:Y:S01]  /*11b0*/  IMAD.WIDE.U32 R4, R77.reuse, 0x20, R4 ;  /* 0x000000204d047825 */ /* 0x041fe200078e0004 */
[----:B------:R-:W-:-:S04]  /*11c0*/  IADD3 R77, PT, PT, R77, 0x80, RZ ;  /* 0x000000804d4d7810 */ /* 0x000fc80007ffe0ff */
[----:B------:R1:W-:Y:S04]  /*11d0*/  STG.E.128 desc[UR12][R4.64], R64 ;  /* 0x0000004004007986 */ /* 0x0003e8000c101d0c */
[----:B------:R1:W-:Y:S02]  /*11e0*/  STG.E.128 desc[UR12][R4.64+0x10], R72 ;  /* 0x0000104804007986 */ /* 0x0003e4000c101d0c */
.L_x_16106:
[----:B------:R-:W-:Y:S05]  /*11f0*/  BSYNC.RECONVERGENT B0 ;  /* 0x0000000000007941 */ /* 0x000fea0003800200 */
.L_x_16105:
        /* <DEDUP_REMOVED lines=9> */
.L_x_16112:
[----:B------:R-:W-:Y:S05]  /*1290*/  BRA.U !UP0, `(.L_x_16113) ;  /* 0x0000000108787547 */ /* 0x000fea000b800000 */
[----:B012---:R-:W0:Y:S02]  /*12a0*/  LDC.64 R4, c[0x0][0x3a0] ;  /* 0x0000e800ff047b82 */ /* 0x007e240000000a00 */
[----:B0-----:R-:W-:-:S05]  /*12b0*/  IMAD.WIDE.U32 R4, R77, 0x20, R4 ;  /* 0x000000204d047825 */ /* 0x001fca00078e0004 */
[----:B------:R-:W2:Y:S04]  /*12c0*/  LDG.E.128 R44, desc[UR12][R4.64] ;  /* 0x0000000c042c7981 */ /* 0x000ea8000c1e1d00 */
[----:B------:R0:W3:Y:S01]  /*12d0*/  LDG.E.128 R48, desc[UR12][R4.64+0x10] ;  /* 0x0000100c04307981 */ /* 0x0000e2000c1e1d00 */
[----:B------:R-:W-:-:S13]  /*12e0*/  ISETP.LT.AND P3, PT, RZ, UR21, PT ;  /* 0x00000015ff007c0c */ /* 0x000fda000bf61270 */
[----:B------:R-:W2:Y:S01]  /*12f0*/  @P3 LDC R6, c[0x0][0x40c] ;  /* 0x00010300ff063b82 */ /* 0x000ea20000000800 */
[--C-:B-----5:R-:W-:Y:S02]  /*1300*/  @P3 HADD2.F32 R7, -RZ, R40.reuse.H0_H0 ;  /* 0x20000028ff073230 */ /* 0x120fe40000004100 */
[----:B------:R-:W-:Y:S02]  /*1310*/  @P3 HADD2.F32 R80, -RZ, R40.H1_H1 ;  /* 0x30000028ff503230 */ /* 0x000fe40000004100 */
[--C-:B0-----:R-:W-:Y:S02]  /*1320*/  @P3 HADD2.F32 R5, -RZ, R41.reuse.H0_H0 ;  /* 0x20000029ff053230 */ /* 0x101fe40000004100 */
[----:B------:R-:W-:Y:S01]  /*1330*/  @P3 HADD2.F32 R4, -RZ, R41.H1_H1 ;  /* 0x30000029ff043230 */ /* 0x000fe20000004100 */
[----:B------:R-:W0:Y:S08]  /*1340*/  @P3 LDC R79, c[0x0][0x40c] ;  /* 0x00010300ff4f3b82 */ /* 0x000e300000000800 */
[----:B------:R-:W1:Y:S08]  /*1350*/  @P3 LDC R81, c[0x0][0x40c] ;  /* 0x00010300ff513b82 */ /* 0x000e700000000800 */
[----:B------:R-:W4:Y:S08]  /*1360*/  @P3 LDC R82, c[0x0][0x40c] ;  /* 0x00010300ff523b82 */ /* 0x000f300000000800 */
[----:B------:R-:W3:Y:S01]  /*1370*/  @P3 LDC R83, c[0x0][0x40c] ;  /* 0x00010300ff533b82 */ /* 0x000ee20000000800 */
[----:B--2---:R-:W-:Y:S01]  /*1380*/  @P3 FFMA.FTZ R44, R7, R6, R44 ;  /* 0x00000006072c3223 */ /* 0x004fe2000001002c */
[----:B0-----:R-:W-:-:S06]  /*1390*/  @P3 FFMA.FTZ R45, R80, R79, R45 ;  /* 0x0000004f502d3223 */ /* 0x001fcc000001002d */
[----:B------:R-:W0:Y:S01]  /*13a0*/  @P3 LDC R6, c[0x0][0x40c] ;  /* 0x00010300ff063b82 */ /* 0x000e220000000800 */
[----:B-1----:R-:W-:Y:S01]  /*13b0*/  @P3 FFMA.FTZ R46, R5, R81, R46 ;  /* 0x00000051052e3223 */ /* 0x002fe2000001002e */
[--C-:B------:R-:W-:Y:S02]  /*13c0*/  @P3 HADD2.F32 R5, -RZ, R42.reuse.H0_H0 ;  /* 0x2000002aff053230 */ /* 0x100fe40000004100 */
[----:B----4-:R-:W-:Y:S01]  /*13d0*/  @P3 FFMA.FTZ R47, R4, R82, R47 ;  /* 0x00000052042f3223 */ /* 0x010fe2000001002f */
[----:B------:R-:W-:Y:S02]  /*13e0*/  @P3 HADD2.F32 R4, -RZ, R42.H1_H1 ;  /* 0x3000002aff043230 */ /* 0x000fe40000004100 */
[--C-:B------:R-:W-:Y:S02]  /*13f0*/  @P3 HADD2.F32 R80, -RZ, R43.reuse.H1_H1 ;  /* 0x3000002bff503230 */ /* 0x100fe40000004100 */
[----:B---3--:R-:W-:Y:S01]  /*1400*/  @P3 FFMA.FTZ R48, R5, R83, R48 ;  /* 0x0000005305303223 */ /* 0x008fe20000010030 */
[----:B------:R-:W1:Y:S01]  /*1410*/  @P3 LDC R7, c[0x0][0x40c] ;  /* 0x00010300ff073b82 */ /* 0x000e620000000800 */
[----:B------:R-:W-:-:S07]  /*1420*/  @P3 HADD2.F32 R5, -RZ, R43.H0_H0 ;  /* 0x2000002bff053230 */ /* 0x000fce0000004100 */
[----:B------:R-:W2:Y:S01]  /*1430*/  @P3 LDC R79, c[0x0][0x40c] ;  /* 0x00010300ff4f3b82 */ /* 0x000ea20000000800 */
[----:B0-----:R-:W-:Y:S01]  /*1440*/  @P3 FFMA.FTZ R49, R4, R6, R49 ;  /* 0x0000000604313223 */ /* 0x001fe20000010031 */
[----:B-1----:R-:W-:Y:S01]  /*1450*/  @P3 FFMA.FTZ R50, R5, R7, R50 ;  /* 0x0000000705323223 */ /* 0x002fe20000010032 */
[----:B--2---:R-:W-:Y:S01]  /*1460*/  @P3 FFMA.FTZ R51, R80, R79, R51 ;  /* 0x0000004f50333223 */ /* 0x004fe20000010033 */
[----:B------:R-:W-:Y:S06]  /*1470*/  BRA `(.L_x_16114) ;  /* 0x0000000000707947 */ /* 0x000fec0003800000 */
.L_x_16113:
[----:B------:R-:W3:Y:S01]  /*1480*/  @UP2 LDCU UR4, c[0x0][0x40c] ;  /* 0x00008180ff0427ac */ /* 0x000ee20008000800 */
[--C-:B012--5:R-:W-:Y:S01]  /*1490*/  @P4 HADD2.F32 R4, -RZ, R40.reuse.H0_H0 ;  /* 0x20000028ff044230 */ /* 0x127fe20000004100 */
        /* <DEDUP_REMOVED lines=10> */
[----:B------:R-:W2:Y:S01]  /*1540*/  @UP2 LDCU UR23, c[0x0][0x40c] ;  /* 0x00008180ff1727ac */ /* 0x000ea20008000800 */
[----:B------:R-:W4:Y:S01]  /*1550*/  @UP2 LDCU UR24, c[0x0][0x40c] ;  /* 0x00008180ff1827ac */ /* 0x000f220008000800 */
[----:B---3--:R-:W-:Y:S01]  /*1560*/  @P4 FMUL.FTZ R44, R4, UR4 ;  /* 0x00000004042c4c20 */ /* 0x008fe20008410000 */
[----:B------:R-:W-:Y:S01]  /*1570*/  @P4 HADD2.F32 R4, -RZ, R41.H1_H1 ;  /* 0x30000029ff044230 */ /* 0x000fe20000004100 */
[----:B------:R-:W3:Y:S01]  /*1580*/  @UP2 LDCU UR25, c[0x0][0x40c] ;  /* 0x00008180ff1927ac */ /* 0x000ee20008000800 */
[----:B0-----:R-:W-:Y:S01]  /*1590*/  @P4 FMUL.FTZ R45, R5, UR5 ;  /* 0x00000005052d4c20 */ /* 0x001fe20008410000 */
[--C-:B------:R-:W-:Y:S01]  /*15a0*/  @P4 HADD2.F32 R5, -RZ, R42.reuse.H0_H0 ;  /* 0x2000002aff054230 */ /* 0x100fe20000004100 */
[----:B------:R-:W0:Y:S01]  /*15b0*/  @UP2 LDCU UR26, c[0x0][0x40c] ;  /* 0x00008180ff1a27ac */ /* 0x000e220008000800 */
[----:B-1----:R-:W-:Y:S01]  /*15c0*/  @P4 FMUL.FTZ R46, R6, UR7 ;  /* 0x00000007062e4c20 */ /* 0x002fe20008410000 */
[----:B------:R-:W-:Y:S01]  /*15d0*/  @P4 HADD2.F32 R6, -RZ, R42.H1_H1 ;  /* 0x3000002aff064230 */ /* 0x000fe20000004100 */
[----:B------:R-:W1:Y:S01]  /*15e0*/  @UP2 LDCU UR27, c[0x0][0x40c] ;  /* 0x00008180ff1b27ac */ /* 0x000e620008000800 */
[----:B--2---:R-:W-:Y:S01]  /*15f0*/  @P4 FMUL.FTZ R47, R4, UR23 ;  /* 0x00000017042f4c20 */ /* 0x004fe20008410000 */
[----:B----4-:R-:W-:-:S02]  /*1600*/  @P4 FMUL.FTZ R48, R5, UR24 ;  /* 0x0000001805304c20 */ /* 0x010fc40008410000 */
[----:B---3--:R-:W-:Y:S01]  /*1610*/  @P4 FMUL.FTZ R49, R6, UR25 ;  /* 0x0000001906314c20 */ /* 0x008fe20008410000 */
[----:B0-----:R-:W-:Y:S01]  /*1620*/  @P4 FMUL.FTZ R50, R7, UR26 ;  /* 0x0000001a07324c20 */ /* 0x001fe20008410000 */
[----:B-1----:R-:W-:-:S07]  /*1630*/  @P4 FMUL.FTZ R51, R79, UR27 ;  /* 0x0000001b4f334c20 */ /* 0x002fce0008410000 */
.L_x_16114:
[----:B------:R-:W0:Y:S01]  /*1640*/  LDC.64 R4, c[0x0][0x3a8] ;  /* 0x0000ea00ff047b82 */ /* 0x000e220000000a00 */
[----:B------:R-:W-:Y:S01]  /*1650*/  IADD3 R76, PT, PT, R76, 0x80, RZ ;  /* 0x000000804c4c7810 */ /* 0x000fe20007ffe0ff */
[C---:B0-----:R-:W-:Y:S01]  /*1660*/  IMAD.WIDE.U32 R4, R77.reuse, 0x20, R4 ;  /* 0x000000204d047825 */ /* 0x041fe200078e0004 */
[----:B------:R-:W-:-:S04]  /*1670*/  IADD3 R77, PT, PT, R77, 0x80, RZ ;  /* 0x000000804d4d7810 */ /* 0x000fc80007ffe0ff */
[----:B------:R2:W-:Y:S04]  /*1680*/  STG.E.128 desc[UR12][R4.64], R44 ;  /* 0x0000002c04007986 */ /* 0x0005e8000c101d0c */
[----:B------:R2:W-:Y:S02]  /*1690*/  STG.E.128 desc[UR12][R4.64+0x10], R48 ;  /* 0x0000103004007986 */ /* 0x0005e4000c101d0c */
.L_x_16111:
[----:B------:R-:W-:Y:S05]  /*16a0*/  BSYNC.RECONVERGENT B0 ;  /* 0x0000000000007941 */ /* 0x000fea0003800200 */
.L_x_16110:
        /* <DEDUP_REMOVED lines=9> */
.L_x_16117:
        /* <DEDUP_REMOVED lines=8> */
[----:B------:R-:W-:-:S05]  /*17c0*/  @P4 HADD2.F32 R76, -RZ, R40.H1_H1 ;  /* 0x30000028ff4c4230 */ /* 0x000fca0000004100 */
[----:B------:R-:W1:Y:S08]  /*17d0*/  @P4 LDC R79, c[0x0][0x40c] ;  /* 0x00010300ff4f4b82 */ /* 0x000e700000000800 */
[----:B------:R-:W4:Y:S08]  /*17e0*/  @P4 LDC R80, c[0x0][0x40c] ;  /* 0x00010300ff504b82 */ /* 0x000f300000000800 */
[----:B------:R-:W4:Y:S08]  /*17f0*/  @P4 LDC R81, c[0x0][0x40c] ;  /* 0x00010300ff514b82 */ /* 0x000f300000000800 */
[----:B------:R-:W3:Y:S08]  /*1800*/  @P4 LDC R82, c[0x0][0x40c] ;  /* 0x00010300ff524b82 */ /* 0x000ef00000000800 */
[----:B0-----:R-:W0:Y:S08]  /*1810*/  @P4 LDC R4, c[0x0][0x40c] ;  /* 0x00010300ff044b82 */ /* 0x001e300000000800 */
[----:B------:R-:W0:Y:S01]  /*1820*/  @P4 LDC R5, c[0x0][0x40c] ;  /* 0x00010300ff054b82 */ /* 0x000e220000000800 */
[----:B--2---:R-:W-:Y:S01]  /*1830*/  @P4 FFMA.FTZ R52, R7, R6, R52 ;  /* 0x0000000607344223 */ /* 0x004fe20000010034 */
[----:B------:R-:W-:-:S06]  /*1840*/  @P4 HADD2.F32 R7, -RZ, R41.H0_H0 ;  /* 0x20000029ff074230 */ /* 0x000fcc0000004100 */
[----:B------:R-:W2:Y:S01]  /*1850*/  @P4 LDC R6, c[0x0][0x40c] ;  /* 0x00010300ff064b82 */ /* 0x000ea20000000800 */
[----:B-1----:R-:W-:Y:S01]  /*1860*/  @P4 FFMA.FTZ R53, R76, R79, R53 ;  /* 0x0000004f4c354223 */ /* 0x002fe20000010035 */
[----:B------:R-:W-:Y:S02]  /*1870*/  @P4 HADD2.F32 R76, -RZ, R41.H1_H1 ;  /* 0x30000029ff4c4230 */ /* 0x000fe40000004100 */
[----:B----4-:R-:W-:Y:S01]  /*1880*/  @P4 FFMA.FTZ R54, R7, R80, R54 ;  /* 0x0000005007364223 */ /* 0x010fe20000010036 */
[--C-:B------:R-:W-:Y:S02]  /*1890*/  @P4 HADD2.F32 R7, -RZ, R42.reuse.H0_H0 ;  /* 0x2000002aff074230 */ /* 0x100fe40000004100 */
[----:B------:R-:W-:Y:S01]  /*18a0*/  @P4 FFMA.FTZ R55, R76, R81, R55 ;  /* 0x000000514c374223 */ /* 0x000fe20000010037 */
[----:B------:R-:W-:Y:S02]  /*18b0*/  @P4 HADD2.F32 R76, -RZ, R42.H1_H1 ;  /* 0x3000002aff4c4230 */ /* 0x000fe40000004100 */
[----:B---3--:R-:W-:Y:S01]  /*18c0*/  @P4 FFMA.FTZ R56, R7, R82, R56 ;  /* 0x0000005207384223 */ /* 0x008fe20000010038 */
[----:B------:R-:W-:-:S02]  /*18d0*/  @P4 HADD2.F32 R7, -RZ, R43.H0_H0 ;  /* 0x2000002bff074230 */ /* 0x000fc40000004100 */
[----:B------:R-:W-:Y:S02]  /*18e0*/  @P4 HADD2.F32 R80, -RZ, R43.H1_H1 ;  /* 0x3000002bff504230 */ /* 0x000fe40000004100 */
[----:B0-----:R-:W-:Y:S01]  /*18f0*/  @P4 FFMA.FTZ R57, R76, R4, R57 ;  /* 0x000000044c394223 */ /* 0x001fe20000010039 */
[----:B------:R-:W-:Y:S02]  /*1900*/  @P4 FFMA.FTZ R58, R7, R5, R58 ;  /* 0x00000005073a4223 */ /* 0x000fe4000001003a */
[----:B--2---:R-:W-:Y:S01]  /*1910*/  @P4 FFMA.FTZ R59, R80, R6, R59 ;  /* 0x00000006503b4223 */ /* 0x004fe2000001003b */
[----:B------:R-:W-:Y:S06]  /*1920*/  BRA `(.L_x_16119) ;  /* 0x0000000000707947 */ /* 0x000fec0003800000 */
.L_x_16118:
        /* <DEDUP_REMOVED lines=28> */
.L_x_16119:
[----:B------:R-:W0:Y:S02]  /*1af0*/  LDC.64 R4, c[0x0][0x3a8] ;  /* 0x0000ea00ff047b82 */ /* 0x000e240000000a00 */
[----:B0-----:R-:W-:-:S05]  /*1b00*/  IMAD.WIDE.U32 R4, R77, 0x20, R4 ;  /* 0x000000204d047825 */ /* 0x001fca00078e0004 */
[----:B------:R3:W-:Y:S04]  /*1b10*/  STG.E.128 desc[UR12][R4.64], R52 ;  /* 0x0000003404007986 */ /* 0x0007e8000c101d0c */
[----:B------:R3:W-:Y:S02]  /*1b20*/  STG.E.128 desc[UR12][R4.64+0x10], R56 ;  /* 0x0000103804007986 */ /* 0x0007e4000c101d0c */
.L_x_16116:
[----:B------:R-:W-:Y:S05]  /*1b30*/  BSYNC.RECONVERGENT B0 ;  /* 0x0000000000007941 */ /* 0x000fea0003800200 */
.L_x_16115:
        /* <DEDUP_REMOVED lines=134> */
.L_x_16121:
[----:B------:R-:W-:Y:S05]  /*23a0*/  BSYNC.RECONVERGENT B0 ;  /* 0x0000000000007941 */ /* 0x000fea0003800200 */
.L_x_16120:
        /* <DEDUP_REMOVED lines=12> */
.L_x_16123:
[----:B------:R-:W-:Y:S05]  /*2470*/  BSYNC.RECONVERGENT B0 ;  /* 0x0000000000007941 */ /* 0x000fea0003800200 */
.L_x_16122:
[----:B------:R-:W1:Y:S01]  /*2480*/  SHFL.DOWN PT, R76, R81, 0x2, 0x1f ;  /* 0x08401f00514c7f89 */ /* 0x000e6200000e0000 */
[----:B------:R-:W-:Y:S01]  /*2490*/  I2FP.F32.S32 R83, R81 ;  /* 0x0000005100537245 */ /* 0x000fe20000201400 */
[----:B------:R-:W-:Y:S01]  /*24a0*/  UISETP.GE.AND UP0, UPT, UR6, 0x1, UPT ;  /* 0x000000010600788c */ /* 0x000fe2000bf06270 */
        /* <DEDUP_REMOVED lines=31> */
[----:B-1----:R-:W-:Y:S02]  /*26a0*/  FADD.FTZ R6, R4, R5 ;  /* 0x0000000504067221 */ /* 0x002fe40000010000 */
[----:B------:R-:W-:Y:S02]  /*26b0*/  FMUL.FTZ R79, R79, R80 ;  /* 0x000000504f4f7220 */ /* 0x000fe40000410000 */
[----:B------:R0:W1:Y:S02]  /*26c0*/  SHFL.IDX PT, R4, R76, RZ, 0x1f ;  /* 0x00001fff4c047589 */ /* 0x00006400000e0000 */
[----:B------:R-:W-:-:S02]  /*26d0*/  FFMA.FTZ R79, R7, R79, R6 ;  /* 0x0000004f074f7223 */ /* 0x000fc40000010006 */
[----:B------:R-:W2:Y:S03]  /*26e0*/  LDC R7, c[0x0][0x448] ;  /* 0x00011200ff077b82 */ /* 0x000ea60000000800 */
[----:B------:R3:W2:Y:S05]  /*26f0*/  SHFL.IDX PT, R80, R79, RZ, 0x1f ;  /* 0x00001fff4f507589 */ /* 0x0006aa00000e0000 */
[----:B0-----:R-:W0:Y:S01]  /*2700*/  @!P4 LDC.64 R76, c[0x0][0x3c8] ;  /* 0x0000f200ff4ccb82 */ /* 0x001e220000000a00 */
[----:B---3--:R-:W-:Y:S01]  /*2710*/  MOV R79, UR18 ;  /* 0x00000012004f7c02 */ /* 0x008fe20008000f00 */
[----:B-1----:R-:W-:-:S05]  /*2720*/  FMUL.FTZ R5, R4, R4 ;  /* 0x0000000404057220 */ /* 0x002fca0000410000 */
[----:B------:R-:W-:Y:S01]  /*2730*/  FSEL R6, R5, RZ, P5 ;  /* 0x000000ff05067208 */ /* 0x000fe20002800000 */
[----:B--2---:R-:W-:-:S04]  /*2740*/  FFMA.FTZ R5, R80, UR20, R7 ;  /* 0x0000001450057c23 */ /* 0x004fc80008010007 */
[----:B------:R-:W-:Y:S01]  /*2750*/  FADD.FTZ R5, R5, R6 ;  /* 0x0000000605057221 */ /* 0x000fe20000010000 */
[----:B0-----:R-:W-:Y:S01]  /*2760*/  @!P4 IMAD.WIDE R76, R81, 0x4, R76 ;  /* 0x00000004514cc825 */ /* 0x001fe200078e024c */
[----:B------:R-:W0:Y:S04]  /*2770*/  @!P4 LDC.64 R6, c[0x0][0x3c0] ;  /* 0x0000f000ff06cb82 */ /* 0x000e280000000a00 */
[----:B------:R-:W1:Y:S02]  /*2780*/  MUFU.RSQ R5, R5 ;  /* 0x0000000500057308 */ /* 0x000e640000001400 */
[----:B-1----:R-:W-:Y:S01]  /*2790*/  R2UR UR7, R5 ;  /* 0x00000000050772ca */ /* 0x002fe200000e0000 */
[----:B0-----:R-:W-:-:S05]  /*27a0*/  @!P4 IMAD.WIDE R6, R79, 0x4, R6 ;  /* 0x000000044f06c825 */ /* 0x001fca00078e0206 */
[----:B------:R0:W-:Y:S07]  /*27b0*/  @!P4 STG.E desc[UR12][R6.64], R4 ;  /* 0x000000040600c986 */ /* 0x0001ee000c10190c */
[----:B------:R-:W-:-:S05]  /*27c0*/  MOV R79, UR7 ;  /* 0x00000007004f7c02 */ /* 0x000fca0008000f00 */
[----:B------:R0:W-:Y:S01]  /*27d0*/  @!P4 STG.E desc[UR12][R76.64], R79 ;  /* 0x0000004f4c00c986 */ /* 0x0001e2000c10190c */
[----:B------:R-:W-:Y:S05]  /*27e0*/  BRA.U !UP0, `(.L_x_16124) ;  /* 0x0000000d084c7547 */ /* 0x000fea000b800000 */
[----:B------:R-:W-:Y:S01]  /*27f0*/  UIADD3 UR4, UPT, UPT, UR6, -0x1, URZ ;  /* 0xffffffff06047890 */ /* 0x000fe2000fffe0ff */
[----:B------:R-:W-:Y:S01]  /*2800*/  FSEL R5, R4, RZ, !P5 ;  /* 0x000000ff04057208 */ /* 0x000fe20006800000 */
[----:B------:R-:W-:Y:S02]  /*2810*/  BSSY.RECONVERGENT B0, `(.L_x_16125) ;  /* 0x0000038000007945 */ /* 0x000fe40003800200 */
[----:B------:R-:W-:-:S04]  /*2820*/  UIMAD UR4, UR4, UR22, URZ ;  /* 0x00000016040472a4 */ /* 0x000fc8000f8e02ff */
[----:B------:R-:W-:-:S04]  /*2830*/  USHF.R.S32.HI UR5, URZ, 0x1f, UR4 ;  /* 0x0000001fff057899 */ /* 0x000fc80008011404 */
[----:B------:R-:W-:Y:S01]  /*2840*/  ULEA.HI UR5, UR5, UR4, URZ, 0x3 ;  /* 0x0000000405057291 */ /* 0x000fe2000f8f18ff */
[----:B------:R-:W-:-:S05]  /*2850*/  R2UR UR4, R5 ;  /* 0x00000000050472ca */ /* 0x000fca00000e0000 */
[----:B0-----:R-:W-:-:S04]  /*2860*/  MOV R4, UR5 ;  /* 0x0000000500047c02 */ /* 0x001fc80008000f00 */
[----:B------:R-:W-:Y:S01]  /*2870*/  LEA.HI.SX32 R3, R4, R3, 0x1d ;  /* 0x0000000304037211 */ /* 0x000fe200078feaff */
[----:B------:R-:W-:Y:S06]  /*2880*/  @!P0 BRA `(.L_x_16126) ;  /* 0x0000000000c08947 */ /* 0x000fec0003800000 */
[----:B------:R-:W-:Y:S01]  /*2890*/  FADD.FTZ R76, R63, -UR4 ;  /* 0x800000043f4c7e21 */ /* 0x000fe20008010000 */
[----:B------:R-:W-:Y:S01]  /*28a0*/  FADD.FTZ R4, R60, -UR4 ;  /* 0x800000043c047e21 */ /* 0x000fe20008010000 */
[----:B-----5:R-:W-:Y:S02]  /*28b0*/  HADD2.F32 R81, -RZ, R37.H1_H1 ;  /* 0x30000025ff517230 */ /* 0x020fe40000004100 */
[----:B------:R-:W-:Y:S01]  /*28c0*/  FADD.FTZ R80, R68, -UR4 ;  /* 0x8000000444507e21 */ /* 0x000fe20008010000 */
[----:B------:R-:W-:Y:S02]  /*28d0*/  HADD2.F32 R83, -RZ, R33.H1_H1 ;  /* 0x30000021ff537230 */ /* 0x000fe40000004100 */
[----:B------:R-:W-:Y:S01]  /*28e0*/  FADD.FTZ R6, R62, -UR4 ;  /* 0x800000043e067e21 */ /* 0x000fe20008010000 */
[----:B------:R-:W-:Y:S01]  /*28f0*/  FMUL.FTZ R76, R76, UR7 ;  /* 0x000000074c4c7c20 */ /* 0x000fe20008410000 */
[----:B------:R-:W-:Y:S02]  /*2900*/  HADD2.F32 R5, -RZ, R36.H0_H0 ;  /* 0x20000024ff057230 */ /* 0x000fe40000004100 */
[----:B------:R-:W-:Y:S01]  /*2910*/  FMUL.FTZ R4, R4, UR7 ;  /* 0x0000000704047c20 */ /* 0x000fe20008410000 */
[----:B------:R-:W-:-:S02]  /*2920*/  HADD2.F32 R7, -RZ, R32.H0_H0 ;  /* 0x20000020ff077230 */ /* 0x000fc40000004100 */
[----:B------:R-:W-:Y:S01]  /*2930*/  FMUL.FTZ R82, R80, UR7 ;  /* 0x0000000750527c20 */ /* 0x000fe20008410000 */
[----:B------:R-:W-:Y:S02]  /*2940*/  HADD2.F32 R77, -RZ, R37.H0_H0 ;  /* 0x20000025ff4d7230 */ /* 0x000fe40000004100 */
[----:B------:R-:W-:Y:S01]  /*2950*/  FMUL.FTZ R6, R6, UR7 ;  /* 0x0000000706067c20 */ /* 0x000fe20008410000 */
[----:B------:R-:W-:Y:S02]  /*2960*/  HADD2.F32 R79, -RZ, R33.H0_H0 ;  /* 0x20000021ff4f7230 */ /* 0x000fe40000004100 */
[----:B------:R-:W-:Y:S01]  /*2970*/  FFMA.FTZ R80, R76, R81, R83 ;  /* 0x000000514c507223 */ /* 0x000fe20000010053 */
[----:B------:R-:W-:Y:S02]  /*2980*/  HADD2.F32 R85, -RZ, R38.H0_H0 ;  /* 0x20000026ff557230 */ /* 0x000fe40000004100 */
[----:B------:R-:W-:Y:S01]  /*2990*/  FADD.FTZ R76, R70, -UR4 ;  /* 0x80000004464c7e21 */ /* 0x000fe20008010000 */
[----:B------:R-:W-:-:S02]  /*29a0*/  HADD2.F32 R87, -RZ, R34.H0_H0 ;  /* 0x20000022ff577230 */ /* 0x000fc40000004100 */
[----:B------:R-:W-:Y:S01]  /*29b0*/  FFMA.FTZ R4, R4, R5, R7 ;  /* 0x0000000504047223 */ /* 0x000fe20000010007 */
[----:B------:R-:W-:Y:S01]  /*29c0*/  FADD.FTZ R7, R69, -UR4 ;  /* 0x8000000445077e21 */ /* 0x000fe20008010000 */
[----:B------:R-:W-:Y:S01]  /*29d0*/  FFMA.FTZ R5, R6, R77, R79 ;  /* 0x0000004d06057223 */ /* 0x000fe2000001004f */
[----:B------:R-:W-:Y:S02]  /*29e0*/  HADD2.F32 R84, -RZ, R34.H1_H1 ;  /* 0x30000022ff547230 */ /* 0x000fe40000004100 */
[----:B------:R-:W-:Y:S01]  /*29f0*/  FFMA.FTZ R6, R82, R85, R87 ;  /* 0x0000005552067223 */ /* 0x000fe20000010057 */
[----:B------:R-:W-:Y:S02]  /*2a00*/  HADD2.F32 R82, -RZ, R38.H1_H1 ;  /* 0x30000026ff527230 */ /* 0x000fe40000004100 */
[----:B------:R-:W-:Y:S01]  /*2a10*/  FMUL.FTZ R81, R76, UR7 ;  /* 0x000000074c517c20 */ /* 0x000fe20008410000 */
[----:B------:R-:W-:Y:S01]  /*2a20*/  FMUL.FTZ R7, R7, UR7 ;  /* 0x0000000707077c20 */ /* 0x000fe20008410000 */
[----:B------:R-:W0:Y:S01]  /*2a30*/  LDC.64 R76, c[0x0][0x428] ;  /* 0x00010a00ff4c7b82 */ /* 0x000e220000000a00 */
[----:B------:R-:W-:Y:S01]  /*2a40*/  HADD2.F32 R86, -RZ, R39.H0_H0 ;  /* 0x20000027ff567230 */ /* 0x000fe20000004100 */
[----:B------:R-:W-:Y:S01]  /*2a50*/  F2FP.F16.F32.PACK_AB R5, R80, R5 ;  /* 0x000000055005723e */ /* 0x000fe200000000ff */
[----:B------:R-:W-:-:S02]  /*2a60*/  HADD2.F32 R88, -RZ, R35.H0_H0 ;  /* 0x20000023ff587230 */ /* 0x000fc40000004100 */
[----:B------:R-:W-:Y:S01]  /*2a70*/  FFMA.FTZ R79, R7, R82, R84 ;  /* 0x00000052074f7223 */ /* 0x000fe20000010054 */
[----:B------:R-:W-:Y:S01]  /*2a80*/  FADD.FTZ R7, R71, -UR4 ;  /* 0x8000000447077e21 */ /* 0x000fe20008010000 */
[----:B------:R-:W-:Y:S02]  /*2a90*/  HADD2.F32 R82, -RZ, R39.H1_H1 ;  /* 0x30000027ff527230 */ /* 0x000fe40000004100 */
[----:B------:R-:W-:Y:S01]  /*2aa0*/  FFMA.FTZ R86, R81, R86, R88 ;  /* 0x0000005651567223 */ /* 0x000fe20000010058 */
[----:B------:R-:W-:Y:S02]  /*2ab0*/  HADD2.F32 R84, -RZ, R35.H1_H1 ;  /* 0x30000023ff547230 */ /* 0x000fe40000004100 */
[----:B------:R-:W-:Y:S01]  /*2ac0*/  FMUL.FTZ R81, R7, UR7 ;  /* 0x0000000707517c20 */ /* 0x000fe20008410000 */
[----:B------:R-:W-:Y:S01]  /*2ad0*/  FADD.FTZ R7, R61, -UR4 ;  /* 0x800000043d077e21 */ /* 0x000fe20008010000 */
[----:B------:R-:W-:Y:S02]  /*2ae0*/  F2FP.F16.F32.PACK_AB R6, R79, R6 ;  /* 0x000000064f06723e */ /* 0x000fe400000000ff */
[----:B------:R-:W-:Y:S01]  /*2af0*/  FFMA.FTZ R83, R81, R82, R84 ;  /* 0x0000005251537223 */ /* 0x000fe20000010054 */
[----:B------:R-:W-:-:S02]  /*2b00*/  HADD2.F32 R82, -RZ, R36.H1_H1 ;  /* 0x30000024ff527230 */ /* 0x000fc40000004100 */
        /* <DEDUP_REMOVED lines=8> */
.L_x_16126:
[----:B------:R-:W-:Y:S05]  /*2b90*/  BSYNC.RECONVERGENT B0 ;  /* 0x0000000000007941 */ /* 0x000fea0003800200 */
.L_x_16125:
[----:B------:R-:W-:Y:S04]  /*2ba0*/  BSSY.RECONVERGENT B0, `(.L_x_16127) ;  /* 0x0000032000007945 */ /* 0x000fe80003800200 */
[----:B------:R-:W-:Y:S05]  /*2bb0*/  @!P1 BRA `(.L_x_16128) ;  /* 0x0000000000c09947 */ /* 0x000fea0003800000 */
[----:B0-----:R-:W-:Y:S01]  /*2bc0*/  FADD.FTZ R76, R67, -UR4 ;  /* 0x80000004434c7e21 */ /* 0x001fe20008010000 */
        /* <DEDUP_REMOVED lines=47> */
.L_x_16128:
[----:B------:R-:W-:Y:S05]  /*2ec0*/  BSYNC.RECONVERGENT B0 ;  /* 0x0000000000007941 */ /* 0x000fea0003800200 */
.L_x_16127:
[----:B------:R-:W-:Y:S04]  /*2ed0*/  BSSY.RECONVERGENT B0, `(.L_x_16129) ;  /* 0x0000032000007945 */ /* 0x000fe80003800200 */
[----:B------:R-:W-:Y:S05]  /*2ee0*/  @!P2 BRA `(.L_x_16130) ;  /* 0x0000000000c0a947 */ /* 0x000fea0003800000 */
[----:B01----:R-:W-:Y:S01]  /*2ef0*/  FADD.FTZ R76, R47, -UR4 ;  /* 0x800000042f4c7e21 */ /* 0x003fe20008010000 */
        /* <DEDUP_REMOVED lines=47> */
.L_x_16130:
[----:B------:R-:W-:Y:S05]  /*31f0*/  BSYNC.RECONVERGENT B0 ;  /* 0x0000000000007941 */ /* 0x000fea0003800200 */
.L_x_16129:
[----:B------:R-:W-:Y:S04]  /*3200*/  BSSY.RECONVERGENT B0, `(.L_x_16124) ;  /* 0x0000031000007945 */ /* 0x000fe80003800200 */
[----:B------:R-:W-:Y:S05]  /*3210*/  @!P3 BRA `(.L_x_16131) ;  /* 0x0000000000bcb947 */ /* 0x000fea0003800000 */
[----:B012---:R-:W-:Y:S01]  /*3220*/  FADD.FTZ R4, R52, -UR4 ;  /* 0x8000000434047e21 */ /* 0x007fe20008010000 */
[----:B------:R-:W-:Y:S01]  /*3230*/  FADD.FTZ R6, R54, -UR4 ;  /* 0x8000000436067e21 */ /* 0x000fe20008010000 */
[----:B-----5:R-:W-:Y:S02]  /*3240*/  HADD2.F32 R5, -RZ, R12.H0_H0 ;  /* 0x2000000cff057230 */ /* 0x020fe40000004100 */
[----:B------:R-:W-:Y:S01]  /*3250*/  FADD.FTZ R76, R55, -UR4 ;  /* 0x80000004374c7e21 */ /* 0x000fe20008010000 */
[----:B------:R-:W-:Y:S02]  /*3260*/  HADD2.F32 R7, -RZ, R8.H0_H0 ;  /* 0x20000008ff077230 */ /* 0x000fe40000004100 */
        /* <DEDUP_REMOVED lines=10> */
[----:B------:R-:W-:Y:S01]  /*3310*/  FADD.FTZ R7, R57, -UR4 ;  /* 0x8000000439077e21 */ /* 0x000fe20008010000 */
[----:B------:R-:W-:Y:S02]  /*3320*/  HADD2.F32 R81, -RZ, R13.H1_H1 ;  /* 0x3000000dff517230 */ /* 0x000fe40000004100 */
[----:B------:R-:W-:Y:S01]  /*3330*/  FFMA.FTZ R77, R6, R77, R79 ;  /* 0x0000004d064d7223 */ /* 0x000fe2000001004f */
[----:B------:R-:W-:-:S02]  /*3340*/  HADD2.F32 R83, -RZ, R9.H1_H1 ;  /* 0x30000009ff537230 */ /* 0x000fc40000004100 */
[----:B------:R-:W-:Y:S01]  /*3350*/  FFMA.FTZ R6, R82, R85, R87 ;  /* 0x0000005552067223 */ /* 0x000fe20000010057 */
[----:B------:R-:W-:Y:S01]  /*3360*/  HADD2.F32 R82, -RZ, R14.H1_H1 ;  /* 0x3000000eff527230 */ /* 0x000fe20000004100 */
[----:B------:R-:W0:Y:S01]  /*3370*/  LDC.64 R4, c[0x0][0x428] ;  /* 0x00010a00ff047b82 */ /* 0x000e220000000a00 */
[----:B------:R-:W-:Y:S02]  /*3380*/  HADD2.F32 R84, -RZ, R10.H1_H1 ;  /* 0x3000000aff547230 */ /* 0x000fe40000004100 */
[----:B------:R-:W-:Y:S01]  /*3390*/  FADD.FTZ R79, R58, -UR4 ;  /* 0x800000043a4f7e21 */ /* 0x000fe20008010000 */
[----:B------:R-:W-:Y:S01]  /*33a0*/  FMUL.FTZ R7, R7, UR7 ;  /* 0x0000000707077c20 */ /* 0x000fe20008410000 */
[----:B------:R-:W-:Y:S01]  /*33b0*/  FFMA.FTZ R80, R80, R81, R83 ;  /* 0x0000005150507223 */ /* 0x000fe20000010053 */
[----:B------:R-:W-:Y:S02]  /*33c0*/  HADD2.F32 R86, -RZ, R15.H0_H0 ;  /* 0x2000000fff567230 */ /* 0x000fe40000004100 */
[----:B------:R-:W-:Y:S01]  /*33d0*/  FMUL.FTZ R81, R79, UR7 ;  /* 0x000000074f517c20 */ /* 0x000fe20008410000 */
        /* <DEDUP_REMOVED lines=14> */
[----:B0-----:R-:W-:Y:S01]  /*34c0*/  IMAD.WIDE.U32 R82, R3, 0x10, R4 ;  /* 0x0000001003527825 */ /* 0x001fe200078e0004 */
[----:B------:R-:W-:Y:S02]  /*34d0*/  F2FP.F16.F32.PACK_AB R7, R85, R86 ;  /* 0x000000565507723e */ /* 0x000fe400000000ff */
[----:B------:R-:W-:Y:S02]  /*34e0*/  F2FP.F16.F32.PACK_AB R5, R80, R77 ;  /* 0x0000004d5005723e */ /* 0x000fe400000000ff */
[----:B------:R-:W-:-:S05]  /*34f0*/  F2FP.F16.F32.PACK_AB R4, R81, R76 ;  /* 0x0000004c5104723e */ /* 0x000fca00000000ff */
[----:B------:R3:W-:Y:S02]  /*3500*/  STG.E.128 desc[UR12][R82.64], R4 ;  /* 0x0000000452007986 */ /* 0x0007e4000c101d0c */
.L_x_16131:
[----:B------:R-:W-:Y:S05]  /*3510*/  BSYNC.RECONVERGENT B0 ;  /* 0x0000000000007941 */ /* 0x000fea0003800200 */
.L_x_16124:
[----:B------:R-:W-:Y:S02]  /*3520*/  UIADD3 UR18, UPT, UPT, UR18, UR16, URZ ;  /* 0x0000001012127290 */ /* 0x000fe4000fffe0ff */
[----:B------:R-:W-:Y:S02]  /*3530*/  UPLOP3.LUT UP1, UPT, UPT, UPT, UP1, 0x40, 0x4 ;  /* 0x000000000004789c */ /* 0x000fe40003f2e810 */
[----:B------:R-:W-:-:S09]  /*3540*/  UISETP.GE.AND UP0, UPT, UR18, UR17, UPT ;  /* 0x000000111200728c */ /* 0x000fd2000bf06270 */
[----:B------:R-:W-:Y:S05]  /*3550*/  BRA.U !UP0, `(.L_x_16132) ;  /* 0xffffffd1084c7547 */ /* 0x000fea000b83ffff */
[----:B------:R-:W-:Y:S05]  /*3560*/  EXIT ;  /* 0x000000000000794d */ /* 0x000fea0003800000 */
.L_x_16133:
        /* <DEDUP_REMOVED lines=9> */
.L_x_27296:


//--------------------- .text._ZN10layer_norm13ln_fwd_kernelINS_13Kernel_traitsI6__halfS2_fS2_fjLj4096ELj1ELj1ELj4ELj16ENS_18Kernel_traits_baseILj4096ES2_S2_fS2_fjLj128EEEEELb0ELb0ELb1ELb1EEEvNS_9FwdParamsE --------------------------
	.section	.text._ZN10layer_norm13ln_fwd_kernelINS_13Kernel_traitsI6__halfS2_fS2_fjLj4096ELj1ELj1ELj4ELj16ENS_18Kernel_traits_baseILj4096ES2_S2_fS2_fjLj128EEEEELb0ELb0ELb1ELb1EEEvNS_9FwdParamsE,"ax",@progbits
	.align	128
        .global         _ZN10layer_norm13ln_fwd_kernelINS_13Kernel_traitsI6__halfS2_fS2_fjLj4096ELj1ELj1ELj4ELj16ENS_18Kernel_traits_baseILj4096ES2_S2_fS2_fjLj128EEEEELb0ELb0ELb1ELb1EEEvNS_9FwdParamsE
        .type           _ZN10layer_norm13ln_fwd_kernelINS_13Kernel_traitsI6__halfS2_fS2_fjLj4096ELj1ELj1ELj4ELj16ENS_18Kernel_traits_baseILj4096ES2_S2_fS2_fjLj128EEEEELb0ELb0ELb1ELb1EEEvNS_9FwdParamsE,@function
        .size           _ZN10layer_norm13ln_fwd_kernelINS_13Kernel_traitsI6__halfS2_fS2_fjLj4096ELj1ELj1ELj4ELj16ENS_18Kernel_traits_baseILj4096ES2_S2_fS2_fjLj128EEEEELb0ELb0ELb1ELb1EEEvNS_9FwdParamsE,(.L_x_27297 - _ZN10layer_norm13ln_fwd_kernelINS_13Kernel_traitsI6__halfS2_fS2_fjLj4096ELj1ELj1ELj4ELj16ENS_18Kernel_traits_baseILj4096ES2_S2_fS2_fjLj128EEEEELb0ELb0ELb1ELb1EEEvNS_9FwdParamsE)
        .other          _ZN10layer_norm13ln_fwd_kernelINS_13Kernel_traitsI6__halfS2_fS2_fjLj4096ELj1ELj1ELj4ELj16ENS_18Kernel_traits_baseILj4096ES2_S2_fS2_fjLj128EEEEELb0ELb0ELb1ELb1EEEvNS_9FwdParamsE,@"STO_CUDA_ENTRY STV_DEFAULT"
_ZN10layer_norm13ln_fwd_kernelINS_13Kernel_traitsI6__halfS2_fS2_fjLj4096ELj1ELj1ELj4ELj16ENS_18Kernel_traits_baseILj4096ES2_S2_fS2_fjLj128EEEEELb0ELb0ELb1ELb1EEEvNS_9FwdParamsE:
.text._ZN10layer_norm13ln_fwd_kernelINS_13Kernel_traitsI6__halfS2_fS2_fjLj4096ELj1ELj1ELj4ELj16ENS_18Kernel_traits_baseILj4096ES2_S2_fS2_fjLj128EEEEELb0ELb0ELb1ELb1EEEvNS_9FwdParamsE:
        /* <DEDUP_REMOVED lines=22> */
[----:B---3--:R-:W-:-:S02]  /*0160*/  @P0 MOV R69, R8 ;  /* 0x0000000800450202 */ /* 0x008fc40000000f00 */
[----:B------:R-:W-:Y:S02]  /*0170*/  @P0 MOV R68, R9 ;  /* 0x0000000900440202 */ /* 0x000fe40000000f00 */
[----:B------:R-:W-:Y:S02]  /*0180*/  @P0 MOV R67, R10 ;  /* 0x0000000a00430202 */ /* 0x000fe40000000f00 */
[----:B------:R-:W-:Y:S02]  /*0190*/  @P0 MOV R66, R11 ;  /* 0x0000000b00420202 */ /* 0x000fe40000000f00 */
[----:B--2---:R-:W-:Y:S02]  /*01a0*/  @P0 MOV R2, R20 ;  /* 0x0000001400020202 */ /* 0x004fe40000000f00 */
[----:B------:R-:W-:Y:S02]  /*01b0*/  @P0 MOV R3, R21 ;  /* 0x0000001500030202 */ /* 0x000fe40000000f00 */
[----:B0-----:R-:W-:-:S02]  /*01c0*/  @P0 MOV R4, R22 ;  /* 0x0000001600040202 */ /* 0x001fc40000000f00 */
        /* <DEDUP_REMOVED lines=10> */
[----:B------:R-:W-:Y:S06]  /*0270*/  @P1 EXIT ;  /* 0x000000000000194d */ /* 0x000fec0003800000 */
        /* <DEDUP_REMOVED lines=32> */
.L_x_16146:
[----:B---3--:R-:W-:-:S06]  /*0480*/  UIMAD.WIDE UR4, UR7, 0x4, UR8 ;  /* 0x00000004070478a5 */ /* 0x008fcc000f8e0208 */
[----:B-1----:R-:W-:Y:S02]  /*0490*/  MOV R12, UR4 ;  /* 0x00000004000c7c02 */ /* 0x002fe40008000f00 */
[----:B------:R-:W-:-:S05]  /*04a0*/  MOV R13, UR5 ;  /* 0x00000005000d7c02 */ /* 0x000fca0008000f00 */
[----:B------:R-:W3:Y:S01]  /*04b0*/  LDG.E R12, desc[UR12][R12.64] ;  /* 0x0000000c0c0c7981 */ /* 0x000ee2000c1e1900 */
[----:B------:R-:W-:-:S06]  /*04c0*/  UIMAD.WIDE UR18, UR7, 0x4, UR10 ;  /* 0x00000004071278a5 */ /* 0x000fcc000f8e020a */
[----:B------:R-:W-:Y:S02]  /*04d0*/  MOV R16, UR18 ;  /* 0x0000001200107c02 */ /* 0x000fe40008000f00 */
[----:B------:R-:W-:-:S05]  /*04e0*/  MOV R17, UR19 ;  /* 0x0000001300117c02 */ /* 0x000fca0008000f00 */
[----:B------:R-:W2:Y:S01]  /*04f0*/  LDG.E R16, desc[UR12][R16.64] ;  /* 0x0000000c10107981 */ /* 0x000ea2000c1e1900 */
[----:B---3--:R-:W-:-:S13]  /*0500*/  R2UR UR24, R12 ;  /* 0x000000000c1872ca */ /* 0x008fda00000e0000 */
[----:B------:R-:W-:-:S06]  /*0510*/  UISETP.GE.AND UP2, UPT, UR24, 0x1, UPT ;  /* 0x000000011800788c */ /* 0x000fcc000bf46270 */
[----:B------:R-:W-:-:S05]  /*0520*/  PLOP3.LUT P0, PT, PT, PT, UP2, 0x80, 0x8 ;  /* 0x000000000008781c */ /* 0x000fca0003f0f028 */
[----:B------:R-:W-:Y:S01]  /*0530*/  @UP2 UIADD3 UR4, UPT, UPT, UR24, -0x1, URZ ;  /* 0xffffffff18042890 */ /* 0x000fe2000fffe0ff */
[----:B------:R-:W3:Y:S03]  /*0540*/  @UP2 LDCU.64 UR22, c[0x0][0x390] ;  /* 0x00007200ff1627ac */ /* 0x000ee60008000a00 */
[----:B-1----:R-:W-:-:S04]  /*0550*/  @UP2 UIMAD UR4, UR4, UR20, URZ ;  /* 0x00000014040422a4 */ /* 0x002fc8000f8e02ff */
[----:B------:R-:W-:-:S04]  /*0560*/  @UP2 USHF.R.S32.HI UR5, URZ, 0x1f, UR4 ;  /* 0x0000001fff052899 */ /* 0x000fc80008011404 */
[----:B------:R-:W-:Y:S01]  /*0570*/  @UP2 ULEA.HI UR5, UR5, UR4, URZ, 0x3 ;  /* 0x0000000405052291 */ /* 0x000fe2000f8f18ff */
[----:B------:R-:W-:-:S05]  /*0580*/  HFMA2 R12, -RZ, RZ, 0, 0 ;  /* 0x00000000ff0c7431 */ /* 0x000fca00000001ff */
[----:B------:R-:W-:Y:S02]  /*0590*/  MOV R13, UR5 ;  /* 0x00000005000d7c02 */ /* 0x000fe40008000f00 */
[----:B---3--:R-:W-:Y:S02]  /*05a0*/  MOV R14, UR22 ;  /* 0x00000016000e7c02 */ /* 0x008fe40008000f00 */
[----:B------:R-:W-:Y:S02]  /*05b0*/  MOV R15, UR23 ;  /* 0x00000017000f7c02 */ /* 0x000fe40008000f00 */
[----:B------:R-:W-:-:S05]  /*05c0*/  @P0 LEA.HI.SX32 R12, R13, R0, 0x1d ;  /* 0x000000000d0c0211 */ /* 0x000fca00078feaff */
[----:B------:R-:W-:-:S05]  /*05d0*/  @P0 IMAD.WIDE.U32 R14, R12, 0x10, R14 ;  /* 0x000000100c0e0825 */ /* 0x000fca00078e000e */
[----:B------:R1:W5:Y:S01]  /*05e0*/  @P0 LDG.E.128 R40, desc[UR12][R14.64] ;  /* 0x0000000c0e280981 */ /* 0x000362000c1e1d00 */
[----:B------:R-:W-:Y:S02]  /*05f0*/  UIMAD UR4, UR7, UR20, URZ ;  /* 0x00000014070472a4 */ /* 0x000fe4000f8e02ff */
[----:B----4-:R-:W-:Y:S02]  /*0600*/  UISETP.NE.U32.AND UP0, UPT, UR14, URZ, UPT ;  /* 0x000000ff0e00728c */ /* 0x010fe4000bf05070 */
[----:B------:R-:W-:Y:S02]  /*0610*/  USHF.R.S32.HI UR5, URZ, 0x1f, UR4 ;  /* 0x0000001fff057899 */ /* 0x000fe40008011404 */
[----:B------:R-:W-:Y:S01]  /*0620*/  UISETP.NE.AND.EX UP0, UPT, UR15, URZ, UPT, UP0 ;  /* 0x000000ff0f00728c */ /* 0x000fe2000bf05300 */
[----:B--2---:R-:W-:Y:S01]  /*0630*/  R2UR UR6, R16 ;  /* 0x00000000100672ca */ /* 0x004fe200000e0000 */
[----:B------:R-:W-:-:S06]  /*0640*/  ULEA.HI UR5, UR5, UR4, URZ, 0x3 ;  /* 0x0000000405057291 */ /* 0x000fcc000f8f18ff */
[----:B------:R-:W-:-:S04]  /*0650*/  MOV R13, UR5 ;  /* 0x00000005000d7c02 */ /* 0x000fc80008000f00 */
[----:B------:R-:W-:Y:S01]  /*0660*/  LEA.HI.SX32 R13, R13, R0, 0x1d ;  /* 0x000000000d0d7211 */ /* 0x000fe200078feaff */
[----:B01----:R-:W-:Y:S06]  /*0670*/  BRA.U !UP0, `(.L_x_16134) ;  /* 0x0000000108787547 */ /* 0x003fec000b800000 */
[----:B------:R-:W1:Y:S02]  /*0680*/  LDC.64 R14, c[0x0][0x3a0] ;  /* 0x0000e800ff0e7b82 */ /* 0x000e640000000a00 */
[----:B-1----:R-:W-:-:S05]  /*0690*/  IMAD.WIDE.U32 R14, R13, 0x20, R14 ;  /* 0x000000200d0e7825 */ /* 0x002fca00078e000e */
[----:B------:R-:W2:Y:S04]  /*06a0*/  LDG.E.128 R36, desc[UR12][R14.64] ;  /* 0x0000000c0e247981 */ /* 0x000ea8000c1e1d00 */
[----:B------:R1:W3:Y:S01]  /*06b0*/  LDG.E.128 R32, desc[UR12][R14.64+0x10] ;  /* 0x0000100c0e207981 */ /* 0x0002e2000c1e1d00 */
[----:B------:R-:W-:-:S13]  /*06c0*/  ISETP.LT.AND P2, PT, RZ, UR24, PT ;  /* 0x00000018ff007c0c */ /* 0x000fda000bf41270 */
[----:B------:R-:W2:Y:S01]  /*06d0*/  @P2 LDC R18, c[0x0][0x40c] ;  /* 0x00010300ff122b82 */ /* 0x000ea20000000800 */
[--C-:B-----5:R-:W-:Y:S02]  /*06e0*/  @P2 HADD2.F32 R17, -RZ, R40.reuse.H0_H0 ;  /* 0x20000028ff112230 */ /* 0x120fe40000004100 */
[----:B------:R-:W-:Y:S02]  /*06f0*/  @P2 HADD2.F32 R16, -RZ, R40.H1_H1 ;  /* 0x30000028ff102230 */ /* 0x000fe40000004100 */
[--C-:B-1----:R-:W-:Y:S02]  /*0700*/  @P2 HADD2.F32 R15, -RZ, R41.reuse.H0_H0 ;  /* 0x20000029ff0f2230 */ /* 0x102fe40000004100 */
[----:B------:R-:W-:Y:S01]  /*0710*/  @P2 HADD2.F32 R14, -RZ, R41.H1_H1 ;  /* 0x30000029ff0e2230 */ /* 0x000fe20000004100 */
[----:B------:R-:W1:Y:S08]  /*0720*/  @P2 LDC R19, c[0x0][0x40c] ;  /* 0x00010300ff132b82 */ /* 0x000e700000000800 */
[----:B------:R-:W4:Y:S08]  /*0730*/  @P2 LDC R20, c[0x0][0x40c] ;  /* 0x00010300ff142b82 */ /* 0x000f300000000800 */
[----:B------:R-:W0:Y:S08]  /*0740*/  @P2 LDC R21, c[0x0][0x40c] ;  /* 0x00010300ff152b82 */ /* 0x000e300000000800 */
[----:B------:R-:W3:Y:S08]  /*0750*/  @P2 LDC R22, c[0x0][0x40c] ;  /* 0x00010300ff162b82 */ /* 0x000ef00000000800 */
[----:B------:R-:W3:Y:S08]  /*0760*/  @P2 LDC R23, c[0x0][0x40c] ;  /* 0x00010300ff172b82 */ /* 0x000ef00000000800 */
[----:B------:R-:W3:Y:S08]  /*0770*/  @P2 LDC R24, c[0x0][0x40c] ;  /* 0x00010300ff182b82 */ /* 0x000ef00000000800 */
[----:B------:R-:W3:Y:S01]  /*0780*/  @P2 LDC R25, c[0x0][0x40c] ;  /* 0x00010300ff192b82 */ /* 0x000ee20000000800 */
[----:B--2---:R-:W-:Y:S01]  /*0790*/  @P2 FFMA.FTZ R36, R17, R18, R36 ;  /* 0x0000001211242223 */ /* 0x004fe20000010024 */
[----:B-1----:R-:W-:Y:S01]  /*07a0*/  @P2 FFMA.FTZ R37, R16, R19, R37 ;  /* 0x0000001310252223 */ /* 0x002fe20000010025 */
[----:B----4-:R-:W-:Y:S01]  /*07b0*/  @P2 FFMA.FTZ R38, R15, R20, R38 ;  /* 0x000000140f262223 */ /* 0x010fe20000010026 */
[----:B------:R-:W-:-:S02]  /*07c0*/  @P2 HADD2.F32 R15, -RZ, R42.H0_H0 ;  /* 0x2000002aff0f2230 */ /* 0x000fc40000004100 */
[----:B0-----:R-:W-:Y:S01]  /*07d0*/  @P2 FFMA.FTZ R39, R14, R21, R39 ;  /* 0x000000150e272223 */ /* 0x001fe20000010027 */
[----:B------:R-:W-:Y:S02]  /*07e0*/  @P2 HADD2.F32 R16, -RZ, R42.H1_H1 ;  /* 0x3000002aff102230 */ /* 0x000fe40000004100 */
[--C-:B------:R-:W-:Y:S02]  /*07f0*/  @P2 HADD2.F32 R17, -RZ, R43.reuse.H0_H0 ;  /* 0x2000002bff112230 */ /* 0x100fe40000004100 */
[----:B---3--:R-:W-:Y:S01]  /*0800*/  @P2 FFMA.FTZ R32, R15, R22, R32 ;  /* 0x000000160f202223 */ /* 0x008fe20000010020 */
[----:B------:R-:W-:Y:S02]  /*0810*/  @P2 HADD2.F32 R18, -RZ, R43.H1_H1 ;  /* 0x3000002bff122230 */ /* 0x000fe40000004100 */
[----:B------:R-:W-:Y:S01]  /*0820*/  @P2 FFMA.FTZ R33, R16, R23, R33 ;  /* 0x0000001710212223 */ /* 0x000fe20000010021 */
[----:B------:R-:W-:Y:S02]  /*0830*/  @P2 FFMA.FTZ R34, R17, R24, R34 ;  /* 0x0000001811222223 */ /* 0x000fe40000010022 */
[----:B------:R-:W-:Y:S01]  /*0840*/  @P2 FFMA.FTZ R35, R18, R25, R35 ;  /* 0x0000001912232223 */ /* 0x000fe20000010023 */
[----:B------:R-:W-:Y:S06]  /*0850*/  BRA `(.L_x_16135) ;  /* 0x0000000000707947 */ /* 0x000fec0003800000 */
.L_x_16134:
[----:B------:R-:W1:Y:S01]  /*0860*/  @UP2 LDCU UR4, c[0x0][0x40c] ;  /* 0x00008180ff0427ac */ /* 0x000e620008000800 */
[--C-:B-----5:R-:W-:Y:S01]  /*0870*/  @P0 HADD2.F32 R14, -RZ, R40.reuse.H0_H0 ;  /* 0x20000028ff0e0230 */ /* 0x120fe20000004100 */
[----:B------:R-:W-:Y:S01]  /*0880*/  CS2R R36, SRZ ;  /* 0x0000000000247805 */ /* 0x000fe2000001ff00 */
[----:B------:R-:W-:Y:S01]  /*0890*/  @P0 HADD2.F32 R15, -RZ, R40.H1_H1 ;  /* 0x30000028ff0f0230 */ /* 0x000fe20000004100 */
[----:B------:R-:W2:Y:S01]  /*08a0*/  @UP2 LDCU UR5, c[0x0][0x40c] ;  /* 0x00008180ff0527ac */ /* 0x000ea20008000800 */
[----:B------:R-:W-:Y:S01]  /*08b0*/  @P0 HADD2.F32 R16, -RZ, R41.H0_H0 ;  /* 0x20000029ff100230 */ /* 0x000fe20000004100 */
[----:B------:R-:W-:Y:S01]  /*08c0*/  CS2R R38, SRZ ;  /* 0x0000000000267805 */ /* 0x000fe2000001ff00 */
[--C-:B------:R-:W-:Y:S01]  /*08d0*/  @P0 HADD2.F32 R17, -RZ, R43.reuse.H0_H0 ;  /* 0x2000002bff110230 */ /* 0x100fe20000004100 */
[----:B------:R-:W3:Y:S01]  /*08e0*/  @UP2 LDCU UR18, c[0x0][0x40c] ;  /* 0x00008180ff1227ac */ /* 0x000ee20008000800 */
[----:B------:R-:W-:Y:S01]  /*08f0*/  @P0 HADD2.F32 R18, -RZ, R43.H1_H1 ;  /* 0x3000002bff120230 */ /* 0x000fe20000004100 */
[----:B------:R-:W-:-:S02]  /*0900*/  CS2R R32, SRZ ;  /* 0x0000000000207805 */ /* 0x000fc4000001ff00 */
[----:B------:R-:W-:Y:S01]  /*0910*/  CS2R R34, SRZ ;  /* 0x0000000000227805 */ /* 0x000fe2000001ff00 */
[----:B------:R-:W4:Y:S01]  /*0920*/  @UP2 LDCU UR19, c[0x0][0x40c] ;  /* 0x00008180ff1327ac */ /* 0x000f220008000800 */
[----:B------:R-:W0:Y:S01]  /*0930*/  @UP2 LDCU UR22, c[0x0][0x40c] ;  /* 0x00008180ff1627ac */ /* 0x000e220008000800 */
[----:B-1----:R-:W-:Y:S01]  /*0940*/  @P0 FMUL.FTZ R36, R14, UR4 ;  /* 0x000000040e240c20 */ /* 0x002fe20008410000 */
[----:B------:R-:W-:Y:S01]  /*0950*/  @P0 HADD2.F32 R14, -RZ, R41.H1_H1 ;  /* 0x30000029ff0e0230 */ /* 0x000fe20000004100 */
[----:B------:R-:W1:Y:S01]  /*0960*/  @UP2 LDCU UR23, c[0x0][0x40c] ;  /* 0x00008180ff1727ac */ /* 0x000e620008000800 */
[----:B--2---:R-:W-:Y:S01]  /*0970*/  @P0 FMUL.FTZ R37, R15, UR5 ;  /* 0x000000050f250c20 */ /* 0x004fe20008410000 */
[--C-:B------:R-:W-:Y:S01]  /*0980*/  @P0 HADD2.F32 R15, -RZ, R42.reuse.H0_H0 ;  /* 0x2000002aff0f0230 */ /* 0x100fe20000004100 */
[----:B------:R-:W2:Y:S01]  /*0990*/  @UP2 LDCU UR25, c[0x0][0x40c] ;  /* 0x00008180ff1927ac */ /* 0x000ea20008000800 */
[----:B---3--:R-:W-:Y:S01]  /*09a0*/  @P0 FMUL.FTZ R38, R16, UR18 ;  /* 0x0000001210260c20 */ /* 0x008fe20008410000 */
[----:B------:R-:W-:Y:S01]  /*09b0*/  @P0 HADD2.F32 R16, -RZ, R42.H1_H1 ;  /* 0x3000002aff100230 */ /* 0x000fe20000004100 */
[----:B------:R-:W3:Y:S01]  /*09c0*/  @UP2 LDCU UR26, c[0x0][0x40c] ;  /* 0x00008180ff1a27ac */ /* 0x000ee20008000800 */
[----:B----4-:R-:W-:Y:S01]  /*09d0*/  @P0 FMUL.FTZ R39, R14, UR19 ;  /* 0x000000130e270c20 */ /* 0x010fe20008410000 */
[----:B0-----:R-:W-:-:S02]  /*09e0*/  @P0 FMUL.FTZ R32, R15, UR22 ;  /* 0x000000160f200c20 */ /* 0x001fc40008410000 */
[----:B-1----:R-:W-:Y:S01]  /*09f0*/  @P0 FMUL.FTZ R33, R16, UR23 ;  /* 0x0000001710210c20 */ /* 0x002fe20008410000 */
[----:B--2---:R-:W-:Y:S01]  /*0a00*/  @P0 FMUL.FTZ R34, R17, UR25 ;  /* 0x0000001911220c20 */ /* 0x004fe20008410000 */
[----:B---3--:R-:W-:-:S07]  /*0a10*/  @P0 FMUL.FTZ R35, R18, UR26 ;  /* 0x0000001a12230c20 */ /* 0x008fce0008410000 */
.L_x_16135:
[----:B------:R-:W0:Y:S02]  /*0a20*/  LDC.64 R72, c[0x0][0x3a8] ;  /* 0x0000ea00ff487b82 */ /* 0x000e240000000a00 */
[----:B0-----:R-:W-:-:S05]  /*0a30*/  IMAD.WIDE.U32 R14, R13, 0x20, R72 ;  /* 0x000000200d0e7825 */ /* 0x001fca00078e0048 */
[----:B------:R0:W-:Y:S04]  /*0a40*/  STG.E.128 desc[UR12][R14.64], R36 ;  /* 0x000000240e007986 */ /* 0x0001e8000c101d0c */
[----:B------:R0:W-:Y:S01]  /*0a50*/  STG.E.128 desc[UR12][R14.64+0x10], R32 ;  /* 0x000010200e007986 */ /* 0x0001e2000c101d0c */
[----:B------:R-:W-:Y:S05]  /*0a60*/  BRA.U !UP2, `(.L_x_16136) ;  /* 0x000000010a107547 */ /* 0x000fea000b800000 */
[----:B------:R-:W1:Y:S01]  /*0a70*/  LDC.64 R40, c[0x0][0x390] ;  /* 0x0000e400ff287b82 */ /* 0x000e620000000a00 */
[----:B0-----:R-:W-:-:S05]  /*0a80*/  IADD3 R15, PT, PT, R12, 0x80, RZ ;  /* 0x000000800c0f7810 */ /* 0x001fca0007ffe0ff */
[----:B-1----:R-:W-:-:S06]  /*0a90*/  IMAD.WIDE.U32 R40, R15, 0x10, R40 ;  /* 0x000000100f287825 */ /* 0x002fcc00078e0028 */
[----:B------:R-:W5:Y:S02]  /*0aa0*/  LDG.E.128 R40, desc[UR12][R40.64] ;  /* 0x0000000c28287981 */ /* 0x000f64000c1e1d00 */
.L_x_16136:
[----:B0-----:R-:W-:Y:S01]  /*0ab0*/  IADD3 R15, PT, PT, R13, 0x80, RZ ;  /* 0x000000800d0f7810 */ /* 0x001fe20007ffe0ff */
[----:B------:R-:W-:Y:S06]  /*0ac0*/  BRA.U !UP0, `(.L_x_16137) ;  /* 0x0000000108787547 */ /* 0x000fec000b800000 */
[----:B------:R-:W0:Y:S02]  /*0ad0*/  LDC.64 R16, c[0x0][0x3a0] ;  /* 0x0000e800ff107b82 */ /* 0x000e240000000a00 */
        /* <DEDUP_REMOVED lines=12> */
[----:B------:R-:W4:Y:S08]  /*0ba0*/  @P2 LDC R23, c[0x0][0x40c] ;  /* 0x00010300ff172b82 */ /* 0x000f300000000800 */
[----:B------:R-:W3:Y:S08]  /*0bb0*/  @P2 LDC R60, c[0x0][0x40c] ;  /* 0x00010300ff3c2b82 */ /* 0x000ef00000000800 */
[----:B------:R-:W4:Y:S08]  /*0bc0*/  @P2 LDC R61, c[0x0][0x40c] ;  /* 0x00010300ff3d2b82 */ /* 0x000f300000000800 */
[----:B------:R-:W4:Y:S01]  /*0bd0*/  @P2 LDC R62, c[0x0][0x40c] ;  /* 0x00010300ff3e2b82 */ /* 0x000f220000000800 */
[----:B--2---:R-:W-:Y:S01]  /*0be0*/  @P2 FFMA.FTZ R28, R19, R14, R28 ;  /* 0x0000000e131c2223 */ /* 0x004fe2000001001c */
[----:B0-----:R-:W-:Y:S01]  /*0bf0*/  @P2 FFMA.FTZ R29, R18, R20, R29 ;  /* 0x00000014121d2223 */ /* 0x001fe2000001001d */
[----:B-1----:R-:W-:Y:S01]  /*0c00*/  @P2 FFMA.FTZ R30, R17, R21, R30 ;  /* 0x00000015111e2223 */ /* 0x002fe2000001001e */
[----:B------:R-:W-:-:S02]  /*0c10*/  @P2 HADD2.F32 R14, -RZ, R41.H1_H1 ;  /* 0x30000029ff0e2230 */ /* 0x000fc40000004100 */
[----:B---3--:R-:W-:Y:S01]  /*0c20*/  @P2 FFMA.FTZ R25, R16, R60, R25 ;  /* 0x0000003c10192223 */ /* 0x008fe20000010019 */
[----:B------:R-:W-:Y:S02]  /*0c30*/  @P2 HADD2.F32 R17, -RZ, R42.H0_H0 ;  /* 0x2000002aff112230 */ /* 0x000fe40000004100 */
[--C-:B------:R-:W-:Y:S02]  /*0c40*/  @P2 HADD2.F32 R19, -RZ, R43.reuse.H0_H0 ;  /* 0x2000002bff132230 */ /* 0x100fe40000004100 */
[----:B----4-:R-:W-:Y:S01]  /*0c50*/  @P2 FFMA.FTZ R31, R14, R22, R31 ;  /* 0x000000160e1f2223 */ /* 0x010fe2000001001f */
[----:B------:R-:W-:Y:S02]  /*0c60*/  @P2 HADD2.F32 R18, -RZ, R43.H1_H1 ;  /* 0x3000002bff122230 */ /* 0x000fe40000004100 */
[----:B------:R-:W-:Y:S01]  /*0c70*/  @P2 FFMA.FTZ R24, R17, R23, R24 ;  /* 0x0000001711182223 */ /* 0x000fe20000010018 */
[----:B------:R-:W-:Y:S02]  /*0c80*/  @P2 FFMA.FTZ R26, R19, R61, R26 ;  /* 0x0000003d131a2223 */ /* 0x000fe4000001001a */
[----:B------:R-:W-:Y:S01]  /*0c90*/  @P2 FFMA.FTZ R27, R18, R62, R27 ;  /* 0x0000003e121b2223 */ /* 0x000fe2000001001b */
[----:B------:R-:W-:Y:S06]  /*0ca0*/  BRA `(.L_x_16138) ;  /* 0x0000000000707947 */ /* 0x000fec0003800000 */
.L_x_16137:
        /* <DEDUP_REMOVED lines=28> */
.L_x_16138:
[----:B------:R-:W-:-:S05]  /*0e70*/  IMAD.WIDE.U32 R14, R15, 0x20, R72 ;  /* 0x000000200f0e7825 */ /* 0x000fca00078e0048 */
[----:B------:R0:W-:Y:S04]  /*0e80*/  STG.E.128 desc[UR12][R14.64], R28 ;  /* 0x0000001c0e007986 */ /* 0x0001e8000c101d0c */
[----:B------:R0:W-:Y:S01]  /*0e90*/  STG.E.128 desc[UR12][R14.64+0x10], R24 ;  /* 0x000010180e007986 */ /* 0x0001e2000c101d0c */
[----:B------:R-:W-:Y:S05]  /*0ea0*/  BRA.U !UP2, `(.L_x_16139) ;  /* 0x000000010a107547 */ /* 0x000fea000b800000 */
[----:B------:R-:W1:Y:S01]  /*0eb0*/  LDC.64 R40, c[0x0][0x390] ;  /* 0x0000e400ff287b82 */ /* 0x000e620000000a00 */
[----:B0-----:R-:W-:-:S05]  /*0ec0*/  IADD3 R15, PT, PT, R12, 0x100, RZ ;  /* 0x000001000c0f7810 */ /* 0x001fca0007ffe0ff */
[----:B-1----:R-:W-:-:S06]  /*0ed0*/  IMAD.WIDE.U32 R40, R15, 0x10, R40 ;  /* 0x000000100f287825 */ /* 0x002fcc00078e0028 */
[----:B------:R-:W5:Y:S02]  /*0ee0*/  LDG.E.128 R40, desc[UR12][R40.64] ;  /* 0x0000000c28287981 */ /* 0x000f64000c1e1d00 */
.L_x_16139:
[----:B------:R-:W-:Y:S05]  /*0ef0*/  BRA.U !UP0, `(.L_x_16140) ;  /* 0x00000001087c7547 */ /* 0x000fea000b800000 */
[----:B0-----:R-:W0:Y:S01]  /*0f00*/  LDC.64 R14, c[0x0][0x3a0] ;  /* 0x0000e800ff0e7b82 */ /* 0x001e220000000a00 */
[----:B------:R-:W-:-:S05]  /*0f10*/  IADD3 R17, PT, PT, R13, 0x100, RZ ;  /* 0x000001000d117810 */ /* 0x000fca0007ffe0ff */
        /* <DEDUP_REMOVED lines=12> */
[----:B------:R-:W3:Y:S08]  /*0fe0*/  @P2 LDC R75, c[0x0][0x40c] ;  /* 0x00010300ff4b2b82 */ /* 0x000ef00000000800 */
[----:B------:R-:W3:Y:S08]  /*0ff0*/  @P2 LDC R76, c[0x0][0x40c] ;  /* 0x00010300ff4c2b82 */ /* 0x000ef00000000800 */
[----:B------:R-:W3:Y:S08]  /*1000*/  @P2 LDC R77, c[0x0][0x40c] ;  /* 0x00010300ff4d2b82 */ /* 0x000ef00000000800 */
[----:B------:R-:W3:Y:S01]  /*1010*/  @P2 LDC R78, c[0x0][0x40c] ;  /* 0x00010300ff4e2b82 */ /* 0x000ee20000000800 */
[----:B--2---:R-:W-:Y:S01]  /*1020*/  @P2 FFMA.FTZ R20, R61, R60, R20 ;  /* 0x0000003c3d142223 */ /* 0x004fe20000010014 */
[----:B0-----:R-:W-:Y:S01]  /*1030*/  @P2 FFMA.FTZ R21, R62, R63, R21 ;  /* 0x0000003f3e152223 */ /* 0x001fe20000010015 */
[----:B-1----:R-:W-:Y:S01]  /*1040*/  @P2 FFMA.FTZ R22, R15, R71, R22 ;  /* 0x000000470f162223 */ /* 0x002fe20000010016 */
[----:B------:R-:W-:-:S02]  /*1050*/  @P2 HADD2.F32 R15, -RZ, R42.H0_H0 ;  /* 0x2000002aff0f2230 */ /* 0x000fc40000004100 */
[----:B----4-:R-:W-:Y:S01]  /*1060*/  @P2 FFMA.FTZ R23, R14, R74, R23 ;  /* 0x0000004a0e172223 */ /* 0x010fe20000010017 */
        /* <DEDUP_REMOVED lines=8> */
.L_x_16140:
[----:B------:R-:W1:Y:S01]  /*10f0*/  @UP2 LDCU UR4, c[0x0][0x40c] ;  /* 0x00008180ff0427ac */ /* 0x000e620008000800 */
[--C-:B0----5:R-:W-:Y:S01]  /*1100*/  @P0 HADD2.F32 R14, -RZ, R40.reuse.H0_H0 ;  /* 0x20000028ff0e0230 */ /* 0x121fe20000004100 */
[----:B------:R-:W-:Y:S01]  /*1110*/  CS2R R20, SRZ ;  /* 0x0000000000147805 */ /* 0x000fe2000001ff00 */
[----:B------:R-:W-:Y:S01]  /*1120*/  @P0 HADD2.F32 R15, -RZ, R40.H1_H1 ;  /* 0x30000028ff0f0230 */ /* 0x000fe20000004100 */
[----:B------:R-:W0:Y:S01]  /*1130*/  @UP2 LDCU UR5, c[0x0][0x40c] ;  /* 0x00008180ff0527ac */ /* 0x000e220008000800 */
[----:B------:R-:W-:Y:S01]  /*1140*/  @P0 HADD2.F32 R16, -RZ, R41.H0_H0 ;  /* 0x20000029ff100230 */ /* 0x000fe20000004100 */
[----:B------:R-:W-:Y:S01]  /*1150*/  CS2R R22, SRZ ;  /* 0x0000000000167805 */ /* 0x000fe2000001ff00 */
[--C-:B------:R-:W-:Y:S01]  /*1160*/  @P0 HADD2.F32 R60, -RZ, R42.reuse.H1_H1 ;  /* 0x3000002aff3c0230 */ /* 0x100fe20000004100 */
[----:B------:R-:W2:Y:S01]  /*1170*/  @UP2 LDCU UR18, c[0x0][0x40c] ;  /* 0x00008180ff1227ac */ /* 0x000ea20008000800 */
[--C-:B------:R-:W-:Y:S01]  /*1180*/  @P0 HADD2.F32 R61, -RZ, R43.reuse.H0_H0 ;  /* 0x2000002bff3d0230 */ /* 0x100fe20000004100 */
[----:B------:R-:W-:Y:S01]  /*1190*/  CS2R R18, SRZ ;  /* 0x0000000000127805 */ /* 0x000fe2000001ff00 */
[----:B------:R-:W-:Y:S01]  /*11a0*/  @P0 HADD2.F32 R62, -RZ, R43.H1_H1 ;  /* 0x3000002bff3e0230 */ /* 0x000fe20000004100 */
[----:B------:R-:W3:Y:S01]  /*11b0*/  @UP2 LDCU UR19, c[0x0][0x40c] ;  /* 0x00008180ff1327ac */ /* 0x000ee20008000800 */
[----:B------:R-:W4:Y:S01]  /*11c0*/  @UP2 LDCU UR22, c[0x0][0x40c] ;  /* 0x00008180ff1627ac */ /* 0x000f220008000800 */
[----:B-1----:R-:W-:Y:S01]  /*11d0*/  @P0 FMUL.FTZ R20, R14, UR4 ;  /* 0x000000040e140c20 */ /* 0x002fe20008410000 */
[----:B------:R-:W-:Y:S01]  /*11e0*/  @P0 HADD2.F32 R14, -RZ, R41.H1_H1 ;  /* 0x30000029ff0e0230 */ /* 0x000fe20000004100 */
[----:B------:R-:W1:Y:S01]  /*11f0*/  @UP2 LDCU UR23, c[0x0][0x40c] ;  /* 0x00008180ff1727ac */ /* 0x000e620008000800 */
[----:B0-----:R-:W-:Y:S01]  /*1200*/  @P0 FMUL.FTZ R21, R15, UR5 ;  /* 0x000000050f150c20 */ /* 0x001fe20008410000 */
[----:B------:R-:W-:Y:S01]  /*1210*/  @P0 HADD2.F32 R15, -RZ, R42.H0_H0 ;  /* 0x2000002aff0f0230 */ /* 0x000fe20000004100 */
[----:B------:R-:W0:Y:S01]  /*1220*/  @UP2 LDCU UR25, c[0x0][0x40c] ;  /* 0x00008180ff1927ac */ /* 0x000e220008000800 */
[----:B--2---:R-:W-:Y:S01]  /*1230*/  @P0 FMUL.FTZ R22, R16, UR18 ;  /* 0x0000001210160c20 */ /* 0x004fe20008410000 */
[----:B------:R-:W-:Y:S01]  /*1240*/  CS2R R16, SRZ ;  /* 0x0000000000107805 */ /* 0x000fe2000001ff00 */
[----:B------:R-:W2:Y:S01]  /*1250*/  @UP2 LDCU UR26, c[0x0][0x40c] ;  /* 0x00008180ff1a27ac */ /* 0x000ea20008000800 */
[----:B---3--:R-:W-:Y:S01]  /*1260*/  @P0 FMUL.FTZ R23, R14, UR19 ;  /* 0x000000130e170c20 */ /* 0x008fe20008410000 */
[----:B----4-:R-:W-:Y:S01]  /*1270*/  @P0 FMUL.FTZ R16, R15, UR22 ;  /* 0x000000160f100c20 */ /* 0x010fe20008410000 */
[----:B-1----:R-:W-:Y:S01]  /*1280*/  @P0 FMUL.FTZ R17, R60, UR23 ;  /* 0x000000173c110c20 */ /* 0x002fe20008410000 */
[----:B0-----:R-:W-:Y:S01]  /*1290*/  @P0 FMUL.FTZ R18, R61, UR25 ;  /* 0x000000193d120c20 */ /* 0x001fe20008410000 */
[----:B--2---:R-:W-:-:S07]  /*12a0*/  @P0 FMUL.FTZ R19, R62, UR26 ;  /* 0x0000001a3e130c20 */ /* 0x004fce0008410000 */
.L_x_16141:
[----:B------:R-:W-:-:S05]  /*12b0*/  IADD3 R15, PT, PT, R13, 0x100, RZ ;  /* 0x000001000d0f7810 */ /* 0x000fca0007ffe0ff */
        /* <DEDUP_REMOVED lines=8> */
.L_x_16142:
[----:B------:R-:W-:Y:S01]  /*1340*/  IADD3 R77, PT, PT, R13, 0x180, RZ ;  /* 0x000001800d4d7810 */ /* 0x000fe20007ffe0ff */
[----:B------:R-:W-:Y:S06]  /*1350*/  BRA.U !UP0, `(.L_x_16143) ;  /* 0x0000000108787547 */ /* 0x000fec000b800000 */
[----:B------:R-:W1:Y:S02]  /*1360*/  LDC.64 R74, c[0x0][0x3a0] ;  /* 0x0000e800ff4a7b82 */ /* 0x000e640000000a00 */
[----:B-1----:R-:W-:-:S05]  /*1370*/  IMAD.WIDE.U32 R74, R77, 0x20, R74 ;  /* 0x000000204d4a7825 */ /* 0x002fca00078e004a */
[----:B0-----:R-:W2:Y:S04]  /*1380*/  LDG.E.128 R12, desc[UR12][R74.64] ;  /* 0x0000000c4a0c7981 */ /* 0x001ea8000c1e1d00 */
[----:B------:R0:W3:Y:S01]  /*1390*/  LDG.E.128 R60, desc[UR12][R74.64+0x10] ;  /* 0x0000100c4a3c7981 */ /* 0x0000e2000c1e1d00 */
[----:B------:R-:W-:-:S13]  /*13a0*/  ISETP.LT.AND P0, PT, RZ, UR24, PT ;  /* 0x00000018ff007c0c */ /* 0x000fda000bf01270 */
[----:B------:R-:W2:Y:S01]  /*13b0*/  @P0 LDC R76, c[0x0][0x40c] ;  /* 0x00010300ff4c0b82 */ /* 0x000ea20000000800 */
[--C-:B-----5:R-:W-:Y:S02]  /*13c0*/  @P0 HADD2.F32 R71, -RZ, R40.reuse.H0_H0 ;  /* 0x20000028ff470230 */ /* 0x120fe40000004100 */
[----:B------:R-:W-:Y:S02]  /*13d0*/  @P0 HADD2.F32 R78, -RZ, R40.H1_H1 ;  /* 0x30000028ff4e0230 */ /* 0x000fe40000004100 */
[----:B0-----:R-:W-:-:S03]  /*13e0*/  @P0 HADD2.F32 R75, -RZ, R41.H0_H0 ;  /* 0x20000029ff4b0230 */ /* 0x001fc60000004100 */
[----:B------:R-:W0:Y:S08]  /*13f0*/  @P0 LDC R79, c[0x0][0x40c] ;  /* 0x00010300ff4f0b82 */ /* 0x000e300000000800 */
[----:B------:R-:W1:Y:S08]  /*1400*/  @P0 LDC R80, c[0x0][0x40c] ;  /* 0x00010300ff500b82 */ /* 0x000e700000000800 */
[----:B------:R-:W4:Y:S08]  /*1410*/  @P0 LDC R81, c[0x0][0x40c] ;  /* 0x00010300ff510b82 */ /* 0x000f300000000800 */
[----:B------:R-:W3:Y:S08]  /*1420*/  @P0 LDC R82, c[0x0][0x40c] ;  /* 0x00010300ff520b82 */ /* 0x000ef00000000800 */
[----:B------:R-:W3:Y:S01]  /*1430*/  @P0 LDC R74, c[0x0][0x40c] ;  /* 0x00010300ff4a0b82 */ /* 0x000ee20000000800 */
[----:B--2---:R-:W-:Y:S01]  /*1440*/  @P0 FFMA.FTZ R12, R71, R76, R12 ;  /* 0x0000004c470c0223 */ /* 0x004fe2000001000c */
[----:B0-----:R-:W-:-:S06]  /*1450*/  @P0 FFMA.FTZ R13, R78, R79, R13 ;  /* 0x0000004f4e0d0223 */ /* 0x001fcc000001000d */
[----:B------:R-:W0:Y:S01]  /*1460*/  @P0 LDC R71, c[0x0][0x40c] ;  /* 0x00010300ff470b82 */ /* 0x000e220000000800 */
[----:B-1----:R-:W-:Y:S01]  /*1470*/  @P0 FFMA.FTZ R14, R75, R80, R14 ;  /* 0x000000504b0e0223 */ /* 0x002fe2000001000e */
[----:B------:R-:W-:Y:S02]  /*1480*/  @P0 HADD2.F32 R78, -RZ, R41.H1_H1 ;  /* 0x30000029ff4e0230 */ /* 0x000fe40000004100 */
[--C-:B------:R-:W-:Y:S02]  /*1490*/  @P0 HADD2.F32 R75, -RZ, R42.reuse.H0_H0 ;  /* 0x2000002aff4b0230 */ /* 0x100fe40000004100 */
[----:B------:R-:W-:Y:S02]  /*14a0*/  @P0 HADD2.F32 R80, -RZ, R43.H1_H1 ;  /* 0x3000002bff500230 */ /* 0x000fe40000004100 */
[----:B----4-:R-:W-:Y:S01]  /*14b0*/  @P0 FFMA.FTZ R15, R78, R81, R15 ;  /* 0x000000514e0f0223 */ /* 0x010fe2000001000f */
[----:B------:R-:W1:Y:S01]  /*14c0*/  @P0 LDC R76, c[0x0][0x40c] ;  /* 0x00010300ff4c0b82 */ /* 0x000e620000000800 */
[----:B---3--:R-:W-:Y:S01]  /*14d0*/  @P0 FFMA.FTZ R60, R75, R82, R60 ;  /* 0x000000524b3c0223 */ /* 0x008fe2000001003c */
[----:B------:R-:W-:-:S02]  /*14e0*/  @P0 HADD2.F32 R78, -RZ, R42.H1_H1 ;  /* 0x3000002aff4e0230 */ /* 0x000fc40000004100 */
[----:B------:R-:W-:-:S03]  /*14f0*/  @P0 HADD2.F32 R75, -RZ, R43.H0_H0 ;  /* 0x2000002bff4b0230 */ /* 0x000fc60000004100 */
[----:B------:R-:W-:Y:S02]  /*1500*/  @P0 FFMA.FTZ R61, R78, R74, R61 ;  /* 0x0000004a4e3d0223 */ /* 0x000fe4000001003d */
[----:B0-----:R-:W-:Y:S01]  /*1510*/  @P0 FFMA.FTZ R62, R75, R71, R62 ;  /* 0x000000474b3e0223 */ /* 0x001fe2000001003e */
[----:B-1----:R-:W-:Y:S01]  /*1520*/  @P0 FFMA.FTZ R63, R80, R76, R63 ;  /* 0x0000004c503f0223 */ /* 0x002fe2000001003f */
[----:B------:R-:W-:Y:S06]  /*1530*/  BRA `(.L_x_16144) ;  /* 0x0000000000747947 */ /* 0x000fec0003800000 */
.L_x_16143:
[----:B------:R-:W1:Y:S01]  /*1540*/  @UP2 LDCU UR4, c[0x0][0x40c] ;  /* 0x00008180ff0427ac */ /* 0x000e620008000800 */
[--C-:B0----5:R-:W-:Y:S01]  /*1550*/  @P0 HADD2.F32 R15, -RZ, R40.reuse.H0_H0 ;  /* 0x20000028ff0f0230 */ /* 0x121fe20000004100 */
[----:B------:R-:W-:Y:S01]  /*1560*/  CS2R R12, SRZ ;  /* 0x00000000000c7805 */ /* 0x000fe2000001ff00 */
[----:B------:R-:W-:Y:S01]  /*1570*/  @P0 HADD2.F32 R60, -RZ, R40.H1_H1 ;  /* 0x30000028ff3c0230 */ /* 0x000fe20000004100 */
[----:B------:R-:W0:Y:S01]  /*1580*/  @UP2 LDCU UR5, c[0x0][0x40c] ;  /* 0x00008180ff0527ac */ /* 0x000e220008000800 */
[--C-:B------:R-:W-:Y:S01]  /*1590*/  @P0 HADD2.F32 R61, -RZ, R41.reuse.H0_H0 ;  /* 0x20000029ff3d0230 */ /* 0x100fe20000004100 */
[----:B------:R-:W-:Y:S01]  /*15a0*/  MOV R14, RZ ;  /* 0x000000ff000e7202 */ /* 0x000fe20000000f00 */
[----:B------:R-:W-:Y:S01]  /*15b0*/  @P0 HADD2.F32 R71, -RZ, R41.H1_H1 ;  /* 0x30000029ff470230 */ /* 0x000fe20000004100 */
[----:B------:R-:W2:Y:S01]  /*15c0*/  @UP2 LDCU UR18, c[0x0][0x40c] ;  /* 0x00008180ff1227ac */ /* 0x000ea20008000800 */
[--C-:B------:R-:W-:Y:S01]  /*15d0*/  @P0 HADD2.F32 R74, -RZ, R42.reuse.H0_H0 ;  /* 0x2000002aff4a0230 */ /* 0x100fe20000004100 */
[----:B------:R-:W-:Y:S01]  /*15e0*/  CS2R R62, SRZ ;  /* 0x00000000003e7805 */ /* 0x000fe2000001ff00 */
[----:B------:R-:W-:Y:S01]  /*15f0*/  @P0 HADD2.F32 R75, -RZ, R42.H1_H1 ;  /* 0x3000002aff4b0230 */ /* 0x000fe20000004100 */
[----:B------:R-:W3:Y:S01]  /*1600*/  @UP2 LDCU UR19, c[0x0][0x40c] ;  /* 0x00008180ff1327ac */ /* 0x000ee20008000800 */
[----:B------:R-:W-:-:S02]  /*1610*/  @P0 HADD2.F32 R76, -RZ, R43.H0_H0 ;  /* 0x2000002bff4c0230 */ /* 0x000fc40000004100 */
[----:B------:R-:W-:Y:S01]  /*1620*/  @P0 HADD2.F32 R78, -RZ, R43.H1_H1 ;  /* 0x3000002bff4e0230 */ /* 0x000fe20000004100 */
[----:B------:R-:W4:Y:S01]  /*1630*/  @UP2 LDCU UR22, c[0x0][0x40c] ;  /* 0x00008180ff1627ac */ /* 0x000f220008000800 */
[----:B-1----:R-:W-:Y:S01]  /*1640*/  @P0 FMUL.FTZ R12, R15, UR4 ;  /* 0x000000040f0c0c20 */ /* 0x002fe20008410000 */
[----:B------:R-:W-:Y:S01]  /*1650*/  HFMA2 R15, -RZ, RZ, 0, 0 ;  /* 0x00000000ff0f7431 */ /* 0x000fe200000001ff */
[----:B------:R-:W1:Y:S01]  /*1660*/  @UP2 LDCU UR23, c[0x0][0x40c] ;  /* 0x00008180ff1727ac */ /* 0x000e620008000800 */
[----:B0-----:R-:W-:Y:S01]  /*1670*/  @P0 FMUL.FTZ R13, R60, UR5 ;  /* 0x000000053c0d0c20 */ /* 0x001fe20008410000 */
        /* <DEDUP_REMOVED lines=9> */
.L_x_16144:
        /* <DEDUP_REMOVED lines=127> */
[----:B------:R-:W-:-:S04]  /*1f00*/  @!P0 LOP3.LUT R78, R71, 0x18, RZ, 0xc0, !PT ;  /* 0x00000018474e8812 */ /* 0x000fc800078ec0ff */
[----:B------:R-:W0:Y:S02]  /*1f10*/  SHFL.BFLY PT, R80, R79, 0x10, 0x1f ;  /* 0x0e001f004f507f89 */ /* 0x000e2400000e0000 */
[----:B0-----:R-:W-:Y:S01]  /*1f20*/  FADD.FTZ R75, R79, R80 ;  /* 0x000000504f4b7221 */ /* 0x001fe20000010000 */
[----:B------:R-:W-:Y:S02]  /*1f30*/  @!P2 LEA R80, R70, UR4, 0x3 ;  /* 0x000000044650ac11 */ /* 0x000fe4000f8e18ff */
[----:B------:R-:W-:Y:S02]  /*1f40*/  MOV R79, RZ ;  /* 0x000000ff004f7202 */ /* 0x000fe40000000f00 */
[----:B------:R0:W-:Y:S01]  /*1f50*/  @!P0 STS.64 [R78+UR4], R74 ;  /* 0x0000004a4e008988 */ /* 0x0001e20008000a04 */
[----:B------:R-:W-:Y:S01]  /*1f60*/  @!P2 MOV R79, 0x400 ;  /* 0x00000400004fa802 */ /* 0x000fe20000000f00 */
[----:B------:R-:W-:Y:S01]  /*1f70*/  BAR.SYNC.DEFER_BLOCKING 0x0 ;  /* 0x0000000000007b1d */ /* 0x000fe20000010000 */
[----:B------:R-:W-:-:S05]  /*1f80*/  ISETP.NE.AND P0, PT, R0, RZ, PT ;  /* 0x000000ff0000720c */ /* 0x000fca0003f05270 */
[----:B------:R-:W1:Y:S01]  /*1f90*/  SHFL.DOWN PT, R82, R79, 0x2, 0x1f ;  /* 0x08401f004f527f89 */ /* 0x000e6200000e0000 */
[----:B0-----:R-:W-:-:S03]  /*1fa0*/  I2FP.F32.U32 R75, R79 ;  /* 0x0000004f004b7245 */ /* 0x001fc60000201000 */
[----:B------:R-:W-:Y:S01]  /*1fb0*/  @!P2 LDS.64 R72, [R80] ;  /* 0x000000005048a984 */ /* 0x000fe20000000a00 */
[----:B-1----:R-:W-:Y:S02]  /*1fc0*/  IADD3 R83, PT, PT, R82, R79, RZ ;  /* 0x0000004f52537210 */ /* 0x002fe40007ffe0ff */
[----:B------:R-:W-:Y:S02]  /*1fd0*/  I2FP.F32.S32 R82, R82 ;  /* 0x0000005200527245 */ /* 0x000fe40000201400 */
[----:B------:R-:W-:Y:S01]  /*1fe0*/  I2FP.F32.S32 R71, R83 ;  /* 0x0000005300477245 */ /* 0x000fe20000201400 */
[----:B------:R-:W0:Y:S01]  /*1ff0*/  SHFL.DOWN PT, R74, R83, 0x1, 0x1f ;  /* 0x08201f00534a7f89 */ /* 0x000e2200000e0000 */
[----:B------:R-:W-:Y:S02]  /*2000*/  MOV R79, UR7 ;  /* 0x00000007004f7c02 */ /* 0x000fe40008000f00 */
[----:B------:R-:W1:Y:S01]  /*2010*/  MUFU.RCP R76, R71 ;  /* 0x00000047004c7308 */ /* 0x000e620000001000 */
[----:B0-----:R-:W-:Y:S01]  /*2020*/  IADD3 R83, PT, PT, R83, R74, RZ ;  /* 0x0000004a53537210 */ /* 0x001fe20007ffe0ff */
[----:B------:R-:W0:Y:S03]  /*2030*/  SHFL.DOWN PT, R81, R72, 0x2, 0x1f ;  /* 0x08401f0048517f89 */ /* 0x000e2600000e0000 */
        /* <DEDUP_REMOVED lines=9> */
[----:B------:R-:W-:Y:S01]  /*20d0*/  FMUL.FTZ R81, R81, R75 ;  /* 0x0000004b51517220 */ /* 0x000fe20000410000 */
[----:B------:R-:W-:-:S03]  /*20e0*/  I2FP.F32.S32 R77, R74 ;  /* 0x0000004a004d7245 */ /* 0x000fc60000201400 */
        /* <DEDUP_REMOVED lines=16> */
[----:B------:R-:W2:Y:S01]  /*21f0*/  @!P0 LDC.64 R74, c[0x0][0x3c0] ;  /* 0x0000f000ff4a8b82 */ /* 0x000ea20000000a00 */
[----:B------:R-:W0:Y:S01]  /*2200*/  SHFL.IDX PT, R76, R76, RZ, 0x1f ;  /* 0x00001fff4c4c7589 */ /* 0x000e2200000e0000 */
[----:B-1----:R-:W-:-:S05]  /*2210*/  FMUL.FTZ R71, R77, R77 ;  /* 0x0000004d4d477220 */ /* 0x002fca0000410000 */
[----:B------:R-:W-:Y:S01]  /*2220*/  FSEL R72, R71, RZ, P1 ;  /* 0x000000ff47487208 */ /* 0x000fe20000800000 */
[----:B--2---:R-:W-:-:S04]  /*2230*/  @!P0 IMAD.WIDE R74, R79, 0x4, R74 ;  /* 0x000000044f4a8825 */ /* 0x004fc800078e024a */
[----:B0-----:R-:W-:-:S04]  /*2240*/  FFMA.FTZ R71, R76, UR21, R73 ;  /* 0x000000154c477c23 */ /* 0x001fc80008010049 */
[----:B------:R-:W-:Y:S01]  /*2250*/  FADD.FTZ R71, R71, R72 ;  /* 0x0000004847477221 */ /* 0x000fe20000010000 */
[----:B------:R0:W-:Y:S01]  /*2260*/  @!P0 STG.E desc[UR12][R74.64], R77 ;  /* 0x0000004d4a008986 */ /* 0x0001e2000c10190c */
[----:B------:R-:W1:Y:S04]  /*2270*/  @!P0 LDC.64 R72, c[0x0][0x3c8] ;  /* 0x0000f200ff488b82 */ /* 0x000e680000000a00 */
[----:B------:R-:W2:Y:S02]  /*2280*/  MUFU.RSQ R71, R71 ;  /* 0x0000004700477308 */ /* 0x000ea40000001400 */
[----:B--2---:R-:W-:Y:S01]  /*2290*/  R2UR UR18, R71 ;  /* 0x00000000471272ca */ /* 0x004fe200000e0000 */
[----:B-1----:R-:W-:-:S12]  /*22a0*/  @!P0 IMAD.WIDE R72, R81, 0x4, R72 ;  /* 0x0000000451488825 */ /* 0x002fd800078e0248 */
[----:B------:R-:W-:-:S05]  /*22b0*/  MOV R79, UR18 ;  /* 0x00000012004f7c02 */ /* 0x000fca0008000f00 */
[----:B------:R0:W-:Y:S01]  /*22c0*/  @!P0 STG.E desc[UR12][R72.64], R79 ;  /* 0x0000004f48008986 */ /* 0x0001e2000c10190c */
[----:B------:R-:W-:Y:S05]  /*22d0*/  BRA.U !UP0, `(.L_x_16145) ;  /* 0x0000000d08107547 */ /* 0x000fea000b800000 */
[----:B0-----:R-:W-:Y:S01]  /*22e0*/  FSEL R77, R77, RZ, !P1 ;  /* 0x000000ff4d4d7208 */ /* 0x001fe20004800000 */
[----:B------:R-:W-:Y:S02]  /*22f0*/  HADD2.F32 R79, -RZ, R58.H0_H0 ;  /* 0x2000003aff4f7230 */ /* 0x000fe40000004100 */
[----:B------:R-:W-:Y:S01]  /*2300*/  HADD2.F32 R78, -RZ, R68.H0_H0 ;  /* 0x20000044ff4e7230 */ /* 0x000fe20000004100 */
[----:B------:R-:W-:Y:S01]  /*2310*/  R2UR UR4, R77 ;  /* 0x000000004d0472ca */ /* 0x000fe200000e0000 */
[----:B------:R-:W-:Y:S02]  /*2320*/  HADD2.F32 R77, -RZ, R67.H0_H0 ;  /* 0x20000043ff4d7230 */ /* 0x000fe40000004100 */
[--C-:B------:R-:W-:Y:S02]  /*2330*/  HADD2.F32 R80, -RZ, R57.reuse.H0_H0 ;  /* 0x20000039ff507230 */ /* 0x100fe40000004100 */
[----:B------:R-:W-:Y:S02]  /*2340*/  HADD2.F32 R75, -RZ, R57.H1_H1 ;  /* 0x30000039ff4b7230 */ /* 0x000fe40000004100 */
[----:B------:R-:W-:-:S02]  /*2350*/  HADD2.F32 R82, -RZ, R59.H1_H1 ;  /* 0x3000003bff527230 */ /* 0x000fc40000004100 */
[----:B------:R-:W-:Y:S02]  /*2360*/  HADD2.F32 R84, -RZ, R54.H0_H0 ;  /* 0x20000036ff547230 */ /* 0x000fe40000004100 */
[----:B------:R-:W-:Y:S02]  /*2370*/  HADD2.F32 R86, -RZ, R44.H0_H0 ;  /* 0x2000002cff567230 */ /* 0x000fe40000004100 */
[----:B------:R-:W-:Y:S01]  /*2380*/  FADD.FTZ R36, R36, -UR4 ;  /* 0x8000000424247e21 */ /* 0x000fe20008010000 */
[----:B------:R-:W-:Y:S01]  /*2390*/  FADD.FTZ R71, R19, -UR4 ;  /* 0x8000000413477e21 */ /* 0x000fe20008010000 */
[----:B------:R-:W-:Y:S01]  /*23a0*/  FADD.FTZ R72, R13, -UR4 ;  /* 0x800000040d487e21 */ /* 0x000fe20008010000 */
[----:B------:R-:W-:Y:S01]  /*23b0*/  FADD.FTZ R73, R12, -UR4 ;  /* 0x800000040c497e21 */ /* 0x000fe20008010000 */
[----:B------:R-:W-:Y:S02]  /*23c0*/  HADD2.F32 R13, -RZ, R69.H0_H0 ;  /* 0x20000045ff0d7230 */ /* 0x000fe40000004100 */
[----:B------:R-:W-:Y:S01]  /*23d0*/  FMUL.FTZ R12, R36, UR18 ;  /* 0x00000012240c7c20 */ /* 0x000fe20008410000 */
[----:B------:R-:W-:-:S02]  /*23e0*/  HADD2.F32 R19, -RZ, R56.H0_H0 ;  /* 0x20000038ff137230 */ /* 0x000fc40000004100 */
[----:B------:R-:W-:Y:S01]  /*23f0*/  FADD.FTZ R37, R37, -UR4 ;  /* 0x8000000425257e21 */ /* 0x000fe20008010000 */
[----:B------:R-:W-:Y:S01]  /*2400*/  FADD.FTZ R38, R38, -UR4 ;  /* 0x8000000426267e21 */ /* 0x000fe20008010000 */
[----:B------:R-:W-:Y:S01]  /*2410*/  FADD.FTZ R32, R32, -UR4 ;  /* 0x8000000420207e21 */ /* 0x000fe20008010000 */
[----:B------:R-:W-:Y:S01]  /*2420*/  FADD.FTZ R39, R39, -UR4 ;  /* 0x8000000427277e21 */ /* 0x000fe20008010000 */
[----:B------:R-:W-:Y:S01]  /*2430*/  FADD.FTZ R74, R14, -UR4 ;  /* 0x800000040e4a7e21 */ /* 0x000fe20008010000 */
[----:B------:R-:W-:Y:S01]  /*2440*/  FFMA.FTZ R12, R12, R13, R19 ;  /* 0x0000000d0c0c7223 */ /* 0x000fe20000010013 */
[----:B------:R-:W-:Y:S02]  /*2450*/  HADD2.F32 R14, -RZ, R69.H1_H1 ;  /* 0x30000045ff0e7230 */ /* 0x000fe40000004100 */
[----:B------:R-:W-:Y:S01]  /*2460*/  FADD.FTZ R76, R63, -UR4 ;  /* 0x800000043f4c7e21 */ /* 0x000fe20008010000 */
[----:B------:R-:W-:Y:S02]  /*2470*/  HADD2.F32 R36, -RZ, R56.H1_H1 ;  /* 0x30000038ff247230 */ /* 0x000fe40000004100 */
[----:B------:R-:W-:Y:S01]  /*2480*/  FMUL.FTZ R19, R37, UR18 ;  /* 0x0000001225137c20 */ /* 0x000fe20008410000 */
[----:B------:R-:W-:-:S02]  /*2490*/  HADD2.F32 R63, -RZ, R68.H1_H1 ;  /* 0x30000044ff3f7230 */ /* 0x000fc40000004100 */
        /* <DEDUP_REMOVED lines=11> */
[----:B------:R-:W-:-:S02]  /*2550*/  HADD2.F32 R32, -RZ, R67.H1_H1 ;  /* 0x30000043ff207230 */ /* 0x000fc40000004100 */
[----:B------:R-:W-:Y:S01]  /*2560*/  FMUL.FTZ R33, R33, UR18 ;  /* 0x0000001221217c20 */ /* 0x000fe20008410000 */
[----:B------:R-:W-:Y:S02]  /*2570*/  HADD2.F32 R36, -RZ, R58.H1_H1 ;  /* 0x3000003aff247230 */ /* 0x000fe40000004100 */
[----:B------:R-:W-:Y:S01]  /*2580*/  FMUL.FTZ R34, R34, UR18 ;  /* 0x0000001222227c20 */ /* 0x000fe20008410000 */
[--C-:B------:R-:W-:Y:S02]  /*2590*/  HADD2.F32 R37, -RZ, R66.reuse.H0_H0 ;  /* 0x20000042ff257230 */ /* 0x100fe40000004100 */
[----:B------:R-:W-:Y:S01]  /*25a0*/  FMUL.FTZ R35, R35, UR18 ;  /* 0x0000001223237c20 */ /* 0x000fe20008410000 */
[----:B------:R-:W-:Y:S02]  /*25b0*/  HADD2.F32 R39, -RZ, R59.H0_H0 ;  /* 0x2000003bff277230 */ /* 0x000fe40000004100 */
[----:B------:R-:W-:Y:S01]  /*25c0*/  FMUL.FTZ R28, R28, UR18 ;  /* 0x000000121c1c7c20 */ /* 0x000fe20008410000 */
[----:B------:R-:W-:-:S02]  /*25d0*/  HADD2.F32 R80, -RZ, R66.H1_H1 ;  /* 0x30000042ff507230 */ /* 0x000fc40000004100 */
[----:B------:R-:W-:Y:S01]  /*25e0*/  FADD.FTZ R29, R29, -UR4 ;  /* 0x800000041d1d7e21 */ /* 0x000fe20008010000 */
[----:B------:R-:W-:Y:S02]  /*25f0*/  HADD2.F32 R75, -RZ, R2.H0_H0 ;  /* 0x20000002ff4b7230 */ /* 0x000fe40000004100 */
[----:B------:R-:W-:Y:S01]  /*2600*/  FADD.FTZ R31, R31, -UR4 ;  /* 0x800000041f1f7e21 */ /* 0x000fe20008010000 */
[----:B------:R-:W-:Y:S02]  /*2610*/  HADD2.F32 R79, -RZ, R52.H0_H0 ;  /* 0x20000034ff4f7230 */ /* 0x000fe40000004100 */
[----:B------:R-:W-:Y:S01]  /*2620*/  FADD.FTZ R30, R30, -UR4 ;  /* 0x800000041e1e7e21 */ /* 0x000fe20008010000 */
[----:B------:R-:W-:Y:S01]  /*2630*/  FFMA.FTZ R63, R33, R32, R36 ;  /* 0x00000020213f7223 */ /* 0x000fe20000010024 */
[----:B------:R-:W-:Y:S01]  /*2640*/  FFMA.FTZ R78, R34, R37, R39 ;  /* 0x00000025224e7223 */ /* 0x000fe20000010027 */
[----:B------:R-:W-:Y:S01]  /*2650*/  FFMA.FTZ R77, R35, R80, R82 ;  /* 0x00000050234d7223 */ /* 0x000fe20000010052 */
[----:B------:R-:W-:Y:S01]  /*2660*/  FFMA.FTZ R36, R28, R75, R79 ;  /* 0x0000004b1c247223 */ /* 0x000fe2000001004f */
[----:B------:R-:W-:Y:S01]  /*2670*/  FADD.FTZ R24, R24, -UR4 ;  /* 0x8000000418187e21 */ /* 0x000fe20008010000 */
[----:B------:R-:W-:-:S02]  /*2680*/  HADD2.F32 R28, -RZ, R2.H1_H1 ;  /* 0x30000002ff1c7230 */ /* 0x000fc40000004100 */
[----:B------:R-:W-:Y:S01]  /*2690*/  FMUL.FTZ R29, R29, UR18 ;  /* 0x000000121d1d7c20 */ /* 0x000fe20008410000 */
[----:B------:R-:W-:Y:S02]  /*26a0*/  HADD2.F32 R32, -RZ, R52.H1_H1 ;  /* 0x30000034ff207230 */ /* 0x000fe40000004100 */
[----:B------:R-:W-:Y:S01]  /*26b0*/  FMUL.FTZ R31, R31, UR18 ;  /* 0x000000121f1f7c20 */ /* 0x000fe20008410000 */
[----:B------:R-:W-:Y:S02]  /*26c0*/  HADD2.F32 R34, -RZ, R3.H1_H1 ;  /* 0x30000003ff227230 */ /* 0x000fe40000004100 */
[----:B------:R-:W-:Y:S01]  /*26d0*/  FMUL.FTZ R30, R30, UR18 ;  /* 0x000000121e1e7c20 */ /* 0x000fe20008410000 */
[----:B------:R-:W-:Y:S02]  /*26e0*/  HADD2.F32 R80, -RZ, R53.H1_H1 ;  /* 0x30000035ff507230 */ /* 0x000fe40000004100 */
[----:B------:R-:W-:Y:S01]  /*26f0*/  FADD.FTZ R25, R25, -UR4 ;  /* 0x8000000419197e21 */ /* 0x000fe20008010000 */
[----:B------:R-:W-:-:S02]  /*2700*/  HADD2.F32 R39, -RZ, R3.H0_H0 ;  /* 0x20000003ff277230 */ /* 0x000fc40000004100 */
[----:B------:R-:W-:Y:S01]  /*2710*/  FADD.FTZ R26, R26, -UR4 ;  /* 0x800000041a1a7e21 */ /* 0x000fe20008010000 */
[----:B------:R-:W-:Y:S02]  /*2720*/  HADD2.F32 R33, -RZ, R53.H0_H0 ;  /* 0x20000035ff217230 */ /* 0x000fe40000004100 */
[----:B------:R-:W-:Y:S01]  /*2730*/  FADD.FTZ R27, R27, -UR4 ;  /* 0x800000041b1b7e21 */ /* 0x000fe20008010000 */
[----:B------:R-:W-:Y:S01]  /*2740*/  FMUL.FTZ R75, R24, UR18 ;  /* 0x00000012184b7c20 */ /* 0x000fe20008410000 */
[--C-:B------:R-:W-:Y:S02]  /*2750*/  HADD2.F32 R82, -RZ, R4.reuse.H0_H0 ;  /* 0x20000004ff527230 */ /* 0x100fe40000004100 */
[----:B------:R-:W-:Y:S01]  /*2760*/  FFMA.FTZ R37, R29, R28, R32 ;  /* 0x0000001c1d257223 */ /* 0x000fe20000010020 */
[----:B------:R-:W-:Y:S01]  /*2770*/  FFMA.FTZ R24, R31, R34, R80 ;  /* 0x000000221f187223 */ /* 0x000fe20000010050 */
[----:B------:R-:W-:Y:S01]  /*2780*/  FFMA.FTZ R39, R30, R39, R33 ;  /* 0x000000271e277223 */ /* 0x000fe20000010021 */
[----:B------:R-:W-:-:S02]  /*2790*/  HADD2.F32 R80, -RZ, R4.H1_H1 ;  /* 0x30000004ff507230 */ /* 0x000fc40000004100 */
[----:B------:R-:W-:Y:S01]  /*27a0*/  FMUL.FTZ R25, R25, UR18 ;  /* 0x0000001219197c20 */ /* 0x000fe20008410000 */
[----:B------:R-:W-:Y:S02]  /*27b0*/  HADD2.F32 R28, -RZ, R54.H1_H1 ;  /* 0x30000036ff1c7230 */ /* 0x000fe40000004100 */
[----:B------:R-:W-:Y:S01]  /*27c0*/  FMUL.FTZ R26, R26, UR18 ;  /* 0x000000121a1a7c20 */ /* 0x000fe20008410000 */
[----:B------:R-:W-:Y:S02]  /*27d0*/  HADD2.F32 R29, -RZ, R5.H0_H0 ;  /* 0x20000005ff1d7230 */ /* 0x000fe40000004100 */
[----:B------:R-:W-:Y:S01]  /*27e0*/  FADD.FTZ R20, R20, -UR4 ;  /* 0x8000000414147e21 */ /* 0x000fe20008010000 */
[----:B------:R-:W-:Y:S02]  /*27f0*/  HADD2.F32 R31, -RZ, R55.H0_H0 ;  /* 0x20000037ff1f7230 */ /* 0x000fe40000004100 */
[----:B------:R-:W-:Y:S01]  /*2800*/  FMUL.FTZ R27, R27, UR18 ;  /* 0x000000121b1b7c20 */ /* 0x000fe20008410000 */
[----:B------:R-:W-:-:S02]  /*2810*/  HADD2.F32 R30, -RZ, R5.H1_H1 ;  /* 0x30000005ff1e7230 */ /* 0x000fc40000004100 */
[----:B------:R-:W-:Y:S01]  /*2820*/  FADD.FTZ R21, R21, -UR4 ;  /* 0x8000000415157e21 */ /* 0x000fe20008010000 */
[----:B------:R-:W-:Y:S02]  /*2830*/  HADD2.F32 R32, -RZ, R55.H1_H1 ;  /* 0x30000037ff207230 */ /* 0x000fe40000004100 */
[----:B------:R-:W-:Y:S01]  /*2840*/  FADD.FTZ R22, R22, -UR4 ;  /* 0x8000000416167e21 */ /* 0x000fe20008010000 */
[----:B------:R-:W-:Y:S01]  /*2850*/  FADD.FTZ R23, R23, -UR4 ;  /* 0x8000000417177e21 */ /* 0x000fe20008010000 */
[----:B------:R-:W-:Y:S01]  /*2860*/  FFMA.FTZ R75, R75, R82, R84 ;  /* 0x000000524b4b7223 */ /* 0x000fe20000010054 */
[----:B------:R-:W-:Y:S02]  /*2870*/  HADD2.F32 R33, -RZ, R6.H0_H0 ;  /* 0x20000006ff217230 */ /* 0x000fe40000004100 */
[----:B------:R-:W-:Y:S01]  /*2880*/  FFMA.FTZ R80, R25, R80, R28 ;  /* 0x0000005019507223 */ /* 0x000fe2000001001c */
[----:B------:R-:W-:Y:S02]  /*2890*/  HADD2.F32 R35, -RZ, R48.H0_H0 ;  /* 0x20000030ff237230 */ /* 0x000fe40000004100 */
[----:B------:R-:W-:Y:S01]  /*28a0*/  FFMA.FTZ R82, R26, R29, R31 ;  /* 0x0000001d1a527223 */ /* 0x000fe2000001001f */
[----:B------:R-:W-:Y:S01]  /*28b0*/  FMUL.FTZ R20, R20, UR18 ;  /* 0x0000001214147c20 */ /* 0x000fe20008410000 */
[----:B------:R-:W-:Y:S01]  /*28c0*/  FFMA.FTZ R27, R27, R30, R32 ;  /* 0x0000001e1b1b7223 */ /* 0x000fe20000010020 */
[----:B------:R-:W-:-:S02]  /*28d0*/  HADD2.F32 R26, -RZ, R6.H1_H1 ;  /* 0x30000006ff1a7230 */ /* 0x000fc40000004100 */
[----:B------:R-:W-:Y:S01]  /*28e0*/  FMUL.FTZ R21, R21, UR18 ;  /* 0x0000001215157c20 */ /* 0x000fe20008410000 */
[----:B------:R-:W-:Y:S02]  /*28f0*/  HADD2.F32 R28, -RZ, R48.H1_H1 ;  /* 0x30000030ff1c7230 */ /* 0x000fe40000004100 */
[----:B------:R-:W-:Y:S01]  /*2900*/  FADD.FTZ R16, R16, -UR4 ;  /* 0x8000000410107e21 */ /* 0x000fe20008010000 */
[----:B------:R-:W-:Y:S02]  /*2910*/  HADD2.F32 R29, -RZ, R7.H0_H0 ;  /* 0x20000007ff1d7230 */ /* 0x000fe40000004100 */
[----:B------:R-:W-:Y:S01]  /*2920*/  FMUL.FTZ R22, R22, UR18 ;  /* 0x0000001216167c20 */ /* 0x000fe20008410000 */
[----:B------:R-:W-:Y:S02]  /*2930*/  HADD2.F32 R31, -RZ, R49.H0_H0 ;  /* 0x20000031ff1f7230 */ /* 0x000fe40000004100 */
[----:B------:R-:W-:Y:S01]  /*2940*/  FMUL.FTZ R23, R23, UR18 ;  /* 0x0000001217177c20 */ /* 0x000fe20008410000 */
[----:B------:R-:W-:-:S02]  /*2950*/  HADD2.F32 R30, -RZ, R7.H1_H1 ;  /* 0x30000007ff1e7230 */ /* 0x000fc40000004100 */
[----:B------:R-:W-:Y:S01]  /*2960*/  FADD.FTZ R18, R18, -UR4 ;  /* 0x8000000412127e21 */ /* 0x000fe20008010000 */
[----:B------:R-:W-:Y:S02]  /*2970*/  HADD2.F32 R32, -RZ, R49.H1_H1 ;  /* 0x30000031ff207230 */ /* 0x000fe40000004100 */
[----:B------:R-:W-:Y:S01]  /*2980*/  FFMA.FTZ R20, R20, R33, R35 ;  /* 0x0000002114147223 */ /* 0x000fe20000010023 */
[----:B------:R-:W-:Y:S02]  /*2990*/  HADD2.F32 R33, -RZ, R8.H0_H0 ;  /* 0x20000008ff217230 */ /* 0x000fe40000004100 */
[----:B------:R-:W-:Y:S01]  /*29a0*/  FFMA.FTZ R25, R21, R26, R28 ;  /* 0x0000001a15197223 */ /* 0x000fe2000001001c */
[----:B------:R-:W-:Y:S02]  /*29b0*/  HADD2.F32 R35, -RZ, R50.H0_H0 ;  /* 0x20000032ff237230 */ /* 0x000fe40000004100 */
[----:B------:R-:W-:Y:S01]  /*29c0*/  FMUL.FTZ R16, R16, UR18 ;  /* 0x0000001210107c20 */ /* 0x000fe20008410000 */
[----:B------:R-:W-:Y:S01]  /*29d0*/  FFMA.FTZ R26, R22, R29, R31 ;  /* 0x0000001d161a7223 */ /* 0x000fe2000001001f */
[----:B------:R-:W-:Y:S01]  /*29e0*/  FFMA.FTZ R21, R23, R30, R32 ;  /* 0x0000001e17157223 */ /* 0x000fe20000010020 */
[----:B------:R-:W-:Y:S01]  /*29f0*/  FADD.FTZ R17, R17, -UR4 ;  /* 0x8000000411117e21 */ /* 0x000fe20008010000 */
[----:B------:R-:W-:Y:S01]  /*2a00*/  FADD.FTZ R15, R15, -UR4 ;  /* 0x800000040f0f7e21 */ /* 0x000fe20008010000 */
[----:B------:R-:W-:Y:S01]  /*2a10*/  FADD.FTZ R60, R60, -UR4 ;  /* 0x800000043c3c7e21 */ /* 0x000fe20008010000 */
[----:B------:R-:W-:Y:S01]  /*2a20*/  FADD.FTZ R61, R61, -UR4 ;  /* 0x800000043d3d7e21 */ /* 0x000fe20008010000 */
[----:B------:R-:W-:Y:S01]  /*2a30*/  FADD.FTZ R62, R62, -UR4 ;  /* 0x800000043e3e7e21 */ /* 0x000fe20008010000 */
[----:B------:R-:W-:-:S02]  /*2a40*/  HADD2.F32 R23, -RZ, R9.H0_H0 ;  /* 0x20000009ff177230 */ /* 0x000fc40000004100 */
[----:B------:R-:W-:Y:S01]  /*2a50*/  FMUL.FTZ R18, R18, UR18 ;  /* 0x0000001212127c20 */ /* 0x000fe20008410000 */
[----:B------:R-:W-:Y:S01]  /*2a60*/  HADD2.F32 R29, -RZ, R51.H0_H0 ;  /* 0x20000033ff1d7230 */ /* 0x000fe20000004100 */
[----:B------:R-:W-:Y:S01]  /*2a70*/  UIADD3 UR4, UPT, UPT, UR6, -0x1, URZ ;  /* 0xffffffff06047890 */ /* 0x000fe2000fffe0ff */
[----:B------:R-:W-:Y:S02]  /*2a80*/  HADD2.F32 R30, -RZ, R9.H1_H1 ;  /* 0x30000009ff1e7230 */ /* 0x000fe40000004100 */
[----:B------:R-:W-:Y:S01]  /*2a90*/  FMUL.FTZ R71, R71, UR18 ;  /* 0x0000001247477c20 */ /* 0x000fe20008410000 */
[----:B------:R-:W-:Y:S02]  /*2aa0*/  HADD2.F32 R32, -RZ, R51.H1_H1 ;  /* 0x30000033ff207230 */ /* 0x000fe40000004100 */
[----:B------:R-:W-:Y:S01]  /*2ab0*/  FFMA.FTZ R22, R16, R33, R35 ;  /* 0x0000002110167223 */ /* 0x000fe20000010023 */
[----:B------:R-:W-:Y:S02]  /*2ac0*/  HADD2.F32 R34, -RZ, R10.H0_H0 ;  /* 0x2000000aff227230 */ /* 0x000fe40000004100 */
[----:B------:R-:W-:Y:S01]  /*2ad0*/  FMUL.FTZ R73, R73, UR18 ;  /* 0x0000001249497c20 */ /* 0x000fe20008410000 */
[----:B------:R-:W-:-:S02]  /*2ae0*/  HADD2.F32 R16, -RZ, R8.H1_H1 ;  /* 0x30000008ff107230 */ /* 0x000fc40000004100 */
[----:B------:R-:W-:Y:S01]  /*2af0*/  FMUL.FTZ R17, R17, UR18 ;  /* 0x0000001211117c20 */ /* 0x000fe20008410000 */
[----:B------:R-:W-:Y:S02]  /*2b00*/  HADD2.F32 R28, -RZ, R50.H1_H1 ;  /* 0x30000032ff1c7230 */ /* 0x000fe40000004100 */
[----:B------:R-:W-:Y:S01]  /*2b10*/  FFMA.FTZ R84, R18, R23, R29 ;  /* 0x0000001712547223 */ /* 0x000fe2000001001d */
[----:B------:R-:W-:Y:S01]  /*2b20*/  UIMAD UR4, UR4, UR20, URZ ;  /* 0x00000014040472a4 */ /* 0x000fe2000f8e02ff */
[----:B------:R-:W-:Y:S01]  /*2b30*/  FFMA.FTZ R23, R71, R30, R32 ;  /* 0x0000001e47177223 */ /* 0x000fe20000010020 */
[----:B------:R-:W-:Y:S01]  /*2b40*/  FFMA.FTZ R71, R73, R34, R86 ;  /* 0x0000002249477223 */ /* 0x000fe20000010056 */
[----:B------:R-:W-:Y:S01]  /*2b50*/  FFMA.FTZ R79, R17, R16, R28 ;  /* 0x00000010114f7223 */ /* 0x000fe2000001001c */
[----:B------:R-:W0:Y:S01]  /*2b60*/  LDC.64 R34, c[0x0][0x428] ;  /* 0x00010a00ff227b82 */ /* 0x000e220000000a00 */
[----:B------:R-:W-:Y:S01]  /*2b70*/  FMUL.FTZ R73, R74, UR18 ;  /* 0x000000124a497c20 */ /* 0x000fe20008410000 */
[----:B------:R-:W-:Y:S01]  /*2b80*/  USHF.R.S32.HI UR5, URZ, 0x1f, UR4 ;  /* 0x0000001fff057899 */ /* 0x000fe20008011404 */
[----:B------:R-:W-:-:S02]  /*2b90*/  HADD2.F32 R17, -RZ, R10.H1_H1 ;  /* 0x3000000aff117230 */ /* 0x000fc40000004100 */
[----:B------:R-:W-:Y:S01]  /*2ba0*/  FMUL.FTZ R72, R72, UR18 ;  /* 0x0000001248487c20 */ /* 0x000fe20008410000 */
[----:B------:R-:W-:Y:S02]  /*2bb0*/  HADD2.F32 R29, -RZ, R44.H1_H1 ;  /* 0x3000002cff1d7230 */ /* 0x000fe40000004100 */
[----:B------:R-:W-:Y:S01]  /*2bc0*/  FMUL.FTZ R15, R15, UR18 ;  /* 0x000000120f0f7c20 */ /* 0x000fe20008410000 */
[----:B------:R-:W-:Y:S01]  /*2bd0*/  HADD2.F32 R28, -RZ, R11.H1_H1 ;  /* 0x3000000bff1c7230 */ /* 0x000fe20000004100 */
[----:B------:R-:W-:Y:S01]  /*2be0*/  ULEA.HI UR5, UR5, UR4, URZ, 0x3 ;  /* 0x0000000405057291 */ /* 0x000fe2000f8f18ff */
[----:B------:R-:W-:Y:S02]  /*2bf0*/  HADD2.F32 R74, -RZ, R45.H1_H1 ;  /* 0x3000002dff4a7230 */ /* 0x000fe40000004100 */
[----:B------:R-:W-:Y:S01]  /*2c00*/  FFMA.FTZ R72, R72, R17, R29 ;  /* 0x0000001148487223 */ /* 0x000fe2000001001d */
[----:B------:R-:W-:Y:S02]  /*2c10*/  HADD2.F32 R16, -RZ, R11.H0_H0 ;  /* 0x2000000bff107230 */ /* 0x000fe40000004100 */
[----:B------:R-:W-:Y:S01]  /*2c20*/  FMUL.FTZ R60, R60, UR18 ;  /* 0x000000123c3c7c20 */ /* 0x000fe20008410000 */
[----:B------:R-:W-:-:S02]  /*2c30*/  HADD2.F32 R18, -RZ, R45.H0_H0 ;  /* 0x2000002dff127230 */ /* 0x000fc40000004100 */
[----:B------:R-:W-:Y:S01]  /*2c40*/  FFMA.FTZ R74, R15, R28, R74 ;  /* 0x0000001c0f4a7223 */ /* 0x000fe2000001004a */
[----:B------:R-:W-:Y:S01]  /*2c50*/  HADD2.F32 R15, -RZ, R64.H0_H0 ;  /* 0x20000040ff0f7230 */ /* 0x000fe20000004100 */
[----:B------:R-:W-:Y:S01]  /*2c60*/  MOV R83, UR5 ;  /* 0x0000000500537c02 */ /* 0x000fe20008000f00 */
        /* <DEDUP_REMOVED lines=8> */
[--C-:B------:R-:W-:Y:S02]  /*2cf0*/  HADD2.F32 R81, -RZ, R47.reuse.H0_H0 ;  /* 0x2000002fff517230 */ /* 0x100fe40000004100 */
[----:B------:R-:W-:Y:S01]  /*2d00*/  FFMA.FTZ R60, R16, R29, R31 ;  /* 0x0000001d103c7223 */ /* 0x000fe2000001001f */
[----:B------:R-:W-:Y:S01]  /*2d10*/  LEA.HI.SX32 R29, R83, R0, 0x1d ;  /* 0x00000000531d7211 */ /* 0x000fe200078feaff */
[----:B------:R-:W-:Y:S02]  /*2d20*/  HADD2.F32 R17, -RZ, R47.H1_H1 ;  /* 0x3000002fff117230 */ /* 0x000fe40000004100 */
[----:B------:R-:W-:Y:S01]  /*2d30*/  FMUL.FTZ R76, R76, UR18 ;  /* 0x000000124c4c7c20 */ /* 0x000fe20008410000 */
[----:B------:R-:W-:Y:S01]  /*2d40*/  FFMA.FTZ R62, R62, R33, R81 ;  /* 0x000000213e3e7223 */ /* 0x000fe20000010051 */
[----:B------:R-:W-:Y:S01]  /*2d50*/  HADD2.F32 R81, -RZ, R65.H1_H1 ;  /* 0x30000041ff517230 */ /* 0x000fe20000004100 */
[----:B------:R-:W-:-:S02]  /*2d60*/  IADD3 R31, PT, PT, R29, 0x80, RZ ;  /* 0x000000801d1f7810 */ /* 0x000fc40007ffe0ff */
[C---:B------:R-:W-:Y:S02]  /*2d70*/  IADD3 R33, PT, PT, R29.reuse, 0x100, RZ ;  /* 0x000001001d217810 */ /* 0x040fe40007ffe0ff */
[C---:B------:R-:W-:Y:S01]  /*2d80*/  IADD3 R15, PT, PT, R29.reuse, 0x180, RZ ;  /* 0x000001801d0f7810 */ /* 0x040fe20007ffe0ff */
[----:B------:R-:W-:Y:S01]  /*2d90*/  FFMA.FTZ R81, R76, R81, R17 ;  /* 0x000000514c517223 */ /* 0x000fe20000010011 */
[--C-:B0-----:R-:W-:Y:S01]  /*2da0*/  IMAD.WIDE.U32 R28, R29, 0x10, R34.reuse ;  /* 0x000000101d1c7825 */ /* 0x101fe200078e0022 */
        /* <DEDUP_REMOVED lines=9> */
[----:B------:R-:W-:Y:S02]  /*2e40*/  F2FP.F16.F32.PACK_AB R15, R77, R78 ;  /* 0x0000004e4d0f723e */ /* 0x000fe400000000ff */
[----:B------:R-:W-:Y:S02]  /*2e50*/  F2FP.F16.F32.PACK_AB R16, R37, R36 ;  /* 0x000000242510723e */ /* 0x000fe400000000ff */
[----:B------:R-:W-:Y:S01]  /*2e60*/  F2FP.F16.F32.PACK_AB R23, R23, R84 ;  /* 0x000000541717723e */ /* 0x000fe200000000ff */
[----:B------:R1:W-:Y:S01]  /*2e70*/  STG.E.128 desc[UR12][R28.64], R12 ;  /* 0x0000000c1c007986 */ /* 0x0003e2000c101d0c */
        /* <DEDUP_REMOVED lines=10> */
.L_x_16145:
[----:B------:R-:W-:Y:S02]  /*2f20*/  UIADD3 UR7, UPT, UPT, UR7, UR16, URZ ;  /* 0x0000001007077290 */ /* 0x000fe4000fffe0ff */
[----:B------:R-:W-:Y:S02]  /*2f30*/  UPLOP3.LUT UP1, UPT, UPT, UPT, UP1, 0x40, 0x4 ;  /* 0x000000000004789c */ /* 0x000fe40003f2e810 */
[----:B------:R-:W-:-:S09]  /*2f40*/  UISETP.GE.AND UP0, UPT, UR7, UR17, UPT ;  /* 0x000000110700728c */ /* 0x000fd2000bf06270 */
[----:B------:R-:W-:Y:S05]  /*2f50*/  BRA.U !UP0, `(.L_x_16146) ;  /* 0xffffffd508487547 */ /* 0x000fea000b83ffff */
[----:B------:R-:W-:Y:S05]  /*2f60*/  EXIT ;  /* 0x000000000000794d */ /* 0x000fea0003800000 */
.L_x_16147:
        /* <DEDUP_REMOVED lines=9> */
.L_x_27297:


//--------------------- .text._ZN10layer_norm13ln_fwd_kernelINS_13Kernel_traitsI6__halfS2_fS2_fjLj4096ELj1ELj1ELj4ELj16ENS_18Kernel_traits_baseILj4096ES2_S2_fS2_fjLj128EEEEELb0ELb1ELb0ELb0EEEvNS_9FwdParamsE --------------------------
	.section	.text._ZN10layer_norm13ln_fwd_kernelINS_13Kernel_traitsI6__halfS2_fS2_fjLj4096ELj1ELj1ELj4ELj16ENS_18Kernel_traits_baseILj4096ES2_S2_fS2_fjLj128EEEEELb0ELb1ELb0ELb0EEEvNS_9FwdParamsE,"ax",@progbits
	.align	128
        .global         _ZN10layer_norm13ln_fwd_kernelINS_13Kernel_traitsI6__halfS2_fS2_fjLj4096ELj1ELj1ELj4ELj16ENS_18Kernel_traits_baseILj4096ES2_S2_fS2_fjLj128EEEEELb0ELb1ELb0ELb0EEEvNS_9FwdParamsE
        .type           _ZN10layer_norm13ln_fwd_kernelINS_13Kernel_traitsI6__halfS2_fS2_fjLj4096ELj1ELj1ELj4ELj16ENS_18Kernel_traits_baseILj4096ES2_S2_fS2_fjLj128EEEEELb0ELb1ELb0ELb0EEEvNS_9FwdParamsE,@function
        .size           _ZN10layer_norm13ln_fwd_kernelINS_13Kernel_traitsI6__halfS2_fS2_fjLj4096ELj1ELj1ELj4ELj16ENS_18Kernel_traits_baseILj4096ES2_S2_fS2_fjLj128EEEEELb0ELb1ELb0ELb0EEEvNS_9FwdParamsE,(.L_x_27298 - _ZN10layer_norm13ln_fwd_kernelINS_13Kernel_traitsI6__halfS2_fS2_fjLj4096ELj1ELj1ELj4ELj16ENS_18Kernel_traits_baseILj4096ES2_S2_fS2_fjLj128EEEEELb0ELb1ELb0ELb0EEEvNS_9FwdParamsE)
        .other          _ZN10layer_norm13ln_fwd_kernelINS_13Kernel_traitsI6__halfS2_fS2_fjLj4096ELj1ELj1ELj4ELj16ENS_18Kernel_traits_baseILj4096ES2_S2_fS2_fjLj128EEEEELb0ELb1ELb0ELb0EEEvNS_9FwdParamsE,@"STO_CUDA_ENTRY STV_DEFAULT"
_ZN10layer_norm13ln_fwd_kernelINS_13Kernel_traitsI6__halfS2_fS2_fjLj4096ELj1ELj1ELj4ELj16ENS_18Kernel_traits_baseILj4096ES2_S2_fS2_fjLj128EEEEELb0ELb1ELb0ELb0EEEvNS_9FwdParamsE:
.text._ZN10layer_norm13ln_fwd_kernelINS_13Kernel_traitsI6__halfS2_fS2_fjLj4096ELj1ELj1ELj4ELj16ENS_18Kernel_traits_baseILj4096ES2_S2_fS2_fjLj128EEEEELb0ELb1ELb0ELb0EEEvNS_9FwdParamsE:
        /* <DEDUP_REMOVED lines=64> */
.L_x_16149:
        /* <DEDUP_REMOVED lines=10> */
[----:B0-----:R-:W-:-:S07]  /*04a0*/  @P1 IMAD.WIDE.U32 R8, R67, 0x10, R8 ;  /* 0x0000001043081825 */ /* 0x001fce00078e0008 */
[----:B------:R-:W0:Y:S01]  /*04b0*/  @P3 LDC.64 R56, c[0x0][0x3d0] ;  /* 0x0000f400ff383b82 */ /* 0x000e220000000a00 */
[C---:B-1----:R-:W-:Y:S01]  /*04c0*/  @P1 IMAD.WIDE.U32 R20, R67.reuse, 0x10, R20 ;  /* 0x0000001043141825 */ /* 0x042fe200078e0014 */
[----:B------:R-:W-:-:S03]  /*04d0*/  @P1 IADD3 R67, PT, PT, R67, 0x80, RZ ;  /* 0x0000008043431810 */ /* 0x000fc60007ffe0ff */
[----:B------:R-:W-:Y:S01]  /*04e0*/  HFMA2 R34, -RZ, RZ, 0, 0 ;  /* 0x00000000ff227431 */ /* 0x000fe200000001ff */
[----:B------:R-:W5:Y:S02]  /*04f0*/  @P1 LDG.E.128 R16, desc[UR6][R8.64] ;  /* 0x0000000608101981 */ /* 0x000f64000c1e1d00 */
[----:B------:R-:W1:Y:S01]  /*0500*/  @P3 LDC.64 R64, c[0x0][0x3e8] ;  /* 0x0000fa00ff403b82 */ /* 0x000e620000000a00 */
[----:B--2---:R-:W-:-:S04]  /*0510*/  @P2 IMAD.WIDE.U32 R60, R67, 0x10, R52 ;  /* 0x00000010433c2825 */ /* 0x004fc800078e0034 */
[----:B------:R-:W-:Y:S01]  /*0520*/  HFMA2 R10, -RZ, RZ, 0, 0 ;  /* 0x00000000ff0a7431 */ /* 0x000fe200000001ff */
[----:B------:R2:W5:Y:S04]  /*0530*/  @P1 LDG.E.128 R24, desc[UR6][R20.64] ;  /* 0x0000000614181981 */ /* 0x000568000c1e1d00 */
[----:B------:R4:W5:Y:S01]  /*0540*/  @P2 LDG.E.128 R28, desc[UR6][R60.64] ;  /* 0x000000063c1c2981 */ /* 0x000962000c1e1d00 */
[----:B------:R-:W2:Y:S01]  /*0550*/  @P0 LDC.64 R32, c[0x0][0x3d0] ;  /* 0x0000f400ff200b82 */ /* 0x000ea20000000a00 */
[C---:B---3--:R-:W-:Y:S01]  /*0560*/  @P2 IMAD.WIDE.U32 R62, R67.reuse, 0x10, R54 ;  /* 0x00000010433e2825 */ /* 0x048fe200078e0036 */
[----:B------:R-:W-:-:S04]  /*0570*/  @P2 IADD3 R67, PT, PT, R67, 0x80, RZ ;  /* 0x0000008043432810 */ /* 0x000fc80007ffe0ff */
[----:B------:R4:W5:Y:S02]  /*0580*/  @P2 LDG.E.128 R36, desc[UR6][R62.64] ;  /* 0x000000063e242981 */ /* 0x000964000c1e1d00 */
[----:B------:R-:W3:Y:S01]  /*0590*/  @P0 LDC.64 R58, c[0x0][0x3e8] ;  /* 0x0000fa00ff3a0b82 */ /* 0x000ee20000000a00 */
[----:B0-----:R-:W-:-:S05]  /*05a0*/  @P3 IMAD.WIDE.U32 R52, R67, 0x10, R56 ;  /* 0x0000001043343825 */ /* 0x001fca00078e0038 */
[----:B------:R4:W5:Y:S01]  /*05b0*/  @P3 LDG.E.128 R40, desc[UR6][R52.64] ;  /* 0x0000000634283981 */ /* 0x000962000c1e1d00 */
[----:B-1----:R-:W-:-:S05]  /*05c0*/  @P3 IMAD.WIDE.U32 R54, R67, 0x10, R64 ;  /* 0x0000001043363825 */ /* 0x002fca00078e0040 */
        /* <DEDUP_REMOVED lines=8> */
[----:B------:R-:W-:Y:S02]  /*0650*/  CS2R R8, SRZ ;  /* 0x0000000000087805 */ /* 0x000fe4000001ff00 */
[----:B------:R-:W-:Y:S02]  /*0660*/  @P3 CS2R R46, SRZ ;  /* 0x00000000002e3805 */ /* 0x000fe4000001ff00 */
[----:B------:R-:W-:-:S02]  /*0670*/  @P3 CS2R R44, SRZ ;  /* 0x00000000002c3805 */ /* 0x000fc4000001ff00 */
[----:B------:R-:W-:Y:S02]  /*0680*/  @P1 MOV R23, RZ ;  /* 0x000000ff00171202 */ /* 0x000fe40000000f00 */
[----:B------:R-:W-:Y:S02]  /*0690*/  @P2 MOV R35, RZ ;  /* 0x000000ff00232202 */ /* 0x000fe40000000f00 */
[----:B----4-:R-:W-:-:S07]  /*06a0*/  @P0 MOV R11, RZ ;  /* 0x000000ff000b0202 */ /* 0x010fce0000000f00 */
.L_x_16150:
[----:B------:R-:W-:Y:S05]  /*06b0*/  BSYNC.RECONVERGENT B0 ;  /* 0x0000000000007941 */ /* 0x000fea0003800200 */
.L_x_16148:
        /* <DEDUP_REMOVED lines=20> */
[----:B0-----:R-:W-:Y:S02]  /*0800*/  ISETP.NE.U32.AND P0, PT, R52, RZ, PT ;  /* 0x000000ff3400720c */ /* 0x001fe40003f05070 */
[----:B------:R-:W0:Y:S01]  /*0810*/  MUFU.RCP R3, R3 ;  /* 0x0000000300037308 */ /* 0x000e220000001000 */
[----:B------:R-:W-:Y:S02]  /*0820*/  P2R R102, PR, RZ, 0x2 ;  /* 0x00000002ff667803 */ /* 0x000fe40000000000 */
[----:B------:R-:W-:Y:S02]  /*0830*/  ISETP.NE.AND.EX P0, PT, R53, RZ, PT, P0 ;  /* 0x000000ff3500720c */ /* 0x000fe40003f05300 */
[----:B------:R-:W-:-:S04]  /*0840*/  VIMNMX R53, PT, PT, R2, 0x20, PT ;  /* 0x0000002002357848 */ /* 0x000fc80003fe0100 */
[----:B--234-:R-:W-:-:S07]  /*0850*/  LEA R2, R53, R0, 0x3 ;  /* 0x0000000035027211 */ /* 0x01cfce00078e18ff */
.L_x_16175:
[----:B------:R-:W1:Y:S02]  /*0860*/  @P0 LDC.64 R94, c[0x0][0x3e0] ;  /* 0x0000f800ff5e0b82 */ /* 0x000e640000000a00 */
[----:B-1----:R-:W-:-:S06]  /*0870*/  @P0 IMAD.WIDE R94, R97, 0x2, R94 ;  /* 0x00000002615e0825 */ /* 0x002fcc00078e025e */
[----:B------:R-:W2:Y:S01]  /*0880*/  @P0 LDG.E.U16 R94, desc[UR6][R94.64] ;  /* 0x000000065e5e0981 */ /* 0x000ea2000c1e1500 */
[----:B------:R-:W-:Y:S01]  /*0890*/  IMAD R0, R97, UR11, RZ ;  /* 0x0000000b61007c24 */ /* 0x000fe2000f8e02ff */
[----:B------:R-:W-:Y:S01]  /*08a0*/  ISETP.GE.U32.AND P4, PT, R96, 0x80, PT ;  /* 0x000000806000780c */ /* 0x000fe20003f86070 */
[----:B------:R-:W-:Y:S03]  /*08b0*/  BSSY.RECONVERGENT B0, `(.L_x_16151) ;  /* 0x0000058000007945 */ /* 0x000fe60003800200 */
[----:B------:R-:W-:-:S04]  /*08c0*/  SHF.R.S32.HI R93, RZ, 0x1f, R0 ;  /* 0x0000001fff5d7819 */ /* 0x000fc80000011400 */
[----:B------:R-:W-:Y:S01]  /*08d0*/  LEA.HI R92, R93, R0, RZ, 0x3 ;  /* 0x000000005d5c7211 */ /* 0x000fe200078f18ff */
[----:B------:R-:W-:-:S03]  /*08e0*/  HFMA2 R0, -RZ, RZ, 1.875, 0 ;  /* 0x3f800000ff007431 */ /* 0x000fc600000001ff */
[----:B------:R-:W-:-:S04]  /*08f0*/  LEA.HI.SX32 R101, R92, R99, 0x1d ;  /* 0x000000635c657211 */ /* 0x000fc800078feaff */
[----:B------:R-:W-:Y:S01]  /*0900*/  MOV R92, R101 ;  /* 0x00000065005c7202 */ /* 0x000fe20000000f00 */
[----:B--2---:R-:W-:Y:S01]  /*0910*/  @P0 HADD2.F32 R0, -RZ, R94.H0_H0 ;  /* 0x2000005eff000230 */ /* 0x004fe20000004100 */
[----:B------:R-:W-:Y:S06]  /*0920*/  @!P4 BRA `(.L_x_16152) ;  /* 0x000000040040c947 */ /* 0x000fec0003800000 */
        /* <DEDUP_REMOVED lines=8> */
[----:B------:R-:W2:Y:S04]  /*09b0*/  LDG.E.128 R52, desc[UR6][R64.64] ;  /* 0x0000000640347981 */ /* 0x000ea8000c1e1d00 */
[----:B------:R1:W3:Y:S01]  /*09c0*/  LDG.E.128 R56, desc[UR6][R64.64+0x10] ;  /* 0x0000100640387981 */ /* 0x0002e2000c1e1d00 */
[--C-:B-----5:R-:W-:Y:S02]  /*09d0*/  HADD2.F32 R93, -RZ, R60.reuse.H1_H1 ;  /* 0x3000003cff5d7230 */ /* 0x120fe40000004100 */
[--C-:B------:R-:W-:Y:S02]  /*09e0*/  HADD2.F32 R95, -RZ, R61.reuse.H0_H0 ;  /* 0x2000003dff5f7230 */ /* 0x100fe40000004100 */
[----:B------:R-:W-:Y:S02]  /*09f0*/  HADD2.F32 R103, -RZ, R61.H1_H1 ;  /* 0x3000003dff677230 */ /* 0x000fe40000004100 */
[----:B------:R-:W-:-:S02]  /*0a00*/  HADD2.F32 R67, -RZ, R60.H0_H0 ;  /* 0x2000003cff437230 */ /* 0x000fc40000004100 */
[-C--:B------:R-:W-:Y:S01]  /*0a10*/  FMUL.FTZ R95, R95, R0.reuse ;  /* 0x000000005f5f7220 */ /* 0x080fe20000410000 */
[--C-:B------:R-:W-:Y:S02]  /*0a20*/  HADD2.F32 R105, -RZ, R62.reuse.H0_H0 ;  /* 0x2000003eff697230 */ /* 0x100fe40000004100 */
[-C--:B-1----:R-:W-:Y:S01]  /*0a30*/  FMUL.FTZ R64, R103, R0.reuse ;  /* 0x0000000067407220 */ /* 0x082fe20000410000 */
[----:B------:R-:W-:Y:S02]  /*0a40*/  HADD2.F32 R107, -RZ, R62.H1_H1 ;  /* 0x3000003eff6b7230 */ /* 0x000fe40000004100 */
[-C--:B------:R-:W-:Y:S01]  /*0a50*/  FMUL.FTZ R62, R93, R0.reuse ;  /* 0x000000005d3e7220 */ /* 0x080fe20000410000 */
[--C-:B------:R-:W-:Y:S02]  /*0a60*/  HADD2.F32 R109, -RZ, R63.reuse.H0_H0 ;  /* 0x2000003fff6d7230 */ /* 0x100fe40000004100 */
[----:B------:R-:W-:Y:S01]  /*0a70*/  FMUL.FTZ R67, R67, R0 ;  /* 0x0000000043437220 */ /* 0x000fe20000410000 */
[----:B------:R-:W-:-:S02]  /*0a80*/  HADD2.F32 R111, -RZ, R63.H1_H1 ;  /* 0x3000003fff6f7230 */ /* 0x000fc40000004100 */
[-C--:B------:R-:W-:Y:S01]  /*0a90*/  FMUL.FTZ R66, R107, R0.reuse ;  /* 0x000000006b427220 */ /* 0x080fe20000410000 */
[--C-:B------:R-:W-:Y:S02]  /*0aa0*/  HADD2.F32 R61, -RZ, R12.reuse.H1_H1 ;  /* 0x3000000cff3d7230 */ /* 0x100fe40000004100 */
[-C--:B------:R-:W-:Y:S01]  /*0ab0*/  FMUL.FTZ R109, R109, R0.reuse ;  /* 0x000000006d6d7220 */ /* 0x080fe20000410000 */
[--C-:B------:R-:W-:Y:S02]  /*0ac0*/  HADD2.F32 R63, -RZ, R13.reuse.H0_H0 ;  /* 0x2000000dff3f7230 */ /* 0x100fe40000004100 */
[-C--:B------:R-:W-:Y:S01]  /*0ad0*/  FMUL.FTZ R105, R105, R0.reuse ;  /* 0x0000000069697220 */ /* 0x080fe20000410000 */
[----:B------:R-:W-:Y:S02]  /*0ae0*/  HADD2.F32 R65, -RZ, R13.H1_H1 ;  /* 0x3000000dff417230 */ /* 0x000fe40000004100 */
[----:B------:R-:W-:Y:S01]  /*0af0*/  FMUL.FTZ R92, R111, R0 ;  /* 0x000000006f5c7220 */ /* 0x000fe20000410000 */
[----:B------:R-:W-:-:S02]  /*0b00*/  HADD2.F32 R60, -RZ, R12.H0_H0 ;  /* 0x2000000cff3c7230 */ /* 0x000fc40000004100 */
[--C-:B------:R-:W-:Y:S02]  /*0b10*/  HADD2.F32 R93, -RZ, R15.reuse.H1_H1 ;  /* 0x3000000fff5d7230 */ /* 0x100fe40000004100 */
[----:B--2---:R-:W-:Y:S01]  /*0b20*/  FFMA.FTZ R61, R62, R61, R53 ;  /* 0x0000003d3e3d7223 */ /* 0x004fe20000010035 */
[----:B------:R-:W-:Y:S01]  /*0b30*/  FFMA.FTZ R62, R95, R63, R54 ;  /* 0x0000003f5f3e7223 */ /* 0x000fe20000010036 */
[----:B------:R-:W-:Y:S01]  /*0b40*/  FFMA.FTZ R63, R64, R65, R55 ;  /* 0x00000041403f7223 */ /* 0x000fe20000010037 */
[----:B------:R-:W-:Y:S01]  /*0b50*/  FFMA.FTZ R60, R67, R60, R52 ;  /* 0x0000003c433c7223 */ /* 0x000fe20000010034 */
[--C-:B------:R-:W-:Y:S02]  /*0b60*/  HADD2.F32 R65, -RZ, R14.reuse.H1_H1 ;  /* 0x3000000eff417230 */ /* 0x100fe40000004100 */
[----:B------:R-:W-:Y:S02]  /*0b70*/  HADD2.F32 R67, -RZ, R15.H0_H0 ;  /* 0x2000000fff437230 */ /* 0x000fe40000004100 */
[----:B------:R-:W-:-:S02]  /*0b80*/  HADD2.F32 R64, -RZ, R14.H0_H0 ;  /* 0x2000000eff407230 */ /* 0x000fc40000004100 */
[----:B---3--:R-:W-:Y:S01]  /*0b90*/  FFMA.FTZ R65, R66, R65, R57 ;  /* 0x0000004142417223 */ /* 0x008fe20000010039 */
[----:B------:R-:W-:Y:S01]  /*0ba0*/  FFMA.FTZ R66, R109, R67, R58 ;  /* 0x000000436d427223 */ /* 0x000fe2000001003a */
[----:B------:R-:W-:Y:S01]  /*0bb0*/  FFMA.FTZ R67, R92, R93, R59 ;  /* 0x0000005d5c437223 */ /* 0x000fe2000001003b */
[----:B------:R-:W-:Y:S01]  /*0bc0*/  FFMA.FTZ R64, R105, R64, R56 ;  /* 0x0000004069407223 */ /* 0x000fe20000010038 */
[----:B------:R-:W-:Y:S06]  /*0bd0*/  BRA `(.L_x_16154) ;  /* 0x0000000000807947 */ /* 0x000fec0003800000 */
.L_x_16153:
[--C-:B-----5:R-:W-:Y:S02]  /*0be0*/  HADD2.F32 R93, -RZ, R61.reuse.H0_H0 ;  /* 0x2000003dff5d7230 */ /* 0x120fe40000004100 */
[----:B------:R-:W-:Y:S02]  /*0bf0*/  HADD2.F32 R67, -RZ, R60.H1_H1 ;  /* 0x3000003cff437230 */ /* 0x000fe40000004100 */
[----:B------:R-:W-:Y:S02]  /*0c00*/  HADD2.F32 R61, -RZ, R61.H1_H1 ;  /* 0x3000003dff3d7230 */ /* 0x000fe40000004100 */
[-C--:B------:R-:W-:Y:S01]  /*0c10*/  FMUL.FTZ R93, R93, R0.reuse ;  /* 0x000000005d5d7220 */ /* 0x080fe20000410000 */
[--C-:B------:R-:W-:Y:S02]  /*0c20*/  HADD2.F32 R95, -RZ, R62.reuse.H0_H0 ;  /* 0x2000003eff5f7230 */ /* 0x100fe40000004100 */
[----:B------:R-:W-:Y:S01]  /*0c30*/  FMUL.FTZ R67, R67, R0 ;  /* 0x0000000043437220 */ /* 0x000fe20000410000 */
[----:B------:R-:W-:-:S02]  /*0c40*/  HADD2.F32 R103, -RZ, R62.H1_H1 ;  /* 0x3000003eff677230 */ /* 0x000fc40000004100 */
[--C-:B------:R-:W-:Y:S02]  /*0c50*/  HADD2.F32 R105, -RZ, R63.reuse.H0_H0 ;  /* 0x2000003fff697230 */ /* 0x100fe40000004100 */
        /* <DEDUP_REMOVED lines=8> */
[----:B------:R-:W-:Y:S01]  /*0ce0*/  FMUL.FTZ R61, R67, R62 ;  /* 0x0000003e433d7220 */ /* 0x000fe20000410000 */
[----:B------:R-:W-:Y:S02]  /*0cf0*/  HADD2.F32 R64, -RZ, R13.H0_H0 ;  /* 0x2000000dff407230 */ /* 0x000fe40000004100 */
[----:B------:R-:W-:Y:S01]  /*0d00*/  FMUL.FTZ R63, R63, R66 ;  /* 0x000000423f3f7220 */ /* 0x000fe20000410000 */
[----:B------:R-:W-:Y:S02]  /*0d10*/  HADD2.F32 R60, -RZ, R12.H0_H0 ;  /* 0x2000000cff3c7230 */ /* 0x000fe40000004100 */
[----:B------:R-:W-:Y:S01]  /*0d20*/  FMUL.FTZ R65, R65, R0 ;  /* 0x0000000041417220 */ /* 0x000fe20000410000 */
[--C-:B------:R-:W-:Y:S02]  /*0d30*/  HADD2.F32 R66, -RZ, R14.reuse.H1_H1 ;  /* 0x3000000eff427230 */ /* 0x100fe40000004100 */
[----:B------:R-:W-:Y:S01]  /*0d40*/  FMUL.FTZ R62, R93, R64 ;  /* 0x000000405d3e7220 */ /* 0x000fe20000410000 */
[----:B------:R-:W-:-:S02]  /*0d50*/  HADD2.F32 R64, -RZ, R14.H0_H0 ;  /* 0x2000000eff407230 */ /* 0x000fc40000004100 */
[----:B------:R-:W-:Y:S01]  /*0d60*/  FMUL.FTZ R107, R107, R0 ;  /* 0x000000006b6b7220 */ /* 0x000fe20000410000 */
[--C-:B------:R-:W-:Y:S02]  /*0d70*/  HADD2.F32 R92, -RZ, R15.reuse.H0_H0 ;  /* 0x2000000fff5c7230 */ /* 0x100fe40000004100 */
[----:B------:R-:W-:Y:S01]  /*0d80*/  FMUL.FTZ R60, R65, R60 ;  /* 0x0000003c413c7220 */ /* 0x000fe20000410000 */
[----:B------:R-:W-:Y:S02]  /*0d90*/  HADD2.F32 R94, -RZ, R15.H1_H1 ;  /* 0x3000000fff5e7230 */ /* 0x000fe40000004100 */
[----:B------:R-:W-:Y:S01]  /*0da0*/  FMUL.FTZ R65, R103, R66 ;  /* 0x0000004267417220 */ /* 0x000fe20000410000 */
[----:B------:R-:W-:Y:S01]  /*0db0*/  FMUL.FTZ R64, R95, R64 ;  /* 0x000000405f407220 */ /* 0x000fe20000410000 */
[----:B------:R-:W-:Y:S01]  /*0dc0*/  FMUL.FTZ R66, R105, R92 ;  /* 0x0000005c69427220 */ /* 0x000fe20000410000 */
[----:B------:R-:W-:-:S07]  /*0dd0*/  FMUL.FTZ R67, R107, R94 ;  /* 0x0000005e6b437220 */ /* 0x000fce0000410000 */
.L_x_16154:
[----:B------:R-:W1:Y:S01]  /*0de0*/  LDC.64 R94, c[0x0][0x3a8] ;  /* 0x0000ea00ff5e7b82 */ /* 0x000e620000000a00 */
[C---:B------:R-:W-:Y:S01]  /*0df0*/  IADD3 R92, PT, PT, R101.reuse, 0x80, RZ ;  /* 0x00000080655c7810 */ /* 0x040fe20007ffe0ff */
[----:B-1----:R-:W-:-:S05]  /*0e00*/  IMAD.WIDE.U32 R94, R101, 0x20, R94 ;  /* 0x00000020655e7825 */ /* 0x002fca00078e005e */
[----:B------:R1:W-:Y:S04]  /*0e10*/  STG.E.128 desc[UR6][R94.64], R60 ;  /* 0x0000003c5e007986 */ /* 0x0003e8000c101d06 */
[----:B------:R1:W-:Y:S02]  /*0e20*/  STG.E.128 desc[UR6][R94.64+0x10], R64 ;  /* 0x000010405e007986 */ /* 0x0003e4000c101d06 */
.L_x_16152:
[----:B------:R-:W-:Y:S05]  /*0e30*/  BSYNC.RECONVERGENT B0 ;  /* 0x0000000000007941 */ /* 0x000fea0003800200 */
.L_x_16151:
        /* <DEDUP_REMOVED lines=13> */
[--C-:B-----5:R-:W-:Y:S02]  /*0f10*/  HADD2.F32 R75, -RZ, R68.reuse.H1_H1 ;  /* 0x30000044ff4b7230 */ /* 0x120fe40000004100 */
[----:B--2---:R-:W-:Y:S02]  /*0f20*/  HADD2.F32 R73, -RZ, R68.H0_H0 ;  /* 0x20000044ff497230 */ /* 0x004fe40000004100 */
[--C-:B------:R-:W-:Y:S02]  /*0f30*/  HADD2.F32 R93, -RZ, R69.reuse.H0_H0 ;  /* 0x20000045ff5d7230 */ /* 0x100fe40000004100 */
[----:B-1----:R-:W-:Y:S02]  /*0f40*/  HADD2.F32 R95, -RZ, R69.H1_H1 ;  /* 0x30000045ff5f7230 */ /* 0x002fe40000004100 */
[-C--:B------:R-:W-:Y:S01]  /*0f50*/  FMUL.FTZ R73, R73, R0.reuse ;  /* 0x0000000049497220 */ /* 0x080fe20000410000 */
        /* <DEDUP_REMOVED lines=8> */
[--C-:B------:R-:W-:Y:S02]  /*0fe0*/  HADD2.F32 R69, -RZ, R24.reuse.H1_H1 ;  /* 0x30000018ff457230 */ /* 0x100fe40000004100 */
[----:B------:R-:W-:Y:S01]  /*0ff0*/  FMUL.FTZ R107, R107, R0 ;  /* 0x000000006b6b7220 */ /* 0x000fe20000410000 */
[----:B------:R-:W-:-:S02]  /*1000*/  HADD2.F32 R68, -RZ, R24.H0_H0 ;  /* 0x20000018ff447230 */ /* 0x000fc40000004100 */
[----:B------:R-:W-:Y:S01]  /*1010*/  FMUL.FTZ R94, R109, R0 ;  /* 0x000000006d5e7220 */ /* 0x000fe20000410000 */
[--C-:B------:R-:W-:Y:S02]  /*1020*/  HADD2.F32 R71, -RZ, R25.reuse.H0_H0 ;  /* 0x20000019ff477230 */ /* 0x100fe40000004100 */
[----:B------:R-:W-:Y:S01]  /*1030*/  FFMA.FTZ R69, R70, R69, R53 ;  /* 0x0000004546457223 */ /* 0x000fe20000010035 */
[----:B------:R-:W-:Y:S02]  /*1040*/  HADD2.F32 R74, -RZ, R25.H1_H1 ;  /* 0x30000019ff4a7230 */ /* 0x000fe40000004100 */
[----:B------:R-:W-:Y:S01]  /*1050*/  FFMA.FTZ R68, R73, R68, R52 ;  /* 0x0000004449447223 */ /* 0x000fe20000010034 */
[----:B------:R-:W-:Y:S02]  /*1060*/  HADD2.F32 R73, -RZ, R26.H1_H1 ;  /* 0x3000001aff497230 */ /* 0x000fe40000004100 */
[----:B------:R-:W-:Y:S01]  /*1070*/  FFMA.FTZ R70, R93, R71, R54 ;  /* 0x000000475d467223 */ /* 0x000fe20000010036 */
[----:B------:R-:W-:-:S02]  /*1080*/  HADD2.F32 R75, -RZ, R27.H0_H0 ;  /* 0x2000001bff4b7230 */ /* 0x000fc40000004100 */
[----:B------:R-:W-:Y:S01]  /*1090*/  FFMA.FTZ R71, R72, R74, R55 ;  /* 0x0000004a48477223 */ /* 0x000fe20000010037 */
[----:B------:R-:W-:Y:S01]  /*10a0*/  FMUL.FTZ R74, R105, R0 ;  /* 0x00000000694a7220 */ /* 0x000fe20000410000 */
[----:B------:R-:W-:Y:S02]  /*10b0*/  HADD2.F32 R72, -RZ, R26.H0_H0 ;  /* 0x2000001aff487230 */ /* 0x000fe40000004100 */
[----:B------:R-:W-:Y:S02]  /*10c0*/  HADD2.F32 R93, -RZ, R27.H1_H1 ;  /* 0x3000001bff5d7230 */ /* 0x000fe40000004100 */
[----:B------:R-:W-:Y:S01]  /*10d0*/  FFMA.FTZ R73, R74, R73, R57 ;  /* 0x000000494a497223 */ /* 0x000fe20000010039 */
[----:B------:R-:W-:Y:S01]  /*10e0*/  FFMA.FTZ R74, R107, R75, R58 ;  /* 0x0000004b6b4a7223 */ /* 0x000fe2000001003a */
[----:B------:R-:W-:Y:S01]  /*10f0*/  FFMA.FTZ R72, R103, R72, R56 ;  /* 0x0000004867487223 */ /* 0x000fe20000010038 */
[----:B------:R-:W-:Y:S01]  /*1100*/  FFMA.FTZ R75, R94, R93, R59 ;  /* 0x0000005d5e4b7223 */ /* 0x000fe2000001003b */
[----:B------:R-:W-:Y:S06]  /*1110*/  BRA `(.L_x_16158) ;  /* 0x0000000000807947 */ /* 0x000fec0003800000 */
.L_x_16157:
[--C-:B-----5:R-:W-:Y:S02]  /*1120*/  HADD2.F32 R93, -RZ, R69.reuse.H0_H0 ;  /* 0x20000045ff5d7230 */ /* 0x120fe40000004100 */
[----:B------:R-:W-:Y:S02]  /*1130*/  HADD2.F32 R75, -RZ, R68.H1_H1 ;  /* 0x30000044ff4b7230 */ /* 0x000fe40000004100 */
[----:B------:R-:W-:Y:S02]  /*1140*/  HADD2.F32 R69, -RZ, R69.H1_H1 ;  /* 0x30000045ff457230 */ /* 0x000fe40000004100 */
[-C--:B------:R-:W-:Y:S01]  /*1150*/  FMUL.FTZ R93, R93, R0.reuse ;  /* 0x000000005d5d7220 */ /* 0x080fe20000410000 */
[--C-:B-1----:R-:W-:Y:S02]  /*1160*/  HADD2.F32 R95, -RZ, R70.reuse.H0_H0 ;  /* 0x20000046ff5f7230 */ /* 0x102fe40000004100 */
        /* <DEDUP_REMOVED lines=10> */
[----:B--2---:R-:W-:-:S02]  /*1210*/  HADD2.F32 R73, -RZ, R68.H0_H0 ;  /* 0x20000044ff497230 */ /* 0x004fc40000004100 */
        /* <DEDUP_REMOVED lines=16> */
.L_x_16158:
[----:B------:R-:W1:Y:S02]  /*1320*/  LDC.64 R94, c[0x0][0x3a8] ;  /* 0x0000ea00ff5e7b82 */ /* 0x000e640000000a00 */
[C---:B-1----:R-:W-:Y:S01]  /*1330*/  IMAD.WIDE.U32 R94, R92.reuse, 0x20, R94 ;  /* 0x000000205c5e7825 */ /* 0x042fe200078e005e */
[----:B------:R-:W-:-:S04]  /*1340*/  IADD3 R92, PT, PT, R92, 0x80, RZ ;  /* 0x000000805c5c7810 */ /* 0x000fc80007ffe0ff */
[----:B------:R2:W-:Y:S04]  /*1350*/  STG.E.128 desc[UR6][R94.64], R68 ;  /* 0x000000445e007986 */ /* 0x0005e8000c101d06 */
[----:B------:R2:W-:Y:S02]  /*1360*/  STG.E.128 desc[UR6][R94.64+0x10], R72 ;  /* 0x000010485e007986 */ /* 0x0005e4000c101d06 */
.L_x_16156:
[----:B------:R-:W-:Y:S05]  /*1370*/  BSYNC.RECONVERGENT B0 ;  /* 0x0000000000007941 */ /* 0x000fea0003800200 */
.L_x_16155:
[----:B------:R-:W-:Y:S01]  /*1380*/  ISETP.GE.U32.AND P2, PT, R96, 0x180, PT ;  /* 0x000001806000780c */ /* 0x000fe20003f46070 */
[----:B------:R-:W-:-:S12]  /*1390*/  BSSY.RECONVERGENT B0, `(.L_x_16159) ;  /* 0x0000052000007945 */ /* 0x000fd80003800200 */
[----:B------:R-:W-:Y:S05]  /*13a0*/  @!P2 BRA `(.L_x_16160) ;  /* 0x000000040040a947 */ /* 0x000fea0003800000 */
[----:B------:R-:W-:Y:S01]  /*13b0*/  ISETP.NE.U32.AND P3, PT, RZ, UR8, PT ;  /* 0x00000008ff007c0c */ /* 0x000fe2000bf65070 */
[----:B------:R-:W3:Y:S03]  /*13c0*/  LDC.64 R76, c[0x0][0x390] ;  /* 0x0000e400ff4c7b82 */ /* 0x000ee60000000a00 */
[----:B------:R-:W-:-:S13]  /*13d0*/  ISETP.NE.AND.EX P3, PT, RZ, UR9, PT, P3 ;  /* 0x00000009ff007c0c */ /* 0x000fda000bf65330 */
[----:B------:R-:W4:Y:S01]  /*13e0*/  @P3 LDC.64 R78, c[0x0][0x3a0] ;  /* 0x0000e800ff4e3b82 */ /* 0x000f220000000a00 */
[----:B---3--:R-:W-:-:S04]  /*13f0*/  IMAD.WIDE.U32 R76, R92, 0x10, R76 ;  /* 0x000000105c4c7825 */ /* 0x008fc800078e004c */
[----:B----4-:R-:W-:Y:S02]  /*1400*/  @P3 IMAD.WIDE.U32 R80, R92, 0x20, R78 ;  /* 0x000000205c503825 */ /* 0x010fe400078e004e */
[----:B------:R-:W5:Y:S04]  /*1410*/  LDG.E.128 R76, desc[UR6][R76.64] ;  /* 0x000000064c4c7981 */ /* 0x000f68000c1e1d00 */
[----:B------:R3:W5:Y:S04]  /*1420*/  @P3 LDG.E.128 R52, desc[UR6][R80.64] ;  /* 0x0000000650343981 */ /* 0x000768000c1e1d00 */
[----:B------:R3:W5:Y:S01]  /*1430*/  @P3 LDG.E.128 R56, desc[UR6][R80.64+0x10] ;  /* 0x0000100650383981 */ /* 0x000762000c1e1d00 */
[----:B------:R-:W-:Y:S05]  /*1440*/  @!P3 BRA `(.L_x_16161) ;  /* 0x000000000084b947 */ /* 0x000fea0003800000 */
[--C-:B-----5:R-:W-:Y:S02]  /*1450*/  HADD2.F32 R83, -RZ, R76.reuse.H1_H1 ;  /* 0x3000004cff537230 */ /* 0x120fe40000004100 */
[----:B---3--:R-:W-:Y:S02]  /*1460*/  HADD2.F32 R81, -RZ, R76.H0_H0 ;  /* 0x2000004cff517230 */ /* 0x008fe40000004100 */
[--C-:B------:R-:W-:Y:S02]  /*1470*/  HADD2.F32 R93, -RZ, R77.reuse.H0_H0 ;  /* 0x2000004dff5d7230 */ /* 0x100fe40000004100 */
[----:B-12---:R-:W-:Y:S02]  /*1480*/  HADD2.F32 R95, -RZ, R77.H1_H1 ;  /* 0x3000004dff5f7230 */ /* 0x006fe40000004100 */
        /* <DEDUP_REMOVED lines=29> */
.L_x_16161:
[--C-:B-----5:R-:W-:Y:S02]  /*1660*/  HADD2.F32 R93, -RZ, R77.reuse.H0_H0 ;  /* 0x2000004dff5d7230 */ /* 0x120fe40000004100 */
[----:B------:R-:W-:Y:S02]  /*1670*/  HADD2.F32 R83, -RZ, R76.H1_H1 ;  /* 0x3000004cff537230 */ /* 0x000fe40000004100 */
[----:B------:R-:W-:Y:S02]  /*1680*/  HADD2.F32 R77, -RZ, R77.H1_H1 ;  /* 0x3000004dff4d7230 */ /* 0x000fe40000004100 */
[-C--:B------:R-:W-:Y:S01]  /*1690*/  FMUL.FTZ R93, R93, R0.reuse ;  /* 0x000000005d5d7220 */ /* 0x080fe20000410000 */
[--C-:B-12---:R-:W-:Y:S02]  /*16a0*/  HADD2.F32 R95, -RZ, R78.reuse.H0_H0 ;  /* 0x2000004eff5f7230 */ /* 0x106fe40000004100 */
        /* <DEDUP_REMOVED lines=10> */
[----:B---3--:R-:W-:-:S02]  /*1750*/  HADD2.F32 R81, -RZ, R76.H0_H0 ;  /* 0x2000004cff517230 */ /* 0x008fc40000004100 */
        /* <DEDUP_REMOVED lines=16> */
.L_x_16162:
[----:B------:R-:W1:Y:S02]  /*1860*/  LDC.64 R94, c[0x0][0x3a8] ;  /* 0x0000ea00ff5e7b82 */ /* 0x000e640000000a00 */
[C---:B-1----:R-:W-:Y:S01]  /*1870*/  IMAD.WIDE.U32 R94, R92.reuse, 0x20, R94 ;  /* 0x000000205c5e7825 */ /* 0x042fe200078e005e */
[----:B------:R-:W-:-:S04]  /*1880*/  IADD3 R92, PT, PT, R92, 0x80, RZ ;  /* 0x000000805c5c7810 */ /* 0x000fc80007ffe0ff */
[----:B------:R3:W-:Y:S04]  /*1890*/  STG.E.128 desc[UR6][R94.64], R76 ;  /* 0x0000004c5e007986 */ /* 0x0007e8000c101d06 */
[----:B------:R3:W-:Y:S02]  /*18a0*/  STG.E.128 desc[UR6][R94.64+0x10], R80 ;  /* 0x000010505e007986 */ /* 0x0007e4000c101d06 */
.L_x_16160:
[----:B------:R-:W-:Y:S05]  /*18b0*/  BSYNC.RECONVERGENT B0 ;  /* 0x0000000000007941 */ /* 0x000fea0003800200 */
.L_x_16159:
[----:B------:R-:W-:Y:S01]  /*18c0*/  ISETP.GE.U32.AND P3, PT, R96, 0x200, PT ;  /* 0x000002006000780c */ /* 0x000fe20003f66070 */
[----:B------:R-:W-:-:S12]  /*18d0*/  BSSY.RECONVERGENT B0, `(.L_x_16163) ;  /* 0x0000051000007945 */ /* 0x000fd80003800200 */
[----:B------:R-:W-:Y:S05]  /*18e0*/  @!P3 BRA `(.L_x_16164) ;  /* 0x00000004003cb947 */ /* 0x000fea0003800000 */
[----:B------:R-:W-:Y:S01]  /*18f0*/  ISETP.NE.U32.AND P5, PT, RZ, UR8, PT ;  /* 0x00000008ff007c0c */ /* 0x000fe2000bfa5070 */
[----:B------:R-:W4:Y:S03]  /*1900*/  LDC.64 R84, c[0x0][0x390] ;  /* 0x0000e400ff547b82 */ /* 0x000f260000000a00 */
[----:B------:R-:W-:-:S13]  /*1910*/  ISETP.NE.AND.EX P5, PT, RZ, UR9, PT, P5 ;  /* 0x00000009ff007c0c */ /* 0x000fda000bfa5350 */
[----:B------:R-:W0:Y:S01]  /*1920*/  @P5 LDC.64 R88, c[0x0][0x3a0] ;  /* 0x0000e800ff585b82 */ /* 0x000e220000000a00 */
[----:B----4-:R-:W-:-:S06]  /*1930*/  IMAD.WIDE.U32 R84, R92, 0x10, R84 ;  /* 0x000000105c547825 */ /* 0x010fcc00078e0054 */
[----:B------:R-:W5:Y:S01]  /*1940*/  LDG.E.128 R84, desc[UR6][R84.64] ;  /* 0x0000000654547981 */ /* 0x000f62000c1e1d00 */
[----:B0-----:R-:W-:-:S05]  /*1950*/  @P5 IMAD.WIDE.U32 R88, R92, 0x20, R88 ;  /* 0x000000205c585825 */ /* 0x001fca00078e0058 */
[----:B------:R0:W5:Y:S04]  /*1960*/  @P5 LDG.E.128 R52, desc[UR6][R88.64] ;  /* 0x0000000658345981 */ /* 0x000168000c1e1d00 */
[----:B------:R0:W5:Y:S01]  /*1970*/  @P5 LDG.E.128 R56, desc[UR6][R88.64+0x10] ;  /* 0x0000100658385981 */ /* 0x000162000c1e1d00 */
[----:B------:R-:W-:Y:S05]  /*1980*/  @!P5 BRA `(.L_x_16165) ;  /* 0x000000000084d947 */ /* 0x000fea0003800000 */
[--C-:B0----5:R-:W-:Y:S02]  /*1990*/  HADD2.F32 R89, -RZ, R84.reuse.H0_H0 ;  /* 0x20000054ff597230 */ /* 0x121fe40000004100 */
[----:B------:R-:W-:Y:S02]  /*19a0*/  HADD2.F32 R91, -RZ, R84.H1_H1 ;  /* 0x30000054ff5b7230 */ /* 0x000fe40000004100 */
[--C-:B------:R-:W-:Y:S02]  /*19b0*/  HADD2.F32 R93, -RZ, R85.reuse.H0_H0 ;  /* 0x20000055ff5d7230 */ /* 0x100fe40000004100 */
[-C--:B------:R-:W-:Y:S01]  /*19c0*/  FMUL.FTZ R89, R89, R0.reuse ;  /* 0x0000000059597220 */ /* 0x080fe20000410000 */
[----:B-123--:R-:W-:Y:S02]  /*19d0*/  HADD2.F32 R95, -RZ, R85.H1_H1 ;  /* 0x30000055ff5f7230 */ /* 0x00efe40000004100 */
        /* <DEDUP_REMOVED lines=8> */
[--C-:B------:R-:W-:Y:S02]  /*1a60*/  HADD2.F32 R84, -RZ, R48.reuse.H0_H0 ;  /* 0x20000030ff547230 */ /* 0x100fe40000004100 */
[----:B------:R-:W-:Y:S01]  /*1a70*/  FMUL.FTZ R90, R105, R0 ;  /* 0x00000000695a7220 */ /* 0x000fe20000410000 */
[----:B------:R-:W-:-:S02]  /*1a80*/  HADD2.F32 R85, -RZ, R48.H1_H1 ;  /* 0x30000030ff557230 */ /* 0x000fc40000004100 */
[----:B------:R-:W-:Y:S01]  /*1a90*/  FMUL.FTZ R107, R107, R0 ;  /* 0x000000006b6b7220 */ /* 0x000fe20000410000 */
[--C-:B------:R-:W-:Y:S02]  /*1aa0*/  HADD2.F32 R87, -RZ, R49.reuse.H0_H0 ;  /* 0x20000031ff577230 */ /* 0x100fe40000004100 */
[----:B------:R-:W-:Y:S01]  /*1ab0*/  FFMA.FTZ R84, R89, R84, R52 ;  /* 0x0000005459547223 */ /* 0x000fe20000010034 */
[----:B------:R-:W-:Y:S02]  /*1ac0*/  HADD2.F32 R89, -RZ, R50.H1_H1 ;  /* 0x30000032ff597230 */ /* 0x000fe40000004100 */
[----:B------:R-:W-:Y:S01]  /*1ad0*/  FFMA.FTZ R85, R86, R85, R53 ;  /* 0x0000005556557223 */ /* 0x000fe20000010035 */
[----:B------:R-:W-:Y:S01]  /*1ae0*/  FMUL.FTZ R94, R109, R0 ;  /* 0x000000006d5e7220 */ /* 0x000fe20000410000 */
[----:B------:R-:W-:Y:S01]  /*1af0*/  FFMA.FTZ R86, R93, R87, R54 ;  /* 0x000000575d567223 */ /* 0x000fe20000010036 */
[----:B------:R-:W-:Y:S02]  /*1b00*/  HADD2.F32 R87, -RZ, R49.H1_H1 ;  /* 0x30000031ff577230 */ /* 0x000fe40000004100 */
[----:B------:R-:W-:Y:S01]  /*1b10*/  FFMA.FTZ R89, R90, R89, R57 ;  /* 0x000000595a597223 */ /* 0x000fe20000010039 */
[----:B------:R-:W-:-:S02]  /*1b20*/  HADD2.F32 R91, -RZ, R51.H0_H0 ;  /* 0x20000033ff5b7230 */ /* 0x000fc40000004100 */
[----:B------:R-:W-:Y:S02]  /*1b30*/  HADD2.F32 R0, -RZ, R50.H0_H0 ;  /* 0x20000032ff007230 */ /* 0x000fe40000004100 */
[----:B------:R-:W-:Y:S01]  /*1b40*/  FFMA.FTZ R87, R88, R87, R55 ;  /* 0x0000005758577223 */ /* 0x000fe20000010037 */
[----:B------:R-:W-:Y:S02]  /*1b50*/  HADD2.F32 R93, -RZ, R51.H1_H1 ;  /* 0x30000033ff5d7230 */ /* 0x000fe40000004100 */
[----:B------:R-:W-:Y:S01]  /*1b60*/  FFMA.FTZ R90, R107, R91, R58 ;  /* 0x0000005b6b5a7223 */ /* 0x000fe2000001003a */
[----:B------:R-:W-:Y:S02]  /*1b70*/  FFMA.FTZ R88, R103, R0, R56 ;  /* 0x0000000067587223 */ /* 0x000fe40000010038 */
[----:B------:R-:W-:Y:S01]  /*1b80*/  FFMA.FTZ R91, R94, R93, R59 ;  /* 0x0000005d5e5b7223 */ /* 0x000fe2000001003b */
[----:B------:R-:W-:Y:S06]  /*1b90*/  BRA `(.L_x_16166) ;  /* 0x0000000000807947 */ /* 0x000fec0003800000 */
.L_x_16165:
[----:B-----5:R-:W-:Y:S02]  /*1ba0*/  HADD2.F32 R91, -RZ, R84.H1_H1 ;  /* 0x30000054ff5b7230 */ /* 0x020fe40000004100 */
[--C-:B------:R-:W-:Y:S02]  /*1bb0*/  HADD2.F32 R93, -RZ, R85.reuse.H0_H0 ;  /* 0x20000055ff5d7230 */ /* 0x100fe40000004100 */
[----:B------:R-:W-:Y:S02]  /*1bc0*/  HADD2.F32 R85, -RZ, R85.H1_H1 ;  /* 0x30000055ff557230 */ /* 0x000fe40000004100 */
[-C--:B------:R-:W-:Y:S01]  /*1bd0*/  FMUL.FTZ R91, R91, R0.reuse ;  /* 0x000000005b5b7220 */ /* 0x080fe20000410000 */
[--C-:B-123--:R-:W-:Y:S02]  /*1be0*/  HADD2.F32 R95, -RZ, R86.reuse.H0_H0 ;  /* 0x20000056ff5f7230 */ /* 0x10efe40000004100 */
[----:B------:R-:W-:Y:S01]  /*1bf0*/  FMUL.FTZ R93, R93, R0 ;  /* 0x000000005d5d7220 */ /* 0x000fe20000410000 */
[----:B------:R-:W-:-:S02]  /*1c00*/  HADD2.F32 R103, -RZ, R86.H1_H1 ;  /* 0x30000056ff677230 */ /* 0x000fc40000004100 */
[----:B------:R-:W-:Y:S02]  /*1c10*/  HADD2.F32 R86, -RZ, R48.H1_H1 ;  /* 0x30000030ff567230 */ /* 0x000fe40000004100 */
[-C--:B------:R-:W-:Y:S01]  /*1c20*/  FMUL.FTZ R95, R95, R0.reuse ;  /* 0x000000005f5f7220 */ /* 0x080fe20000410000 */
[----:B0-----:R-:W-:Y:S02]  /*1c30*/  HADD2.F32 R89, -RZ, R84.H0_H0 ;  /* 0x20000054ff597230 */ /* 0x001fe40000004100 */
[-C--:B------:R-:W-:Y:S01]  /*1c40*/  FMUL.FTZ R103, R103, R0.reuse ;  /* 0x0000000067677220 */ /* 0x080fe20000410000 */
[--C-:B------:R-:W-:Y:S02]  /*1c50*/  HADD2.F32 R105, -RZ, R87.reuse.H0_H0 ;  /* 0x20000057ff697230 */ /* 0x100fe40000004100 */
[----:B------:R-:W-:Y:S02]  /*1c60*/  HADD2.F32 R107, -RZ, R87.H1_H1 ;  /* 0x30000057ff6b7230 */ /* 0x000fe40000004100 */
[----:B------:R-:W-:Y:S01]  /*1c70*/  FMUL.FTZ R87, R85, R0 ;  /* 0x0000000055577220 */ /* 0x000fe20000410000 */
[----:B------:R-:W-:-:S02]  /*1c80*/  HADD2.F32 R88, -RZ, R49.H0_H0 ;  /* 0x20000031ff587230 */ /* 0x000fc40000004100 */
[----:B------:R-:W-:Y:S01]  /*1c90*/  FMUL.FTZ R85, R91, R86 ;  /* 0x000000565b557220 */ /* 0x000fe20000410000 */
[----:B------:R-:W-:Y:S02]  /*1ca0*/  HADD2.F32 R84, -RZ, R48.H0_H0 ;  /* 0x20000030ff547230 */ /* 0x000fe40000004100 */
[-C--:B------:R-:W-:Y:S01]  /*1cb0*/  FMUL.FTZ R89, R89, R0.reuse ;  /* 0x0000000059597220 */ /* 0x080fe20000410000 */
[-C--:B------:R-:W-:Y:S01]  /*1cc0*/  FMUL.FTZ R105, R105, R0.reuse ;  /* 0x0000000069697220 */ /* 0x080fe20000410000 */
[----:B------:R-:W-:Y:S01]  /*1cd0*/  FMUL.FTZ R107, R107, R0 ;  /* 0x000000006b6b7220 */ /* 0x000fe20000410000 */
[----:B------:R-:W-:Y:S01]  /*1ce0*/  FMUL.FTZ R86, R93, R88 ;  /* 0x000000585d567220 */ /* 0x000fe20000410000 */
[----:B------:R-:W-:Y:S02]  /*1cf0*/  HADD2.F32 R90, -RZ, R50.H1_H1 ;  /* 0x30000032ff5a7230 */ /* 0x000fe40000004100 */
[----:B------:R-:W-:Y:S01]  /*1d00*/  FMUL.FTZ R84, R89, R84 ;  /* 0x0000005459547220 */ /* 0x000fe20000410000 */
[----:B------:R-:W-:-:S02]  /*1d10*/  HADD2.F32 R0, -RZ, R49.H1_H1 ;  /* 0x30000031ff007230 */ /* 0x000fc40000004100 */
[----:B------:R-:W-:Y:S02]  /*1d20*/  HADD2.F32 R88, -RZ, R50.H0_H0 ;  /* 0x20000032ff587230 */ /* 0x000fe40000004100 */
[----:B------:R-:W-:Y:S01]  /*1d30*/  FMUL.FTZ R89, R103, R90 ;  /* 0x0000005a67597220 */ /* 0x000fe20000410000 */
[--C-:B------:R-:W-:Y:S02]  /*1d40*/  HADD2.F32 R94, -RZ, R51.reuse.H0_H0 ;  /* 0x20000033ff5e7230 */ /* 0x100fe40000004100 */
[----:B------:R-:W-:Y:S01]  /*1d50*/  FMUL.FTZ R87, R87, R0 ;  /* 0x0000000057577220 */ /* 0x000fe20000410000 */
[----:B------:R-:W-:Y:S02]  /*1d60*/  HADD2.F32 R104, -RZ, R51.H1_H1 ;  /* 0x30000033ff687230 */ /* 0x000fe40000004100 */
[----:B------:R-:W-:Y:S01]  /*1d70*/  FMUL.FTZ R88, R95, R88 ;  /* 0x000000585f587220 */ /* 0x000fe20000410000 */
[----:B------:R-:W-:Y:S02]  /*1d80*/  FMUL.FTZ R90, R105, R94 ;  /* 0x0000005e695a7220 */ /* 0x000fe40000410000 */
[----:B------:R-:W-:-:S07]  /*1d90*/  FMUL.FTZ R91, R107, R104 ;  /* 0x000000686b5b7220 */ /* 0x000fce0000410000 */
.L_x_16166:
[----:B------:R-:W0:Y:S02]  /*1da0*/  LDC.64 R94, c[0x0][0x3a8] ;  /* 0x0000ea00ff5e7b82 */ /* 0x000e240000000a00 */
[----:B0-----:R-:W-:-:S05]  /*1db0*/  IMAD.WIDE.U32 R92, R92, 0x20, R94 ;  /* 0x000000205c5c7825 */ /* 0x001fca00078e005e */
[----:B------:R4:W-:Y:S04]  /*1dc0*/  STG.E.128 desc[UR6][R92.64], R84 ;  /* 0x000000545c007986 */ /* 0x0009e8000c101d06 */
[----:B------:R4:W-:Y:S02]  /*1dd0*/  STG.E.128 desc[UR6][R92.64+0x10], R88 ;  /* 0x000010585c007986 */ /* 0x0009e4000c101d06 */
.L_x_16164:
[----:B------:R-:W-:Y:S05]  /*1de0*/  BSYNC.RECONVERGENT B0 ;  /* 0x0000000000007941 */ /* 0x000fea0003800200 */
.L_x_16163:
[----:B------:R-:W-:Y:S01]  /*1df0*/  FADD.FTZ R0, RZ, R60 ;  /* 0x0000003cff007221 */ /* 0x000fe20000010000 */
[C---:B------:R-:W-:Y:S01]  /*1e00*/  ISETP.GT.U32.AND P6, PT, R96.reuse, 0xff, PT ;  /* 0x000000ff6000780c */ /* 0x040fe20003fc4070 */
[----:B------:R-:W0:Y:S01]  /*1e10*/  S2UR UR5, SR_CgaCtaId ;  /* 0x00000000000579c3 */ /* 0x000e220000008800 */
[C---:B------:R-:W-:Y:S01]  /*1e20*/  ISETP.GT.U32.AND P5, PT, R96.reuse, 0x17f, PT ;  /* 0x0000017f6000780c */ /* 0x040fe20003fa4070 */
[----:B----4-:R-:W-:Y:S01]  /*1e30*/  FADD.FTZ R93, R61, R0 ;  /* 0x000000003d5d7221 */ /* 0x010fe20000010000 */
[----:B------:R-:W-:Y:S01]  /*1e40*/  P2R R92, PR, RZ, 0x1 ;  /* 0x00000001ff5c7803 */ /* 0x000fe20000000000 */
        /* <DEDUP_REMOVED lines=13> */
[----:B-123--:R-:W-:-:S04]  /*1f20*/  FADD.FTZ R95, R69, R0 ;  /* 0x00000000455f7221 */ /* 0x00efc80000010000 */
        /* <DEDUP_REMOVED lines=115> */
[----:B------:R-:W-:-:S04]  /*2660*/  HFMA2 R103, -RZ, RZ, 0, 0 ;  /* 0x00000000ff677431 */ /* 0x000fc800000001ff */
[----:B------:R-:W-:Y:S01]  /*2670*/  @!P5 STS.64 [R0+UR4], R92 ;  /* 0x0000005c0000d988 */ /* 0x000fe20008000a04 */
[----:B------:R-:W-:Y:S01]  /*2680*/  BAR.SYNC.DEFER_BLOCKING 0x0 ;  /* 0x0000000000007b1d */ /* 0x000fe20000010000 */
[----:B------:R-:W-:-:S13]  /*2690*/  ISETP.GT.U32.AND P5, PT, R98, 0x3, PT ;  /* 0x000000036200780c */ /* 0x000fda0003fa4070 */
[----:B------:R-:W-:Y:S02]  /*26a0*/  @!P5 LEA R104, R98, UR4, 0x3 ;  /* 0x000000046268dc11 */ /* 0x000fe4000f8e18ff */
[----:B------:R-:W-:-:S05]  /*26b0*/  @!P5 MOV R103, R2 ;  /* 0x000000020067d202 */ /* 0x000fca0000000f00 */
[----:B------:R-:W0:Y:S04]  /*26c0*/  SHFL.DOWN PT, R106, R103, 0x2, 0x1f ;  /* 0x08401f00676a7f89 */ /* 0x000e2800000e0000 */
[----:B------:R1:W2:Y:S01]  /*26d0*/  @!P5 LDS.64 R94, [R104] ;  /* 0x00000000685ed984 */ /* 0x0002a20000000a00 */
[----:B------:R-:W-:Y:S02]  /*26e0*/  ISETP.NE.AND P5, PT, R100, RZ, PT ;  /* 0x000000ff6400720c */ /* 0x000fe40003fa5270 */
[-C--:B-1----:R-:W-:Y:S02]  /*26f0*/  I2FP.F32.S32 R104, R103.reuse ;  /* 0x0000006700687245 */ /* 0x082fe40000201400 */
[----:B0-----:R-:W-:Y:S02]  /*2700*/  IADD3 R93, PT, PT, R106, R103, RZ ;  /* 0x000000676a5d7210 */ /* 0x001fe40007ffe0ff */
[----:B------:R-:W-:-:S02]  /*2710*/  I2FP.F32.S32 R106, R106 ;  /* 0x0000006a006a7245 */ /* 0x000fc40000201400 */
[----:B------:R-:W-:Y:S01]  /*2720*/  I2FP.F32.S32 R0, R93 ;  /* 0x0000005d00007245 */ /* 0x000fe20000201400 */
[----:B------:R-:W-:Y:S03]  /*2730*/  SHFL.DOWN PT, R110, R93, 0x1, 0x1f ;  /* 0x08201f005d6e7f89 */ /* 0x000fe600000e0000 */
[----:B------:R-:W0:Y:S01]  /*2740*/  MUFU.RCP R107, R0 ;  /* 0x00000000006b7308 */ /* 0x000e220000001000 */
[----:B--2---:R-:W1:Y:S04]  /*2750*/  SHFL.DOWN PT, R105, R94, 0x2, 0x1f ;  /* 0x08401f005e697f89 */ /* 0x004e6800000e0000 */
        /* <DEDUP_REMOVED lines=12> */
[----:B------:R-:W-:-:S02]  /*2820*/  FMUL.FTZ R105, R105, R106 ;  /* 0x0000006a69697220 */ /* 0x000fc40000410000 */
[----:B------:R-:W1:Y:S02]  /*2830*/  LDC R106, c[0x0][0x448] ;  /* 0x00011200ff6a7b82 */ /* 0x000e640000000800 */
[----:B------:R-:W-:Y:S01]  /*2840*/  FFMA.FTZ R92, R107, R105, R92 ;  /* 0x000000696b5c7223 */ /* 0x000fe2000001005c */
[----:B------:R-:W2:Y:S04]  /*2850*/  MUFU.RCP R95, R95 ;  /* 0x0000005f005f7308 */ /* 0x000ea80000001000 */
        /* <DEDUP_REMOVED lines=9> */
[----:B------:R-:W0:Y:S01]  /*28f0*/  @!P5 LDC.64 R92, c[0x0][0x3c8] ;  /* 0x0000f200ff5cdb82 */ /* 0x000e220000000a00 */
[----:B------:R-:W2:Y:S02]  /*2900*/  SHFL.IDX PT, R107, R103, RZ, 0x1f ;  /* 0x00001fff676b7589 */ /* 0x000ea400000e0000 */
[----:B------:R-:W-:-:S05]  /*2910*/  FFMA.FTZ R0, R95, R105, R0 ;  /* 0x000000695f007223 */ /* 0x000fca0000010000 */
[----:B------:R3:W1:Y:S01]  /*2920*/  SHFL.IDX PT, R109, R0, RZ, 0x1f ;  /* 0x00001fff006d7589 */ /* 0x00066200000e0000 */
[----:B------:R-:W4:Y:S01]  /*2930*/  @!P5 LDC.64 R94, c[0x0][0x3c0] ;  /* 0x0000f000ff5edb82 */ /* 0x000f220000000a00 */
[----:B0-----:R-:W-:-:S04]  /*2940*/  @!P5 IMAD.WIDE R92, R97, 0x4, R92 ;  /* 0x00000004615cd825 */ /* 0x001fc800078e025c */
[C---:B--2---:R-:W-:Y:S01]  /*2950*/  FMUL.FTZ R104, R107.reuse, R107 ;  /* 0x0000006b6b687220 */ /* 0x044fe20000410000 */
[----:B---3--:R-:W-:-:S04]  /*2960*/  FSEL R0, R107, RZ, !P6 ;  /* 0x000000ff6b007208 */ /* 0x008fc80007000000 */
[----:B------:R-:W-:Y:S01]  /*2970*/  FSEL R105, R104, RZ, P6 ;  /* 0x000000ff68697208 */ /* 0x000fe20003000000 */
[----:B-1----:R-:W-:Y:S01]  /*2980*/  FFMA.FTZ R104, R109, UR10, R106 ;  /* 0x0000000a6d687c23 */ /* 0x002fe2000801006a */
[----:B----4-:R-:W-:-:S04]  /*2990*/  @!P5 IMAD.WIDE R94, R97, 0x4, R94 ;  /* 0x00000004615ed825 */ /* 0x010fc800078e025e */
[----:B------:R-:W-:Y:S01]  /*29a0*/  FADD.FTZ R104, R104, R105 ;  /* 0x0000006968687221 */ /* 0x000fe20000010000 */
[----:B------:R0:W-:Y:S03]  /*29b0*/  @!P5 STG.E desc[UR6][R94.64], R107 ;  /* 0x0000006b5e00d986 */ /* 0x0001e6000c101906 */
        /* <DEDUP_REMOVED lines=51> */
.L_x_16168:
[----:B------:R-:W-:Y:S05]  /*2cf0*/  BSYNC.RECONVERGENT B0 ;  /* 0x0000000000007941 */ /* 0x000fea0003800200 */
.L_x_16167:
[----:B------:R-:W-:Y:S04]  /*2d00*/  BSSY.RECONVERGENT B0, `(.L_x_16169) ;  /* 0x0000032000007945 */ /* 0x000fe80003800200 */
        /* <DEDUP_REMOVED lines=49> */
.L_x_16170:
[----:B------:R-:W-:Y:S05]  /*3020*/  BSYNC.RECONVERGENT B0 ;  /* 0x0000000000007941 */ /* 0x000fea0003800200 */
.L_x_16169:
        /* <DEDUP_REMOVED lines=50> */
.L_x_16172:
[----:B------:R-:W-:Y:S05]  /*3350*/  BSYNC.RECONVERGENT B0 ;  /* 0x0000000000007941 */ /* 0x000fea0003800200 */
.L_x_16171:
[----:B------:R-:W-:Y:S04]  /*3360*/  BSSY.RECONVERGENT B0, `(.L_x_16173) ;  /* 0x0000031000007945 */ /* 0x000fe80003800200 */
[----:B------:R-:W-:Y:S05]  /*3370*/  @!P3 BRA `(.L_x_16174) ;  /* 0x0000000000bcb947 */ /* 0x000fea0003800000 */
[--C-:B0123--:R-:W-:Y:S01]  /*3380*/  FADD.FTZ R92, R84, -R0.reuse ;  /* 0x80000000545c7221 */ /* 0x10ffe20000010000 */
[----:B-----5:R-:W-:Y:S02]  /*3390*/  HADD2.F32 R93, -RZ, R40.H0_H0 ;  /* 0x20000028ff5d7230 */ /* 0x020fe40000004100 */
[--C-:B------:R-:W-:Y:S01]  /*33a0*/  FADD.FTZ R114, R90, -R0.reuse ;  /* 0x800000005a727221 */ /* 0x100fe20000010000 */
[----:B------:R-:W-:Y:S02]  /*33b0*/  HADD2.F32 R95, -RZ, R44.H0_H0 ;  /* 0x2000002cff5f7230 */ /* 0x000fe40000004100 */
[----:B------:R-:W-:Y:S01]  /*33c0*/  FMUL.FTZ R92, R103, R92 ;  /* 0x0000005c675c7220 */ /* 0x000fe20000410000 */
[--C-:B------:R-:W-:Y:S01]  /*33d0*/  FADD.FTZ R106, R86, -R0.reuse ;  /* 0x80000000566a7221 */ /* 0x100fe20000010000 */
[--C-:B------:R-:W-:Y:S01]  /*33e0*/  FADD.FTZ R110, R88, -R0.reuse ;  /* 0x80000000586e7221 */ /* 0x100fe20000010000 */
[----:B------:R-:W-:Y:S01]  /*33f0*/  FADD.FTZ R94, R85, -R0 ;  /* 0x80000000555e7221 */ /* 0x000fe20000010000 */
[----:B------:R-:W-:Y:S01]  /*3400*/  FFMA.FTZ R104, R92, R93, R95 ;  /* 0x0000005d5c687223 */ /* 0x000fe2000001005f */
[----:B------:R-:W-:Y:S01]  /*3410*/  HADD2.F32 R113, -RZ, R43.H0_H0 ;  /* 0x2000002bff717230 */ /* 0x000fe20000004100 */
[----:B------:R-:W0:Y:S01]  /*3420*/  LDC.64 R92, c[0x0][0x428] ;  /* 0x00010a00ff5c7b82 */ /* 0x000e220000000a00 */
[----:B------:R-:W-:-:S02]  /*3430*/  HADD2.F32 R115, -RZ, R47.H0_H0 ;  /* 0x2000002fff737230 */ /* 0x000fc40000004100 */
[--C-:B------:R-:W-:Y:S01]  /*3440*/  FADD.FTZ R108, R87, -R0.reuse ;  /* 0x80000000576c7221 */ /* 0x100fe20000010000 */
[--C-:B------:R-:W-:Y:S01]  /*3450*/  FADD.FTZ R112, R89, -R0.reuse ;  /* 0x8000000059707221 */ /* 0x100fe20000010000 */
[----:B------:R-:W-:Y:S01]  /*3460*/  FADD.FTZ R116, R91, -R0 ;  /* 0x800000005b747221 */ /* 0x000fe20000010000 */
        /* <DEDUP_REMOVED lines=13> */
[----:B------:R-:W-:Y:S02]  /*3540*/  HADD2.F32 R113, -RZ, R43.H1_H1 ;  /* 0x3000002bff717230 */ /* 0x000fe40000004100 */
[----:B------:R-:W-:Y:S01]  /*3550*/  FFMA.FTZ R110, R110, R109, R111 ;  /* 0x0000006d6e6e7223 */ /* 0x000fe2000001006f */
[----:B------:R-:W-:Y:S02]  /*3560*/  HADD2.F32 R115, -RZ, R47.H1_H1 ;  /* 0x3000002fff737230 */ /* 0x000fe40000004100 */
        /* <DEDUP_REMOVED lines=8> */
[----:B------:R-:W-:-:S03]  /*35f0*/  HADD2.F32 R107, -RZ, R44.H1_H1 ;  /* 0x3000002cff6b7230 */ /* 0x000fc60000004100 */
[----:B------:R-:W-:Y:S01]  /*3600*/  FFMA.FTZ R108, R94, R109, R111 ;  /* 0x0000006d5e6c7223 */ /* 0x000fe2000001006f */
[----:B------:R-:W-:Y:S01]  /*3610*/  F2FP.F16.F32.PACK_AB R94, R113, R110 ;  /* 0x0000006e715e723e */ /* 0x000fe200000000ff */
[----:B------:R-:W-:Y:S01]  /*3620*/  FFMA.FTZ R105, R0, R105, R107 ;  /* 0x0000006900697223 */ /* 0x000fe2000001006b */
[----:B0-----:R-:W-:Y:S02]  /*3630*/  IMAD.WIDE.U32 R106, R101, 0x10, R92 ;  /* 0x00000010656a7825 */ /* 0x001fe400078e005c */
[----:B------:R-:W-:Y:S02]  /*3640*/  F2FP.F16.F32.PACK_AB R93, R108, R103 ;  /* 0x000000676c5d723e */ /* 0x000fe400000000ff */
[----:B------:R-:W-:-:S05]  /*3650*/  F2FP.F16.F32.PACK_AB R92, R105, R104 ;  /* 0x00000068695c723e */ /* 0x000fca00000000ff */
[----:B------:R4:W-:Y:S02]  /*3660*/  STG.E.128 desc[UR6][R106.64], R92 ;  /* 0x0000005c6a007986 */ /* 0x0009e4000c101d06 */
.L_x_16174:
[----:B------:R-:W-:Y:S05]  /*3670*/  BSYNC.RECONVERGENT B0 ;  /* 0x0000000000007941 */ /* 0x000fea0003800200 */
.L_x_16173:
[----:B01234-:R-:W0:Y:S01]  /*3680*/  LDC.64 R92, c[0x0][0x380] ;  /* 0x0000e000ff5c7b82 */ /* 0x01fe220000000a00 */
[----:B------:R-:W-:Y:S01]  /*3690*/  UPLOP3.LUT UP1, UPT, UPT, UPT, UP1, 0x40, 0x4 ;  /* 0x000000000004789c */ /* 0x000fe20003f2e810 */
[----:B0-----:R-:W-:-:S04]  /*36a0*/  IADD3 R97, PT, PT, R97, R92, RZ ;  /* 0x0000005c61617210 */ /* 0x001fc80007ffe0ff */
[----:B------:R-:W-:-:S13]  /*36b0*/  ISETP.GE.AND P1, PT, R97, R93, PT ;  /* 0x0000005d6100720c */ /* 0x000fda0003f26270 */
[----:B------:R-:W-:Y:S05]  /*36c0*/  @!P1 BRA `(.L_x_16175) ;  /* 0xffffffd000649947 */ /* 0x000fea000383ffff */
[----:B------:R-:W-:Y:S05]  /*36d0*/  EXIT ;  /* 0x000000000000794d */ /* 0x000fea0003800000 */
.L_x_16176:
        /* <DEDUP_REMOVED lines=10> */
.L_x_27298:


//--------------------- .text._ZN10layer_norm13ln_fwd_kernelINS_13Kernel_traitsI6__halfS2_fS2_fjLj4096ELj1ELj1ELj4ELj16ENS_18Kernel_traits_baseILj4096ES2_S2_fS2_fjLj128EEEEELb0ELb1ELb0ELb1EEEvNS_9FwdParamsE --------------------------
	.section	.text._ZN10layer_norm13ln_fwd_kernelINS_13Kernel_traitsI6__halfS2_fS2_fjLj4096ELj1ELj1ELj4ELj16ENS_18Kernel_traits_baseILj4096ES2_S2_fS2_fjLj128EEEEELb0ELb1ELb0ELb1EEEvNS_9FwdParamsE,"ax",@progbits
	.align	128
        .global         _ZN10layer_norm13ln_fwd_kernelINS_13Kernel_traitsI6__halfS2_fS2_fjLj4096ELj1ELj1ELj4ELj16ENS_18Kernel_traits_baseILj4096ES2_S2_fS2_fjLj128EEEEELb0ELb1ELb0ELb1EEEvNS_9FwdParamsE
        .type           _ZN10layer_norm13ln_fwd_kernelINS_13Kernel_traitsI6__halfS2_fS2_fjLj4096ELj1ELj1ELj4ELj16ENS_18Kernel_traits_baseILj4096ES2_S2_fS2_fjLj128EEEEELb0ELb1ELb0ELb1EEEvNS_9FwdParamsE,@function
        .size           _ZN10layer_norm13ln_fwd_kernelINS_13Kernel_traitsI6__halfS2_fS2_fjLj4096ELj1ELj1ELj4ELj16ENS_18Kernel_traits_baseILj4096ES2_S2_fS2_fjLj128EEEEELb0ELb1ELb0ELb1EEEvNS_9FwdParamsE,(.L_x_27299 - _ZN10layer_norm13ln_fwd_kernelINS_13Kernel_traitsI6__halfS2_fS2_fjLj4096ELj1ELj1ELj4ELj16ENS_18Kernel_traits_baseILj4096ES2_S2_fS2_fjLj128EEEEELb0ELb1ELb0ELb1EEEvNS_9FwdParamsE)
        .other          _ZN10layer_norm13ln_fwd_kernelINS_13Kernel_traitsI6__halfS2_fS2_fjLj4096ELj1ELj1ELj4ELj16ENS_18Kernel_traits_baseILj4096ES2_S2_fS2_fjLj128EEEEELb0ELb1ELb0ELb1EEEvNS_9FwdParamsE,@"STO_CUDA_ENTRY STV_DEFAULT"
_ZN10layer_norm13ln_fwd_kernelINS_13Kernel_traitsI6__halfS2_fS2_fjLj4096ELj1ELj1ELj4ELj16ENS_18Kernel_traits_baseILj4096ES2_S2_fS2_fjLj128EEEEELb0ELb1ELb0ELb1EEEvNS_9FwdParamsE:
.text._ZN10layer_norm13ln_fwd_kernelINS_13Kernel_traitsI6__halfS2_fS2_fjLj4096ELj1ELj1ELj4ELj16ENS_18Kernel_traits_baseILj4096ES2_S2_fS2_fjLj128EEEEELb0ELb1ELb0ELb1EEEvNS_9FwdParamsE:
        /* <DEDUP_REMOVED lines=12> */
[----:B------:R-:W4:Y:S01]  /*00c0*/  LDG.E.128 R48, desc[UR6][R2.64+0x1000] ;  /* 0x0010000602307981 */ /* 0x000f22000c1e1d00 */
[----:B--2---:R-:W-:-:S03]  /*00d0*/  ISETP.NE.U32.AND P1, PT, RZ, UR4, PT ;  /* 0x00000004ff007c0c */ /* 0x004fc6000bf25070 */
[----:B------:R-:W2:Y:S01]  /*00e0*/  LDG.E.128 R44, desc[UR6][R6.64+0x1000] ;  /* 0x00100006062c7981 */ /* 0x000ea2000c1e1d00 */
[----:B------:R-:W-:Y:S01]  /*00f0*/  ISETP.NE.AND.EX P1, PT, RZ, UR5, PT, P1 ;  /* 0x00000005ff007c0c */ /* 0x000fe2000bf25310 */
[----:B------:R-:W0:Y:S01]  /*0100*/  S2UR UR4, SR_CTAID.X ;  /* 0x00000000000479c3 */ /* 0x000e220000002500 */
[----:B------:R-:W1:Y:S01]  /*0110*/  LDCU UR5, c[0x0][0x384] ;  /* 0x00007080ff0577ac */ /* 0x000e620008000800 */
[----:B------:R-:W5:Y:S04]  /*0120*/  LDG.E.128 R40, desc[UR6][R2.64+0x1800] ;  /* 0x0018000602287981 */ /* 0x000f68000c1e1d00 */
[----:B------:R-:W5:Y:S06]  /*0130*/  LDG.E.128 R36, desc[UR6][R6.64+0x1800] ;  /* 0x0018000606247981 */ /* 0x000f6c000c1e1d00 */
[----:B------:R-:W1:Y:S02]  /*0140*/  @P1 LDC.64 R4, c[0x0][0x438] ;  /* 0x00010e00ff041b82 */ /* 0x000e640000000a00 */
[----:B-1----:R-:W-:-:S05]  /*0150*/  @P1 IMAD.WIDE.U32 R4, R78, 0x10, R4 ;  /* 0x000000104e041825 */ /* 0x002fca00078e0004 */
[----:B------:R-:W5:Y:S04]  /*0160*/  @P1 LDG.E.128 R32, desc[UR6][R4.64] ;  /* 0x0000000604201981 */ /* 0x000f68000c1e1d00 */
[----:B------:R-:W5:Y:S04]  /*0170*/  @P1 LDG.E.128 R28, desc[UR6][R4.64+0x800] ;  /* 0x00080006041c1981 */ /* 0x000f68000c1e1d00 */
[----:B------:R-:W5:Y:S04]  /*0180*/  @P1 LDG.E.128 R24, desc[UR6][R4.64+0x1000] ;  /* 0x0010000604181981 */ /* 0x000f68000c1e1d00 */
[----:B------:R0:W5:Y:S02]  /*0190*/  @P1 LDG.E.128 R20, desc[UR6][R4.64+0x1800] ;  /* 0x0018000604141981 */ /* 0x000164000c1e1d00 */
[----:B0-----:R-:W-:-:S04]  /*01a0*/  MOV R5, UR4 ;  /* 0x0000000400057c02 */ /* 0x001fc80008000f00 */
[----:B------:R-:W-:Y:S02]  /*01b0*/  ISETP.GE.AND P0, PT, R5, UR5, PT ;  /* 0x0000000505007c0c */ /* 0x000fe4000bf06270 */
[----:B---3--:R-:W-:Y:S02]  /*01c0*/  @P1 MOV R77, R8 ;  /* 0x00000008004d1202 */ /* 0x008fe40000000f00 */
[----:B------:R-:W-:Y:S02]  /*01d0*/  @P1 MOV R76, R9 ;  /* 0x00000009004c1202 */ /* 0x000fe40000000f00 */
[----:B------:R-:W-:Y:S02]  /*01e0*/  @P1 MOV R19, R10 ;  /* 0x0000000a00131202 */ /* 0x000fe40000000f00 */
[----:B------:R-:W-:Y:S02]  /*01f0*/  @P1 MOV R18, R11 ;  /* 0x0000000b00121202 */ /* 0x000fe40000000f00 */
[----:B------:R-:W-:-:S02]  /*0200*/  @!P1 MOV R77, R8 ;  /* 0x00000008004d9202 */ /* 0x000fc40000000f00 */
[----:B------:R-:W-:Y:S02]  /*0210*/  @!P1 MOV R76, R9 ;  /* 0x00000009004c9202 */ /* 0x000fe40000000f00 */
[----:B------:R-:W-:Y:S02]  /*0220*/  @!P1 MOV R19, R10 ;  /* 0x0000000a00139202 */ /* 0x000fe40000000f00 */
[----:B------:R-:W-:Y:S02]  /*0230*/  @!P1 MOV R18, R11 ;  /* 0x0000000b00129202 */ /* 0x000fe40000000f00 */
        /* <DEDUP_REMOVED lines=32> */
[----:B--2---:R-:W-:-:S02]  /*0440*/  @P1 MOV R81, R44 ;  /* 0x0000002c00511202 */ /* 0x004fc40000000f00 */
[----:B------:R-:W-:Y:S01]  /*0450*/  @P1 MOV R80, R45 ;  /* 0x0000002d00501202 */ /* 0x000fe20000000f00 */
[----:B------:R-:W-:Y:S06]  /*0460*/  @P0 EXIT ;  /* 0x000000000000094d */ /* 0x000fec0003800000 */
[----:B------:R-:W0:Y:S01]  /*0470*/  LDC.64 R48, c[0x0][0x3e0] ;  /* 0x0000f800ff307b82 */ /* 0x000e220000000a00 */
[----:B------:R-:W1:Y:S01]  /*0480*/  LDCU.U8 UR4, c[0x0][0x410] ;  /* 0x00008200ff0477ac */ /* 0x000e620008000000 */
[----:B------:R-:W-:Y:S02]  /*0490*/  LOP3.LUT R93, R78, 0x60, RZ, 0xc0, !PT ;  /* 0x000000604e5d7812 */ /* 0x000fe400078ec0ff */
        /* <DEDUP_REMOVED lines=17> */
[----:B------:R-:W-:Y:S01]  /*05b0*/  @P1 MOV R92, R38 ;  /* 0x00000026005c1202 */ /* 0x000fe20000000f00 */
[----:B------:R-:W2:Y:S01]  /*05c0*/  LDCU UR10, c[0x0][0x388] ;  /* 0x00007100ff0a77ac */ /* 0x000ea20008000800 */
[----:B------:R-:W-:-:S02]  /*05d0*/  @P1 MOV R89, R39 ;  /* 0x0000002700591202 */ /* 0x000fc40000000f00 */
        /* <DEDUP_REMOVED lines=15> */
[----:B------:R-:W-:Y:S02]  /*06d0*/  ISETP.NE.AND.EX P0, PT, R49, RZ, PT, P0 ;  /* 0x000000ff3100720c */ /* 0x000fe40003f05300 */
[----:B------:R-:W-:Y:S02]  /*06e0*/  LOP3.LUT R94, R78, 0x1f, RZ, 0xc0, !PT ;  /* 0x0000001f4e5e7812 */ /* 0x000fe400078ec0ff */
[----:B-1----:R-:W-:Y:S02]  /*06f0*/  ISETP.NE.AND P2, PT, RZ, UR4, PT ;  /* 0x00000004ff007c0c */ /* 0x002fe4000bf45270 */
[----:B0-23--:R-:W-:-:S11]  /*0700*/  LOP3.LUT R93, R93, 0x1f, R78, 0xf8, !PT ;  /* 0x0000001f5d5d7812 */ /* 0x00dfd600078ef84e */
.L_x_16187:
        /* <DEDUP_REMOVED lines=16> */
[----:B0-----:R-:W-:-:S05]  /*0810*/  IMAD.WIDE.U32 R48, R95, 0x20, R48 ;  /* 0x000000205f307825 */ /* 0x001fca00078e0030 */
        /* <DEDUP_REMOVED lines=8> */
[-C--:B0-----:R-:W-:Y:S01]  /*08a0*/  FMUL.FTZ R48, R57, R90.reuse ;  /* 0x0000005a39307220 */ /* 0x081fe20000410000 */
        /* <DEDUP_REMOVED lines=26> */
.L_x_16177:
        /* <DEDUP_REMOVED lines=32> */
.L_x_16178:
        /* <DEDUP_REMOVED lines=12> */
[--C-:B0----5:R-:W-:Y:S02]  /*0d10*/  HADD2.F32 R59, -RZ, R52.reuse.H1_H1 ;  /* 0x30000034ff3b7230 */ /* 0x121fe40000004100 */
[----:B------:R-:W-:Y:S02]  /*0d20*/  HADD2.F32 R57, -RZ, R52.H0_H0 ;  /* 0x20000034ff397230 */ /* 0x000fe40000004100 */
[--C-:B------:R-:W-:Y:S02]  /*0d30*/  HADD2.F32 R61, -RZ, R53.reuse.H0_H0 ;  /* 0x20000035ff3d7230 */ /* 0x100fe40000004100 */
[----:B------:R-:W-:Y:S02]  /*0d40*/  HADD2.F32 R63, -RZ, R53.H1_H1 ;  /* 0x30000035ff3f7230 */ /* 0x000fe40000004100 */
        /* <DEDUP_REMOVED lines=29> */
.L_x_16179:
[--C-:B-----5:R-:W-:Y:S02]  /*0f20*/  HADD2.F32 R61, -RZ, R53.reuse.H0_H0 ;  /* 0x20000035ff3d7230 */ /* 0x120fe40000004100 */
[----:B0-----:R-:W-:Y:S02]  /*0f30*/  HADD2.F32 R59, -RZ, R52.H1_H1 ;  /* 0x30000034ff3b7230 */ /* 0x001fe40000004100 */
        /* <DEDUP_REMOVED lines=30> */
.L_x_16180:
        /* <DEDUP_REMOVED lines=11> */
[--C-:B-1---5:R-:W-:Y:S02]  /*11d0*/  HADD2.F32 R67, -RZ, R60.reuse.H1_H1 ;  /* 0x3000003cff437230 */ /* 0x122fe40000004100 */
        /* <DEDUP_REMOVED lines=32> */
.L_x_16181:
[--C-:B-----5:R-:W-:Y:S02]  /*13e0*/  HADD2.F32 R71, -RZ, R61.reuse.H0_H0 ;  /* 0x2000003dff477230 */ /* 0x120fe40000004100 */
[----:B-1----:R-:W-:Y:S02]  /*13f0*/  HADD2.F32 R67, -RZ, R60.H1_H1 ;  /* 0x3000003cff437230 */ /* 0x002fe40000004100 */
        /* <DEDUP_REMOVED lines=30> */
.L_x_16182:
        /* <DEDUP_REMOVED lines=11> */
[--C-:B-1---5:R-:W-:Y:S02]  /*1690*/  HADD2.F32 R75, -RZ, R68.reuse.H1_H1 ;  /* 0x30000044ff4b7230 */ /* 0x122fe40000004100 */
[--C-:B------:R-:W-:Y:S02]  /*16a0*/  HADD2.F32 R91, -RZ, R69.reuse.H0_H0 ;  /* 0x20000045ff5b7230 */ /* 0x100fe40000004100 */
[----:B------:R-:W-:Y:S02]  /*16b0*/  HADD2.F32 R73, -RZ, R68.H0_H0 ;  /* 0x20000044ff497230 */ /* 0x000fe40000004100 */
        /* <DEDUP_REMOVED lines=15> */
[----:B------:R-:W-:Y:S01]  /*17b0*/  FFMA.FTZ R69, R70, R69, R37 ;  /* 0x0000004546457223 */ /* 0x000fe20000010025 */
[----:B------:R-:W-:Y:S01]  /*17c0*/  FMUL.FTZ R98, R113, R90 ;  /* 0x0000005a71627220 */ /* 0x000fe20000410000 */
[----:B------:R-:W-:Y:S01]  /*17d0*/  FFMA.FTZ R70, R91, R71, R38 ;  /* 0x000000475b467223 */ /* 0x000fe20000010026 */
[----:B------:R-:W-:Y:S02]  /*17e0*/  HADD2.F32 R71, -RZ, R88.H1_H1 ;  /* 0x30000058ff477230 */ /* 0x000fe40000004100 */
[----:B------:R-:W-:Y:S01]  /*17f0*/  FFMA.FTZ R68, R73, R68, R36 ;  /* 0x0000004449447223 */ /* 0x000fe20000010024 */
[--C-:B------:R-:W-:Y:S02]  /*1800*/  HADD2.F32 R73, -RZ, R92.reuse.H0_H0 ;  /* 0x2000005cff497230 */ /* 0x100fe40000004100 */
[----:B------:R-:W-:-:S02]  /*1810*/  HADD2.F32 R75, -RZ, R92.H1_H1 ;  /* 0x3000005cff4b7230 */ /* 0x000fc40000004100 */
[----:B------:R-:W-:Y:S01]  /*1820*/  FFMA.FTZ R71, R72, R71, R39 ;  /* 0x0000004748477223 */ /* 0x000fe20000010027 */
[--C-:B------:R-:W-:Y:S02]  /*1830*/  HADD2.F32 R90, -RZ, R89.reuse.H0_H0 ;  /* 0x20000059ff5a7230 */ /* 0x100fe40000004100 */
[----:B------:R-:W-:Y:S01]  /*1840*/  FFMA.FTZ R72, R107, R73, R40 ;  /* 0x000000496b487223 */ /* 0x000fe20000010028 */
[----:B------:R-:W-:Y:S02]  /*1850*/  HADD2.F32 R91, -RZ, R89.H1_H1 ;  /* 0x30000059ff5b7230 */ /* 0x000fe40000004100 */
[----:B------:R-:W-:Y:S01]  /*1860*/  FFMA.FTZ R73, R74, R75, R41 ;  /* 0x0000004b4a497223 */ /* 0x000fe20000010029 */
[----:B------:R-:W-:Y:S02]  /*1870*/  FFMA.FTZ R74, R111, R90, R42 ;  /* 0x0000005a6f4a7223 */ /* 0x000fe4000001002a */
[----:B------:R-:W-:Y:S01]  /*1880*/  FFMA.FTZ R75, R98, R91, R43 ;  /* 0x0000005b624b7223 */ /* 0x000fe2000001002b */
[----:B------:R-:W-:Y:S06]  /*1890*/  BRA `(.L_x_16184) ;  /* 0x0000000000807947 */ /* 0x000fec0003800000 */
.L_x_16183:
[----:B-1---5:R-:W-:Y:S02]  /*18a0*/  HADD2.F32 R75, -RZ, R68.H1_H1 ;  /* 0x30000044ff4b7230 */ /* 0x022fe40000004100 */
[--C-:B------:R-:W-:Y:S02]  /*18b0*/  HADD2.F32 R91, -RZ, R69.reuse.H0_H0 ;  /* 0x20000045ff5b7230 */ /* 0x100fe40000004100 */
[----:B------:R-:W-:Y:S02]  /*18c0*/  HADD2.F32 R69, -RZ, R69.H1_H1 ;  /* 0x30000045ff457230 */ /* 0x000fe40000004100 */
[-C--:B------:R-:W-:Y:S01]  /*18d0*/  FMUL.FTZ R75, R75, R90.reuse ;  /* 0x0000005a4b4b7220 */ /* 0x080fe20000410000 */
[--C-:B------:R-:W-:Y:S02]  /*18e0*/  HADD2.F32 R105, -RZ, R70.reuse.H0_H0 ;  /* 0x20000046ff697230 */ /* 0x100fe40000004100 */
[----:B------:R-:W-:Y:S01]  /*18f0*/  FMUL.FTZ R91, R91, R90 ;  /* 0x0000005a5b5b7220 */ /* 0x000fe20000410000 */
[----:B------:R-:W-:-:S02]  /*1900*/  HADD2.F32 R107, -RZ, R70.H1_H1 ;  /* 0x30000046ff6b7230 */ /* 0x000fc40000004100 */
[----:B------:R-:W-:Y:S02]  /*1910*/  HADD2.F32 R70, -RZ, R87.H1_H1 ;  /* 0x30000057ff467230 */ /* 0x000fe40000004100 */
[-C--:B------:R-:W-:Y:S01]  /*1920*/  FMUL.FTZ R105, R105, R90.reuse ;  /* 0x0000005a69697220 */ /* 0x080fe20000410000 */
[----:B------:R-:W-:Y:S02]  /*1930*/  HADD2.F32 R72, -RZ, R88.H0_H0 ;  /* 0x20000058ff487230 */ /* 0x000fe40000004100 */
[----:B------:R-:W-:Y:S01]  /*1940*/  FMUL.FTZ R107, R107, R90 ;  /* 0x0000005a6b6b7220 */ /* 0x000fe20000410000 */
[----:B------:R-:W-:Y:S02]  /*1950*/  HADD2.F32 R73, -RZ, R68.H0_H0 ;  /* 0x20000044ff497230 */ /* 0x000fe40000004100 */
[--C-:B------:R-:W-:Y:S02]  /*1960*/  HADD2.F32 R109, -RZ, R71.reuse.H0_H0 ;  /* 0x20000047ff6d7230 */ /* 0x100fe40000004100 */
[----:B------:R-:W-:-:S02]  /*1970*/  HADD2.F32 R111, -RZ, R71.H1_H1 ;  /* 0x30000047ff6f7230 */ /* 0x000fc40000004100 */
[----:B------:R-:W-:Y:S01]  /*1980*/  FMUL.FTZ R71, R69, R90 ;  /* 0x0000005a45477220 */ /* 0x000fe20000410000 */
[----:B------:R-:W-:Y:S01]  /*1990*/  FMUL.FTZ R69, R75, R70 ;  /* 0x000000464b457220 */ /* 0x000fe20000410000 */
[----:B------:R-:W-:Y:S01]  /*19a0*/  FMUL.FTZ R70, R91, R72 ;  /* 0x000000485b467220 */ /* 0x000fe20000410000 */
[----:B------:R-:W-:Y:S02]  /*19b0*/  HADD2.F32 R72, -RZ, R88.H1_H1 ;  /* 0x30000058ff487230 */ /* 0x000fe40000004100 */
[-C--:B------:R-:W-:Y:S01]  /*19c0*/  FMUL.FTZ R73, R73, R90.reuse ;  /* 0x0000005a49497220 */ /* 0x080fe20000410000 */
[----:B------:R-:W-:Y:S02]  /*19d0*/  HADD2.F32 R68, -RZ, R87.H0_H0 ;  /* 0x20000057ff447230 */ /* 0x000fe40000004100 */
[-C--:B------:R-:W-:Y:S01]  /*19e0*/  FMUL.FTZ R109, R109, R90.reuse ;  /* 0x0000005a6d6d7220 */ /* 0x080fe20000410000 */
[----:B------:R-:W-:Y:S01]  /*19f0*/  FMUL.FTZ R111, R111, R90 ;  /* 0x0000005a6f6f7220 */ /* 0x000fe20000410000 */
[----:B------:R-:W-:-:S02]  /*1a00*/  HADD2.F32 R74, -RZ, R92.H0_H0 ;  /* 0x2000005cff4a7230 */ /* 0x000fc40000004100 */
[----:B------:R-:W-:Y:S01]  /*1a10*/  FMUL.FTZ R71, R71, R72 ;  /* 0x0000004847477220 */ /* 0x000fe20000410000 */
[----:B------:R-:W-:Y:S02]  /*1a20*/  HADD2.F32 R90, -RZ, R92.H1_H1 ;  /* 0x3000005cff5a7230 */ /* 0x000fe40000004100 */
[----:B------:R-:W-:Y:S01]  /*1a30*/  FMUL.FTZ R68, R73, R68 ;  /* 0x0000004449447220 */ /* 0x000fe20000410000 */
[--C-:B------:R-:W-:Y:S02]  /*1a40*/  HADD2.F32 R98, -RZ, R89.reuse.H0_H0 ;  /* 0x20000059ff627230 */ /* 0x100fe40000004100 */
[----:B------:R-:W-:Y:S01]  /*1a50*/  FMUL.FTZ R72, R105, R74 ;  /* 0x0000004a69487220 */ /* 0x000fe20000410000 */
[----:B------:R-:W-:Y:S02]  /*1a60*/  HADD2.F32 R100, -RZ, R89.H1_H1 ;  /* 0x30000059ff647230 */ /* 0x000fe40000004100 */
[----:B------:R-:W-:Y:S01]  /*1a70*/  FMUL.FTZ R73, R107, R90 ;  /* 0x0000005a6b497220 */ /* 0x000fe20000410000 */
[----:B------:R-:W-:-:S02]  /*1a80*/  FMUL.FTZ R74, R109, R98 ;  /* 0x000000626d4a7220 */ /* 0x000fc40000410000 */
[----:B------:R-:W-:-:S07]  /*1a90*/  FMUL.FTZ R75, R111, R100 ;  /* 0x000000646f4b7220 */ /* 0x000fce0000410000 */
.L_x_16184:
        /* <DEDUP_REMOVED lines=130> */
.L_x_16186:
[----:B------:R-:W-:Y:S05]  /*22c0*/  BSYNC.RECONVERGENT B0 ;  /* 0x0000000000007941 */ /* 0x000fea0003800200 */
.L_x_16185:
[----:B------:R-:W-:Y:S01]  /*22d0*/  BAR.SYNC.DEFER_BLOCKING 0x0 ;  /* 0x0000000000007b1d */ /* 0x000fe20000010000 */
[----:B------:R-:W-:Y:S02]  /*22e0*/  ISETP.GT.U32.AND P1, PT, R94, 0x3, PT ;  /* 0x000000035e00780c */ /* 0x000fe40003f24070 */
[----:B------:R-:W-:Y:S01]  /*22f0*/  PLOP3.LUT P4, PT, PT, PT, UP0, 0x80, 0x8 ;  /* 0x000000000008781c */ /* 0x000fe20003f8f008 */
[----:B------:R-:W-:Y:S01]  /*2300*/  UPLOP3.LUT UP0, UPT, UPT, UPT, UP0, 0x40, 0x4 ;  /* 0x000000000004789c */ /* 0x000fe20003f0e800 */
[----:B------:R-:W-:-:S09]  /*2310*/  PLOP3.LUT P3, PT, PT, PT, PT, 0x8, 0x80 ;  /* 0x000000000080781c */ /* 0x000fd20003f6e170 */
[----:B0-----:R-:W0:Y:S01]  /*2320*/  @!P1 S2R R91, SR_CgaCtaId ;  /* 0x00000000005b9919 */ /* 0x001e220000008800 */
[----:B------:R-:W-:Y:S02]  /*2330*/  @!P1 PLOP3.LUT P3, PT, P4, PT, PT, 0x80, 0x8 ;  /* 0x000000000008981c */ /* 0x000fe4000276f070 */
[----:B------:R-:W-:-:S04]  /*2340*/  @!P1 MOV R90, 0x400 ;  /* 0x00000400005a9802 */ /* 0x000fc80000000f00 */
[----:B0-----:R-:W-:Y:S02]  /*2350*/  @!P1 LEA R97, R91, R90, 0x18 ;  /* 0x0000005a5b619211 */ /* 0x001fe400078ec0ff */
[----:B------:R-:W-:-:S05]  /*2360*/  CS2R R90, SRZ ;  /* 0x00000000005a7805 */ /* 0x000fca000001ff00 */
[----:B------:R-:W-:-:S04]  /*2370*/  @P3 IADD3 R97, PT, PT, R97, 0x20, RZ ;  /* 0x0000002061613810 */ /* 0x000fc80007ffe0ff */
[----:B------:R-:W-:Y:S01]  /*2380*/  @!P1 LEA R98, R94, R97, 0x3 ;  /* 0x000000615e629211 */ /* 0x000fe200078e18ff */
[----:B------:R-:W-:-:S04]  /*2390*/  HFMA2 R97, -RZ, RZ, 0, 0 ;  /* 0x00000000ff617431 */ /* 0x000fc800000001ff */
[----:B------:R-:W-:Y:S01]  /*23a0*/  @!P1 LDS.64 R90, [R98] ;  /* 0x00000000625a9984 */ /* 0x000fe20000000a00 */
[----:B------:R-:W-:Y:S02]  /*23b0*/  @!P1 MOV R97, 0x400 ;  /* 0x0000040000619802 */ /* 0x000fe40000000f00 */
[----:B------:R-:W-:Y:S02]  /*23c0*/  ISETP.NE.AND P1, PT, R78, RZ, PT ;  /* 0x000000ff4e00720c */ /* 0x000fe40003f25270 */
[-C--:B------:R-:W-:Y:S01]  /*23d0*/  I2FP.F32.U32 R107, R97.reuse ;  /* 0x00000061006b7245 */ /* 0x080fe20000201000 */
[----:B------:R-:W0:Y:S02]  /*23e0*/  SHFL.DOWN PT, R100, R97, 0x2, 0x1f ;  /* 0x08401f0061647f89 */ /* 0x000e2400000e0000 */
[----:B0-----:R-:W-:Y:S02]  /*23f0*/  IADD3 R102, PT, PT, R100, R97, RZ ;  /* 0x0000006164667210 */ /* 0x001fe40007ffe0ff */
[----:B------:R-:W-:-:S02]  /*2400*/  I2FP.F32.S32 R100, R100 ;  /* 0x0000006400647245 */ /* 0x000fc40000201400 */
[----:B------:R-:W-:Y:S01]  /*2410*/  I2FP.F32.S32 R96, R102 ;  /* 0x0000006600607245 */ /* 0x000fe20000201400 */
[----:B------:R-:W0:Y:S03]  /*2420*/  SHFL.DOWN PT, R111, R102, 0x1, 0x1f ;  /* 0x08201f00666f7f89 */ /* 0x000e2600000e0000 */
[----:B------:R-:W1:Y:S01]  /*2430*/  MUFU.RCP R104, R96 ;  /* 0x0000006000687308 */ /* 0x000e620000001000 */
[----:B------:R-:W2:Y:S01]  /*2440*/  SHFL.DOWN PT, R105, R90, 0x2, 0x1f ;  /* 0x08401f005a697f89 */ /* 0x000ea200000e0000 */
[-C--:B0-----:R-:W-:Y:S02]  /*2450*/  IADD3 R97, PT, PT, R102, R111.reuse, RZ ;  /* 0x0000006f66617210 */ /* 0x081fe40007ffe0ff */
[----:B------:R-:W-:Y:S01]  /*2460*/  I2FP.F32.S32 R111, R111 ;  /* 0x0000006f006f7245 */ /* 0x000fe20000201400 */
[----:B--2---:R-:W-:-:S04]  /*2470*/  FMUL.FTZ R98, R105, R100 ;  /* 0x0000006469627220 */ /* 0x004fc80000410000 */
[----:B------:R-:W-:Y:S01]  /*2480*/  FFMA.FTZ R109, R107, R90, R98 ;  /* 0x0000005a6b6d7223 */ /* 0x000fe20000010062 */
[----:B------:R-:W-:Y:S01]  /*2490*/  FADD.FTZ R90, -R105, R90 ;  /* 0x0000005a695a7221 */ /* 0x000fe20000010100 */
[----:B------:R-:W0:Y:S01]  /*24a0*/  SHFL.DOWN PT, R98, R91, 0x2, 0x1f ;  /* 0x08401f005b627f89 */ /* 0x000e2200000e0000 */
[----:B------:R-:W-:Y:S01]  /*24b0*/  I2FP.F32.S32 R105, R97 ;  /* 0x0000006100697245 */ /* 0x000fe20000201400 */
[----:B-1----:R-:W-:Y:S01]  /*24c0*/  FMUL.FTZ R109, R104, R109 ;  /* 0x0000006d686d7220 */ /* 0x002fe20000410000 */
[----:B------:R-:W-:-:S04]  /*24d0*/  FMUL.FTZ R90, R90, R90 ;  /* 0x0000005a5a5a7220 */ /* 0x000fc80000410000 */
[----:B------:R-:W1:Y:S01]  /*24e0*/  SHFL.DOWN PT, R106, R109, 0x1, 0x1f ;  /* 0x08201f006d6a7f89 */ /* 0x000e6200000e0000 */
[----:B------:R-:W-:Y:S01]  /*24f0*/  FMUL.FTZ R90, R90, R107 ;  /* 0x0000006b5a5a7220 */ /* 0x000fe20000410000 */
[----:B------:R-:W2:Y:S03]  /*2500*/  MUFU.RCP R105, R105 ;  /* 0x0000006900697308 */ /* 0x000ea60000001000 */
[----:B------:R-:W-:Y:S01]  /*2510*/  FMUL.FTZ R90, R90, R100 ;  /* 0x000000645a5a7220 */ /* 0x000fe20000410000 */
[----:B0-----:R-:W-:-:S04]  /*2520*/  FADD.FTZ R97, R98, R91 ;  /* 0x0000005b62617221 */ /* 0x001fc80000010000 */
[----:B------:R-:W-:Y:S01]  /*2530*/  FFMA.FTZ R90, R104, R90, R97 ;  /* 0x0000005a685a7223 */ /* 0x000fe20000010061 */
[----:B-1----:R-:W-:Y:S01]  /*2540*/  FMUL.FTZ R97, R106, R111 ;  /* 0x0000006f6a617220 */ /* 0x002fe20000410000 */
[----:B------:R-:W-:-:S03]  /*2550*/  FADD.FTZ R106, R109, -R106 ;  /* 0x8000006a6d6a7221 */ /* 0x000fc60000010000 */
[----:B------:R-:W0:Y:S01]  /*2560*/  SHFL.DOWN PT, R91, R90, 0x1, 0x1f ;  /* 0x08201f005a5b7f89 */ /* 0x000e2200000e0000 */
[----:B------:R-:W-:Y:S01]  /*2570*/  FFMA.FTZ R98, R96, R109, R97 ;  /* 0x0000006d60627223 */ /* 0x000fe20000010061 */
[----:B------:R-:W-:Y:S01]  /*2580*/  FMUL.FTZ R107, R106, R106 ;  /* 0x0000006a6a6b7220 */ /* 0x000fe20000410000 */
[----:B------:R-:W-:Y:S02]  /*2590*/  HADD2.F32 R109, -RZ, R10.H0_H0 ;  /* 0x2000000aff6d7230 */ /* 0x000fe40000004100 */
[----:B--2---:R-:W-:Y:S01]  /*25a0*/  FMUL.FTZ R97, R105, R98 ;  /* 0x0000006269617220 */ /* 0x004fe20000410000 */
[----:B------:R-:W-:-:S04]  /*25b0*/  FMUL.FTZ R107, R96, R107 ;  /* 0x0000006b606b7220 */ /* 0x000fc80000410000 */
[----:B------:R-:W-:Y:S01]  /*25c0*/  FMUL.FTZ R107, R107, R111 ;  /* 0x0000006f6b6b7220 */ /* 0x000fe20000410000 */
[----:B------:R-:W1:Y:S01]  /*25d0*/  SHFL.IDX PT, R97, R97, RZ, 0x1f ;  /* 0x00001fff61617589 */ /* 0x000e6200000e0000 */
[----:B------:R-:W-:Y:S02]  /*25e0*/  HADD2.F32 R111, -RZ, R2.H0_H0 ;  /* 0x20000002ff6f7230 */ /* 0x000fe40000004100 */
[----:B0-----:R-:W-:Y:S02]  /*25f0*/  FADD.FTZ R96, R90, R91 ;  /* 0x0000005b5a607221 */ /* 0x001fe40000010000 */
[----:B------:R-:W0:Y:S02]  /*2600*/  LDC R91, c[0x0][0x448] ;  /* 0x00011200ff5b7b82 */ /* 0x000e240000000800 */
[----:B------:R-:W-:-:S05]  /*2610*/  FFMA.FTZ R107, R105, R107, R96 ;  /* 0x0000006b696b7223 */ /* 0x000fca0000010060 */
[----:B------:R-:W0:Y:S01]  /*2620*/  SHFL.IDX PT, R114, R107, RZ, 0x1f ;  /* 0x00001fff6b727589 */ /* 0x000e2200000e0000 */
[----:B-1----:R-:W-:-:S05]  /*2630*/  FSEL R90, R97, RZ, !P2 ;  /* 0x000000ff615a7208 */ /* 0x002fca0005000000 */
[C---:B------:R-:W-:Y:S01]  /*2640*/  FADD.FTZ R102, -R90.reuse, R49 ;  /* 0x000000315a667221 */ /* 0x040fe20000010100 */
[----:B------:R-:W-:Y:S01]  /*2650*/  FMUL.FTZ R49, R97, R97 ;  /* 0x0000006161317220 */ /* 0x000fe20000410000 */
[C---:B------:R-:W-:Y:S01]  /*2660*/  FADD.FTZ R96, -R90.reuse, R44 ;  /* 0x0000002c5a607221 */ /* 0x040fe20000010100 */
[C---:B------:R-:W-:Y:S01]  /*2670*/  FADD.FTZ R98, -R90.reuse, R45 ;  /* 0x0000002d5a627221 */ /* 0x040fe20000010100 */
[C---:B------:R-:W-:Y:S01]  /*2680*/  FADD.FTZ R100, -R90.reuse, R47 ;  /* 0x0000002f5a647221 */ /* 0x040fe20000010100 */
[----:B------:R-:W1:Y:S01]  /*2690*/  @!P1 LDC.64 R44, c[0x0][0x3c0] ;  /* 0x0000f000ff2c9b82 */ /* 0x000e620000000a00 */
[----:B------:R-:W-:Y:S01]  /*26a0*/  FSEL R116, R49, RZ, P2 ;  /* 0x000000ff31747208 */ /* 0x000fe20001000000 */
        /* <DEDUP_REMOVED lines=9> */
[----:B0-----:R-:W-:Y:S01]  /*2740*/  FFMA.FTZ R47, R114, UR11, R91 ;  /* 0x0000000b722f7c23 */ /* 0x001fe2000801005b */
[C---:B------:R-:W-:Y:S01]  /*2750*/  FADD.FTZ R114, -R90.reuse, R61 ;  /* 0x0000003d5a727221 */ /* 0x040fe20000010100 */
[----:B------:R-:W-:Y:S02]  /*2760*/  HADD2.F32 R51, -RZ, R77.H1_H1 ;  /* 0x3000004dff337230 */ /* 0x000fe40000004100 */
[C---:B------:R-:W-:Y:S01]  /*2770*/  FADD.FTZ R48, -R90.reuse, R48 ;  /* 0x000000305a307221 */ /* 0x040fe20000010100 */
[----:B------:R-:W-:Y:S01]  /*2780*/  FADD.FTZ R91, R47, R116 ;  /* 0x000000742f5b7221 */ /* 0x000fe20000010000 */
[C---:B------:R-:W-:Y:S01]  /*2790*/  FADD.FTZ R47, -R90.reuse, R74 ;  /* 0x0000004a5a2f7221 */ /* 0x040fe20000010100 */
[--C-:B------:R-:W-:Y:S02]  /*27a0*/  HADD2.F32 R74, -RZ, R32.reuse.H0_H0 ;  /* 0x20000020ff4a7230 */ /* 0x100fe40000004100 */
[----:B------:R-:W-:Y:S01]  /*27b0*/  FADD.FTZ R50, -R90, R50 ;  /* 0x000000325a327221 */ /* 0x000fe20000010100 */
[----:B------:R-:W-:-:S02]  /*27c0*/  HADD2.F32 R53, -RZ, R32.H1_H1 ;  /* 0x30000020ff357230 */ /* 0x000fc40000004100 */
[C---:B------:R-:W-:Y:S01]  /*27d0*/  FADD.FTZ R122, -R90.reuse, R67 ;  /* 0x000000435a7a7221 */ /* 0x040fe20000010100 */
[----:B------:R-:W0:Y:S01]  /*27e0*/  MUFU.RSQ R91, R91 ;  /* 0x0000005b005b7308 */ /* 0x000e220000001400 */
[----:B------:R-:W-:Y:S02]  /*27f0*/  HADD2.F32 R55, -RZ, R76.H0_H0 ;  /* 0x2000004cff377230 */ /* 0x000fe40000004100 */
[----:B------:R-:W-:Y:S01]  /*2800*/  FADD.FTZ R118, -R90, R63 ;  /* 0x0000003f5a767221 */ /* 0x000fe20000010100 */
[----:B-1----:R-:W-:-:S04]  /*2810*/  @!P1 IMAD.WIDE R44, R5, 0x4, R44 ;  /* 0x00000004052c9825 */ /* 0x002fc800078e022c */
[C---:B------:R-:W-:Y:S01]  /*2820*/  FADD.FTZ R52, -R90.reuse, R52 ;  /* 0x000000345a347221 */ /* 0x040fe20000010100 */
[C---:B------:R-:W-:Y:S01]  /*2830*/  FADD.FTZ R54, -R90.reuse, R54 ;  /* 0x000000365a367221 */ /* 0x040fe20000010100 */
[C---:B------:R-:W-:Y:S01]  /*2840*/  FADD.FTZ R116, -R90.reuse, R65 ;  /* 0x000000415a747221 */ /* 0x040fe20000010100 */
[--C-:B------:R-:W-:Y:S01]  /*2850*/  HADD2.F32 R57, -RZ, R33.reuse.H0_H0 ;  /* 0x20000021ff397230 */ /* 0x100fe20000004100 */
[----:B------:R1:W-:Y:S01]  /*2860*/  @!P1 STG.E desc[UR6][R44.64], R97 ;  /* 0x000000612c009986 */ /* 0x0003e2000c101906 */
[----:B------:R-:W-:Y:S02]  /*2870*/  HADD2.F32 R59, -RZ, R76.H1_H1 ;  /* 0x3000004cff3b7230 */ /* 0x000fe40000004100 */
[C---:B------:R-:W-:Y:S01]  /*2880*/  FADD.FTZ R124, -R90.reuse, R69 ;  /* 0x000000455a7c7221 */ /* 0x040fe20000010100 */
[----:B------:R-:W-:Y:S02]  /*2890*/  HADD2.F32 R61, -RZ, R33.H1_H1 ;  /* 0x30000021ff3d7230 */ /* 0x000fe40000004100 */
[----:B------:R-:W-:Y:S01]  /*28a0*/  FADD.FTZ R56, -R90, R56 ;  /* 0x000000385a387221 */ /* 0x000fe20000010100 */
[----:B------:R-:W-:-:S02]  /*28b0*/  HADD2.F32 R67, -RZ, R18.H0_H0 ;  /* 0x20000012ff437230 */ /* 0x000fc40000004100 */
[C---:B------:R-:W-:Y:S01]  /*28c0*/  FADD.FTZ R58, -R90.reuse, R58 ;  /* 0x0000003a5a3a7221 */ /* 0x040fe20000010100 */
[----:B------:R-:W-:Y:S02]  /*28d0*/  HADD2.F32 R63, -RZ, R35.H1_H1 ;  /* 0x30000023ff3f7230 */ /* 0x000fe40000004100 */
[----:B------:R-:W-:Y:S01]  /*28e0*/  FADD.FTZ R60, -R90, R60 ;  /* 0x0000003c5a3c7221 */ /* 0x000fe20000010100 */
[C---:B0-----:R-:W-:Y:S01]  /*28f0*/  FMUL.FTZ R49, R91.reuse, R96 ;  /* 0x000000605b317220 */ /* 0x041fe20000410000 */
[C---:B------:R-:W-:Y:S01]  /*2900*/  FMUL.FTZ R98, R91.reuse, R98 ;  /* 0x000000625b627220 */ /* 0x040fe20000410000 */
[C---:B------:R-:W-:Y:S01]  /*2910*/  FMUL.FTZ R46, R91.reuse, R46 ;  /* 0x0000002e5b2e7220 */ /* 0x040fe20000410000 */
[----:B-1----:R-:W-:Y:S01]  /*2920*/  FMUL.FTZ R45, R91, R100 ;  /* 0x000000645b2d7220 */ /* 0x002fe20000410000 */
[----:B------:R-:W-:Y:S01]  /*2930*/  FFMA.FTZ R49, R49, R68, R74 ;  /* 0x0000004431317223 */ /* 0x000fe2000001004a */
[----:B------:R-:W-:Y:S01]  /*2940*/  FFMA.FTZ R44, R98, R51, R53 ;  /* 0x00000033622c7223 */ /* 0x000fe20000010035 */
[----:B------:R-:W-:Y:S01]  /*2950*/  FFMA.FTZ R74, R46, R55, R57 ;  /* 0x000000372e4a7223 */ /* 0x000fe20000010039 */
[----:B------:R-:W-:Y:S01]  /*2960*/  FFMA.FTZ R45, R45, R59, R61 ;  /* 0x0000003b2d2d7223 */ /* 0x000fe2000001003d */
[----:B------:R-:W-:-:S02]  /*2970*/  HADD2.F32 R51, -RZ, R19.H0_H0 ;  /* 0x20000013ff337230 */ /* 0x000fc40000004100 */
[C---:B------:R-:W-:Y:S01]  /*2980*/  FMUL.FTZ R48, R91.reuse, R48 ;  /* 0x000000305b307220 */ /* 0x040fe20000410000 */
[--C-:B------:R-:W-:Y:S02]  /*2990*/  HADD2.F32 R53, -RZ, R34.reuse.H0_H0 ;  /* 0x20000022ff357230 */ /* 0x100fe40000004100 */
[C---:B------:R-:W-:Y:S01]  /*29a0*/  FMUL.FTZ R46, R91.reuse, R102 ;  /* 0x000000665b2e7220 */ /* 0x040fe20000410000 */
[----:B------:R-:W-:Y:S02]  /*29b0*/  HADD2.F32 R55, -RZ, R19.H1_H1 ;  /* 0x30000013ff377230 */ /* 0x000fe40000004100 */
[C---:B------:R-:W-:Y:S01]  /*29c0*/  FMUL.FTZ R50, R91.reuse, R50 ;  /* 0x000000325b327220 */ /* 0x040fe20000410000 */
[----:B------:R-:W-:Y:S02]  /*29d0*/  HADD2.F32 R57, -RZ, R34.H1_H1 ;  /* 0x30000022ff397230 */ /* 0x000fe40000004100 */
[----:B------:R-:W-:Y:S01]  /*29e0*/  FMUL.FTZ R104, R91, R104 ;  /* 0x000000685b687220 */ /* 0x000fe20000410000 */
[----:B------:R-:W-:-:S02]  /*29f0*/  HADD2.F32 R59, -RZ, R35.H0_H0 ;  /* 0x20000023ff3b7230 */ /* 0x000fc40000004100 */
[----:B------:R-:W-:Y:S01]  /*2a00*/  FFMA.FTZ R51, R48, R51, R53 ;  /* 0x0000003330337223 */ /* 0x000fe20000010035 */
        /* <DEDUP_REMOVED lines=9> */
[C---:B------:R-:W-:Y:S01]  /*2aa0*/  FMUL.FTZ R48, R91.reuse, R106 ;  /* 0x0000006a5b307220 */ /* 0x040fe20000410000 */
        /* <DEDUP_REMOVED lines=16> */
[----:B------:R-:W-:Y:S02]  /*2bb0*/  HADD2.F32 R96, -RZ, R30.H1_H1 ;  /* 0x3000001eff607230 */ /* 0x000fe40000004100 */
[----:B------:R-:W-:Y:S01]  /*2bc0*/  FMUL.FTZ R102, R91, R112 ;  /* 0x000000705b667220 */ /* 0x000fe20000410000 */
[--C-:B------:R-:W-:Y:S02]  /*2bd0*/  HADD2.F32 R61, -RZ, R31.reuse.H0_H0 ;  /* 0x2000001fff3d7230 */ /* 0x100fe40000004100 */
[----:B------:R-:W-:Y:S01]  /*2be0*/  FFMA.FTZ R54, R54, R57, R59 ;  /* 0x0000003936367223 */ /* 0x000fe2000001003b */
[----:B------:R-:W-:Y:S02]  /*2bf0*/  HADD2.F32 R63, -RZ, R10.H1_H1 ;  /* 0x3000000aff3f7230 */ /* 0x000fe40000004100 */
[----:B------:R-:W-:Y:S01]  /*2c00*/  FADD.FTZ R62, -R90, R62 ;  /* 0x0000003e5a3e7221 */ /* 0x000fe20000010100 */
[----:B------:R-:W-:-:S02]  /*2c10*/  HADD2.F32 R65, -RZ, R31.H1_H1 ;  /* 0x3000001fff417230 */ /* 0x000fc40000004100 */
[C---:B------:R-:W-:Y:S01]  /*2c20*/  FADD.FTZ R64, -R90.reuse, R64 ;  /* 0x000000405a407221 */ /* 0x040fe20000010100 */
[C---:B------:R-:W-:Y:S01]  /*2c30*/  FADD.FTZ R70, -R90.reuse, R70 ;  /* 0x000000465a467221 */ /* 0x040fe20000010100 */
[C---:B------:R-:W-:Y:S01]  /*2c40*/  FADD.FTZ R71, -R90.reuse, R71 ;  /* 0x000000475a477221 */ /* 0x040fe20000010100 */
[C---:B------:R-:W-:Y:S01]  /*2c50*/  FADD.FTZ R72, -R90.reuse, R72 ;  /* 0x000000485a487221 */ /* 0x040fe20000010100 */
[----:B------:R-:W-:Y:S01]  /*2c60*/  FADD.FTZ R73, -R90, R73 ;  /* 0x000000495a497221 */ /* 0x000fe20000010100 */
[----:B------:R-:W-:Y:S01]  /*2c70*/  FFMA.FTZ R97, R97, R68, R96 ;  /* 0x0000004461617223 */ /* 0x000fe20000010060 */
[----:B------:R-:W-:Y:S01]  /*2c80*/  FFMA.FTZ R109, R58, R109, R61 ;  /* 0x0000006d3a6d7223 */ /* 0x000fe2000001003d */
[----:B------:R-:W-:Y:S01]  /*2c90*/  FFMA.FTZ R102, R102, R63, R65 ;  /* 0x0000003f66667223 */ /* 0x000fe20000010041 */
[----:B------:R-:W-:Y:S02]  /*2ca0*/  HADD2.F32 R57, -RZ, R4.H0_H0 ;  /* 0x20000004ff397230 */ /* 0x000fe40000004100 */
[----:B------:R-:W-:Y:S01]  /*2cb0*/  FADD.FTZ R90, -R90, R75 ;  /* 0x0000004b5a5a7221 */ /* 0x000fe20000010100 */
[----:B------:R-:W-:-:S02]  /*2cc0*/  HADD2.F32 R59, -RZ, R24.H0_H0 ;  /* 0x20000018ff3b7230 */ /* 0x000fc40000004100 */
[C---:B------:R-:W-:Y:S01]  /*2cd0*/  FMUL.FTZ R58, R91.reuse, R60 ;  /* 0x0000003c5b3a7220 */ /* 0x040fe20000410000 */
[----:B------:R-:W-:Y:S02]  /*2ce0*/  HADD2.F32 R61, -RZ, R4.H1_H1 ;  /* 0x30000004ff3d7230 */ /* 0x000fe40000004100 */
[C---:B------:R-:W-:Y:S01]  /*2cf0*/  FMUL.FTZ R114, R91.reuse, R114 ;  /* 0x000000725b727220 */ /* 0x040fe20000410000 */
[----:B------:R-:W-:Y:S02]  /*2d00*/  HADD2.F32 R63, -RZ, R24.H1_H1 ;  /* 0x30000018ff3f7230 */ /* 0x000fe40000004100 */
[----:B------:R-:W-:Y:S01]  /*2d10*/  FMUL.FTZ R75, R91, R118 ;  /* 0x000000765b4b7220 */ /* 0x000fe20000410000 */
[----:B------:R-:W-:Y:S02]  /*2d20*/  HADD2.F32 R56, -RZ, R3.H1_H1 ;  /* 0x30000003ff387230 */ /* 0x000fe40000004100 */
[----:B------:R-:W-:Y:S01]  /*2d30*/  FFMA.FTZ R58, R58, R57, R59 ;  /* 0x000000393a3a7223 */ /* 0x000fe2000001003b */
[----:B------:R-:W-:-:S02]  /*2d40*/  HADD2.F32 R68, -RZ, R25.H1_H1 ;  /* 0x30000019ff447230 */ /* 0x000fc40000004100 */
[----:B------:R-:W-:Y:S01]  /*2d50*/  FFMA.FTZ R59, R114, R61, R63 ;  /* 0x0000003d723b7223 */ /* 0x000fe2000001003f */
[----:B------:R-:W-:Y:S02]  /*2d60*/  HADD2.F32 R57, -RZ, R26.H0_H0 ;  /* 0x2000001aff397230 */ /* 0x000fe40000004100 */
[----:B------:R-:W-:Y:S01]  /*2d70*/  FMUL.FTZ R64, R91, R64 ;  /* 0x000000405b407220 */ /* 0x000fe20000410000 */
[----:B------:R-:W-:Y:S02]  /*2d80*/  HADD2.F32 R61, -RZ, R2.H1_H1 ;  /* 0x30000002ff3d7230 */ /* 0x000fe40000004100 */
[----:B------:R-:W-:Y:S01]  /*2d90*/  FFMA.FTZ R75, R75, R56, R68 ;  /* 0x000000384b4b7223 */ /* 0x000fe20000010044 */
[----:B------:R-:W-:Y:S02]  /*2da0*/  HADD2.F32 R63, -RZ, R26.H1_H1 ;  /* 0x3000001aff3f7230 */ /* 0x000fe40000004100 */
[----:B------:R-:W-:Y:S01]  /*2db0*/  FMUL.FTZ R104, R91, R116 ;  /* 0x000000745b687220 */ /* 0x000fe20000410000 */
        /* <DEDUP_REMOVED lines=8> */
[----:B------:R-:W-:Y:S01]  /*2e40*/  FFMA.FTZ R113, R113, R56, R60 ;  /* 0x0000003871717223 */ /* 0x000fe2000001003c */
[----:B------:R-:W-:-:S02]  /*2e50*/  HADD2.F32 R57, -RZ, R83.H0_H0 ;  /* 0x20000053ff397230 */ /* 0x000fc40000004100 */
[C---:B------:R-:W-:Y:S01]  /*2e60*/  FMUL.FTZ R66, R91.reuse, R66 ;  /* 0x000000425b427220 */ /* 0x040fe20000410000 */
[----:B------:R-:W-:Y:S01]  /*2e70*/  FFMA.FTZ R96, R62, R65, R69 ;  /* 0x000000413e607223 */ /* 0x000fe20000010045 */
[--C-:B------:R-:W-:Y:S02]  /*2e80*/  HADD2.F32 R61, -RZ, R20.reuse.H0_H0 ;  /* 0x20000014ff3d7230 */ /* 0x100fe40000004100 */
        /* <DEDUP_REMOVED lines=9> */
[----:B------:R-:W-:Y:S01]  /*2f20*/  HADD2.F32 R62, -RZ, R85.H1_H1 ;  /* 0x30000055ff3e7230 */ /* 0x000fe20000004100 */
[----:B------:R-:W0:Y:S01]  /*2f30*/  @!P1 LDC.64 R56, c[0x0][0x3c8] ;  /* 0x0000f200ff389b82 */ /* 0x000e220000000a00 */
[----:B------:R-:W-:Y:S02]  /*2f40*/  HADD2.F32 R64, -RZ, R21.H1_H1 ;  /* 0x30000015ff407230 */ /* 0x000fe40000004100 */
[----:B------:R-:W-:Y:S01]  /*2f50*/  FFMA.FTZ R106, R106, R65, R69 ;  /* 0x000000416a6a7223 */ /* 0x000fe20000010045 */
[----:B------:R-:W-:Y:S02]  /*2f60*/  HADD2.F32 R63, -RZ, R85.H0_H0 ;  /* 0x20000055ff3f7230 */ /* 0x000fe40000004100 */
[----:B------:R-:W-:Y:S01]  /*2f70*/  FMUL.FTZ R70, R91, R70 ;  /* 0x000000465b467220 */ /* 0x000fe20000410000 */
[----:B------:R-:W-:-:S02]  /*2f80*/  HADD2.F32 R65, -RZ, R21.H0_H0 ;  /* 0x20000015ff417230 */ /* 0x000fc40000004100 */
[----:B------:R-:W-:Y:S01]  /*2f90*/  FFMA.FTZ R107, R71, R62, R64 ;  /* 0x0000003e476b7223 */ /* 0x000fe20000010040 */
[----:B------:R-:W-:Y:S01]  /*2fa0*/  HADD2.F32 R64, -RZ, R86.H0_H0 ;  /* 0x20000056ff407230 */ /* 0x000fe20000004100 */
[----:B------:R-:W1:Y:S01]  /*2fb0*/  LDC.64 R68, c[0x0][0x428] ;  /* 0x00010a00ff447b82 */ /* 0x000e620000000a00 */
[----:B------:R-:W-:Y:S02]  /*2fc0*/  HADD2.F32 R66, -RZ, R23.H0_H0 ;  /* 0x20000017ff427230 */ /* 0x000fe40000004100 */
[C---:B------:R-:W-:Y:S01]  /*2fd0*/  FMUL.FTZ R47, R91.reuse, R47 ;  /* 0x0000002f5b2f7220 */ /* 0x040fe20000410000 */
[----:B------:R-:W-:Y:S01]  /*2fe0*/  FFMA.FTZ R100, R70, R63, R65 ;  /* 0x0000003f46647223 */ /* 0x000fe20000010041 */
[----:B------:R-:W-:Y:S01]  /*2ff0*/  FMUL.FTZ R65, R91, R90 ;  /* 0x0000005a5b417220 */ /* 0x000fe20000410000 */
[----:B------:R-:W-:Y:S02]  /*3000*/  HADD2.F32 R61, -RZ, R84.H0_H0 ;  /* 0x20000054ff3d7230 */ /* 0x000fe40000004100 */
[----:B------:R-:W-:Y:S01]  /*3010*/  FFMA.FTZ R90, R47, R64, R66 ;  /* 0x000000402f5a7223 */ /* 0x000fe20000010042 */
[----:B------:R-:W-:Y:S01]  /*3020*/  F2FP.F16.F32.PACK_AB R47, R50, R67 ;  /* 0x00000043322f723e */ /* 0x000fe200000000ff */
[----:B------:R-:W-:Y:S01]  /*3030*/  HADD2.F32 R63, -RZ, R22.H0_H0 ;  /* 0x20000016ff3f7230 */ /* 0x000fe20000004100 */
[----:B------:R-:W2:Y:S01]  /*3040*/  LDC.64 R66, c[0x0][0x380] ;  /* 0x0000e000ff427b82 */ /* 0x000ea20000000a00 */
        /* <DEDUP_REMOVED lines=8> */
[----:B------:R-:W-:-:S02]  /*30d0*/  F2FP.F16.F32.PACK_AB R46, R46, R51 ;  /* 0x000000332e2e723e */ /* 0x000fc400000000ff */
[----:B------:R-:W-:Y:S01]  /*30e0*/  F2FP.F16.F32.PACK_AB R45, R45, R74 ;  /* 0x0000004a2d2d723e */ /* 0x000fe200000000ff */
[----:B------:R-:W-:Y:S01]  /*30f0*/  FFMA.FTZ R115, R65, R70, R108 ;  /* 0x0000004641737223 */ /* 0x000fe2000001006c */
[----:B0-----:R-:W-:Y:S01]  /*3100*/  @!P1 IMAD.WIDE R70, R5, 0x4, R56 ;  /* 0x0000000405469825 */ /* 0x001fe200078e0238 */
[----:B------:R-:W-:Y:S02]  /*3110*/  F2FP.F16.F32.PACK_AB R44, R44, R49 ;  /* 0x000000312c2c723e */ /* 0x000fe400000000ff */
[----:B------:R-:W-:Y:S01]  /*3120*/  F2FP.F16.F32.PACK_AB R51, R102, R109 ;  /* 0x0000006d6633723e */ /* 0x000fe200000000ff */
[--C-:B-1----:R-:W-:Y:S01]  /*3130*/  IMAD.WIDE.U32 R60, R95, 0x10, R68.reuse ;  /* 0x000000105f3c7825 */ /* 0x102fe200078e0044 */
[----:B------:R-:W-:Y:S01]  /*3140*/  F2FP.F16.F32.PACK_AB R50, R97, R54 ;  /* 0x000000366132723e */ /* 0x000fe200000000ff */
[----:B------:R0:W-:Y:S01]  /*3150*/  @!P1 STG.E desc[UR6][R70.64], R91 ;  /* 0x0000005b46009986 */ /* 0x0001e2000c101906 */
        /* <DEDUP_REMOVED lines=16> */
[----:B--2---:R-:W-:-:S03]  /*3260*/  IADD3 R5, PT, PT, R5, R66, RZ ;  /* 0x0000004205057210 */ /* 0x004fc60007ffe0ff */
[----:B------:R0:W-:Y:S01]  /*3270*/  STG.E.128 desc[UR6][R68.64], R56 ;  /* 0x0000003844007986 */ /* 0x0001e2000c101d06 */
[----:B------:R-:W-:-:S13]  /*3280*/  ISETP.GE.AND P1, PT, R5, R67, PT ;  /* 0x000000430500720c */ /* 0x000fda0003f26270 */
[----:B------:R-:W-:Y:S05]  /*3290*/  @!P1 BRA `(.L_x_16187) ;  /* 0xffffffd4001c9947 */ /* 0x000fea000383ffff */
[----:B------:R-:W-:Y:S05]  /*32a0*/  EXIT ;  /* 0x000000000000794d */ /* 0x000fea0003800000 */
.L_x_16188:
        /* <DEDUP_REMOVED lines=13> */
.L_x_27299:


//--------------------- .text._ZN10layer_norm13ln_fwd_kernelINS_13Kernel_traitsI6__halfS2_fS2_fjLj4096ELj1ELj1ELj4ELj16ENS_18Kernel_traits_baseILj4096ES2_S2_fS2_fjLj128EEEEELb0ELb1ELb1ELb0EEEvNS_9FwdParamsE --------------------------
	.section	.text._ZN10layer_norm13ln_fwd_kernelINS_13Kernel_traitsI6__halfS2_fS2_fjLj4096ELj1ELj1ELj4ELj16ENS_18Kernel_traits_baseILj4096ES2_S2_fS2_fjLj128EEEEELb0ELb1ELb1ELb0EEEvNS_9FwdParamsE,"ax",@progbits
	.align	128
        .global         _ZN10layer_norm13ln_fwd_kernelINS_13Kernel_traitsI6__halfS2_fS2_fjLj4096ELj1ELj1ELj4ELj16ENS_18Kernel_traits_baseILj4096ES2_S2_fS2_fjLj128EEEEELb0ELb1ELb1ELb0EEEvNS_9FwdParamsE
        .type           _ZN10layer_norm13ln_fwd_kernelINS_13Kernel_traitsI6__halfS2_fS2_fjLj4096ELj1ELj1ELj4ELj16ENS_18Kernel_traits_baseILj4096ES2_S2_fS2_fjLj128EEEEELb0ELb1ELb1ELb0EEEvNS_9FwdParamsE,@function
        .size           _ZN10layer_norm13ln_fwd_kernelINS_13Kernel_traitsI6__halfS2_fS2_fjLj4096ELj1ELj1ELj4ELj16ENS_18Kernel_traits_baseILj4096ES2_S2_fS2_fjLj128EEEEELb0ELb1ELb1ELb0EEEvNS_9FwdParamsE,(.L_x_27300 - _ZN10layer_norm13ln_fwd_kernelINS_13Kernel_traitsI6__halfS2_fS2_fjLj4096ELj1ELj1ELj4ELj16ENS_18Kernel_traits_baseILj4096ES2_S2_fS2_fjLj128EEEEELb0ELb1ELb1ELb0EEEvNS_9FwdParamsE)
        .other          _ZN10layer_norm13ln_fwd_kernelINS_13Kernel_traitsI6__halfS2_fS2_fjLj4096ELj1ELj1ELj4ELj16ENS_18Kernel_traits_baseILj4096ES2_S2_fS2_fjLj128EEEEELb0ELb1ELb1ELb0EEEvNS_9FwdParamsE,@"STO_CUDA_ENTRY STV_DEFAULT"
_ZN10layer_norm13ln_fwd_kernelINS_13Kernel_traitsI6__halfS2_fS2_fjLj4096ELj1ELj1ELj4ELj16ENS_18Kernel_traits_baseILj4096ES2_S2_fS2_fjLj128EEEEELb0ELb1ELb1ELb0EEEvNS_9FwdParamsE:
.text._ZN10layer_norm13ln_fwd_kernelINS_13Kernel_traitsI6__halfS2_fS2_fjLj4096ELj1ELj1ELj4ELj16ENS_18Kernel_traits_baseILj4096ES2_S2_fS2_fjLj128EEEEELb0ELb1ELb1ELb0EEEvNS_9FwdParamsE:
        /* <DEDUP_REMOVED lines=12> */
[----:B----4-:R-:W-:Y:S02]  /*00c0*/  MOV R3, UR4 ;  /* 0x0000000400037c02 */ /* 0x010fe40008000f00 */
[----:B------:R-:W-:Y:S02]  /*00d0*/  LOP3.LUT R50, R0, 0x1f, R49, 0xf8, !PT ;  /* 0x0000001f00327812 */ /* 0x000fe400078ef831 */
[----:B------:R-:W-:Y:S02]  /*00e0*/  LOP3.LUT R49, R49, 0x1f, RZ, 0xc0, !PT ;  /* 0x0000001f31317812 */ /* 0x000fe400078ec0ff */
[----:B------:R-:W-:-:S04]  /*00f0*/  LOP3.LUT R5, R50, 0x7f, RZ, 0x3c, !PT ;  /* 0x0000007f32057812 */ /* 0x000fc800078e3cff */
[----:B------:R-:W-:Y:S01]  /*0100*/  LEA.HI.SX32 R2, R48, R5, 0x1d ;  /* 0x0000000530027211 */ /* 0x000fe200078feaff */
[----:B---3--:R-:W-:Y:S06]  /*0110*/  BRA.U !UP0, `(.L_x_16190) ;  /* 0x0000000108b47547 */ /* 0x008fec000b800000 */
        /* <DEDUP_REMOVED lines=45> */
.L_x_16190:
        /* <DEDUP_REMOVED lines=13> */
[----:B------:R1:W5:Y:S02]  /*04c0*/  @P0 LDG.E.128 R100, desc[UR6][R20.64] ;  /* 0x0000000614640981 */ /* 0x000364000c1e1d00 */
[----:B------:R-:W4:Y:S01]  /*04d0*/  @P2 LDC.64 R58, c[0x0][0x3e8] ;  /* 0x0000fa00ff3a2b82 */ /* 0x000f220000000a00 */
[----:B--2---:R-:W-:-:S04]  /*04e0*/  @P1 IMAD.WIDE.U32 R44, R50, 0x10, R44 ;  /* 0x00000010322c1825 */ /* 0x004fc800078e002c */
[----:B------:R-:W-:Y:S01]  /*04f0*/  HFMA2 R46, -RZ, RZ, 0, 0 ;  /* 0x00000000ff2e7431 */ /* 0x000fe200000001ff */
[----:B------:R2:W5:Y:S02]  /*0500*/  @P0 LDG.E.128 R40, desc[UR6][R32.64] ;  /* 0x0000000620280981 */ /* 0x000564000c1e1d00 */
[----:B------:R-:W1:Y:S01]  /*0510*/  @P3 LDC.64 R60, c[0x0][0x3d0] ;  /* 0x0000f400ff3c3b82 */ /* 0x000e620000000a00 */
[C---:B---3--:R-:W-:Y:S01]  /*0520*/  @P1 IMAD.WIDE.U32 R54, R50.reuse, 0x10, R52 ;  /* 0x0000001032361825 */ /* 0x048fe200078e0034 */
[----:B------:R-:W-:Y:S01]  /*0530*/  @P1 IADD3 R50, PT, PT, R50, 0x80, RZ ;  /* 0x0000008032321810 */ /* 0x000fe20007ffe0ff */
[----:B------:R3:W5:Y:S04]  /*0540*/  @P1 LDG.E.128 R36, desc[UR6][R44.64] ;  /* 0x000000062c241981 */ /* 0x000768000c1e1d00 */
[----:B------:R0:W5:Y:S01]  /*0550*/  @P1 LDG.E.128 R28, desc[UR6][R54.64] ;  /* 0x00000006361c1981 */ /* 0x000162000c1e1d00 */
[----:B------:R-:W2:Y:S01]  /*0560*/  @P3 LDC.64 R62, c[0x0][0x3e8] ;  /* 0x0000fa00ff3e3b82 */ /* 0x000ea20000000a00 */
[----:B0-----:R-:W-:-:S05]  /*0570*/  @P2 IMAD.WIDE.U32 R56, R50, 0x10, R56 ;  /* 0x0000001032382825 */ /* 0x001fca00078e0038 */
[----:B------:R0:W5:Y:S01]  /*0580*/  @P2 LDG.E.128 R24, desc[UR6][R56.64] ;  /* 0x0000000638182981 */ /* 0x000162000c1e1d00 */
[C---:B----4-:R-:W-:Y:S01]  /*0590*/  @P2 IMAD.WIDE.U32 R58, R50.reuse, 0x10, R58 ;  /* 0x00000010323a2825 */ /* 0x050fe200078e003a */
[----:B------:R-:W-:-:S04]  /*05a0*/  @P2 IADD3 R50, PT, PT, R50, 0x80, RZ ;  /* 0x0000008032322810 */ /* 0x000fc80007ffe0ff */
[----:B------:R0:W5:Y:S01]  /*05b0*/  @P2 LDG.E.128 R16, desc[UR6][R58.64] ;  /* 0x000000063a102981 */ /* 0x000162000c1e1d00 */
[----:B-1----:R-:W-:-:S05]  /*05c0*/  @P3 IMAD.WIDE.U32 R52, R50, 0x10, R60 ;  /* 0x0000001032343825 */ /* 0x002fca00078e003c */
[----:B------:R0:W5:Y:S01]  /*05d0*/  @P3 LDG.E.128 R12, desc[UR6][R52.64] ;  /* 0x00000006340c3981 */ /* 0x000162000c1e1d00 */
[----:B--2---:R-:W-:-:S05]  /*05e0*/  @P3 IMAD.WIDE.U32 R50, R50, 0x10, R62 ;  /* 0x0000001032323825 */ /* 0x004fca00078e003e */
[----:B------:R0:W5:Y:S01]  /*05f0*/  @P3 LDG.E.128 R4, desc[UR6][R50.64] ;  /* 0x0000000632043981 */ /* 0x000162000c1e1d00 */
[----:B------:R-:W-:Y:S02]  /*0600*/  CS2R R20, SRZ ;  /* 0x0000000000147805 */ /* 0x000fe4000001ff00 */
[----:B------:R-:W-:Y:S02]  /*0610*/  MOV R34, RZ ;  /* 0x000000ff00227202 */ /* 0x000fe40000000f00 */
[----:B------:R-:W-:Y:S02]  /*0620*/  CS2R R32, SRZ ;  /* 0x0000000000207805 */ /* 0x000fe4000001ff00 */
[----:B---3--:R-:W-:Y:S02]  /*0630*/  CS2R R44, SRZ ;  /* 0x00000000002c7805 */ /* 0x008fe4000001ff00 */
[----:B------:R-:W-:Y:S02]  /*0640*/  @P3 CS2R R10, SRZ ;  /* 0x00000000000a3805 */ /* 0x000fe4000001ff00 */
[----:B------:R-:W-:-:S02]  /*0650*/  @P3 CS2R R8, SRZ ;  /* 0x0000000000083805 */ /* 0x000fc4000001ff00 */
[----:B------:R-:W-:Y:S02]  /*0660*/  @P0 MOV R47, RZ ;  /* 0x000000ff002f0202 */ /* 0x000fe40000000f00 */
[----:B------:R-:W-:Y:S02]  /*0670*/  @P1 MOV R35, RZ ;  /* 0x000000ff00231202 */ /* 0x000fe40000000f00 */
[----:B0-----:R-:W-:-:S07]  /*0680*/  @P2 MOV R23, RZ ;  /* 0x000000ff00172202 */ /* 0x001fce0000000f00 */
.L_x_16191:
[----:B------:R-:W-:Y:S05]  /*0690*/  BSYNC.RECONVERGENT B0 ;  /* 0x0000000000007941 */ /* 0x000fea0003800200 */
.L_x_16189:
[----:B------:R-:W0:Y:S02]  /*06a0*/  LDCU UR4, c[0x0][0x384] ;  /* 0x00007080ff0477ac */ /* 0x000e240008000800 */
[----:B0-----:R-:W-:-:S13]  /*06b0*/  ISETP.GE.AND P0, PT, R3, UR4, PT ;  /* 0x0000000403007c0c */ /* 0x001fda000bf06270 */
        /* <DEDUP_REMOVED lines=15> */
[----:B------:R-:W-:Y:S01]  /*07b0*/  UPLOP3.LUT UP1, UPT, UPT, UPT, UPT, 0x40, 0x4 ;  /* 0x000000000004789c */ /* 0x000fe20003f2e870 */
[----:B------:R-:W-:Y:S02]  /*07c0*/  I2FP.F32.U32 R0, R0 ;  /* 0x0000000000007245 */ /* 0x000fe40000201000 */
[----:B------:R-:W-:Y:S02]  /*07d0*/  LEA R96, R96, R51, 0x3 ;  /* 0x0000003360607211 */ /* 0x000fe400078e18ff */
[----:B-1----:R4:W0:Y:S06]  /*07e0*/  MUFU.RCP R97, R0 ;  /* 0x0000000000617308 */ /* 0x00282c0000001000 */
.L_x_16221:
[----:B------:R-:W1:Y:S08]  /*07f0*/  LDC.64 R104, c[0x0][0x3f0] ;  /* 0x0000fc00ff687b82 */ /* 0x000e700000000a00 */
[----:B------:R-:W2:Y:S08]  /*0800*/  LDC R94, c[0x0][0x388] ;  /* 0x0000e200ff5e7b82 */ /* 0x000eb00000000800 */
[----:B------:R-:W3:Y:S01]  /*0810*/  LDC.64 R92, c[0x0][0x3f8] ;  /* 0x0000fe00ff5c7b82 */ /* 0x000ee20000000a00 */
[----:B-1----:R-:W-:-:S05]  /*0820*/  IMAD.WIDE R104, R3, 0x4, R104 ;  /* 0x0000000403687825 */ /* 0x002fca00078e0268 */
[----:B----4-:R1:W4:Y:S01]  /*0830*/  LDG.E R0, desc[UR6][R104.64] ;  /* 0x0000000668007981 */ /* 0x010322000c1e1900 */
[----:B------:R-:W0:Y:S01]  /*0840*/  S2R R99, SR_TID.X ;  /* 0x0000000000637919 */ /* 0x000e220000002100 */
[----:B------:R-:W-:Y:S01]  /*0850*/  ISETP.GE.U32.AND P2, PT, R2, 0x80, PT ;  /* 0x000000800200780c */ /* 0x000fe20003f46070 */
[----:B--2---:R-:W-:-:S05]  /*0860*/  IMAD R98, R3, R94, RZ ;  /* 0x0000005e03627224 */ /* 0x004fca00078e02ff */
[----:B-1----:R-:W-:Y:S01]  /*0870*/  SHF.R.S32.HI R105, RZ, 0x1f, R98 ;  /* 0x0000001fff697819 */ /* 0x002fe20000011462 */
[----:B---3--:R-:W-:Y:S01]  /*0880*/  IMAD.WIDE R92, R3, 0x4, R92 ;  /* 0x00000004035c7825 */ /* 0x008fe200078e025c */
[----:B------:R-:W-:Y:S02]  /*0890*/  BSSY.RECONVERGENT B0, `(.L_x_16192) ;  /* 0x000007c000007945 */ /* 0x000fe40003800200 */
[----:B------:R-:W-:-:S03]  /*08a0*/  LEA.HI R98, R105, R98, RZ, 0x3 ;  /* 0x0000006269627211 */ /* 0x000fc600078f18ff */
[----:B-----5:R0:W5:Y:S02]  /*08b0*/  LDG.E R92, desc[UR6][R92.64] ;  /* 0x000000065c5c7981 */ /* 0x020164000c1e1900 */
[----:B0-----:R-:W-:Y:S02]  /*08c0*/  LEA.HI.SX32 R93, R98, R99, 0x1d ;  /* 0x00000063625d7211 */ /* 0x001fe400078feaff */
[----:B----4-:R-:W-:-:S13]  /*08d0*/  ISETP.GE.AND P1, PT, R0, 0x1, PT ;  /* 0x000000010000780c */ /* 0x010fda0003f26270 */
[----:B------:R-:W-:-:S05]  /*08e0*/  @P1 IADD3 R95, PT, PT, R0, -0x1, RZ ;  /* 0xffffffff005f1810 */ /* 0x000fca0007ffe0ff */
[----:B------:R-:W-:-:S05]  /*08f0*/  @P1 IMAD R95, R95, R94, RZ ;  /* 0x0000005e5f5f1224 */ /* 0x000fca00078e02ff */
[----:B------:R-:W-:-:S04]  /*0900*/  @P1 SHF.R.S32.HI R106, RZ, 0x1f, R95 ;  /* 0x0000001fff6a1819 */ /* 0x000fc8000001145f */
[----:B------:R-:W-:Y:S01]  /*0910*/  @P1 LEA.HI R106, R106, R95, RZ, 0x3 ;  /* 0x0000005f6a6a1211 */ /* 0x000fe200078f18ff */
[----:B------:R-:W-:-:S03]  /*0920*/  HFMA2 R95, -RZ, RZ, 0, 0 ;  /* 0x00000000ff5f7431 */ /* 0x000fc600000001ff */
[----:B------:R-:W-:Y:S01]  /*0930*/  @P1 LEA.HI.SX32 R95, R106, R99, 0x1d ;  /* 0x000000636a5f1211 */ /* 0x000fe200078feaff */
[----:B------:R-:W-:Y:S06]  /*0940*/  @!P2 BRA `(.L_x_16193) ;  /* 0x0000000400c0a947 */ /* 0x000fec0003800000 */
[----:B------:R-:W-:-:S04]  /*0950*/  UISETP.NE.U32.AND UP0, UPT, UR8, URZ, UPT ;  /* 0x000000ff0800728c */ /* 0x000fc8000bf05070 */
[----:B------:R-:W-:Y:S01]  /*0960*/  UISETP.NE.AND.EX UP0, UPT, UR9, URZ, UPT, UP0 ;  /* 0x000000ff0900728c */ /* 0x000fe2000bf05300 */
[----:B------:R-:W-:Y:S10]  /*0970*/  @!P1 BRA `(.L_x_16194) ;  /* 0x00000000000c9947 */ /* 0x000ff40003800000 */
[----:B------:R-:W0:Y:S02]  /*0980*/  LDC.64 R48, c[0x0][0x390] ;  /* 0x0000e400ff307b82 */ /* 0x000e240000000a00 */
[----:B0-----:R-:W-:-:S06]  /*0990*/  IMAD.WIDE.U32 R48, R95, 0x10, R48 ;  /* 0x000000105f307825 */ /* 0x001fcc00078e0030 */
[----:B------:R-:W5:Y:S02]  /*09a0*/  LDG.E.128 R48, desc[UR6][R48.64] ;  /* 0x0000000630307981 */ /* 0x000f64000c1e1d00 */
.L_x_16194:
[----:B------:R-:W-:Y:S05]  /*09b0*/  BRA.U !UP0, `(.L_x_16195) ;  /* 0x0000000108d87547 */ /* 0x000fea000b800000 */
[----:B------:R-:W0:Y:S02]  /*09c0*/  LDC.64 R60, c[0x0][0x3a0] ;  /* 0x0000e800ff3c7b82 */ /* 0x000e240000000a00 */
[----:B0-----:R-:W-:-:S05]  /*09d0*/  IMAD.WIDE.U32 R60, R93, 0x20, R60 ;  /* 0x000000205d3c7825 */ /* 0x001fca00078e003c */
[----:B------:R-:W2:Y:S04]  /*09e0*/  LDG.E.128 R52, desc[UR6][R60.64] ;  /* 0x000000063c347981 */ /* 0x000ea8000c1e1d00 */
[----:B------:R0:W3:Y:S01]  /*09f0*/  LDG.E.128 R56, desc[UR6][R60.64+0x10] ;  /* 0x000010063c387981 */ /* 0x0000e2000c1e1d00 */
[----:B------:R-:W-:-:S13]  /*0a00*/  ISETP.GT.AND P0, PT, R0, RZ, PT ;  /* 0x000000ff0000720c */ /* 0x000fda0003f04270 */
[----:B------:R-:W1:Y:S01]  /*0a10*/  @P0 LDC R63, c[0x0][0x40c] ;  /* 0x00010300ff3f0b82 */ /* 0x000e620000000800 */
[--C-:B-----5:R-:W-:Y:S02]  /*0a20*/  @P0 HADD2.F32 R62, -RZ, R48.reuse.H0_H0 ;  /* 0x20000030ff3e0230 */ /* 0x120fe40000004100 */
[----:B------:R-:W-:Y:S02]  /*0a30*/  @P0 HADD2.F32 R64, -RZ, R48.H1_H1 ;  /* 0x30000030ff400230 */ /* 0x000fe40000004100 */
[----:B------:R-:W-:Y:S02]  /*0a40*/  @P0 HADD2.F32 R98, -RZ, R50.H1_H1 ;  /* 0x30000032ff620230 */ /* 0x000fe40000004100 */
[----:B------:R-:W-:Y:S01]  /*0a50*/  @P0 HADD2.F32 R105, -RZ, R51.H0_H0 ;  /* 0x20000033ff690230 */ /* 0x000fe20000004100 */
[----:B------:R-:W4:Y:S01]  /*0a60*/  @P0 LDC R65, c[0x0][0x40c] ;  /* 0x00010300ff410b82 */ /* 0x000f220000000800 */
[--C-:B0-----:R-:W-:Y:S02]  /*0a70*/  @P0 HADD2.F32 R60, -RZ, R49.reuse.H0_H0 ;  /* 0x20000031ff3c0230 */ /* 0x101fe40000004100 */
[----:B------:R-:W-:-:S02]  /*0a80*/  @P0 HADD2.F32 R61, -RZ, R49.H1_H1 ;  /* 0x30000031ff3d0230 */ /* 0x000fc40000004100 */
[----:B------:R-:W-:Y:S02]  /*0a90*/  @P0 HADD2.F32 R66, -RZ, R50.H0_H0 ;  /* 0x20000032ff420230 */ /* 0x000fe40000004100 */
[----:B------:R-:W-:Y:S01]  /*0aa0*/  @P0 HADD2.F32 R110, -RZ, R43.H0_H0 ;  /* 0x2000002bff6e0230 */ /* 0x000fe20000004100 */
[----:B------:R-:W0:Y:S08]  /*0ab0*/  @P0 LDC R109, c[0x0][0x40c] ;  /* 0x00010300ff6d0b82 */ /* 0x000e300000000800 */
[----:B------:R-:W0:Y:S01]  /*0ac0*/  @P0 LDC R106, c[0x0][0x40c] ;  /* 0x00010300ff6a0b82 */ /* 0x000e220000000800 */
[----:B-1----:R-:W-:Y:S01]  /*0ad0*/  @P0 FMUL.FTZ R63, R62, R63 ;  /* 0x0000003f3e3f0220 */ /* 0x002fe20000410000 */
[----:B------:R-:W-:-:S06]  /*0ae0*/  @P0 HADD2.F32 R62, -RZ, R40.H0_H0 ;  /* 0x20000028ff3e0230 */ /* 0x000fcc0000004100 */
[----:B------:R-:W1:Y:S01]  /*0af0*/  @P0 LDC R67, c[0x0][0x40c] ;  /* 0x00010300ff430b82 */ /* 0x000e620000000800 */
[----:B----4-:R-:W-:Y:S01]  /*0b00*/  @P0 FMUL.FTZ R64, R64, R65 ;  /* 0x0000004140400220 */ /* 0x010fe20000410000 */
[----:B------:R-:W-:-:S06]  /*0b10*/  @P0 HADD2.F32 R65, -RZ, R40.H1_H1 ;  /* 0x30000028ff410230 */ /* 0x000fcc0000004100 */
[----:B------:R-:W4:Y:S01]  /*0b20*/  @P0 LDC R104, c[0x0][0x40c] ;  /* 0x00010300ff680b82 */ /* 0x000f220000000800 */
[----:B0-----:R-:W-:Y:S01]  /*0b30*/  @P0 FMUL.FTZ R108, R98, R109 ;  /* 0x0000006d626c0220 */ /* 0x001fe20000410000 */
[----:B------:R-:W-:Y:S02]  /*0b40*/  @P0 HADD2.F32 R98, -RZ, R41.H0_H0 ;  /* 0x20000029ff620230 */ /* 0x000fe40000004100 */
[----:B------:R-:W-:-:S04]  /*0b50*/  @P0 HADD2.F32 R109, -RZ, R42.H1_H1 ;  /* 0x3000002aff6d0230 */ /* 0x000fc80000004100 */
[----:B------:R-:W0:Y:S01]  /*0b60*/  @P0 LDC R107, c[0x0][0x40c] ;  /* 0x00010300ff6b0b82 */ /* 0x000e220000000800 */
[----:B------:R-:W-:Y:S01]  /*0b70*/  @P0 FMUL.FTZ R111, R105, R106 ;  /* 0x0000006a696f0220 */ /* 0x000fe20000410000 */
[----:B------:R-:W-:Y:S02]  /*0b80*/  @P0 HADD2.F32 R105, -RZ, R41.H1_H1 ;  /* 0x30000029ff690230 */ /* 0x000fe40000004100 */
[----:B------:R-:W-:Y:S02]  /*0b90*/  @P0 HADD2.F32 R106, -RZ, R42.H0_H0 ;  /* 0x2000002aff6a0230 */ /* 0x000fe40000004100 */
[----:B-1----:R-:W-:Y:S01]  /*0ba0*/  @P0 FMUL.FTZ R67, R60, R67 ;  /* 0x000000433c430220 */ /* 0x002fe20000410000 */
[----:B----4-:R-:W-:Y:S01]  /*0bb0*/  @P0 FMUL.FTZ R104, R61, R104 ;  /* 0x000000683d680220 */ /* 0x010fe20000410000 */
[----:B0-----:R-:W-:Y:S01]  /*0bc0*/  @P0 FMUL.FTZ R107, R66, R107 ;  /* 0x0000006b426b0220 */ /* 0x001fe20000410000 */
        /* <DEDUP_REMOVED lines=15> */
[----:B------:R-:W-:Y:S06]  /*0cc0*/  @!P0 BRA `(.L_x_16196) ;  /* 0x0000000000c88947 */ /* 0x000fec0003800000 */
[----:B------:R-:W-:Y:S02]  /*0cd0*/  HADD2.F32 R67, -RZ, R51.H1_H1 ;  /* 0x30000033ff437230 */ /* 0x000fe40000004100 */
[----:B------:R-:W-:-:S03]  /*0ce0*/  HADD2.F32 R104, -RZ, R43.H1_H1 ;  /* 0x3000002bff687230 */ /* 0x000fc60000004100 */
[----:B------:R-:W-:-:S04]  /*0cf0*/  FMUL.FTZ R98, R67, UR12 ;  /* 0x0000000c43627c20 */ /* 0x000fc80008410000 */
[----:B------:R-:W-:Y:S01]  /*0d00*/  FFMA.FTZ R67, R98, R104, R59 ;  /* 0x0000006862437223 */ /* 0x000fe2000001003b */
[----:B------:R-:W-:Y:S06]  /*0d10*/  BRA `(.L_x_16196) ;  /* 0x0000000000b47947 */ /* 0x000fec0003800000 */
.L_x_16195:
[----:B------:R-:W0:Y:S01]  /*0d20*/  @P1 LDC R61, c[0x0][0x40c] ;  /* 0x00010300ff3d1b82 */ /* 0x000e220000000800 */
[----:B-----5:R-:W-:Y:S02]  /*0d30*/  @P1 HADD2.F32 R60, -RZ, R48.H0_H0 ;  /* 0x20000030ff3c1230 */ /* 0x020fe40000004100 */
[----:B------:R-:W-:Y:S02]  /*0d40*/  @P1 HADD2.F32 R98, -RZ, R49.H1_H1 ;  /* 0x30000031ff621230 */ /* 0x000fe40000004100 */
[--C-:B------:R-:W-:Y:S02]  /*0d50*/  @P1 HADD2.F32 R64, -RZ, R50.reuse.H0_H0 ;  /* 0x20000032ff401230 */ /* 0x100fe40000004100 */
[----:B------:R-:W-:Y:S01]  /*0d60*/  @P1 HADD2.F32 R66, -RZ, R50.H1_H1 ;  /* 0x30000032ff421230 */ /* 0x000fe20000004100 */
[----:B------:R-:W1:Y:S01]  /*0d70*/  @P1 LDC R62, c[0x0][0x40c] ;  /* 0x00010300ff3e1b82 */ /* 0x000e620000000800 */
[----:B------:R-:W-:Y:S02]  /*0d80*/  @P1 HADD2.F32 R104, -RZ, R41.H0_H0 ;  /* 0x20000029ff681230 */ /* 0x000fe40000004100 */
[----:B------:R-:W-:-:S02]  /*0d90*/  @P1 HADD2.F32 R110, -RZ, R51.H1_H1 ;  /* 0x30000033ff6e1230 */ /* 0x000fc40000004100 */
[----:B------:R-:W-:-:S03]  /*0da0*/  @P1 HADD2.F32 R113, -RZ, R43.H1_H1 ;  /* 0x3000002bff711230 */ /* 0x000fc60000004100 */
[----:B------:R-:W2:Y:S08]  /*0db0*/  @P1 LDC R105, c[0x0][0x40c] ;  /* 0x00010300ff691b82 */ /* 0x000eb00000000800 */
[----:B------:R-:W3:Y:S01]  /*0dc0*/  @P1 LDC R107, c[0x0][0x40c] ;  /* 0x00010300ff6b1b82 */ /* 0x000ee20000000800 */
[----:B0-----:R-:W-:Y:S01]  /*0dd0*/  @P1 FMUL.FTZ R63, R60, R61 ;  /* 0x0000003d3c3f1220 */ /* 0x001fe20000410000 */
[----:B------:R-:W-:-:S02]  /*0de0*/  @P1 HADD2.F32 R61, -RZ, R49.H0_H0 ;  /* 0x20000031ff3d1230 */ /* 0x000fc40000004100 */
[----:B------:R-:W-:-:S04]  /*0df0*/  @P1 HADD2.F32 R60, -RZ, R48.H1_H1 ;  /* 0x30000030ff3c1230 */ /* 0x000fc80000004100 */
[----:B------:R-:W0:Y:S01]  /*0e00*/  @P1 LDC R109, c[0x0][0x40c] ;  /* 0x00010300ff6d1b82 */ /* 0x000e220000000800 */
[----:B-1----:R-:W-:Y:S01]  /*0e10*/  @P1 FMUL.FTZ R67, R61, R62 ;  /* 0x0000003e3d431220 */ /* 0x002fe20000410000 */
[----:B------:R-:W-:-:S06]  /*0e20*/  HFMA2 R62, -RZ, RZ, 0, 0 ;  /* 0x00000000ff3e7431 */ /* 0x000fcc00000001ff */
[----:B------:R-:W1:Y:S01]  /*0e30*/  @P1 LDC R65, c[0x0][0x40c] ;  /* 0x00010300ff411b82 */ /* 0x000e620000000800 */
[----:B--2---:R-:W-:Y:S01]  /*0e40*/  @P1 FMUL.FTZ R98, R98, R105 ;  /* 0x0000006962621220 */ /* 0x004fe20000410000 */
[----:B------:R-:W-:Y:S02]  /*0e50*/  @P1 HADD2.F32 R105, -RZ, R51.H0_H0 ;  /* 0x20000033ff691230 */ /* 0x000fe40000004100 */
[----:B------:R-:W-:Y:S01]  /*0e60*/  @P1 FMUL.FTZ R62, R67, R104 ;  /* 0x00000068433e1220 */ /* 0x000fe20000410000 */
[----:B------:R-:W-:-:S03]  /*0e70*/  @P1 HADD2.F32 R104, -RZ, R42.H0_H0 ;  /* 0x2000002aff681230 */ /* 0x000fc60000004100 */
[----:B------:R-:W2:Y:S01]  /*0e80*/  @P1 LDC R106, c[0x0][0x40c] ;  /* 0x00010300ff6a1b82 */ /* 0x000ea20000000800 */
[----:B---3--:R-:W-:Y:S01]  /*0e90*/  @P1 FMUL.FTZ R107, R64, R107 ;  /* 0x0000006b406b1220 */ /* 0x008fe20000410000 */
[----:B------:R-:W-:-:S06]  /*0ea0*/  @P1 HADD2.F32 R64, -RZ, R40.H0_H0 ;  /* 0x20000028ff401230 */ /* 0x000fcc0000004100 */
[----:B------:R-:W3:Y:S01]  /*0eb0*/  @P1 LDC R111, c[0x0][0x40c] ;  /* 0x00010300ff6f1b82 */ /* 0x000ee20000000800 */
[----:B0-----:R-:W-:Y:S01]  /*0ec0*/  @P1 FMUL.FTZ R109, R66, R109 ;  /* 0x0000006d426d1220 */ /* 0x001fe20000410000 */
[----:B------:R-:W-:Y:S02]  /*0ed0*/  @P1 HADD2.F32 R66, -RZ, R40.H1_H1 ;  /* 0x30000028ff421230 */ /* 0x000fe40000004100 */
[----:B-1----:R-:W-:Y:S01]  /*0ee0*/  @P1 FMUL.FTZ R65, R60, R65 ;  /* 0x000000413c411220 */ /* 0x002fe20000410000 */
[----:B------:R-:W-:Y:S02]  /*0ef0*/  CS2R R60, SRZ ;  /* 0x00000000003c7805 */ /* 0x000fe4000001ff00 */
[----:B------:R-:W-:Y:S01]  /*0f00*/  @P1 FMUL.FTZ R60, R63, R64 ;  /* 0x000000403f3c1220 */ /* 0x000fe20000410000 */
[----:B------:R-:W-:Y:S01]  /*0f10*/  @P1 FMUL.FTZ R61, R65, R66 ;  /* 0x00000042413d1220 */ /* 0x000fe20000410000 */
[----:B------:R-:W-:Y:S02]  /*0f20*/  CS2R R64, SRZ ;  /* 0x0000000000407805 */ /* 0x000fe4000001ff00 */
[----:B------:R-:W-:-:S02]  /*0f30*/  CS2R R66, SRZ ;  /* 0x0000000000427805 */ /* 0x000fc4000001ff00 */
[----:B------:R-:W-:Y:S01]  /*0f40*/  MOV R63, RZ ;  /* 0x000000ff003f7202 */ /* 0x000fe20000000f00 */
[----:B--2---:R-:W-:Y:S01]  /*0f50*/  @P1 FMUL.FTZ R108, R105, R106 ;  /* 0x0000006a696c1220 */ /* 0x004fe20000410000 */
[----:B------:R-:W-:Y:S02]  /*0f60*/  @P1 HADD2.F32 R105, -RZ, R41.H1_H1 ;  /* 0x30000029ff691230 */ /* 0x000fe40000004100 */
[----:B------:R-:W-:Y:S01]  /*0f70*/  @P1 FMUL.FTZ R64, R107, R104 ;  /* 0x000000686b401220 */ /* 0x000fe20000410000 */
[----:B------:R-:W-:Y:S02]  /*0f80*/  @P1 HADD2.F32 R106, -RZ, R42.H1_H1 ;  /* 0x3000002aff6a1230 */ /* 0x000fe40000004100 */
[----:B------:R-:W-:Y:S01]  /*0f90*/  @P1 FMUL.FTZ R63, R98, R105 ;  /* 0x00000069623f1220 */ /* 0x000fe20000410000 */
[----:B---3--:R-:W-:Y:S01]  /*0fa0*/  @P1 FMUL.FTZ R110, R110, R111 ;  /* 0x0000006f6e6e1220 */ /* 0x008fe20000410000 */
[----:B------:R-:W-:Y:S02]  /*0fb0*/  @P1 HADD2.F32 R111, -RZ, R43.H0_H0 ;  /* 0x2000002bff6f1230 */ /* 0x000fe40000004100 */
[----:B------:R-:W-:Y:S01]  /*0fc0*/  @P1 FMUL.FTZ R65, R109, R106 ;  /* 0x0000006a6d411220 */ /* 0x000fe20000410000 */
[----:B------:R-:W-:-:S02]  /*0fd0*/  @P1 FMUL.FTZ R67, R110, R113 ;  /* 0x000000716e431220 */ /* 0x000fc40000410000 */
[----:B------:R-:W-:-:S07]  /*0fe0*/  @P1 FMUL.FTZ R66, R108, R111 ;  /* 0x0000006f6c421220 */ /* 0x000fce0000410000 */
.L_x_16196:
[----:B------:R-:W0:Y:S01]  /*0ff0*/  LDC.64 R104, c[0x0][0x3a8] ;  /* 0x0000ea00ff687b82 */ /* 0x000e220000000a00 */
[----:B------:R-:W-:Y:S01]  /*1000*/  IADD3 R95, PT, PT, R95, 0x80, RZ ;  /* 0x000000805f5f7810 */ /* 0x000fe20007ffe0ff */
[C---:B0-----:R-:W-:Y:S01]  /*1010*/  IMAD.WIDE.U32 R104, R93.reuse, 0x20, R104 ;  /* 0x000000205d687825 */ /* 0x041fe200078e0068 */
[----:B------:R-:W-:-:S04]  /*1020*/  IADD3 R93, PT, PT, R93, 0x80, RZ ;  /* 0x000000805d5d7810 */ /* 0x000fc80007ffe0ff */
[----:B------:R0:W-:Y:S04]  /*1030*/  STG.E.128 desc[UR6][R104.64], R60 ;  /* 0x0000003c68007986 */ /* 0x0001e8000c101d06 */
[----:B------:R0:W-:Y:S02]  /*1040*/  STG.E.128 desc[UR6][R104.64+0x10], R64 ;  /* 0x0000104068007986 */ /* 0x0001e4000c101d06 */
.L_x_16193:
[----:B------:R-:W-:Y:S05]  /*1050*/  BSYNC.RECONVERGENT B0 ;  /* 0x0000000000007941 */ /* 0x000fea0003800200 */
.L_x_16192:
        /* <DEDUP_REMOVED lines=13> */
[----:B------:R-:W-:-:S13]  /*1130*/  ISETP.GT.AND P0, PT, R0, RZ, PT ;  /* 0x000000ff0000720c */ /* 0x000fda0003f04270 */
[----:B------:R-:W2:Y:S01]  /*1140*/  @P0 LDC R75, c[0x0][0x40c] ;  /* 0x00010300ff4b0b82 */ /* 0x000ea20000000800 */
[--C-:B-----5:R-:W-:Y:S02]  /*1150*/  @P0 HADD2.F32 R74, -RZ, R49.reuse.H0_H0 ;  /* 0x20000031ff4a0230 */ /* 0x120fe40000004100 */
[----:B------:R-:W-:Y:S02]  /*1160*/  @P0 HADD2.F32 R98, -RZ, R49.H1_H1 ;  /* 0x30000031ff620230 */ /* 0x000fe40000004100 */
[--C-:B-1----:R-:W-:Y:S02]  /*1170*/  @P0 HADD2.F32 R70, -RZ, R48.reuse.H1_H1 ;  /* 0x30000030ff460230 */ /* 0x102fe40000004100 */
[----:B------:R-:W-:Y:S01]  /*1180*/  @P0 HADD2.F32 R68, -RZ, R48.H0_H0 ;  /* 0x20000030ff440230 */ /* 0x000fe20000004100 */
[----:B0-----:R-:W0:Y:S08]  /*1190*/  @P0 LDC R105, c[0x0][0x40c] ;  /* 0x00010300ff690b82 */ /* 0x001e300000000800 */
[----:B------:R-:W1:Y:S08]  /*11a0*/  @P0 LDC R71, c[0x0][0x40c] ;  /* 0x00010300ff470b82 */ /* 0x000e700000000800 */
[----:B------:R-:W3:Y:S01]  /*11b0*/  @P0 LDC R104, c[0x0][0x40c] ;  /* 0x00010300ff680b82 */ /* 0x000ee20000000800 */
[----:B--2---:R-:W-:Y:S01]  /*11c0*/  @P0 FMUL.FTZ R109, R74, R75 ;  /* 0x0000004b4a6d0220 */ /* 0x004fe20000410000 */
[----:B------:R-:W-:-:S02]  /*11d0*/  @P0 HADD2.F32 R75, -RZ, R50.H1_H1 ;  /* 0x30000032ff4b0230 */ /* 0x000fc40000004100 */
[----:B------:R-:W-:-:S04]  /*11e0*/  @P0 HADD2.F32 R74, -RZ, R50.H0_H0 ;  /* 0x20000032ff4a0230 */ /* 0x000fc80000004100 */
[----:B------:R-:W2:Y:S01]  /*11f0*/  @P0 LDC R69, c[0x0][0x40c] ;  /* 0x00010300ff450b82 */ /* 0x000ea20000000800 */
[----:B0-----:R-:W-:Y:S01]  /*1200*/  @P0 FMUL.FTZ R106, R98, R105 ;  /* 0x00000069626a0220 */ /* 0x001fe20000410000 */
[----:B------:R-:W-:Y:S02]  /*1210*/  @P0 HADD2.F32 R98, -RZ, R51.H0_H0 ;  /* 0x20000033ff620230 */ /* 0x000fe40000004100 */
[----:B------:R-:W-:-:S04]  /*1220*/  @P0 HADD2.F32 R105, -RZ, R30.H0_H0 ;  /* 0x2000001eff690230 */ /* 0x000fc80000004100 */
[----:B------:R-:W0:Y:S01]  /*1230*/  @P0 LDC R107, c[0x0][0x40c] ;  /* 0x00010300ff6b0b82 */ /* 0x000e220000000800 */
[----:B-1----:R-:W-:Y:S01]  /*1240*/  @P0 FMUL.FTZ R72, R70, R71 ;  /* 0x0000004746480220 */ /* 0x002fe20000410000 */
[--C-:B------:R-:W-:Y:S02]  /*1250*/  @P0 HADD2.F32 R70, -RZ, R28.reuse.H1_H1 ;  /* 0x3000001cff460230 */ /* 0x100fe40000004100 */
[----:B------:R-:W-:-:S04]  /*1260*/  @P0 HADD2.F32 R71, -RZ, R28.H0_H0 ;  /* 0x2000001cff470230 */ /* 0x000fc80000004100 */
[----:B------:R-:W1:Y:S01]  /*1270*/  @P0 LDC R113, c[0x0][0x40c] ;  /* 0x00010300ff710b82 */ /* 0x000e620000000800 */
[----:B---3--:R-:W-:Y:S01]  /*1280*/  @P0 FMUL.FTZ R108, R75, R104 ;  /* 0x000000684b6c0220 */ /* 0x008fe20000410000 */
[----:B------:R-:W-:Y:S02]  /*1290*/  @P0 HADD2.F32 R75, -RZ, R29.H0_H0 ;  /* 0x2000001dff4b0230 */ /* 0x000fe40000004100 */
[----:B------:R-:W-:Y:S02]  /*12a0*/  @P0 HADD2.F32 R104, -RZ, R30.H1_H1 ;  /* 0x3000001eff680230 */ /* 0x000fe40000004100 */
[----:B--2---:R-:W-:Y:S01]  /*12b0*/  @P0 FMUL.FTZ R73, R68, R69 ;  /* 0x0000004544490220 */ /* 0x004fe20000410000 */
[----:B------:R-:W-:Y:S01]  /*12c0*/  MOV R69, R53 ;  /* 0x0000003500457202 */ /* 0x000fe20000000f00 */
[----:B------:R-:W-:Y:S01]  /*12d0*/  @P0 FFMA.FTZ R69, R72, R70, R53 ;  /* 0x0000004648450223 */ /* 0x000fe20000010035 */
[----:B------:R-:W-:Y:S01]  /*12e0*/  MOV R68, R52 ;  /* 0x0000003400447202 */ /* 0x000fe20000000f00 */
[----:B------:R-:W-:Y:S01]  /*12f0*/  @P0 FFMA.FTZ R68, R73, R71, R52 ;  /* 0x0000004749440223 */ /* 0x000fe20000010034 */
[----:B------:R-:W-:Y:S01]  /*1300*/  MOV R70, R54 ;  /* 0x0000003600467202 */ /* 0x000fe20000000f00 */
[----:B------:R-:W-:Y:S01]  /*1310*/  @P0 FFMA.FTZ R70, R109, R75, R54 ;  /* 0x0000004b6d460223 */ /* 0x000fe20000010036 */
[----:B------:R-:W-:Y:S01]  /*1320*/  MOV R71, R55 ;  /* 0x0000003700477202 */ /* 0x000fe20000000f00 */
[----:B0-----:R-:W-:Y:S01]  /*1330*/  @P0 FMUL.FTZ R111, R74, R107 ;  /* 0x0000006b4a6f0220 */ /* 0x001fe20000410000 */
[----:B------:R-:W-:Y:S01]  /*1340*/  @P0 HADD2.F32 R107, -RZ, R31.H0_H0 ;  /* 0x2000001fff6b0230 */ /* 0x000fe20000004100 */
[----:B------:R-:W-:-:S02]  /*1350*/  MOV R72, R56 ;  /* 0x0000003800487202 */ /* 0x000fc40000000f00 */
[----:B------:R-:W-:Y:S01]  /*1360*/  MOV R73, R57 ;  /* 0x0000003900497202 */ /* 0x000fe20000000f00 */
[----:B------:R-:W-:Y:S01]  /*1370*/  @P0 FFMA.FTZ R72, R111, R105, R56 ;  /* 0x000000696f480223 */ /* 0x000fe20000010038 */
[----:B------:R-:W-:Y:S01]  /*1380*/  MOV R74, R58 ;  /* 0x0000003a004a7202 */ /* 0x000fe20000000f00 */
[----:B------:R-:W-:Y:S01]  /*1390*/  @P0 FFMA.FTZ R73, R108, R104, R57 ;  /* 0x000000686c490223 */ /* 0x000fe20000010039 */
[----:B-1----:R-:W-:Y:S01]  /*13a0*/  @P0 FMUL.FTZ R113, R98, R113 ;  /* 0x0000007162710220 */ /* 0x002fe20000410000 */
[----:B------:R-:W-:Y:S01]  /*13b0*/  @P0 HADD2.F32 R98, -RZ, R29.H1_H1 ;  /* 0x3000001dff620230 */ /* 0x000fe20000004100 */
[----:B------:R-:W-:Y:S02]  /*13c0*/  MOV R75, R59 ;  /* 0x0000003b004b7202 */ /* 0x000fe40000000f00 */
[----:B------:R-:W-:Y:S02]  /*13d0*/  @P0 FFMA.FTZ R74, R113, R107, R58 ;  /* 0x0000006b714a0223 */ /* 0x000fe4000001003a */
[----:B------:R-:W-:Y:S01]  /*13e0*/  @P0 FFMA.FTZ R71, R106, R98, R55 ;  /* 0x000000626a470223 */ /* 0x000fe20000010037 */
[----:B------:R-:W-:Y:S06]  /*13f0*/  @!P0 BRA `(.L_x_16200) ;  /* 0x0000000000c88947 */ /* 0x000fec0003800000 */
[----:B------:R-:W-:Y:S02]  /*1400*/  HADD2.F32 R75, -RZ, R51.H1_H1 ;  /* 0x30000033ff4b7230 */ /* 0x000fe40000004100 */
[----:B------:R-:W-:-:S03]  /*1410*/  HADD2.F32 R98, -RZ, R31.H1_H1 ;  /* 0x3000001fff627230 */ /* 0x000fc60000004100 */
[----:B------:R-:W-:-:S04]  /*1420*/  FMUL.FTZ R104, R75, UR12 ;  /* 0x0000000c4b687c20 */ /* 0x000fc80008410000 */
[----:B------:R-:W-:Y:S01]  /*1430*/  FFMA.FTZ R75, R104, R98, R59 ;  /* 0x00000062684b7223 */ /* 0x000fe2000001003b */
[----:B------:R-:W-:Y:S06]  /*1440*/  BRA `(.L_x_16200) ;  /* 0x0000000000b47947 */ /* 0x000fec0003800000 */
.L_x_16199:
[----:B-1----:R-:W1:Y:S01]  /*1450*/  @P1 LDC R69, c[0x0][0x40c] ;  /* 0x00010300ff451b82 */ /* 0x002e620000000800 */
[----:B-----5:R-:W-:Y:S02]  /*1460*/  @P1 HADD2.F32 R68, -RZ, R48.H0_H0 ;  /* 0x20000030ff441230 */ /* 0x020fe40000004100 */
[----:B------:R-:W-:Y:S02]  /*1470*/  @P1 HADD2.F32 R98, -RZ, R49.H1_H1 ;  /* 0x30000031ff621230 */ /* 0x000fe40000004100 */
[--C-:B------:R-:W-:Y:S02]  /*1480*/  @P1 HADD2.F32 R72, -RZ, R50.reuse.H0_H0 ;  /* 0x20000032ff481230 */ /* 0x100fe40000004100 */
[----:B------:R-:W-:Y:S01]  /*1490*/  @P1 HADD2.F32 R74, -RZ, R50.H1_H1 ;  /* 0x30000032ff4a1230 */ /* 0x000fe20000004100 */
[----:B------:R-:W2:Y:S01]  /*14a0*/  @P1 LDC R70, c[0x0][0x40c] ;  /* 0x00010300ff461b82 */ /* 0x000ea20000000800 */
[----:B0-----:R-:W-:Y:S02]  /*14b0*/  @P1 HADD2.F32 R104, -RZ, R29.H0_H0 ;  /* 0x2000001dff681230 */ /* 0x001fe40000004100 */
[----:B------:R-:W-:-:S02]  /*14c0*/  @P1 HADD2.F32 R110, -RZ, R51.H1_H1 ;  /* 0x30000033ff6e1230 */ /* 0x000fc40000004100 */
[----:B------:R-:W-:-:S03]  /*14d0*/  @P1 HADD2.F32 R113, -RZ, R31.H1_H1 ;  /* 0x3000001fff711230 */ /* 0x000fc60000004100 */
[----:B------:R-:W0:Y:S08]  /*14e0*/  @P1 LDC R105, c[0x0][0x40c] ;  /* 0x00010300ff691b82 */ /* 0x000e300000000800 */
[----:B------:R-:W3:Y:S01]  /*14f0*/  @P1 LDC R107, c[0x0][0x40c] ;  /* 0x00010300ff6b1b82 */ /* 0x000ee20000000800 */
[----:B-1----:R-:W-:Y:S01]  /*1500*/  @P1 FMUL.FTZ R71, R68, R69 ;  /* 0x0000004544471220 */ /* 0x002fe20000410000 */
[----:B------:R-:W-:-:S02]  /*1510*/  @P1 HADD2.F32 R69, -RZ, R49.H0_H0 ;  /* 0x20000031ff451230 */ /* 0x000fc40000004100 */
[----:B------:R-:W-:-:S04]  /*1520*/  @P1 HADD2.F32 R68, -RZ, R48.H1_H1 ;  /* 0x30000030ff441230 */ /* 0x000fc80000004100 */
[----:B------:R-:W1:Y:S01]  /*1530*/  @P1 LDC R109, c[0x0][0x40c] ;  /* 0x00010300ff6d1b82 */ /* 0x000e620000000800 */
[----:B--2---:R-:W-:Y:S01]  /*1540*/  @P1 FMUL.FTZ R75, R69, R70 ;  /* 0x00000046454b1220 */ /* 0x004fe20000410000 */
[----:B------:R-:W-:-:S06]  /*1550*/  HFMA2 R70, -RZ, RZ, 0, 0 ;  /* 0x00000000ff467431 */ /* 0x000fcc00000001ff */
[----:B------:R-:W2:Y:S01]  /*1560*/  @P1 LDC R73, c[0x0][0x40c] ;  /* 0x00010300ff491b82 */ /* 0x000ea20000000800 */
[----:B0-----:R-:W-:Y:S01]  /*1570*/  @P1 FMUL.FTZ R98, R98, R105 ;  /* 0x0000006962621220 */ /* 0x001fe20000410000 */
[----:B------:R-:W-:Y:S02]  /*1580*/  @P1 HADD2.F32 R105, -RZ, R51.H0_H0 ;  /* 0x20000033ff691230 */ /* 0x000fe40000004100 */
[----:B------:R-:W-:Y:S01]  /*1590*/  @P1 FMUL.FTZ R70, R75, R104 ;  /* 0x000000684b461220 */ /* 0x000fe20000410000 */
[----:B------:R-:W-:-:S03]  /*15a0*/  @P1 HADD2.F32 R104, -RZ, R30.H0_H0 ;  /* 0x2000001eff681230 */ /* 0x000fc60000004100 */
[----:B------:R-:W0:Y:S01]  /*15b0*/  @P1 LDC R106, c[0x0][0x40c] ;  /* 0x00010300ff6a1b82 */ /* 0x000e220000000800 */
[----:B---3--:R-:W-:Y:S01]  /*15c0*/  @P1 FMUL.FTZ R107, R72, R107 ;  /* 0x0000006b486b1220 */ /* 0x008fe20000410000 */
[----:B------:R-:W-:-:S06]  /*15d0*/  @P1 HADD2.F32 R72, -RZ, R28.H0_H0 ;  /* 0x2000001cff481230 */ /* 0x000fcc0000004100 */
[----:B------:R-:W3:Y:S01]  /*15e0*/  @P1 LDC R111, c[0x0][0x40c] ;  /* 0x00010300ff6f1b82 */ /* 0x000ee20000000800 */
[----:B-1----:R-:W-:Y:S01]  /*15f0*/  @P1 FMUL.FTZ R109, R74, R109 ;  /* 0x0000006d4a6d1220 */ /* 0x002fe20000410000 */
[----:B------:R-:W-:Y:S02]  /*1600*/  @P1 HADD2.F32 R74, -RZ, R28.H1_H1 ;  /* 0x3000001cff4a1230 */ /* 0x000fe40000004100 */
[----:B--2---:R-:W-:Y:S01]  /*1610*/  @P1 FMUL.FTZ R73, R68, R73 ;  /* 0x0000004944491220 */ /* 0x004fe20000410000 */
[----:B------:R-:W-:Y:S02]  /*1620*/  CS2R R68, SRZ ;  /* 0x0000000000447805 */ /* 0x000fe4000001ff00 */
[----:B------:R-:W-:Y:S01]  /*1630*/  @P1 FMUL.FTZ R68, R71, R72 ;  /* 0x0000004847441220 */ /* 0x000fe20000410000 */
[----:B------:R-:W-:Y:S01]  /*1640*/  @P1 FMUL.FTZ R69, R73, R74 ;  /* 0x0000004a49451220 */ /* 0x000fe20000410000 */
[----:B------:R-:W-:Y:S02]  /*1650*/  CS2R R72, SRZ ;  /* 0x0000000000487805 */ /* 0x000fe4000001ff00 */
[----:B------:R-:W-:-:S02]  /*1660*/  CS2R R74, SRZ ;  /* 0x00000000004a7805 */ /* 0x000fc4000001ff00 */
[----:B------:R-:W-:Y:S01]  /*1670*/  MOV R71, RZ ;  /* 0x000000ff00477202 */ /* 0x000fe20000000f00 */
[----:B0-----:R-:W-:Y:S01]  /*1680*/  @P1 FMUL.FTZ R108, R105, R106 ;  /* 0x0000006a696c1220 */ /* 0x001fe20000410000 */
        /* <DEDUP_REMOVED lines=9> */
.L_x_16200:
[----:B------:R-:W0:Y:S01]  /*1720*/  LDC.64 R104, c[0x0][0x3a8] ;  /* 0x0000ea00ff687b82 */ /* 0x000e220000000a00 */
[----:B------:R-:W-:Y:S01]  /*1730*/  IADD3 R95, PT, PT, R95, 0x80, RZ ;  /* 0x000000805f5f7810 */ /* 0x000fe20007ffe0ff */
[C---:B0-----:R-:W-:Y:S01]  /*1740*/  IMAD.WIDE.U32 R104, R93.reuse, 0x20, R104 ;  /* 0x000000205d687825 */ /* 0x041fe200078e0068 */
[----:B------:R-:W-:-:S04]  /*1750*/  IADD3 R93, PT, PT, R93, 0x80, RZ ;  /* 0x000000805d5d7810 */ /* 0x000fc80007ffe0ff */
[----:B------:R1:W-:Y:S04]  /*1760*/  STG.E.128 desc[UR6][R104.64], R68 ;  /* 0x0000004468007986 */ /* 0x0003e8000c101d06 */
[----:B------:R1:W-:Y:S02]  /*1770*/  STG.E.128 desc[UR6][R104.64+0x10], R72 ;  /* 0x0000104868007986 */ /* 0x0003e4000c101d06 */
.L_x_16198:
[----:B------:R-:W-:Y:S05]  /*1780*/  BSYNC.RECONVERGENT B0 ;  /* 0x0000000000007941 */ /* 0x000fea0003800200 */
.L_x_16197:
        /* <DEDUP_REMOVED lines=13> */
[----:B------:R-:W-:-:S13]  /*1860*/  ISETP.GT.AND P0, PT, R0, RZ, PT ;  /* 0x000000ff0000720c */ /* 0x000fda0003f04270 */
[----:B------:R-:W3:Y:S01]  /*1870*/  @P0 LDC R83, c[0x0][0x40c] ;  /* 0x00010300ff530b82 */ /* 0x000ee20000000800 */
[--C-:B-----5:R-:W-:Y:S02]  /*1880*/  @P0 HADD2.F32 R82, -RZ, R49.reuse.H0_H0 ;  /* 0x20000031ff520230 */ /* 0x120fe40000004100 */
[----:B------:R-:W-:Y:S02]  /*1890*/  @P0 HADD2.F32 R98, -RZ, R49.H1_H1 ;  /* 0x30000031ff620230 */ /* 0x000fe40000004100 */
[--C-:B--2---:R-:W-:Y:S02]  /*18a0*/  @P0 HADD2.F32 R78, -RZ, R48.reuse.H1_H1 ;  /* 0x30000030ff4e0230 */ /* 0x104fe40000004100 */
[----:B------:R-:W-:Y:S01]  /*18b0*/  @P0 HADD2.F32 R76, -RZ, R48.H0_H0 ;  /* 0x20000030ff4c0230 */ /* 0x000fe20000004100 */
[----:B01----:R-:W0:Y:S08]  /*18c0*/  @P0 LDC R105, c[0x0][0x40c] ;  /* 0x00010300ff690b82 */ /* 0x003e300000000800 */
[----:B------:R-:W1:Y:S08]  /*18d0*/  @P0 LDC R79, c[0x0][0x40c] ;  /* 0x00010300ff4f0b82 */ /* 0x000e700000000800 */
[----:B------:R-:W2:Y:S01]  /*18e0*/  @P0 LDC R104, c[0x0][0x40c] ;  /* 0x00010300ff680b82 */ /* 0x000ea20000000800 */
[----:B---3--:R-:W-:Y:S01]  /*18f0*/  @P0 FMUL.FTZ R109, R82, R83 ;  /* 0x00000053526d0220 */ /* 0x008fe20000410000 */
[----:B------:R-:W-:-:S02]  /*1900*/  @P0 HADD2.F32 R83, -RZ, R50.H1_H1 ;  /* 0x30000032ff530230 */ /* 0x000fc40000004100 */
[----:B------:R-:W-:-:S04]  /*1910*/  @P0 HADD2.F32 R82, -RZ, R50.H0_H0 ;  /* 0x20000032ff520230 */ /* 0x000fc80000004100 */
[----:B------:R-:W3:Y:S01]  /*1920*/  @P0 LDC R77, c[0x0][0x40c] ;  /* 0x00010300ff4d0b82 */ /* 0x000ee20000000800 */
        /* <DEDUP_REMOVED lines=8> */
[----:B--2---:R-:W-:Y:S01]  /*19b0*/  @P0 FMUL.FTZ R108, R83, R104 ;  /* 0x00000068536c0220 */ /* 0x004fe20000410000 */
[----:B------:R-:W-:Y:S02]  /*19c0*/  @P0 HADD2.F32 R83, -RZ, R17.H0_H0 ;  /* 0x20000011ff530230 */ /* 0x000fe40000004100 */
[----:B------:R-:W-:Y:S02]  /*19d0*/  @P0 HADD2.F32 R104, -RZ, R18.H1_H1 ;  /* 0x30000012ff680230 */ /* 0x000fe40000004100 */
[----:B---3--:R-:W-:Y:S01]  /*19e0*/  @P0 FMUL.FTZ R81, R76, R77 ;  /* 0x0000004d4c510220 */ /* 0x008fe20000410000 */
        /* <DEDUP_REMOVED lines=25> */
.L_x_16203:
[----:B--2---:R-:W2:Y:S01]  /*1b80*/  @P1 LDC R77, c[0x0][0x40c] ;  /* 0x00010300ff4d1b82 */ /* 0x004ea20000000800 */
[----:B-----5:R-:W-:Y:S02]  /*1b90*/  @P1 HADD2.F32 R76, -RZ, R48.H0_H0 ;  /* 0x20000030ff4c1230 */ /* 0x020fe40000004100 */
[----:B------:R-:W-:Y:S02]  /*1ba0*/  @P1 HADD2.F32 R98, -RZ, R49.H1_H1 ;  /* 0x30000031ff621230 */ /* 0x000fe40000004100 */
[--C-:B------:R-:W-:Y:S02]  /*1bb0*/  @P1 HADD2.F32 R80, -RZ, R50.reuse.H0_H0 ;  /* 0x20000032ff501230 */ /* 0x100fe40000004100 */
[----:B------:R-:W-:Y:S01]  /*1bc0*/  @P1 HADD2.F32 R82, -RZ, R50.H1_H1 ;  /* 0x30000032ff521230 */ /* 0x000fe20000004100 */
[----:B------:R-:W3:Y:S01]  /*1bd0*/  @P1 LDC R78, c[0x0][0x40c] ;  /* 0x00010300ff4e1b82 */ /* 0x000ee20000000800 */
[----:B01----:R-:W-:Y:S02]  /*1be0*/  @P1 HADD2.F32 R104, -RZ, R17.H0_H0 ;  /* 0x20000011ff681230 */ /* 0x003fe40000004100 */
[----:B------:R-:W-:-:S02]  /*1bf0*/  @P1 HADD2.F32 R110, -RZ, R51.H1_H1 ;  /* 0x30000033ff6e1230 */ /* 0x000fc40000004100 */
[----:B------:R-:W-:-:S03]  /*1c00*/  @P1 HADD2.F32 R113, -RZ, R19.H1_H1 ;  /* 0x30000013ff711230 */ /* 0x000fc60000004100 */
[----:B------:R-:W0:Y:S08]  /*1c10*/  @P1 LDC R105, c[0x0][0x40c] ;  /* 0x00010300ff691b82 */ /* 0x000e300000000800 */
[----:B------:R-:W1:Y:S01]  /*1c20*/  @P1 LDC R107, c[0x0][0x40c] ;  /* 0x00010300ff6b1b82 */ /* 0x000e620000000800 */
[----:B--2---:R-:W-:Y:S01]  /*1c30*/  @P1 FMUL.FTZ R79, R76, R77 ;  /* 0x0000004d4c4f1220 */ /* 0x004fe20000410000 */
[----:B------:R-:W-:-:S02]  /*1c40*/  @P1 HADD2.F32 R77, -RZ, R49.H0_H0 ;  /* 0x20000031ff4d1230 */ /* 0x000fc40000004100 */
[----:B------:R-:W-:-:S04]  /*1c50*/  @P1 HADD2.F32 R76, -RZ, R48.H1_H1 ;  /* 0x30000030ff4c1230 */ /* 0x000fc80000004100 */
[----:B------:R-:W2:Y:S01]  /*1c60*/  @P1 LDC R109, c[0x0][0x40c] ;  /* 0x00010300ff6d1b82 */ /* 0x000ea20000000800 */
[----:B---3--:R-:W-:Y:S01]  /*1c70*/  @P1 FMUL.FTZ R83, R77, R78 ;  /* 0x0000004e4d531220 */ /* 0x008fe20000410000 */
[----:B------:R-:W-:-:S06]  /*1c80*/  HFMA2 R78, -RZ, RZ, 0, 0 ;  /* 0x00000000ff4e7431 */ /* 0x000fcc00000001ff */
[----:B------:R-:W3:Y:S01]  /*1c90*/  @P1 LDC R81, c[0x0][0x40c] ;  /* 0x00010300ff511b82 */ /* 0x000ee20000000800 */
[----:B0-----:R-:W-:Y:S01]  /*1ca0*/  @P1 FMUL.FTZ R98, R98, R105 ;  /* 0x0000006962621220 */ /* 0x001fe20000410000 */
[----:B------:R-:W-:Y:S02]  /*1cb0*/  @P1 HADD2.F32 R105, -RZ, R51.H0_H0 ;  /* 0x20000033ff691230 */ /* 0x000fe40000004100 */
[----:B------:R-:W-:Y:S01]  /*1cc0*/  @P1 FMUL.FTZ R78, R83, R104 ;  /* 0x00000068534e1220 */ /* 0x000fe20000410000 */
[----:B------:R-:W-:-:S03]  /*1cd0*/  @P1 HADD2.F32 R104, -RZ, R18.H0_H0 ;  /* 0x20000012ff681230 */ /* 0x000fc60000004100 */
[----:B------:R-:W0:Y:S01]  /*1ce0*/  @P1 LDC R106, c[0x0][0x40c] ;  /* 0x00010300ff6a1b82 */ /* 0x000e220000000800 */
[----:B-1----:R-:W-:Y:S01]  /*1cf0*/  @P1 FMUL.FTZ R107, R80, R107 ;  /* 0x0000006b506b1220 */ /* 0x002fe20000410000 */
[----:B------:R-:W-:-:S06]  /*1d00*/  @P1 HADD2.F32 R80, -RZ, R16.H0_H0 ;  /* 0x20000010ff501230 */ /* 0x000fcc0000004100 */
[----:B------:R-:W1:Y:S01]  /*1d10*/  @P1 LDC R111, c[0x0][0x40c] ;  /* 0x00010300ff6f1b82 */ /* 0x000e620000000800 */
[----:B--2---:R-:W-:Y:S01]  /*1d20*/  @P1 FMUL.FTZ R109, R82, R109 ;  /* 0x0000006d526d1220 */ /* 0x004fe20000410000 */
[----:B------:R-:W-:Y:S02]  /*1d30*/  @P1 HADD2.F32 R82, -RZ, R16.H1_H1 ;  /* 0x30000010ff521230 */ /* 0x000fe40000004100 */
[----:B---3--:R-:W-:Y:S01]  /*1d40*/  @P1 FMUL.FTZ R81, R76, R81 ;  /* 0x000000514c511220 */ /* 0x008fe20000410000 */
        /* <DEDUP_REMOVED lines=11> */
[----:B-1----:R-:W-:Y:S01]  /*1e00*/  @P1 FMUL.FTZ R110, R110, R111 ;  /* 0x0000006f6e6e1220 */ /* 0x002fe20000410000 */
[----:B------:R-:W-:Y:S02]  /*1e10*/  @P1 HADD2.F32 R111, -RZ, R19.H0_H0 ;  /* 0x20000013ff6f1230 */ /* 0x000fe40000004100 */
[----:B------:R-:W-:Y:S01]  /*1e20*/  @P1 FMUL.FTZ R81, R109, R106 ;  /* 0x0000006a6d511220 */ /* 0x000fe20000410000 */
[----:B------:R-:W-:-:S02]  /*1e30*/  @P1 FMUL.FTZ R83, R110, R113 ;  /* 0x000000716e531220 */ /* 0x000fc40000410000 */
[----:B------:R-:W-:-:S07]  /*1e40*/  @P1 FMUL.FTZ R82, R108, R111 ;  /* 0x0000006f6c521220 */ /* 0x000fce0000410000 */
.L_x_16204:
[----:B------:R-:W0:Y:S01]  /*1e50*/  LDC.64 R104, c[0x0][0x3a8] ;  /* 0x0000ea00ff687b82 */ /* 0x000e220000000a00 */
[----:B------:R-:W-:Y:S01]  /*1e60*/  IADD3 R95, PT, PT, R95, 0x80, RZ ;  /* 0x000000805f5f7810 */ /* 0x000fe20007ffe0ff */
[C---:B0-----:R-:W-:Y:S01]  /*1e70*/  IMAD.WIDE.U32 R104, R93.reuse, 0x20, R104 ;  /* 0x000000205d687825 */ /* 0x041fe200078e0068 */
[----:B------:R-:W-:-:S04]  /*1e80*/  IADD3 R93, PT, PT, R93, 0x80, RZ ;  /* 0x000000805d5d7810 */ /* 0x000fc80007ffe0ff */
[----:B------:R2:W-:Y:S04]  /*1e90*/  STG.E.128 desc[UR6][R104.64], R76 ;  /* 0x0000004c68007986 */ /* 0x0005e8000c101d06 */
[----:B------:R2:W-:Y:S02]  /*1ea0*/  STG.E.128 desc[UR6][R104.64+0x10], R80 ;  /* 0x0000105068007986 */ /* 0x0005e4000c101d06 */
.L_x_16202:
[----:B------:R-:W-:Y:S05]  /*1eb0*/  BSYNC.RECONVERGENT B0 ;  /* 0x0000000000007941 */ /* 0x000fea0003800200 */
.L_x_16201:
        /* <DEDUP_REMOVED lines=13> */
[----:B------:R-:W-:-:S13]  /*1f90*/  ISETP.GT.AND P0, PT, R0, RZ, PT ;  /* 0x000000ff0000720c */ /* 0x000fda0003f04270 */
[----:B------:R-:W0:Y:S01]  /*1fa0*/  @P0 LDC R95, c[0x0][0x40c] ;  /* 0x00010300ff5f0b82 */ /* 0x000e220000000800 */
[--C-:B-----5:R-:W-:Y:S02]  /*1fb0*/  @P0 HADD2.F32 R90, -RZ, R49.reuse.H1_H1 ;  /* 0x30000031ff5a0230 */ /* 0x120fe40000004100 */
[----:B------:R-:W-:Y:S02]  /*1fc0*/  @P0 HADD2.F32 R88, -RZ, R49.H0_H0 ;  /* 0x20000031ff580230 */ /* 0x000fe40000004100 */
[--C-:B------:R-:W-:Y:S02]  /*1fd0*/  @P0 HADD2.F32 R0, -RZ, R48.reuse.H0_H0 ;  /* 0x20000030ff000230 */ /* 0x100fe40000004100 */
[----:B---3--:R-:W-:Y:S01]  /*1fe0*/  @P0 HADD2.F32 R84, -RZ, R48.H1_H1 ;  /* 0x30000030ff540230 */ /* 0x008fe20000004100 */
[----:B------:R-:W3:Y:S08]  /*1ff0*/  @P0 LDC R91, c[0x0][0x40c] ;  /* 0x00010300ff5b0b82 */ /* 0x000ef00000000800 */
[----:B------:R-:W4:Y:S08]  /*2000*/  @P0 LDC R85, c[0x0][0x40c] ;  /* 0x00010300ff550b82 */ /* 0x000f300000000800 */
[----:B------:R-:W4:Y:S01]  /*2010*/  @P0 LDC R87, c[0x0][0x40c] ;  /* 0x00010300ff570b82 */ /* 0x000f220000000800 */
[----:B012---:R-:W-:Y:S01]  /*2020*/  @P0 FMUL.FTZ R104, R90, R95 ;  /* 0x0000005f5a680220 */ /* 0x007fe20000410000 */
[----:B------:R-:W-:-:S02]  /*2030*/  @P0 HADD2.F32 R90, -RZ, R50.H1_H1 ;  /* 0x30000032ff5a0230 */ /* 0x000fc40000004100 */
[----:B------:R-:W-:-:S04]  /*2040*/  @P0 HADD2.F32 R95, -RZ, R6.H0_H0 ;  /* 0x20000006ff5f0230 */ /* 0x000fc80000004100 */
[----:B------:R-:W0:Y:S01]  /*2050*/  @P0 LDC R111, c[0x0][0x40c] ;  /* 0x00010300ff6f0b82 */ /* 0x000e220000000800 */
[----:B---3--:R-:W-:Y:S01]  /*2060*/  @P0 FMUL.FTZ R107, R88, R91 ;  /* 0x0000005b586b0220 */ /* 0x008fe20000410000 */
[----:B------:R-:W-:Y:S02]  /*2070*/  @P0 HADD2.F32 R91, -RZ, R51.H0_H0 ;  /* 0x20000033ff5b0230 */ /* 0x000fe40000004100 */
[----:B------:R-:W-:-:S04]  /*2080*/  @P0 HADD2.F32 R88, -RZ, R50.H0_H0 ;  /* 0x20000032ff580230 */ /* 0x000fc80000004100 */
[----:B------:R-:W1:Y:S01]  /*2090*/  @P0 LDC R98, c[0x0][0x40c] ;  /* 0x00010300ff620b82 */ /* 0x000e620000000800 */
[----:B----4-:R-:W-:Y:S01]  /*20a0*/  @P0 FMUL.FTZ R89, R0, R85 ;  /* 0x0000005500590220 */ /* 0x010fe20000410000 */
[----:B------:R-:W-:Y:S01]  /*20b0*/  @P0 HADD2.F32 R0, -RZ, R4.H1_H1 ;  /* 0x30000004ff000230 */ /* 0x000fe20000004100 */
[----:B------:R-:W-:-:S05]  /*20c0*/  MOV R85, R53 ;  /* 0x0000003500557202 */ /* 0x000fca0000000f00 */
[----:B------:R-:W2:Y:S01]  /*20d0*/  @P0 LDC R105, c[0x0][0x40c] ;  /* 0x00010300ff690b82 */ /* 0x000ea20000000800 */
[----:B------:R-:W-:Y:S01]  /*20e0*/  @P0 FMUL.FTZ R86, R84, R87 ;  /* 0x0000005754560220 */ /* 0x000fe20000410000 */
[----:B------:R-:W-:Y:S01]  /*20f0*/  @P0 HADD2.F32 R87, -RZ, R4.H0_H0 ;  /* 0x20000004ff570230 */ /* 0x000fe20000004100 */
[----:B------:R-:W-:Y:S02]  /*2100*/  MOV R84, R52 ;  /* 0x0000003400547202 */ /* 0x000fe40000000f00 */
[----:B------:R-:W-:Y:S01]  /*2110*/  @P0 FFMA.FTZ R85, R86, R0, R53 ;  /* 0x0000000056550223 */ /* 0x000fe20000010035 */
[----:B------:R-:W-:Y:S02]  /*2120*/  @P0 HADD2.F32 R0, -RZ, R5.H1_H1 ;  /* 0x30000005ff000230 */ /* 0x000fe40000004100 */
[----:B------:R-:W-:Y:S01]  /*2130*/  @P0 FFMA.FTZ R84, R89, R87, R52 ;  /* 0x0000005759540223 */ /* 0x000fe20000010034 */
[----:B0-----:R-:W-:Y:S01]  /*2140*/  @P0 FMUL.FTZ R106, R90, R111 ;  /* 0x0000006f5a6a0220 */ /* 0x001fe20000410000 */
[----:B------:R-:W-:-:S02]  /*2150*/  MOV R86, R54 ;  /* 0x0000003600567202 */ /* 0x000fc40000000f00 */
[----:B------:R-:W-:Y:S01]  /*2160*/  MOV R87, R55 ;  /* 0x0000003700577202 */ /* 0x000fe20000000f00 */
[----:B------:R-:W-:Y:S01]  /*2170*/  @P0 FFMA.FTZ R87, R104, R0, R55 ;  /* 0x0000000068570223 */ /* 0x000fe20000010037 */
[----:B------:R-:W-:Y:S02]  /*2180*/  MOV R89, R57 ;  /* 0x0000003900597202 */ /* 0x000fe40000000f00 */
[----:B------:R-:W-:Y:S01]  /*2190*/  MOV R90, R58 ;  /* 0x0000003a005a7202 */ /* 0x000fe20000000f00 */
[----:B-1----:R-:W-:Y:S01]  /*21a0*/  @P0 FMUL.FTZ R111, R91, R98 ;  /* 0x000000625b6f0220 */ /* 0x002fe20000410000 */
[----:B------:R-:W-:Y:S02]  /*21b0*/  @P0 HADD2.F32 R91, -RZ, R5.H0_H0 ;  /* 0x20000005ff5b0230 */ /* 0x000fe40000004100 */
[----:B------:R-:W-:-:S03]  /*21c0*/  @P0 HADD2.F32 R98, -RZ, R6.H1_H1 ;  /* 0x30000006ff620230 */ /* 0x000fc60000004100 */
[----:B------:R-:W-:Y:S01]  /*21d0*/  @P0 FFMA.FTZ R86, R107, R91, R54 ;  /* 0x0000005b6b560223 */ /* 0x000fe20000010036 */
[----:B------:R-:W-:Y:S01]  /*21e0*/  MOV R91, R59 ;  /* 0x0000003b005b7202 */ /* 0x000fe20000000f00 */
[----:B--2---:R-:W-:Y:S01]  /*21f0*/  @P0 FMUL.FTZ R109, R88, R105 ;  /* 0x00000069586d0220 */ /* 0x004fe20000410000 */
[----:B------:R-:W-:Y:S01]  /*2200*/  @P0 HADD2.F32 R105, -RZ, R7.H0_H0 ;  /* 0x20000007ff690230 */ /* 0x000fe20000004100 */
[----:B------:R-:W-:Y:S01]  /*2210*/  MOV R88, R56 ;  /* 0x0000003800587202 */ /* 0x000fe20000000f00 */
[----:B------:R-:W-:Y:S01]  /*2220*/  @P0 FFMA.FTZ R89, R106, R98, R57 ;  /* 0x000000626a590223 */ /* 0x000fe20000010039 */
        /* <DEDUP_REMOVED lines=8> */
.L_x_16207:
[----:B---3--:R-:W3:Y:S01]  /*22b0*/  @P1 LDC R85, c[0x0][0x40c] ;  /* 0x00010300ff551b82 */ /* 0x008ee20000000800 */
[----:B-----5:R-:W-:Y:S02]  /*22c0*/  @P1 HADD2.F32 R0, -RZ, R48.H0_H0 ;  /* 0x20000030ff001230 */ /* 0x020fe40000004100 */
[--C-:B------:R-:W-:Y:S02]  /*22d0*/  @P1 HADD2.F32 R95, -RZ, R50.reuse.H1_H1 ;  /* 0x30000032ff5f1230 */ /* 0x100fe40000004100 */
[----:B------:R-:W-:Y:S02]  /*22e0*/  @P1 HADD2.F32 R89, -RZ, R49.H1_H1 ;  /* 0x30000031ff591230 */ /* 0x000fe40000004100 */
[----:B------:R-:W-:Y:S01]  /*22f0*/  @P1 HADD2.F32 R91, -RZ, R50.H0_H0 ;  /* 0x20000032ff5b1230 */ /* 0x000fe20000004100 */
[----:B------:R-:W4:Y:S01]  /*2300*/  @P1 LDC R106, c[0x0][0x40c] ;  /* 0x00010300ff6a1b82 */ /* 0x000f220000000800 */
[----:B------:R-:W-:Y:S02]  /*2310*/  @P1 HADD2.F32 R84, -RZ, R48.H1_H1 ;  /* 0x30000030ff541230 */ /* 0x000fe40000004100 */
[----:B012---:R-:W-:-:S02]  /*2320*/  @P1 HADD2.F32 R105, -RZ, R51.H1_H1 ;  /* 0x30000033ff691230 */ /* 0x007fc40000004100 */
[----:B------:R-:W-:Y:S02]  /*2330*/  @P1 HADD2.F32 R107, -RZ, R6.H1_H1 ;  /* 0x30000006ff6b1230 */ /* 0x000fe40000004100 */
[--C-:B------:R-:W-:Y:S01]  /*2340*/  @P1 HADD2.F32 R109, -RZ, R7.reuse.H0_H0 ;  /* 0x20000007ff6d1230 */ /* 0x100fe20000004100 */
[----:B------:R-:W0:Y:S01]  /*2350*/  @P1 LDC R86, c[0x0][0x40c] ;  /* 0x00010300ff561b82 */ /* 0x000e220000000800 */
[----:B------:R-:W-:-:S07]  /*2360*/  @P1 HADD2.F32 R111, -RZ, R7.H1_H1 ;  /* 0x30000007ff6f1230 */ /* 0x000fce0000004100 */
[----:B------:R-:W1:Y:S01]  /*2370*/  @P1 LDC R98, c[0x0][0x40c] ;  /* 0x00010300ff621b82 */ /* 0x000e620000000800 */
[----:B---3--:R-:W-:Y:S01]  /*2380*/  @P1 FMUL.FTZ R0, R0, R85 ;  /* 0x0000005500001220 */ /* 0x008fe20000410000 */
[----:B------:R-:W-:-:S06]  /*2390*/  @P1 HADD2.F32 R85, -RZ, R49.H0_H0 ;  /* 0x20000031ff551230 */ /* 0x000fcc0000004100 */
[----:B------:R-:W2:Y:S01]  /*23a0*/  @P1 LDC R104, c[0x0][0x40c] ;  /* 0x00010300ff681b82 */ /* 0x000ea20000000800 */
[----:B----4-:R-:W-:Y:S01]  /*23b0*/  @P1 FMUL.FTZ R106, R95, R106 ;  /* 0x0000006a5f6a1220 */ /* 0x010fe20000410000 */
[----:B------:R-:W-:-:S06]  /*23c0*/  @P1 HADD2.F32 R95, -RZ, R51.H0_H0 ;  /* 0x20000033ff5f1230 */ /* 0x000fcc0000004100 */
[----:B------:R-:W3:Y:S01]  /*23d0*/  @P1 LDC R87, c[0x0][0x40c] ;  /* 0x00010300ff571b82 */ /* 0x000ee20000000800 */
[----:B0-----:R-:W-:Y:S01]  /*23e0*/  @P1 FMUL.FTZ R90, R85, R86 ;  /* 0x00000056555a1220 */ /* 0x001fe20000410000 */
[----:B------:R-:W-:-:S06]  /*23f0*/  HFMA2 R86, -RZ, RZ, 0, 0 ;  /* 0x00000000ff567431 */ /* 0x000fcc00000001ff */
[----:B------:R-:W0:Y:S01]  /*2400*/  @P1 LDC R108, c[0x0][0x40c] ;  /* 0x00010300ff6c1b82 */ /* 0x000e220000000800 */
[----:B-1----:R-:W-:Y:S01]  /*2410*/  @P1 FMUL.FTZ R98, R89, R98 ;  /* 0x0000006259621220 */ /* 0x002fe20000410000 */
[----:B------:R-:W-:-:S06]  /*2420*/  @P1 HADD2.F32 R89, -RZ, R4.H1_H1 ;  /* 0x30000004ff591230 */ /* 0x000fcc0000004100 */
[----:B------:R-:W1:Y:S01]  /*2430*/  @P1 LDC R110, c[0x0][0x40c] ;  /* 0x00010300ff6e1b82 */ /* 0x000e620000000800 */
[----:B--2---:R-:W-:Y:S01]  /*2440*/  @P1 FMUL.FTZ R104, R91, R104 ;  /* 0x000000685b681220 */ /* 0x004fe20000410000 */
[----:B------:R-:W-:-:S05]  /*2450*/  @P1 HADD2.F32 R91, -RZ, R5.H0_H0 ;  /* 0x20000005ff5b1230 */ /* 0x000fca0000004100 */
[----:B------:R-:W-:Y:S01]  /*2460*/  @P1 FMUL.FTZ R86, R90, R91 ;  /* 0x0000005b5a561220 */ /* 0x000fe20000410000 */
[----:B---3--:R-:W-:Y:S01]  /*2470*/  @P1 FMUL.FTZ R88, R84, R87 ;  /* 0x0000005754581220 */ /* 0x008fe20000410000 */
[----:B------:R-:W-:Y:S01]  /*2480*/  @P1 HADD2.F32 R87, -RZ, R4.H0_H0 ;  /* 0x20000004ff571230 */ /* 0x000fe20000004100 */
[----:B------:R-:W-:Y:S02]  /*2490*/  CS2R R84, SRZ ;  /* 0x0000000000547805 */ /* 0x000fe4000001ff00 */
[----:B------:R-:W-:Y:S01]  /*24a0*/  CS2R R90, SRZ ;  /* 0x00000000005a7805 */ /* 0x000fe2000001ff00 */
[----:B------:R-:W-:Y:S01]  /*24b0*/  @P1 FMUL.FTZ R85, R88, R89 ;  /* 0x0000005958551220 */ /* 0x000fe20000410000 */
[----:B------:R-:W-:Y:S01]  /*24c0*/  CS2R R88, SRZ ;  /* 0x0000000000587805 */ /* 0x000fe2000001ff00 */
[----:B------:R-:W-:Y:S01]  /*24d0*/  @P1 FMUL.FTZ R84, R0, R87 ;  /* 0x0000005700541220 */ /* 0x000fe20000410000 */
[----:B------:R-:W-:Y:S01]  /*24e0*/  MOV R87, RZ ;  /* 0x000000ff00577202 */ /* 0x000fe20000000f00 */
[----:B0-----:R-:W-:Y:S01]  /*24f0*/  @P1 FMUL.FTZ R108, R95, R108 ;  /* 0x0000006c5f6c1220 */ /* 0x001fe20000410000 */
[----:B------:R-:W-:-:S02]  /*2500*/  @P1 HADD2.F32 R95, -RZ, R5.H1_H1 ;  /* 0x30000005ff5f1230 */ /* 0x000fc40000004100 */
[----:B------:R-:W-:Y:S01]  /*2510*/  @P1 FMUL.FTZ R89, R106, R107 ;  /* 0x0000006b6a591220 */ /* 0x000fe20000410000 */
[----:B------:R-:W-:Y:S02]  /*2520*/  @P1 FMUL.FTZ R90, R108, R109 ;  /* 0x0000006d6c5a1220 */ /* 0x000fe40000410000 */
[----:B------:R-:W-:Y:S01]  /*2530*/  @P1 FMUL.FTZ R87, R98, R95 ;  /* 0x0000005f62571220 */ /* 0x000fe20000410000 */
[----:B-1----:R-:W-:Y:S01]  /*2540*/  @P1 FMUL.FTZ R110, R105, R110 ;  /* 0x0000006e696e1220 */ /* 0x002fe20000410000 */
[----:B------:R-:W-:-:S03]  /*2550*/  @P1 HADD2.F32 R105, -RZ, R6.H0_H0 ;  /* 0x20000006ff691230 */ /* 0x000fc60000004100 */
[----:B------:R-:W-:Y:S02]  /*2560*/  @P1 FMUL.FTZ R91, R110, R111 ;  /* 0x0000006f6e5b1220 */ /* 0x000fe40000410000 */
[----:B------:R-:W-:-:S07]  /*2570*/  @P1 FMUL.FTZ R88, R104, R105 ;  /* 0x0000006968581220 */ /* 0x000fce0000410000 */
.L_x_16208:
[----:B------:R-:W0:Y:S02]  /*2580*/  LDC.64 R104, c[0x0][0x3a8] ;  /* 0x0000ea00ff687b82 */ /* 0x000e240000000a00 */
[----:B0-----:R-:W-:-:S05]  /*2590*/  IMAD.WIDE.U32 R104, R93, 0x20, R104 ;  /* 0x000000205d687825 */ /* 0x001fca00078e0068 */
[----:B------:R3:W-:Y:S04]  /*25a0*/  STG.E.128 desc[UR6][R104.64], R84 ;  /* 0x0000005468007986 */ /* 0x0007e8000c101d06 */
[----:B------:R3:W-:Y:S02]  /*25b0*/  STG.E.128 desc[UR6][R104.64+0x10], R88 ;  /* 0x0000105868007986 */ /* 0x0007e4000c101d06 */
.L_x_16206:
[----:B------:R-:W-:Y:S05]  /*25c0*/  BSYNC.RECONVERGENT B0 ;  /* 0x0000000000007941 */ /* 0x000fea0003800200 */
.L_x_16205:
        /* <DEDUP_REMOVED lines=39> */
[----:B------:R-:W4:Y:S02]  /*2840*/  SHFL.BFLY PT, R0, R95, 0x2, 0x1f ;  /* 0x0c401f005f007f89 */ /* 0x000f2400000e0000 */
[----:B----4-:R-:W-:-:S05]  /*2850*/  FADD.FTZ R98, R95, R0 ;  /* 0x000000005f627221 */ /* 0x010fca0000010000 */
[----:B0123--:R-:W0:Y:S02]  /*2860*/  SHFL.BFLY PT, R105, R98, 0x4, 0x1f ;  /* 0x0c801f0062697f89 */ /* 0x00fe2400000e0000 */
        /* <DEDUP_REMOVED lines=82> */
[----:B------:R-:W-:Y:S02]  /*2d90*/  HFMA2 R93, -RZ, RZ, 0, 0 ;  /* 0x00000000ff5d7431 */ /* 0x000fe400000001ff */
[----:B0-----:R-:W-:-:S05]  /*2da0*/  FADD.FTZ R105, R107, R108 ;  /* 0x0000006c6b697221 */ /* 0x001fca0000010000 */
        /* <DEDUP_REMOVED lines=8> */
.L_x_16210:
[----:B------:R-:W-:Y:S05]  /*2e30*/  BSYNC.RECONVERGENT B0 ;  /* 0x0000000000007941 */ /* 0x000fea0003800200 */
.L_x_16209:
        /* <DEDUP_REMOVED lines=12> */
.L_x_16212:
[----:B------:R-:W-:Y:S05]  /*2f00*/  BSYNC.RECONVERGENT B0 ;  /* 0x0000000000007941 */ /* 0x000fea0003800200 */
.L_x_16211:
[----:B------:R-:W2:Y:S01]  /*2f10*/  SHFL.DOWN PT, R98, R93, 0x2, 0x1f ;  /* 0x08401f005d627f89 */ /* 0x000ea200000e0000 */
[----:B------:R-:W-:Y:S02]  /*2f20*/  ISETP.NE.AND P0, PT, R99, RZ, PT ;  /* 0x000000ff6300720c */ /* 0x000fe40003f05270 */
[----:B------:R-:W-:Y:S01]  /*2f30*/  ISETP.NE.AND P1, PT, RZ, UR10, PT ;  /* 0x0000000aff007c0c */ /* 0x000fe2000bf25270 */
[----:B-1----:R-:W1:Y:S04]  /*2f40*/  SHFL.DOWN PT, R95, R104, 0x2, 0x1f ;  /* 0x08401f00685f7f89 */ /* 0x002e6800000e0000 */
[----:B------:R-:W3:Y:S01]  /*2f50*/  SHFL.DOWN PT, R106, R105, 0x2, 0x1f ;  /* 0x08401f00696a7f89 */ /* 0x000ee200000e0000 */
[----:B--2---:R-:W-:Y:S02]  /*2f60*/  IADD3 R107, PT, PT, R98, R93, RZ ;  /* 0x0000005d626b7210 */ /* 0x004fe40007ffe0ff */
[----:B------:R-:W-:-:S02]  /*2f70*/  I2FP.F32.S32 R110, R98 ;  /* 0x00000062006e7245 */ /* 0x000fc40000201400 */
[----:B0-----:R-:W-:Y:S01]  /*2f80*/  I2FP.F32.S32 R0, R107 ;  /* 0x0000006b00007245 */ /* 0x001fe20000201400 */
[----:B------:R-:W0:Y:S01]  /*2f90*/  SHFL.DOWN PT, R112, R107, 0x1, 0x1f ;  /* 0x08201f006b707f89 */ /* 0x000e2200000e0000 */
[----:B------:R-:W-:Y:S01]  /*2fa0*/  I2FP.F32.S32 R98, R93 ;  /* 0x0000005d00627245 */ /* 0x000fe20000201400 */
[C---:B-1----:R-:W-:Y:S01]  /*2fb0*/  FMUL.FTZ R109, R95.reuse, R110 ;  /* 0x0000006e5f6d7220 */ /* 0x042fe20000410000 */
[----:B------:R-:W1:Y:S01]  /*2fc0*/  MUFU.RCP R108, R0 ;  /* 0x00000000006c7308 */ /* 0x000e620000001000 */
[----:B------:R-:W-:Y:S01]  /*2fd0*/  FADD.FTZ R95, -R95, R104 ;  /* 0x000000685f5f7221 */ /* 0x000fe20000010100 */
[----:B---3--:R-:W-:Y:S01]  /*2fe0*/  FADD.FTZ R105, R106, R105 ;  /* 0x000000696a697221 */ /* 0x008fe20000010000 */
[----:B------:R-:W-:Y:S02]  /*2ff0*/  FFMA.FTZ R109, R98, R104, R109 ;  /* 0x00000068626d7223 */ /* 0x000fe4000001006d */
[----:B------:R-:W-:-:S04]  /*3000*/  FMUL.FTZ R95, R95, R95 ;  /* 0x0000005f5f5f7220 */ /* 0x000fc80000410000 */
[----:B------:R-:W-:-:S04]  /*3010*/  FMUL.FTZ R95, R95, R98 ;  /* 0x000000625f5f7220 */ /* 0x000fc80000410000 */
[----:B------:R-:W-:Y:S01]  /*3020*/  FMUL.FTZ R95, R95, R110 ;  /* 0x0000006e5f5f7220 */ /* 0x000fe20000410000 */
[----:B-1----:R-:W-:-:S03]  /*3030*/  FMUL.FTZ R109, R108, R109 ;  /* 0x0000006d6c6d7220 */ /* 0x002fc60000410000 */
[----:B------:R-:W-:Y:S02]  /*3040*/  FFMA.FTZ R95, R108, R95, R105 ;  /* 0x0000005f6c5f7223 */ /* 0x000fe40000010069 */
[----:B------:R-:W1:Y:S01]  /*3050*/  LDC R108, c[0x0][0x448] ;  /* 0x00011200ff6c7b82 */ /* 0x000e620000000800 */
[-C--:B0-----:R-:W-:Y:S01]  /*3060*/  IADD3 R107, PT, PT, R107, R112.reuse, RZ ;  /* 0x000000706b6b7210 */ /* 0x081fe20007ffe0ff */
[----:B------:R-:W0:Y:S01]  /*3070*/  SHFL.DOWN PT, R98, R109, 0x1, 0x1f ;  /* 0x08201f006d627f89 */ /* 0x000e2200000e0000 */
[----:B------:R-:W-:Y:S02]  /*3080*/  I2FP.F32.S32 R112, R112 ;  /* 0x0000007000707245 */ /* 0x000fe40000201400 */
[----:B------:R-:W-:Y:S01]  /*3090*/  I2FP.F32.S32 R107, R107 ;  /* 0x0000006b006b7245 */ /* 0x000fe20000201400 */
[----:B------:R-:W2:Y:S05]  /*30a0*/  SHFL.DOWN PT, R104, R95, 0x1, 0x1f ;  /* 0x08201f005f687f89 */ /* 0x000eaa00000e0000 */
[----:B------:R-:W3:Y:S01]  /*30b0*/  MUFU.RCP R107, R107 ;  /* 0x0000006b006b7308 */ /* 0x000ee20000001000 */
[----:B0-----:R-:W-:Y:S01]  /*30c0*/  FADD.FTZ R93, R109, -R98 ;  /* 0x800000626d5d7221 */ /* 0x001fe20000010000 */
[----:B------:R-:W-:-:S03]  /*30d0*/  FMUL.FTZ R105, R98, R112 ;  /* 0x0000007062697220 */ /* 0x000fc60000410000 */
[----:B------:R-:W-:Y:S01]  /*30e0*/  FMUL.FTZ R93, R93, R93 ;  /* 0x0000005d5d5d7220 */ /* 0x000fe20000410000 */
[C---:B------:R-:W-:Y:S01]  /*30f0*/  FFMA.FTZ R98, R0.reuse, R109, R105 ;  /* 0x0000006d00627223 */ /* 0x040fe20000010069 */
[----:B--2---:R-:W-:Y:S02]  /*3100*/  FADD.FTZ R104, R95, R104 ;  /* 0x000000685f687221 */ /* 0x004fe40000010000 */
[----:B------:R-:W-:Y:S01]  /*3110*/  FMUL.FTZ R93, R0, R93 ;  /* 0x0000005d005d7220 */ /* 0x000fe20000410000 */
[----:B---3--:R-:W-:-:S03]  /*3120*/  FMUL.FTZ R98, R107, R98 ;  /* 0x000000626b627220 */ /* 0x008fc60000410000 */
[----:B------:R-:W-:Y:S02]  /*3130*/  FMUL.FTZ R93, R93, R112 ;  /* 0x000000705d5d7220 */ /* 0x000fe40000410000 */
[----:B------:R-:W0:Y:S02]  /*3140*/  SHFL.IDX PT, R109, R98, RZ, 0x1f ;  /* 0x00001fff626d7589 */ /* 0x000e2400000e0000 */
[----:B------:R-:W-:Y:S02]  /*3150*/  FFMA.FTZ R93, R107, R93, R104 ;  /* 0x0000005d6b5d7223 */ /* 0x000fe40000010068 */
[----:B------:R-:W2:Y:S04]  /*3160*/  @!P0 LDC.64 R106, c[0x0][0x3c0] ;  /* 0x0000f000ff6a8b82 */ /* 0x000ea80000000a00 */
[----:B------:R-:W1:Y:S04]  /*3170*/  SHFL.IDX PT, R93, R93, RZ, 0x1f ;  /* 0x00001fff5d5d7589 */ /* 0x000e6800000e0000 */
[----:B------:R-:W3:Y:S01]  /*3180*/  @!P0 LDC.64 R104, c[0x0][0x3c8] ;  /* 0x0000f200ff688b82 */ /* 0x000ee20000000a00 */
[----:B0-----:R-:W-:Y:S01]  /*3190*/  FMUL.FTZ R0, R109, R109 ;  /* 0x0000006d6d007220 */ /* 0x001fe20000410000 */
[----:B--2---:R-:W-:-:S04]  /*31a0*/  @!P0 IMAD.WIDE R106, R3, 0x4, R106 ;  /* 0x00000004036a8825 */ /* 0x004fc800078e026a */
[----:B------:R-:W-:Y:S01]  /*31b0*/  FSEL R95, R0, RZ, P1 ;  /* 0x000000ff005f7208 */ /* 0x000fe20000800000 */
[----:B-1----:R-:W-:Y:S01]  /*31c0*/  FFMA.FTZ R0, R93, UR11, R108 ;  /* 0x0000000b5d007c23 */ /* 0x002fe2000801006c */
        /* <DEDUP_REMOVED lines=26> */
[----:B------:R-:W-:Y:S01]  /*3370*/  FMUL.FTZ R109, R0, R109 ;  /* 0x0000006d006d7220 */ /* 0x000fe20000410000 */
[----:B------:R-:W-:Y:S02]  /*3380*/  HADD2.F32 R108, -RZ, R46.H0_H0 ;  /* 0x2000002eff6c7230 */ /* 0x000fe40000004100 */
[----:B------:R-:W-:Y:S01]  /*3390*/  FFMA.FTZ R93, R93, R94, R104 ;  /* 0x0000005e5d5d7223 */ /* 0x000fe20000010068 */
[--C-:B------:R-:W-:Y:S01]  /*33a0*/  FADD.FTZ R107, R66, -R98.reuse ;  /* 0x80000062426b7221 */ /* 0x100fe20000010000 */
[----:B------:R-:W0:Y:S01]  /*33b0*/  LDC.64 R104, c[0x0][0x428] ;  /* 0x00010a00ff687b82 */ /* 0x000e220000000a00 */
[----:B------:R-:W-:Y:S01]  /*33c0*/  FADD.FTZ R95, R65, -R98 ;  /* 0x80000062415f7221 */ /* 0x000fe20000010000 */
[----:B------:R-:W-:Y:S01]  /*33d0*/  FFMA.FTZ R94, R109, R106, R108 ;  /* 0x0000006a6d5e7223 */ /* 0x000fe2000001006c */
[----:B------:R-:W-:-:S02]  /*33e0*/  HADD2.F32 R110, -RZ, R103.H0_H0 ;  /* 0x20000067ff6e7230 */ /* 0x000fc40000004100 */
[----:B------:R-:W-:Y:S01]  /*33f0*/  FADD.FTZ R109, R67, -R98 ;  /* 0x80000062436d7221 */ /* 0x000fe20000010000 */
        /* <DEDUP_REMOVED lines=28> */
.L_x_16215:
[----:B------:R-:W-:Y:S05]  /*35c0*/  BSYNC.RECONVERGENT B0 ;  /* 0x0000000000007941 */ /* 0x000fea0003800200 */
.L_x_16214:
        /* <DEDUP_REMOVED lines=50> */
.L_x_16217:
[----:B------:R-:W-:Y:S05]  /*38f0*/  BSYNC.RECONVERGENT B0 ;  /* 0x0000000000007941 */ /* 0x000fea0003800200 */
.L_x_16216:
        /* <DEDUP_REMOVED lines=50> */
.L_x_16219:
[----:B------:R-:W-:Y:S05]  /*3c20*/  BSYNC.RECONVERGENT B0 ;  /* 0x0000000000007941 */ /* 0x000fea0003800200 */
.L_x_16218:
[----:B------:R-:W-:Y:S04]  /*3c30*/  BSSY.RECONVERGENT B0, `(.L_x_16213) ;  /* 0x0000031000007945 */ /* 0x000fe80003800200 */
[----:B------:R-:W-:Y:S05]  /*3c40*/  @!P5 BRA `(.L_x_16220) ;  /* 0x0000000000bcd947 */ /* 0x000fea0003800000 */
[--C-:B012---:R-:W-:Y:S01]  /*3c50*/  FADD.FTZ R93, R84, -R98.reuse ;  /* 0x80000062545d7221 */ /* 0x107fe20000010000 */
        /* <DEDUP_REMOVED lines=10> */
[--C-:B------:R-:W-:Y:S01]  /*3d00*/  FADD.FTZ R113, R90, -R98.reuse ;  /* 0x800000625a717221 */ /* 0x100fe20000010000 */
[----:B------:R-:W-:Y:S01]  /*3d10*/  FADD.FTZ R95, R85, -R98 ;  /* 0x80000062555f7221 */ /* 0x000fe20000010000 */
[----:B------:R-:W-:Y:S01]  /*3d20*/  FFMA.FTZ R105, R105, R94, R106 ;  /* 0x0000005e69697223 */ /* 0x000fe2000001006a */
        /* <DEDUP_REMOVED lines=11> */
[C---:B------:R-:W-:Y:S01]  /*3de0*/  FMUL.FTZ R115, R0.reuse, R115 ;  /* 0x0000007300737220 */ /* 0x040fe20000410000 */
[----:B------:R-:W-:Y:S01]  /*3df0*/  FMUL.FTZ R111, R0, R111 ;  /* 0x0000006f006f7220 */ /* 0x000fe20000410000 */
[----:B------:R-:W-:Y:S01]  /*3e00*/  FFMA.FTZ R106, R109, R98, R106 ;  /* 0x000000626d6a7223 */ /* 0x000fe2000001006a */
[----:B------:R-:W-:Y:S01]  /*3e10*/  FFMA.FTZ R113, R113, R108, R110 ;  /* 0x0000006c71717223 */ /* 0x000fe2000001006e */
[----:B------:R-:W-:-:S02]  /*3e20*/  HADD2.F32 R112, -RZ, R15.H1_H1 ;  /* 0x3000000fff707230 */ /* 0x000fc40000004100 */
[----:B------:R-:W-:Y:S02]  /*3e30*/  HADD2.F32 R114, -RZ, R11.H1_H1 ;  /* 0x3000000bff727230 */ /* 0x000fe40000004100 */
[----:B------:R-:W-:Y:S02]  /*3e40*/  HADD2.F32 R107, -RZ, R12.H1_H1 ;  /* 0x3000000cff6b7230 */ /* 0x000fe40000004100 */
[----:B------:R-:W-:Y:S02]  /*3e50*/  HADD2.F32 R0, -RZ, R13.H1_H1 ;  /* 0x3000000dff007230 */ /* 0x000fe40000004100 */
[----:B------:R-:W-:Y:S01]  /*3e60*/  FFMA.FTZ R112, R115, R112, R114 ;  /* 0x0000007073707223 */ /* 0x000fe20000010072 */
[----:B------:R-:W-:Y:S02]  /*3e70*/  HADD2.F32 R108, -RZ, R14.H1_H1 ;  /* 0x3000000eff6c7230 */ /* 0x000fe40000004100 */
[----:B------:R-:W-:Y:S02]  /*3e80*/  HADD2.F32 R110, -RZ, R10.H1_H1 ;  /* 0x3000000aff6e7230 */ /* 0x000fe40000004100 */
[----:B------:R-:W-:-:S02]  /*3e90*/  HADD2.F32 R98, -RZ, R9.H1_H1 ;  /* 0x30000009ff627230 */ /* 0x000fc40000004100 */
[----:B------:R-:W-:Y:S02]  /*3ea0*/  HADD2.F32 R109, -RZ, R8.H1_H1 ;  /* 0x30000008ff6d7230 */ /* 0x000fe40000004100 */
[----:B------:R-:W-:Y:S01]  /*3eb0*/  FFMA.FTZ R111, R111, R108, R110 ;  /* 0x0000006c6f6f7223 */ /* 0x000fe2000001006e */
[----:B------:R-:W-:Y:S01]  /*3ec0*/  FFMA.FTZ R0, R95, R0, R98 ;  /* 0x000000005f007223 */ /* 0x000fe20000010062 */
[----:B0-----:R-:W-:-:S04]  /*3ed0*/  IMAD.WIDE.U32 R98, R99, 0x10, R92 ;  /* 0x0000001063627825 */ /* 0x001fc800078e005c */
[----:B------:R-:W-:Y:S01]  /*3ee0*/  FFMA.FTZ R107, R94, R107, R109 ;  /* 0x0000006b5e6b7223 */ /* 0x000fe2000001006d */
[----:B------:R-:W-:Y:S02]  /*3ef0*/  F2FP.F16.F32.PACK_AB R95, R112, R113 ;  /* 0x00000071705f723e */ /* 0x000fe400000000ff */
[----:B------:R-:W-:Y:S02]  /*3f00*/  F2FP.F16.F32.PACK_AB R94, R111, R106 ;  /* 0x0000006a6f5e723e */ /* 0x000fe400000000ff */
[----:B------:R-:W-:Y:S02]  /*3f10*/  F2FP.F16.F32.PACK_AB R93, R0, R105 ;  /* 0x00000069005d723e */ /* 0x000fe400000000ff */
[----:B------:R-:W-:-:S05]  /*3f20*/  F2FP.F16.F32.PACK_AB R92, R107, R104 ;  /* 0x000000686b5c723e */ /* 0x000fca00000000ff */
[----:B------:R3:W-:Y:S02]  /*3f30*/  STG.E.128 desc[UR6][R98.64], R92 ;  /* 0x0000005c62007986 */ /* 0x0007e4000c101d06 */
.L_x_16220:
[----:B------:R-:W-:Y:S05]  /*3f40*/  BSYNC.RECONVERGENT B0 ;  /* 0x0000000000007941 */ /* 0x000fea0003800200 */
.L_x_16213:
[----:B0123--:R-:W0:Y:S01]  /*3f50*/  LDC.64 R92, c[0x0][0x380] ;  /* 0x0000e000ff5c7b82 */ /* 0x00fe220000000a00 */
[----:B------:R-:W-:Y:S01]  /*3f60*/  UPLOP3.LUT UP1, UPT, UPT, UPT, UP1, 0x40, 0x4 ;  /* 0x000000000004789c */ /* 0x000fe20003f2e810 */
[----:B0-----:R-:W-:-:S04]  /*3f70*/  IADD3 R3, PT, PT, R3, R92, RZ ;  /* 0x0000005c03037210 */ /* 0x001fc80007ffe0ff */
[----:B------:R-:W-:-:S13]  /*3f80*/  ISETP.GE.AND P0, PT, R3, R93, PT ;  /* 0x0000005d0300720c */ /* 0x000fda0003f06270 */
[----:B------:R-:W-:Y:S05]  /*3f90*/  @!P0 BRA `(.L_x_16221) ;  /* 0xffffffc800148947 */ /* 0x000fea000383ffff */
[----:B------:R-:W-:Y:S05]  /*3fa0*/  EXIT ;  /* 0x000000000000794d */ /* 0x000fea0003800000 */
.L_x_16222:
        /* <DEDUP_REMOVED lines=13> */
.L_x_27300:


//--------------------- .text._ZN10layer_norm13ln_fwd_kernelINS_13Kernel_traitsI6__halfS2_fS2_fjLj4096ELj1ELj1ELj4ELj16ENS_18Kernel_traits_baseILj4096ES2_S2_fS2_fjLj128EEEEELb0ELb1ELb1ELb1EEEvNS_9FwdParamsE --------------------------
	.section	.text._ZN10layer_norm13ln_fwd_kernelINS_13Kernel_traitsI6__halfS2_fS2_fjLj4096ELj1ELj1ELj4ELj16ENS_18Kernel_traits_baseILj4096ES2_S2_fS2_fjLj128EEEEELb0ELb1ELb1ELb1EEEvNS_9FwdParamsE,"ax",@progbits
	.align	128
        .global         _ZN10layer_norm13ln_fwd_kernelINS_13Kernel_traitsI6__halfS2_fS2_fjLj4096ELj1ELj1ELj4ELj16ENS_18Kernel_traits_baseILj4096ES2_S2_fS2_fjLj128EEEEELb0ELb1ELb1ELb1EEEvNS_9FwdParamsE
        .type           _ZN10layer_norm13ln_fwd_kernelINS_13Kernel_traitsI6__halfS2_fS2_fjLj4096ELj1ELj1ELj4ELj16ENS_18Kernel_traits_baseILj4096ES2_S2_fS2_fjLj128EEEEELb0ELb1ELb1ELb1EEEvNS_9FwdParamsE,@function
        .size           _ZN10layer_norm13ln_fwd_kernelINS_13Kernel_traitsI6__halfS2_fS2_fjLj4096ELj1ELj1ELj4ELj16ENS_18Kernel_traits_baseILj4096ES2_S2_fS2_fjLj128EEEEELb0ELb1ELb1ELb1EEEvNS_9FwdParamsE,(.L_x_27301 - _ZN10layer_norm13ln_fwd_kernelINS_13Kernel_traitsI6__halfS2_fS2_fjLj4096ELj1ELj1ELj4ELj16ENS_18Kernel_traits_baseILj4096ES2_S2_fS2_fjLj128EEEEELb0ELb1ELb1ELb1EEEvNS_9FwdParamsE)
        .other          _ZN10layer_norm13ln_fwd_kernelINS_13Kernel_traitsI6__halfS2_fS2_fjLj4096ELj1ELj1ELj4ELj16ENS_18Kernel_traits_baseILj4096ES2_S2_fS2_fjLj128EEEEELb0ELb1ELb1ELb1EEEvNS_9FwdParamsE,@"STO_CUDA_ENTRY STV_DEFAULT"
_ZN10layer_norm13ln_fwd_kernelINS_13Kernel_traitsI6__halfS2_fS2_fjLj4096ELj1ELj1ELj4ELj16ENS_18Kernel_traits_baseILj4096ES2_S2_fS2_fjLj128EEEEELb0ELb1ELb1ELb1EEEvNS_9FwdParamsE:
.text._ZN10layer_norm13ln_fwd_kernelINS_13Kernel_traitsI6__halfS2_fS2_fjLj4096ELj1ELj1ELj4ELj16ENS_18Kernel_traits_baseILj4096ES2_S2_fS2_fjLj128EEEEELb0ELb1ELb1ELb1EEEvNS_9FwdParamsE:
        /* <DEDUP_REMOVED lines=15> */
[----:B------:R-:W-:-:S03]  /*00f0*/  ISETP.NE.AND.EX P0, PT, RZ, UR5, PT, P0 ;  /* 0x00000005ff007c0c */ /* 0x000fc6000bf05300 */
[----:B------:R4:W2:Y:S04]  /*0100*/  LDG.E.128 R44, desc[UR6][R6.64+0x1800] ;  /* 0x00180006062c7981 */ /* 0x0008a8000c1e1d00 */
[----:B------:R-:W2:Y:S01]  /*0110*/  LDG.E.128 R32, desc[UR6][R10.64+0x1800] ;  /* 0x001800060a207981 */ /* 0x000ea2000c1e1d00 */
[----:B------:R-:W0:Y:S01]  /*0120*/  S2UR UR4, SR_CTAID.X ;  /* 0x00000000000479c3 */ /* 0x000e220000002500 */
[----:B------:R-:W1:Y:S07]  /*0130*/  LDCU UR5, c[0x0][0x384] ;  /* 0x00007080ff0577ac */ /* 0x000e6e0008000800 */
[----:B------:R-:W1:Y:S01]  /*0140*/  @P0 LDC.64 R8, c[0x0][0x438] ;  /* 0x00010e00ff080b82 */ /* 0x000e620000000a00 */
[----:B0-----:R-:W-:-:S04]  /*0150*/  MOV R81, UR4 ;  /* 0x0000000400517c02 */ /* 0x001fc80008000f00 */
[----:B-1----:R-:W-:Y:S01]  /*0160*/  ISETP.GE.AND P1, PT, R81, UR5, PT ;  /* 0x0000000551007c0c */ /* 0x002fe2000bf26270 */
[----:B------:R-:W-:-:S05]  /*0170*/  @P0 IMAD.WIDE.U32 R8, R0, 0x10, R8 ;  /* 0x0000001000080825 */ /* 0x000fca00078e0008 */
        /* <DEDUP_REMOVED lines=8> */
[----:B------:R-:W-:Y:S02]  /*0200*/  @!P0 MOV R2, R12 ;  /* 0x0000000c00028202 */ /* 0x000fe40000000f00 */
[----:B------:R-:W-:Y:S02]  /*0210*/  @!P0 MOV R3, R13 ;  /* 0x0000000d00038202 */ /* 0x000fe40000000f00 */
[----:B------:R-:W-:-:S02]  /*0220*/  @!P0 MOV R4, R14 ;  /* 0x0000000e00048202 */ /* 0x000fc40000000f00 */
[----:B------:R-:W-:Y:S02]  /*0230*/  @!P0 MOV R5, R15 ;  /* 0x0000000f00058202 */ /* 0x000fe40000000f00 */
[----:B----4-:R-:W-:Y:S02]  /*0240*/  @P0 MOV R6, R52 ;  /* 0x0000003400060202 */ /* 0x010fe40000000f00 */
[----:B------:R-:W-:Y:S02]  /*0250*/  @P0 MOV R7, R53 ;  /* 0x0000003500070202 */ /* 0x000fe40000000f00 */
[----:B0-----:R-:W-:Y:S02]  /*0260*/  @P0 MOV R8, R54 ;  /* 0x0000003600080202 */ /* 0x001fe40000000f00 */
        /* <DEDUP_REMOVED lines=13> */
[----:B--2---:R-:W-:-:S02]  /*0340*/  @P0 MOV R83, R40 ;  /* 0x0000002800530202 */ /* 0x004fc40000000f00 */
[----:B------:R-:W-:Y:S02]  /*0350*/  @P0 MOV R82, R41 ;  /* 0x0000002900520202 */ /* 0x000fe40000000f00 */
        /* <DEDUP_REMOVED lines=43> */
[----:B------:R-:W-:Y:S02]  /*0610*/  @!P0 MOV R98, R33 ;  /* 0x0000002100628202 */ /* 0x000fe40000000f00 */
[----:B------:R-:W-:Y:S02]  /*0620*/  @!P0 CS2R R18, SRZ ;  /* 0x0000000000128805 */ /* 0x000fe4000001ff00 */
[----:B------:R-:W-:Y:S02]  /*0630*/  @!P0 MOV R99, R34 ;  /* 0x0000002200638202 */ /* 0x000fe40000000f00 */
[----:B------:R-:W-:Y:S02]  /*0640*/  @!P0 CS2R R16, SRZ ;  /* 0x0000000000108805 */ /* 0x000fe4000001ff00 */
[----:B------:R-:W-:Y:S01]  /*0650*/  @!P0 MOV R100, R35 ;  /* 0x0000002300648202 */ /* 0x000fe20000000f00 */
[----:B------:R-:W-:Y:S01]  /*0660*/  UPLOP3.LUT UP0, UPT, UPT, UPT, UPT, 0x40, 0x4 ;  /* 0x000000000004789c */ /* 0x000fe20003f0e870 */
[----:B------:R-:W-:Y:S01]  /*0670*/  LOP3.LUT R101, R0, 0x1f, RZ, 0xc0, !PT ;  /* 0x0000001f00657812 */ /* 0x000fe200078ec0ff */
[----:B------:R-:W1:Y:S01]  /*0680*/  LDCU UR11, c[0x0][0x40c] ;  /* 0x00008180ff0b77ac */ /* 0x000e620008000800 */
[----:B0-----:R-:W-:Y:S01]  /*0690*/  ISETP.NE.AND P1, PT, RZ, UR4, PT ;  /* 0x00000004ff007c0c */ /* 0x001fe2000bf25270 */
[----:B------:R-:W0:Y:S01]  /*06a0*/  LDCU UR10, c[0x0][0x400] ;  /* 0x00008000ff0a77ac */ /* 0x000e220008000800 */
[----:B------:R-:W2:Y:S11]  /*06b0*/  LDCU.64 UR8, c[0x0][0x3a0] ;  /* 0x00007400ff0877ac */ /* 0x000eb60008000a00 */
.L_x_16232:
[----:B------:R-:W3:Y:S08]  /*06c0*/  LDC.64 R74, c[0x0][0x3f0] ;  /* 0x0000fc00ff4a7b82 */ /* 0x000ef00000000a00 */
[----:B------:R-:W4:Y:S08]  /*06d0*/  LDC R102, c[0x0][0x388] ;  /* 0x0000e200ff667b82 */ /* 0x000f300000000800 */
[----:B------:R-:W1:Y:S01]  /*06e0*/  LDC.64 R44, c[0x0][0x3f8] ;  /* 0x0000fe00ff2c7b82 */ /* 0x000e620000000a00 */
[----:B---3--:R-:W-:-:S06]  /*06f0*/  IMAD.WIDE R74, R81, 0x4, R74 ;  /* 0x00000004514a7825 */ /* 0x008fcc00078e024a */
[----:B------:R-:W3:Y:S01]  /*0700*/  LDG.E R74, desc[UR6][R74.64] ;  /* 0x000000064a4a7981 */ /* 0x000ee2000c1e1900 */
[----:B------:R-:W-:Y:S01]  /*0710*/  HFMA2 R72, -RZ, RZ, 0, 0 ;  /* 0x00000000ff487431 */ /* 0x000fe200000001ff */
[----:B--2---:R-:W-:-:S04]  /*0720*/  ISETP.NE.U32.AND P0, PT, RZ, UR8, PT ;  /* 0x00000008ff007c0c */ /* 0x004fc8000bf05070 */
[----:B------:R-:W-:Y:S01]  /*0730*/  ISETP.NE.AND.EX P0, PT, RZ, UR9, PT, P0 ;  /* 0x00000009ff007c0c */ /* 0x000fe2000bf05300 */
[----:B-1----:R-:W-:-:S05]  /*0740*/  IMAD.WIDE R44, R81, 0x4, R44 ;  /* 0x00000004512c7825 */ /* 0x002fca00078e022c */
[----:B------:R1:W5:Y:S01]  /*0750*/  LDG.E R103, desc[UR6][R44.64] ;  /* 0x000000062c677981 */ /* 0x000362000c1e1900 */
[----:B---3--:R-:W-:-:S13]  /*0760*/  ISETP.GE.AND P2, PT, R74, 0x1, PT ;  /* 0x000000014a00780c */ /* 0x008fda0003f46270 */
[----:B------:R-:W2:Y:S01]  /*0770*/  @P2 LDC.64 R46, c[0x0][0x390] ;  /* 0x0000e400ff2e2b82 */ /* 0x000ea20000000a00 */
[----:B------:R-:W-:-:S05]  /*0780*/  @P2 IADD3 R49, PT, PT, R74, -0x1, RZ ;  /* 0xffffffff4a312810 */ /* 0x000fca0007ffe0ff */
[----:B----4-:R-:W-:-:S05]  /*0790*/  @P2 IMAD R49, R49, R102, RZ ;  /* 0x0000006631312224 */ /* 0x010fca00078e02ff */
        /* <DEDUP_REMOVED lines=10> */
[----:B-1----:R-:W1:Y:S02]  /*0840*/  LDC.64 R44, c[0x0][0x3a0] ;  /* 0x0000e800ff2c7b82 */ /* 0x002e640000000a00 */
[----:B-1----:R-:W-:-:S05]  /*0850*/  IMAD.WIDE.U32 R44, R73, 0x20, R44 ;  /* 0x00000020492c7825 */ /* 0x002fca00078e002c */
[----:B------:R-:W2:Y:S04]  /*0860*/  LDG.E.128 R36, desc[UR6][R44.64] ;  /* 0x000000062c247981 */ /* 0x000ea8000c1e1d00 */
[----:B------:R1:W3:Y:S01]  /*0870*/  LDG.E.128 R40, desc[UR6][R44.64+0x10] ;  /* 0x000010062c287981 */ /* 0x0002e2000c1e1d00 */
[----:B------:R-:W-:-:S13]  /*0880*/  ISETP.GT.AND P3, PT, R74, RZ, PT ;  /* 0x000000ff4a00720c */ /* 0x000fda0003f64270 */
[----:B------:R-:W4:Y:S01]  /*0890*/  @P3 LDC R47, c[0x0][0x40c] ;  /* 0x00010300ff2f3b82 */ /* 0x000f220000000800 */
[--C-:B-----5:R-:W-:Y:S02]  /*08a0*/  @P3 HADD2.F32 R46, -RZ, R32.reuse.H0_H0 ;  /* 0x20000020ff2e3230 */ /* 0x120fe40000004100 */
[----:B------:R-:W-:Y:S02]  /*08b0*/  @P3 HADD2.F32 R48, -RZ, R32.H1_H1 ;  /* 0x30000020ff303230 */ /* 0x000fe40000004100 */
[----:B------:R-:W-:Y:S02]  /*08c0*/  @P3 HADD2.F32 R52, -RZ, R34.H1_H1 ;  /* 0x30000022ff343230 */ /* 0x000fe40000004100 */
[----:B------:R-:W-:Y:S01]  /*08d0*/  @P3 HADD2.F32 R53, -RZ, R35.H0_H0 ;  /* 0x20000023ff353230 */ /* 0x000fe20000004100 */
[----:B------:R-:W0:Y:S01]  /*08e0*/  @P3 LDC R49, c[0x0][0x40c] ;  /* 0x00010300ff313b82 */ /* 0x000e220000000800 */
[--C-:B-1----:R-:W-:Y:S02]  /*08f0*/  @P3 HADD2.F32 R44, -RZ, R33.reuse.H0_H0 ;  /* 0x20000021ff2c3230 */ /* 0x102fe40000004100 */
[----:B------:R-:W-:-:S02]  /*0900*/  @P3 HADD2.F32 R45, -RZ, R33.H1_H1 ;  /* 0x30000021ff2d3230 */ /* 0x000fc40000004100 */
[----:B------:R-:W-:Y:S02]  /*0910*/  @P3 HADD2.F32 R50, -RZ, R34.H0_H0 ;  /* 0x20000022ff323230 */ /* 0x000fe40000004100 */
[----:B------:R-:W-:Y:S01]  /*0920*/  @P3 HADD2.F32 R60, -RZ, R9.H0_H0 ;  /* 0x20000009ff3c3230 */ /* 0x000fe20000004100 */
[----:B------:R-:W1:Y:S08]  /*0930*/  @P3 LDC R57, c[0x0][0x40c] ;  /* 0x00010300ff393b82 */ /* 0x000e700000000800 */
[----:B------:R-:W1:Y:S01]  /*0940*/  @P3 LDC R56, c[0x0][0x40c] ;  /* 0x00010300ff383b82 */ /* 0x000e620000000800 */
[----:B----4-:R-:W-:Y:S01]  /*0950*/  @P3 FMUL.FTZ R47, R46, R47 ;  /* 0x0000002f2e2f3220 */ /* 0x010fe20000410000 */
[----:B------:R-:W-:-:S06]  /*0960*/  @P3 HADD2.F32 R46, -RZ, R6.H0_H0 ;  /* 0x20000006ff2e3230 */ /* 0x000fcc0000004100 */
[----:B------:R-:W4:Y:S01]  /*0970*/  @P3 LDC R51, c[0x0][0x40c] ;  /* 0x00010300ff333b82 */ /* 0x000f220000000800 */
[----:B0-----:R-:W-:Y:S01]  /*0980*/  @P3 FMUL.FTZ R48, R48, R49 ;  /* 0x0000003130303220 */ /* 0x001fe20000410000 */
[----:B------:R-:W-:-:S06]  /*0990*/  @P3 HADD2.F32 R49, -RZ, R6.H1_H1 ;  /* 0x30000006ff313230 */ /* 0x000fcc0000004100 */
[----:B------:R-:W0:Y:S01]  /*09a0*/  @P3 LDC R54, c[0x0][0x40c] ;  /* 0x00010300ff363b82 */ /* 0x000e220000000800 */
[----:B-1----:R-:W-:Y:S01]  /*09b0*/  @P3 FMUL.FTZ R58, R52, R57 ;  /* 0x00000039343a3220 */ /* 0x002fe20000410000 */
[----:B------:R-:W-:Y:S02]  /*09c0*/  @P3 HADD2.F32 R52, -RZ, R7.H0_H0 ;  /* 0x20000007ff343230 */ /* 0x000fe40000004100 */
[----:B------:R-:W-:-:S04]  /*09d0*/  @P3 HADD2.F32 R57, -RZ, R8.H1_H1 ;  /* 0x30000008ff393230 */ /* 0x000fc80000004100 */
[----:B------:R-:W1:Y:S01]  /*09e0*/  @P3 LDC R55, c[0x0][0x40c] ;  /* 0x00010300ff373b82 */ /* 0x000e620000000800 */
[----:B------:R-:W-:Y:S01]  /*09f0*/  @P3 FMUL.FTZ R59, R53, R56 ;  /* 0x00000038353b3220 */ /* 0x000fe20000410000 */
[----:B------:R-:W-:Y:S02]  /*0a00*/  @P3 HADD2.F32 R53, -RZ, R7.H1_H1 ;  /* 0x30000007ff353230 */ /* 0x000fe40000004100 */
[----:B------:R-:W-:Y:S02]  /*0a10*/  @P3 HADD2.F32 R56, -RZ, R8.H0_H0 ;  /* 0x20000008ff383230 */ /* 0x000fe40000004100 */
[----:B----4-:R-:W-:Y:S01]  /*0a20*/  @P3 FMUL.FTZ R51, R44, R51 ;  /* 0x000000332c333220 */ /* 0x010fe20000410000 */
[----:B0-----:R-:W-:Y:S01]  /*0a30*/  @P3 FMUL.FTZ R54, R45, R54 ;  /* 0x000000362d363220 */ /* 0x001fe20000410000 */
[----:B-1----:R-:W-:Y:S01]  /*0a40*/  @P3 FMUL.FTZ R55, R50, R55 ;  /* 0x0000003732373220 */ /* 0x002fe20000410000 */
        /* <DEDUP_REMOVED lines=21> */
.L_x_16223:
[----:B-1----:R-:W1:Y:S01]  /*0ba0*/  @P2 LDC R45, c[0x0][0x40c] ;  /* 0x00010300ff2d2b82 */ /* 0x002e620000000800 */
[----:B-----5:R-:W-:Y:S02]  /*0bb0*/  @P2 HADD2.F32 R44, -RZ, R32.H0_H0 ;  /* 0x20000020ff2c2230 */ /* 0x020fe40000004100 */
[--C-:B------:R-:W-:Y:S02]  /*0bc0*/  @P2 HADD2.F32 R52, -RZ, R34.reuse.H1_H1 ;  /* 0x30000022ff342230 */ /* 0x100fe40000004100 */
[----:B------:R-:W-:Y:S02]  /*0bd0*/  @P2 HADD2.F32 R48, -RZ, R33.H1_H1 ;  /* 0x30000021ff302230 */ /* 0x000fe40000004100 */
[----:B------:R-:W-:Y:S01]  /*0be0*/  @P2 HADD2.F32 R50, -RZ, R34.H0_H0 ;  /* 0x20000022ff322230 */ /* 0x000fe20000004100 */
[----:B------:R-:W2:Y:S01]  /*0bf0*/  @P2 LDC R57, c[0x0][0x40c] ;  /* 0x00010300ff392b82 */ /* 0x000ea20000000800 */
[--C-:B------:R-:W-:Y:S02]  /*0c00*/  @P2 HADD2.F32 R54, -RZ, R35.reuse.H0_H0 ;  /* 0x20000023ff362230 */ /* 0x100fe40000004100 */
[----:B------:R-:W-:-:S02]  /*0c10*/  @P2 HADD2.F32 R56, -RZ, R35.H1_H1 ;  /* 0x30000023ff382230 */ /* 0x000fc40000004100 */
[--C-:B------:R-:W-:Y:S02]  /*0c20*/  @P2 HADD2.F32 R58, -RZ, R9.reuse.H0_H0 ;  /* 0x20000009ff3a2230 */ /* 0x100fe40000004100 */
[----:B------:R-:W-:Y:S01]  /*0c30*/  @P2 HADD2.F32 R60, -RZ, R9.H1_H1 ;  /* 0x30000009ff3c2230 */ /* 0x000fe20000004100 */
[----:B------:R-:W3:Y:S08]  /*0c40*/  @P2 LDC R46, c[0x0][0x40c] ;  /* 0x00010300ff2e2b82 */ /* 0x000ef00000000800 */
[----:B------:R-:W4:Y:S01]  /*0c50*/  @P2 LDC R53, c[0x0][0x40c] ;  /* 0x00010300ff352b82 */ /* 0x000f220000000800 */
[----:B-1----:R-:W-:Y:S01]  /*0c60*/  @P2 FMUL.FTZ R47, R44, R45 ;  /* 0x0000002d2c2f2220 */ /* 0x002fe20000410000 */
[----:B------:R-:W-:-:S02]  /*0c70*/  @P2 HADD2.F32 R45, -RZ, R33.H0_H0 ;  /* 0x20000021ff2d2230 */ /* 0x000fc40000004100 */
[----:B------:R-:W-:-:S04]  /*0c80*/  @P2 HADD2.F32 R44, -RZ, R32.H1_H1 ;  /* 0x30000020ff2c2230 */ /* 0x000fc80000004100 */
[----:B------:R-:W1:Y:S01]  /*0c90*/  @P2 LDC R55, c[0x0][0x40c] ;  /* 0x00010300ff372b82 */ /* 0x000e620000000800 */
[----:B--2---:R-:W-:Y:S01]  /*0ca0*/  @P2 FMUL.FTZ R57, R52, R57 ;  /* 0x0000003934392220 */ /* 0x004fe20000410000 */
[----:B------:R-:W-:-:S06]  /*0cb0*/  @P2 HADD2.F32 R52, -RZ, R7.H0_H0 ;  /* 0x20000007ff342230 */ /* 0x000fcc0000004100 */
[----:B------:R-:W2:Y:S01]  /*0cc0*/  @P2 LDC R49, c[0x0][0x40c] ;  /* 0x00010300ff312b82 */ /* 0x000ea20000000800 */
[----:B---3--:R-:W-:Y:S01]  /*0cd0*/  @P2 FMUL.FTZ R51, R45, R46 ;  /* 0x0000002e2d332220 */ /* 0x008fe20000410000 */
[----:B------:R-:W-:-:S03]  /*0ce0*/  MOV R46, RZ ;  /* 0x000000ff002e7202 */ /* 0x000fc60000000f00 */
[----:B------:R-:W-:Y:S01]  /*0cf0*/  @P2 FMUL.FTZ R46, R51, R52 ;  /* 0x00000034332e2220 */ /* 0x000fe20000410000 */
[----:B------:R-:W-:Y:S02]  /*0d00*/  @P2 HADD2.F32 R52, -RZ, R7.H1_H1 ;  /* 0x30000007ff342230 */ /* 0x000fe40000004100 */
[----:B------:R-:W3:Y:S01]  /*0d10*/  @P2 LDC R59, c[0x0][0x40c] ;  /* 0x00010300ff3b2b82 */ /* 0x000ee20000000800 */
[----:B----4-:R-:W-:Y:S01]  /*0d20*/  @P2 FMUL.FTZ R53, R48, R53 ;  /* 0x0000003530352220 */ /* 0x010fe20000410000 */
[----:B------:R-:W-:-:S06]  /*0d30*/  @P2 HADD2.F32 R48, -RZ, R6.H0_H0 ;  /* 0x20000006ff302230 */ /* 0x000fcc0000004100 */
[----:B------:R-:W4:Y:S01]  /*0d40*/  @P2 LDC R61, c[0x0][0x40c] ;  /* 0x00010300ff3d2b82 */ /* 0x000f220000000800 */
        /* <DEDUP_REMOVED lines=9> */
[----:B---3--:R-:W-:Y:S01]  /*0de0*/  @P2 FMUL.FTZ R59, R54, R59 ;  /* 0x0000003b363b2220 */ /* 0x008fe20000410000 */
[--C-:B------:R-:W-:Y:S02]  /*0df0*/  @P2 HADD2.F32 R54, -RZ, R8.reuse.H0_H0 ;  /* 0x20000008ff362230 */ /* 0x100fe40000004100 */
[----:B------:R-:W-:Y:S01]  /*0e00*/  @P2 FMUL.FTZ R47, R53, R52 ;  /* 0x00000034352f2220 */ /* 0x000fe20000410000 */
[----:B------:R-:W-:Y:S02]  /*0e10*/  @P2 FMUL.FTZ R50, R59, R58 ;  /* 0x0000003a3b322220 */ /* 0x000fe40000410000 */
[----:B------:R-:W-:Y:S01]  /*0e20*/  @P2 FMUL.FTZ R48, R55, R54 ;  /* 0x0000003637302220 */ /* 0x000fe20000410000 */
[----:B----4-:R-:W-:Y:S01]  /*0e30*/  @P2 FMUL.FTZ R61, R56, R61 ;  /* 0x0000003d383d2220 */ /* 0x010fe20000410000 */
[----:B------:R-:W-:-:S03]  /*0e40*/  @P2 HADD2.F32 R56, -RZ, R8.H1_H1 ;  /* 0x30000008ff382230 */ /* 0x000fc60000004100 */
[----:B------:R-:W-:Y:S02]  /*0e50*/  @P2 FMUL.FTZ R51, R61, R60 ;  /* 0x0000003c3d332220 */ /* 0x000fe40000410000 */
[----:B------:R-:W-:-:S07]  /*0e60*/  @P2 FMUL.FTZ R49, R57, R56 ;  /* 0x0000003839312220 */ /* 0x000fce0000410000 */
.L_x_16224:
[----:B------:R-:W1:Y:S01]  /*0e70*/  LDC.64 R90, c[0x0][0x3a8] ;  /* 0x0000ea00ff5a7b82 */ /* 0x000e620000000a00 */
[----:B------:R-:W-:Y:S02]  /*0e80*/  @P2 IADD3 R59, PT, PT, R72, 0x80, RZ ;  /* 0x00000080483b2810 */ /* 0x000fe40007ffe0ff */
[----:B------:R-:W-:-:S05]  /*0e90*/  IADD3 R65, PT, PT, R73, 0x80, RZ ;  /* 0x0000008049417810 */ /* 0x000fca0007ffe0ff */
[----:B------:R-:W2:Y:S08]  /*0ea0*/  @P2 LDC.64 R56, c[0x0][0x390] ;  /* 0x0000e400ff382b82 */ /* 0x000eb00000000a00 */
[----:B------:R-:W3:Y:S01]  /*0eb0*/  @P0 LDC.64 R54, c[0x0][0x3a0] ;  /* 0x0000e800ff360b82 */ /* 0x000ee20000000a00 */
[----:B-1----:R-:W-:-:S05]  /*0ec0*/  IMAD.WIDE.U32 R52, R73, 0x20, R90 ;  /* 0x0000002049347825 */ /* 0x002fca00078e005a */
[----:B------:R1:W-:Y:S01]  /*0ed0*/  STG.E.128 desc[UR6][R52.64], R44 ;  /* 0x0000002c34007986 */ /* 0x0003e2000c101d06 */
[----:B--2---:R-:W-:-:S03]  /*0ee0*/  @P2 IMAD.WIDE.U32 R56, R59, 0x10, R56 ;  /* 0x000000103b382825 */ /* 0x004fc600078e0038 */
[----:B------:R1:W-:Y:S04]  /*0ef0*/  STG.E.128 desc[UR6][R52.64+0x10], R48 ;  /* 0x0000103034007986 */ /* 0x0003e8000c101d06 */
[----:B------:R1:W5:Y:S01]  /*0f00*/  @P2 LDG.E.128 R32, desc[UR6][R56.64] ;  /* 0x0000000638202981 */ /* 0x000362000c1e1d00 */
[----:B---3--:R-:W-:-:S05]  /*0f10*/  @P0 IMAD.WIDE.U32 R54, R65, 0x20, R54 ;  /* 0x0000002041360825 */ /* 0x008fca00078e0036 */
        /* <DEDUP_REMOVED lines=9> */
[----:B------:R-:W1:Y:S08]  /*0fb0*/  @P3 LDC R61, c[0x0][0x40c] ;  /* 0x00010300ff3d3b82 */ /* 0x000e700000000800 */
[----:B------:R-:W3:Y:S08]  /*0fc0*/  @P3 LDC R55, c[0x0][0x40c] ;  /* 0x00010300ff373b82 */ /* 0x000ef00000000800 */
[----:B------:R-:W4:Y:S01]  /*0fd0*/  @P3 LDC R62, c[0x0][0x40c] ;  /* 0x00010300ff3e3b82 */ /* 0x000f220000000800 */
[----:B--2---:R-:W-:Y:S01]  /*0fe0*/  @P3 FMUL.FTZ R67, R58, R59 ;  /* 0x0000003b3a433220 */ /* 0x004fe20000410000 */
[----:B------:R-:W-:-:S02]  /*0ff0*/  @P3 HADD2.F32 R59, -RZ, R34.H1_H1 ;  /* 0x30000022ff3b3230 */ /* 0x000fc40000004100 */
[----:B------:R-:W-:-:S04]  /*1000*/  @P3 HADD2.F32 R58, -RZ, R34.H0_H0 ;  /* 0x20000022ff3a3230 */ /* 0x000fc80000004100 */
[----:B------:R-:W2:Y:S01]  /*1010*/  @P3 LDC R53, c[0x0][0x40c] ;  /* 0x00010300ff353b82 */ /* 0x000ea20000000800 */
[----:B-1----:R-:W-:Y:S01]  /*1020*/  @P3 FMUL.FTZ R64, R60, R61 ;  /* 0x0000003d3c403220 */ /* 0x002fe20000410000 */
[----:B------:R-:W-:Y:S02]  /*1030*/  @P3 HADD2.F32 R60, -RZ, R35.H0_H0 ;  /* 0x20000023ff3c3230 */ /* 0x000fe40000004100 */
[----:B------:R-:W-:-:S04]  /*1040*/  @P3 HADD2.F32 R61, -RZ, R76.H0_H0 ;  /* 0x2000004cff3d3230 */ /* 0x000fc80000004100 */
[----:B------:R-:W1:Y:S01]  /*1050*/  @P3 LDC R63, c[0x0][0x40c] ;  /* 0x00010300ff3f3b82 */ /* 0x000e620000000800 */
[----:B---3--:R-:W-:Y:S01]  /*1060*/  @P3 FMUL.FTZ R56, R54, R55 ;  /* 0x0000003736383220 */ /* 0x008fe20000410000 */
[--C-:B------:R-:W-:Y:S02]  /*1070*/  @P3 HADD2.F32 R54, -RZ, R14.reuse.H1_H1 ;  /* 0x3000000eff363230 */ /* 0x100fe40000004100 */
[----:B------:R-:W-:-:S04]  /*1080*/  @P3 HADD2.F32 R55, -RZ, R14.H0_H0 ;  /* 0x2000000eff373230 */ /* 0x000fc80000004100 */
[----:B------:R-:W3:Y:S01]  /*1090*/  @P3 LDC R71, c[0x0][0x40c] ;  /* 0x00010300ff473b82 */ /* 0x000ee20000000800 */
[----:B----4-:R-:W-:Y:S01]  /*10a0*/  @P3 FMUL.FTZ R66, R59, R62 ;  /* 0x0000003e3b423220 */ /* 0x010fe20000410000 */
        /* <DEDUP_REMOVED lines=10> */
[----:B-1----:R-:W-:Y:S01]  /*1150*/  @P3 FMUL.FTZ R69, R58, R63 ;  /* 0x0000003f3a453220 */ /* 0x002fe20000410000 */
[----:B------:R-:W-:Y:S01]  /*1160*/  @P3 HADD2.F32 R63, -RZ, R77.H0_H0 ;  /* 0x2000004dff3f3230 */ /* 0x000fe20000004100 */
[----:B------:R-:W-:-:S02]  /*1170*/  MOV R56, R40 ;  /* 0x0000002800387202 */ /* 0x000fc40000000f00 */
[----:B------:R-:W-:Y:S01]  /*1180*/  MOV R57, R41 ;  /* 0x0000002900397202 */ /* 0x000fe20000000f00 */
[----:B------:R-:W-:Y:S01]  /*1190*/  @P3 FFMA.FTZ R56, R69, R61, R40 ;  /* 0x0000003d45383223 */ /* 0x000fe20000010028 */
[----:B------:R-:W-:Y:S01]  /*11a0*/  MOV R58, R42 ;  /* 0x0000002a003a7202 */ /* 0x000fe20000000f00 */
[----:B------:R-:W-:Y:S01]  /*11b0*/  @P3 FFMA.FTZ R57, R66, R62, R41 ;  /* 0x0000003e42393223 */ /* 0x000fe20000010029 */
[----:B---3--:R-:W-:Y:S01]  /*11c0*/  @P3 FMUL.FTZ R71, R60, R71 ;  /* 0x000000473c473220 */ /* 0x008fe20000410000 */
        /* <DEDUP_REMOVED lines=10> */
.L_x_16225:
        /* <DEDUP_REMOVED lines=17> */
[----:B------:R-:W-:-:S06]  /*1380*/  HFMA2 R54, -RZ, RZ, 0, 0 ;  /* 0x00000000ff367431 */ /* 0x000fcc00000001ff */
[----:B------:R-:W2:Y:S01]  /*1390*/  @P2 LDC R57, c[0x0][0x40c] ;  /* 0x00010300ff392b82 */ /* 0x000ea20000000800 */
[----:B---3--:R-:W-:Y:S01]  /*13a0*/  @P2 FMUL.FTZ R67, R60, R67 ;  /* 0x000000433c432220 */ /* 0x008fe20000410000 */
[----:B------:R-:W-:-:S05]  /*13b0*/  @P2 HADD2.F32 R60, -RZ, R15.H0_H0 ;  /* 0x2000000fff3c2230 */ /* 0x000fca0000004100 */
[----:B------:R-:W-:Y:S01]  /*13c0*/  @P2 FMUL.FTZ R54, R59, R60 ;  /* 0x0000003c3b362220 */ /* 0x000fe20000410000 */
[----:B------:R-:W3:Y:S01]  /*13d0*/  @P2 LDC R69, c[0x0][0x40c] ;  /* 0x00010300ff452b82 */ /* 0x000ee20000000800 */
[----:B----4-:R-:W-:Y:S01]  /*13e0*/  @P2 FMUL.FTZ R61, R56, R61 ;  /* 0x0000003d383d2220 */ /* 0x010fe20000410000 */
[----:B------:R-:W-:Y:S02]  /*13f0*/  @P2 HADD2.F32 R56, -RZ, R14.H0_H0 ;  /* 0x2000000eff382230 */ /* 0x000fe40000004100 */
[----:B------:R-:W-:-:S04]  /*1400*/  @P2 HADD2.F32 R60, -RZ, R15.H1_H1 ;  /* 0x3000000fff3c2230 */ /* 0x000fc80000004100 */
        /* <DEDUP_REMOVED lines=19> */
.L_x_16226:
[----:B------:R-:W1:Y:S01]  /*1540*/  @P2 LDC.64 R62, c[0x0][0x390] ;  /* 0x0000e400ff3e2b82 */ /* 0x000e620000000a00 */
[----:B------:R-:W-:Y:S01]  /*1550*/  @P2 IADD3 R67, PT, PT, R72, 0x100, RZ ;  /* 0x0000010048432810 */ /* 0x000fe20007ffe0ff */
[----:B------:R-:W-:Y:S01]  /*1560*/  IMAD.WIDE.U32 R64, R65, 0x20, R90 ;  /* 0x0000002041407825 */ /* 0x000fe200078e005a */
[----:B------:R-:W-:-:S04]  /*1570*/  @P0 IADD3 R69, PT, PT, R73, 0x100, RZ ;  /* 0x0000010049450810 */ /* 0x000fc80007ffe0ff */
[----:B------:R2:W-:Y:S01]  /*1580*/  STG.E.128 desc[UR6][R64.64], R52 ;  /* 0x0000003440007986 */ /* 0x0005e2000c101d06 */
[----:B------:R-:W3:Y:S03]  /*1590*/  @P0 LDC.64 R60, c[0x0][0x3a0] ;  /* 0x0000e800ff3c0b82 */ /* 0x000ee60000000a00 */
[----:B------:R2:W-:Y:S01]  /*15a0*/  STG.E.128 desc[UR6][R64.64+0x10], R56 ;  /* 0x0000103840007986 */ /* 0x0005e2000c101d06 */
[----:B-1----:R-:W-:-:S05]  /*15b0*/  @P2 IMAD.WIDE.U32 R62, R67, 0x10, R62 ;  /* 0x00000010433e2825 */ /* 0x002fca00078e003e */
[----:B------:R2:W5:Y:S01]  /*15c0*/  @P2 LDG.E.128 R32, desc[UR6][R62.64] ;  /* 0x000000063e202981 */ /* 0x000562000c1e1d00 */
[----:B---3--:R-:W-:-:S05]  /*15d0*/  @P0 IMAD.WIDE.U32 R60, R69, 0x20, R60 ;  /* 0x00000020453c0825 */ /* 0x008fca00078e003c */
[----:B------:R2:W5:Y:S04]  /*15e0*/  @P0 LDG.E.128 R36, desc[UR6][R60.64] ;  /* 0x000000063c240981 */ /* 0x000568000c1e1d00 */
[----:B------:R2:W5:Y:S01]  /*15f0*/  @P0 LDG.E.128 R40, desc[UR6][R60.64+0x10] ;  /* 0x000010063c280981 */ /* 0x000562000c1e1d00 */
[----:B------:R-:W-:Y:S05]  /*1600*/  @!P0 BRA `(.L_x_16227) ;  /* 0x0000000000c88947 */ /* 0x000fea0003800000 */
[----:B------:R-:W-:-:S13]  /*1610*/  ISETP.GT.AND P3, PT, R74, RZ, PT ;  /* 0x000000ff4a00720c */ /* 0x000fda0003f64270 */
[----:B------:R-:W1:Y:S01]  /*1620*/  @P3 LDC R67, c[0x0][0x40c] ;  /* 0x00010300ff433b82 */ /* 0x000e620000000800 */
[--C-:B-----5:R-:W-:Y:S02]  /*1630*/  @P3 HADD2.F32 R66, -RZ, R33.reuse.H0_H0 ;  /* 0x20000021ff423230 */ /* 0x120fe40000004100 */
[----:B------:R-:W-:Y:S02]  /*1640*/  @P3 HADD2.F32 R68, -RZ, R33.H1_H1 ;  /* 0x30000021ff443230 */ /* 0x000fe40000004100 */
[--C-:B--2---:R-:W-:Y:S02]  /*1650*/  @P3 HADD2.F32 R62, -RZ, R32.reuse.H1_H1 ;  /* 0x30000020ff3e3230 */ /* 0x104fe40000004100 */
[----:B------:R-:W-:Y:S01]  /*1660*/  @P3 HADD2.F32 R60, -RZ, R32.H0_H0 ;  /* 0x20000020ff3c3230 */ /* 0x000fe20000004100 */
[----:B------:R-:W2:Y:S08]  /*1670*/  @P3 LDC R69, c[0x0][0x40c] ;  /* 0x00010300ff453b82 */ /* 0x000eb00000000800 */
[----:B------:R-:W3:Y:S08]  /*1680*/  @P3 LDC R63, c[0x0][0x40c] ;  /* 0x00010300ff3f3b82 */ /* 0x000ef00000000800 */
[----:B------:R-:W4:Y:S01]  /*1690*/  @P3 LDC R70, c[0x0][0x40c] ;  /* 0x00010300ff463b82 */ /* 0x000f220000000800 */
[----:B-1----:R-:W-:Y:S01]  /*16a0*/  @P3 FMUL.FTZ R75, R66, R67 ;  /* 0x00000043424b3220 */ /* 0x002fe20000410000 */
[----:B------:R-:W-:-:S02]  /*16b0*/  @P3 HADD2.F32 R67, -RZ, R34.H1_H1 ;  /* 0x30000022ff433230 */ /* 0x000fc40000004100 */
[----:B------:R-:W-:-:S04]  /*16c0*/  @P3 HADD2.F32 R66, -RZ, R34.H0_H0 ;  /* 0x20000022ff423230 */ /* 0x000fc80000004100 */
[----:B------:R-:W1:Y:S01]  /*16d0*/  @P3 LDC R61, c[0x0][0x40c] ;  /* 0x00010300ff3d3b82 */ /* 0x000e620000000800 */
[----:B--2---:R-:W-:Y:S01]  /*16e0*/  @P3 FMUL.FTZ R92, R68, R69 ;  /* 0x00000045445c3220 */ /* 0x004fe20000410000 */
[----:B------:R-:W-:Y:S02]  /*16f0*/  @P3 HADD2.F32 R68, -RZ, R35.H0_H0 ;  /* 0x20000023ff443230 */ /* 0x000fe40000004100 */
[----:B------:R-:W-:-:S04]  /*1700*/  @P3 HADD2.F32 R69, -RZ, R85.H0_H0 ;  /* 0x20000055ff453230 */ /* 0x000fc80000004100 */
[----:B------:R-:W2:Y:S01]  /*1710*/  @P3 LDC R71, c[0x0][0x40c] ;  /* 0x00010300ff473b82 */ /* 0x000ea20000000800 */
[----:B---3--:R-:W-:Y:S01]  /*1720*/  @P3 FMUL.FTZ R64, R62, R63 ;  /* 0x0000003f3e403220 */ /* 0x008fe20000410000 */
[--C-:B------:R-:W-:Y:S02]  /*1730*/  @P3 HADD2.F32 R62, -RZ, R83.reuse.H1_H1 ;  /* 0x30000053ff3e3230 */ /* 0x100fe40000004100 */
[----:B------:R-:W-:-:S04]  /*1740*/  @P3 HADD2.F32 R63, -RZ, R83.H0_H0 ;  /* 0x20000053ff3f3230 */ /* 0x000fc80000004100 */
[----:B------:R-:W3:Y:S01]  /*1750*/  @P3 LDC R95, c[0x0][0x40c] ;  /* 0x00010300ff5f3b82 */ /* 0x000ee20000000800 */
[----:B----4-:R-:W-:Y:S01]  /*1760*/  @P3 FMUL.FTZ R94, R67, R70 ;  /* 0x00000046435e3220 */ /* 0x010fe20000410000 */
[----:B------:R-:W-:Y:S02]  /*1770*/  @P3 HADD2.F32 R67, -RZ, R82.H0_H0 ;  /* 0x20000052ff433230 */ /* 0x000fe40000004100 */
[----:B------:R-:W-:Y:S02]  /*1780*/  @P3 HADD2.F32 R70, -RZ, R85.H1_H1 ;  /* 0x30000055ff463230 */ /* 0x000fe40000004100 */
[----:B-1----:R-:W-:Y:S01]  /*1790*/  @P3 FMUL.FTZ R65, R60, R61 ;  /* 0x0000003d3c413220 */ /* 0x002fe20000410000 */
[----:B------:R-:W-:Y:S01]  /*17a0*/  MOV R61, R37 ;  /* 0x00000025003d7202 */ /* 0x000fe20000000f00 */
[----:B------:R-:W-:Y:S01]  /*17b0*/  @P3 FFMA.FTZ R61, R64, R62, R37 ;  /* 0x0000003e403d3223 */ /* 0x000fe20000010025 */
[----:B------:R-:W-:Y:S01]  /*17c0*/  MOV R60, R36 ;  /* 0x00000024003c7202 */ /* 0x000fe20000000f00 */
[----:B------:R-:W-:Y:S01]  /*17d0*/  @P3 FFMA.FTZ R60, R65, R63, R36 ;  /* 0x0000003f413c3223 */ /* 0x000fe20000010024 */
[----:B------:R-:W-:Y:S01]  /*17e0*/  MOV R62, R38 ;  /* 0x00000026003e7202 */ /* 0x000fe20000000f00 */
[----:B------:R-:W-:Y:S01]  /*17f0*/  @P3 FFMA.FTZ R62, R75, R67, R38 ;  /* 0x000000434b3e3223 */ /* 0x000fe20000010026 */
[----:B------:R-:W-:Y:S01]  /*1800*/  MOV R63, R39 ;  /* 0x00000027003f7202 */ /* 0x000fe20000000f00 */
[----:B--2---:R-:W-:Y:S01]  /*1810*/  @P3 FMUL.FTZ R93, R66, R71 ;  /* 0x00000047425d3220 */ /* 0x004fe20000410000 */
        /* <DEDUP_REMOVED lines=17> */
.L_x_16227:
[----:B--2---:R-:W1:Y:S01]  /*1930*/  @P2 LDC R61, c[0x0][0x40c] ;  /* 0x00010300ff3d2b82 */ /* 0x004e620000000800 */
        /* <DEDUP_REMOVED lines=44> */
.L_x_16228:
[----:B------:R-:W1:Y:S01]  /*1c00*/  @P2 LDC.64 R70, c[0x0][0x390] ;  /* 0x0000e400ff462b82 */ /* 0x000e620000000a00 */
[C---:B------:R-:W-:Y:S02]  /*1c10*/  IADD3 R93, PT, PT, R73.reuse, 0x100, RZ ;  /* 0x00000100495d7810 */ /* 0x040fe40007ffe0ff */
[----:B------:R-:W-:Y:S02]  /*1c20*/  @P2 IADD3 R75, PT, PT, R72, 0x180, RZ ;  /* 0x00000180484b2810 */ /* 0x000fe40007ffe0ff */
[----:B------:R-:W-:Y:S01]  /*1c30*/  IADD3 R95, PT, PT, R73, 0x180, RZ ;  /* 0x00000180495f7810 */ /* 0x000fe20007ffe0ff */
[----:B------:R-:W-:Y:S02]  /*1c40*/  IMAD.WIDE.U32 R72, R93, 0x20, R90 ;  /* 0x000000205d487825 */ /* 0x000fe400078e005a */
[----:B------:R-:W2:Y:S03]  /*1c50*/  @P0 LDC.64 R68, c[0x0][0x3a0] ;  /* 0x0000e800ff440b82 */ /* 0x000ea60000000a00 */
[----:B------:R3:W-:Y:S04]  /*1c60*/  STG.E.128 desc[UR6][R72.64], R60 ;  /* 0x0000003c48007986 */ /* 0x0007e8000c101d06 */
[----:B------:R3:W-:Y:S01]  /*1c70*/  STG.E.128 desc[UR6][R72.64+0x10], R64 ;  /* 0x0000104048007986 */ /* 0x0007e2000c101d06 */
[----:B-1----:R-:W-:-:S05]  /*1c80*/  @P2 IMAD.WIDE.U32 R70, R75, 0x10, R70 ;  /* 0x000000104b462825 */ /* 0x002fca00078e0046 */
[----:B------:R3:W5:Y:S01]  /*1c90*/  @P2 LDG.E.128 R32, desc[UR6][R70.64] ;  /* 0x0000000646202981 */ /* 0x000762000c1e1d00 */
[----:B--2---:R-:W-:-:S05]  /*1ca0*/  @P0 IMAD.WIDE.U32 R68, R95, 0x20, R68 ;  /* 0x000000205f440825 */ /* 0x004fca00078e0044 */
[----:B------:R3:W5:Y:S04]  /*1cb0*/  @P0 LDG.E.128 R36, desc[UR6][R68.64] ;  /* 0x0000000644240981 */ /* 0x000768000c1e1d00 */
[----:B------:R3:W5:Y:S01]  /*1cc0*/  @P0 LDG.E.128 R40, desc[UR6][R68.64+0x10] ;  /* 0x0000100644280981 */ /* 0x000762000c1e1d00 */
[----:B------:R-:W-:Y:S05]  /*1cd0*/  @!P0 BRA `(.L_x_16229) ;  /* 0x0000000000c88947 */ /* 0x000fea0003800000 */
[----:B------:R-:W-:-:S13]  /*1ce0*/  ISETP.GT.AND P0, PT, R74, RZ, PT ;  /* 0x000000ff4a00720c */ /* 0x000fda0003f04270 */
[----:B------:R-:W1:Y:S01]  /*1cf0*/  @P0 LDC R75, c[0x0][0x40c] ;  /* 0x00010300ff4b0b82 */ /* 0x000e620000000800 */
[--C-:B-----5:R-:W-:Y:S02]  /*1d00*/  @P0 HADD2.F32 R74, -RZ, R33.reuse.H0_H0 ;  /* 0x20000021ff4a0230 */ /* 0x120fe40000004100 */
[----:B------:R-:W-:Y:S02]  /*1d10*/  @P0 HADD2.F32 R92, -RZ, R33.H1_H1 ;  /* 0x30000021ff5c0230 */ /* 0x000fe40000004100 */
[--C-:B---3--:R-:W-:Y:S02]  /*1d20*/  @P0 HADD2.F32 R70, -RZ, R32.reuse.H1_H1 ;  /* 0x30000020ff460230 */ /* 0x108fe40000004100 */
        /* <DEDUP_REMOVED lines=45> */
.L_x_16229:
[----:B---3--:R-:W1:Y:S01]  /*2000*/  @P2 LDC R69, c[0x0][0x40c] ;  /* 0x00010300ff452b82 */ /* 0x008e620000000800 */
        /* <DEDUP_REMOVED lines=44> */
.L_x_16230:
        /* <DEDUP_REMOVED lines=9> */
[----:B------:R-:W-:Y:S01]  /*2360*/  FADD.FTZ R93, R92, R47 ;  /* 0x0000002f5c5d7221 */ /* 0x000fe20000010000 */
[----:B------:R-:W-:Y:S03]  /*2370*/  STG.E.128 desc[UR6][R90.64+0x10], R72 ;  /* 0x000010485a007986 */ /* 0x000fe6000c101d06 */
        /* <DEDUP_REMOVED lines=111> */
[----:B-1----:R-:W-:Y:S01]  /*2a70*/  FADD.FTZ R104, R105, R104 ;  /* 0x0000006869687221 */ /* 0x002fe20000010000 */
[----:B------:R-:W-:Y:S02]  /*2a80*/  @!P0 LOP3.LUT R105, R94, 0x18, RZ, 0xc0, !PT ;  /* 0x000000185e698812 */ /* 0x000fe400078ec0ff */
[----:B------:R-:W-:Y:S02]  /*2a90*/  CS2R R94, SRZ ;  /* 0x00000000005e7805 */ /* 0x000fe4000001ff00 */
[----:B------:R-:W1:Y:S02]  /*2aa0*/  SHFL.BFLY PT, R107, R104, 0x8, 0x1f ;  /* 0x0d001f00686b7f89 */ /* 0x000e6400000e0000 */
[----:B-1----:R-:W-:-:S05]  /*2ab0*/  FADD.FTZ R107, R104, R107 ;  /* 0x0000006b686b7221 */ /* 0x002fca0000010000 */
[----:B------:R-:W1:Y:S02]  /*2ac0*/  SHFL.BFLY PT, R106, R107, 0x10, 0x1f ;  /* 0x0e001f006b6a7f89 */ /* 0x000e6400000e0000 */
[----:B-1----:R-:W-:Y:S01]  /*2ad0*/  FADD.FTZ R93, R107, R106 ;  /* 0x0000006a6b5d7221 */ /* 0x002fe20000010000 */
[----:B------:R-:W-:Y:S02]  /*2ae0*/  @!P2 LEA R107, R101, UR4, 0x3 ;  /* 0x00000004656bac11 */ /* 0x000fe4000f8e18ff */
[----:B------:R-:W-:Y:S02]  /*2af0*/  MOV R106, RZ ;  /* 0x000000ff006a7202 */ /* 0x000fe40000000f00 */
[----:B------:R-:W-:Y:S01]  /*2b00*/  @!P0 STS.64 [R105+UR4], R92 ;  /* 0x0000005c69008988 */ /* 0x000fe20008000a04 */
[----:B------:R-:W-:Y:S01]  /*2b10*/  @!P2 MOV R106, 0x400 ;  /* 0x00000400006aa802 */ /* 0x000fe20000000f00 */
[----:B------:R-:W-:Y:S03]  /*2b20*/  BAR.SYNC.DEFER_BLOCKING 0x0 ;  /* 0x0000000000007b1d */ /* 0x000fe60000010000 */
[----:B------:R-:W-:-:S02]  /*2b30*/  I2FP.F32.U32 R91, R106 ;  /* 0x0000006a005b7245 */ /* 0x000fc40000201000 */
[----:B------:R-:W-:Y:S01]  /*2b40*/  ISETP.NE.AND P0, PT, R0, RZ, PT ;  /* 0x000000ff0000720c */ /* 0x000fe20003f05270 */
[----:B------:R-:W1:Y:S04]  /*2b50*/  SHFL.DOWN PT, R109, R106, 0x2, 0x1f ;  /* 0x08401f006a6d7f89 */ /* 0x000e6800000e0000 */
        /* <DEDUP_REMOVED lines=33> */
[----:B------:R-:W-:Y:S01]  /*2d70*/  FFMA.FTZ R104, R110, R104, R91 ;  /* 0x000000686e687223 */ /* 0x000fe2000001005b */
[----:B------:R-:W0:Y:S05]  /*2d80*/  LDC R105, c[0x0][0x448] ;  /* 0x00011200ff697b82 */ /* 0x000e2a0000000800 */
[----:B------:R-:W0:Y:S03]  /*2d90*/  SHFL.IDX PT, R104, R104, RZ, 0x1f ;  /* 0x00001fff68687589 */ /* 0x000e2600000e0000 */
[----:B------:R-:W3:Y:S01]  /*2da0*/  @!P0 LDC.64 R90, c[0x0][0x3c0] ;  /* 0x0000f000ff5a8b82 */ /* 0x000ee20000000a00 */
[----:B-1----:R-:W-:-:S04]  /*2db0*/  @!P0 IMAD.WIDE R92, R81, 0x4, R92 ;  /* 0x00000004515c8825 */ /* 0x002fc800078e025c */
[----:B--2---:R-:W-:-:S05]  /*2dc0*/  FMUL.FTZ R94, R107, R107 ;  /* 0x0000006b6b5e7220 */ /* 0x004fca0000410000 */
[----:B------:R-:W-:Y:S01]  /*2dd0*/  FSEL R95, R94, RZ, P1 ;  /* 0x000000ff5e5f7208 */ /* 0x000fe20000800000 */
[----:B0-----:R-:W-:Y:S01]  /*2de0*/  FFMA.FTZ R94, R104, UR10, R105 ;  /* 0x0000000a685e7c23 */ /* 0x001fe20008010069 */
[----:B---3--:R-:W-:-:S04]  /*2df0*/  @!P0 IMAD.WIDE R90, R81, 0x4, R90 ;  /* 0x00000004515a8825 */ /* 0x008fc800078e025a */
[----:B------:R-:W-:Y:S01]  /*2e00*/  FADD.FTZ R95, R94, R95 ;  /* 0x0000005f5e5f7221 */ /* 0x000fe20000010000 */
[----:B------:R0:W-:Y:S05]  /*2e10*/  @!P0 STG.E desc[UR6][R90.64], R107 ;  /* 0x0000006b5a008986 */ /* 0x0001ea000c101906 */
[----:B------:R-:W1:Y:S02]  /*2e20*/  MUFU.RSQ R95, R95 ;  /* 0x0000005f005f7308 */ /* 0x000e640000001400 */
[----:B-1----:R0:W-:Y:S01]  /*2e30*/  @!P0 STG.E desc[UR6][R92.64], R95 ;  /* 0x0000005f5c008986 */ /* 0x0021e2000c101906 */
[----:B------:R-:W-:-:S13]  /*2e40*/  ISETP.GE.AND P0, PT, R103, 0x1, PT ;  /* 0x000000016700780c */ /* 0x000fda0003f06270 */
[----:B0-----:R-:W-:Y:S05]  /*2e50*/  @!P0 BRA `(.L_x_16231) ;  /* 0x0000000c00088947 */ /* 0x001fea0003800000 */
[----:B------:R-:W-:Y:S01]  /*2e60*/  FSEL R90, R107, RZ, !P1 ;  /* 0x000000ff6b5a7208 */ /* 0x000fe20004800000 */
[----:B------:R-:W-:Y:S01]  /*2e70*/  HADD2.F32 R91, -RZ, R13.H0_H0 ;  /* 0x2000000dff5b7230 */ /* 0x000fe20000004100 */
[----:B------:R-:W-:Y:S01]  /*2e80*/  IADD3 R103, PT, PT, R103, -0x1, RZ ;  /* 0xffffffff67677810 */ /* 0x000fe20007ffe0ff */
[----:B------:R-:W-:Y:S02]  /*2e90*/  HADD2.F32 R93, -RZ, R21.H0_H0 ;  /* 0x20000015ff5d7230 */ /* 0x000fe40000004100 */
        /* <DEDUP_REMOVED lines=8> */
[----:B------:R-:W-:Y:S01]  /*2f20*/  FMUL.FTZ R51, R95, R45 ;  /* 0x0000002d5f337220 */ /* 0x000fe20000410000 */
[C---:B------:R-:W-:Y:S01]  /*2f30*/  FADD.FTZ R108, -R90.reuse, R53 ;  /* 0x000000355a6c7221 */ /* 0x040fe20000010100 */
[C---:B------:R-:W-:Y:S01]  /*2f40*/  FADD.FTZ R110, -R90.reuse, R55 ;  /* 0x000000375a6e7221 */ /* 0x040fe20000010100 */
[C---:B------:R-:W-:Y:S01]  /*2f50*/  FADD.FTZ R112, -R90.reuse, R57 ;  /* 0x000000395a707221 */ /* 0x040fe20000010100 */
[----:B------:R-:W-:Y:S01]  /*2f60*/  FADD.FTZ R114, -R90, R59 ;  /* 0x0000003b5a727221 */ /* 0x000fe20000010100 */
[----:B------:R-:W-:-:S02]  /*2f70*/  HADD2.F32 R45, -RZ, R2.H0_H0 ;  /* 0x20000002ff2d7230 */ /* 0x000fc40000004100 */
[C---:B------:R-:W-:Y:S01]  /*2f80*/  FADD.FTZ R116, -R90.reuse, R61 ;  /* 0x0000003d5a747221 */ /* 0x040fe20000010100 */
[----:B------:R-:W-:Y:S02]  /*2f90*/  HADD2.F32 R49, -RZ, R28.H0_H0 ;  /* 0x2000001cff317230 */ /* 0x000fe40000004100 */
[C---:B------:R-:W-:Y:S01]  /*2fa0*/  FADD.FTZ R118, -R90.reuse, R63 ;  /* 0x0000003f5a767221 */ /* 0x040fe20000010100 */
[C---:B------:R-:W-:Y:S01]  /*2fb0*/  FADD.FTZ R120, -R90.reuse, R65 ;  /* 0x000000415a787221 */ /* 0x040fe20000010100 */
[----:B------:R-:W-:Y:S01]  /*2fc0*/  FADD.FTZ R122, -R90, R67 ;  /* 0x000000435a7a7221 */ /* 0x000fe20000010100 */
[C---:B------:R-:W-:Y:S01]  /*2fd0*/  FMUL.FTZ R44, R95.reuse, R44 ;  /* 0x0000002c5f2c7220 */ /* 0x040fe20000410000 */
        /* <DEDUP_REMOVED lines=8> */
[----:B------:R-:W-:Y:S02]  /*3060*/  HADD2.F32 R61, -RZ, R3.H1_H1 ;  /* 0x30000003ff3d7230 */ /* 0x000fe40000004100 */
[----:B------:R-:W-:Y:S01]  /*3070*/  FADD.FTZ R50, -R90, R50 ;  /* 0x000000325a327221 */ /* 0x000fe20000010100 */
[----:B------:R-:W-:-:S02]  /*3080*/  HADD2.F32 R63, -RZ, R29.H1_H1 ;  /* 0x3000001dff3f7230 */ /* 0x000fc40000004100 */
[----:B------:R-:W-:Y:S01]  /*3090*/  FADD.FTZ R52, -R90, R52 ;  /* 0x000000345a347221 */ /* 0x000fe20000010100 */
[----:B------:R-:W-:Y:S02]  /*30a0*/  HADD2.F32 R65, -RZ, R4.H0_H0 ;  /* 0x20000004ff417230 */ /* 0x000fe40000004100 */
[----:B------:R-:W-:Y:S01]  /*30b0*/  FFMA.FTZ R44, R44, R45, R49 ;  /* 0x0000002d2c2c7223 */ /* 0x000fe20000010031 */
[----:B------:R-:W-:Y:S02]  /*30c0*/  HADD2.F32 R67, -RZ, R30.H0_H0 ;  /* 0x2000001eff437230 */ /* 0x000fe40000004100 */
[----:B------:R-:W-:Y:S01]  /*30d0*/  FFMA.FTZ R49, R92, R53, R55 ;  /* 0x000000355c317223 */ /* 0x000fe20000010037 */
[----:B------:R-:W-:Y:S01]  /*30e0*/  FFMA.FTZ R45, R46, R57, R59 ;  /* 0x000000392e2d7223 */ /* 0x000fe2000001003b */
[----:B------:R-:W-:Y:S01]  /*30f0*/  FADD.FTZ R124, -R90, R69 ;  /* 0x000000455a7c7221 */ /* 0x000fe20000010100 */
[----:B------:R-:W-:Y:S01]  /*3100*/  FFMA.FTZ R94, R94, R61, R63 ;  /* 0x0000003d5e5e7223 */ /* 0x000fe2000001003f */
[----:B------:R-:W-:Y:S01]  /*3110*/  FFMA.FTZ R46, R104, R65, R67 ;  /* 0x00000041682e7223 */ /* 0x000fe20000010043 */
[----:B------:R-:W-:-:S02]  /*3120*/  HADD2.F32 R55, -RZ, R4.H1_H1 ;  /* 0x30000004ff377230 */ /* 0x000fc40000004100 */
[----:B------:R-:W-:Y:S01]  /*3130*/  FADD.FTZ R70, -R90, R71 ;  /* 0x000000475a467221 */ /* 0x000fe20000010100 */
[----:B------:R-:W-:Y:S02]  /*3140*/  HADD2.F32 R53, -RZ, R30.H1_H1 ;  /* 0x3000001eff357230 */ /* 0x000fe40000004100 */
[C---:B------:R-:W-:Y:S01]  /*3150*/  FMUL.FTZ R48, R95.reuse, R48 ;  /* 0x000000305f307220 */ /* 0x040fe20000410000 */
[----:B------:R-:W-:Y:S02]  /*3160*/  HADD2.F32 R57, -RZ, R5.H0_H0 ;  /* 0x20000005ff397230 */ /* 0x000fe40000004100 */
[C---:B------:R-:W-:Y:S01]  /*3170*/  FMUL.FTZ R50, R95.reuse, R50 ;  /* 0x000000325f327220 */ /* 0x040fe20000410000 */
[----:B------:R-:W-:Y:S02]  /*3180*/  HADD2.F32 R59, -RZ, R31.H0_H0 ;  /* 0x2000001fff3b7230 */ /* 0x000fe40000004100 */
[----:B------:R-:W-:Y:S01]  /*3190*/  FMUL.FTZ R106, R95, R106 ;  /* 0x0000006a5f6a7220 */ /* 0x000fe20000410000 */
[----:B------:R-:W-:-:S02]  /*31a0*/  HADD2.F32 R69, -RZ, R5.H1_H1 ;  /* 0x30000005ff457230 */ /* 0x000fc40000004100 */
[C---:B------:R-:W-:Y:S01]  /*31b0*/  FMUL.FTZ R52, R95.reuse, R52 ;  /* 0x000000345f347220 */ /* 0x040fe20000410000 */
[----:B------:R-:W-:Y:S02]  /*31c0*/  HADD2.F32 R61, -RZ, R31.H1_H1 ;  /* 0x3000001fff3d7230 */ /* 0x000fe40000004100 */
[C---:B------:R-:W-:Y:S01]  /*31d0*/  FADD.FTZ R54, -R90.reuse, R54 ;  /* 0x000000365a367221 */ /* 0x040fe20000010100 */
[----:B------:R-:W-:Y:S02]  /*31e0*/  HADD2.F32 R63, -RZ, R10.H0_H0 ;  /* 0x2000000aff3f7230 */ /* 0x000fe40000004100 */
[----:B------:R-:W-:Y:S01]  /*31f0*/  FMUL.FTZ R108, R95, R108 ;  /* 0x0000006c5f6c7220 */ /* 0x000fe20000410000 */
[----:B------:R-:W-:Y:S02]  /*3200*/  HADD2.F32 R65, -RZ, R24.H0_H0 ;  /* 0x20000018ff417230 */ /* 0x000fe40000004100 */
[----:B------:R-:W-:Y:S01]  /*3210*/  FADD.FTZ R56, -R90, R56 ;  /* 0x000000385a387221 */ /* 0x000fe20000010100 */
[----:B------:R-:W-:-:S02]  /*3220*/  HADD2.F32 R67, -RZ, R10.H1_H1 ;  /* 0x3000000aff437230 */ /* 0x000fc40000004100 */
[----:B------:R-:W-:Y:S01]  /*3230*/  FFMA.FTZ R55, R48, R55, R53 ;  /* 0x0000003730377223 */ /* 0x000fe20000010035 */
[----:B------:R-:W-:Y:S02]  /*3240*/  HADD2.F32 R71, -RZ, R24.H1_H1 ;  /* 0x30000018ff477230 */ /* 0x000fe40000004100 */
[----:B------:R-:W-:Y:S01]  /*3250*/  FFMA.FTZ R50, R50, R57, R59 ;  /* 0x0000003932327223 */ /* 0x000fe2000001003b */
[----:B------:R-:W-:Y:S01]  /*3260*/  FFMA.FTZ R69, R106, R69, R61 ;  /* 0x000000456a457223 */ /* 0x000fe2000001003d */
[----:B------:R-:W-:Y:S01]  /*3270*/  FFMA.FTZ R48, R52, R63, R65 ;  /* 0x0000003f34307223 */ /* 0x000fe20000010041 */
[----:B------:R-:W-:Y:S02]  /*3280*/  HADD2.F32 R57, -RZ, R11.H0_H0 ;  /* 0x2000000bff397230 */ /* 0x000fe40000004100 */
[C---:B------:R-:W-:Y:S01]  /*3290*/  FADD.FTZ R58, -R90.reuse, R58 ;  /* 0x0000003a5a3a7221 */ /* 0x040fe20000010100 */
[----:B------:R-:W-:Y:S02]  /*32a0*/  HADD2.F32 R59, -RZ, R25.H0_H0 ;  /* 0x20000019ff3b7230 */ /* 0x000fe40000004100 */
[----:B------:R-:W-:Y:S01]  /*32b0*/  FADD.FTZ R47, -R90, R73 ;  /* 0x000000495a2f7221 */ /* 0x000fe20000010100 */
[----:B------:R-:W-:Y:S01]  /*32c0*/  FMUL.FTZ R54, R95, R54 ;  /* 0x000000365f367220 */ /* 0x000fe20000410000 */
[----:B------:R-:W-:Y:S01]  /*32d0*/  FFMA.FTZ R53, R108, R67, R71 ;  /* 0x000000436c357223 */ /* 0x000fe20000010047 */
[----:B------:R-:W-:-:S02]  /*32e0*/  HADD2.F32 R61, -RZ, R11.H1_H1 ;  /* 0x3000000bff3d7230 */ /* 0x000fc40000004100 */
[C---:B------:R-:W-:Y:S01]  /*32f0*/  FADD.FTZ R60, -R90.reuse, R60 ;  /* 0x0000003c5a3c7221 */ /* 0x040fe20000010100 */
[----:B------:R-:W-:Y:S02]  /*3300*/  HADD2.F32 R63, -RZ, R25.H1_H1 ;  /* 0x30000019ff3f7230 */ /* 0x000fe40000004100 */
[C---:B------:R-:W-:Y:S01]  /*3310*/  FADD.FTZ R62, -R90.reuse, R62 ;  /* 0x0000003e5a3e7221 */ /* 0x040fe20000010100 */
[C---:B------:R-:W-:Y:S01]  /*3320*/  FADD.FTZ R64, -R90.reuse, R64 ;  /* 0x000000405a407221 */ /* 0x040fe20000010100 */
[C---:B------:R-:W-:Y:S01]  /*3330*/  FADD.FTZ R66, -R90.reuse, R66 ;  /* 0x000000425a427221 */ /* 0x040fe20000010100 */
[C---:B------:R-:W-:Y:S01]  /*3340*/  FADD.FTZ R68, -R90.reuse, R68 ;  /* 0x000000445a447221 */ /* 0x040fe20000010100 */
[C---:B------:R-:W-:Y:S01]  /*3350*/  FADD.FTZ R72, -R90.reuse, R72 ;  /* 0x000000485a487221 */ /* 0x040fe20000010100 */
[----:B------:R-:W-:Y:S01]  /*3360*/  FADD.FTZ R74, -R90, R74 ;  /* 0x0000004a5a4a7221 */ /* 0x000fe20000010100 */
[----:B------:R-:W-:Y:S01]  /*3370*/  FMUL.FTZ R110, R95, R110 ;  /* 0x0000006e5f6e7220 */ /* 0x000fe20000410000 */
[----:B------:R-:W-:-:S02]  /*3380*/  HADD2.F32 R65, -RZ, R12.H0_H0 ;  /* 0x2000000cff417230 */ /* 0x000fc40000004100 */
[----:B------:R-:W-:Y:S01]  /*3390*/  FADD.FTZ R90, -R90, R75 ;  /* 0x0000004b5a5a7221 */ /* 0x000fe20000010100 */
[----:B------:R-:W-:Y:S02]  /*33a0*/  HADD2.F32 R67, -RZ, R26.H0_H0 ;  /* 0x2000001aff437230 */ /* 0x000fe40000004100 */
[C---:B------:R-:W-:Y:S01]  /*33b0*/  FMUL.FTZ R56, R95.reuse, R56 ;  /* 0x000000385f387220 */ /* 0x040fe20000410000 */
[----:B------:R-:W-:Y:S02]  /*33c0*/  HADD2.F32 R71, -RZ, R12.H1_H1 ;  /* 0x3000000cff477230 */ /* 0x000fe40000004100 */
[C---:B------:R-:W-:Y:S01]  /*33d0*/  FMUL.FTZ R112, R95.reuse, R112 ;  /* 0x000000705f707220 */ /* 0x040fe20000410000 */
[----:B------:R-:W-:Y:S02]  /*33e0*/  HADD2.F32 R73, -RZ, R26.H1_H1 ;  /* 0x3000001aff497230 */ /* 0x000fe40000004100 */
[----:B------:R-:W-:Y:S01]  /*33f0*/  FMUL.FTZ R58, R95, R58 ;  /* 0x0000003a5f3a7220 */ /* 0x000fe20000410000 */
[----:B------:R-:W-:-:S02]  /*3400*/  HADD2.F32 R75, -RZ, R27.H0_H0 ;  /* 0x2000001bff4b7230 */ /* 0x000fc40000004100 */
[----:B------:R-:W-:Y:S01]  /*3410*/  FFMA.FTZ R54, R54, R57, R59 ;  /* 0x0000003936367223 */ /* 0x000fe2000001003b */
[----:B------:R-:W-:Y:S01]  /*3420*/  FFMA.FTZ R57, R110, R61, R63 ;  /* 0x0000003d6e397223 */ /* 0x000fe2000001003f */
[----:B------:R-:W-:Y:S01]  /*3430*/  FFMA.FTZ R56, R56, R65, R67 ;  /* 0x0000004138387223 */ /* 0x000fe20000010043 */
[----:B------:R-:W-:Y:S01]  /*3440*/  FFMA.FTZ R71, R112, R71, R73 ;  /* 0x0000004770477223 */ /* 0x000fe20000010049 */
[----:B------:R-:W-:Y:S02]  /*3450*/  HADD2.F32 R59, -RZ, R13.H1_H1 ;  /* 0x3000000dff3b7230 */ /* 0x000fe40000004100 */
[C---:B------:R-:W-:Y:S01]  /*3460*/  FMUL.FTZ R114, R95.reuse, R114 ;  /* 0x000000725f727220 */ /* 0x040fe20000410000 */
[----:B------:R-:W-:Y:S02]  /*3470*/  HADD2.F32 R61, -RZ, R27.H1_H1 ;  /* 0x3000001bff3d7230 */ /* 0x000fe40000004100 */
[----:B------:R-:W-:Y:S01]  /*3480*/  FMUL.FTZ R60, R95, R60 ;  /* 0x0000003c5f3c7220 */ /* 0x000fe20000410000 */
[----:B------:R-:W-:-:S02]  /*3490*/  IMAD R102, R103, R102, RZ ;  /* 0x0000006667667224 */ /* 0x000fc400078e02ff */
        /* <DEDUP_REMOVED lines=14> */
[----:B------:R-:W-:-:S02]  /*3580*/  HADD2.F32 R67, -RZ, R78.H1_H1 ;  /* 0x3000004eff437230 */ /* 0x000fc40000004100 */
[----:B------:R-:W-:Y:S01]  /*3590*/  FFMA.FTZ R91, R58, R91, R75 ;  /* 0x0000005b3a5b7223 */ /* 0x000fe2000001004b */
[----:B------:R-:W-:Y:S02]  /*35a0*/  HADD2.F32 R73, -RZ, R20.H1_H1 ;  /* 0x30000014ff497230 */ /* 0x000fe40000004100 */
[----:B------:R-:W-:Y:S01]  /*35b0*/  FFMA.FTZ R114, R114, R59, R61 ;  /* 0x0000003b72727223 */ /* 0x000fe2000001003d */
[----:B------:R-:W-:Y:S01]  /*35c0*/  HADD2.F32 R95, -RZ, R79.H1_H1 ;  /* 0x3000004fff5f7230 */ /* 0x000fe20000004100 */
[----:B------:R-:W-:Y:S01]  /*35d0*/  F2FP.F16.F32.PACK_AB R46, R55, R46 ;  /* 0x0000002e372e723e */ /* 0x000fe200000000ff */
[----:B------:R-:W-:Y:S02]  /*35e0*/  HADD2.F32 R103, -RZ, R21.H1_H1 ;  /* 0x30000015ff677230 */ /* 0x000fe40000004100 */
[----:B------:R-:W-:Y:S01]  /*35f0*/  FFMA.FTZ R59, R116, R67, R73 ;  /* 0x00000043743b7223 */ /* 0x000fe20000010049 */
[----:B------:R-:W-:Y:S01]  /*3600*/  HADD2.F32 R63, -RZ, R78.H0_H0 ;  /* 0x2000004eff3f7230 */ /* 0x000fe20000004100 */
[----:B------:R-:W-:Y:S01]  /*3610*/  F2FP.F16.F32.PACK_AB R45, R94, R45 ;  /* 0x0000002d5e2d723e */ /* 0x000fe200000000ff */
[----:B------:R-:W-:-:S02]  /*3620*/  HADD2.F32 R65, -RZ, R20.H0_H0 ;  /* 0x20000014ff417230 */ /* 0x000fc40000004100 */
[----:B------:R-:W-:Y:S01]  /*3630*/  FFMA.FTZ R73, R118, R95, R103 ;  /* 0x0000005f76497223 */ /* 0x000fe20000010067 */
[----:B------:R-:W-:Y:S01]  /*3640*/  HADD2.F32 R75, -RZ, R79.H0_H0 ;  /* 0x2000004fff4b7230 */ /* 0x000fe20000004100 */
[----:B------:R-:W-:Y:S01]  /*3650*/  F2FP.F16.F32.PACK_AB R44, R49, R44 ;  /* 0x0000002c312c723e */ /* 0x000fe200000000ff */
[----:B------:R-:W-:Y:S02]  /*3660*/  HADD2.F32 R103, -RZ, R84.H0_H0 ;  /* 0x20000054ff677230 */ /* 0x000fe40000004100 */
[----:B------:R-:W-:Y:S01]  /*3670*/  FFMA.FTZ R52, R60, R63, R65 ;  /* 0x0000003f3c347223 */ /* 0x000fe20000010041 */
[----:B------:R-:W-:Y:S02]  /*3680*/  HADD2.F32 R67, -RZ, R23.H0_H0 ;  /* 0x20000017ff437230 */ /* 0x000fe40000004100 */
[----:B------:R-:W-:Y:S01]  /*3690*/  FFMA.FTZ R58, R62, R75, R93 ;  /* 0x0000004b3e3a7223 */ /* 0x000fe2000001005d */
[----:B------:R-:W-:Y:S01]  /*36a0*/  HADD2.F32 R61, -RZ, R80.H0_H0 ;  /* 0x20000050ff3d7230 */ /* 0x000fe20000004100 */
[----:B------:R-:W-:Y:S01]  /*36b0*/  F2FP.F16.F32.PACK_AB R49, R57, R54 ;  /* 0x000000363931723e */ /* 0x000fe200000000ff */
[----:B------:R-:W-:-:S02]  /*36c0*/  HADD2.F32 R63, -RZ, R22.H0_H0 ;  /* 0x20000016ff3f7230 */ /* 0x000fc40000004100 */
[----:B------:R-:W-:Y:S01]  /*36d0*/  FFMA.FTZ R103, R66, R103, R67 ;  /* 0x0000006742677223 */ /* 0x000fe20000010043 */
[----:B------:R-:W-:Y:S01]  /*36e0*/  HADD2.F32 R75, -RZ, R84.H1_H1 ;  /* 0x30000054ff4b7230 */ /* 0x000fe20000004100 */
[----:B------:R-:W0:Y:S01]  /*36f0*/  LDC.64 R66, c[0x0][0x428] ;  /* 0x00010a00ff427b82 */ /* 0x000e220000000a00 */
        /* <DEDUP_REMOVED lines=14> */
[--C-:B------:R-:W-:Y:S01]  /*37e0*/  HADD2.F32 R60, -RZ, R88.reuse.H0_H0 ;  /* 0x20000058ff3c7230 */ /* 0x100fe20000004100 */
[----:B------:R-:W-:Y:S01]  /*37f0*/  F2FP.F16.F32.PACK_AB R54, R93, R92 ;  /* 0x0000005c5d36723e */ /* 0x000fe200000000ff */
[--C-:B------:R-:W-:Y:S02]  /*3800*/  HADD2.F32 R62, -RZ, R17.reuse.H0_H0 ;  /* 0x20000011ff3e7230 */ /* 0x100fe40000004100 */
[----:B------:R-:W-:Y:S01]  /*3810*/  FFMA.FTZ R75, R124, R75, R61 ;  /* 0x0000004b7c4b7223 */ /* 0x000fe2000001003d */
[----:B------:R-:W-:Y:S01]  /*3820*/  HADD2.F32 R63, -RZ, R88.H1_H1 ;  /* 0x30000058ff3f7230 */ /* 0x000fe20000004100 */
[----:B------:R-:W-:Y:S01]  /*3830*/  F2FP.F16.F32.PACK_AB R52, R59, R52 ;  /* 0x000000343b34723e */ /* 0x000fe200000000ff */
[----:B------:R-:W-:-:S02]  /*3840*/  HADD2.F32 R65, -RZ, R17.H1_H1 ;  /* 0x30000011ff417230 */ /* 0x000fc40000004100 */
[----:B------:R-:W-:Y:S01]  /*3850*/  FFMA.FTZ R95, R51, R60, R62 ;  /* 0x0000003c335f7223 */ /* 0x000fe2000001003e */
[----:B------:R-:W-:Y:S01]  /*3860*/  HADD2.F32 R61, -RZ, R97.H0_H0 ;  /* 0x20000061ff3d7230 */ /* 0x000fe20000004100 */
[----:B------:R-:W-:Y:S01]  /*3870*/  SHF.R.S32.HI R51, RZ, 0x1f, R102 ;  /* 0x0000001fff337819 */ /* 0x000fe20000011466 */
[----:B------:R-:W-:Y:S02]  /*3880*/  HADD2.F32 R105, -RZ, R18.H0_H0 ;  /* 0x20000012ff697230 */ /* 0x000fe40000004100 */
[----:B------:R-:W-:Y:S01]  /*3890*/  FFMA.FTZ R70, R70, R63, R65 ;  /* 0x0000003f46467223 */ /* 0x000fe20000010041 */
[----:B------:R-:W-:Y:S01]  /*38a0*/  HADD2.F32 R63, -RZ, R19.H0_H0 ;  /* 0x20000013ff3f7230 */ /* 0x000fe20000004100 */
[----:B------:R-:W-:Y:S01]  /*38b0*/  LEA.HI R51, R51, R102, RZ, 0x3 ;  /* 0x0000006633337211 */ /* 0x000fe200078f18ff */
[----:B------:R-:W-:Y:S02]  /*38c0*/  HADD2.F32 R60, -RZ, R97.H1_H1 ;  /* 0x30000061ff3c7230 */ /* 0x000fe40000004100 */
[----:B------:R-:W-:Y:S01]  /*38d0*/  FFMA.FTZ R72, R72, R61, R105 ;  /* 0x0000003d48487223 */ /* 0x000fe20000010069 */
[----:B------:R-:W-:Y:S01]  /*38e0*/  HADD2.F32 R61, -RZ, R96.H0_H0 ;  /* 0x20000060ff3d7230 */ /* 0x000fe20000004100 */
[----:B------:R-:W-:Y:S01]  /*38f0*/  LEA.HI.SX32 R51, R51, R0, 0x1d ;  /* 0x0000000033337211 */ /* 0x000fe200078feaff */
[----:B------:R-:W-:Y:S01]  /*3900*/  HADD2.F32 R62, -RZ, R18.H1_H1 ;  /* 0x30000012ff3e7230 */ /* 0x000fe20000004100 */
[----:B------:R-:W-:Y:S01]  /*3910*/  F2FP.F16.F32.PACK_AB R57, R70, R95 ;  /* 0x0000005f4639723e */ /* 0x000fe200000000ff */
[----:B------:R-:W-:-:S02]  /*3920*/  HADD2.F32 R107, -RZ, R96.H1_H1 ;  /* 0x30000060ff6b7230 */ /* 0x000fc40000004100 */
[----:B------:R-:W-:Y:S01]  /*3930*/  FFMA.FTZ R74, R74, R61, R63 ;  /* 0x0000003d4a4a7223 */ /* 0x000fe2000001003f */
[----:B------:R-:W-:Y:S02]  /*3940*/  HADD2.F32 R109, -RZ, R19.H1_H1 ;  /* 0x30000013ff6d7230 */ /* 0x000fe40000004100 */
[----:B------:R-:W-:Y:S01]  /*3950*/  FFMA.FTZ R105, R47, R60, R62 ;  /* 0x0000003c2f697223 */ /* 0x000fe2000001003e */
[C---:B------:R-:W-:Y:S01]  /*3960*/  IADD3 R63, PT, PT, R51.reuse, 0x80, RZ ;  /* 0x00000080333f7810 */ /* 0x040fe20007ffe0ff */
[C---:B0-----:R-:W-:Y:S01]  /*3970*/  IMAD.WIDE.U32 R60, R51.reuse, 0x10, R66 ;  /* 0x00000010333c7825 */ /* 0x041fe200078e0042 */
[----:B------:R-:W-:-:S03]  /*3980*/  IADD3 R65, PT, PT, R51, 0x100, RZ ;  /* 0x0000010033417810 */ /* 0x000fc60007ffe0ff */
[----:B------:R-:W-:Y:S01]  /*3990*/  FFMA.FTZ R107, R90, R107, R109 ;  /* 0x0000006b5a6b7223 */ /* 0x000fe2000001006d */
[----:B------:R-:W-:Y:S01]  /*39a0*/  IADD3 R47, PT, PT, R51, 0x180, RZ ;  /* 0x00000180332f7810 */ /* 0x000fe20007ffe0ff */
[--C-:B------:R-:W-:Y:S01]  /*39b0*/  IMAD.WIDE.U32 R62, R63, 0x10, R66.reuse ;  /* 0x000000103f3e7825 */ /* 0x100fe200078e0042 */
[----:B------:R-:W-:Y:S02]  /*39c0*/  F2FP.F16.F32.PACK_AB R51, R114, R91 ;  /* 0x0000005b7233723e */ /* 0x000fe400000000ff */
[----:B------:R-:W-:Y:S01]  /*39d0*/  F2FP.F16.F32.PACK_AB R59, R107, R74 ;  /* 0x0000004a6b3b723e */ /* 0x000fe200000000ff */
[----:B------:R-:W-:Y:S01]  /*39e0*/  IMAD.WIDE.U32 R64, R65, 0x10, R66 ;  /* 0x0000001041407825 */ /* 0x000fe200078e0042 */
[----:B------:R-:W-:-:S03]  /*39f0*/  F2FP.F16.F32.PACK_AB R58, R105, R72 ;  /* 0x00000048693a723e */ /* 0x000fc600000000ff */
[----:B------:R-:W-:Y:S01]  /*3a00*/  IMAD.WIDE.U32 R66, R47, 0x10, R66 ;  /* 0x000000102f427825 */ /* 0x000fe200078e0042 */
[----:B------:R-:W-:Y:S02]  /*3a10*/  F2FP.F16.F32.PACK_AB R47, R69, R50 ;  /* 0x00000032452f723e */ /* 0x000fe400000000ff */
[----:B------:R-:W-:Y:S02]  /*3a20*/  F2FP.F16.F32.PACK_AB R50, R71, R56 ;  /* 0x000000384732723e */ /* 0x000fe400000000ff */
[----:B------:R-:W-:Y:S01]  /*3a30*/  F2FP.F16.F32.PACK_AB R56, R75, R68 ;  /* 0x000000444b38723e */ /* 0x000fe200000000ff */
[----:B------:R0:W-:Y:S04]  /*3a40*/  STG.E.128 desc[UR6][R60.64], R44 ;  /* 0x0000002c3c007986 */ /* 0x0001e8000c101d06 */
[----:B------:R0:W-:Y:S04]  /*3a50*/  STG.E.128 desc[UR6][R62.64], R48 ;  /* 0x000000303e007986 */ /* 0x0001e8000c101d06 */
[----:B------:R0:W-:Y:S04]  /*3a60*/  STG.E.128 desc[UR6][R64.64], R52 ;  /* 0x0000003440007986 */ /* 0x0001e8000c101d06 */
[----:B------:R0:W-:Y:S02]  /*3a70*/  STG.E.128 desc[UR6][R66.64], R56 ;  /* 0x0000003842007986 */ /* 0x0001e4000c101d06 */
.L_x_16231:
[----:B0-----:R-:W0:Y:S01]  /*3a80*/  LDC.64 R44, c[0x0][0x380] ;  /* 0x0000e000ff2c7b82 */ /* 0x001e220000000a00 */
[----:B------:R-:W-:Y:S01]  /*3a90*/  UPLOP3.LUT UP0, UPT, UPT, UPT, UP0, 0x40, 0x4 ;  /* 0x000000000004789c */ /* 0x000fe20003f0e800 */
[----:B0-----:R-:W-:-:S04]  /*3aa0*/  IADD3 R81, PT, PT, R81, R44, RZ ;  /* 0x0000002c51517210 */ /* 0x001fc80007ffe0ff */
[----:B------:R-:W-:-:S13]  /*3ab0*/  ISETP.GE.AND P0, PT, R81, R45, PT ;  /* 0x0000002d5100720c */ /* 0x000fda0003f06270 */
[----:B------:R-:W-:Y:S05]  /*3ac0*/  @!P0 BRA `(.L_x_16232) ;  /* 0xffffffc800fc8947 */ /* 0x000fea000383ffff */
[----:B------:R-:W-:Y:S05]  /*3ad0*/  EXIT ;  /* 0x000000000000794d */ /* 0x000fea0003800000 */
.L_x_16233:
        /* <DEDUP_REMOVED lines=10> */
.L_x_27301:


//--------------------- .text._ZN10layer_norm13ln_fwd_kernelINS_13Kernel_traitsI6__halfS2_fS2_fjLj4096ELj1ELj1ELj4ELj16ENS_18Kernel_traits_baseILj4096ES2_S2_fS2_fjLj128EEEEELb1ELb0ELb0ELb0EEEvNS_9FwdParamsE --------------------------
	.section	.text._ZN10layer_norm13ln_fwd_kernelINS_13Kernel_traitsI6__halfS2_fS2_fjLj4096ELj1ELj1ELj4ELj16ENS_18Kernel_traits_baseILj4096ES2_S2_fS2_fjLj128EEEEELb1ELb0ELb0ELb0EEEvNS_9FwdParamsE,"ax",@progbits
	.align	128
        .global         _ZN10layer_norm13ln_fwd_kernelINS_13Kernel_traitsI6__halfS2_fS2_fjLj4096ELj1ELj1ELj4ELj16ENS_18Kernel_traits_baseILj4096ES2_S2_fS2_fjLj128EEEEELb1ELb0ELb0ELb0EEEvNS_9FwdParamsE
        .type           _ZN10layer_norm13ln_fwd_kernelINS_13Kernel_traitsI6__halfS2_fS2_fjLj4096ELj1ELj1ELj4ELj16ENS_18Kernel_traits_baseILj4096ES2_S2_fS2_fjLj128EEEEELb1ELb0ELb0ELb0EEEvNS_9FwdParamsE,@function
        .size           _ZN10layer_norm13ln_fwd_kernelINS_13Kernel_traitsI6__halfS2_fS2_fjLj4096ELj1ELj1ELj4ELj16ENS_18Kernel_traits_baseILj4096ES2_S2_fS2_fjLj128EEEEELb1ELb0ELb0ELb0EEEvNS_9FwdParamsE,(.L_x_27302 - _ZN10layer_norm13ln_fwd_kernelINS_13Kernel_traitsI6__halfS2_fS2_fjLj4096ELj1ELj1ELj4ELj16ENS_18Kernel_traits_baseILj4096ES2_S2_fS2_fjLj128EEEEELb1ELb0ELb0ELb0EEEvNS_9FwdParamsE)
        .other          _ZN10layer_norm13ln_fwd_kernelINS_13Kernel_traitsI6__halfS2_fS2_fjLj4096ELj1ELj1ELj4ELj16ENS_18Kernel_traits_baseILj4096ES2_S2_fS2_fjLj128EEEEELb1ELb0ELb0ELb0EEEvNS_9FwdParamsE,@"STO_CUDA_ENTRY STV_DEFAULT"
_ZN10layer_norm13ln_fwd_kernelINS_13Kernel_traitsI6__halfS2_fS2_fjLj4096ELj1ELj1ELj4ELj16ENS_18Kernel_traits_baseILj4096ES2_S2_fS2_fjLj128EEEEELb1ELb0ELb0ELb0EEEvNS_9FwdParamsE:
.text._ZN10layer_norm13ln_fwd_kernelINS_13Kernel_traitsI6__halfS2_fS2_fjLj4096ELj1ELj1ELj4ELj16ENS_18Kernel_traits_baseILj4096ES2_S2_fS2_fjLj128EEEEELb1ELb0ELb0ELb0EEEvNS_9FwdParamsE:
        /* <DEDUP_REMOVED lines=84> */
[----:B0-----:R-:W-:-:S04]  /*0540*/  IMAD.WIDE.U32 R20, R23, 0x10, R20 ;  /* 0x0000001017147825 */ /* 0x001fc800078e0014 */
[----:B-1----:R-:W-:Y:S02]  /*0550*/  IMAD.WIDE.U32 R16, R23, 0x10, R16 ;  /* 0x0000001017107825 */ /* 0x002fe400078e0010 */
[----:B------:R-:W5:Y:S04]  /*0560*/  LDG.E.128 R20, desc[UR6][R20.64] ;  /* 0x0000000614147981 */ /* 0x000f68000c1e1d00 */
[----:B------:R-:W5:Y:S01]  /*0570*/  LD.E.128 R16, desc[UR6][R16.64] ;  /* 0x0000000610107980 */ /* 0x000f62000c101d00 */
[----:B------:R-:W-:Y:S05]  /*0580*/  BRA `(.L_x_16236) ;  /* 0x00000000007c7947 */ /* 0x000fea0003800000 */
.L_x_16235:
        /* <DEDUP_REMOVED lines=31> */
.L_x_16236:
[----:B------:R-:W-:Y:S05]  /*0780*/  BSYNC.RECONVERGENT B0 ;  /* 0x0000000000007941 */ /* 0x000fea0003800200 */
.L_x_16234:
[----:B------:R-:W0:Y:S02]  /*0790*/  LDCU UR4, c[0x0][0x384] ;  /* 0x00007080ff0477ac */ /* 0x000e240008000800 */
[----:B0-----:R-:W-:-:S06]  /*07a0*/  UISETP.GE.AND UP0, UPT, UR10, UR4, UPT ;  /* 0x000000040a00728c */ /* 0x001fcc000bf06270 */
[----:B------:R-:W-:-:S13]  /*07b0*/  PLOP3.LUT P0, PT, PT, PT, UP0, 0x80, 0x8 ;  /* 0x000000000008781c */ /* 0x000fda0003f0f008 */
[----:B------:R-:W-:Y:S05]  /*07c0*/  @P0 EXIT ;  /* 0x000000000000094d */ /* 0x000fea0003800000 */
[----:B------:R-:W-:Y:S01]  /*07d0*/  IMAD.HI.U32 R5, R11, -0x326172a9, RZ ;  /* 0xcd9e8d570b057827 */ /* 0x000fe200078e00ff */
        /* <DEDUP_REMOVED lines=84> */
.L_x_16580:
        /* <DEDUP_REMOVED lines=42> */
.L_x_27134:
[----:B------:R-:W-:Y:S05]  /*0fc0*/  BRX R60 -0xfd0                                         (*"BRANCH_TARGETS .L_x_27135,.L_x_27136,.L_x_27137"*) ;  /* 0xfffffff03c0c7949 */ /* 0x000fea000383ffff */
.L_x_27137:
[----:B------:R-:W-:Y:S01]  /*0fd0*/  VIADD R62, R5, 0x1 ;  /* 0x00000001053e7836 */ /* 0x000fe20000000000 */
[----:B------:R-:W-:Y:S01]  /*0fe0*/  MOV R63, R6 ;  /* 0x00000006003f7202 */ /* 0x000fe20000000f00 */
[----:B------:R-:W-:Y:S01]  /*0ff0*/  IMAD.MOV.U32 R60, RZ, RZ, R3 ;  /* 0x000000ffff3c7224 */ /* 0x000fe200078e0003 */
[----:B------:R-:W-:Y:S06]  /*1000*/  BRA `(.L_x_16241) ;  /* 0x0000000000f07947 */ /* 0x000fec0003800000 */
.L_x_27135:
[----:B------:R-:W-:Y:S01]  /*1010*/  IMAD.MOV.U32 R60, RZ, RZ, R3 ;  /* 0x000000ffff3c7224 */ /* 0x000fe200078e0003 */
[----:B------:R-:W-:Y:S01]  /*1020*/  MOV R63, R7 ;  /* 0x00000007003f7202 */ /* 0x000fe20000000f00 */
[----:B------:R-:W-:Y:S01]  /*1030*/  IMAD.MOV.U32 R62, RZ, RZ, 0x3 ;  /* 0x00000003ff3e7424 */ /* 0x000fe200078e00ff */
[----:B------:R-:W-:Y:S06]  /*1040*/  BRA `(.L_x_16241) ;  /* 0x0000000000e07947 */ /* 0x000fec0003800000 */
.L_x_27136:
        /* <DEDUP_REMOVED lines=13> */
.L_x_16243:
[----:B------:R-:W-:Y:S05]  /*1120*/  BSYNC.RECONVERGENT B2 ;  /* 0x0000000000027941 */ /* 0x000fea0003800200 */
.L_x_16242:
        /* <DEDUP_REMOVED lines=42> */
.L_x_16241:
[----:B------:R-:W-:Y:S05]  /*13d0*/  BSYNC.RECONVERGENT B1 ;  /* 0x0000000000017941 */ /* 0x000fea0003800200 */
.L_x_16240:
        /* <DEDUP_REMOVED lines=10> */
[----:B------:R-:W-:-:S03]  /*1480*/  IMAD.MOV.U32 R5, RZ, RZ, R2 ;  /* 0x000000ffff057224 */ /* 0x000fc600078e0002 */
        /* <DEDUP_REMOVED lines=15> */
.L_x_16246:
        /* <DEDUP_REMOVED lines=13> */
.L_x_16248:
[----:B------:R-:W-:Y:S05]  /*1650*/  BSYNC.RECONVERGENT B2 ;  /* 0x0000000000027941 */ /* 0x000fea0003800200 */
.L_x_16247:
        /* <DEDUP_REMOVED lines=43> */
.L_x_16245:
[----:B------:R-:W-:Y:S05]  /*1910*/  BSYNC.RECONVERGENT B1 ;  /* 0x0000000000017941 */ /* 0x000fea0003800200 */
.L_x_16244:
        /* <DEDUP_REMOVED lines=22> */
.L_x_16251:
        /* <DEDUP_REMOVED lines=13> */
.L_x_16253:
[----:B------:R-:W-:Y:S05]  /*1b50*/  BSYNC.RECONVERGENT B2 ;  /* 0x0000000000027941 */ /* 0x000fea0003800200 */
.L_x_16252:
        /* <DEDUP_REMOVED lines=39> */
[----:B------:R-:W-:-:S03]  /*1dd0*/  IMAD.WIDE.U32 R80, R81, -0x326172a9, RZ ;  /* 0xcd9e8d5751507825 */ /* 0x000fc600078e00ff */
[----:B------:R-:W-:Y:S01]  /*1de0*/  MOV R2, R80 ;  /* 0x0000005000027202 */ /* 0x000fe20000000f00 */
[----:B------:R-:W-:Y:S01]  /*1df0*/  HFMA2 R80, -RZ, RZ, 0, 0 ;  /* 0x00000000ff507431 */ /* 0x000fe200000001ff */
[----:B------:R-:W-:-:S07]  /*1e00*/  LOP3.LUT R6, R6, UR32, R81, 0x96, !PT ;  /* 0x0000002006067c12 */ /* 0x000fce000f8e9651 */
.L_x_16250:
[----:B------:R-:W-:Y:S05]  /*1e10*/  BSYNC.RECONVERGENT B1 ;  /* 0x0000000000017941 */ /* 0x000fea0003800200 */
.L_x_16249:
[----:B------:R-:W-:Y:S01]  /*1e20*/  I2FP.F32.U32 R48, R5 ;  /* 0x0000000500307245 */ /* 0x000fe20000201000 */
[----:B------:R-:W-:Y:S01]  /*1e30*/  HADD2.F32 R62, -RZ, R49.H0_H0 ;  /* 0x20000031ff3e7230 */ /* 0x000fe20000004100 */
[----:B------:R-:W-:Y:S01]  /*1e40*/  ISETP.NE.AND P2, PT, R80, 0x1, PT ;  /* 0x000000015000780c */ /* 0x000fe20003f45270 */
[----:B------:R-:W-:Y:S02]  /*1e50*/  BSSY.RECONVERGENT B1, `(.L_x_16254) ;  /* 0x000004c000017945 */ /* 0x000fe40003800200 */
        /* <DEDUP_REMOVED lines=18> */
.L_x_16256:
        /* <DEDUP_REMOVED lines=13> */
.L_x_16258:
[----:B------:R-:W-:Y:S05]  /*2050*/  BSYNC.RECONVERGENT B2 ;  /* 0x0000000000027941 */ /* 0x000fea0003800200 */
.L_x_16257:
        /* <DEDUP_REMOVED lines=43> */
.L_x_16255:
[----:B------:R-:W-:Y:S05]  /*2310*/  BSYNC.RECONVERGENT B1 ;  /* 0x0000000000017941 */ /* 0x000fea0003800200 */
.L_x_16254:
        /* <DEDUP_REMOVED lines=22> */
.L_x_16261:
        /* <DEDUP_REMOVED lines=13> */
.L_x_16263:
[----:B------:R-:W-:Y:S05]  /*2550*/  BSYNC.RECONVERGENT B2 ;  /* 0x0000000000027941 */ /* 0x000fea0003800200 */
.L_x_16262:
        /* <DEDUP_REMOVED lines=43> */
.L_x_16260:
[----:B------:R-:W-:Y:S05]  /*2810*/  BSYNC.RECONVERGENT B1 ;  /* 0x0000000000017941 */ /* 0x000fea0003800200 */
.L_x_16259:
        /* <DEDUP_REMOVED lines=22> */
.L_x_16266:
        /* <DEDUP_REMOVED lines=13> */
.L_x_16268:
[----:B------:R-:W-:Y:S05]  /*2a50*/  BSYNC.RECONVERGENT B2 ;  /* 0x0000000000027941 */ /* 0x000fea0003800200 */
.L_x_16267:
        /* <DEDUP_REMOVED lines=43> */
.L_x_16265:
[----:B------:R-:W-:Y:S05]  /*2d10*/  BSYNC.RECONVERGENT B1 ;  /* 0x0000000000017941 */ /* 0x000fea0003800200 */
.L_x_16264:
        /* <DEDUP_REMOVED lines=22> */
.L_x_16271:
        /* <DEDUP_REMOVED lines=13> */
.L_x_16273:
[----:B------:R-:W-:Y:S05]  /*2f50*/  BSYNC.RECONVERGENT B2 ;  /* 0x0000000000027941 */ /* 0x000fea0003800200 */
.L_x_16272:
        /* <DEDUP_REMOVED lines=43> */
.L_x_16270:
[----:B------:R-:W-:Y:S05]  /*3210*/  BSYNC.RECONVERGENT B1 ;  /* 0x0000000000017941 */ /* 0x000fea0003800200 */
.L_x_16269:
        /* <DEDUP_REMOVED lines=22> */
.L_x_16276:
        /* <DEDUP_REMOVED lines=15> */
.L_x_16278:
[----:B------:R-:W-:Y:S05]  /*3470*/  BSYNC.RECONVERGENT B2 ;  /* 0x0000000000027941 */ /* 0x000fea0003800200 */
.L_x_16277:
        /* <DEDUP_REMOVED lines=43> */
.L_x_16275:
[----:B------:R-:W-:Y:S05]  /*3730*/  BSYNC.RECONVERGENT B1 ;  /* 0x0000000000017941 */ /* 0x000fea0003800200 */
.L_x_16274:
[----:B------:R-:W-:Y:S01]  /*3740*/  I2FP.F32.U32 R48, R49 ;  /* 0x0000003100307245 */ /* 0x000fe20000201000 */
[----:B------:R-:W-:-:S04]  /*3750*/  HADD2.F32 R51, -RZ, R51.H1_H1 ;  /* 0x30000033ff337230 */ /* 0x000fc80000004100 */
        /* <DEDUP_REMOVED lines=8> */
.L_x_16239:
        /* <DEDUP_REMOVED lines=16> */
.L_x_16282:
        /* <DEDUP_REMOVED lines=13> */
.L_x_16284:
[----:B------:R-:W-:Y:S05]  /*39b0*/  BSYNC.RECONVERGENT B2 ;  /* 0x0000000000027941 */ /* 0x000fea0003800200 */
.L_x_16283:
        /* <DEDUP_REMOVED lines=42> */
.L_x_16281:
[----:B------:R-:W-:Y:S05]  /*3c60*/  BSYNC.RECONVERGENT B1 ;  /* 0x0000000000017941 */ /* 0x000fea0003800200 */
.L_x_16280:
[----:B------:R-:W0:Y:S01]  /*3c70*/  LDC R81, c[0x0][0x404] ;  /* 0x00010100ff517b82 */ /* 0x000e220000000800 */
[----:B------:R-:W-:Y:S01]  /*3c80*/  HFMA2 R61, -RZ, RZ, 0.1171875, 0 ;  /* 0x2f800000ff3d7431 */ /* 0x000fe200000001ff */
[----:B------:R-:W-:Y:S01]  /*3c90*/  ISETP.NE.AND P0, PT, R14, 0x1, PT ;  /* 0x000000010e00780c */ /* 0x000fe20003f05270 */
[----:B-----5:R-:W-:Y:S01]  /*3ca0*/  HADD2.F32 R3, -RZ, R48.H0_H0 ;  /* 0x20000030ff037230 */ /* 0x020fe20000004100 */
[----:B------:R-:W-:Y:S01]  /*3cb0*/  I2FP.F32.U32 R12, R12 ;  /* 0x0000000c000c7245 */ /* 0x000fe20000201000 */
[----:B------:R-:W-:Y:S01]  /*3cc0*/  BSSY.RECONVERGENT B1, `(.L_x_16285) ;  /* 0x000004b000017945 */ /* 0x000fe20003800200 */
[----:B------:R-:W-:Y:S02]  /*3cd0*/  IMAD.MOV.U32 R15, RZ, RZ, 0x2 ;  /* 0x00000002ff0f7424 */ /* 0x000fe400078e00ff */
[----:B------:R-:W1:Y:S01]  /*3ce0*/  LDC R80, c[0x0][0x408] ;  /* 0x00010200ff507b82 */ /* 0x000e620000000800 */
[----:B------:R-:W-:Y:S01]  /*3cf0*/  FMUL.FTZ R13, R3, UR4 ;  /* 0x00000004030d7c20 */ /* 0x000fe20008410000 */
[----:B------:R-:W-:-:S02]  /*3d00*/  IMAD.MOV.U32 R5, RZ, RZ, R2 ;  /* 0x000000ffff057224 */ /* 0x000fc400078e0002 */
[----:B------:R-:W-:-:S05]  /*3d10*/  FFMA.FTZ R12, R12, R61, 1.1641532182693481445e-10 ;  /* 0x2f0000000c0c7423 */ /* 0x000fca000001003d */
[----:B0-----:R-:W-:-:S04]  /*3d20*/  FSETP.LE.FTZ.AND P1, PT, R12, R81, PT ;  /* 0x000000510c00720b */ /* 0x001fc80003f33000 */
        /* <DEDUP_REMOVED lines=11> */
.L_x_16287:
        /* <DEDUP_REMOVED lines=13> */
.L_x_16289:
[----:B------:R-:W-:Y:S05]  /*3eb0*/  BSYNC.RECONVERGENT B2 ;  /* 0x0000000000027941 */ /* 0x000fea0003800200 */
.L_x_16288:
        /* <DEDUP_REMOVED lines=43> */
.L_x_16286:
[----:B------:R-:W-:Y:S05]  /*4170*/  BSYNC.RECONVERGENT B1 ;  /* 0x0000000000017941 */ /* 0x000fea0003800200 */
.L_x_16285:
[----:B------:R-:W-:Y:S01]  /*4180*/  ISETP.NE.AND P1, PT, R15, 0x1, PT ;  /* 0x000000010f00780c */ /* 0x000fe20003f25270 */
[----:B------:R-:W-:Y:S01]  /*4190*/  HADD2.F32 R48, -RZ, R48.H1_H1 ;  /* 0x30000030ff307230 */ /* 0x000fe20000004100 */
[----:B------:R-:W-:Y:S01]  /*41a0*/  I2FP.F32.U32 R14, R5 ;  /* 0x00000005000e7245 */ /* 0x000fe20000201000 */
[----:B------:R-:W-:Y:S01]  /*41b0*/  BSSY.RECONVERGENT B1, `(.L_x_16290) ;  /* 0x0000049000017945 */ /* 0x000fe20003800200 */
[----:B------:R-:W-:Y:S02]  /*41c0*/  IMAD.MOV.U32 R5, RZ, RZ, R2 ;  /* 0x000000ffff057224 */ /* 0x000fe400078e0002 */
[----:B------:R-:W-:Y:S01]  /*41d0*/  FMUL.FTZ R13, R48, UR4 ;  /* 0x00000004300d7c20 */ /* 0x000fe20008410000 */
[----:B------:R-:W-:Y:S01]  /*41e0*/  FFMA.FTZ R14, R14, R61, 1.1641532182693481445e-10 ;  /* 0x2f0000000e0e7423 */ /* 0x000fe2000001003d */
[----:B------:R-:W-:Y:S02]  /*41f0*/  HFMA2 R48, -RZ, RZ, 0, 1.1920928955078125e-07 ;  /* 0x00000002ff307431 */ /* 0x000fe400000001ff */
        /* <DEDUP_REMOVED lines=11> */
.L_x_16292:
        /* <DEDUP_REMOVED lines=13> */
.L_x_16294:
[----:B------:R-:W-:Y:S05]  /*4380*/  BSYNC.RECONVERGENT B2 ;  /* 0x0000000000027941 */ /* 0x000fea0003800200 */
.L_x_16293:
        /* <DEDUP_REMOVED lines=43> */
.L_x_16291:
[----:B------:R-:W-:Y:S05]  /*4640*/  BSYNC.RECONVERGENT B1 ;  /* 0x0000000000017941 */ /* 0x000fea0003800200 */
.L_x_16290:
[----:B------:R-:W-:Y:S01]  /*4650*/  ISETP.NE.AND P2, PT, R48, 0x1, PT ;  /* 0x000000013000780c */ /* 0x000fe20003f45270 */
[----:B------:R-:W-:Y:S01]  /*4660*/  BSSY.RECONVERGENT B1, `(.L_x_16295) ;  /* 0x000004b000017945 */ /* 0x000fe20003800200 */
[----:B------:R-:W-:Y:S01]  /*4670*/  I2FP.F32.U32 R14, R5 ;  /* 0x00000005000e7245 */ /* 0x000fe20000201000 */
[----:B------:R-:W-:Y:S02]  /*4680*/  HADD2.F32 R5, -RZ, R49.H0_H0 ;  /* 0x20000031ff057230 */ /* 0x000fe40000004100 */
        /* <DEDUP_REMOVED lines=15> */
.L_x_16297:
        /* <DEDUP_REMOVED lines=13> */
.L_x_16299:
[----:B------:R-:W-:Y:S05]  /*4850*/  BSYNC.RECONVERGENT B2 ;  /* 0x0000000000027941 */ /* 0x000fea0003800200 */
.L_x_16298:
        /* <DEDUP_REMOVED lines=43> */
.L_x_16296:
[----:B------:R-:W-:Y:S05]  /*4b10*/  BSYNC.RECONVERGENT B1 ;  /* 0x0000000000017941 */ /* 0x000fea0003800200 */
.L_x_16295:
        /* <DEDUP_REMOVED lines=19> */
.L_x_16302:
        /* <DEDUP_REMOVED lines=13> */
.L_x_16304:
[----:B------:R-:W-:Y:S05]  /*4d20*/  BSYNC.RECONVERGENT B2 ;  /* 0x0000000000027941 */ /* 0x000fea0003800200 */
.L_x_16303:
        /* <DEDUP_REMOVED lines=43> */
.L_x_16301:
[----:B------:R-:W-:Y:S05]  /*4fe0*/  BSYNC.RECONVERGENT B1 ;  /* 0x0000000000017941 */ /* 0x000fea0003800200 */
.L_x_16300:
[----:B------:R-:W-:Y:S01]  /*4ff0*/  ISETP.NE.AND P4, PT, R53, 0x1, PT ;  /* 0x000000013500780c */ /* 0x000fe20003f85270 */
[----:B------:R-:W-:Y:S01]  /*5000*/  BSSY.RECONVERGENT B1, `(.L_x_16305) ;  /* 0x000004b000017945 */ /* 0x000fe20003800200 */
[----:B------:R-:W-:Y:S01]  /*5010*/  I2FP.F32.U32 R48, R5 ;  /* 0x0000000500307245 */ /* 0x000fe20000201000 */
[----:B------:R-:W-:Y:S02]  /*5020*/  HADD2.F32 R5, -RZ, R50.H0_H0 ;  /* 0x20000032ff057230 */ /* 0x000fe40000004100 */
[----:B------:R-:W-:Y:S02]  /*5030*/  HFMA2 R52, -RZ, RZ, 0, 1.1920928955078125e-07 ;  /* 0x00000002ff347431 */ /* 0x000fe400000001ff */
[----:B------:R-:W-:Y:S01]  /*5040*/  FFMA.FTZ R48, R48, R61, 1.1641532182693481445e-10 ;  /* 0x2f00000030307423 */ /* 0x000fe2000001003d */
[----:B------:R-:W-:-:S04]  /*5050*/  FMUL.FTZ R5, R5, UR4 ;  /* 0x0000000405057c20 */ /* 0x000fc80008410000 */
[----:B------:R-:W-:Y:S01]  /*5060*/  FMUL.FTZ R49, R5, R80 ;  /* 0x0000005005317220 */ /* 0x000fe20000410000 */
[----:B------:R-:W-:Y:S01]  /*5070*/  FSETP.LE.FTZ.AND P3, PT, R48, R81, PT ;  /* 0x000000513000720b */ /* 0x000fe20003f73000 */
        /* <DEDUP_REMOVED lines=10> */
.L_x_16307:
        /* <DEDUP_REMOVED lines=13> */
.L_x_16309:
[----:B------:R-:W-:Y:S05]  /*51f0*/  BSYNC.RECONVERGENT B2 ;  /* 0x0000000000027941 */ /* 0x000fea0003800200 */
.L_x_16308:
        /* <DEDUP_REMOVED lines=39> */
[----:B------:R-:W-:-:S03]  /*5470*/  IMAD.WIDE.U32 R52, R52, -0x2daee0ad, RZ ;  /* 0xd2511f5334347825 */ /* 0x000fc600078e00ff */
[----:B------:R-:W-:Y:S01]  /*5480*/  MOV R60, R52 ;  /* 0x00000034003c7202 */ /* 0x000fe20000000f00 */
[----:B------:R-:W-:Y:S01]  /*5490*/  IMAD.MOV.U32 R52, RZ, RZ, RZ ;  /* 0x000000ffff347224 */ /* 0x000fe200078e00ff */
[----:B------:R-:W-:-:S07]  /*54a0*/  LOP3.LUT R7, R54, UR33, R53, 0x96, !PT ;  /* 0x0000002136077c12 */ /* 0x000fce000f8e9635 */
.L_x_16306:
[----:B------:R-:W-:Y:S05]  /*54b0*/  BSYNC.RECONVERGENT B1 ;  /* 0x0000000000017941 */ /* 0x000fea0003800200 */
.L_x_16305:
[----:B------:R-:W-:Y:S01]  /*54c0*/  ISETP.NE.AND P5, PT, R52, 0x1, PT ;  /* 0x000000013400780c */ /* 0x000fe20003fa5270 */
[----:B------:R-:W-:Y:S01]  /*54d0*/  HADD2.F32 R50, -RZ, R50.H1_H1 ;  /* 0x30000032ff327230 */ /* 0x000fe20000004100 */
[----:B------:R-:W-:Y:S01]  /*54e0*/  I2FP.F32.U32 R48, R5 ;  /* 0x0000000500307245 */ /* 0x000fe20000201000 */
[----:B------:R-:W-:Y:S01]  /*54f0*/  BSSY.RECONVERGENT B1, `(.L_x_16310) ;  /* 0x0000049000017945 */ /* 0x000fe20003800200 */
[----:B------:R-:W-:Y:S02]  /*5500*/  IMAD.MOV.U32 R54, RZ, RZ, 0x2 ;  /* 0x00000002ff367424 */ /* 0x000fe400078e00ff */
[----:B------:R-:W-:Y:S01]  /*5510*/  FMUL.FTZ R5, R50, UR4 ;  /* 0x0000000432057c20 */ /* 0x000fe20008410000 */
[----:B------:R-:W-:-:S03]  /*5520*/  FFMA.FTZ R48, R48, R61, 1.1641532182693481445e-10 ;  /* 0x2f00000030307423 */ /* 0x000fc6000001003d */
[----:B------:R-:W-:Y:S01]  /*5530*/  FMUL.FTZ R50, R5, R80 ;  /* 0x0000005005327220 */ /* 0x000fe20000410000 */
[----:B------:R-:W-:Y:S02]  /*5540*/  MOV R5, R2 ;  /* 0x0000000200057202 */ /* 0x000fe40000000f00 */
        /* <DEDUP_REMOVED lines=10> */
.L_x_16312:
        /* <DEDUP_REMOVED lines=13> */
.L_x_16314:
[----:B------:R-:W-:Y:S05]  /*56c0*/  BSYNC.RECONVERGENT B2 ;  /* 0x0000000000027941 */ /* 0x000fea0003800200 */
.L_x_16313:
        /* <DEDUP_REMOVED lines=39> */
[----:B------:R-:W-:-:S03]  /*5940*/  MOV R2, R62 ;  /* 0x0000003e00027202 */ /* 0x000fc60000000f00 */
[----:B------:R-:W-:Y:S01]  /*5950*/  IMAD.MOV.U32 R60, RZ, RZ, R52 ;  /* 0x000000ffff3c7224 */ /* 0x000fe200078e0034 */
[----:B------:R-:W-:Y:S01]  /*5960*/  LOP3.LUT R7, R54, UR33, R53, 0x96, !PT ;  /* 0x0000002136077c12 */ /* 0x000fe2000f8e9635 */
[----:B------:R-:W-:-:S07]  /*5970*/  HFMA2 R54, -RZ, RZ, 0, 0 ;  /* 0x00000000ff367431 */ /* 0x000fce00000001ff */
.L_x_16311:
[----:B------:R-:W-:Y:S05]  /*5980*/  BSYNC.RECONVERGENT B1 ;  /* 0x0000000000017941 */ /* 0x000fea0003800200 */
.L_x_16310:
[----:B------:R-:W-:Y:S01]  /*5990*/  ISETP.NE.AND P6, PT, R54, 0x1, PT ;  /* 0x000000013600780c */ /* 0x000fe20003fc5270 */
[----:B------:R-:W-:Y:S01]  /*59a0*/  HADD2.F32 R52, -RZ, R51.H0_H0 ;  /* 0x20000033ff347230 */ /* 0x000fe20000004100 */
[----:B------:R-:W-:Y:S01]  /*59b0*/  I2FP.F32.U32 R48, R5 ;  /* 0x0000000500307245 */ /* 0x000fe20000201000 */
[----:B------:R-:W-:Y:S01]  /*59c0*/  BSSY.RECONVERGENT B1, `(.L_x_16315) ;  /* 0x000004b000017945 */ /* 0x000fe20003800200 */
[----:B------:R-:W-:Y:S02]  /*59d0*/  IMAD.MOV.U32 R53, RZ, RZ, R2 ;  /* 0x000000ffff357224 */ /* 0x000fe400078e0002 */
[----:B------:R-:W-:Y:S01]  /*59e0*/  FMUL.FTZ R5, R52, UR4 ;  /* 0x0000000434057c20 */ /* 0x000fe20008410000 */
[----:B------:R-:W-:-:S03]  /*59f0*/  FFMA.FTZ R52, R48, R61, 1.1641532182693481445e-10 ;  /* 0x2f00000030347423 */ /* 0x000fc6000001003d */
[----:B------:R-:W-:Y:S01]  /*5a00*/  FMUL.FTZ R48, R5, R80 ;  /* 0x0000005005307220 */ /* 0x000fe20000410000 */
[----:B------:R-:W-:Y:S01]  /*5a10*/  IMAD.MOV.U32 R5, RZ, RZ, 0x2 ;  /* 0x00000002ff057424 */ /* 0x000fe200078e00ff */
        /* <DEDUP_REMOVED lines=10> */
.L_x_16317:
        /* <DEDUP_REMOVED lines=15> */
.L_x_16319:
[----:B------:R-:W-:Y:S05]  /*5bb0*/  BSYNC.RECONVERGENT B2 ;  /* 0x0000000000027941 */ /* 0x000fea0003800200 */
.L_x_16318:
        /* <DEDUP_REMOVED lines=43> */
.L_x_16316:
[----:B------:R-:W-:Y:S05]  /*5e70*/  BSYNC.RECONVERGENT B1 ;  /* 0x0000000000017941 */ /* 0x000fea0003800200 */
.L_x_16315:
[----:B------:R-:W-:Y:S01]  /*5e80*/  I2FP.F32.U32 R52, R53 ;  /* 0x0000003500347245 */ /* 0x000fe20000201000 */
[----:B------:R-:W-:Y:S01]  /*5e90*/  HADD2.F32 R51, -RZ, R51.H1_H1 ;  /* 0x30000033ff337230 */ /* 0x000fe20000004100 */
        /* <DEDUP_REMOVED lines=14> */
.L_x_16279:
[----:B------:R-:W0:Y:S01]  /*5f80*/  LDC.64 R48, c[0x0][0x3a8] ;  /* 0x0000ea00ff307b82 */ /* 0x000e220000000a00 */
[----:B------:R-:W-:Y:S02]  /*5f90*/  SEL R61, RZ, 0x1000000, !P6 ;  /* 0x01000000ff3d7807 */ /* 0x000fe40007000000 */
[----:B------:R-:W-:Y:S02]  /*5fa0*/  ISETP.NE.AND P6, PT, R3, RZ, PT ;  /* 0x000000ff0300720c */ /* 0x000fe40003fc5270 */
[----:B------:R-:W-:Y:S02]  /*5fb0*/  SEL R3, RZ, 0x10000, !P5 ;  /* 0x00010000ff037807 */ /* 0x000fe40006800000 */
[----:B------:R-:W-:Y:S01]  /*5fc0*/  SEL R80, RZ, 0x100, !P4 ;  /* 0x00000100ff507807 */ /* 0x000fe20006000000 */
[----:B------:R-:W1:Y:S01]  /*5fd0*/  LDC.64 R50, c[0x0][0x3b0] ;  /* 0x0000ec00ff327b82 */ /* 0x000e620000000a00 */
        /* <DEDUP_REMOVED lines=8> */
[----:B------:R-:W-:Y:S01]  /*6060*/  STG.E.128 desc[UR6][R48.64], R12 ;  /* 0x0000000c30007986 */ /* 0x000fe2000c101d06 */
[----:B-1----:R-:W-:-:S03]  /*6070*/  IMAD.WIDE.U32 R50, R0, 0x8, R50 ;  /* 0x0000000800327825 */ /* 0x002fc600078e0032 */
[----:B------:R0:W-:Y:S02]  /*6080*/  STG.E.128 desc[UR6][R48.64+0x10], R52 ;  /* 0x0000103430007986 */ /* 0x0001e4000c101d06 */
[----:B0-----:R-:W-:Y:S02]  /*6090*/  LOP3.LUT R49, R80, R61, RZ, 0xfc, !PT ;  /* 0x0000003d50317212 */ /* 0x001fe400078efcff */
[----:B------:R-:W-:Y:S02]  /*60a0*/  LOP3.LUT R48, R3, R62, RZ, 0xfc, !PT ;  /* 0x0000003e03307212 */ /* 0x000fe400078efcff */
[----:B------:R-:W-:Y:S01]  /*60b0*/  MOV R3, R60 ;  /* 0x0000003c00037202 */ /* 0x000fe20000000f00 */
[----:B------:R-:W-:Y:S02]  /*60c0*/  VIADD R60, R0, 0x80 ;  /* 0x00000080003c7836 */ /* 0x000fe40000000000 */
[----:B------:R0:W-:Y:S05]  /*60d0*/  STG.E.64 desc[UR6][R50.64], R48 ;  /* 0x0000003032007986 */ /* 0x0001ea000c101b06 */
.L_x_16238:
[----:B------:R-:W-:Y:S05]  /*60e0*/  BSYNC.RECONVERGENT B0 ;  /* 0x0000000000007941 */ /* 0x000fea0003800200 */
.L_x_16237:
        /* <DEDUP_REMOVED lines=30> */
.L_x_16325:
        /* <DEDUP_REMOVED lines=13> */
.L_x_16327:
[----:B------:R-:W-:Y:S05]  /*63a0*/  BSYNC.RECONVERGENT B2 ;  /* 0x0000000000027941 */ /* 0x000fea0003800200 */
.L_x_16326:
        /* <DEDUP_REMOVED lines=43> */
.L_x_16324:
[----:B------:R-:W-:Y:S05]  /*6660*/  BSYNC.RECONVERGENT B1 ;  /* 0x0000000000017941 */ /* 0x000fea0003800200 */
.L_x_16323:
[----:B------:R-:W0:Y:S01]  /*6670*/  LDC R82, c[0x0][0x408] ;  /* 0x00010200ff527b82 */ /* 0x000e220000000800 */
[----:B------:R-:W-:Y:S01]  /*6680*/  I2FP.F32.U32 R3, R63 ;  /* 0x0000003f00037245 */ /* 0x000fe20000201000 */
[----:B------:R-:W-:Y:S01]  /*6690*/  IMAD.MOV.U32 R88, RZ, RZ, 0x2f800000 ;  /* 0x2f800000ff587424 */ /* 0x000fe200078e00ff */
[----:B------:R-:W-:Y:S01]  /*66a0*/  ISETP.NE.AND P1, PT, R62, 0x1, PT ;  /* 0x000000013e00780c */ /* 0x000fe20003f25270 */
[----:B------:R-:W-:Y:S01]  /*66b0*/  BSSY.RECONVERGENT B1, `(.L_x_16328) ;  /* 0x000004f000017945 */ /* 0x000fe20003800200 */
[----:B------:R-:W-:Y:S02]  /*66c0*/  IMAD.MOV.U32 R63, RZ, RZ, 0x2 ;  /* 0x00000002ff3f7424 */ /* 0x000fe400078e00ff */
[----:B------:R-:W-:Y:S01]  /*66d0*/  FFMA.FTZ R80, R3, R88, 1.1641532182693481445e-10 ;  /* 0x2f00000003507423 */ /* 0x000fe20000010058 */
[----:B-----5:R-:W-:Y:S01]  /*66e0*/  HADD2.F32 R3, -RZ, R28.H0_H0 ;  /* 0x2000001cff037230 */ /* 0x020fe20000004100 */
[----:B------:R-:W1:Y:S01]  /*66f0*/  LDC R83, c[0x0][0x404] ;  /* 0x00010100ff537b82 */ /* 0x000e620000000800 */
        /* <DEDUP_REMOVED lines=17> */
.L_x_16330:
        /* <DEDUP_REMOVED lines=13> */
.L_x_16332:
[----:B------:R-:W-:Y:S05]  /*68e0*/  BSYNC.RECONVERGENT B2 ;  /* 0x0000000000027941 */ /* 0x000fea0003800200 */
.L_x_16331:
        /* <DEDUP_REMOVED lines=43> */
.L_x_16329:
[----:B------:R-:W-:Y:S05]  /*6ba0*/  BSYNC.RECONVERGENT B1 ;  /* 0x0000000000017941 */ /* 0x000fea0003800200 */
.L_x_16328:
[----:B------:R-:W-:Y:S01]  /*6bb0*/  I2FP.F32.U32 R5, R5 ;  /* 0x0000000500057245 */ /* 0x000fe20000201000 */
[----:B------:R-:W-:Y:S01]  /*6bc0*/  HADD2.F32 R62, -RZ, R28.H1_H1 ;  /* 0x3000001cff3e7230 */ /* 0x000fe20000004100 */
        /* <DEDUP_REMOVED lines=20> */
.L_x_16335:
        /* <DEDUP_REMOVED lines=13> */
.L_x_16337:
[----:B------:R-:W-:Y:S05]  /*6de0*/  BSYNC.RECONVERGENT B2 ;  /* 0x0000000000027941 */ /* 0x000fea0003800200 */
.L_x_16336:
        /* <DEDUP_REMOVED lines=43> */
.L_x_16334:
[----:B------:R-:W-:Y:S05]  /*70a0*/  BSYNC.RECONVERGENT B1 ;  /* 0x0000000000017941 */ /* 0x000fea0003800200 */
.L_x_16333:
        /* <DEDUP_REMOVED lines=22> */
.L_x_16340:
        /* <DEDUP_REMOVED lines=13> */
.L_x_16342:
[----:B------:R-:W-:Y:S05]  /*72e0*/  BSYNC.RECONVERGENT B2 ;  /* 0x0000000000027941 */ /* 0x000fea0003800200 */
.L_x_16341:
        /* <DEDUP_REMOVED lines=41> */
[----:B------:R-:W-:Y:S01]  /*7580*/  IMAD.MOV.U32 R62, RZ, RZ, RZ ;  /* 0x000000ffff3e7224 */ /* 0x000fe200078e00ff */
[----:B------:R-:W-:-:S07]  /*7590*/  LOP3.LUT R6, R6, UR32, R63, 0x96, !PT ;  /* 0x0000002006067c12 */ /* 0x000fce000f8e963f */
.L_x_16339:
[----:B------:R-:W-:Y:S05]  /*75a0*/  BSYNC.RECONVERGENT B1 ;  /* 0x0000000000017941 */ /* 0x000fea0003800200 */
.L_x_16338:
        /* <DEDUP_REMOVED lines=22> */
.L_x_16345:
        /* <DEDUP_REMOVED lines=13> */
.L_x_16347:
[----:B------:R-:W-:Y:S05]  /*77e0*/  BSYNC.RECONVERGENT B2 ;  /* 0x0000000000027941 */ /* 0x000fea0003800200 */
.L_x_16346:
        /* <DEDUP_REMOVED lines=41> */
[----:B------:R-:W-:Y:S01]  /*7a80*/  HFMA2 R63, -RZ, RZ, 0, 0 ;  /* 0x00000000ff3f7431 */ /* 0x000fe200000001ff */
[----:B------:R-:W-:-:S07]  /*7a90*/  MOV R2, R62 ;  /* 0x0000003e00027202 */ /* 0x000fce0000000f00 */
.L_x_16344:
[----:B------:R-:W-:Y:S05]  /*7aa0*/  BSYNC.RECONVERGENT B1 ;  /* 0x0000000000017941 */ /* 0x000fea0003800200 */
.L_x_16343:
        /* <DEDUP_REMOVED lines=22> */
.L_x_16350:
        /* <DEDUP_REMOVED lines=13> */
.L_x_16352:
[----:B------:R-:W-:Y:S05]  /*7ce0*/  BSYNC.RECONVERGENT B2 ;  /* 0x0000000000027941 */ /* 0x000fea0003800200 */
.L_x_16351:
        /* <DEDUP_REMOVED lines=43> */
.L_x_16349:
[----:B------:R-:W-:Y:S05]  /*7fa0*/  BSYNC.RECONVERGENT B1 ;  /* 0x0000000000017941 */ /* 0x000fea0003800200 */
.L_x_16348:
        /* <DEDUP_REMOVED lines=22> */
.L_x_16355:
        /* <DEDUP_REMOVED lines=13> */
.L_x_16357:
[----:B------:R-:W-:Y:S05]  /*81e0*/  BSYNC.RECONVERGENT B2 ;  /* 0x0000000000027941 */ /* 0x000fea0003800200 */
.L_x_16356:
        /* <DEDUP_REMOVED lines=43> */
.L_x_16354:
[----:B------:R-:W-:Y:S05]  /*84a0*/  BSYNC.RECONVERGENT B1 ;  /* 0x0000000000017941 */ /* 0x000fea0003800200 */
.L_x_16353:
        /* <DEDUP_REMOVED lines=22> */
.L_x_16360:
        /* <DEDUP_REMOVED lines=15> */
.L_x_16362:
[----:B------:R-:W-:Y:S05]  /*8700*/  BSYNC.RECONVERGENT B2 ;  /* 0x0000000000027941 */ /* 0x000fea0003800200 */
.L_x_16361:
        /* <DEDUP_REMOVED lines=43> */
.L_x_16359:
[----:B------:R-:W-:Y:S05]  /*89c0*/  BSYNC.RECONVERGENT B1 ;  /* 0x0000000000017941 */ /* 0x000fea0003800200 */
.L_x_16358:
        /* <DEDUP_REMOVED lines=10> */
.L_x_16322:
        /* <DEDUP_REMOVED lines=16> */
.L_x_16366:
        /* <DEDUP_REMOVED lines=13> */
.L_x_16368:
[----:B------:R-:W-:Y:S05]  /*8c40*/  BSYNC.RECONVERGENT B2 ;  /* 0x0000000000027941 */ /* 0x000fea0003800200 */
.L_x_16367:
        /* <DEDUP_REMOVED lines=43> */
.L_x_16365:
[----:B------:R-:W-:Y:S05]  /*8f00*/  BSYNC.RECONVERGENT B1 ;  /* 0x0000000000017941 */ /* 0x000fea0003800200 */
.L_x_16364:
        /* <DEDUP_REMOVED lines=9> */
[----:B------:R-:W-:Y:S01]  /*8fa0*/  MOV R5, R2 ;  /* 0x0000000200057202 */ /* 0x000fe20000000f00 */
        /* <DEDUP_REMOVED lines=13> */
.L_x_16371:
        /* <DEDUP_REMOVED lines=13> */
.L_x_16373:
[----:B------:R-:W-:Y:S05]  /*9150*/  BSYNC.RECONVERGENT B2 ;  /* 0x0000000000027941 */ /* 0x000fea0003800200 */
.L_x_16372:
        /* <DEDUP_REMOVED lines=43> */
.L_x_16370:
[----:B------:R-:W-:Y:S05]  /*9410*/  BSYNC.RECONVERGENT B1 ;  /* 0x0000000000017941 */ /* 0x000fea0003800200 */
.L_x_16369:
[----:B------:R-:W-:Y:S01]  /*9420*/  ISETP.NE.AND P1, PT, R27, 0x1, PT ;  /* 0x000000011b00780c */ /* 0x000fe20003f25270 */
[----:B------:R-:W-:Y:S01]  /*9430*/  HADD2.F32 R28, -RZ, R28.H1_H1 ;  /* 0x3000001cff1c7230 */ /* 0x000fe20000004100 */
[----:B------:R-:W-:Y:S01]  /*9440*/  I2FP.F32.U32 R26, R5 ;  /* 0x00000005001a7245 */ /* 0x000fe20000201000 */
[----:B------:R-:W-:Y:S03]  /*9450*/  BSSY.RECONVERGENT B1, `(.L_x_16374) ;  /* 0x0000049000017945 */ /* 0x000fe60003800200 */
[----:B------:R-:W-:Y:S01]  /*9460*/  FMUL.FTZ R25, R28, UR4 ;  /* 0x000000041c197c20 */ /* 0x000fe20008410000 */
[----:B------:R-:W-:Y:S01]  /*9470*/  FFMA.FTZ R5, R26, R81, 1.1641532182693481445e-10 ;  /* 0x2f0000001a057423 */ /* 0x000fe20000010051 */
[----:B------:R-:W-:Y:S02]  /*9480*/  HFMA2 R28, -RZ, RZ, 0, 1.1920928955078125e-07 ;  /* 0x00000002ff1c7431 */ /* 0x000fe400000001ff */
[----:B------:R-:W-:-:S02]  /*9490*/  FMUL.FTZ R25, R25, R80 ;  /* 0x0000005019197220 */ /* 0x000fc40000410000 */
[----:B------:R-:W-:Y:S01]  /*94a0*/  FSETP.LE.FTZ.AND P0, PT, R5, R82, PT ;  /* 0x000000520500720b */ /* 0x000fe20003f13000 */
        /* <DEDUP_REMOVED lines=10> */
.L_x_16376:
        /* <DEDUP_REMOVED lines=13> */
.L_x_16378:
[----:B------:R-:W-:Y:S05]  /*9620*/  BSYNC.RECONVERGENT B2 ;  /* 0x0000000000027941 */ /* 0x000fea0003800200 */
.L_x_16377:
        /* <DEDUP_REMOVED lines=43> */
.L_x_16375:
[----:B------:R-:W-:Y:S05]  /*98e0*/  BSYNC.RECONVERGENT B1 ;  /* 0x0000000000017941 */ /* 0x000fea0003800200 */
.L_x_16374:
[----:B------:R-:W-:Y:S01]  /*98f0*/  I2FP.F32.U32 R26, R5 ;  /* 0x00000005001a7245 */ /* 0x000fe20000201000 */
[----:B------:R-:W-:Y:S01]  /*9900*/  BSSY.RECONVERGENT B1, `(.L_x_16379) ;  /* 0x000004b000017945 */ /* 0x000fe20003800200 */
[----:B------:R-:W-:Y:S01]  /*9910*/  ISETP.NE.AND P2, PT, R28, 0x1, PT ;  /* 0x000000011c00780c */ /* 0x000fe20003f45270 */
[----:B------:R-:W-:Y:S02]  /*9920*/  IMAD.MOV.U32 R48, RZ, RZ, 0x2 ;  /* 0x00000002ff307424 */ /* 0x000fe400078e00ff */
[----:B------:R-:W-:Y:S01]  /*9930*/  FFMA.FTZ R5, R26, R81, 1.1641532182693481445e-10 ;  /* 0x2f0000001a057423 */ /* 0x000fe20000010051 */
[----:B------:R-:W-:-:S04]  /*9940*/  HADD2.F32 R26, -RZ, R29.H0_H0 ;  /* 0x2000001dff1a7230 */ /* 0x000fc80000004100 */
[----:B------:R-:W-:Y:S01]  /*9950*/  FSETP.LE.FTZ.AND P1, PT, R5, R82, PT ;  /* 0x000000520500720b */ /* 0x000fe20003f33000 */
[----:B------:R-:W-:-:S04]  /*9960*/  FMUL.FTZ R5, R26, UR4 ;  /* 0x000000041a057c20 */ /* 0x000fc80008410000 */
        /* <DEDUP_REMOVED lines=11> */
.L_x_16381:
        /* <DEDUP_REMOVED lines=13> */
.L_x_16383:
[----:B------:R-:W-:Y:S05]  /*9af0*/  BSYNC.RECONVERGENT B2 ;  /* 0x0000000000027941 */ /* 0x000fea0003800200 */
.L_x_16382:
        /* <DEDUP_REMOVED lines=39> */
[----:B------:R-:W-:Y:S02]  /*9d70*/  MOV R2, R62 ;  /* 0x0000003e00027202 */ /* 0x000fe40000000f00 */
[----:B------:R-:W-:Y:S01]  /*9d80*/  MOV R61, R48 ;  /* 0x00000030003d7202 */ /* 0x000fe20000000f00 */
[----:B------:R-:W-:Y:S01]  /*9d90*/  IMAD.MOV.U32 R48, RZ, RZ, RZ ;  /* 0x000000ffff307224 */ /* 0x000fe200078e00ff */
[----:B------:R-:W-:-:S07]  /*9da0*/  LOP3.LUT R7, R50, UR33, R49, 0x96, !PT ;  /* 0x0000002132077c12 */ /* 0x000fce000f8e9631 */
.L_x_16380:
[----:B------:R-:W-:Y:S05]  /*9db0*/  BSYNC.RECONVERGENT B1 ;  /* 0x0000000000017941 */ /* 0x000fea0003800200 */
.L_x_16379:
[----:B------:R-:W-:Y:S01]  /*9dc0*/  ISETP.NE.AND P3, PT, R48, 0x1, PT ;  /* 0x000000013000780c */ /* 0x000fe20003f65270 */
[----:B------:R-:W-:Y:S01]  /*9dd0*/  HADD2.F32 R29, -RZ, R29.H1_H1 ;  /* 0x3000001dff1d7230 */ /* 0x000fe20000004100 */
        /* <DEDUP_REMOVED lines=17> */
.L_x_16386:
        /* <DEDUP_REMOVED lines=13> */
.L_x_16388:
[----:B------:R-:W-:Y:S05]  /*9fc0*/  BSYNC.RECONVERGENT B2 ;  /* 0x0000000000027941 */ /* 0x000fea0003800200 */
.L_x_16387:
        /* <DEDUP_REMOVED lines=36> */
[----:B------:R-:W-:Y:S01]  /*a210*/  IMAD.WIDE.U32 R50, R50, -0x326172a9, RZ ;  /* 0xcd9e8d5732327825 */ /* 0x000fe200078e00ff */
[----:B------:R-:W-:-:S03]  /*a220*/  LOP3.LUT R28, R28, UR30, R7, 0x96, !PT ;  /* 0x0000001e1c1c7c12 */ /* 0x000fc6000f8e9607 */
[----:B------:R-:W-:Y:S01]  /*a230*/  IMAD.MOV.U32 R2, RZ, RZ, R50 ;  /* 0x000000ffff027224 */ /* 0x000fe200078e0032 */
[----:B------:R-:W-:Y:S01]  /*a240*/  LOP3.LUT R6, R6, UR32, R51, 0x96, !PT ;  /* 0x0000002006067c12 */ /* 0x000fe2000f8e9633 */
[----:B------:R-:W-:-:S04]  /*a250*/  IMAD.WIDE.U32 R28, R28, -0x2daee0ad, RZ ;  /* 0xd2511f531c1c7825 */ /* 0x000fc800078e00ff */
[----:B------:R-:W-:Y:S01]  /*a260*/  IMAD.MOV.U32 R61, RZ, RZ, R28 ;  /* 0x000000ffff3d7224 */ /* 0x000fe200078e001c */
[----:B------:R-:W-:-:S07]  /*a270*/  LOP3.LUT R7, R48, UR33, R29, 0x96, !PT ;  /* 0x0000002130077c12 */ /* 0x000fce000f8e961d */
.L_x_16385:
[----:B------:R-:W-:Y:S05]  /*a280*/  BSYNC.RECONVERGENT B1 ;  /* 0x0000000000017941 */ /* 0x000fea0003800200 */
.L_x_16384:
[----:B------:R-:W-:Y:S01]  /*a290*/  ISETP.NE.AND P4, PT, R49, 0x1, PT ;  /* 0x000000013100780c */ /* 0x000fe20003f85270 */
[----:B------:R-:W-:Y:S01]  /*a2a0*/  HADD2.F32 R29, -RZ, R30.H0_H0 ;  /* 0x2000001eff1d7230 */ /* 0x000fe20000004100 */
[----:B------:R-:W-:Y:S01]  /*a2b0*/  I2FP.F32.U32 R28, R5 ;  /* 0x00000005001c7245 */ /* 0x000fe20000201000 */
[----:B------:R-:W-:Y:S01]  /*a2c0*/  BSSY.RECONVERGENT B1, `(.L_x_16389) ;  /* 0x0000049000017945 */ /* 0x000fe20003800200 */
[----:B------:R-:W-:Y:S02]  /*a2d0*/  IMAD.MOV.U32 R50, RZ, RZ, 0x2 ;  /* 0x00000002ff327424 */ /* 0x000fe400078e00ff */
[----:B------:R-:W-:Y:S01]  /*a2e0*/  FMUL.FTZ R29, R29, UR4 ;  /* 0x000000041d1d7c20 */ /* 0x000fe20008410000 */
[----:B------:R-:W-:-:S03]  /*a2f0*/  FFMA.FTZ R5, R28, R81, 1.1641532182693481445e-10 ;  /* 0x2f0000001c057423 */ /* 0x000fc60000010051 */
[----:B------:R-:W-:Y:S02]  /*a300*/  FMUL.FTZ R62, R29, R80 ;  /* 0x000000501d3e7220 */ /* 0x000fe40000410000 */
[----:B------:R-:W-:Y:S02]  /*a310*/  FSETP.LE.FTZ.AND P3, PT, R5, R82, PT ;  /* 0x000000520500720b */ /* 0x000fe40003f73000 */
        /* <DEDUP_REMOVED lines=10> */
.L_x_16391:
        /* <DEDUP_REMOVED lines=13> */
.L_x_16393:
[----:B------:R-:W-:Y:S05]  /*a490*/  BSYNC.RECONVERGENT B2 ;  /* 0x0000000000027941 */ /* 0x000fea0003800200 */
.L_x_16392:
        /* <DEDUP_REMOVED lines=43> */
.L_x_16390:
[----:B------:R-:W-:Y:S05]  /*a750*/  BSYNC.RECONVERGENT B1 ;  /* 0x0000000000017941 */ /* 0x000fea0003800200 */
.L_x_16389:
        /* <DEDUP_REMOVED lines=19> */
.L_x_16396:
        /* <DEDUP_REMOVED lines=13> */
.L_x_16398:
[----:B------:R-:W-:Y:S05]  /*a960*/  BSYNC.RECONVERGENT B2 ;  /* 0x0000000000027941 */ /* 0x000fea0003800200 */
.L_x_16397:
        /* <DEDUP_REMOVED lines=43> */
.L_x_16395:
[----:B------:R-:W-:Y:S05]  /*ac20*/  BSYNC.RECONVERGENT B1 ;  /* 0x0000000000017941 */ /* 0x000fea0003800200 */
.L_x_16394:
[----:B------:R-:W-:Y:S01]  /*ac30*/  ISETP.NE.AND P6, PT, R48, 0x1, PT ;  /* 0x000000013000780c */ /* 0x000fe20003fc5270 */
[----:B------:R-:W-:Y:S01]  /*ac40*/  HADD2.F32 R5, -RZ, R31.H0_H0 ;  /* 0x2000001fff057230 */ /* 0x000fe20000004100 */
[----:B------:R-:W-:Y:S01]  /*ac50*/  I2FP.F32.U32 R28, R28 ;  /* 0x0000001c001c7245 */ /* 0x000fe20000201000 */
[----:B------:R-:W-:Y:S03]  /*ac60*/  BSSY.RECONVERGENT B1, `(.L_x_16399) ;  /* 0x000004b000017945 */ /* 0x000fe60003800200 */
[----:B------:R-:W-:Y:S01]  /*ac70*/  FMUL.FTZ R5, R5, UR4 ;  /* 0x0000000405057c20 */ /* 0x000fe20008410000 */
[----:B------:R-:W-:Y:S01]  /*ac80*/  FFMA.FTZ R49, R28, R81, 1.1641532182693481445e-10 ;  /* 0x2f0000001c317423 */ /* 0x000fe20000010051 */
[----:B------:R-:W-:Y:S02]  /*ac90*/  MOV R28, R2 ;  /* 0x00000002001c7202 */ /* 0x000fe40000000f00 */
[----:B------:R-:W-:Y:S01]  /*aca0*/  FMUL.FTZ R30, R5, R80 ;  /* 0x00000050051e7220 */ /* 0x000fe20000410000 */
[----:B------:R-:W-:Y:S01]  /*acb0*/  IMAD.MOV.U32 R5, RZ, RZ, 0x2 ;  /* 0x00000002ff057424 */ /* 0x000fe200078e00ff */
        /* <DEDUP_REMOVED lines=10> */
.L_x_16401:
        /* <DEDUP_REMOVED lines=15> */
.L_x_16403:
[----:B------:R-:W-:Y:S05]  /*ae50*/  BSYNC.RECONVERGENT B2 ;  /* 0x0000000000027941 */ /* 0x000fea0003800200 */
.L_x_16402:
        /* <DEDUP_REMOVED lines=43> */
.L_x_16400:
[----:B------:R-:W-:Y:S05]  /*b110*/  BSYNC.RECONVERGENT B1 ;  /* 0x0000000000017941 */ /* 0x000fea0003800200 */
.L_x_16399:
        /* <DEDUP_REMOVED lines=16> */
.L_x_16363:
[----:B------:R-:W0:Y:S01]  /*b220*/  LDC.64 R48, c[0x0][0x3a8] ;  /* 0x0000ea00ff307b82 */ /* 0x000e220000000a00 */
[----:B------:R-:W-:Y:S02]  /*b230*/  SEL R63, RZ, 0x1000000, !P6 ;  /* 0x01000000ff3f7807 */ /* 0x000fe40007000000 */
[----:B------:R-:W-:Y:S02]  /*b240*/  SEL R62, RZ, 0x10000, !P5 ;  /* 0x00010000ff3e7807 */ /* 0x000fe40006800000 */
[----:B------:R-:W-:Y:S02]  /*b250*/  SEL R81, RZ, 0x100, !P4 ;  /* 0x00000100ff517807 */ /* 0x000fe40006000000 */
[----:B------:R-:W-:Y:S01]  /*b260*/  ISETP.NE.AND P6, PT, R3, RZ, PT ;  /* 0x000000ff0300720c */ /* 0x000fe20003fc5270 */
[----:B------:R-:W1:Y:S01]  /*b270*/  LDC.64 R50, c[0x0][0x3b0] ;  /* 0x0000ec00ff327b82 */ /* 0x000e620000000a00 */
[----:B------:R-:W-:Y:S02]  /*b280*/  LOP3.LUT R81, R81, R63, R62, 0xfe, !PT ;  /* 0x0000003f51517212 */ /* 0x000fe400078efe3e */
[----:B------:R-:W-:-:S02]  /*b290*/  SEL R63, RZ, 0x1000000, !P2 ;  /* 0x01000000ff3f7807 */ /* 0x000fc40005000000 */
[----:B------:R-:W-:Y:S02]  /*b2a0*/  SEL R62, RZ, 0x10000, !P1 ;  /* 0x00010000ff3e7807 */ /* 0x000fe40004800000 */
[----:B------:R-:W-:-:S04]  /*b2b0*/  SEL R3, RZ, 0x100, !P0 ;  /* 0x00000100ff037807 */ /* 0x000fc80004000000 */
[----:B------:R-:W-:Y:S02]  /*b2c0*/  LOP3.LUT R3, R3, R63, R62, 0xfe, !PT ;  /* 0x0000003f03037212 */ /* 0x000fe400078efe3e */
[----:B------:R-:W-:Y:S01]  /*b2d0*/  SEL R62, RZ, 0x1, !P3 ;  /* 0x00000001ff3e7807 */ /* 0x000fe20005800000 */
[----:B0-----:R-:W-:-:S05]  /*b2e0*/  IMAD.WIDE.U32 R48, R60, 0x20, R48 ;  /* 0x000000203c307825 */ /* 0x001fca00078e0030 */
[----:B------:R-:W-:Y:S01]  /*b2f0*/  STG.E.128 desc[UR6][R48.64], R24 ;  /* 0x0000001830007986 */ /* 0x000fe2000c101d06 */
[----:B-1----:R-:W-:-:S03]  /*b300*/  IMAD.WIDE.U32 R50, R60, 0x8, R50 ;  /* 0x000000083c327825 */ /* 0x002fc600078e0032 */
[----:B------:R0:W-:Y:S01]  /*b310*/  STG.E.128 desc[UR6][R48.64+0x10], R28 ;  /* 0x0000101c30007986 */ /* 0x0001e2000c101d06 */
[----:B------:R-:W-:Y:S01]  /*b320*/  VIADD R60, R60, 0x80 ;  /* 0x000000803c3c7836 */ /* 0x000fe20000000000 */
[----:B0-----:R-:W-:Y:S02]  /*b330*/  LOP3.LUT R49, R81, R62, RZ, 0xfc, !PT ;  /* 0x0000003e51317212 */ /* 0x001fe400078efcff */
[----:B------:R-:W-:-:S04]  /*b340*/  SEL R62, RZ, 0x1, !P6 ;  /* 0x00000001ff3e7807 */ /* 0x000fc80007000000 */
[----:B------:R-:W-:Y:S02]  /*b350*/  LOP3.LUT R48, R3, R62, RZ, 0xfc, !PT ;  /* 0x0000003e03307212 */ /* 0x000fe400078efcff */
[----:B------:R-:W-:-:S03]  /*b360*/  MOV R3, R61 ;  /* 0x0000003d00037202 */ /* 0x000fc60000000f00 */
[----:B------:R0:W-:Y:S04]  /*b370*/  STG.E.64 desc[UR6][R50.64], R48 ;  /* 0x0000003032007986 */ /* 0x0001e8000c101b06 */
.L_x_16321:
[----:B------:R-:W-:Y:S05]  /*b380*/  BSYNC.RECONVERGENT B0 ;  /* 0x0000000000007941 */ /* 0x000fea0003800200 */
.L_x_16320:
        /* <DEDUP_REMOVED lines=16> */
[----:B------:R-:W-:Y:S02]  /*b490*/  HFMA2 R62, -RZ, RZ, 0, 1.1920928955078125e-07 ;  /* 0x00000002ff3e7431 */ /* 0x000fe400000001ff */
[----:B------:R-:W-:Y:S01]  /*b4a0*/  IMAD.MOV.U32 R63, RZ, RZ, R2 ;  /* 0x000000ffff3f7224 */ /* 0x000fe200078e0002 */
[----:B------:R-:W-:-:S08]  /*b4b0*/  MOV R61, R3 ;  /* 0x00000003003d7202 */ /* 0x000fd00000000f00 */
[----:B0-----:R-:W-:Y:S05]  /*b4c0*/  @!P0 BRA `(.L_x_16408) ;  /* 0x00000004000c8947 */ /* 0x001fea0003800000 */
        /* <DEDUP_REMOVED lines=10> */
.L_x_16409:
        /* <DEDUP_REMOVED lines=13> */
.L_x_16411:
[----:B------:R-:W-:Y:S05]  /*b640*/  BSYNC.RECONVERGENT B2 ;  /* 0x0000000000027941 */ /* 0x000fea0003800200 */
.L_x_16410:
        /* <DEDUP_REMOVED lines=43> */
.L_x_16408:
[----:B------:R-:W-:Y:S05]  /*b900*/  BSYNC.RECONVERGENT B1 ;  /* 0x0000000000017941 */ /* 0x000fea0003800200 */
.L_x_16407:
[----:B------:R-:W0:Y:S01]  /*b910*/  LDC R82, c[0x0][0x408] ;  /* 0x00010200ff527b82 */ /* 0x000e220000000800 */
[----:B------:R-:W-:Y:S01]  /*b920*/  HFMA2 R88, -RZ, RZ, 0.1171875, 0 ;  /* 0x2f800000ff587431 */ /* 0x000fe200000001ff */
[----:B------:R-:W-:Y:S01]  /*b930*/  I2FP.F32.U32 R3, R63 ;  /* 0x0000003f00037245 */ /* 0x000fe20000201000 */
[----:B------:R-:W-:Y:S01]  /*b940*/  BSSY.RECONVERGENT B1, `(.L_x_16412) ;  /* 0x0000050000017945 */ /* 0x000fe20003800200 */
[----:B------:R-:W-:Y:S01]  /*b950*/  ISETP.NE.AND P1, PT, R62, 0x1, PT ;  /* 0x000000013e00780c */ /* 0x000fe20003f25270 */
[----:B------:R-:W-:Y:S01]  /*b960*/  IMAD.MOV.U32 R63, RZ, RZ, 0x2 ;  /* 0x00000002ff3f7424 */ /* 0x000fe200078e00ff */
[----:B------:R-:W-:Y:S02]  /*b970*/  MOV R5, R2 ;  /* 0x0000000200057202 */ /* 0x000fe40000000f00 */
[----:B------:R-:W1:Y:S01]  /*b980*/  LDC R83, c[0x0][0x404] ;  /* 0x00010100ff537b82 */ /* 0x000e620000000800 */
[----:B------:R-:W-:Y:S01]  /*b990*/  FFMA.FTZ R80, R3, R88, 1.1641532182693481445e-10 ;  /* 0x2f00000003507423 */ /* 0x000fe20000010058 */
[----:B-----5:R-:W-:-:S05]  /*b9a0*/  HADD2.F32 R3, -RZ, R36.H0_H0 ;  /* 0x20000024ff037230 */ /* 0x020fca0000004100 */
        /* <DEDUP_REMOVED lines=16> */
.L_x_16414:
        /* <DEDUP_REMOVED lines=13> */
.L_x_16416:
[----:B------:R-:W-:Y:S05]  /*bb80*/  BSYNC.RECONVERGENT B2 ;  /* 0x0000000000027941 */ /* 0x000fea0003800200 */
.L_x_16415:
        /* <DEDUP_REMOVED lines=43> */
.L_x_16413:
[----:B------:R-:W-:Y:S05]  /*be40*/  BSYNC.RECONVERGENT B1 ;  /* 0x0000000000017941 */ /* 0x000fea0003800200 */
.L_x_16412:
        /* <DEDUP_REMOVED lines=22> */
.L_x_16419:
        /* <DEDUP_REMOVED lines=13> */
.L_x_16421:
[----:B------:R-:W-:Y:S05]  /*c080*/  BSYNC.RECONVERGENT B2 ;  /* 0x0000000000027941 */ /* 0x000fea0003800200 */
.L_x_16420:
        /* <DEDUP_REMOVED lines=43> */
.L_x_16418:
[----:B------:R-:W-:Y:S05]  /*c340*/  BSYNC.RECONVERGENT B1 ;  /* 0x0000000000017941 */ /* 0x000fea0003800200 */
.L_x_16417:
        /* <DEDUP_REMOVED lines=22> */
.L_x_16424:
        /* <DEDUP_REMOVED lines=13> */
.L_x_16426:
[----:B------:R-:W-:Y:S05]  /*c580*/  BSYNC.RECONVERGENT B2 ;  /* 0x0000000000027941 */ /* 0x000fea0003800200 */
.L_x_16425:
        /* <DEDUP_REMOVED lines=43> */
.L_x_16423:
[----:B------:R-:W-:Y:S05]  /*c840*/  BSYNC.RECONVERGENT B1 ;  /* 0x0000000000017941 */ /* 0x000fea0003800200 */
.L_x_16422:
        /* <DEDUP_REMOVED lines=22> */
.L_x_16429:
        /* <DEDUP_REMOVED lines=13> */
.L_x_16431:
[----:B------:R-:W-:Y:S05]  /*ca80*/  BSYNC.RECONVERGENT B2 ;  /* 0x0000000000027941 */ /* 0x000fea0003800200 */
.L_x_16430:
        /* <DEDUP_REMOVED lines=43> */
.L_x_16428:
[----:B------:R-:W-:Y:S05]  /*cd40*/  BSYNC.RECONVERGENT B1 ;  /* 0x0000000000017941 */ /* 0x000fea0003800200 */
.L_x_16427:
        /* <DEDUP_REMOVED lines=22> */
.L_x_16434:
        /* <DEDUP_REMOVED lines=13> */
.L_x_16436:
[----:B------:R-:W-:Y:S05]  /*cf80*/  BSYNC.RECONVERGENT B2 ;  /* 0x0000000000027941 */ /* 0x000fea0003800200 */
.L_x_16435:
        /* <DEDUP_REMOVED lines=43> */
.L_x_16433:
[----:B------:R-:W-:Y:S05]  /*d240*/  BSYNC.RECONVERGENT B1 ;  /* 0x0000000000017941 */ /* 0x000fea0003800200 */
.L_x_16432:
        /* <DEDUP_REMOVED lines=22> */
.L_x_16439:
        /* <DEDUP_REMOVED lines=13> */
.L_x_16441:
[----:B------:R-:W-:Y:S05]  /*d480*/  BSYNC.RECONVERGENT B2 ;  /* 0x0000000000027941 */ /* 0x000fea0003800200 */
.L_x_16440:
        /* <DEDUP_REMOVED lines=42> */
[----:B------:R-:W-:-:S07]  /*d730*/  HFMA2 R49, -RZ, RZ, 0, 0 ;  /* 0x00000000ff317431 */ /* 0x000fce00000001ff */
.L_x_16438:
[----:B------:R-:W-:Y:S05]  /*d740*/  BSYNC.RECONVERGENT B1 ;  /* 0x0000000000017941 */ /* 0x000fea0003800200 */
.L_x_16437:
        /* <DEDUP_REMOVED lines=22> */
.L_x_16444:
        /* <DEDUP_REMOVED lines=15> */
.L_x_16446:
[----:B------:R-:W-:Y:S05]  /*d9a0*/  BSYNC.RECONVERGENT B2 ;  /* 0x0000000000027941 */ /* 0x000fea0003800200 */
.L_x_16445:
        /* <DEDUP_REMOVED lines=43> */
.L_x_16443:
[----:B------:R-:W-:Y:S05]  /*dc60*/  BSYNC.RECONVERGENT B1 ;  /* 0x0000000000017941 */ /* 0x000fea0003800200 */
.L_x_16442:
        /* <DEDUP_REMOVED lines=10> */
.L_x_16406:
        /* <DEDUP_REMOVED lines=16> */
.L_x_16450:
        /* <DEDUP_REMOVED lines=13> */
.L_x_16452:
[----:B------:R-:W-:Y:S05]  /*dee0*/  BSYNC.RECONVERGENT B2 ;  /* 0x0000000000027941 */ /* 0x000fea0003800200 */
.L_x_16451:
        /* <DEDUP_REMOVED lines=43> */
.L_x_16449:
[----:B------:R-:W-:Y:S05]  /*e1a0*/  BSYNC.RECONVERGENT B1 ;  /* 0x0000000000017941 */ /* 0x000fea0003800200 */
.L_x_16448:
        /* <DEDUP_REMOVED lines=23> */
.L_x_16455:
        /* <DEDUP_REMOVED lines=13> */
.L_x_16457:
[----:B------:R-:W-:Y:S05]  /*e3f0*/  BSYNC.RECONVERGENT B2 ;  /* 0x0000000000027941 */ /* 0x000fea0003800200 */
.L_x_16456:
        /* <DEDUP_REMOVED lines=43> */
.L_x_16454:
[----:B------:R-:W-:Y:S05]  /*e6b0*/  BSYNC.RECONVERGENT B1 ;  /* 0x0000000000017941 */ /* 0x000fea0003800200 */
.L_x_16453:
        /* <DEDUP_REMOVED lines=19> */
.L_x_16460:
        /* <DEDUP_REMOVED lines=13> */
.L_x_16462:
[----:B------:R-:W-:Y:S05]  /*e8c0*/  BSYNC.RECONVERGENT B2 ;  /* 0x0000000000027941 */ /* 0x000fea0003800200 */
.L_x_16461:
        /* <DEDUP_REMOVED lines=43> */
.L_x_16459:
[----:B------:R-:W-:Y:S05]  /*eb80*/  BSYNC.RECONVERGENT B1 ;  /* 0x0000000000017941 */ /* 0x000fea0003800200 */
.L_x_16458:
        /* <DEDUP_REMOVED lines=19> */
.L_x_16465:
        /* <DEDUP_REMOVED lines=13> */
.L_x_16467:
[----:B------:R-:W-:Y:S05]  /*ed90*/  BSYNC.RECONVERGENT B2 ;  /* 0x0000000000027941 */ /* 0x000fea0003800200 */
.L_x_16466:
        /* <DEDUP_REMOVED lines=43> */
.L_x_16464:
[----:B------:R-:W-:Y:S05]  /*f050*/  BSYNC.RECONVERGENT B1 ;  /* 0x0000000000017941 */ /* 0x000fea0003800200 */
.L_x_16463:
        /* <DEDUP_REMOVED lines=19> */
.L_x_16470:
        /* <DEDUP_REMOVED lines=13> */
.L_x_16472:
[----:B------:R-:W-:Y:S05]  /*f260*/  BSYNC.RECONVERGENT B2 ;  /* 0x0000000000027941 */ /* 0x000fea0003800200 */
.L_x_16471:
        /* <DEDUP_REMOVED lines=37> */
[----:B------:R-:W-:Y:S02]  /*f4c0*/  IMAD.MOV.U32 R2, RZ, RZ, R50 ;  /* 0x000000ffff027224 */ /* 0x000fe400078e0032 */
[----:B------:R-:W-:Y:S02]  /*f4d0*/  HFMA2 R50, -RZ, RZ, 0, 0 ;  /* 0x00000000ff327431 */ /* 0x000fe400000001ff */
[----:B------:R-:W-:Y:S01]  /*f4e0*/  IMAD.WIDE.U32 R36, R36, -0x2daee0ad, RZ ;  /* 0xd2511f5324247825 */ /* 0x000fe200078e00ff */
[----:B------:R-:W-:-:S03]  /*f4f0*/  LOP3.LUT R6, R6, UR32, R51, 0x96, !PT ;  /* 0x0000002006067c12 */ /* 0x000fc6000f8e9633 */
[----:B------:R-:W-:Y:S01]  /*f500*/  IMAD.MOV.U32 R61, RZ, RZ, R36 ;  /* 0x000000ffff3d7224 */ /* 0x000fe200078e0024 */
[----:B------:R-:W-:-:S07]  /*f510*/  LOP3.LUT R7, R48, UR33, R37, 0x96, !PT ;  /* 0x0000002130077c12 */ /* 0x000fce000f8e9625 */
.L_x_16469:
[----:B------:R-:W-:Y:S05]  /*f520*/  BSYNC.RECONVERGENT B1 ;  /* 0x0000000000017941 */ /* 0x000fea0003800200 */
.L_x_16468:
[----:B------:R-:W-:Y:S01]  /*f530*/  ISETP.NE.AND P4, PT, R50, 0x1, PT ;  /* 0x000000013200780c */ /* 0x000fe20003f85270 */
[----:B------:R-:W-:Y:S01]  /*f540*/  HADD2.F32 R37, -RZ, R38.H0_H0 ;  /* 0x20000026ff257230 */ /* 0x000fe20000004100 */
        /* <DEDUP_REMOVED lines=17> */
.L_x_16475:
        /* <DEDUP_REMOVED lines=13> */
.L_x_16477:
[----:B------:R-:W-:Y:S05]  /*f730*/  BSYNC.RECONVERGENT B2 ;  /* 0x0000000000027941 */ /* 0x000fea0003800200 */
.L_x_16476:
        /* <DEDUP_REMOVED lines=43> */
.L_x_16474:
[----:B------:R-:W-:Y:S05]  /*f9f0*/  BSYNC.RECONVERGENT B1 ;  /* 0x0000000000017941 */ /* 0x000fea0003800200 */
.L_x_16473:
        /* <DEDUP_REMOVED lines=19> */
.L_x_16480:
        /* <DEDUP_REMOVED lines=13> */
.L_x_16482:
[----:B------:R-:W-:Y:S05]  /*fc00*/  BSYNC.RECONVERGENT B2 ;  /* 0x0000000000027941 */ /* 0x000fea0003800200 */
.L_x_16481:
        /* <DEDUP_REMOVED lines=43> */
.L_x_16479:
[----:B------:R-:W-:Y:S05]  /*fec0*/  BSYNC.RECONVERGENT B1 ;  /* 0x0000000000017941 */ /* 0x000fea0003800200 */
.L_x_16478:
        /* <DEDUP_REMOVED lines=19> */
.L_x_16485:
        /* <DEDUP_REMOVED lines=15> */
.L_x_16487:
[----:B------:R-:W-:Y:S05]  /*100f0*/  BSYNC.RECONVERGENT B2 ;  /* 0x0000000000027941 */ /* 0x000fea0003800200 */
.L_x_16486:
        /* <DEDUP_REMOVED lines=43> */
.L_x_16484:
[----:B------:R-:W-:Y:S05]  /*103b0*/  BSYNC.RECONVERGENT B1 ;  /* 0x0000000000017941 */ /* 0x000fea0003800200 */
.L_x_16483:
        /* <DEDUP_REMOVED lines=16> */
.L_x_16447:
        /* <DEDUP_REMOVED lines=22> */
.L_x_16405:
[----:B------:R-:W-:Y:S05]  /*10620*/  BSYNC.RECONVERGENT B0 ;  /* 0x0000000000007941 */ /* 0x000fea0003800200 */
.L_x_16404:
        /* <DEDUP_REMOVED lines=30> */
.L_x_16493:
        /* <DEDUP_REMOVED lines=13> */
.L_x_16495:
[----:B------:R-:W-:Y:S05]  /*108e0*/  BSYNC.RECONVERGENT B2 ;  /* 0x0000000000027941 */ /* 0x000fea0003800200 */
.L_x_16494:
        /* <DEDUP_REMOVED lines=43> */
.L_x_16492:
[----:B------:R-:W-:Y:S05]  /*10ba0*/  BSYNC.RECONVERGENT B1 ;  /* 0x0000000000017941 */ /* 0x000fea0003800200 */
.L_x_16491:
        /* <DEDUP_REMOVED lines=26> */
.L_x_16498:
        /* <DEDUP_REMOVED lines=13> */
.L_x_16500:
[----:B------:R-:W-:Y:S05]  /*10e20*/  BSYNC.RECONVERGENT B2 ;  /* 0x0000000000027941 */ /* 0x000fea0003800200 */
.L_x_16499:
        /* <DEDUP_REMOVED lines=43> */
.L_x_16497:
[----:B------:R-:W-:Y:S05]  /*110e0*/  BSYNC.RECONVERGENT B1 ;  /* 0x0000000000017941 */ /* 0x000fea0003800200 */
.L_x_16496:
        /* <DEDUP_REMOVED lines=22> */
.L_x_16503:
        /* <DEDUP_REMOVED lines=13> */
.L_x_16505:
[----:B------:R-:W-:Y:S05]  /*11320*/  BSYNC.RECONVERGENT B2 ;  /* 0x0000000000027941 */ /* 0x000fea0003800200 */
.L_x_16504:
        /* <DEDUP_REMOVED lines=43> */
.L_x_16502:
[----:B------:R-:W-:Y:S05]  /*115e0*/  BSYNC.RECONVERGENT B1 ;  /* 0x0000000000017941 */ /* 0x000fea0003800200 */
.L_x_16501:
        /* <DEDUP_REMOVED lines=22> */
.L_x_16508:
        /* <DEDUP_REMOVED lines=13> */
.L_x_16510:
[----:B------:R-:W-:Y:S05]  /*11820*/  BSYNC.RECONVERGENT B2 ;  /* 0x0000000000027941 */ /* 0x000fea0003800200 */
.L_x_16509:
        /* <DEDUP_REMOVED lines=43> */
.L_x_16507:
[----:B------:R-:W-:Y:S05]  /*11ae0*/  BSYNC.RECONVERGENT B1 ;  /* 0x0000000000017941 */ /* 0x000fea0003800200 */
.L_x_16506:
        /* <DEDUP_REMOVED lines=22> */
.L_x_16513:
        /* <DEDUP_REMOVED lines=13> */
.L_x_16515:
[----:B------:R-:W-:Y:S05]  /*11d20*/  BSYNC.RECONVERGENT B2 ;  /* 0x0000000000027941 */ /* 0x000fea0003800200 */
.L_x_16514:
        /* <DEDUP_REMOVED lines=43> */
.L_x_16512:
[----:B------:R-:W-:Y:S05]  /*11fe0*/  BSYNC.RECONVERGENT B1 ;  /* 0x0000000000017941 */ /* 0x000fea0003800200 */
.L_x_16511:
        /* <DEDUP_REMOVED lines=22> */
.L_x_16518:
        /* <DEDUP_REMOVED lines=13> */
.L_x_16520:
[----:B------:R-:W-:Y:S05]  /*12220*/  BSYNC.RECONVERGENT B2 ;  /* 0x0000000000027941 */ /* 0x000fea0003800200 */
.L_x_16519:
        /* <DEDUP_REMOVED lines=43> */
.L_x_16517:
[----:B------:R-:W-:Y:S05]  /*124e0*/  BSYNC.RECONVERGENT B1 ;  /* 0x0000000000017941 */ /* 0x000fea0003800200 */
.L_x_16516:
        /* <DEDUP_REMOVED lines=22> */
.L_x_16523:
        /* <DEDUP_REMOVED lines=13> */
.L_x_16525:
[----:B------:R-:W-:Y:S05]  /*12720*/  BSYNC.RECONVERGENT B2 ;  /* 0x0000000000027941 */ /* 0x000fea0003800200 */
.L_x_16524:
        /* <DEDUP_REMOVED lines=43> */
.L_x_16522:
[----:B------:R-:W-:Y:S05]  /*129e0*/  BSYNC.RECONVERGENT B1 ;  /* 0x0000000000017941 */ /* 0x000fea0003800200 */
.L_x_16521:
        /* <DEDUP_REMOVED lines=22> */
.L_x_16528:
        /* <DEDUP_REMOVED lines=15> */
.L_x_16530:
[----:B------:R-:W-:Y:S05]  /*12c40*/  BSYNC.RECONVERGENT B2 ;  /* 0x0000000000027941 */ /* 0x000fea0003800200 */
.L_x_16529:
        /* <DEDUP_REMOVED lines=43> */
.L_x_16527:
[----:B------:R-:W-:Y:S05]  /*12f00*/  BSYNC.RECONVERGENT B1 ;  /* 0x0000000000017941 */ /* 0x000fea0003800200 */
.L_x_16526:
        /* <DEDUP_REMOVED lines=10> */
.L_x_16490:
        /* <DEDUP_REMOVED lines=16> */
.L_x_16534:
        /* <DEDUP_REMOVED lines=13> */
.L_x_16536:
[----:B------:R-:W-:Y:S05]  /*13180*/  BSYNC.RECONVERGENT B2 ;  /* 0x0000000000027941 */ /* 0x000fea0003800200 */
.L_x_16535:
        /* <DEDUP_REMOVED lines=43> */
.L_x_16533:
[----:B------:R-:W-:Y:S05]  /*13440*/  BSYNC.RECONVERGENT B1 ;  /* 0x0000000000017941 */ /* 0x000fea0003800200 */
.L_x_16532:
        /* <DEDUP_REMOVED lines=23> */
.L_x_16539:
        /* <DEDUP_REMOVED lines=13> */
.L_x_16541:
[----:B------:R-:W-:Y:S05]  /*13690*/  BSYNC.RECONVERGENT B2 ;  /* 0x0000000000027941 */ /* 0x000fea0003800200 */
.L_x_16540:
        /* <DEDUP_REMOVED lines=43> */
.L_x_16538:
[----:B------:R-:W-:Y:S05]  /*13950*/  BSYNC.RECONVERGENT B1 ;  /* 0x0000000000017941 */ /* 0x000fea0003800200 */
.L_x_16537:
        /* <DEDUP_REMOVED lines=19> */
.L_x_16544:
        /* <DEDUP_REMOVED lines=13> */
.L_x_16546:
[----:B------:R-:W-:Y:S05]  /*13b60*/  BSYNC.RECONVERGENT B2 ;  /* 0x0000000000027941 */ /* 0x000fea0003800200 */
.L_x_16545:
        /* <DEDUP_REMOVED lines=43> */
.L_x_16543:
[----:B------:R-:W-:Y:S05]  /*13e20*/  BSYNC.RECONVERGENT B1 ;  /* 0x0000000000017941 */ /* 0x000fea0003800200 */
.L_x_16542:
        /* <DEDUP_REMOVED lines=19> */
.L_x_16549:
        /* <DEDUP_REMOVED lines=13> */
.L_x_16551:
[----:B------:R-:W-:Y:S05]  /*14030*/  BSYNC.RECONVERGENT B2 ;  /* 0x0000000000027941 */ /* 0x000fea0003800200 */
.L_x_16550:
        /* <DEDUP_REMOVED lines=43> */
.L_x_16548:
[----:B------:R-:W-:Y:S05]  /*142f0*/  BSYNC.RECONVERGENT B1 ;  /* 0x0000000000017941 */ /* 0x000fea0003800200 */
.L_x_16547:
        /* <DEDUP_REMOVED lines=19> */
.L_x_16554:
        /* <DEDUP_REMOVED lines=13> */
.L_x_16556:
[----:B------:R-:W-:Y:S05]  /*14500*/  BSYNC.RECONVERGENT B2 ;  /* 0x0000000000027941 */ /* 0x000fea0003800200 */
.L_x_16555:
        /* <DEDUP_REMOVED lines=39> */
[----:B------:R-:W-:-:S04]  /*14780*/  LOP3.LUT R6, R6, UR32, R51, 0x96, !PT ;  /* 0x0000002006067c12 */ /* 0x000fc8000f8e9633 */
[----:B------:R-:W-:Y:S02]  /*14790*/  LOP3.LUT R7, R48, UR33, R45, 0x96, !PT ;  /* 0x0000002130077c12 */ /* 0x000fe4000f8e962d */
[----:B------:R-:W-:Y:S01]  /*147a0*/  MOV R45, R61 ;  /* 0x0000003d002d7202 */ /* 0x000fe20000000f00 */
[----:B------:R-:W-:-:S07]  /*147b0*/  IMAD.MOV.U32 R61, RZ, RZ, R44 ;  /* 0x000000ffff3d7224 */ /* 0x000fce00078e002c */
.L_x_16553:
[----:B------:R-:W-:Y:S05]  /*147c0*/  BSYNC.RECONVERGENT B1 ;  /* 0x0000000000017941 */ /* 0x000fea0003800200 */
.L_x_16552:
        /* <DEDUP_REMOVED lines=19> */
.L_x_16559:
        /* <DEDUP_REMOVED lines=13> */
.L_x_16561:
[----:B------:R-:W-:Y:S05]  /*149d0*/  BSYNC.RECONVERGENT B2 ;  /* 0x0000000000027941 */ /* 0x000fea0003800200 */
.L_x_16560:
        /* <DEDUP_REMOVED lines=43> */
.L_x_16558:
[----:B------:R-:W-:Y:S05]  /*14c90*/  BSYNC.RECONVERGENT B1 ;  /* 0x0000000000017941 */ /* 0x000fea0003800200 */
.L_x_16557:
        /* <DEDUP_REMOVED lines=19> */
.L_x_16564:
        /* <DEDUP_REMOVED lines=13> */
.L_x_16566:
[----:B------:R-:W-:Y:S05]  /*14ea0*/  BSYNC.RECONVERGENT B2 ;  /* 0x0000000000027941 */ /* 0x000fea0003800200 */
.L_x_16565:
        /* <DEDUP_REMOVED lines=43> */
.L_x_16563:
[----:B------:R-:W-:Y:S05]  /*15160*/  BSYNC.RECONVERGENT B1 ;  /* 0x0000000000017941 */ /* 0x000fea0003800200 */
.L_x_16562:
        /* <DEDUP_REMOVED lines=19> */
.L_x_16569:
        /* <DEDUP_REMOVED lines=15> */
.L_x_16571:
[----:B------:R-:W-:Y:S05]  /*15390*/  BSYNC.RECONVERGENT B2 ;  /* 0x0000000000027941 */ /* 0x000fea0003800200 */
.L_x_16570:
        /* <DEDUP_REMOVED lines=43> */
.L_x_16568:
[----:B------:R-:W-:Y:S05]  /*15650*/  BSYNC.RECONVERGENT B1 ;  /* 0x0000000000017941 */ /* 0x000fea0003800200 */
.L_x_16567:
        /* <DEDUP_REMOVED lines=16> */
.L_x_16531:
        /* <DEDUP_REMOVED lines=15> */
[----:B------:R-:W-:Y:S02]  /*15850*/  LOP3.LUT R48, R3, R48, RZ, 0xfc, !PT ;  /* 0x0000003003307212 */ /* 0x000fe400078efcff */
[----:B------:R-:W-:Y:S01]  /*15860*/  MOV R3, R61 ;  /* 0x0000003d00037202 */ /* 0x000fe20000000f00 */
[----:B-1----:R-:W-:-:S05]  /*15870*/  IMAD.WIDE.U32 R50, R60, 0x20, R50 ;  /* 0x000000203c327825 */ /* 0x002fca00078e0032 */
[----:B------:R0:W-:Y:S04]  /*15880*/  STG.E.128 desc[UR6][R50.64], R40 ;  /* 0x0000002832007986 */ /* 0x0001e8000c101d06 */
[----:B------:R0:W-:Y:S04]  /*15890*/  STG.E.128 desc[UR6][R50.64+0x10], R44 ;  /* 0x0000102c32007986 */ /* 0x0001e8000c101d06 */
[----:B------:R0:W-:Y:S02]  /*158a0*/  STG.E.64 desc[UR6][R62.64], R48 ;  /* 0x000000303e007986 */ /* 0x0001e4000c101b06 */
.L_x_16489:
[----:B------:R-:W-:Y:S05]  /*158b0*/  BSYNC.RECONVERGENT B0 ;  /* 0x0000000000007941 */ /* 0x000fea0003800200 */
.L_x_16488:
        /* <DEDUP_REMOVED lines=53> */
[----:B------:R-:W-:-:S03]  /*15c10*/  IMAD.MOV.U32 R63, RZ, RZ, RZ ;  /* 0x000000ffff3f7224 */ /* 0x000fc600078e00ff */
        /* <DEDUP_REMOVED lines=57> */
[----:B------:R-:W-:-:S03]  /*15fb0*/  @!P1 MOV R63, R89 ;  /* 0x00000059003f9202 */ /* 0x000fc60000000f00 */
        /* <DEDUP_REMOVED lines=29> */
[----:B0-----:R-:W-:Y:S01]  /*16190*/  I2FP.F32.S32 R60, R62 ;  /* 0x0000003e003c7245 */ /* 0x001fe20000201400 */
[----:B------:R-:W-:-:S05]  /*161a0*/  IMAD.IADD R50, R62, 0x1, R63 ;  /* 0x000000013e327824 */ /* 0x000fca00078e023f */
        /* <DEDUP_REMOVED lines=17> */
[-C--:B------:R-:W-:Y:S02]  /*162c0*/  IADD3 R62, PT, PT, R50, R63.reuse, RZ ;  /* 0x0000003f323e7210 */ /* 0x080fe40007ffe0ff */
[----:B------:R-:W-:Y:S02]  /*162d0*/  I2FP.F32.S32 R63, R63 ;  /* 0x0000003f003f7245 */ /* 0x000fe40000201400 */
[----:B------:R-:W1:Y:S01]  /*162e0*/  SHFL.DOWN PT, R60, R61, 0x1, 0x1f ;  /* 0x08201f003d3c7f89 */ /* 0x000e6200000e0000 */
[----:B------:R-:W-:-:S06]  /*162f0*/  I2FP.F32.S32 R49, R62 ;  /* 0x0000003e00317245 */ /* 0x000fcc0000201400 */
[----:B------:R-:W2:Y:S01]  /*16300*/  MUFU.RCP R49, R49 ;  /* 0x0000003100317308 */ /* 0x000ea20000001000 */
[----:B0-----:R-:W-:Y:S01]  /*16310*/  FADD.FTZ R50, R48, -R81 ;  /* 0x8000005130327221 */ /* 0x001fe20000010000 */
[----:B------:R-:W-:-:S03]  /*16320*/  FMUL.FTZ R62, R81, R63 ;  /* 0x0000003f513e7220 */ /* 0x000fc60000410000 */
[----:B------:R-:W-:Y:S01]  /*16330*/  FMUL.FTZ R50, R50, R50 ;  /* 0x0000003232327220 */ /* 0x000fe20000410000 */
[C---:B------:R-:W-:Y:S02]  /*16340*/  FFMA.FTZ R62, R51.reuse, R48, R62 ;  /* 0x00000030333e7223 */ /* 0x040fe4000001003e */
[----:B------:R-:W0:Y:S01]  /*16350*/  LDC R48, c[0x0][0x448] ;  /* 0x00011200ff307b82 */ /* 0x000e220000000800 */
[----:B------:R-:W-:-:S04]  /*16360*/  FMUL.FTZ R50, R51, R50 ;  /* 0x0000003233327220 */ /* 0x000fc80000410000 */
[----:B------:R-:W-:Y:S01]  /*16370*/  FMUL.FTZ R50, R50, R63 ;  /* 0x0000003f32327220 */ /* 0x000fe20000410000 */
[----:B--2---:R-:W-:Y:S01]  /*16380*/  FMUL.FTZ R62, R49, R62 ;  /* 0x0000003e313e7220 */ /* 0x004fe20000410000 */
[----:B-1----:R-:W-:-:S04]  /*16390*/  FADD.FTZ R60, R61, R60 ;  /* 0x0000003c3d3c7221 */ /* 0x002fc80000010000 */
[----:B------:R-:W-:Y:S01]  /*163a0*/  FFMA.FTZ R60, R49, R50, R60 ;  /* 0x00000032313c7223 */ /* 0x000fe2000001003c */
[----:B------:R-:W1:Y:S01]  /*163b0*/  SHFL.IDX PT, R63, R62, RZ, 0x1f ;  /* 0x00001fff3e3f7589 */ /* 0x000e6200000e0000 */
[----:B------:R-:W2:Y:S03]  /*163c0*/  @!P0 LDC.64 R50, c[0x0][0x3c0] ;  /* 0x0000f000ff328b82 */ /* 0x000ea60000000a00 */
[----:B------:R-:W0:Y:S01]  /*163d0*/  SHFL.IDX PT, R61, R60, RZ, 0x1f ;  /* 0x00001fff3c3d7589 */ /* 0x000e2200000e0000 */
[----:B-1----:R-:W-:Y:S01]  /*163e0*/  FMUL.FTZ R49, R63, R63 ;  /* 0x0000003f3f317220 */ /* 0x002fe20000410000 */
[----:B0-----:R-:W-:-:S04]  /*163f0*/  FFMA.FTZ R48, R61, UR11, R48 ;  /* 0x0000000b3d307c23 */ /* 0x001fc80008010030 */
[----:B------:R-:W-:Y:S01]  /*16400*/  FSEL R49, R49, RZ, !P1 ;  /* 0x000000ff31317208 */ /* 0x000fe20004800000 */
[----:B------:R-:W-:Y:S01]  /*16410*/  IMAD.U32 R61, RZ, RZ, UR10 ;  /* 0x0000000aff3d7e24 */ /* 0x000fe2000f8e00ff */
[----:B------:R-:W-:-:S03]  /*16420*/  PLOP3.LUT P1, PT, PT, PT, UP3, 0x40, 0x4 ;  /* 0x000000000004781c */ /* 0x000fc60003f2e838 */
[----:B------:R-:W-:Y:S01]  /*16430*/  FADD.FTZ R80, R48, R49 ;  /* 0x0000003130507221 */ /* 0x000fe20000010000 */
[C---:B--2---:R-:W-:Y:S01]  /*16440*/  @!P0 IMAD.WIDE R50, R61.reuse, 0x4, R50 ;  /* 0x000000043d328825 */ /* 0x044fe200078e0232 */
[----:B------:R-:W0:Y:S02]  /*16450*/  @!P0 LDC.64 R48, c[0x0][0x3c8] ;  /* 0x0000f200ff308b82 */ /* 0x000e240000000a00 */
[----:B------:R-:W1:Y:S02]  /*16460*/  MUFU.RSQ R60, R80 ;  /* 0x00000050003c7308 */ /* 0x000e640000001400 */
[----:B------:R2:W-:Y:S01]  /*16470*/  @!P0 STG.E desc[UR6][R50.64], R63 ;  /* 0x0000003f32008986 */ /* 0x0005e2000c101906 */
[----:B0-----:R-:W-:Y:S01]  /*16480*/  @!P0 IMAD.WIDE R48, R61, 0x4, R48 ;  /* 0x000000043d308825 */ /* 0x001fe200078e0230 */
[----:B------:R-:W-:-:S04]  /*16490*/  FSEL R61, R63, RZ, P1 ;  /* 0x000000ff3f3d7208 */ /* 0x000fc80000800000 */
[----:B-1----:R2:W-:Y:S01]  /*164a0*/  @!P0 STG.E desc[UR6][R48.64], R60 ;  /* 0x0000003c30008986 */ /* 0x0025e2000c101906 */
[----:B------:R-:W-:Y:S05]  /*164b0*/  @!P3 BRA `(.L_x_16573) ;  /* 0x0000000000c0b947 */ /* 0x000fea0003800000 */
[--C-:B--2---:R-:W-:Y:S01]  /*164c0*/  FADD.FTZ R49, R12, -R61.reuse ;  /* 0x8000003d0c317221 */ /* 0x104fe20000010000 */
[----:B-----5:R-:W-:Y:S02]  /*164d0*/  HADD2.F32 R48, -RZ, R84.H0_H0 ;  /* 0x20000054ff307230 */ /* 0x020fe40000004100 */
[----:B------:R-:W-:Y:S01]  /*164e0*/  FADD.FTZ R83, R55, -R61 ;  /* 0x8000003d37537221 */ /* 0x000fe20000010000 */
[--C-:B------:R-:W-:Y:S02]  /*164f0*/  HADD2.F32 R50, -RZ, R56.reuse.H0_H0 ;  /* 0x20000038ff327230 */ /* 0x100fe40000004100 */
[C---:B------:R-:W-:Y:S01]  /*16500*/  FMUL.FTZ R49, R60.reuse, R49 ;  /* 0x000000313c317220 */ /* 0x040fe20000410000 */
[----:B------:R-:W-:Y:S02]  /*16510*/  HADD2.F32 R51, -RZ, R56.H1_H1 ;  /* 0x30000038ff337230 */ /* 0x000fe40000004100 */
[----:B------:R-:W-:Y:S01]  /*16520*/  FMUL.FTZ R83, R60, R83 ;  /* 0x000000533c537220 */ /* 0x000fe20000410000 */
[----:B------:R-:W-:-:S02]  /*16530*/  HADD2.F32 R62, -RZ, R57.H0_H0 ;  /* 0x20000039ff3e7230 */ /* 0x000fc40000004100 */
[----:B------:R-:W-:Y:S01]  /*16540*/  FFMA.FTZ R81, R49, R48, R50 ;  /* 0x0000003031517223 */ /* 0x000fe20000010032 */
[----:B------:R-:W-:Y:S01]  /*16550*/  FADD.FTZ R49, R13, -R61 ;  /* 0x8000003d0d317221 */ /* 0x000fe20000010000 */
[----:B------:R-:W-:Y:S02]  /*16560*/  HADD2.F32 R50, -RZ, R85.H0_H0 ;  /* 0x20000055ff327230 */ /* 0x000fe40000004100 */
[----:B------:R-:W-:Y:S02]  /*16570*/  HADD2.F32 R63, -RZ, R58.H0_H0 ;  /* 0x2000003aff3f7230 */ /* 0x000fe40000004100 */
[----:B------:R-:W-:Y:S01]  /*16580*/  FMUL.FTZ R48, R60, R49 ;  /* 0x000000313c307220 */ /* 0x000fe20000410000 */
[----:B------:R-:W-:Y:S02]  /*16590*/  HADD2.F32 R49, -RZ, R84.H1_H1 ;  /* 0x30000054ff317230 */ /* 0x000fe40000004100 */
[----:B------:R-:W-:Y:S02]  /*165a0*/  HADD2.F32 R80, -RZ, R86.H1_H1 ;  /* 0x30000056ff507230 */ /* 0x000fe40000004100 */
[----:B------:R-:W-:-:S02]  /*165b0*/  HADD2.F32 R82, -RZ, R58.H1_H1 ;  /* 0x3000003aff527230 */ /* 0x000fc40000004100 */
[----:B------:R-:W-:Y:S01]  /*165c0*/  FFMA.FTZ R48, R48, R49, R51 ;  /* 0x0000003130307223 */ /* 0x000fe20000010033 */
[--C-:B------:R-:W-:Y:S01]  /*165d0*/  FADD.FTZ R49, R14, -R61.reuse ;  /* 0x8000003d0e317221 */ /* 0x100fe20000010000 */
[----:B------:R-:W-:-:S03]  /*165e0*/  FADD.FTZ R51, R15, -R61 ;  /* 0x8000003d0f337221 */ /* 0x000fc60000010000 */
[C---:B------:R-:W-:Y:S01]  /*165f0*/  FMUL.FTZ R49, R60.reuse, R49 ;  /* 0x000000313c317220 */ /* 0x040fe20000410000 */
[----:B------:R-:W-:Y:S01]  /*16600*/  FMUL.FTZ R51, R60, R51 ;  /* 0x000000333c337220 */ /* 0x000fe20000410000 */
[----:B------:R-:W-:Y:S02]  /*16610*/  F2FP.F16.F32.PACK_AB R48, R48, R81 ;  /* 0x000000513030723e */ /* 0x000fe400000000ff */
[----:B------:R-:W-:Y:S01]  /*16620*/  FFMA.FTZ R49, R49, R50, R62 ;  /* 0x0000003231317223 */ /* 0x000fe2000001003e */
[----:B------:R-:W-:Y:S02]  /*16630*/  HADD2.F32 R62, -RZ, R85.H1_H1 ;  /* 0x30000055ff3e7230 */ /* 0x000fe40000004100 */
[----:B------:R-:W-:-:S05]  /*16640*/  HADD2.F32 R50, -RZ, R57.H1_H1 ;  /* 0x30000039ff327230 */ /* 0x000fca0000004100 */
        /* <DEDUP_REMOVED lines=11> */
[----:B------:R-:W-:Y:S01]  /*16700*/  HADD2.F32 R82, -RZ, R59.H0_H0 ;  /* 0x2000003bff527230 */ /* 0x000fe20000004100 */
[----:B------:R-:W-:Y:S01]  /*16710*/  F2FP.F16.F32.PACK_AB R50, R63, R50 ;  /* 0x000000323f32723e */ /* 0x000fe200000000ff */
[----:B------:R-:W-:Y:S01]  /*16720*/  FMUL.FTZ R51, R60, R51 ;  /* 0x000000333c337220 */ /* 0x000fe20000410000 */
[----:B------:R-:W0:Y:S03]  /*16730*/  LDC.64 R62, c[0x0][0x428] ;  /* 0x00010a00ff3e7b82 */ /* 0x000e260000000a00 */
[----:B------:R-:W-:Y:S01]  /*16740*/  FFMA.FTZ R51, R51, R80, R82 ;  /* 0x0000005033337223 */ /* 0x000fe20000010052 */
[----:B------:R-:W-:-:S02]  /*16750*/  HADD2.F32 R80, -RZ, R87.H1_H1 ;  /* 0x30000057ff507230 */ /* 0x000fc40000004100 */
[----:B------:R-:W-:-:S05]  /*16760*/  HADD2.F32 R82, -RZ, R59.H1_H1 ;  /* 0x3000003bff527230 */ /* 0x000fca0000004100 */
[----:B------:R-:W-:-:S05]  /*16770*/  FFMA.FTZ R80, R83, R80, R82 ;  /* 0x0000005053507223 */ /* 0x000fca0000010052 */
[----:B------:R-:W-:Y:S01]  /*16780*/  F2FP.F16.F32.PACK_AB R51, R80, R51 ;  /* 0x000000335033723e */ /* 0x000fe200000000ff */
[C---:B0-----:R-:W-:Y:S01]  /*16790*/  IMAD.WIDE.U32 R62, R0.reuse, 0x10, R62 ;  /* 0x00000010003e7825 */ /* 0x041fe200078e003e */
[----:B------:R-:W-:-:S04]  /*167a0*/  IADD3 R0, PT, PT, R0, 0x80, RZ ;  /* 0x0000008000007810 */ /* 0x000fc80007ffe0ff */
[----:B------:R0:W-:Y:S03]  /*167b0*/  STG.E.128 desc[UR6][R62.64], R48 ;  /* 0x000000303e007986 */ /* 0x0001e6000c101d06 */
.L_x_16573:
[----:B------:R-:W-:Y:S05]  /*167c0*/  BSYNC.RECONVERGENT B0 ;  /* 0x0000000000007941 */ /* 0x000fea0003800200 */
.L_x_16572:
[----:B------:R-:W-:Y:S01]  /*167d0*/  ISETP.GE.U32.AND P0, PT, R10, 0x100, PT ;  /* 0x000001000a00780c */ /* 0x000fe20003f06070 */
[----:B------:R-:W-:-:S12]  /*167e0*/  BSSY.RECONVERGENT B0, `(.L_x_16574) ;  /* 0x0000032000007945 */ /* 0x000fd80003800200 */
[----:B------:R-:W-:Y:S05]  /*167f0*/  @!P0 BRA `(.L_x_16575) ;  /* 0x0000000000c08947 */ /* 0x000fea0003800000 */
[--C-:B0-2---:R-:W-:Y:S01]  /*16800*/  FADD.FTZ R49, R24, -R61.reuse ;  /* 0x8000003d18317221 */ /* 0x105fe20000010000 */
        /* <DEDUP_REMOVED lines=44> */
[----:B0-----:R-:W-:-:S04]  /*16ad0*/  IMAD.WIDE.U32 R62, R0, 0x10, R62 ;  /* 0x00000010003e7825 */ /* 0x001fc800078e003e */
[----:B------:R-:W-:Y:S01]  /*16ae0*/  VIADD R0, R0, 0x80 ;  /* 0x0000008000007836 */ /* 0x000fe20000000000 */
[----:B------:R1:W-:Y:S06]  /*16af0*/  STG.E.128 desc[UR6][R62.64], R48 ;  /* 0x000000303e007986 */ /* 0x0003ec000c101d06 */
.L_x_16575:
[----:B------:R-:W-:Y:S05]  /*16b00*/  BSYNC.RECONVERGENT B0 ;  /* 0x0000000000007941 */ /* 0x000fea0003800200 */
.L_x_16574:
[----:B------:R-:W-:Y:S01]  /*16b10*/  ISETP.GE.U32.AND P0, PT, R10, 0x180, PT ;  /* 0x000001800a00780c */ /* 0x000fe20003f06070 */
[----:B------:R-:W-:-:S12]  /*16b20*/  BSSY.RECONVERGENT B0, `(.L_x_16576) ;  /* 0x0000032000007945 */ /* 0x000fd80003800200 */
[----:B------:R-:W-:Y:S05]  /*16b30*/  @!P0 BRA `(.L_x_16577) ;  /* 0x0000000000c08947 */ /* 0x000fea0003800000 */
[--C-:B012---:R-:W-:Y:S01]  /*16b40*/  FADD.FTZ R49, R32, -R61.reuse ;  /* 0x8000003d20317221 */ /* 0x107fe20000010000 */
        /* <DEDUP_REMOVED lines=47> */
.L_x_16577:
[----:B------:R-:W-:Y:S05]  /*16e40*/  BSYNC.RECONVERGENT B0 ;  /* 0x0000000000007941 */ /* 0x000fea0003800200 */
.L_x_16576:
[----:B------:R-:W-:Y:S01]  /*16e50*/  ISETP.GE.U32.AND P0, PT, R10, 0x200, PT ;  /* 0x000002000a00780c */ /* 0x000fe20003f06070 */
[----:B------:R-:W-:-:S12]  /*16e60*/  BSSY.RECONVERGENT B0, `(.L_x_16578) ;  /* 0x0000031000007945 */ /* 0x000fd80003800200 */
[----:B------:R-:W-:Y:S05]  /*16e70*/  @!P0 BRA `(.L_x_16579) ;  /* 0x0000000000bc8947 */ /* 0x000fea0003800000 */
[--C-:B0123--:R-:W-:Y:S01]  /*16e80*/  FADD.FTZ R49, R40, -R61.reuse ;  /* 0x8000003d28317221 */ /* 0x10ffe20000010000 */
[----:B-----5:R-:W-:Y:S02]  /*16e90*/  HADD2.F32 R48, -RZ, R20.H0_H0 ;  /* 0x20000014ff307230 */ /* 0x020fe40000004100 */
[--C-:B------:R-:W-:Y:S02]  /*16ea0*/  HADD2.F32 R50, -RZ, R16.reuse.H0_H0 ;  /* 0x20000010ff327230 */ /* 0x100fe40000004100 */
[----:B------:R-:W-:Y:S01]  /*16eb0*/  FMUL.FTZ R49, R60, R49 ;  /* 0x000000313c317220 */ /* 0x000fe20000410000 */
[----:B------:R-:W-:Y:S02]  /*16ec0*/  HADD2.F32 R51, -RZ, R16.H1_H1 ;  /* 0x30000010ff337230 */ /* 0x000fe40000004100 */
[----:B------:R-:W-:Y:S02]  /*16ed0*/  HADD2.F32 R62, -RZ, R17.H0_H0 ;  /* 0x20000011ff3e7230 */ /* 0x000fe40000004100 */
[----:B------:R-:W-:Y:S01]  /*16ee0*/  FFMA.FTZ R63, R49, R48, R50 ;  /* 0x00000030313f7223 */ /* 0x000fe20000010032 */
[----:B------:R-:W-:Y:S01]  /*16ef0*/  FADD.FTZ R49, R41, -R61 ;  /* 0x8000003d29317221 */ /* 0x000fe20000010000 */
[----:B------:R-:W-:-:S02]  /*16f00*/  HADD2.F32 R50, -RZ, R21.H0_H0 ;  /* 0x20000015ff327230 */ /* 0x000fc40000004100 */
[----:B------:R-:W-:Y:S02]  /*16f10*/  HADD2.F32 R81, -RZ, R18.H0_H0 ;  /* 0x20000012ff517230 */ /* 0x000fe40000004100 */
[----:B------:R-:W-:Y:S01]  /*16f20*/  FMUL.FTZ R48, R60, R49 ;  /* 0x000000313c307220 */ /* 0x000fe20000410000 */
[----:B------:R-:W-:Y:S02]  /*16f30*/  HADD2.F32 R49, -RZ, R20.H1_H1 ;  /* 0x30000014ff317230 */ /* 0x000fe40000004100 */
[----:B------:R-:W-:Y:S02]  /*16f40*/  HADD2.F32 R80, -RZ, R22.H1_H1 ;  /* 0x30000016ff507230 */ /* 0x000fe40000004100 */
[----:B------:R-:W-:Y:S02]  /*16f50*/  HADD2.F32 R82, -RZ, R18.H1_H1 ;  /* 0x30000012ff527230 */ /* 0x000fe40000004100 */
        /* <DEDUP_REMOVED lines=18> */
[--C-:B------:R-:W-:Y:S01]  /*17080*/  FADD.FTZ R51, R46, -R61.reuse ;  /* 0x8000003d2e337221 */ /* 0x100fe20000010000 */
[----:B------:R-:W-:Y:S02]  /*17090*/  HADD2.F32 R80, -RZ, R23.H0_H0 ;  /* 0x20000017ff507230 */ /* 0x000fe40000004100 */
[----:B------:R-:W-:Y:S01]  /*170a0*/  FADD.FTZ R61, R47, -R61 ;  /* 0x8000003d2f3d7221 */ /* 0x000fe20000010000 */
[----:B------:R-:W-:Y:S02]  /*170b0*/  HADD2.F32 R82, -RZ, R19.H0_H0 ;  /* 0x20000013ff527230 */ /* 0x000fe40000004100 */
[C---:B------:R-:W-:Y:S01]  /*170c0*/  FMUL.FTZ R51, R60.reuse, R51 ;  /* 0x000000333c337220 */ /* 0x040fe20000410000 */
[----:B------:R-:W-:Y:S01]  /*170d0*/  F2FP.F16.F32.PACK_AB R50, R81, R50 ;  /* 0x000000325132723e */ /* 0x000fe200000000ff */
[----:B------:R-:W-:Y:S01]  /*170e0*/  FMUL.FTZ R61, R60, R61 ;  /* 0x0000003d3c3d7220 */ /* 0x000fe20000410000 */
[----:B------:R-:W-:-:S02]  /*170f0*/  HADD2.F32 R60, -RZ, R23.H1_H1 ;  /* 0x30000017ff3c7230 */ /* 0x000fc40000004100 */
[----:B------:R-:W-:Y:S01]  /*17100*/  FFMA.FTZ R51, R51, R80, R82 ;  /* 0x0000005033337223 */ /* 0x000fe20000010052 */
[----:B------:R-:W-:-:S05]  /*17110*/  HADD2.F32 R80, -RZ, R19.H1_H1 ;  /* 0x30000013ff507230 */ /* 0x000fca0000004100 */
[----:B------:R-:W-:-:S05]  /*17120*/  FFMA.FTZ R60, R61, R60, R80 ;  /* 0x0000003c3d3c7223 */ /* 0x000fca0000010050 */
[----:B------:R-:W-:Y:S02]  /*17130*/  F2FP.F16.F32.PACK_AB R51, R60, R51 ;  /* 0x000000333c33723e */ /* 0x000fe400000000ff */
[----:B------:R-:W0:Y:S02]  /*17140*/  LDC.64 R60, c[0x0][0x428] ;  /* 0x00010a00ff3c7b82 */ /* 0x000e240000000a00 */
[----:B0-----:R-:W-:-:S05]  /*17150*/  IMAD.WIDE.U32 R60, R0, 0x10, R60 ;  /* 0x00000010003c7825 */ /* 0x001fca00078e003c */
[----:B------:R4:W-:Y:S02]  /*17160*/  STG.E.128 desc[UR6][R60.64], R48 ;  /* 0x000000303c007986 */ /* 0x0009e4000c101d06 */
.L_x_16579:
[----:B------:R-:W-:Y:S05]  /*17170*/  BSYNC.RECONVERGENT B0 ;  /* 0x0000000000007941 */ /* 0x000fea0003800200 */
.L_x_16578:
[----:B------:R-:W-:Y:S02]  /*17180*/  UIADD3 UR10, UPT, UPT, UR10, UR14, URZ ;  /* 0x0000000e0a0a7290 */ /* 0x000fe4000fffe0ff */
[----:B------:R-:W-:Y:S02]  /*17190*/  UPLOP3.LUT UP2, UPT, UPT, UPT, UP2, 0x40, 0x4 ;  /* 0x000000000004789c */ /* 0x000fe40003f4e820 */
[----:B------:R-:W-:-:S09]  /*171a0*/  UISETP.GE.AND UP1, UPT, UR10, UR15, UPT ;  /* 0x0000000f0a00728c */ /* 0x000fd2000bf26270 */
[----:B------:R-:W-:Y:S05]  /*171b0*/  BRA.U !UP1, `(.L_x_16580) ;  /* 0xfffffe9909d87547 */ /* 0x000fea000b83ffff */
[----:B------:R-:W-:Y:S05]  /*171c0*/  EXIT ;  /* 0x000000000000794d */ /* 0x000fea0003800000 */
.L_x_16581:
        /* <DEDUP_REMOVED lines=11> */
.L_x_27302:


//--------------------- .text._ZN10layer_norm13ln_fwd_kernelINS_13Kernel_traitsI6__halfS2_fS2_fjLj4096ELj1ELj1ELj4ELj16ENS_18Kernel_traits_baseILj4096ES2_S2_fS2_fjLj128EEEEELb1ELb0ELb0ELb1EEEvNS_9FwdParamsE --------------------------
	.section	.text._ZN10layer_norm13ln_fwd_kernelINS_13Kernel_traitsI6__halfS2_fS2_fjLj4096ELj1ELj1ELj4ELj16ENS_18Kernel_traits_baseILj4096ES2_S2_fS2_fjLj128EEEEELb1ELb0ELb0ELb1EEEvNS_9FwdParamsE,"ax",@progbits
	.align	128
        .global         _ZN10layer_norm13ln_fwd_kernelINS_13Kernel_traitsI6__halfS2_fS2_fjLj4096ELj1ELj1ELj4ELj16ENS_18Kernel_traits_baseILj4096ES2_S2_fS2_fjLj128EEEEELb1ELb0ELb0ELb1EEEvNS_9FwdParamsE
        .type           _ZN10layer_norm13ln_fwd_kernelINS_13Kernel_traitsI6__halfS2_fS2_fjLj4096ELj1ELj1ELj4ELj16ENS_18Kernel_traits_baseILj4096ES2_S2_fS2_fjLj128EEEEELb1ELb0ELb0ELb1EEEvNS_9FwdParamsE,@function
        .size           _ZN10layer_norm13ln_fwd_kernelINS_13Kernel_traitsI6__halfS2_fS2_fjLj4096ELj1ELj1ELj4ELj16ENS_18Kernel_traits_baseILj4096ES2_S2_fS2_fjLj128EEEEELb1ELb0ELb0ELb1EEEvNS_9FwdParamsE,(.L_x_27303 - _ZN10layer_norm13ln_fwd_kernelINS_13Kernel_traitsI6__halfS2_fS2_fjLj4096ELj1ELj1ELj4ELj16ENS_18Kernel_traits_baseILj4096ES2_S2_fS2_fjLj128EEEEELb1ELb0ELb0ELb1EEEvNS_9FwdParamsE)
        .other          _ZN10layer_norm13ln_fwd_kernelINS_13Kernel_traitsI6__halfS2_fS2_fjLj4096ELj1ELj1ELj4ELj16ENS_18Kernel_traits_baseILj4096ES2_S2_fS2_fjLj128EEEEELb1ELb0ELb0ELb1EEEvNS_9FwdParamsE,@"STO_CUDA_ENTRY STV_DEFAULT"
_ZN10layer_norm13ln_fwd_kernelINS_13Kernel_traitsI6__halfS2_fS2_fjLj4096ELj1ELj1ELj4ELj16ENS_18Kernel_traits_baseILj4096ES2_S2_fS2_fjLj128EEEEELb1ELb0ELb0ELb1EEEvNS_9FwdParamsE:
.text._ZN10layer_norm13ln_fwd_kernelINS_13Kernel_traitsI6__halfS2_fS2_fjLj4096ELj1ELj1ELj4ELj16ENS_18Kernel_traits_baseILj4096ES2_S2_fS2_fjLj128EEEEELb1ELb0ELb0ELb1EEEvNS_9FwdParamsE:
        /* <DEDUP_REMOVED lines=11> */
[----:B0-----:R-:W-:Y:S01]  /*00b0*/  IMAD.U32 R2, RZ, RZ, UR12 ;  /* 0x0000000cff027e24 */ /* 0x001fe2000f8e00ff */
[----:B------:R-:W-:-:S06]  /*00c0*/  MOV R3, UR13 ;  /* 0x0000000d00037c02 */ /* 0x000fcc0008000f00 */
[----:B------:R-:W4:Y:S01]  /*00d0*/  LDC R17, c[0x0][0x45c] ;  /* 0x00011700ff117b82 */ /* 0x000f220000000800 */
[----:B---3--:R-:W5:Y:S07]  /*00e0*/  @P1 LDG.E.64 R2, desc[UR10][R2.64] ;  /* 0x0000000a02021981 */ /* 0x008f6e000c1e1b00 */
[----:B------:R-:W0:Y:S01]  /*00f0*/  @P1 LDC R21, c[0x0][0x460] ;  /* 0x00011800ff151b82 */ /* 0x000e220000000800 */
[----:B-1----:R-:W-:Y:S01]  /*0100*/  ISETP.NE.U32.AND P0, PT, RZ, UR4, PT ;  /* 0x00000004ff007c0c */ /* 0x002fe2000bf05070 */
[----:B------:R-:W1:Y:S03]  /*0110*/  LDCU UR4, c[0x0][0x384] ;  /* 0x00007080ff0477ac */ /* 0x000e660008000800 */
[----:B------:R-:W-:Y:S01]  /*0120*/  ISETP.NE.AND.EX P0, PT, RZ, UR5, PT, P0 ;  /* 0x00000005ff007c0c */ /* 0x000fe2000bf05300 */
[----:B--2---:R-:W-:-:S05]  /*0130*/  IMAD.WIDE.U32 R10, R0, 0x10, R10 ;  /* 0x00000010000a7825 */ /* 0x004fca00078e000a */
[----:B------:R2:W5:Y:S04]  /*0140*/  LDG.E.128 R88, desc[UR10][R10.64] ;  /* 0x0000000a0a587981 */ /* 0x000568000c1e1d00 */
[----:B------:R2:W5:Y:S03]  /*0150*/  LDG.E.128 R84, desc[UR10][R10.64+0x800] ;  /* 0x0008000a0a547981 */ /* 0x000566000c1e1d00 */
[----:B------:R-:W3:Y:S01]  /*0160*/  @P0 LDC.64 R18, c[0x0][0x438] ;  /* 0x00010e00ff120b82 */ /* 0x000ee20000000a00 */
[----:B----4-:R2:W5:Y:S01]  /*0170*/  @P1 LDG.E.64 R8, desc[UR10][R16.64] ;  /* 0x0000000a10081981 */ /* 0x010562000c1e1b00 */
[----:B-1----:R-:W-:-:S03]  /*0180*/  UISETP.GE.AND UP0, UPT, UR18, UR4, UPT ;  /* 0x000000041200728c */ /* 0x002fc6000bf06270 */
        /* <DEDUP_REMOVED lines=8> */
[----:B0-----:R-:W-:Y:S05]  /*0210*/  @P2 EXIT ;  /* 0x000000000000294d */ /* 0x001fea0003800000 */
[----:B------:R-:W0:Y:S01]  /*0220*/  LDC R64, c[0x0][0x360] ;  /* 0x0000d800ff407b82 */ /* 0x000e220000000800 */
[----:B--2--5:R-:W-:Y:S01]  /*0230*/  @P1 IADD3 R16, P2, PT, R8, R21, RZ ;  /* 0x0000001508101210 */ /* 0x024fe20007f5e0ff */
[----:B------:R-:W1:Y:S01]  /*0240*/  LDCU.64 UR4, c[0x0][0x3e0] ;  /* 0x00007c00ff0477ac */ /* 0x000e620008000a00 */
[----:B------:R-:W-:Y:S01]  /*0250*/  @P1 R2UR UR13, R3 ;  /* 0x00000000030d12ca */ /* 0x000fe200000e0000 */
[--C-:B------:R-:W-:Y:S01]  /*0260*/  @P0 IMAD.MOV.U32 R18, RZ, RZ, R88.reuse ;  /* 0x000000ffff120224 */ /* 0x100fe200078e0058 */
[----:B------:R-:W-:Y:S01]  /*0270*/  @P1 R2UR UR12, R2 ;  /* 0x00000000020c12ca */ /* 0x000fe200000e0000 */
[----:B------:R-:W-:Y:S01]  /*0280*/  @P1 IMAD.X R17, RZ, RZ, R9, P2 ;  /* 0x000000ffff111224 */ /* 0x000fe200010e0609 */
[-C--:B------:R-:W-:Y:S01]  /*0290*/  @P0 MOV R93, R89.reuse ;  /* 0x00000059005d0202 */ /* 0x080fe20000000f00 */
[----:B------:R-:W-:Y:S01]  /*02a0*/  @!P0 IMAD.MOV.U32 R18, RZ, RZ, R88 ;  /* 0x000000ffff128224 */ /* 0x000fe200078e0058 */
[-C--:B------:R-:W-:Y:S01]  /*02b0*/  @P0 MOV R71, R6.reuse ;  /* 0x0000000600470202 */ /* 0x080fe20000000f00 */
[--C-:B------:R-:W-:Y:S01]  /*02c0*/  @P0 IMAD.MOV.U32 R92, RZ, RZ, R90.reuse ;  /* 0x000000ffff5c0224 */ /* 0x100fe200078e005a */
[--C-:B------:R-:W-:Y:S01]  /*02d0*/  SHF.R.U64 R65, R16, 0x2, R17.reuse ;  /* 0x0000000210417819 */ /* 0x100fe20000001211 */
[----:B------:R-:W-:Y:S01]  /*02e0*/  @!P0 IMAD.MOV.U32 R92, RZ, RZ, R90 ;  /* 0x000000ffff5c8224 */ /* 0x000fe200078e005a */
[----:B------:R-:W-:Y:S01]  /*02f0*/  SHF.R.U32.HI R11, RZ, 0x2, R17 ;  /* 0x00000002ff0b7819 */ /* 0x000fe20000011611 */
[----:B------:R2:W-:Y:S01]  /*0300*/  STL [R1], R18 ;  /* 0x0000001201007387 */ /* 0x0005e20000100800 */
[----:B------:R-:W-:Y:S01]  /*0310*/  @P0 IMAD.MOV.U32 R90, RZ, RZ, R84 ;  /* 0x000000ffff5a0224 */ /* 0x000fe200078e0054 */
[----:B------:R-:W-:Y:S01]  /*0320*/  UIADD3 UR22, UPT, UPT, UR13, -0x4498517b, URZ ;  /* 0xbb67ae850d167890 */ /* 0x000fe2000fffe0ff */
[C---:B------:R-:W-:Y:S01]  /*0330*/  IMAD.HI.U32 R2, R65.reuse, -0x2daee0ad, RZ ;  /* 0xd2511f5341027827 */ /* 0x040fe200078e00ff */
[----:B------:R-:W-:Y:S01]  /*0340*/  UIADD3 UR21, UPT, UPT, UR12, -0x61c88647, URZ ;  /* 0x9e3779b90c157890 */ /* 0x000fe2000fffe0ff */
[----:B------:R-:W-:Y:S01]  /*0350*/  @!P0 MOV R93, R89 ;  /* 0x00000059005d8202 */ /* 0x000fe20000000f00 */
[----:B------:R-:W-:Y:S01]  /*0360*/  UIADD3 UR24, UPT, UPT, UR13, 0x76cf5d0a, URZ ;  /* 0x76cf5d0a0d187890 */ /* 0x000fe2000fffe0ff */
[----:B------:R-:W-:Y:S01]  /*0370*/  IMAD R10, R65, -0x2daee0ad, RZ ;  /* 0xd2511f53410a7824 */ /* 0x000fe200078e02ff */
[----:B------:R-:W-:Y:S01]  /*0380*/  LOP3.LUT R2, R2, UR13, RZ, 0x3c, !PT ;  /* 0x0000000d02027c12 */ /* 0x000fe2000f8e3cff */
[----:B------:R-:W-:Y:S01]  /*0390*/  UIADD3 UR23, UPT, UPT, UR12, 0x3c6ef372, URZ ;  /* 0x3c6ef3720c177890 */ /* 0x000fe2000fffe0ff */
[----:B0-----:R-:W-:Y:S01]  /*03a0*/  IMAD R64, R64, UR18, R0 ;  /* 0x0000001240407c24 */ /* 0x001fe2000f8e0200 */
[----:B------:R-:W-:Y:S01]  /*03b0*/  UIADD3 UR25, UPT, UPT, UR12, -0x255992d5, URZ ;  /* 0xdaa66d2b0c197890 */ /* 0x000fe2000fffe0ff */
[----:B------:R-:W-:Y:S01]  /*03c0*/  @P0 IMAD.MOV.U32 R88, RZ, RZ, R86 ;  /* 0x000000ffff580224 */ /* 0x000fe200078e0056 */
[----:B------:R-:W-:Y:S01]  /*03d0*/  UIADD3 UR26, UPT, UPT, UR13, 0x32370b8f, URZ ;  /* 0x32370b8f0d1a7890 */ /* 0x000fe2000fffe0ff */
[C---:B------:R-:W-:Y:S01]  /*03e0*/  IMAD.HI.U32 R0, R64.reuse, -0x326172a9, RZ ;  /* 0xcd9e8d5740007827 */ /* 0x040fe200078e00ff */
[----:B------:R-:W-:Y:S01]  /*03f0*/  UIADD3 UR28, UPT, UPT, UR13, -0x126145ec, URZ ;  /* 0xed9eba140d1c7890 */ /* 0x000fe2000fffe0ff */
[----:B------:R-:W-:Y:S01]  /*0400*/  @!P0 MOV R71, R6 ;  /* 0x0000000600478202 */ /* 0x000fe20000000f00 */
[----:B------:R-:W-:Y:S01]  /*0410*/  UIADD3 UR27, UPT, UPT, UR12, 0x78dde6e4, URZ ;  /* 0x78dde6e40c1b7890 */ /* 0x000fe2000fffe0ff */
[----:B------:R-:W-:Y:S01]  /*0420*/  IMAD R8, R64, -0x326172a9, RZ ;  /* 0xcd9e8d5740087824 */ /* 0x000fe200078e02ff */
[----:B------:R-:W-:Y:S01]  /*0430*/  LOP3.LUT R0, R11, UR12, R0, 0x96, !PT ;  /* 0x0000000c0b007c12 */ /* 0x000fe2000f8e9600 */
[----:B------:R-:W-:Y:S01]  /*0440*/  IMAD.HI.U32 R3, R2, -0x326172a9, RZ ;  /* 0xcd9e8d5702037827 */ /* 0x000fe200078e00ff */
[----:B------:R-:W-:Y:S01]  /*0450*/  UIADD3 UR29, UPT, UPT, UR12, 0x1715609d, URZ ;  /* 0x1715609d0c1d7890 */ /* 0x000fe2000fffe0ff */
[-C--:B------:R-:W-:Y:S01]  /*0460*/  @P0 MOV R89, R85.reuse ;  /* 0x0000005500590202 */ /* 0x080fe20000000f00 */
[----:B------:R-:W-:Y:S01]  /*0470*/  UIADD3 UR30, UPT, UPT, UR13, -0x56f99767, URZ ;  /* 0xa90668990d1e7890 */ /* 0x000fe2000fffe0ff */
        /* <DEDUP_REMOVED lines=42> */
[----:B------:R-:W-:Y:S01]  /*0720*/  IMAD.HI.U32 R3, R10, -0x326172a9, RZ ;  /* 0xcd9e8d570a037827 */ /* 0x000fe200078e00ff */
[----:B------:R-:W-:Y:S02]  /*0730*/  UISETP.NE.AND.EX UP0, UPT, UR5, URZ, UPT, UP0 ;  /* 0x000000ff0500728c */ /* 0x000fe4000bf05300 */
[----:B------:R-:W-:Y:S01]  /*0740*/  UPLOP3.LUT UP2, UPT, UPT, UPT, UPT, 0x40, 0x4 ;  /* 0x000000000004789c */ /* 0x000fe20003f4e870 */
[----:B------:R-:W-:Y:S01]  /*0750*/  IMAD R9, R2, -0x2daee0ad, RZ ;  /* 0xd2511f5302097824 */ /* 0x000fe200078e02ff */
[----:B------:R-:W-:Y:S01]  /*0760*/  LOP3.LUT R3, R8, UR29, R3, 0x96, !PT ;  /* 0x0000001d08037c12 */ /* 0x000fe2000f8e9603 */
[C---:B------:R-:W-:Y:S01]  /*0770*/  IMAD.HI.U32 R2, R0.reuse, -0x2daee0ad, RZ ;  /* 0xd2511f5300027827 */ /* 0x040fe200078e00ff */
[----:B------:R-:W1:Y:S03]  /*0780*/  LDCU UR8, c[0x0][0x404] ;  /* 0x00008080ff0877ac */ /* 0x000e660008000800 */
[----:B------:R-:W-:Y:S01]  /*0790*/  IMAD R17, R0, -0x2daee0ad, RZ ;  /* 0xd2511f5300117824 */ /* 0x000fe200078e02ff */
[----:B------:R-:W-:Y:S01]  /*07a0*/  LOP3.LUT R2, R9, UR30, R2, 0x96, !PT ;  /* 0x0000001e09027c12 */ /* 0x000fe2000f8e9602 */
[----:B------:R-:W-:Y:S01]  /*07b0*/  IMAD.HI.U32 R8, R3, -0x2daee0ad, RZ ;  /* 0xd2511f5303087827 */ /* 0x000fe200078e00ff */
[----:B------:R-:W3:Y:S03]  /*07c0*/  LDCU UR9, c[0x0][0x408] ;  /* 0x00008100ff0977ac */ /* 0x000ee60008000800 */
[----:B------:R-:W-:Y:S01]  /*07d0*/  IMAD R9, R10, -0x326172a9, RZ ;  /* 0xcd9e8d570a097824 */ /* 0x000fe200078e02ff */
[----:B------:R-:W-:Y:S01]  /*07e0*/  LOP3.LUT R8, R17, UR32, R8, 0x96, !PT ;  /* 0x0000002011087c12 */ /* 0x000fe2000f8e9608 */
[C---:B------:R-:W-:Y:S01]  /*07f0*/  IMAD.HI.U32 R0, R2.reuse, -0x326172a9, RZ ;  /* 0xcd9e8d5702007827 */ /* 0x040fe200078e00ff */
[----:B------:R-:W4:Y:S03]  /*0800*/  LDCU UR19, c[0x0][0x388] ;  /* 0x00007100ff1377ac */ /* 0x000f260008000800 */
[----:B------:R-:W-:Y:S01]  /*0810*/  IMAD R10, R3, -0x2daee0ad, RZ ;  /* 0xd2511f53030a7824 */ /* 0x000fe200078e02ff */
[----:B------:R-:W-:Y:S01]  /*0820*/  LOP3.LUT R0, R9, UR31, R0, 0x96, !PT ;  /* 0x0000001f09007c12 */ /* 0x000fe2000f8e9600 */
[----:B------:R-:W-:Y:S01]  /*0830*/  IMAD R9, R2, -0x326172a9, RZ ;  /* 0xcd9e8d5702097824 */ /* 0x000fe200078e02ff */
[----:B------:R-:W1:Y:S01]  /*0840*/  LDCU UR20, c[0x0][0x400] ;  /* 0x00008000ff1477ac */ /* 0x000e620008000800 */
[----:B------:R-:W-:Y:S01]  /*0850*/  IMAD.HI.U32 R2, R8, -0x326172a9, RZ ;  /* 0xcd9e8d5708027827 */ /* 0x000fe200078e00ff */
[----:B------:R-:W1:Y:S03]  /*0860*/  LDCU.64 UR14, c[0x0][0x3a0] ;  /* 0x00007400ff0e77ac */ /* 0x000e660008000a00 */
[----:B------:R-:W-:Y:S01]  /*0870*/  IMAD.HI.U32 R3, R0, -0x2daee0ad, RZ ;  /* 0xd2511f5300037827 */ /* 0x000fe200078e00ff */
[----:B------:R-:W-:Y:S01]  /*0880*/  LOP3.LUT R2, R9, UR33, R2, 0x96, !PT ;  /* 0x0000002109027c12 */ /* 0x000fe2000f8e9602 */
[----:B------:R-:W1:Y:S02]  /*0890*/  LDCU.64 UR16, c[0x0][0x380] ;  /* 0x00007000ff1077ac */ /* 0x000e640008000a00 */
[----:B------:R-:W-:Y:S01]  /*08a0*/  IMAD R9, R8, -0x326172a9, RZ ;  /* 0xcd9e8d5708097824 */ /* 0x000fe200078e02ff */
[----:B------:R-:W-:Y:S01]  /*08b0*/  LOP3.LUT R3, R10, UR34, R3, 0x96, !PT ;  /* 0x000000220a037c12 */ /* 0x000fe2000f8e9603 */
[----:B------:R-:W-:Y:S01]  /*08c0*/  IMAD R17, R0, -0x2daee0ad, RZ ;  /* 0xd2511f5300117824 */ /* 0x000fe200078e02ff */
[----:B0-----:R-:W-:Y:S01]  /*08d0*/  UISETP.NE.AND UP3, UPT, UR4, URZ, UPT ;  /* 0x000000ff0400728c */ /* 0x001fe2000bf65270 */
        /* <DEDUP_REMOVED lines=9> */
[----:B------:R-:W-:Y:S02]  /*0970*/  HFMA2 R3, -RZ, RZ, 0, 0 ;  /* 0x00000000ff037431 */ /* 0x000fe400000001ff */
[----:B------:R-:W-:Y:S01]  /*0980*/  @!P0 IMAD.MOV.U32 R90, RZ, RZ, R84 ;  /* 0x000000ffff5a8224 */ /* 0x000fe200078e0054 */
[----:B------:R-:W-:Y:S01]  /*0990*/  @P0 MOV R84, R5 ;  /* 0x0000000500540202 */ /* 0x000fe20000000f00 */
[----:B------:R-:W-:Y:S01]  /*09a0*/  @!P0 IMAD.MOV.U32 R88, RZ, RZ, R86 ;  /* 0x000000ffff588224 */ /* 0x000fe200078e0056 */
[----:B------:R-:W-:Y:S01]  /*09b0*/  LOP3.LUT R9, R2, UR38, R9, 0x96, !PT ;  /* 0x0000002602097c12 */ /* 0x000fe2000f8e9609 */
[----:B------:R-:W-:Y:S02]  /*09c0*/  @P0 IMAD.MOV.U32 R66, RZ, RZ, R7 ;  /* 0x000000ffff420224 */ /* 0x000fe400078e0007 */
[----:B------:R-:W-:Y:S02]  /*09d0*/  @P0 IMAD.MOV.U32 R86, RZ, RZ, R4 ;  /* 0x000000ffff560224 */ /* 0x000fe400078e0004 */
[----:B------:R-:W-:-:S02]  /*09e0*/  @!P0 IMAD.MOV.U32 R84, RZ, RZ, R5 ;  /* 0x000000ffff548224 */ /* 0x000fc400078e0005 */
[----:B------:R-:W-:Y:S01]  /*09f0*/  @!P0 IMAD.MOV.U32 R66, RZ, RZ, R7 ;  /* 0x000000ffff428224 */ /* 0x000fe200078e0007 */
[-C--:B------:R-:W-:Y:S01]  /*0a00*/  @P0 MOV R7, R13.reuse ;  /* 0x0000000d00070202 */ /* 0x080fe20000000f00 */
[----:B------:R-:W-:Y:S01]  /*0a10*/  @!P0 IMAD.MOV.U32 R86, RZ, RZ, R4 ;  /* 0x000000ffff568224 */ /* 0x000fe200078e0004 */
[----:B------:R-:W-:Y:S01]  /*0a20*/  @!P0 MOV R7, R13 ;  /* 0x0000000d00078202 */ /* 0x000fe20000000f00 */
[----:B------:R-:W-:Y:S02]  /*0a30*/  @P0 IMAD.MOV.U32 R8, RZ, RZ, R12 ;  /* 0x000000ffff080224 */ /* 0x000fe400078e000c */
[----:B------:R-:W-:Y:S02]  /*0a40*/  @P0 IMAD.MOV.U32 R6, RZ, RZ, R14 ;  /* 0x000000ffff060224 */ /* 0x000fe400078e000e */
[----:B------:R-:W-:Y:S02]  /*0a50*/  @P0 IMAD.MOV.U32 R5, RZ, RZ, R15 ;  /* 0x000000ffff050224 */ /* 0x000fe400078e000f */
[----:B------:R-:W-:-:S02]  /*0a60*/  @!P0 IMAD.MOV.U32 R8, RZ, RZ, R12 ;  /* 0x000000ffff088224 */ /* 0x000fc400078e000c */
[----:B------:R-:W-:Y:S02]  /*0a70*/  @!P0 IMAD.MOV.U32 R6, RZ, RZ, R14 ;  /* 0x000000ffff068224 */ /* 0x000fe400078e000e */
[----:B------:R-:W-:Y:S02]  /*0a80*/  @!P0 IMAD.MOV.U32 R5, RZ, RZ, R15 ;  /* 0x000000ffff058224 */ /* 0x000fe400078e000f */
[----:B------:R-:W-:Y:S02]  /*0a90*/  IMAD R4, R17, -0x326172a9, RZ ;  /* 0xcd9e8d5711047824 */ /* 0x000fe400078e02ff */
[----:B-1234-:R-:W-:-:S07]  /*0aa0*/  IMAD R68, R0, -0x2daee0ad, RZ ;  /* 0xd2511f5300447824 */ /* 0x01efce00078e02ff */
.L_x_16781:
        /* <DEDUP_REMOVED lines=14> */
[----:B------:R-:W5:Y:S01]  /*0b90*/  LDG.E.128 R12, desc[UR10][R12.64] ;  /* 0x0000000a0c0c7981 */ /* 0x000f62000c1e1d00 */
        /* <DEDUP_REMOVED lines=18> */
[----:B------:R-:W-:-:S05]  /*0cc0*/  IMAD.MOV.U32 R17, RZ, RZ, 0x2 ;  /* 0x00000002ff117424 */ /* 0x000fca00078e00ff */
[----:B------:R-:W-:-:S04]  /*0cd0*/  VIADDMNMX.U32 R0, R16, 0xfffffffe, R17, PT ;  /* 0xfffffffe10007846 */ /* 0x000fc80003800011 */
[----:B------:R-:W-:-:S04]  /*0ce0*/  SHF.L.U32 R0, R0, 0x2, RZ ;  /* 0x0000000200007819 */ /* 0x000fc800000006ff */
[----:B------:R-:W1:Y:S02]  /*0cf0*/  LDC R18, c[0x2][R0] ;  /* 0x0080000000127b82 */ /* 0x000e640000000800 */
[----:B-1----:R-:W-:-:S04]  /*0d00*/  SHF.R.S32.HI R19, RZ, 0x1f, R18 ;  /* 0x0000001fff137819 */ /* 0x002fc80000011412 */
.L_x_27138:
[----:B------:R-:W-:Y:S05]  /*0d10*/  BRX R18 -0xd20                                         (*"BRANCH_TARGETS .L_x_27139,.L_x_27140,.L_x_27141"*) ;  /* 0xfffffff012b87949 */ /* 0x000fea000383ffff */
.L_x_27141:
[----:B------:R-:W-:Y:S01]  /*0d20*/  VIADD R17, R16, 0x1 ;  /* 0x0000000110117836 */ /* 0x000fe20000000000 */
[----:B------:R-:W-:Y:S01]  /*0d30*/  MOV R0, R10 ;  /* 0x0000000a00007202 */ /* 0x000fe20000000f00 */
[----:B------:R-:W-:Y:S01]  /*0d40*/  IMAD.MOV.U32 R18, RZ, RZ, R68 ;  /* 0x000000ffff127224 */ /* 0x000fe200078e0044 */
[----:B------:R-:W-:Y:S06]  /*0d50*/  BRA `(.L_x_16583) ;  /* 0x0000000000e87947 */ /* 0x000fec0003800000 */
.L_x_27139:
[----:B------:R-:W-:Y:S01]  /*0d60*/  IMAD.MOV.U32 R18, RZ, RZ, R68 ;  /* 0x000000ffff127224 */ /* 0x000fe200078e0044 */
[----:B------:R-:W-:Y:S01]  /*0d70*/  MOV R0, R9 ;  /* 0x0000000900007202 */ /* 0x000fe20000000f00 */
[----:B------:R-:W-:Y:S01]  /*0d80*/  IMAD.MOV.U32 R17, RZ, RZ, 0x3 ;  /* 0x00000003ff117424 */ /* 0x000fe200078e00ff */
[----:B------:R-:W-:Y:S06]  /*0d90*/  BRA `(.L_x_16583) ;  /* 0x0000000000d87947 */ /* 0x000fec0003800000 */
.L_x_27140:
        /* <DEDUP_REMOVED lines=12> */
.L_x_16584:
        /* <DEDUP_REMOVED lines=42> */
.L_x_16583:
        /* <DEDUP_REMOVED lines=24> */
.L_x_16586:
[----:B------:R-:W-:-:S04]  /*1280*/  VIADD R65, R65, 0x1 ;  /* 0x0000000141417836 */ /* 0x000fc80000000000 */
        /* <DEDUP_REMOVED lines=11> */
.L_x_16587:
        /* <DEDUP_REMOVED lines=43> */
.L_x_16585:
        /* <DEDUP_REMOVED lines=21> */
.L_x_16589:
        /* <DEDUP_REMOVED lines=12> */
.L_x_16590:
[----:B0-----:R-:W-:Y:S01]  /*1800*/  IMAD.WIDE.U32 R20, R64, -0x326172a9, RZ ;  /* 0xcd9e8d5740147825 */ /* 0x001fe200078e00ff */
        /* <DEDUP_REMOVED lines=42> */
.L_x_16588:
        /* <DEDUP_REMOVED lines=21> */
.L_x_16592:
        /* <DEDUP_REMOVED lines=12> */
.L_x_16593:
        /* <DEDUP_REMOVED lines=43> */
.L_x_16591:
        /* <DEDUP_REMOVED lines=21> */
.L_x_16595:
        /* <DEDUP_REMOVED lines=12> */
.L_x_16596:
        /* <DEDUP_REMOVED lines=43> */
.L_x_16594:
        /* <DEDUP_REMOVED lines=21> */
.L_x_16598:
        /* <DEDUP_REMOVED lines=12> */
.L_x_16599:
        /* <DEDUP_REMOVED lines=43> */
.L_x_16597:
        /* <DEDUP_REMOVED lines=21> */
.L_x_16601:
[----:B------:R-:W-:-:S04]  /*2a40*/  IADD3 R65, PT, PT, R65, 0x1, RZ ;  /* 0x0000000141417810 */ /* 0x000fc80007ffe0ff */
[C---:B------:R-:W-:Y:S01]  /*2a50*/  ISETP.NE.AND P5, PT, R65.reuse, RZ, PT ;  /* 0x000000ff4100720c */ /* 0x040fe20003fa5270 */
[----:B0-----:R-:W-:-:S12]  /*2a60*/  IMAD.WIDE.U32 R20, R65, -0x2daee0ad, RZ ;  /* 0xd2511f5341147825 */ /* 0x001fd800078e00ff */
        /* <DEDUP_REMOVED lines=9> */
.L_x_16602:
        /* <DEDUP_REMOVED lines=43> */
.L_x_16600:
        /* <DEDUP_REMOVED lines=11> */
[----:B------:R-:W-:Y:S01]  /*2e60*/  FADD.FTZ R38, R38, R13 ;  /* 0x0000000d26267221 */ /* 0x000fe20000010000 */
        /* <DEDUP_REMOVED lines=9> */
.L_x_16604:
        /* <DEDUP_REMOVED lines=14> */
.L_x_16605:
[----:B------:R-:W-:Y:S01]  /*2fe0*/  IMAD.WIDE.U32 R16, R64, -0x326172a9, RZ ;  /* 0xcd9e8d5740107825 */ /* 0x000fe200078e00ff */
[----:B0-----:R-:W-:-:S03]  /*2ff0*/  LOP3.LUT R20, R3, UR13, R13, 0x96, !PT ;  /* 0x0000000d03147c12 */ /* 0x001fc6000f8e960d */
        /* <DEDUP_REMOVED lines=41> */
.L_x_16603:
[----:B------:R-:W-:Y:S01]  /*3290*/  I2FP.F32.U32 R13, R12 ;  /* 0x0000000c000d7245 */ /* 0x000fe20000201000 */
[----:B------:R-:W-:-:S04]  /*32a0*/  HADD2.F32 R15, -RZ, R15.H1_H1 ;  /* 0x3000000fff0f7230 */ /* 0x000fc80000004100 */
        /* <DEDUP_REMOVED lines=8> */
.L_x_16582:
        /* <DEDUP_REMOVED lines=15> */
.L_x_16608:
        /* <DEDUP_REMOVED lines=12> */
.L_x_16609:
        /* <DEDUP_REMOVED lines=43> */
.L_x_16607:
[----:B------:R-:W-:Y:S01]  /*3790*/  ISETP.NE.AND P0, PT, R19, 0x1, PT ;  /* 0x000000011300780c */ /* 0x000fe20003f05270 */
[----:B------:R-:W-:Y:S01]  /*37a0*/  UMOV UR4, UR8 ;  /* 0x0000000800047c82 */ /* 0x000fe20008000000 */
[----:B------:R-:W-:Y:S01]  /*37b0*/  I2FP.F32.U32 R17, R0 ;  /* 0x0000000000117245 */ /* 0x000fe20000201000 */
[----:B-----5:R-:W-:Y:S01]  /*37c0*/  HADD2.F32 R0, -RZ, R12.H0_H0 ;  /* 0x2000000cff007230 */ /* 0x020fe20000004100 */
[----:B------:R-:W-:Y:S01]  /*37d0*/  UMOV UR5, UR9 ;  /* 0x0000000900057c82 */ /* 0x000fe20008000000 */
[----:B------:R-:W-:Y:S02]  /*37e0*/  HFMA2 R16, -RZ, RZ, 0, 1.1920928955078125e-07 ;  /* 0x00000002ff107431 */ /* 0x000fe400000001ff */
[----:B------:R-:W-:Y:S01]  /*37f0*/  FFMA.FTZ R17, R17, R78, 1.1641532182693481445e-10 ;  /* 0x2f00000011117423 */ /* 0x000fe2000001004e */
[----:B------:R-:W-:-:S04]  /*3800*/  FMUL.FTZ R40, R0, UR6 ;  /* 0x0000000600287c20 */ /* 0x000fc80008410000 */
        /* <DEDUP_REMOVED lines=13> */
.L_x_16611:
        /* <DEDUP_REMOVED lines=12> */
.L_x_16612:
        /* <DEDUP_REMOVED lines=43> */
.L_x_16610:
[----:B------:R-:W-:Y:S01]  /*3c50*/  ISETP.NE.AND P1, PT, R16, 0x1, PT ;  /* 0x000000011000780c */ /* 0x000fe20003f25270 */
[----:B------:R-:W-:Y:S01]  /*3c60*/  HADD2.F32 R12, -RZ, R12.H1_H1 ;  /* 0x3000000cff0c7230 */ /* 0x000fe20000004100 */
[----:B------:R-:W-:Y:S01]  /*3c70*/  I2FP.F32.U32 R17, R17 ;  /* 0x0000001100117245 */ /* 0x000fe20000201000 */
[----:B------:R-:W-:-:S03]  /*3c80*/  IMAD.MOV.U32 R19, RZ, RZ, 0x2 ;  /* 0x00000002ff137424 */ /* 0x000fc600078e00ff */
[----:B------:R-:W-:Y:S01]  /*3c90*/  FMUL.FTZ R41, R12, UR6 ;  /* 0x000000060c297c20 */ /* 0x000fe20008410000 */
[----:B------:R-:W-:Y:S01]  /*3ca0*/  FFMA.FTZ R17, R17, R78, 1.1641532182693481445e-10 ;  /* 0x2f00000011117423 */ /* 0x000fe2000001004e */
[----:B------:R-:W-:Y:S02]  /*3cb0*/  MOV R12, R4 ;  /* 0x00000004000c7202 */ /* 0x000fe40000000f00 */
[----:B------:R-:W-:Y:S02]  /*3cc0*/  FMUL.FTZ R41, R41, UR5 ;  /* 0x0000000529297c20 */ /* 0x000fe40008410000 */
[----:B------:R-:W-:Y:S01]  /*3cd0*/  FSETP.LE.FTZ.AND P0, PT, R17, UR4, PT ;  /* 0x0000000411007c0b */ /* 0x000fe2000bf13000 */
        /* <DEDUP_REMOVED lines=9> */
.L_x_16614:
        /* <DEDUP_REMOVED lines=12> */
.L_x_16615:
        /* <DEDUP_REMOVED lines=43> */
.L_x_16613:
[----:B------:R-:W-:Y:S01]  /*40e0*/  ISETP.NE.AND P2, PT, R19, 0x1, PT ;  /* 0x000000011300780c */ /* 0x000fe20003f45270 */
[----:B------:R-:W-:Y:S01]  /*40f0*/  IMAD.MOV.U32 R16, RZ, RZ, 0x2 ;  /* 0x00000002ff107424 */ /* 0x000fe200078e00ff */
[----:B------:R-:W-:Y:S01]  /*4100*/  I2FP.F32.U32 R17, R12 ;  /* 0x0000000c00117245 */ /* 0x000fe20000201000 */
[----:B------:R-:W-:-:S04]  /*4110*/  HADD2.F32 R12, -RZ, R13.H0_H0 ;  /* 0x2000000dff0c7230 */ /* 0x000fc80000004100 */
        /* <DEDUP_REMOVED lines=14> */
.L_x_16617:
        /* <DEDUP_REMOVED lines=12> */
.L_x_16618:
        /* <DEDUP_REMOVED lines=43> */
.L_x_16616:
[----:B------:R-:W-:Y:S01]  /*4570*/  ISETP.NE.AND P3, PT, R16, 0x1, PT ;  /* 0x000000011000780c */ /* 0x000fe20003f65270 */
[----:B------:R-:W-:Y:S01]  /*4580*/  HADD2.F32 R13, -RZ, R13.H1_H1 ;  /* 0x3000000dff0d7230 */ /* 0x000fe20000004100 */
[----:B------:R-:W-:Y:S01]  /*4590*/  I2FP.F32.U32 R17, R12 ;  /* 0x0000000c00117245 */ /* 0x000fe20000201000 */
[----:B------:R-:W-:-:S03]  /*45a0*/  IMAD.MOV.U32 R12, RZ, RZ, R4 ;  /* 0x000000ffff0c7224 */ /* 0x000fc600078e0004 */
[----:B------:R-:W-:Y:S01]  /*45b0*/  FMUL.FTZ R13, R13, UR6 ;  /* 0x000000060d0d7c20 */ /* 0x000fe20008410000 */
[----:B------:R-:W-:-:S03]  /*45c0*/  FFMA.FTZ R17, R17, R78, 1.1641532182693481445e-10 ;  /* 0x2f00000011117423 */ /* 0x000fc6000001004e */
[----:B------:R-:W-:Y:S02]  /*45d0*/  FMUL.FTZ R43, R13, UR5 ;  /* 0x000000050d2b7c20 */ /* 0x000fe40008410000 */
[----:B------:R-:W-:Y:S01]  /*45e0*/  FSETP.LE.FTZ.AND P2, PT, R17, UR4, PT ;  /* 0x0000000411007c0b */ /* 0x000fe2000bf53000 */
[----:B------:R-:W-:Y:S01]  /*45f0*/  HFMA2 R17, -RZ, RZ, 0, 1.1920928955078125e-07 ;  /* 0x00000002ff117431 */ /* 0x000fe200000001ff */
        /* <DEDUP_REMOVED lines=9> */
.L_x_16620:
        /* <DEDUP_REMOVED lines=12> */
.L_x_16621:
        /* <DEDUP_REMOVED lines=43> */
.L_x_16619:
[----:B------:R-:W-:Y:S01]  /*4a00*/  ISETP.NE.AND P4, PT, R17, 0x1, PT ;  /* 0x000000011100780c */ /* 0x000fe20003f85270 */
[----:B------:R-:W-:Y:S01]  /*4a10*/  IMAD.MOV.U32 R16, RZ, RZ, 0x2 ;  /* 0x00000002ff107424 */ /* 0x000fe200078e00ff */
[----:B------:R-:W-:Y:S01]  /*4a20*/  I2FP.F32.U32 R13, R12 ;  /* 0x0000000c000d7245 */ /* 0x000fe20000201000 */
[----:B------:R-:W-:-:S04]  /*4a30*/  HADD2.F32 R12, -RZ, R14.H0_H0 ;  /* 0x2000000eff0c7230 */ /* 0x000fc80000004100 */
[----:B------:R-:W-:Y:S01]  /*4a40*/  FFMA.FTZ R13, R13, R78, 1.1641532182693481445e-10 ;  /* 0x2f0000000d0d7423 */ /* 0x000fe2000001004e */
[----:B------:R-:W-:Y:S01]  /*4a50*/  FMUL.FTZ R36, R12, UR6 ;  /* 0x000000060c247c20 */ /* 0x000fe20008410000 */
[----:B------:R-:W-:-:S03]  /*4a60*/  MOV R12, R4 ;  /* 0x00000004000c7202 */ /* 0x000fc60000000f00 */
        /* <DEDUP_REMOVED lines=11> */
.L_x_16623:
        /* <DEDUP_REMOVED lines=12> */
.L_x_16624:
        /* <DEDUP_REMOVED lines=43> */
.L_x_16622:
[----:B------:R-:W-:Y:S01]  /*4e90*/  ISETP.NE.AND P5, PT, R16, 0x1, PT ;  /* 0x000000011000780c */ /* 0x000fe20003fa5270 */
[----:B------:R-:W-:Y:S01]  /*4ea0*/  HADD2.F32 R14, -RZ, R14.H1_H1 ;  /* 0x3000000eff0e7230 */ /* 0x000fe20000004100 */
[----:B------:R-:W-:Y:S01]  /*4eb0*/  I2FP.F32.U32 R13, R12 ;  /* 0x0000000c000d7245 */ /* 0x000fe20000201000 */
[----:B------:R-:W-:-:S03]  /*4ec0*/  IMAD.MOV.U32 R17, RZ, RZ, 0x2 ;  /* 0x00000002ff117424 */ /* 0x000fc600078e00ff */
[----:B------:R-:W-:Y:S01]  /*4ed0*/  FMUL.FTZ R14, R14, UR6 ;  /* 0x000000060e0e7c20 */ /* 0x000fe20008410000 */
[----:B------:R-:W-:-:S03]  /*4ee0*/  FFMA.FTZ R13, R13, R78, 1.1641532182693481445e-10 ;  /* 0x2f0000000d0d7423 */ /* 0x000fc6000001004e */
[----:B------:R-:W-:Y:S02]  /*4ef0*/  FMUL.FTZ R37, R14, UR5 ;  /* 0x000000050e257c20 */ /* 0x000fe40008410000 */
[----:B------:R-:W-:Y:S01]  /*4f00*/  FSETP.LE.FTZ.AND P4, PT, R13, UR4, PT ;  /* 0x000000040d007c0b */ /* 0x000fe2000bf93000 */
[----:B------:R-:W-:Y:S01]  /*4f10*/  IMAD.MOV.U32 R13, RZ, RZ, R4 ;  /* 0x000000ffff0d7224 */ /* 0x000fe200078e0004 */
        /* <DEDUP_REMOVED lines=9> */
.L_x_16626:
        /* <DEDUP_REMOVED lines=12> */
.L_x_16627:
        /* <DEDUP_REMOVED lines=43> */
.L_x_16625:
[----:B------:R-:W-:Y:S01]  /*5320*/  ISETP.NE.AND P6, PT, R17, 0x1, PT ;  /* 0x000000011100780c */ /* 0x000fe20003fc5270 */
[----:B------:R-:W-:Y:S01]  /*5330*/  HADD2.F32 R12, -RZ, R15.H0_H0 ;  /* 0x2000000fff0c7230 */ /* 0x000fe20000004100 */
[----:B------:R-:W-:Y:S01]  /*5340*/  I2FP.F32.U32 R13, R13 ;  /* 0x0000000d000d7245 */ /* 0x000fe20000201000 */
[----:B------:R-:W-:-:S03]  /*5350*/  HFMA2 R19, -RZ, RZ, 0, 1.1920928955078125e-07 ;  /* 0x00000002ff137431 */ /* 0x000fc600000001ff */
[----:B------:R-:W-:Y:S01]  /*5360*/  FMUL.FTZ R38, R12, UR6 ;  /* 0x000000060c267c20 */ /* 0x000fe20008410000 */
[----:B------:R-:W-:Y:S01]  /*5370*/  FFMA.FTZ R13, R13, R78, 1.1641532182693481445e-10 ;  /* 0x2f0000000d0d7423 */ /* 0x000fe2000001004e */
[----:B------:R-:W-:Y:S02]  /*5380*/  IMAD.MOV.U32 R12, RZ, RZ, R4 ;  /* 0x000000ffff0c7224 */ /* 0x000fe400078e0004 */
[----:B------:R-:W-:Y:S02]  /*5390*/  FMUL.FTZ R38, R38, UR5 ;  /* 0x0000000526267c20 */ /* 0x000fe40008410000 */
        /* <DEDUP_REMOVED lines=10> */
.L_x_16629:
        /* <DEDUP_REMOVED lines=14> */
.L_x_16630:
        /* <DEDUP_REMOVED lines=43> */
.L_x_16628:
        /* <DEDUP_REMOVED lines=16> */
.L_x_16606:
        /* <DEDUP_REMOVED lines=10> */
[----:B------:R-:W-:Y:S01]  /*5970*/  LOP3.LUT R14, R14, R0, R13, 0xfe, !PT ;  /* 0x000000000e0e7212 */ /* 0x000fe200078efe0d */
[----:B------:R-:W-:Y:S01]  /*5980*/  VIADD R0, R2, 0x80 ;  /* 0x0000008002007836 */ /* 0x000fe20000000000 */
[----:B------:R-:W-:Y:S02]  /*5990*/  SEL R15, RZ, 0x1, !P3 ;  /* 0x00000001ff0f7807 */ /* 0x000fe40005800000 */
[----:B------:R-:W-:Y:S01]  /*59a0*/  SEL R17, RZ, 0x1, !P6 ;  /* 0x00000001ff117807 */ /* 0x000fe20007000000 */
[----:B0-----:R-:W-:Y:S01]  /*59b0*/  IMAD.WIDE.U32 R20, R0, 0x10, R74 ;  /* 0x0000001000147825 */ /* 0x001fe200078e004a */
[----:B------:R-:W-:-:S02]  /*59c0*/  LOP3.LUT R15, R16, R15, RZ, 0xfc, !PT ;  /* 0x0000000f100f7212 */ /* 0x000fc400078efcff */
[----:B------:R-:W-:Y:S01]  /*59d0*/  LOP3.LUT R14, R14, R17, RZ, 0xfc, !PT ;  /* 0x000000110e0e7212 */ /* 0x000fe200078efcff */
[----:B-1----:R-:W-:-:S05]  /*59e0*/  IMAD.WIDE.U32 R12, R2, 0x20, R80 ;  /* 0x00000020020c7825 */ /* 0x002fca00078e0050 */
[----:B------:R-:W-:Y:S01]  /*59f0*/  STG.E.128 desc[UR10][R12.64], R40 ;  /* 0x000000280c007986 */ /* 0x000fe2000c101d0a */
[----:B--2---:R-:W-:-:S03]  /*5a00*/  IMAD.WIDE.U32 R16, R2, 0x8, R82 ;  /* 0x0000000802107825 */ /* 0x004fc600078e0052 */
[----:B------:R-:W-:Y:S04]  /*5a10*/  STG.E.128 desc[UR10][R12.64+0x10], R36 ;  /* 0x000010240c007986 */ /* 0x000fe8000c101d0a */
[----:B------:R0:W-:Y:S04]  /*5a20*/  STG.E.64 desc[UR10][R16.64], R14 ;  /* 0x0000000e10007986 */ /* 0x0001e8000c101b0a */
[----:B0-----:R0:W5:Y:S01]  /*5a30*/  LDG.E.128 R12, desc[UR10][R20.64] ;  /* 0x0000000a140c7981 */ /* 0x001162000c1e1d00 */
[----:B------:R-:W-:Y:S05]  /*5a40*/  BRA.U !UP1, `(.L_x_16631) ;  /* 0x0000002509a87547 */ /* 0x000fea000b800000 */
[----:B------:R-:W1:Y:S01]  /*5a50*/  LDC.64 R28, c[0x0][0x3a0] ;  /* 0x0000e800ff1c7b82 */ /* 0x000e620000000a00 */
[----:B------:R-:W-:Y:S01]  /*5a60*/  ISETP.NE.AND P0, PT, R19, 0x1, PT ;  /* 0x000000011300780c */ /* 0x000fe20003f05270 */
[----:B0-----:R-:W-:Y:S02]  /*5a70*/  HFMA2 R20, -RZ, RZ, 0, 1.1920928955078125e-07 ;  /* 0x00000002ff147431 */ /* 0x001fe400000001ff */
[----:B------:R-:W-:Y:S02]  /*5a80*/  IMAD.MOV.U32 R17, RZ, RZ, R4 ;  /* 0x000000ffff117224 */ /* 0x000fe400078e0004 */
[----:B------:R-:W-:Y:S02]  /*5a90*/  IMAD.MOV.U32 R16, RZ, RZ, R18 ;  /* 0x000000ffff107224 */ /* 0x000fe400078e0012 */
[----:B-1----:R-:W-:-:S05]  /*5aa0*/  IMAD.WIDE.U32 R28, R0, 0x20, R28 ;  /* 0x00000020001c7825 */ /* 0x002fca00078e001c */
[----:B------:R0:W5:Y:S04]  /*5ab0*/  LDG.E.128 R32, desc[UR10][R28.64] ;  /* 0x0000000a1c207981 */ /* 0x000168000c1e1d00 */
[----:B------:R-:W5:Y:S01]  /*5ac0*/  LDG.E.128 R28, desc[UR10][R28.64+0x10] ;  /* 0x0000100a1c1c7981 */ /* 0x000f62000c1e1d00 */
[----:B0-----:R-:W-:Y:S05]  /*5ad0*/  @!P0 BRA `(.L_x_16632) ;  /* 0x0000000400008947 */ /* 0x001fea0003800000 */
        /* <DEDUP_REMOVED lines=10> */
.L_x_16633:
        /* <DEDUP_REMOVED lines=12> */
.L_x_16634:
        /* <DEDUP_REMOVED lines=42> */
.L_x_16632:
[----:B------:R-:W-:Y:S01]  /*5ee0*/  I2FP.F32.U32 R17, R17 ;  /* 0x0000001100117245 */ /* 0x000fe20000201000 */
[----:B-----5:R-:W-:Y:S01]  /*5ef0*/  HADD2.F32 R18, -RZ, R12.H0_H0 ;  /* 0x2000000cff127230 */ /* 0x020fe20000004100 */
        /* <DEDUP_REMOVED lines=20> */
.L_x_16636:
        /* <DEDUP_REMOVED lines=12> */
.L_x_16637:
        /* <DEDUP_REMOVED lines=43> */
.L_x_16635:
        /* <DEDUP_REMOVED lines=21> */
.L_x_16639:
        /* <DEDUP_REMOVED lines=12> */
.L_x_16640:
        /* <DEDUP_REMOVED lines=43> */
.L_x_16638:
        /* <DEDUP_REMOVED lines=21> */
.L_x_16642:
        /* <DEDUP_REMOVED lines=12> */
.L_x_16643:
        /* <DEDUP_REMOVED lines=43> */
.L_x_16641:
        /* <DEDUP_REMOVED lines=21> */
.L_x_16645:
        /* <DEDUP_REMOVED lines=12> */
.L_x_16646:
        /* <DEDUP_REMOVED lines=43> */
.L_x_16644:
[----:B------:R-:W-:Y:S01]  /*71f0*/  I2FP.F32.U32 R13, R13 ;  /* 0x0000000d000d7245 */ /* 0x000fe20000201000 */
[----:B------:R-:W-:Y:S01]  /*7200*/  HADD2.F32 R12, -RZ, R14.H0_H0 ;  /* 0x2000000eff0c7230 */ /* 0x000fe20000004100 */
        /* <DEDUP_REMOVED lines=19> */
.L_x_16648:
        /* <DEDUP_REMOVED lines=12> */
.L_x_16649:
        /* <DEDUP_REMOVED lines=43> */
.L_x_16647:
        /* <DEDUP_REMOVED lines=21> */
.L_x_16651:
        /* <DEDUP_REMOVED lines=12> */
.L_x_16652:
        /* <DEDUP_REMOVED lines=43> */
.L_x_16650:
[----:B------:R-:W-:Y:S01]  /*7b70*/  I2FP.F32.U32 R13, R13 ;  /* 0x0000000d000d7245 */ /* 0x000fe20000201000 */
[----:B------:R-:W-:Y:S01]  /*7b80*/  HADD2.F32 R12, -RZ, R15.H0_H0 ;  /* 0x2000000fff0c7230 */ /* 0x000fe20000004100 */
        /* <DEDUP_REMOVED lines=19> */
.L_x_16654:
        /* <DEDUP_REMOVED lines=14> */
.L_x_16655:
        /* <DEDUP_REMOVED lines=43> */
.L_x_16653:
        /* <DEDUP_REMOVED lines=10> */
.L_x_16631:
        /* <DEDUP_REMOVED lines=15> */
.L_x_16658:
        /* <DEDUP_REMOVED lines=12> */
.L_x_16659:
        /* <DEDUP_REMOVED lines=42> */
.L_x_16657:
[----:B------:R-:W-:Y:S01]  /*8540*/  ISETP.NE.AND P0, PT, R20, 0x1, PT ;  /* 0x000000011400780c */ /* 0x000fe20003f05270 */
[----:B-----5:R-:W-:Y:S01]  /*8550*/  HADD2.F32 R18, -RZ, R12.H0_H0 ;  /* 0x2000000cff127230 */ /* 0x020fe20000004100 */
[----:B------:R-:W-:Y:S01]  /*8560*/  I2FP.F32.U32 R17, R17 ;  /* 0x0000001100117245 */ /* 0x000fe20000201000 */
[----:B------:R-:W-:Y:S02]  /*8570*/  HFMA2 R21, -RZ, RZ, 0, 1.1920928955078125e-07 ;  /* 0x00000002ff157431 */ /* 0x000fe400000001ff */
[----:B------:R-:W-:Y:S02]  /*8580*/  IMAD.MOV.U32 R19, RZ, RZ, R4 ;  /* 0x000000ffff137224 */ /* 0x000fe400078e0004 */
[----:B------:R-:W-:Y:S01]  /*8590*/  FMUL.FTZ R18, R18, UR6 ;  /* 0x0000000612127c20 */ /* 0x000fe20008410000 */
[----:B------:R-:W-:-:S03]  /*85a0*/  FFMA.FTZ R17, R17, R78, 1.1641532182693481445e-10 ;  /* 0x2f00000011117423 */ /* 0x000fc6000001004e */
[----:B------:R-:W-:Y:S02]  /*85b0*/  FMUL.FTZ R32, R18, UR5 ;  /* 0x0000000512207c20 */ /* 0x000fe40008410000 */
[----:B------:R-:W-:-:S04]  /*85c0*/  FSETP.LE.FTZ.AND P1, PT, R17, UR4, PT ;  /* 0x0000000411007c0b */ /* 0x000fc8000bf33000 */
        /* <DEDUP_REMOVED lines=10> */
.L_x_16661:
        /* <DEDUP_REMOVED lines=12> */
.L_x_16662:
        /* <DEDUP_REMOVED lines=43> */
.L_x_16660:
        /* <DEDUP_REMOVED lines=18> */
.L_x_16664:
        /* <DEDUP_REMOVED lines=12> */
.L_x_16665:
        /* <DEDUP_REMOVED lines=43> */
.L_x_16663:
[----:B------:R-:W-:Y:S01]  /*8e70*/  ISETP.NE.AND P2, PT, R18, 0x1, PT ;  /* 0x000000011200780c */ /* 0x000fe20003f45270 */
[----:B------:R-:W-:Y:S01]  /*8e80*/  HFMA2 R20, -RZ, RZ, 0, 1.1920928955078125e-07 ;  /* 0x00000002ff147431 */ /* 0x000fe200000001ff */
        /* <DEDUP_REMOVED lines=16> */
.L_x_16667:
        /* <DEDUP_REMOVED lines=12> */
.L_x_16668:
        /* <DEDUP_REMOVED lines=43> */
.L_x_16666:
        /* <DEDUP_REMOVED lines=18> */
.L_x_16670:
        /* <DEDUP_REMOVED lines=12> */
.L_x_16671:
        /* <DEDUP_REMOVED lines=43> */
.L_x_16669:
[----:B------:R-:W-:Y:S01]  /*9790*/  ISETP.NE.AND P4, PT, R18, 0x1, PT ;  /* 0x000000011200780c */ /* 0x000fe20003f85270 */
[----:B------:R-:W-:Y:S01]  /*97a0*/  HADD2.F32 R12, -RZ, R14.H0_H0 ;  /* 0x2000000eff0c7230 */ /* 0x000fe20000004100 */
[----:B------:R-:W-:Y:S01]  /*97b0*/  I2FP.F32.U32 R13, R13 ;  /* 0x0000000d000d7245 */ /* 0x000fe20000201000 */
[----:B------:R-:W-:-:S03]  /*97c0*/  HFMA2 R19, -RZ, RZ, 0, 1.1920928955078125e-07 ;  /* 0x00000002ff137431 */ /* 0x000fc600000001ff */
        /* <DEDUP_REMOVED lines=14> */
.L_x_16673:
        /* <DEDUP_REMOVED lines=12> */
.L_x_16674:
        /* <DEDUP_REMOVED lines=43> */
.L_x_16672:
[----:B------:R-:W-:Y:S01]  /*9c20*/  ISETP.NE.AND P5, PT, R19, 0x1, PT ;  /* 0x000000011300780c */ /* 0x000fe20003fa5270 */
[----:B------:R-:W-:Y:S01]  /*9c30*/  HADD2.F32 R14, -RZ, R14.H1_H1 ;  /* 0x3000000eff0e7230 */ /* 0x000fe20000004100 */
[----:B------:R-:W-:Y:S01]  /*9c40*/  I2FP.F32.U32 R13, R13 ;  /* 0x0000000d000d7245 */ /* 0x000fe20000201000 */
[----:B------:R-:W-:-:S03]  /*9c50*/  IMAD.MOV.U32 R18, RZ, RZ, 0x2 ;  /* 0x00000002ff127424 */ /* 0x000fc600078e00ff */
[----:B------:R-:W-:Y:S01]  /*9c60*/  FMUL.FTZ R14, R14, UR6 ;  /* 0x000000060e0e7c20 */ /* 0x000fe20008410000 */
[----:B------:R-:W-:-:S03]  /*9c70*/  FFMA.FTZ R13, R13, R78, 1.1641532182693481445e-10 ;  /* 0x2f0000000d0d7423 */ /* 0x000fc6000001004e */
[----:B------:R-:W-:Y:S02]  /*9c80*/  FMUL.FTZ R29, R14, UR5 ;  /* 0x000000050e1d7c20 */ /* 0x000fe40008410000 */
[----:B------:R-:W-:Y:S02]  /*9c90*/  FSETP.LE.FTZ.AND P4, PT, R13, UR4, PT ;  /* 0x000000040d007c0b */ /* 0x000fe4000bf93000 */
        /* <DEDUP_REMOVED lines=10> */
.L_x_16676:
        /* <DEDUP_REMOVED lines=12> */
.L_x_16677:
        /* <DEDUP_REMOVED lines=43> */
.L_x_16675:
        /* <DEDUP_REMOVED lines=18> */
.L_x_16679:
        /* <DEDUP_REMOVED lines=14> */
.L_x_16680:
        /* <DEDUP_REMOVED lines=43> */
.L_x_16678:
        /* <DEDUP_REMOVED lines=16> */
.L_x_16656:
[----:B------:R-:W-:Y:S01]  /*a660*/  SEL R19, RZ, 0x1000000, !P6 ;  /* 0x01000000ff137807 */ /* 0x000fe20007000000 */
[----:B------:R-:W-:Y:S01]  /*a670*/  VIADD R67, R2, 0x100 ;  /* 0x0000010002437836 */ /* 0x000fe20000000000 */
[----:B------:R-:W-:Y:S02]  /*a680*/  SEL R15, RZ, 0x10000, !P5 ;  /* 0x00010000ff0f7807 */ /* 0x000fe40006800000 */
[----:B------:R-:W-:Y:S01]  /*a690*/  SEL R18, RZ, 0x100, !P4 ;  /* 0x00000100ff127807 */ /* 0x000fe20006000000 */
[----:B------:R-:W-:Y:S01]  /*a6a0*/  IMAD.WIDE.U32 R20, R67, 0x10, R74 ;  /* 0x0000001043147825 */ /* 0x000fe200078e004a */
[----:B------:R-:W-:Y:S02]  /*a6b0*/  ISETP.NE.AND P6, PT, R17, RZ, PT ;  /* 0x000000ff1100720c */ /* 0x000fe40003fc5270 */
        /* <DEDUP_REMOVED lines=8> */
[----:B------:R-:W-:Y:S01]  /*a740*/  LOP3.LUT R15, R18, R15, RZ, 0xfc, !PT ;  /* 0x0000000f120f7212 */ /* 0x000fe200078efcff */
[----:B------:R-:W-:Y:S01]  /*a750*/  IMAD.WIDE.U32 R18, R0, 0x8, R82 ;  /* 0x0000000800127825 */ /* 0x000fe200078e0052 */
[----:B------:R-:W-:Y:S01]  /*a760*/  LOP3.LUT R14, R14, R17, RZ, 0xfc, !PT ;  /* 0x000000110e0e7212 */ /* 0x000fe200078efcff */
[----:B------:R-:W-:Y:S04]  /*a770*/  STG.E.128 desc[UR10][R12.64], R32 ;  /* 0x000000200c007986 */ /* 0x000fe8000c101d0a */
[----:B------:R-:W-:Y:S04]  /*a780*/  STG.E.128 desc[UR10][R12.64+0x10], R28 ;  /* 0x0000101c0c007986 */ /* 0x000fe8000c101d0a */
[----:B------:R0:W-:Y:S04]  /*a790*/  STG.E.64 desc[UR10][R18.64], R14 ;  /* 0x0000000e12007986 */ /* 0x0001e8000c101b0a */
[----:B0-----:R0:W5:Y:S01]  /*a7a0*/  LDG.E.128 R12, desc[UR10][R20.64] ;  /* 0x0000000a140c7981 */ /* 0x001162000c1e1d00 */
[----:B------:R-:W-:Y:S05]  /*a7b0*/  BRA.U !UP1, `(.L_x_16681) ;  /* 0x0000002509ac7547 */ /* 0x000fea000b800000 */
[----:B0-----:R-:W0:Y:S01]  /*a7c0*/  LDC.64 R20, c[0x0][0x3a0] ;  /* 0x0000e800ff147b82 */ /* 0x001e220000000a00 */
[----:B------:R-:W-:Y:S01]  /*a7d0*/  ISETP.NE.AND P0, PT, R60, 0x1, PT ;  /* 0x000000013c00780c */ /* 0x000fe20003f05270 */
[----:B------:R-:W-:Y:S01]  /*a7e0*/  IMAD.MOV.U32 R18, RZ, RZ, R4 ;  /* 0x000000ffff127224 */ /* 0x000fe200078e0004 */
[----:B------:R-:W-:Y:S02]  /*a7f0*/  MOV R17, 0x2 ;  /* 0x0000000200117802 */ /* 0x000fe40000000f00 */
[----:B------:R-:W-:Y:S01]  /*a800*/  MOV R70, R16 ;  /* 0x0000001000467202 */ /* 0x000fe20000000f00 */
        /* <DEDUP_REMOVED lines=14> */
.L_x_16683:
        /* <DEDUP_REMOVED lines=12> */
.L_x_16684:
        /* <DEDUP_REMOVED lines=43> */
.L_x_16682:
[----:B------:R-:W-:Y:S01]  /*ac60*/  I2FP.F32.U32 R19, R18 ;  /* 0x0000001200137245 */ /* 0x000fe20000201000 */
[----:B-----5:R-:W-:Y:S01]  /*ac70*/  HADD2.F32 R16, -RZ, R12.H0_H0 ;  /* 0x2000000cff107230 */ /* 0x020fe20000004100 */
        /* <DEDUP_REMOVED lines=20> */
.L_x_16686:
        /* <DEDUP_REMOVED lines=12> */
.L_x_16687:
        /* <DEDUP_REMOVED lines=43> */
.L_x_16685:
        /* <DEDUP_REMOVED lines=21> */
.L_x_16689:
        /* <DEDUP_REMOVED lines=12> */
.L_x_16690:
        /* <DEDUP_REMOVED lines=43> */
.L_x_16688:
        /* <DEDUP_REMOVED lines=21> */
.L_x_16692:
        /* <DEDUP_REMOVED lines=12> */
.L_x_16693:
        /* <DEDUP_REMOVED lines=43> */
.L_x_16691:
        /* <DEDUP_REMOVED lines=21> */
.L_x_16695:
        /* <DEDUP_REMOVED lines=12> */
.L_x_16696:
        /* <DEDUP_REMOVED lines=43> */
.L_x_16694:
        /* <DEDUP_REMOVED lines=21> */
.L_x_16698:
        /* <DEDUP_REMOVED lines=12> */
.L_x_16699:
        /* <DEDUP_REMOVED lines=43> */
.L_x_16697:
        /* <DEDUP_REMOVED lines=21> */
.L_x_16701:
        /* <DEDUP_REMOVED lines=12> */
.L_x_16702:
        /* <DEDUP_REMOVED lines=43> */
.L_x_16700:
        /* <DEDUP_REMOVED lines=21> */
.L_x_16704:
        /* <DEDUP_REMOVED lines=14> */
.L_x_16705:
        /* <DEDUP_REMOVED lines=43> */
.L_x_16703:
        /* <DEDUP_REMOVED lines=10> */
.L_x_16681:
        /* <DEDUP_REMOVED lines=15> */
.L_x_16708:
[----:B------:R-:W-:-:S04]  /*cf60*/  IADD3 R65, PT, PT, R65, 0x1, RZ ;  /* 0x0000000141417810 */ /* 0x000fc80007ffe0ff */
        /* <DEDUP_REMOVED lines=11> */
.L_x_16709:
        /* <DEDUP_REMOVED lines=43> */
.L_x_16707:
[----:B------:R-:W-:Y:S01]  /*d2d0*/  ISETP.NE.AND P0, PT, R18, 0x1, PT ;  /* 0x000000011200780c */ /* 0x000fe20003f05270 */
[----:B-----5:R-:W-:Y:S01]  /*d2e0*/  HADD2.F32 R16, -RZ, R12.H0_H0 ;  /* 0x2000000cff107230 */ /* 0x020fe20000004100 */
[----:B------:R-:W-:Y:S01]  /*d2f0*/  I2FP.F32.U32 R17, R17 ;  /* 0x0000001100117245 */ /* 0x000fe20000201000 */
[----:B------:R-:W-:-:S03]  /*d300*/  IMAD.MOV.U32 R19, RZ, RZ, 0x2 ;  /* 0x00000002ff137424 */ /* 0x000fc600078e00ff */
[----:B------:R-:W-:Y:S01]  /*d310*/  FMUL.FTZ R24, R16, UR6 ;  /* 0x0000000610187c20 */ /* 0x000fe20008410000 */
[----:B------:R-:W-:-:S03]  /*d320*/  FFMA.FTZ R17, R17, R78, 1.1641532182693481445e-10 ;  /* 0x2f00000011117423 */ /* 0x000fc6000001004e */
[----:B------:R-:W-:Y:S02]  /*d330*/  FMUL.FTZ R24, R24, UR5 ;  /* 0x0000000518187c20 */ /* 0x000fe40008410000 */
[----:B------:R-:W-:Y:S02]  /*d340*/  FSETP.LE.FTZ.AND P1, PT, R17, UR4, PT ;  /* 0x0000000411007c0b */ /* 0x000fe4000bf33000 */
[----:B------:R-:W-:Y:S02]  /*d350*/  MOV R17, R4 ;  /* 0x0000000400117202 */ /* 0x000fe40000000f00 */
        /* <DEDUP_REMOVED lines=10> */
.L_x_16711:
[----:B------:R-:W-:-:S04]  /*d400*/  VIADD R65, R65, 0x1 ;  /* 0x0000000141417836 */ /* 0x000fc80000000000 */
        /* <DEDUP_REMOVED lines=11> */
.L_x_16712:
        /* <DEDUP_REMOVED lines=43> */
.L_x_16710:
[----:B------:R-:W-:Y:S01]  /*d770*/  ISETP.NE.AND P1, PT, R19, 0x1, PT ;  /* 0x000000011300780c */ /* 0x000fe20003f25270 */
[----:B------:R-:W-:Y:S01]  /*d780*/  HADD2.F32 R12, -RZ, R12.H1_H1 ;  /* 0x3000000cff0c7230 */ /* 0x000fe20000004100 */
        /* <DEDUP_REMOVED lines=16> */
.L_x_16714:
        /* <DEDUP_REMOVED lines=12> */
.L_x_16715:
        /* <DEDUP_REMOVED lines=43> */
.L_x_16713:
        /* <DEDUP_REMOVED lines=18> */
.L_x_16717:
        /* <DEDUP_REMOVED lines=12> */
.L_x_16718:
        /* <DEDUP_REMOVED lines=43> */
.L_x_16716:
[----:B------:R-:W-:Y:S01]  /*e090*/  ISETP.NE.AND P3, PT, R19, 0x1, PT ;  /* 0x000000011300780c */ /* 0x000fe20003f65270 */
[----:B------:R-:W-:Y:S01]  /*e0a0*/  HADD2.F32 R13, -RZ, R13.H1_H1 ;  /* 0x3000000dff0d7230 */ /* 0x000fe20000004100 */
[----:B------:R-:W-:-:S04]  /*e0b0*/  I2FP.F32.U32 R17, R12 ;  /* 0x0000000c00117245 */ /* 0x000fc80000201000 */
[----:B------:R-:W-:Y:S01]  /*e0c0*/  FMUL.FTZ R27, R13, UR6 ;  /* 0x000000060d1b7c20 */ /* 0x000fe20008410000 */
[----:B------:R-:W-:Y:S01]  /*e0d0*/  FFMA.FTZ R17, R17, R78, 1.1641532182693481445e-10 ;  /* 0x2f00000011117423 */ /* 0x000fe2000001004e */
[----:B------:R-:W-:Y:S02]  /*e0e0*/  IMAD.MOV.U32 R13, RZ, RZ, R4 ;  /* 0x000000ffff0d7224 */ /* 0x000fe400078e0004 */
[----:B------:R-:W-:Y:S02]  /*e0f0*/  FMUL.FTZ R27, R27, UR5 ;  /* 0x000000051b1b7c20 */ /* 0x000fe40008410000 */
[----:B------:R-:W-:Y:S01]  /*e100*/  FSETP.LE.FTZ.AND P2, PT, R17, UR4, PT ;  /* 0x0000000411007c0b */ /* 0x000fe2000bf53000 */
[----:B------:R-:W-:Y:S01]  /*e110*/  HFMA2 R17, -RZ, RZ, 0, 1.1920928955078125e-07 ;  /* 0x00000002ff117431 */ /* 0x000fe200000001ff */
        /* <DEDUP_REMOVED lines=9> */
.L_x_16720:
        /* <DEDUP_REMOVED lines=12> */
.L_x_16721:
[----:B------:R-:W-:Y:S01]  /*e270*/  IMAD.WIDE.U32 R22, R64, -0x326172a9, RZ ;  /* 0xcd9e8d5740167825 */ /* 0x000fe200078e00ff */
[----:B------:R-:W-:-:S03]  /*e280*/  LOP3.LUT R12, R3, UR13, R19, 0x96, !PT ;  /* 0x0000000d030c7c12 */ /* 0x000fc6000f8e9613 */
        /* <DEDUP_REMOVED lines=41> */
.L_x_16719:
[----:B------:R-:W-:Y:S01]  /*e520*/  ISETP.NE.AND P4, PT, R17, 0x1, PT ;  /* 0x000000011100780c */ /* 0x000fe20003f85270 */
[----:B------:R-:W-:Y:S01]  /*e530*/  HADD2.F32 R12, -RZ, R14.H0_H0 ;  /* 0x2000000eff0c7230 */ /* 0x000fe20000004100 */
[----:B------:R-:W-:Y:S01]  /*e540*/  I2FP.F32.U32 R13, R13 ;  /* 0x0000000d000d7245 */ /* 0x000fe20000201000 */
[----:B------:R-:W-:-:S03]  /*e550*/  IMAD.MOV.U32 R18, RZ, RZ, 0x2 ;  /* 0x00000002ff127424 */ /* 0x000fc600078e00ff */
[----:B------:R-:W-:Y:S01]  /*e560*/  FMUL.FTZ R12, R12, UR6 ;  /* 0x000000060c0c7c20 */ /* 0x000fe20008410000 */
[----:B------:R-:W-:-:S03]  /*e570*/  FFMA.FTZ R13, R13, R78, 1.1641532182693481445e-10 ;  /* 0x2f0000000d0d7423 */ /* 0x000fc6000001004e */
[----:B0-----:R-:W-:Y:S02]  /*e580*/  FMUL.FTZ R20, R12, UR5 ;  /* 0x000000050c147c20 */ /* 0x001fe40008410000 */
        /* <DEDUP_REMOVED lines=11> */
.L_x_16723:
        /* <DEDUP_REMOVED lines=12> */
.L_x_16724:
        /* <DEDUP_REMOVED lines=43> */
.L_x_16722:
[----:B------:R-:W-:Y:S01]  /*e9b0*/  ISETP.NE.AND P5, PT, R18, 0x1, PT ;  /* 0x000000011200780c */ /* 0x000fe20003fa5270 */
[----:B------:R-:W-:Y:S01]  /*e9c0*/  HADD2.F32 R14, -RZ, R14.H1_H1 ;  /* 0x3000000eff0e7230 */ /* 0x000fe20000004100 */
        /* <DEDUP_REMOVED lines=16> */
.L_x_16726:
        /* <DEDUP_REMOVED lines=12> */
.L_x_16727:
        /* <DEDUP_REMOVED lines=43> */
.L_x_16725:
[----:B------:R-:W-:Y:S01]  /*ee40*/  ISETP.NE.AND P6, PT, R17, 0x1, PT ;  /* 0x000000011100780c */ /* 0x000fe20003fc5270 */
[----:B------:R-:W-:Y:S01]  /*ee50*/  HADD2.F32 R12, -RZ, R15.H0_H0 ;  /* 0x2000000fff0c7230 */ /* 0x000fe20000004100 */
        /* <DEDUP_REMOVED lines=16> */
.L_x_16729:
        /* <DEDUP_REMOVED lines=14> */
.L_x_16730:
        /* <DEDUP_REMOVED lines=43> */
.L_x_16728:
        /* <DEDUP_REMOVED lines=16> */
.L_x_16706:
        /* <DEDUP_REMOVED lines=20> */
[----:B0-----:R-:W5:Y:S01]  /*f530*/  LDG.E.128 R16, desc[UR10][R18.64] ;  /* 0x0000000a12107981 */ /* 0x001f62000c1e1d00 */
[----:B------:R-:W-:Y:S05]  /*f540*/  BRA.U !UP1, `(.L_x_16731) ;  /* 0x0000002509ac7547 */ /* 0x000fea000b800000 */
        /* <DEDUP_REMOVED lines=19> */
.L_x_16733:
        /* <DEDUP_REMOVED lines=12> */
.L_x_16734:
        /* <DEDUP_REMOVED lines=43> */
.L_x_16732:
        /* <DEDUP_REMOVED lines=22> */
.L_x_16736:
        /* <DEDUP_REMOVED lines=12> */
.L_x_16737:
        /* <DEDUP_REMOVED lines=39> */
[----:B------:R-:W-:-:S03]  /*fe80*/  IMAD.WIDE.U32 R72, R4, -0x326172a9, RZ ;  /* 0xcd9e8d5704487825 */ /* 0x000fc600078e00ff */
[----:B------:R-:W-:Y:S01]  /*fe90*/  MOV R4, R72 ;  /* 0x0000004800047202 */ /* 0x000fe20000000f00 */
[----:B------:R-:W-:Y:S01]  /*fea0*/  IMAD.MOV.U32 R72, RZ, RZ, RZ ;  /* 0x000000ffff487224 */ /* 0x000fe200078e00ff */
[----:B------:R-:W-:-:S07]  /*feb0*/  LOP3.LUT R10, R74, UR37, R73, 0x96, !PT ;  /* 0x000000254a0a7c12 */ /* 0x000fce000f8e9649 */
.L_x_16735:
        /* <DEDUP_REMOVED lines=21> */
.L_x_16739:
        /* <DEDUP_REMOVED lines=12> */
.L_x_16740:
        /* <DEDUP_REMOVED lines=43> */
.L_x_16738:
        /* <DEDUP_REMOVED lines=21> */
.L_x_16742:
        /* <DEDUP_REMOVED lines=12> */
.L_x_16743:
        /* <DEDUP_REMOVED lines=43> */
.L_x_16741:
        /* <DEDUP_REMOVED lines=21> */
.L_x_16745:
        /* <DEDUP_REMOVED lines=12> */
.L_x_16746:
        /* <DEDUP_REMOVED lines=43> */
.L_x_16744:
        /* <DEDUP_REMOVED lines=21> */
.L_x_16748:
        /* <DEDUP_REMOVED lines=12> */
.L_x_16749:
        /* <DEDUP_REMOVED lines=39> */
[----:B------:R-:W-:Y:S01]  /*11180*/  MOV R68, R16 ;  /* 0x0000001000447202 */ /* 0x000fe20000000f00 */
[----:B------:R-:W-:Y:S01]  /*11190*/  IMAD.MOV.U32 R16, RZ, RZ, RZ ;  /* 0x000000ffff107224 */ /* 0x000fe200078e00ff */
[----:B------:R-:W-:Y:S02]  /*111a0*/  LOP3.LUT R10, R74, UR37, R73, 0x96, !PT ;  /* 0x000000254a0a7c12 */ /* 0x000fe4000f8e9649 */
[----:B------:R-:W-:-:S07]  /*111b0*/  MOV R4, R72 ;  /* 0x0000004800047202 */ /* 0x000fce0000000f00 */
.L_x_16747:
        /* <DEDUP_REMOVED lines=21> */
.L_x_16751:
        /* <DEDUP_REMOVED lines=12> */
.L_x_16752:
        /* <DEDUP_REMOVED lines=43> */
.L_x_16750:
        /* <DEDUP_REMOVED lines=21> */
.L_x_16754:
        /* <DEDUP_REMOVED lines=14> */
.L_x_16755:
        /* <DEDUP_REMOVED lines=43> */
.L_x_16753:
        /* <DEDUP_REMOVED lines=10> */
.L_x_16731:
        /* <DEDUP_REMOVED lines=15> */
.L_x_16758:
        /* <DEDUP_REMOVED lines=12> */
.L_x_16759:
        /* <DEDUP_REMOVED lines=43> */
.L_x_16757:
[----:B------:R-:W-:Y:S02]  /*12060*/  ISETP.NE.AND P0, PT, R14, 0x1, PT ;  /* 0x000000010e00780c */ /* 0x000fe40003f05270 */
[----:B------:R-:W-:Y:S01]  /*12070*/  I2FP.F32.U32 R13, R12 ;  /* 0x0000000c000d7245 */ /* 0x000fe20000201000 */
[----:B-----5:R-:W-:Y:S01]  /*12080*/  HADD2.F32 R12, -RZ, R16.H0_H0 ;  /* 0x20000010ff0c7230 */ /* 0x020fe20000004100 */
[----:B------:R-:W-:-:S03]  /*12090*/  MOV R15, 0x2 ;  /* 0x00000002000f7802 */ /* 0x000fc60000000f00 */
        /* <DEDUP_REMOVED lines=15> */
.L_x_16761:
        /* <DEDUP_REMOVED lines=12> */
.L_x_16762:
        /* <DEDUP_REMOVED lines=43> */
.L_x_16760:
        /* <DEDUP_REMOVED lines=18> */
.L_x_16764:
        /* <DEDUP_REMOVED lines=12> */
.L_x_16765:
        /* <DEDUP_REMOVED lines=43> */
.L_x_16763:
        /* <DEDUP_REMOVED lines=18> */
.L_x_16767:
        /* <DEDUP_REMOVED lines=12> */
.L_x_16768:
        /* <DEDUP_REMOVED lines=43> */
.L_x_16766:
        /* <DEDUP_REMOVED lines=18> */
.L_x_16770:
        /* <DEDUP_REMOVED lines=12> */
.L_x_16771:
        /* <DEDUP_REMOVED lines=40> */
[----:B------:R-:W-:Y:S01]  /*13280*/  IMAD.MOV.U32 R13, RZ, RZ, R68 ;  /* 0x000000ffff0d7224 */ /* 0x000fe200078e0044 */
[----:B------:R-:W-:Y:S01]  /*13290*/  MOV R68, R12 ;  /* 0x0000000c00447202 */ /* 0x000fe20000000f00 */
[----:B------:R-:W-:-:S07]  /*132a0*/  IMAD.MOV.U32 R14, RZ, RZ, RZ ;  /* 0x000000ffff0e7224 */ /* 0x000fce00078e00ff */
.L_x_16769:
        /* <DEDUP_REMOVED lines=18> */
.L_x_16773:
        /* <DEDUP_REMOVED lines=12> */
.L_x_16774:
        /* <DEDUP_REMOVED lines=43> */
.L_x_16772:
[----:B------:R-:W-:Y:S01]  /*13740*/  I2FP.F32.U32 R13, R13 ;  /* 0x0000000d000d7245 */ /* 0x000fe20000201000 */
[----:B------:R-:W-:Y:S01]  /*13750*/  HADD2.F32 R18, -RZ, R18.H1_H1 ;  /* 0x30000012ff127230 */ /* 0x000fe20000004100 */
[----:B------:R-:W-:Y:S01]  /*13760*/  ISETP.NE.AND P5, PT, R16, 0x1, PT ;  /* 0x000000011000780c */ /* 0x000fe20003fa5270 */
[----:B------:R-:W-:Y:S01]  /*13770*/  IMAD.MOV.U32 R17, RZ, RZ, 0x2 ;  /* 0x00000002ff117424 */ /* 0x000fe200078e00ff */
[----:B------:R-:W-:Y:S01]  /*13780*/  MOV R15, R4 ;  /* 0x00000004000f7202 */ /* 0x000fe20000000f00 */
[----:B------:R-:W-:-:S05]  /*13790*/  FFMA.FTZ R13, R13, R78, 1.1641532182693481445e-10 ;  /* 0x2f0000000d0d7423 */ /* 0x000fca000001004e */
[----:B------:R-:W-:Y:S01]  /*137a0*/  FSETP.LE.FTZ.AND P4, PT, R13, UR4, PT ;  /* 0x000000040d007c0b */ /* 0x000fe2000bf93000 */
[----:B------:R-:W-:-:S04]  /*137b0*/  FMUL.FTZ R13, R18, UR6 ;  /* 0x00000006120d7c20 */ /* 0x000fc80008410000 */
[----:B------:R-:W-:Y:S01]  /*137c0*/  FMUL.FTZ R13, R13, UR5 ;  /* 0x000000050d0d7c20 */ /* 0x000fe20008410000 */
        /* <DEDUP_REMOVED lines=9> */
.L_x_16776:
        /* <DEDUP_REMOVED lines=12> */
.L_x_16777:
        /* <DEDUP_REMOVED lines=43> */
.L_x_16775:
        /* <DEDUP_REMOVED lines=18> */
.L_x_16779:
        /* <DEDUP_REMOVED lines=14> */
.L_x_16780:
        /* <DEDUP_REMOVED lines=43> */
.L_x_16778:
        /* <DEDUP_REMOVED lines=16> */
.L_x_16756:
        /* <DEDUP_REMOVED lines=9> */
[----:B------:R-:W-:Y:S02]  /*14210*/  UMOV UR4, 0x400 ;  /* 0x0000040000047882 */ /* 0x000fe40000000000 */
[----:B------:R-:W-:Y:S01]  /*14220*/  LOP3.LUT R77, R77, R72, R78, 0xfe, !PT ;  /* 0x000000484d4d7212 */ /* 0x000fe200078efe4e */
[----:B------:R-:W-:Y:S01]  /*14230*/  FADD.FTZ R17, R18, R43 ;  /* 0x0000002b12117221 */ /* 0x000fe20000010000 */
[----:B------:R-:W-:-:S03]  /*14240*/  SEL R72, RZ, 0x100, !P0 ;  /* 0x00000100ff487807 */ /* 0x000fc60004000000 */
        /* <DEDUP_REMOVED lines=9> */
[----:B------:R-:W-:-:S03]  /*142e0*/  ISETP.NE.AND P0, PT, R79, RZ, PT ;  /* 0x000000ff4f00720c */ /* 0x000fc60003f05270 */
        /* <DEDUP_REMOVED lines=101> */
[----:B------:R-:W0:Y:S02]  /*14940*/  SHFL.BFLY PT, R18, R75, 0x2, 0x1f ;  /* 0x0c401f004b127f89 */ /* 0x000e2400000e0000 */
[----:B0-----:R-:W-:Y:S01]  /*14950*/  FADD.FTZ R76, R75, R18 ;  /* 0x000000124b4c7221 */ /* 0x001fe20000010000 */
[----:B------:R-:W-:Y:S01]  /*14960*/  IMAD.WIDE.U32 R18, R69, 0x20, R80 ;  /* 0x0000002045127825 */ /* 0x000fe200078e0050 */
[----:B------:R-:W-:Y:S01]  /*14970*/  SEL R75, RZ, 0x1000000, !P2 ;  /* 0x01000000ff4b7807 */ /* 0x000fe20005000000 */
[----:B------:R-:W2:Y:S03]  /*14980*/  LDL R80, [R1] ;  /* 0x0000000001507983 */ /* 0x000ea60000100800 */
[----:B------:R-:W-:Y:S01]  /*14990*/  LOP3.LUT R72, R72, R75, R73, 0xfe, !PT ;  /* 0x0000004b48487212 */ /* 0x000fe200078efe49 */
[----:B------:R-:W0:Y:S01]  /*149a0*/  SHFL.BFLY PT, R17, R76, 0x4, 0x1f ;  /* 0x0c801f004c117f89 */ /* 0x000e2200000e0000 */
[----:B------:R-:W-:-:S03]  /*149b0*/  SEL R73, RZ, 0x1, !P6 ;  /* 0x00000001ff497807 */ /* 0x000fc60007000000 */
[----:B------:R-:W-:Y:S04]  /*149c0*/  STG.E.128 desc[UR10][R18.64], R60 ;  /* 0x0000003c12007986 */ /* 0x000fe8000c101d0a */
[----:B------:R1:W-:Y:S01]  /*149d0*/  STG.E.128 desc[UR10][R18.64+0x10], R12 ;  /* 0x0000100c12007986 */ /* 0x0003e2000c101d0a */
[----:B0-----:R-:W-:Y:S01]  /*149e0*/  FADD.FTZ R70, R76, R17 ;  /* 0x000000114c467221 */ /* 0x001fe20000010000 */
[----:B------:R-:W-:Y:S02]  /*149f0*/  @!P0 SHF.R.U32.HI R76, RZ, 0x2, R85 ;  /* 0x00000002ff4c8819 */ /* 0x000fe40000011655 */
[----:B-1----:R-:W-:Y:S01]  /*14a00*/  LOP3.LUT R18, R72, R73, RZ, 0xfc, !PT ;  /* 0x0000004948127212 */ /* 0x002fe200078efcff */
[----:B------:R-:W-:Y:S01]  /*14a10*/  IMAD.WIDE.U32 R72, R69, 0x8, R82 ;  /* 0x0000000845487825 */ /* 0x000fe200078e0052 */
[----:B------:R-:W0:Y:S01]  /*14a20*/  SHFL.BFLY PT, R17, R70, 0x8, 0x1f ;  /* 0x0d001f0046117f89 */ /* 0x000e2200000e0000 */
[----:B------:R-:W-:-:S02]  /*14a30*/  @!P0 LOP3.LUT R76, R76, 0x18, RZ, 0xc0, !PT ;  /* 0x000000184c4c8812 */ /* 0x000fc400078ec0ff */
[----:B0-----:R-:W-:Y:S01]  /*14a40*/  FADD.FTZ R17, R70, R17 ;  /* 0x0000001146117221 */ /* 0x001fe20000010000 */
[----:B------:R-:W-:-:S04]  /*14a50*/  SEL R70, RZ, 0x1, !P3 ;  /* 0x00000001ff467807 */ /* 0x000fc80005800000 */
[----:B------:R-:W-:Y:S02]  /*14a60*/  LOP3.LUT R19, R77, R70, RZ, 0xfc, !PT ;  /* 0x000000464d137212 */ /* 0x000fe400078efcff */
[----:B------:R-:W0:Y:S01]  /*14a70*/  SHFL.BFLY PT, R70, R17, 0x10, 0x1f ;  /* 0x0e001f0011467f89 */ /* 0x000e2200000e0000 */
[----:B------:R-:W-:-:S03]  /*14a80*/  @!P1 LEA R77, R79, UR4, 0x3 ;  /* 0x000000044f4d9c11 */ /* 0x000fc6000f8e18ff */
[----:B------:R1:W-:Y:S02]  /*14a90*/  STG.E.64 desc[UR10][R72.64], R18 ;  /* 0x0000001248007986 */ /* 0x0003e4000c101b0a */
[----:B-1----:R-:W-:Y:S01]  /*14aa0*/  CS2R R18, SRZ ;  /* 0x0000000000127805 */ /* 0x002fe2000001ff00 */
[----:B0-----:R-:W-:-:S05]  /*14ab0*/  FADD.FTZ R75, R17, R70 ;  /* 0x00000046114b7221 */ /* 0x001fca0000010000 */
[----:B------:R-:W-:Y:S01]  /*14ac0*/  @!P0 STS.64 [R76+UR4], R74 ;  /* 0x0000004a4c008988 */ /* 0x000fe20008000a04 */
[----:B------:R-:W-:Y:S01]  /*14ad0*/  BAR.SYNC.DEFER_BLOCKING 0x0 ;  /* 0x0000000000007b1d */ /* 0x000fe20000010000 */
[----:B------:R-:W-:Y:S01]  /*14ae0*/  IMAD.MOV.U32 R73, RZ, RZ, RZ ;  /* 0x000000ffff497224 */ /* 0x000fe200078e00ff */
[----:B------:R-:W-:-:S04]  /*14af0*/  @!P1 MOV R73, 0x400 ;  /* 0x0000040000499802 */ /* 0x000fc80000000f00 */
[----:B------:R-:W-:Y:S04]  /*14b00*/  @!P1 LDS.64 R18, [R77] ;  /* 0x000000004d129984 */ /* 0x000fe80000000a00 */
[----:B------:R-:W0:Y:S01]  /*14b10*/  SHFL.DOWN PT, R72, R73, 0x2, 0x1f ;  /* 0x08401f0049487f89 */ /* 0x000e2200000e0000 */
[----:B------:R-:W-:Y:S01]  /*14b20*/  I2FP.F32.U32 R79, R73 ;  /* 0x00000049004f7245 */ /* 0x000fe20000201000 */
[----:B0-----:R-:W-:Y:S02]  /*14b30*/  IMAD.IADD R70, R72, 0x1, R73 ;  /* 0x0000000148467824 */ /* 0x001fe400078e0249 */
[----:B------:R-:W0:Y:S03]  /*14b40*/  SHFL.DOWN PT, R78, R18, 0x2, 0x1f ;  /* 0x08401f00124e7f89 */ /* 0x000e2600000e0000 */
[----:B------:R-:W-:-:S02]  /*14b50*/  I2FP.F32.S32 R17, R70 ;  /* 0x0000004600117245 */ /* 0x000fc40000201400 */
[----:B------:R-:W-:Y:S02]  /*14b60*/  I2FP.F32.S32 R75, R72 ;  /* 0x00000048004b7245 */ /* 0x000fe40000201400 */
[----:B------:R-:W1:Y:S01]  /*14b70*/  MUFU.RCP R72, R17 ;  /* 0x0000001100487308 */ /* 0x000e620000001000 */
[----:B------:R-:W3:Y:S04]  /*14b80*/  SHFL.DOWN PT, R74, R19, 0x2, 0x1f ;  /* 0x08401f00134a7f89 */ /* 0x000ee800000e0000 */
[----:B------:R-:W4:Y:S01]  /*14b90*/  SHFL.DOWN PT, R73, R70, 0x1, 0x1f ;  /* 0x08201f0046497f89 */ /* 0x000f2200000e0000 */
[C---:B0-----:R-:W-:Y:S01]  /*14ba0*/  FMUL.FTZ R76, R78.reuse, R75 ;  /* 0x0000004b4e4c7220 */ /* 0x041fe20000410000 */
[----:B------:R-:W-:-:S03]  /*14bb0*/  FADD.FTZ R78, -R78, R18 ;  /* 0x000000124e4e7221 */ /* 0x000fc60000010100 */
[----:B------:R-:W-:Y:S01]  /*14bc0*/  FFMA.FTZ R77, R79, R18, R76 ;  /* 0x000000124f4d7223 */ /* 0x000fe2000001004c */
[----:B------:R-:W-:-:S03]  /*14bd0*/  FMUL.FTZ R78, R78, R78 ;  /* 0x0000004e4e4e7220 */ /* 0x000fc60000410000 */
[----:B-1----:R-:W-:Y:S01]  /*14be0*/  FMUL.FTZ R18, R72, R77 ;  /* 0x0000004d48127220 */ /* 0x002fe20000410000 */
[----:B------:R-:W-:-:S04]  /*14bf0*/  FMUL.FTZ R78, R78, R79 ;  /* 0x0000004f4e4e7220 */ /* 0x000fc80000410000 */
[----:B------:R-:W-:Y:S02]  /*14c00*/  FMUL.FTZ R78, R78, R75 ;  /* 0x0000004b4e4e7220 */ /* 0x000fe40000410000 */
[----:B------:R-:W0:Y:S01]  /*14c10*/  SHFL.DOWN PT, R75, R18, 0x1, 0x1f ;  /* 0x08201f00124b7f89 */ /* 0x000e2200000e0000 */
[----:B---3--:R-:W-:Y:S01]  /*14c20*/  FADD.FTZ R19, R74, R19 ;  /* 0x000000134a137221 */ /* 0x008fe20000010000 */
[----:B----4-:R-:W-:-:S03]  /*14c30*/  IADD3 R74, PT, PT, R70, R73, RZ ;  /* 0x00000049464a7210 */ /* 0x010fc60007ffe0ff */
[----:B------:R-:W-:Y:S01]  /*14c40*/  FFMA.FTZ R72, R72, R78, R19 ;  /* 0x0000004e48487223 */ /* 0x000fe20000010013 */
[----:B------:R-:W-:-:S04]  /*14c50*/  I2FP.F32.S32 R74, R74 ;  /* 0x0000004a004a7245 */ /* 0x000fc80000201400 */
[----:B------:R-:W1:Y:S01]  /*14c60*/  SHFL.DOWN PT, R19, R72, 0x1, 0x1f ;  /* 0x08201f0048137f89 */ /* 0x000e6200000e0000 */
[----:B------:R-:W3:Y:S01]  /*14c70*/  MUFU.RCP R70, R74 ;  /* 0x0000004a00467308 */ /* 0x000ee20000001000 */
[----:B------:R-:W-:Y:S01]  /*14c80*/  I2FP.F32.S32 R77, R73 ;  /* 0x00000049004d7245 */ /* 0x000fe20000201400 */
[----:B0-----:R-:W-:-:S04]  /*14c90*/  FADD.FTZ R73, R18, -R75 ;  /* 0x8000004b12497221 */ /* 0x001fc80000010000 */
[----:B------:R-:W-:Y:S01]  /*14ca0*/  FMUL.FTZ R78, R75, R77 ;  /* 0x0000004d4b4e7220 */ /* 0x000fe20000410000 */
[----:B------:R-:W-:-:S04]  /*14cb0*/  FMUL.FTZ R76, R73, R73 ;  /* 0x00000049494c7220 */ /* 0x000fc80000410000 */
[C---:B------:R-:W-:Y:S01]  /*14cc0*/  FMUL.FTZ R76, R17.reuse, R76 ;  /* 0x0000004c114c7220 */ /* 0x040fe20000410000 */
[----:B------:R-:W-:Y:S01]  /*14cd0*/  FFMA.FTZ R17, R17, R18, R78 ;  /* 0x0000001211117223 */ /* 0x000fe2000001004e */
[----:B-1----:R-:W-:-:S03]  /*14ce0*/  FADD.FTZ R19, R72, R19 ;  /* 0x0000001348137221 */ /* 0x002fc60000010000 */
[----:B---3--:R-:W-:Y:S01]  /*14cf0*/  FMUL.FTZ R73, R70, R17 ;  /* 0x0000001146497220 */ /* 0x008fe20000410000 */
[----:B------:R-:W-:Y:S01]  /*14d00*/  FMUL.FTZ R76, R76, R77 ;  /* 0x0000004d4c4c7220 */ /* 0x000fe20000410000 */
[----:B------:R-:W0:Y:S03]  /*14d10*/  LDC R17, c[0x0][0x448] ;  /* 0x00011200ff117b82 */ /* 0x000e260000000800 */
[----:B------:R-:W-:Y:S01]  /*14d20*/  FFMA.FTZ R76, R70, R76, R19 ;  /* 0x0000004c464c7223 */ /* 0x000fe20000010013 */
[----:B------:R-:W1:Y:S05]  /*14d30*/  SHFL.IDX PT, R73, R73, RZ, 0x1f ;  /* 0x00001fff49497589 */ /* 0x000e6a00000e0000 */
[----:B------:R-:W0:Y:S01]  /*14d40*/  SHFL.IDX PT, R76, R76, RZ, 0x1f ;  /* 0x00001fff4c4c7589 */ /* 0x000e2200000e0000 */
[----:B------:R-:W-:-:S02]  /*14d50*/  ISETP.NE.AND P0, PT, R85, RZ, PT ;  /* 0x000000ff5500720c */ /* 0x000fc40003f05270 */
[----:B------:R-:W-:-:S11]  /*14d60*/  PLOP3.LUT P1, PT, PT, PT, UP3, 0x40, 0x4 ;  /* 0x000000000004781c */ /* 0x000fd60003f2e838 */
[----:B------:R-:W3:Y:S01]  /*14d70*/  @!P0 LDC.64 R18, c[0x0][0x3c0] ;  /* 0x0000f000ff128b82 */ /* 0x000ee20000000a00 */
[----:B-1----:R-:W-:-:S05]  /*14d80*/  FMUL.FTZ R70, R73, R73 ;  /* 0x0000004949467220 */ /* 0x002fca0000410000 */
[----:B------:R-:W-:Y:S01]  /*14d90*/  FSEL R70, R70, RZ, !P1 ;  /* 0x000000ff46467208 */ /* 0x000fe20004800000 */
[----:B0-----:R-:W-:-:S04]  /*14da0*/  FFMA.FTZ R17, R76, UR20, R17 ;  /* 0x000000144c117c23 */ /* 0x001fc80008010011 */
[----:B------:R-:W-:Y:S01]  /*14db0*/  FADD.FTZ R17, R17, R70 ;  /* 0x0000004611117221 */ /* 0x000fe20000010000 */
[----:B------:R-:W-:-:S05]  /*14dc0*/  PLOP3.LUT P1, PT, PT, PT, UP3, 0x40, 0x4 ;  /* 0x000000000004781c */ /* 0x000fca0003f2e838 */
[----:B------:R-:W0:Y:S01]  /*14dd0*/  MUFU.RSQ R17, R17 ;  /* 0x0000001100117308 */ /* 0x000e220000001400 */
[----:B------:R-:W-:Y:S01]  /*14de0*/  FSEL R72, R73, RZ, P1 ;  /* 0x000000ff49487208 */ /* 0x000fe20000800000 */
[----:B------:R-:W-:-:S04]  /*14df0*/  IMAD.U32 R75, RZ, RZ, UR18 ;  /* 0x00000012ff4b7e24 */ /* 0x000fc8000f8e00ff */
[----:B------:R-:W-:Y:S01]  /*14e00*/  FADD.FTZ R40, -R72, R40 ;  /* 0x0000002848287221 */ /* 0x000fe20000010100 */
[----:B---3--:R-:W-:-:S04]  /*14e10*/  @!P0 IMAD.WIDE R18, R75, 0x4, R18 ;  /* 0x000000044b128825 */ /* 0x008fc800078e0212 */
[----:B------:R-:W-:Y:S01]  /*14e20*/  FADD.FTZ R70, -R72, R41 ;  /* 0x0000002948467221 */ /* 0x000fe20000010100 */
[----:B------:R-:W-:Y:S01]  /*14e30*/  HADD2.F32 R77, -RZ, R56.H0_H0 ;  /* 0x20000038ff4d7230 */ /* 0x000fe20000004100 */
[----:B------:R1:W-:Y:S01]  /*14e40*/  @!P0 STG.E desc[UR10][R18.64], R73 ;  /* 0x0000004912008986 */ /* 0x0003e2000c10190a */
[--C-:B--2---:R-:W-:Y:S02]  /*14e50*/  HADD2.F32 R75, -RZ, R80.reuse.H0_H0 ;  /* 0x20000050ff4b7230 */ /* 0x104fe40000004100 */
[C---:B0-----:R-:W-:Y:S01]  /*14e60*/  FMUL.FTZ R40, R17.reuse, R40 ;  /* 0x0000002811287220 */ /* 0x041fe20000410000 */
[----:B------:R-:W-:Y:S02]  /*14e70*/  HADD2.F32 R41, -RZ, R80.H1_H1 ;  /* 0x30000050ff297230 */ /* 0x000fe40000004100 */
[----:B------:R-:W-:Y:S01]  /*14e80*/  FMUL.FTZ R70, R17, R70 ;  /* 0x0000004611467220 */ /* 0x000fe20000410000 */
[----:B-1----:R-:W-:Y:S01]  /*14e90*/  FFMA.FTZ R18, R40, R75, R77 ;  /* 0x0000004b28127223 */ /* 0x002fe2000001004d */
[----:B------:R-:W-:-:S02]  /*14ea0*/  HADD2.F32 R75, -RZ, R56.H1_H1 ;  /* 0x30000038ff4b7230 */ /* 0x000fc40000004100 */
[----:B------:R-:W-:Y:S01]  /*14eb0*/  FADD.FTZ R42, -R72, R42 ;  /* 0x0000002a482a7221 */ /* 0x000fe20000010100 */
[----:B------:R-:W-:Y:S02]  /*14ec0*/  HADD2.F32 R73, -RZ, R57.H0_H0 ;  /* 0x20000039ff497230 */ /* 0x000fe40000004100 */
[----:B------:R-:W-:Y:S01]  /*14ed0*/  FFMA.FTZ R19, R70, R41, R75 ;  /* 0x0000002946137223 */ /* 0x000fe2000001004b */
[----:B------:R-:W-:Y:S02]  /*14ee0*/  HADD2.F32 R41, -RZ, R93.H0_H0 ;  /* 0x2000005dff297230 */ /* 0x000fe40000004100 */
[----:B------:R-:W-:Y:S01]  /*14ef0*/  FMUL.FTZ R40, R17, R42 ;  /* 0x0000002a11287220 */ /* 0x000fe20000410000 */
[----:B------:R-:W-:Y:S01]  /*14f00*/  FADD.FTZ R42, -R72, R43 ;  /* 0x0000002b482a7221 */ /* 0x000fe20000010100 */
[----:B------:R-:W-:Y:S02]  /*14f10*/  HADD2.F32 R43, -RZ, R57.H1_H1 ;  /* 0x30000039ff2b7230 */ /* 0x000fe40000004100 */
[----:B------:R-:W-:Y:S01]  /*14f20*/  FFMA.FTZ R40, R40, R41, R73 ;  /* 0x0000002928287223 */ /* 0x000fe20000010049 */
[----:B------:R-:W-:-:S02]  /*14f30*/  HADD2.F32 R41, -RZ, R93.H1_H1 ;  /* 0x3000005dff297230 */ /* 0x000fc40000004100 */
[----:B------:R-:W-:Y:S01]  /*14f40*/  FMUL.FTZ R42, R17, R42 ;  /* 0x0000002a112a7220 */ /* 0x000fe20000410000 */
[----:B------:R-:W-:-:S03]  /*14f50*/  FADD.FTZ R70, -R72, R36 ;  /* 0x0000002448467221 */ /* 0x000fc60000010100 */
[----:B------:R-:W-:Y:S01]  /*14f60*/  FFMA.FTZ R36, R42, R41, R43 ;  /* 0x000000292a247223 */ /* 0x000fe2000001002b */
[----:B------:R-:W-:Y:S02]  /*14f70*/  HADD2.F32 R41, -RZ, R92.H0_H0 ;  /* 0x2000005cff297230 */ /* 0x000fe40000004100 */
[----:B------:R-:W-:Y:S01]  /*14f80*/  FMUL.FTZ R70, R17, R70 ;  /* 0x0000004611467220 */ /* 0x000fe20000410000 */
[----:B------:R-:W-:Y:S02]  /*14f90*/  HADD2.F32 R43, -RZ, R58.H0_H0 ;  /* 0x2000003aff2b7230 */ /* 0x000fe40000004100 */
[----:B------:R-:W-:-:S03]  /*14fa0*/  FADD.FTZ R42, -R72, R37 ;  /* 0x00000025482a7221 */ /* 0x000fc60000010100 */
[----:B------:R-:W-:Y:S01]  /*14fb0*/  FFMA.FTZ R37, R70, R41, R43 ;  /* 0x0000002946257223 */ /* 0x000fe2000001002b */
[----:B------:R-:W-:Y:S02]  /*14fc0*/  HADD2.F32 R41, -RZ, R92.H1_H1 ;  /* 0x3000005cff297230 */ /* 0x000fe40000004100 */
[----:B------:R-:W-:Y:S01]  /*14fd0*/  FMUL.FTZ R42, R17, R42 ;  /* 0x0000002a112a7220 */ /* 0x000fe20000410000 */
[----:B------:R-:W-:Y:S02]  /*14fe0*/  HADD2.F32 R43, -RZ, R58.H1_H1 ;  /* 0x3000003aff2b7230 */ /* 0x000fe40000004100 */
[----:B------:R-:W-:-:S03]  /*14ff0*/  FADD.FTZ R70, -R72, R38 ;  /* 0x0000002648467221 */ /* 0x000fc60000010100 */
[----:B------:R-:W-:Y:S01]  /*15000*/  FFMA.FTZ R38, R42, R41, R43 ;  /* 0x000000292a267223 */ /* 0x000fe2000001002b */
[----:B------:R-:W-:Y:S02]  /*15010*/  HADD2.F32 R41, -RZ, R91.H0_H0 ;  /* 0x2000005bff297230 */ /* 0x000fe40000004100 */
[----:B------:R-:W-:Y:S01]  /*15020*/  FMUL.FTZ R70, R17, R70 ;  /* 0x0000004611467220 */ /* 0x000fe20000410000 */
[----:B------:R-:W-:Y:S02]  /*15030*/  HADD2.F32 R43, -RZ, R59.H0_H0 ;  /* 0x2000003bff2b7230 */ /* 0x000fe40000004100 */
[C---:B------:R-:W-:Y:S01]  /*15040*/  FADD.FTZ R32, -R72.reuse, R32 ;  /* 0x0000002048207221 */ /* 0x040fe20000010100 */
[----:B------:R-:W-:Y:S01]  /*15050*/  FADD.FTZ R42, -R72, R39 ;  /* 0x00000027482a7221 */ /* 0x000fe20000010100 */
[----:B------:R-:W-:Y:S02]  /*15060*/  HADD2.F32 R73, -RZ, R52.H0_H0 ;  /* 0x20000034ff497230 */ /* 0x000fe40000004100 */
[----:B------:R-:W-:Y:S01]  /*15070*/  FFMA.FTZ R39, R70, R41, R43 ;  /* 0x0000002946277223 */ /* 0x000fe2000001002b */
[----:B------:R-:W-:-:S02]  /*15080*/  HADD2.F32 R43, -RZ, R90.H0_H0 ;  /* 0x2000005aff2b7230 */ /* 0x000fc40000004100 */
[C---:B------:R-:W-:Y:S01]  /*15090*/  FMUL.FTZ R32, R17.reuse, R32 ;  /* 0x0000002011207220 */ /* 0x040fe20000410000 */
[----:B------:R-:W-:Y:S02]  /*150a0*/  HADD2.F32 R70, -RZ, R91.H1_H1 ;  /* 0x3000005bff467230 */ /* 0x000fe40000004100 */
[----:B------:R-:W-:Y:S01]  /*150b0*/  FMUL.FTZ R41, R17, R42 ;  /* 0x0000002a11297220 */ /* 0x000fe20000410000 */
[----:B------:R-:W-:Y:S02]  /*150c0*/  HADD2.F32 R74, -RZ, R59.H1_H1 ;  /* 0x3000003bff4a7230 */ /* 0x000fe40000004100 */
[C---:B------:R-:W-:Y:S01]  /*150d0*/  FADD.FTZ R34, -R72.reuse, R34 ;  /* 0x0000002248227221 */ /* 0x040fe20000010100 */
[----:B------:R-:W-:Y:S01]  /*150e0*/  FADD.FTZ R42, -R72, R33 ;  /* 0x00000021482a7221 */ /* 0x000fe20000010100 */
[----:B------:R-:W-:Y:S01]  /*150f0*/  FFMA.FTZ R32, R32, R43, R73 ;  /* 0x0000002b20207223 */ /* 0x000fe20000010049 */
[----:B------:R-:W-:Y:S02]  /*15100*/  HADD2.F32 R43, -RZ, R89.H0_H0 ;  /* 0x20000059ff2b7230 */ /* 0x000fe40000004100 */
[----:B------:R-:W-:Y:S01]  /*15110*/  FFMA.FTZ R41, R41, R70, R74 ;  /* 0x0000004629297223 */ /* 0x000fe2000001004a */
[----:B------:R-:W-:-:S02]  /*15120*/  HADD2.F32 R73, -RZ, R53.H0_H0 ;  /* 0x20000035ff497230 */ /* 0x000fc40000004100 */
[C---:B------:R-:W-:Y:S01]  /*15130*/  FMUL.FTZ R34, R17.reuse, R34 ;  /* 0x0000002211227220 */ /* 0x040fe20000410000 */
[----:B------:R-:W-:Y:S02]  /*15140*/  HADD2.F32 R70, -RZ, R90.H1_H1 ;  /* 0x3000005aff467230 */ /* 0x000fe40000004100 */
[----:B------:R-:W-:Y:S01]  /*15150*/  FMUL.FTZ R33, R17, R42 ;  /* 0x0000002a11217220 */ /* 0x000fe20000410000 */
[----:B------:R-:W-:Y:S02]  /*15160*/  HADD2.F32 R74, -RZ, R52.H1_H1 ;  /* 0x30000034ff4a7230 */ /* 0x000fe40000004100 */
[----:B------:R-:W-:Y:S01]  /*15170*/  FADD.FTZ R42, -R72, R35 ;  /* 0x00000023482a7221 */ /* 0x000fe20000010100 */
[----:B------:R-:W-:Y:S01]  /*15180*/  FFMA.FTZ R34, R34, R43, R73 ;  /* 0x0000002b22227223 */ /* 0x000fe20000010049 */
[----:B------:R-:W-:Y:S02]  /*15190*/  HADD2.F32 R35, -RZ, R89.H1_H1 ;  /* 0x30000059ff237230 */ /* 0x000fe40000004100 */
[----:B------:R-:W-:-:S02]  /*151a0*/  HADD2.F32 R43, -RZ, R53.H1_H1 ;  /* 0x30000035ff2b7230 */ /* 0x000fc40000004100 */
[----:B------:R-:W-:Y:S01]  /*151b0*/  FFMA.FTZ R33, R33, R70, R74 ;  /* 0x0000004621217223 */ /* 0x000fe2000001004a */
[C---:B------:R-:W-:Y:S01]  /*151c0*/  FMUL.FTZ R42, R17.reuse, R42 ;  /* 0x0000002a112a7220 */ /* 0x040fe20000410000 */
[----:B------:R-:W-:Y:S01]  /*151d0*/  FADD.FTZ R70, -R72, R28 ;  /* 0x0000001c48467221 */ /* 0x000fe20000010100 */
[----:B------:R-:W-:Y:S02]  /*151e0*/  HADD2.F32 R74, -RZ, R54.H0_H0 ;  /* 0x20000036ff4a7230 */ /* 0x000fe40000004100 */
[----:B------:R-:W-:Y:S01]  /*151f0*/  FFMA.FTZ R28, R42, R35, R43 ;  /* 0x000000232a1c7223 */ /* 0x000fe2000001002b */
[----:B------:R-:W-:Y:S01]  /*15200*/  FMUL.FTZ R35, R17, R70 ;  /* 0x0000004611237220 */ /* 0x000fe20000410000 */
[--C-:B------:R-:W-:Y:S02]  /*15210*/  HADD2.F32 R42, -RZ, R88.reuse.H0_H0 ;  /* 0x20000058ff2a7230 */ /* 0x100fe40000004100 */
[----:B------:R-:W-:Y:S01]  /*15220*/  FADD.FTZ R70, -R72, R29 ;  /* 0x0000001d48467221 */ /* 0x000fe20000010100 */
[----:B------:R-:W-:-:S02]  /*15230*/  HADD2.F32 R29, -RZ, R88.H1_H1 ;  /* 0x30000058ff1d7230 */ /* 0x000fc40000004100 */
[----:B------:R-:W-:Y:S02]  /*15240*/  HADD2.F32 R43, -RZ, R54.H1_H1 ;  /* 0x30000036ff2b7230 */ /* 0x000fe40000004100 */
[----:B------:R-:W-:Y:S01]  /*15250*/  FMUL.FTZ R70, R17, R70 ;  /* 0x0000004611467220 */ /* 0x000fe20000410000 */
[----:B------:R-:W-:Y:S01]  /*15260*/  FFMA.FTZ R35, R35, R42, R74 ;  /* 0x0000002a23237223 */ /* 0x000fe2000001004a */
[----:B------:R-:W-:Y:S01]  /*15270*/  FADD.FTZ R42, -R72, R30 ;  /* 0x0000001e482a7221 */ /* 0x000fe20000010100 */
[----:B------:R-:W-:Y:S02]  /*15280*/  HADD2.F32 R75, -RZ, R87.H0_H0 ;  /* 0x20000057ff4b7230 */ /* 0x000fe40000004100 */
[----:B------:R-:W-:Y:S01]  /*15290*/  FFMA.FTZ R30, R70, R29, R43 ;  /* 0x0000001d461e7223 */ /* 0x000fe2000001002b */
[--C-:B------:R-:W-:Y:S02]  /*152a0*/  HADD2.F32 R29, -RZ, R55.reuse.H0_H0 ;  /* 0x20000037ff1d7230 */ /* 0x100fe40000004100 */
[----:B------:R-:W-:Y:S01]  /*152b0*/  FMUL.FTZ R42, R17, R42 ;  /* 0x0000002a112a7220 */ /* 0x000fe20000410000 */
[----:B------:R-:W-:Y:S01]  /*152c0*/  FADD.FTZ R70, -R72, R31 ;  /* 0x0000001f48467221 */ /* 0x000fe20000010100 */
[----:B------:R-:W-:-:S02]  /*152d0*/  HADD2.F32 R31, -RZ, R55.H1_H1 ;  /* 0x30000037ff1f7230 */ /* 0x000fc40000004100 */
[----:B------:R-:W-:Y:S01]  /*152e0*/  FFMA.FTZ R75, R42, R75, R29 ;  /* 0x0000004b2a4b7223 */ /* 0x000fe2000001001d */
[----:B------:R-:W-:Y:S02]  /*152f0*/  HADD2.F32 R29, -RZ, R87.H1_H1 ;  /* 0x30000057ff1d7230 */ /* 0x000fe40000004100 */
[----:B------:R-:W-:Y:S01]  /*15300*/  FMUL.FTZ R70, R17, R70 ;  /* 0x0000004611467220 */ /* 0x000fe20000410000 */
[----:B------:R-:W-:-:S03]  /*15310*/  FADD.FTZ R24, -R72, R24 ;  /* 0x0000001848187221 */ /* 0x000fc60000010100 */
[----:B------:R-:W-:Y:S01]  /*15320*/  FFMA.FTZ R76, R70, R29, R31 ;  /* 0x0000001d464c7223 */ /* 0x000fe2000001001f */
[----:B------:R-:W-:Y:S02]  /*15330*/  HADD2.F32 R29, -RZ, R86.H0_H0 ;  /* 0x20000056ff1d7230 */ /* 0x000fe40000004100 */
[----:B------:R-:W-:Y:S01]  /*15340*/  FMUL.FTZ R24, R17, R24 ;  /* 0x0000001811187220 */ /* 0x000fe20000410000 */
[----:B------:R-:W-:Y:S02]  /*15350*/  HADD2.F32 R31, -RZ, R48.H0_H0 ;  /* 0x20000030ff1f7230 */ /* 0x000fe40000004100 */
[C---:B------:R-:W-:Y:S01]  /*15360*/  FADD.FTZ R42, -R72.reuse, R25 ;  /* 0x00000019482a7221 */ /* 0x040fe20000010100 */
[----:B------:R-:W-:Y:S02]  /*15370*/  HADD2.F32 R70, -RZ, R86.H1_H1 ;  /* 0x30000056ff467230 */ /* 0x000fe40000004100 */
[----:B------:R-:W-:Y:S01]  /*15380*/  FADD.FTZ R26, -R72, R26 ;  /* 0x0000001a481a7221 */ /* 0x000fe20000010100 */
[----:B------:R-:W-:-:S02]  /*15390*/  HADD2.F32 R74, -RZ, R48.H1_H1 ;  /* 0x30000030ff4a7230 */ /* 0x000fc40000004100 */
[----:B------:R-:W-:Y:S01]  /*153a0*/  FFMA.FTZ R24, R24, R29, R31 ;  /* 0x0000001d18187223 */ /* 0x000fe2000001001f */
[C---:B------:R-:W-:Y:S01]  /*153b0*/  FMUL.FTZ R29, R17.reuse, R42 ;  /* 0x0000002a111d7220 */ /* 0x040fe20000410000 */
[----:B------:R-:W-:Y:S01]  /*153c0*/  FMUL.FTZ R25, R17, R26 ;  /* 0x0000001a11197220 */ /* 0x000fe20000410000 */
[--C-:B------:R-:W-:Y:S02]  /*153d0*/  HADD2.F32 R42, -RZ, R84.reuse.H0_H0 ;  /* 0x20000054ff2a7230 */ /* 0x100fe40000004100 */
[----:B------:R-:W-:Y:S01]  /*153e0*/  FADD.FTZ R26, -R72, R27 ;  /* 0x0000001b481a7221 */ /* 0x000fe20000010100 */
[----:B------:R-:W-:Y:S01]  /*153f0*/  FFMA.FTZ R29, R29, R70, R74 ;  /* 0x000000461d1d7223 */ /* 0x000fe2000001004a */
[--C-:B------:R-:W-:Y:S02]  /*15400*/  HADD2.F32 R70, -RZ, R49.reuse.H0_H0 ;  /* 0x20000031ff467230 */ /* 0x100fe40000004100 */
[----:B------:R-:W-:Y:S02]  /*15410*/  HADD2.F32 R31, -RZ, R84.H1_H1 ;  /* 0x30000054ff1f7230 */ /* 0x000fe40000004100 */
[----:B------:R-:W-:Y:S01]  /*15420*/  FMUL.FTZ R26, R17, R26 ;  /* 0x0000001a111a7220 */ /* 0x000fe20000410000 */
[----:B------:R-:W-:-:S02]  /*15430*/  HADD2.F32 R27, -RZ, R49.H1_H1 ;  /* 0x30000031ff1b7230 */ /* 0x000fc40000004100 */
[----:B------:R-:W-:Y:S01]  /*15440*/  FFMA.FTZ R25, R25, R42, R70 ;  /* 0x0000002a19197223 */ /* 0x000fe20000010046 */
[C---:B------:R-:W-:Y:S01]  /*15450*/  FADD.FTZ R20, -R72.reuse, R20 ;  /* 0x0000001448147221 */ /* 0x040fe20000010100 */
[----:B------:R-:W-:Y:S01]  /*15460*/  FADD.FTZ R42, -R72, R21 ;  /* 0x00000015482a7221 */ /* 0x000fe20000010100 */
[--C-:B------:R-:W-:Y:S02]  /*15470*/  HADD2.F32 R43, -RZ, R50.reuse.H0_H0 ;  /* 0x20000032ff2b7230 */ /* 0x100fe40000004100 */
[----:B------:R-:W-:Y:S01]  /*15480*/  FFMA.FTZ R31, R26, R31, R27 ;  /* 0x0000001f1a1f7223 */ /* 0x000fe2000001001b */
[--C-:B------:R-:W-:Y:S02]  /*15490*/  HADD2.F32 R27, -RZ, R71.reuse.H0_H0 ;  /* 0x20000047ff1b7230 */ /* 0x100fe40000004100 */
[C---:B------:R-:W-:Y:S01]  /*154a0*/  FMUL.FTZ R20, R17.reuse, R20 ;  /* 0x0000001411147220 */ /* 0x040fe20000410000 */
[----:B------:R-:W-:Y:S02]  /*154b0*/  HADD2.F32 R77, -RZ, R71.H1_H1 ;  /* 0x30000047ff4d7230 */ /* 0x000fe40000004100 */
[----:B------:R-:W-:Y:S01]  /*154c0*/  FMUL.FTZ R42, R17, R42 ;  /* 0x0000002a112a7220 */ /* 0x000fe20000410000 */
[----:B------:R-:W-:-:S02]  /*154d0*/  HADD2.F32 R21, -RZ, R50.H1_H1 ;  /* 0x30000032ff157230 */ /* 0x000fc40000004100 */
[----:B------:R-:W-:Y:S01]  /*154e0*/  FADD.FTZ R22, -R72, R22 ;  /* 0x0000001648167221 */ /* 0x000fe20000010100 */
[----:B------:R-:W-:Y:S01]  /*154f0*/  FFMA.FTZ R26, R20, R27, R43 ;  /* 0x0000001b141a7223 */ /* 0x000fe2000001002b */
[--C-:B------:R-:W-:Y:S02]  /*15500*/  HADD2.F32 R27, -RZ, R66.reuse.H0_H0 ;  /* 0x20000042ff1b7230 */ /* 0x100fe40000004100 */
[----:B------:R-:W-:Y:S01]  /*15510*/  FFMA.FTZ R77, R42, R77, R21 ;  /* 0x0000004d2a4d7223 */ /* 0x000fe20000010015 */
[--C-:B------:R-:W-:Y:S02]  /*15520*/  HADD2.F32 R21, -RZ, R51.reuse.H0_H0 ;  /* 0x20000033ff157230 */ /* 0x100fe40000004100 */
        /* <DEDUP_REMOVED lines=21> */
[----:B------:R-:W-:Y:S01]  /*15680*/  FADD.FTZ R20, -R72, R63 ;  /* 0x0000003f48147221 */ /* 0x000fe20000010100 */
[----:B------:R-:W-:Y:S02]  /*15690*/  HADD2.F32 R79, -RZ, R7.H1_H1 ;  /* 0x30000007ff4f7230 */ /* 0x000fe40000004100 */
[----:B------:R-:W-:Y:S01]  /*156a0*/  FFMA.FTZ R78, R62, R21, R23 ;  /* 0x000000153e4e7223 */ /* 0x000fe20000010017 */
[----:B------:R-:W-:-:S02]  /*156b0*/  HADD2.F32 R21, -RZ, R45.H1_H1 ;  /* 0x3000002dff157230 */ /* 0x000fc40000004100 */
[C---:B------:R-:W-:Y:S01]  /*156c0*/  FMUL.FTZ R20, R17.reuse, R20 ;  /* 0x0000001411147220 */ /* 0x040fe20000410000 */
        /* <DEDUP_REMOVED lines=15> */
[----:B------:R-:W0:Y:S03]  /*157c0*/  LDC.64 R12, c[0x0][0x428] ;  /* 0x00010a00ff0c7b82 */ /* 0x000e260000000a00 */
[----:B------:R-:W-:-:S05]  /*157d0*/  FFMA.FTZ R83, R14, R83, R21 ;  /* 0x000000530e537223 */ /* 0x000fca0000010015 */
[----:B------:R-:W1:Y:S01]  /*157e0*/  @!P0 LDC.64 R20, c[0x0][0x3c8] ;  /* 0x0000f200ff148b82 */ /* 0x000e620000000a00 */
[----:B------:R-:W-:Y:S01]  /*157f0*/  FADD.FTZ R72, -R72, R15 ;  /* 0x0000000f48487221 */ /* 0x000fe20000010100 */
[----:B------:R-:W-:Y:S02]  /*15800*/  HADD2.F32 R85, -RZ, R5.H1_H1 ;  /* 0x30000005ff557230 */ /* 0x000fe40000004100 */
[----:B------:R-:W-:Y:S02]  /*15810*/  HADD2.F32 R15, -RZ, R47.H1_H1 ;  /* 0x3000002fff0f7230 */ /* 0x000fe40000004100 */
[----:B------:R-:W-:Y:S01]  /*15820*/  FMUL.FTZ R72, R17, R72 ;  /* 0x0000004811487220 */ /* 0x000fe20000410000 */
[----:B------:R-:W-:Y:S02]  /*15830*/  F2FP.F16.F32.PACK_AB R14, R38, R37 ;  /* 0x00000025260e723e */ /* 0x000fe400000000ff */
[----:B------:R-:W-:Y:S01]  /*15840*/  MOV R37, UR18 ;  /* 0x0000001200257c02 */ /* 0x000fe20008000f00 */
[----:B------:R-:W-:Y:S01]  /*15850*/  FFMA.FTZ R85, R72, R85, R15 ;  /* 0x0000005548557223 */ /* 0x000fe2000001000f */
[----:B------:R-:W-:-:S02]  /*15860*/  F2FP.F16.F32.PACK_AB R15, R41, R39 ;  /* 0x00000027290f723e */ /* 0x000fc400000000ff */
[----:B------:R-:W-:Y:S01]  /*15870*/  F2FP.F16.F32.PACK_AB R23, R76, R75 ;  /* 0x0000004b4c17723e */ /* 0x000fe200000000ff */
[----:B0-----:R-:W-:-:S04]  /*15880*/  IMAD.WIDE.U32 R42, R2, 0x10, R12 ;  /* 0x00000010022a7825 */ /* 0x001fc800078e000c */
[----:B------:R-:W-:-:S04]  /*15890*/  IMAD.WIDE.U32 R60, R0, 0x10, R12 ;  /* 0x00000010003c7825 */ /* 0x000fc800078e000c */
[----:B------:R-:W-:-:S04]  /*158a0*/  IMAD.WIDE.U32 R62, R67, 0x10, R12 ;  /* 0x00000010433e7825 */ /* 0x000fc800078e000c */
[----:B------:R-:W-:Y:S01]  /*158b0*/  IMAD.WIDE.U32 R72, R69, 0x10, R12 ;  /* 0x0000001045487825 */ /* 0x000fe200078e000c */
[----:B------:R-:W-:Y:S02]  /*158c0*/  F2FP.F16.F32.PACK_AB R13, R36, R40 ;  /* 0x00000028240d723e */ /* 0x000fe400000000ff */
[----:B------:R-:W-:Y:S01]  /*158d0*/  F2FP.F16.F32.PACK_AB R12, R19, R18 ;  /* 0x00000012130c723e */ /* 0x000fe200000000ff */
[----:B-1----:R-:W-:Y:S01]  /*158e0*/  @!P0 IMAD.WIDE R36, R37, 0x4, R20 ;  /* 0x0000000425248825 */ /* 0x002fe200078e0214 */
[----:B------:R-:W-:Y:S02]  /*158f0*/  F2FP.F16.F32.PACK_AB R22, R30, R35 ;  /* 0x000000231e16723e */ /* 0x000fe400000000ff */
[----:B------:R-:W-:Y:S02]  /*15900*/  F2FP.F16.F32.PACK_AB R21, R28, R34 ;  /* 0x000000221c15723e */ /* 0x000fe400000000ff */
[----:B------:R-:W-:Y:S02]  /*15910*/  F2FP.F16.F32.PACK_AB R20, R33, R32 ;  /* 0x000000202114723e */ /* 0x000fe400000000ff */
[----:B------:R-:W-:-:S02]  /*15920*/  F2FP.F16.F32.PACK_AB R27, R80, R27 ;  /* 0x0000001b501b723e */ /* 0x000fc400000000ff */
[----:B------:R-:W-:Y:S02]  /*15930*/  F2FP.F16.F32.PACK_AB R26, R77, R26 ;  /* 0x0000001a4d1a723e */ /* 0x000fe400000000ff */
[----:B------:R-:W-:Y:S02]  /*15940*/  F2FP.F16.F32.PACK_AB R25, R31, R25 ;  /* 0x000000191f19723e */ /* 0x000fe400000000ff */
[----:B------:R-:W-:Y:S01]  /*15950*/  F2FP.F16.F32.PACK_AB R24, R29, R24 ;  /* 0x000000181d18723e */ /* 0x000fe200000000ff */
[----:B------:R0:W-:Y:S01]  /*15960*/  @!P0 STG.E desc[UR10][R36.64], R17 ;  /* 0x0000001124008986 */ /* 0x0001e2000c10190a */
[----:B------:R-:W-:Y:S02]  /*15970*/  F2FP.F16.F32.PACK_AB R31, R85, R83 ;  /* 0x00000053551f723e */ /* 0x000fe400000000ff */
[----:B------:R-:W-:Y:S02]  /*15980*/  F2FP.F16.F32.PACK_AB R30, R82, R81 ;  /* 0x00000051521e723e */ /* 0x000fe400000000ff */
[----:B------:R-:W-:-:S02]  /*15990*/  F2FP.F16.F32.PACK_AB R29, R79, R78 ;  /* 0x0000004e4f1d723e */ /* 0x000fc400000000ff */
[----:B------:R-:W-:Y:S01]  /*159a0*/  F2FP.F16.F32.PACK_AB R28, R74, R70 ;  /* 0x000000464a1c723e */ /* 0x000fe200000000ff */
[----:B------:R0:W-:Y:S04]  /*159b0*/  STG.E.128 desc[UR10][R42.64], R12 ;  /* 0x0000000c2a007986 */ /* 0x0001e8000c101d0a */
[----:B------:R0:W-:Y:S04]  /*159c0*/  STG.E.128 desc[UR10][R60.64], R20 ;  /* 0x000000143c007986 */ /* 0x0001e8000c101d0a */
[----:B------:R0:W-:Y:S04]  /*159d0*/  STG.E.128 desc[UR10][R62.64], R24 ;  /* 0x000000183e007986 */ /* 0x0001e8000c101d0a */
[----:B------:R0:W-:Y:S01]  /*159e0*/  STG.E.128 desc[UR10][R72.64], R28 ;  /* 0x0000001c48007986 */ /* 0x0001e2000c101d0a */
[----:B------:R-:W-:-:S04]  /*159f0*/  UIADD3 UR18, UPT, UPT, UR18, UR16, URZ ;  /* 0x0000001012127290 */ /* 0x000fc8000fffe0ff */
[----:B------:R-:W-:Y:S02]  /*15a00*/  UISETP.GE.AND UP1, UPT, UR18, UR17, UPT ;  /* 0x000000111200728c */ /* 0x000fe4000bf26270 */
[----:B------:R-:W-:-:S07]  /*15a10*/  UPLOP3.LUT UP2, UPT, UPT, UPT, UP2, 0x40, 0x4 ;  /* 0x000000000004789c */ /* 0x000fce0003f4e820 */
[----:B------:R-:W-:Y:S05]  /*15a20*/  BRA.U !UP1, `(.L_x_16781) ;  /* 0xfffffeb109207547 */ /* 0x000fea000b83ffff */
[----:B------:R-:W-:Y:S05]  /*15a30*/  EXIT ;  /* 0x000000000000794d */ /* 0x000fea0003800000 */
.L_x_16782:
        /* <DEDUP_REMOVED lines=12> */
.L_x_27303:


//--------------------- .text._ZN10layer_norm13ln_fwd_kernelINS_13Kernel_traitsI6__halfS2_fS2_fjLj4096ELj1ELj1ELj4ELj16ENS_18Kernel_traits_baseILj4096ES2_S2_fS2_fjLj128EEEEELb1ELb0ELb1ELb0EEEvNS_9FwdParamsE --------------------------
	.section	.text._ZN10layer_norm13ln_fwd_kernelINS_13Kernel_traitsI6__halfS2_fS2_fjLj4096ELj1ELj1ELj4ELj16ENS_18Kernel_traits_baseILj4096ES2_S2_fS2_fjLj128EEEEELb1ELb0ELb1ELb0EEEvNS_9FwdParamsE,"ax",@progbits
	.align	128
        .global         _ZN10layer_norm13ln_fwd_kernelINS_13Kernel_traitsI6__halfS2_fS2_fjLj4096ELj1ELj1ELj4ELj16ENS_18Kernel_traits_baseILj4096ES2_S2_fS2_fjLj128EEEEELb1ELb0ELb1ELb0EEEvNS_9FwdParamsE
        .type           _ZN10layer_norm13ln_fwd_kernelINS_13Kernel_traitsI6__halfS2_fS2_fjLj4096ELj1ELj1ELj4ELj16ENS_18Kernel_traits_baseILj4096ES2_S2_fS2_fjLj128EEEEELb1ELb0ELb1ELb0EEEvNS_9FwdParamsE,@function
        .size           _ZN10layer_norm13ln_fwd_kernelINS_13Kernel_traitsI6__halfS2_fS2_fjLj4096ELj1ELj1ELj4ELj16ENS_18Kernel_traits_baseILj4096ES2_S2_fS2_fjLj128EEEEELb1ELb0ELb1ELb0EEEvNS_9FwdParamsE,(.L_x_27304 - _ZN10layer_norm13ln_fwd_kernelINS_13Kernel_traitsI6__halfS2_fS2_fjLj4096ELj1ELj1ELj4ELj16ENS_18Kernel_traits_baseILj4096ES2_S2_fS2_fjLj128EEEEELb1ELb0ELb1ELb0EEEvNS_9FwdParamsE)
        .other          _ZN10layer_norm13ln_fwd_kernelINS_13Kernel_traitsI6__halfS2_fS2_fjLj4096ELj1ELj1ELj4ELj16ENS_18Kernel_traits_baseILj4096ES2_S2_fS2_fjLj128EEEEELb1ELb0ELb1ELb0EEEvNS_9FwdParamsE,@"STO_CUDA_ENTRY STV_DEFAULT"
_ZN10layer_norm13ln_fwd_kernelINS_13Kernel_traitsI6__halfS2_fS2_fjLj4096ELj1ELj1ELj4ELj16ENS_18Kernel_traits_baseILj4096ES2_S2_fS2_fjLj128EEEEELb1ELb0ELb1ELb0EEEvNS_9FwdParamsE:
.text._ZN10layer_norm13ln_fwd_kernelINS_13Kernel_traitsI6__halfS2_fS2_fjLj4096ELj1ELj1ELj4ELj16ENS_18Kernel_traits_baseILj4096ES2_S2_fS2_fjLj128EEEEELb1ELb0ELb1ELb0EEEvNS_9FwdParamsE:
        /* <DEDUP_REMOVED lines=89> */
.L_x_16784:
        /* <DEDUP_REMOVED lines=30> */
.L_x_16785:
[----:B------:R-:W-:Y:S05]  /*0770*/  BSYNC.RECONVERGENT B0 ;  /* 0x0000000000007941 */ /* 0x000fea0003800200 */
.L_x_16783:
[----:B------:R-:W0:Y:S02]  /*0780*/  LDCU UR4, c[0x0][0x384] ;  /* 0x00007080ff0477ac */ /* 0x000e240008000800 */
[----:B0-----:R-:W-:-:S06]  /*0790*/  UISETP.GE.AND UP0, UPT, UR22, UR4, UPT ;  /* 0x000000041600728c */ /* 0x001fcc000bf06270 */
[----:B------:R-:W-:-:S13]  /*07a0*/  PLOP3.LUT P0, PT, PT, PT, UP0, 0x80, 0x8 ;  /* 0x000000000008781c */ /* 0x000fda0003f0f008 */
[----:B------:R-:W-:Y:S05]  /*07b0*/  @P0 EXIT ;  /* 0x000000000000094d */ /* 0x000fea0003800000 */
[----:B------:R-:W-:Y:S01]  /*07c0*/  IMAD.HI.U32 R5, R92, -0x326172a9, RZ ;  /* 0xcd9e8d575c057827 */ /* 0x000fe200078e00ff */
        /* <DEDUP_REMOVED lines=51> */
[----:B------:R-:W-:Y:S01]  /*0b00*/  IMAD R8, R8, -0x326172a9, RZ ;  /* 0xcd9e8d5708087824 */ /* 0x000fe200078e02ff */
[----:B------:R-:W-:Y:S01]  /*0b10*/  LOP3.LUT R9, R10, UR36, R9, 0x96, !PT ;  /* 0x000000240a097c12 */ /* 0x000fe2000f8e9609 */
[----:B------:R-:W-:Y:S01]  /*0b20*/  IMAD.HI.U32 R7, R5, -0x326172a9, RZ ;  /* 0xcd9e8d5705077827 */ /* 0x000fe200078e00ff */
[----:B------:R-:W-:-:S03]  /*0b30*/  LOP3.LUT R10, R4, 0x7f, RZ, 0xc0, !PT ;  /* 0x0000007f040a7812 */ /* 0x000fc600078ec0ff */
[----:B------:R-:W-:Y:S01]  /*0b40*/  IMAD.SHL.U32 R4, R4, 0x2, RZ ;  /* 0x0000000204047824 */ /* 0x000fe200078e00ff */
[----:B------:R-:W-:Y:S01]  /*0b50*/  VIADDMNMX R12, R10, -R2, RZ, !PT ;  /* 0x800000020a0c7246 */ /* 0x000fe200078001ff */
[----:B------:R-:W-:Y:S01]  /*0b60*/  IMAD R3, R3, -0x20, R10 ;  /* 0xffffffe003037824 */ /* 0x000fe200078e020a */
[----:B------:R-:W-:Y:S01]  /*0b70*/  LOP3.LUT R7, R8, UR35, R7, 0x96, !PT ;  /* 0x0000002308077c12 */ /* 0x000fe2000f8e9607 */
[----:B------:R-:W-:Y:S01]  /*0b80*/  IMAD R8, R5, -0x326172a9, RZ ;  /* 0xcd9e8d5705087824 */ /* 0x000fe200078e02ff */
[----:B------:R-:W-:Y:S01]  /*0b90*/  VIMNMX R12, PT, PT, R12, 0x20, PT ;  /* 0x000000200c0c7848 */ /* 0x000fe20003fe0100 */
[----:B------:R-:W-:Y:S01]  /*0ba0*/  IMAD.HI.U32 R5, R9, -0x326172a9, RZ ;  /* 0xcd9e8d5709057827 */ /* 0x000fe200078e00ff */
[----:B------:R-:W-:Y:S02]  /*0bb0*/  VIMNMX R6, PT, PT, RZ, R3, !PT ;  /* 0x00000003ff067248 */ /* 0x000fe40007fe0100 */
[----:B------:R-:W-:Y:S01]  /*0bc0*/  LOP3.LUT R3, R4, 0xffffff00, RZ, 0xc0, !PT ;  /* 0xffffff0004037812 */ /* 0x000fe200078ec0ff */
[----:B------:R-:W-:Y:S01]  /*0bd0*/  IMAD.HI.U32 R2, R7, -0x2daee0ad, RZ ;  /* 0xd2511f5307027827 */ /* 0x000fe200078e00ff */
[----:B------:R-:W-:-:S02]  /*0be0*/  LOP3.LUT R5, R8, UR37, R5, 0x96, !PT ;  /* 0x0000002508057c12 */ /* 0x000fc4000f8e9605 */
[----:B------:R-:W-:Y:S01]  /*0bf0*/  LEA R12, R12, R3, 0x3 ;  /* 0x000000030c0c7211 */ /* 0x000fe200078e18ff */
[----:B------:R-:W-:Y:S01]  /*0c00*/  IMAD R9, R9, -0x326172a9, RZ ;  /* 0xcd9e8d5709097824 */ /* 0x000fe200078e02ff */
[----:B------:R-:W-:Y:S01]  /*0c10*/  LOP3.LUT R2, R11, UR38, R2, 0x96, !PT ;  /* 0x000000260b027c12 */ /* 0x000fe2000f8e9602 */
[----:B------:R-:W-:Y:S01]  /*0c20*/  IMAD R4, R7, -0x2daee0ad, RZ ;  /* 0xd2511f5307047824 */ /* 0x000fe200078e02ff */
[----:B------:R-:W-:Y:S01]  /*0c30*/  I2FP.F32.U32 R89, R12 ;  /* 0x0000000c00597245 */ /* 0x000fe20000201000 */
[----:B------:R-:W-:Y:S01]  /*0c40*/  IMAD.HI.U32 R15, R5, -0x2daee0ad, RZ ;  /* 0xd2511f53050f7827 */ /* 0x000fe200078e00ff */
[----:B------:R-:W-:Y:S02]  /*0c50*/  VIMNMX R6, PT, PT, R6, 0x20, PT ;  /* 0x0000002006067848 */ /* 0x000fe40003fe0100 */
[----:B------:R-:W-:Y:S01]  /*0c60*/  LOP3.LUT R11, R0, 0x3, RZ, 0xc0, !PT ;  /* 0x00000003000b7812 */ /* 0x000fe200078ec0ff */
[----:B------:R-:W-:Y:S01]  /*0c70*/  IMAD.HI.U32 R14, R2, -0x326172a9, RZ ;  /* 0xcd9e8d57020e7827 */ /* 0x000fe200078e00ff */
[----:B------:R-:W0:Y:S01]  /*0c80*/  MUFU.RCP R89, R89 ;  /* 0x0000005900597308 */ /* 0x000e220000001000 */
[----:B------:R-:W-:-:S02]  /*0c90*/  LOP3.LUT R15, R4, UR40, R15, 0x96, !PT ;  /* 0x00000028040f7c12 */ /* 0x000fc4000f8e960f */
[----:B------:R-:W-:Y:S01]  /*0ca0*/  IMAD R88, R6, 0x8, R3 ;  /* 0x0000000806587824 */ /* 0x000fe200078e0203 */
[----:B------:R-:W-:Y:S01]  /*0cb0*/  LOP3.LUT R14, R9, UR39, R14, 0x96, !PT ;  /* 0x00000027090e7c12 */ /* 0x000fe2000f8e960e */
[----:B------:R-:W-:Y:S02]  /*0cc0*/  IMAD.MOV.U32 R9, RZ, RZ, RZ ;  /* 0x000000ffff097224 */ /* 0x000fe400078e00ff */
[----:B------:R-:W-:Y:S02]  /*0cd0*/  IMAD R12, R5, -0x2daee0ad, RZ ;  /* 0xd2511f53050c7824 */ /* 0x000fe400078e02ff */
[----:B-1234-:R-:W-:-:S07]  /*0ce0*/  IMAD R10, R2, -0x326172a9, RZ ;  /* 0xcd9e8d57020a7824 */ /* 0x01efce00078e02ff */
.L_x_17193:
[----:B0-----:R-:W-:-:S06]  /*0cf0*/  UIMAD.WIDE UR4, UR22, 0x4, UR8 ;  /* 0x00000004160478a5 */ /* 0x001fcc000f8e0208 */
[----:B-123--:R-:W-:Y:S01]  /*0d00*/  MOV R86, UR4 ;  /* 0x0000000400567c02 */ /* 0x00efe20008000f00 */
        /* <DEDUP_REMOVED lines=8> */
[----:B------:R-:W-:Y:S01]  /*0d90*/  UIADD3 UR43, UPT, UPT, UR15, -0x4498517b, URZ ;  /* 0xbb67ae850f2b7890 */ /* 0x000fe2000fffe0ff */
[----:B------:R-:W0:Y:S01]  /*0da0*/  S2R R85, SR_TID.X ;  /* 0x0000000000557919 */ /* 0x000e220000002100 */
[----:B------:R-:W-:Y:S01]  /*0db0*/  UIADD3 UR44, UPT, UPT, UR14, -0x61c88647, URZ ;  /* 0x9e3779b90e2c7890 */ /* 0x000fe2000fffe0ff */
[----:B------:R-:W-:Y:S01]  /*0dc0*/  BSSY.RECONVERGENT B0, `(.L_x_16786) ;  /* 0x000057e000007945 */ /* 0x000fe20003800200 */
        /* <DEDUP_REMOVED lines=10> */
[----:B---3--:R-:W-:Y:S01]  /*0e70*/  R2UR UR6, R94 ;  /* 0x000000005e0672ca */ /* 0x008fe200000e0000 */
[----:B------:R-:W-:-:S02]  /*0e80*/  UIADD3 UR4, UPT, UPT, UR14, 0x3c6ef372, URZ ;  /* 0x3c6ef3720e047890 */ /* 0x000fc4000fffe0ff */
[----:B------:R-:W-:Y:S02]  /*0e90*/  MOV R84, UR5 ;  /* 0x0000000500547c02 */ /* 0x000fe40008000f00 */
[----:B------:R-:W-:Y:S02]  /*0ea0*/  IMAD.U32 R94, RZ, RZ, UR7 ;  /* 0x00000007ff5e7e24 */ /* 0x000fe4000f8e00ff */
[----:B0-----:R-:W-:-:S03]  /*0eb0*/  LEA.HI.SX32 R84, R84, R85, 0x1d ;  /* 0x0000005554547211 */ /* 0x001fc600078feaff */
        /* <DEDUP_REMOVED lines=8> */
.L_x_16788:
[----:B------:R-:W-:Y:S05]  /*0f40*/  BRA.U !UP0, `(.L_x_16789) ;  /* 0x0000002908d87547 */ /* 0x000fea000b800000 */
[----:B------:R-:W0:Y:S02]  /*0f50*/  LDC.64 R96, c[0x0][0x3a0] ;  /* 0x0000e800ff607b82 */ /* 0x000e240000000a00 */
        /* <DEDUP_REMOVED lines=23> */
.L_x_16793:
        /* <DEDUP_REMOVED lines=13> */
.L_x_16795:
[----:B------:R-:W-:Y:S05]  /*11a0*/  BSYNC.RECONVERGENT B2 ;  /* 0x0000000000027941 */ /* 0x000fea0003800200 */
.L_x_16794:
        /* <DEDUP_REMOVED lines=42> */
.L_x_16792:
[----:B------:R-:W-:Y:S05]  /*1450*/  BSYNC.RECONVERGENT B1 ;  /* 0x0000000000017941 */ /* 0x000fea0003800200 */
.L_x_16791:
        /* <DEDUP_REMOVED lines=9> */
[----:B------:R-:W-:-:S07]  /*14f0*/  FADD.FTZ R52, R52, R11 ;  /* 0x0000000b34347221 */ /* 0x000fce0000010000 */
.L_x_16790:
        /* <DEDUP_REMOVED lines=19> */
.L_x_16799:
        /* <DEDUP_REMOVED lines=13> */
.L_x_16801:
[----:B------:R-:W-:Y:S05]  /*1700*/  BSYNC.RECONVERGENT B2 ;  /* 0x0000000000027941 */ /* 0x000fea0003800200 */
.L_x_16800:
        /* <DEDUP_REMOVED lines=42> */
.L_x_16798:
[----:B------:R-:W-:Y:S05]  /*19b0*/  BSYNC.RECONVERGENT B1 ;  /* 0x0000000000017941 */ /* 0x000fea0003800200 */
.L_x_16797:
        /* <DEDUP_REMOVED lines=10> */
.L_x_16796:
        /* <DEDUP_REMOVED lines=19> */
.L_x_16805:
        /* <DEDUP_REMOVED lines=13> */
.L_x_16807:
[----:B------:R-:W-:Y:S05]  /*1c60*/  BSYNC.RECONVERGENT B2 ;  /* 0x0000000000027941 */ /* 0x000fea0003800200 */
.L_x_16806:
        /* <DEDUP_REMOVED lines=42> */
.L_x_16804:
[----:B------:R-:W-:Y:S05]  /*1f10*/  BSYNC.RECONVERGENT B1 ;  /* 0x0000000000017941 */ /* 0x000fea0003800200 */
.L_x_16803:
        /* <DEDUP_REMOVED lines=9> */
[----:B------:R-:W-:-:S07]  /*1fb0*/  FADD.FTZ R54, R54, R11 ;  /* 0x0000000b36367221 */ /* 0x000fce0000010000 */
.L_x_16802:
        /* <DEDUP_REMOVED lines=19> */
.L_x_16811:
        /* <DEDUP_REMOVED lines=13> */
.L_x_16813:
[----:B------:R-:W-:Y:S05]  /*21c0*/  BSYNC.RECONVERGENT B2 ;  /* 0x0000000000027941 */ /* 0x000fea0003800200 */
.L_x_16812:
        /* <DEDUP_REMOVED lines=42> */
.L_x_16810:
[----:B------:R-:W-:Y:S05]  /*2470*/  BSYNC.RECONVERGENT B1 ;  /* 0x0000000000017941 */ /* 0x000fea0003800200 */
.L_x_16809:
        /* <DEDUP_REMOVED lines=10> */
.L_x_16808:
        /* <DEDUP_REMOVED lines=19> */
.L_x_16817:
        /* <DEDUP_REMOVED lines=13> */
.L_x_16819:
[----:B------:R-:W-:Y:S05]  /*2720*/  BSYNC.RECONVERGENT B2 ;  /* 0x0000000000027941 */ /* 0x000fea0003800200 */
.L_x_16818:
        /* <DEDUP_REMOVED lines=42> */
.L_x_16816:
[----:B------:R-:W-:Y:S05]  /*29d0*/  BSYNC.RECONVERGENT B1 ;  /* 0x0000000000017941 */ /* 0x000fea0003800200 */
.L_x_16815:
        /* <DEDUP_REMOVED lines=10> */
.L_x_16814:
        /* <DEDUP_REMOVED lines=19> */
.L_x_16823:
        /* <DEDUP_REMOVED lines=13> */
.L_x_16825:
[----:B------:R-:W-:Y:S05]  /*2c80*/  BSYNC.RECONVERGENT B2 ;  /* 0x0000000000027941 */ /* 0x000fea0003800200 */
.L_x_16824:
        /* <DEDUP_REMOVED lines=42> */
.L_x_16822:
[----:B------:R-:W-:Y:S05]  /*2f30*/  BSYNC.RECONVERGENT B1 ;  /* 0x0000000000017941 */ /* 0x000fea0003800200 */
.L_x_16821:
        /* <DEDUP_REMOVED lines=9> */
[----:B------:R-:W-:-:S07]  /*2fd0*/  FADD.FTZ R57, R57, R94 ;  /* 0x0000005e39397221 */ /* 0x000fce0000010000 */
.L_x_16820:
        /* <DEDUP_REMOVED lines=19> */
.L_x_16829:
        /* <DEDUP_REMOVED lines=13> */
.L_x_16831:
[----:B------:R-:W-:Y:S05]  /*31e0*/  BSYNC.RECONVERGENT B2 ;  /* 0x0000000000027941 */ /* 0x000fea0003800200 */
.L_x_16830:
        /* <DEDUP_REMOVED lines=42> */
.L_x_16828:
[----:B------:R-:W-:Y:S05]  /*3490*/  BSYNC.RECONVERGENT B1 ;  /* 0x0000000000017941 */ /* 0x000fea0003800200 */
.L_x_16827:
        /* <DEDUP_REMOVED lines=10> */
.L_x_16826:
        /* <DEDUP_REMOVED lines=19> */
.L_x_16835:
        /* <DEDUP_REMOVED lines=13> */
.L_x_16837:
[----:B------:R-:W-:Y:S05]  /*3740*/  BSYNC.RECONVERGENT B2 ;  /* 0x0000000000027941 */ /* 0x000fea0003800200 */
.L_x_16836:
        /* <DEDUP_REMOVED lines=42> */
.L_x_16834:
[----:B------:R-:W-:Y:S05]  /*39f0*/  BSYNC.RECONVERGENT B1 ;  /* 0x0000000000017941 */ /* 0x000fea0003800200 */
.L_x_16833:
        /* <DEDUP_REMOVED lines=9> */
[----:B------:R-:W-:Y:S01]  /*3a90*/  FADD.FTZ R59, R59, R12 ;  /* 0x0000000c3b3b7221 */ /* 0x000fe20000010000 */
[----:B------:R-:W-:Y:S06]  /*3aa0*/  BRA `(.L_x_16832) ;  /* 0x00000028004c7947 */ /* 0x000fec0003800000 */
.L_x_16789:
        /* <DEDUP_REMOVED lines=20> */
.L_x_16841:
        /* <DEDUP_REMOVED lines=13> */
.L_x_16843:
[----:B------:R-:W-:Y:S05]  /*3cc0*/  BSYNC.RECONVERGENT B2 ;  /* 0x0000000000027941 */ /* 0x000fea0003800200 */
.L_x_16842:
        /* <DEDUP_REMOVED lines=41> */
.L_x_16840:
[----:B------:R-:W-:Y:S05]  /*3f60*/  BSYNC.RECONVERGENT B1 ;  /* 0x0000000000017941 */ /* 0x000fea0003800200 */
.L_x_16839:
        /* <DEDUP_REMOVED lines=9> */
.L_x_16838:
[----:B------:R-:W-:Y:S02]  /*4000*/  IMAD.MOV.U32 R11, RZ, RZ, R54 ;  /* 0x000000ffff0b7224 */ /* 0x000fe400078e0036 */
        /* <DEDUP_REMOVED lines=15> */
.L_x_16847:
        /* <DEDUP_REMOVED lines=13> */
.L_x_16849:
[----:B------:R-:W-:Y:S05]  /*41d0*/  BSYNC.RECONVERGENT B2 ;  /* 0x0000000000027941 */ /* 0x000fea0003800200 */
.L_x_16848:
        /* <DEDUP_REMOVED lines=42> */
.L_x_16846:
[----:B------:R-:W-:Y:S05]  /*4480*/  BSYNC.RECONVERGENT B1 ;  /* 0x0000000000017941 */ /* 0x000fea0003800200 */
.L_x_16845:
        /* <DEDUP_REMOVED lines=9> */
.L_x_16844:
        /* <DEDUP_REMOVED lines=16> */
.L_x_16853:
        /* <DEDUP_REMOVED lines=13> */
.L_x_16855:
[----:B------:R-:W-:Y:S05]  /*46f0*/  BSYNC.RECONVERGENT B2 ;  /* 0x0000000000027941 */ /* 0x000fea0003800200 */
.L_x_16854:
        /* <DEDUP_REMOVED lines=42> */
.L_x_16852:
[----:B------:R-:W-:Y:S05]  /*49a0*/  BSYNC.RECONVERGENT B1 ;  /* 0x0000000000017941 */ /* 0x000fea0003800200 */
.L_x_16851:
        /* <DEDUP_REMOVED lines=9> */
.L_x_16850:
        /* <DEDUP_REMOVED lines=16> */
.L_x_16859:
        /* <DEDUP_REMOVED lines=13> */
.L_x_16861:
[----:B------:R-:W-:Y:S05]  /*4c10*/  BSYNC.RECONVERGENT B2 ;  /* 0x0000000000027941 */ /* 0x000fea0003800200 */
.L_x_16860:
        /* <DEDUP_REMOVED lines=42> */
.L_x_16858:
[----:B------:R-:W-:Y:S05]  /*4ec0*/  BSYNC.RECONVERGENT B1 ;  /* 0x0000000000017941 */ /* 0x000fea0003800200 */
.L_x_16857:
        /* <DEDUP_REMOVED lines=9> */
.L_x_16856:
        /* <DEDUP_REMOVED lines=16> */
.L_x_16865:
        /* <DEDUP_REMOVED lines=13> */
.L_x_16867:
[----:B------:R-:W-:Y:S05]  /*5130*/  BSYNC.RECONVERGENT B2 ;  /* 0x0000000000027941 */ /* 0x000fea0003800200 */
.L_x_16866:
        /* <DEDUP_REMOVED lines=42> */
.L_x_16864:
[----:B------:R-:W-:Y:S05]  /*53e0*/  BSYNC.RECONVERGENT B1 ;  /* 0x0000000000017941 */ /* 0x000fea0003800200 */
.L_x_16863:
        /* <DEDUP_REMOVED lines=9> */
.L_x_16862:
        /* <DEDUP_REMOVED lines=16> */
.L_x_16871:
        /* <DEDUP_REMOVED lines=13> */
.L_x_16873:
[----:B------:R-:W-:Y:S05]  /*5650*/  BSYNC.RECONVERGENT B2 ;  /* 0x0000000000027941 */ /* 0x000fea0003800200 */
.L_x_16872:
        /* <DEDUP_REMOVED lines=42> */
.L_x_16870:
[----:B------:R-:W-:Y:S05]  /*5900*/  BSYNC.RECONVERGENT B1 ;  /* 0x0000000000017941 */ /* 0x000fea0003800200 */
.L_x_16869:
        /* <DEDUP_REMOVED lines=9> */
.L_x_16868:
        /* <DEDUP_REMOVED lines=16> */
.L_x_16877:
        /* <DEDUP_REMOVED lines=13> */
.L_x_16879:
[----:B------:R-:W-:Y:S05]  /*5b70*/  BSYNC.RECONVERGENT B2 ;  /* 0x0000000000027941 */ /* 0x000fea0003800200 */
.L_x_16878:
        /* <DEDUP_REMOVED lines=42> */
.L_x_16876:
[----:B------:R-:W-:Y:S05]  /*5e20*/  BSYNC.RECONVERGENT B1 ;  /* 0x0000000000017941 */ /* 0x000fea0003800200 */
.L_x_16875:
        /* <DEDUP_REMOVED lines=9> */
.L_x_16874:
        /* <DEDUP_REMOVED lines=16> */
.L_x_16882:
        /* <DEDUP_REMOVED lines=13> */
.L_x_16884:
[----:B------:R-:W-:Y:S05]  /*6090*/  BSYNC.RECONVERGENT B2 ;  /* 0x0000000000027941 */ /* 0x000fea0003800200 */
.L_x_16883:
        /* <DEDUP_REMOVED lines=42> */
.L_x_16881:
[----:B------:R-:W-:Y:S05]  /*6340*/  BSYNC.RECONVERGENT B1 ;  /* 0x0000000000017941 */ /* 0x000fea0003800200 */
.L_x_16880:
        /* <DEDUP_REMOVED lines=9> */
.L_x_16832:
[----:B------:R-:W0:Y:S01]  /*63e0*/  LDC.64 R94, c[0x0][0x3a8] ;  /* 0x0000ea00ff5e7b82 */ /* 0x000e220000000a00 */
[----:B------:R-:W-:Y:S02]  /*63f0*/  IMAD.MOV.U32 R12, RZ, RZ, R96 ;  /* 0x000000ffff0c7224 */ /* 0x000fe400078e0060 */
[----:B0-----:R-:W-:-:S05]  /*6400*/  IMAD.WIDE.U32 R94, R84, 0x20, R94 ;  /* 0x00000020545e7825 */ /* 0x001fca00078e005e */
[----:B-----5:R0:W-:Y:S04]  /*6410*/  STG.E.128 desc[UR12][R94.64], R52 ;  /* 0x000000345e007986 */ /* 0x0201e8000c101d0c */
[----:B------:R0:W-:Y:S01]  /*6420*/  STG.E.128 desc[UR12][R94.64+0x10], R56 ;  /* 0x000010385e007986 */ /* 0x0001e2000c101d0c */
[----:B------:R-:W-:Y:S05]  /*6430*/  BRA.U !UP2, `(.L_x_16885) ;  /* 0x000000010a507547 */ /* 0x000fea000b800000 */
        /* <DEDUP_REMOVED lines=20> */
.L_x_16885:
[----:B------:R-:W-:Y:S02]  /*6580*/  VIADD R84, R84, 0x80 ;  /* 0x0000008054547836 */ /* 0x000fe40000000000 */
[----:B------:R-:W-:-:S07]  /*6590*/  VIADD R86, R86, 0x80 ;  /* 0x0000008056567836 */ /* 0x000fce0000000000 */
.L_x_16787:
[----:B------:R-:W-:Y:S05]  /*65a0*/  BSYNC.RECONVERGENT B0 ;  /* 0x0000000000007941 */ /* 0x000fea0003800200 */
.L_x_16786:
        /* <DEDUP_REMOVED lines=9> */
.L_x_16888:
[----:B------:R-:W-:Y:S05]  /*6640*/  BRA.U !UP0, `(.L_x_16889) ;  /* 0x0000002908d87547 */ /* 0x000fea000b800000 */
[----:B------:R-:W1:Y:S02]  /*6650*/  LDC.64 R60, c[0x0][0x3a0] ;  /* 0x0000e800ff3c7b82 */ /* 0x000e640000000a00 */
[----:B-1----:R-:W-:-:S05]  /*6660*/  IMAD.WIDE.U32 R96, R84, 0x20, R60 ;  /* 0x0000002054607825 */ /* 0x002fca00078e003c */
[----:B------:R1:W5:Y:S04]  /*6670*/  LDG.E.128 R60, desc[UR12][R96.64] ;  /* 0x0000000c603c7981 */ /* 0x000368000c1e1d00 */
[----:B------:R1:W5:Y:S01]  /*6680*/  LDG.E.128 R64, desc[UR12][R96.64+0x10] ;  /* 0x0000100c60407981 */ /* 0x000362000c1e1d00 */
[----:B------:R-:W-:-:S13]  /*6690*/  ISETP.LT.AND P2, PT, RZ, UR41, PT ;  /* 0x00000029ff007c0c */ /* 0x000fda000bf41270 */
[----:B------:R-:W-:Y:S01]  /*66a0*/  @!P2 MOV R87, R11 ;  /* 0x0000000b0057a202 */ /* 0x000fe20000000f00 */
[----:B0-----:R-:W-:Y:S01]  /*66b0*/  @!P2 IMAD.MOV.U32 R94, RZ, RZ, R12 ;  /* 0x000000ffff5ea224 */ /* 0x001fe200078e000c */
[----:B-1----:R-:W-:Y:S06]  /*66c0*/  @!P2 BRA `(.L_x_16890) ;  /* 0x00000004004ca947 */ /* 0x002fec0003800000 */
        /* <DEDUP_REMOVED lines=16> */
.L_x_16893:
        /* <DEDUP_REMOVED lines=13> */
.L_x_16895:
[----:B------:R-:W-:Y:S05]  /*68a0*/  BSYNC.RECONVERGENT B2 ;  /* 0x0000000000027941 */ /* 0x000fea0003800200 */
.L_x_16894:
        /* <DEDUP_REMOVED lines=42> */
.L_x_16892:
[----:B------:R-:W-:Y:S05]  /*6b50*/  BSYNC.RECONVERGENT B1 ;  /* 0x0000000000017941 */ /* 0x000fea0003800200 */
.L_x_16891:
        /* <DEDUP_REMOVED lines=10> */
.L_x_16890:
        /* <DEDUP_REMOVED lines=19> */
.L_x_16899:
        /* <DEDUP_REMOVED lines=13> */
.L_x_16901:
[----:B------:R-:W-:Y:S05]  /*6e00*/  BSYNC.RECONVERGENT B2 ;  /* 0x0000000000027941 */ /* 0x000fea0003800200 */
.L_x_16900:
        /* <DEDUP_REMOVED lines=41> */
[----:B------:R-:W-:-:S07]  /*70a0*/  MOV R12, R98 ;  /* 0x00000062000c7202 */ /* 0x000fce0000000f00 */
.L_x_16898:
[----:B------:R-:W-:Y:S05]  /*70b0*/  BSYNC.RECONVERGENT B1 ;  /* 0x0000000000017941 */ /* 0x000fea0003800200 */
.L_x_16897:
        /* <DEDUP_REMOVED lines=10> */
.L_x_16896:
        /* <DEDUP_REMOVED lines=19> */
.L_x_16905:
        /* <DEDUP_REMOVED lines=13> */
.L_x_16907:
[----:B------:R-:W-:Y:S05]  /*7360*/  BSYNC.RECONVERGENT B2 ;  /* 0x0000000000027941 */ /* 0x000fea0003800200 */
.L_x_16906:
        /* <DEDUP_REMOVED lines=42> */
.L_x_16904:
[----:B------:R-:W-:Y:S05]  /*7610*/  BSYNC.RECONVERGENT B1 ;  /* 0x0000000000017941 */ /* 0x000fea0003800200 */
.L_x_16903:
        /* <DEDUP_REMOVED lines=10> */
.L_x_16902:
        /* <DEDUP_REMOVED lines=19> */
.L_x_16911:
        /* <DEDUP_REMOVED lines=13> */
.L_x_16913:
[----:B------:R-:W-:Y:S05]  /*78c0*/  BSYNC.RECONVERGENT B2 ;  /* 0x0000000000027941 */ /* 0x000fea0003800200 */
.L_x_16912:
        /* <DEDUP_REMOVED lines=42> */
.L_x_16910:
[----:B------:R-:W-:Y:S05]  /*7b70*/  BSYNC.RECONVERGENT B1 ;  /* 0x0000000000017941 */ /* 0x000fea0003800200 */
.L_x_16909:
        /* <DEDUP_REMOVED lines=10> */
.L_x_16908:
        /* <DEDUP_REMOVED lines=19> */
.L_x_16917:
        /* <DEDUP_REMOVED lines=13> */
.L_x_16919:
[----:B------:R-:W-:Y:S05]  /*7e20*/  BSYNC.RECONVERGENT B2 ;  /* 0x0000000000027941 */ /* 0x000fea0003800200 */
.L_x_16918:
        /* <DEDUP_REMOVED lines=42> */
.L_x_16916:
[----:B------:R-:W-:Y:S05]  /*80d0*/  BSYNC.RECONVERGENT B1 ;  /* 0x0000000000017941 */ /* 0x000fea0003800200 */
.L_x_16915:
        /* <DEDUP_REMOVED lines=10> */
.L_x_16914:
        /* <DEDUP_REMOVED lines=19> */
.L_x_16923:
        /* <DEDUP_REMOVED lines=13> */
.L_x_16925:
[----:B------:R-:W-:Y:S05]  /*8380*/  BSYNC.RECONVERGENT B2 ;  /* 0x0000000000027941 */ /* 0x000fea0003800200 */
.L_x_16924:
        /* <DEDUP_REMOVED lines=42> */
.L_x_16922:
[----:B------:R-:W-:Y:S05]  /*8630*/  BSYNC.RECONVERGENT B1 ;  /* 0x0000000000017941 */ /* 0x000fea0003800200 */
.L_x_16921:
        /* <DEDUP_REMOVED lines=10> */
.L_x_16920:
        /* <DEDUP_REMOVED lines=19> */
.L_x_16929:
        /* <DEDUP_REMOVED lines=13> */
.L_x_16931:
[----:B------:R-:W-:Y:S05]  /*88e0*/  BSYNC.RECONVERGENT B2 ;  /* 0x0000000000027941 */ /* 0x000fea0003800200 */
.L_x_16930:
        /* <DEDUP_REMOVED lines=42> */
.L_x_16928:
[----:B------:R-:W-:Y:S05]  /*8b90*/  BSYNC.RECONVERGENT B1 ;  /* 0x0000000000017941 */ /* 0x000fea0003800200 */
.L_x_16927:
        /* <DEDUP_REMOVED lines=10> */
.L_x_16926:
        /* <DEDUP_REMOVED lines=19> */
.L_x_16935:
        /* <DEDUP_REMOVED lines=13> */
.L_x_16937:
[----:B------:R-:W-:Y:S05]  /*8e40*/  BSYNC.RECONVERGENT B2 ;  /* 0x0000000000027941 */ /* 0x000fea0003800200 */
.L_x_16936:
        /* <DEDUP_REMOVED lines=42> */
.L_x_16934:
[----:B------:R-:W-:Y:S05]  /*90f0*/  BSYNC.RECONVERGENT B1 ;  /* 0x0000000000017941 */ /* 0x000fea0003800200 */
.L_x_16933:
        /* <DEDUP_REMOVED lines=11> */
.L_x_16889:
        /* <DEDUP_REMOVED lines=20> */
.L_x_16941:
        /* <DEDUP_REMOVED lines=13> */
.L_x_16943:
[----:B------:R-:W-:Y:S05]  /*93c0*/  BSYNC.RECONVERGENT B2 ;  /* 0x0000000000027941 */ /* 0x000fea0003800200 */
.L_x_16942:
        /* <DEDUP_REMOVED lines=40> */
[----:B------:R-:W-:-:S07]  /*9650*/  LOP3.LUT R15, R64, UR40, R97, 0x96, !PT ;  /* 0x00000028400f7c12 */ /* 0x000fce000f8e9661 */
.L_x_16940:
[----:B------:R-:W-:Y:S05]  /*9660*/  BSYNC.RECONVERGENT B1 ;  /* 0x0000000000017941 */ /* 0x000fea0003800200 */
.L_x_16939:
        /* <DEDUP_REMOVED lines=9> */
.L_x_16938:
        /* <DEDUP_REMOVED lines=16> */
.L_x_16947:
        /* <DEDUP_REMOVED lines=13> */
.L_x_16949:
[----:B------:R-:W-:Y:S05]  /*98d0*/  BSYNC.RECONVERGENT B2 ;  /* 0x0000000000027941 */ /* 0x000fea0003800200 */
.L_x_16948:
        /* <DEDUP_REMOVED lines=42> */
.L_x_16946:
[----:B------:R-:W-:Y:S05]  /*9b80*/  BSYNC.RECONVERGENT B1 ;  /* 0x0000000000017941 */ /* 0x000fea0003800200 */
.L_x_16945:
        /* <DEDUP_REMOVED lines=9> */
.L_x_16944:
        /* <DEDUP_REMOVED lines=16> */
.L_x_16953:
        /* <DEDUP_REMOVED lines=13> */
.L_x_16955:
[----:B------:R-:W-:Y:S05]  /*9df0*/  BSYNC.RECONVERGENT B2 ;  /* 0x0000000000027941 */ /* 0x000fea0003800200 */
.L_x_16954:
        /* <DEDUP_REMOVED lines=42> */
.L_x_16952:
[----:B------:R-:W-:Y:S05]  /*a0a0*/  BSYNC.RECONVERGENT B1 ;  /* 0x0000000000017941 */ /* 0x000fea0003800200 */
.L_x_16951:
        /* <DEDUP_REMOVED lines=9> */
.L_x_16950:
[----:B------:R-:W-:Y:S01]  /*a140*/  MOV R11, R12 ;  /* 0x0000000c000b7202 */ /* 0x000fe20000000f00 */
        /* <DEDUP_REMOVED lines=15> */
.L_x_16959:
        /* <DEDUP_REMOVED lines=13> */
.L_x_16961:
[----:B------:R-:W-:Y:S05]  /*a310*/  BSYNC.RECONVERGENT B2 ;  /* 0x0000000000027941 */ /* 0x000fea0003800200 */
.L_x_16960:
        /* <DEDUP_REMOVED lines=42> */
.L_x_16958:
[----:B------:R-:W-:Y:S05]  /*a5c0*/  BSYNC.RECONVERGENT B1 ;  /* 0x0000000000017941 */ /* 0x000fea0003800200 */
.L_x_16957:
        /* <DEDUP_REMOVED lines=9> */
.L_x_16956:
        /* <DEDUP_REMOVED lines=16> */
.L_x_16965:
        /* <DEDUP_REMOVED lines=13> */
.L_x_16967:
[----:B------:R-:W-:Y:S05]  /*a830*/  BSYNC.RECONVERGENT B2 ;  /* 0x0000000000027941 */ /* 0x000fea0003800200 */
.L_x_16966:
        /* <DEDUP_REMOVED lines=42> */
.L_x_16964:
[----:B------:R-:W-:Y:S05]  /*aae0*/  BSYNC.RECONVERGENT B1 ;  /* 0x0000000000017941 */ /* 0x000fea0003800200 */
.L_x_16963:
        /* <DEDUP_REMOVED lines=9> */
.L_x_16962:
        /* <DEDUP_REMOVED lines=16> */
.L_x_16971:
        /* <DEDUP_REMOVED lines=13> */
.L_x_16973:
[----:B------:R-:W-:Y:S05]  /*ad50*/  BSYNC.RECONVERGENT B2 ;  /* 0x0000000000027941 */ /* 0x000fea0003800200 */
.L_x_16972:
[----:B------:R-:W-:Y:S01]  /*ad60*/  IMAD.WIDE.U32 R14, R92, -0x326172a9, RZ ;  /* 0xcd9e8d575c0e7825 */ /* 0x000fe200078e00ff */
[----:B0-----:R-:W-:-:S03]  /*ad70*/  LOP3.LUT R94, R9, UR15, R11, 0x96, !PT ;  /* 0x0000000f095e7c12 */ /* 0x001fc6000f8e960b */
        /* <DEDUP_REMOVED lines=40> */
.L_x_16970:
[----:B------:R-:W-:Y:S05]  /*b000*/  BSYNC.RECONVERGENT B1 ;  /* 0x0000000000017941 */ /* 0x000fea0003800200 */
.L_x_16969:
        /* <DEDUP_REMOVED lines=9> */
.L_x_16968:
        /* <DEDUP_REMOVED lines=16> */
.L_x_16977:
        /* <DEDUP_REMOVED lines=13> */
.L_x_16979:
[----:B------:R-:W-:Y:S05]  /*b270*/  BSYNC.RECONVERGENT B2 ;  /* 0x0000000000027941 */ /* 0x000fea0003800200 */
.L_x_16978:
        /* <DEDUP_REMOVED lines=42> */
.L_x_16976:
[----:B------:R-:W-:Y:S05]  /*b520*/  BSYNC.RECONVERGENT B1 ;  /* 0x0000000000017941 */ /* 0x000fea0003800200 */
.L_x_16975:
        /* <DEDUP_REMOVED lines=9> */
.L_x_16974:
        /* <DEDUP_REMOVED lines=16> */
.L_x_16982:
        /* <DEDUP_REMOVED lines=13> */
.L_x_16984:
[----:B------:R-:W-:Y:S05]  /*b790*/  BSYNC.RECONVERGENT B2 ;  /* 0x0000000000027941 */ /* 0x000fea0003800200 */
.L_x_16983:
        /* <DEDUP_REMOVED lines=42> */
.L_x_16981:
[----:B------:R-:W-:Y:S05]  /*ba40*/  BSYNC.RECONVERGENT B1 ;  /* 0x0000000000017941 */ /* 0x000fea0003800200 */
.L_x_16980:
        /* <DEDUP_REMOVED lines=9> */
.L_x_16932:
[----:B0-----:R-:W0:Y:S01]  /*bae0*/  LDC.64 R94, c[0x0][0x3a8] ;  /* 0x0000ea00ff5e7b82 */ /* 0x001e220000000a00 */
        /* <DEDUP_REMOVED lines=25> */
.L_x_16985:
[----:B------:R-:W-:Y:S01]  /*bc80*/  VIADD R84, R84, 0x80 ;  /* 0x0000008054547836 */ /* 0x000fe20000000000 */
[----:B------:R-:W-:-:S07]  /*bc90*/  IADD3 R86, PT, PT, R86, 0x80, RZ ;  /* 0x0000008056567810 */ /* 0x000fce0007ffe0ff */
.L_x_16887:
[----:B------:R-:W-:Y:S05]  /*bca0*/  BSYNC.RECONVERGENT B0 ;  /* 0x0000000000007941 */ /* 0x000fea0003800200 */
.L_x_16886:
[----:B------:R-:W-:Y:S01]  /*bcb0*/  ISETP.GE.U32.AND P2, PT, R13, 0x180, PT ;  /* 0x000001800d00780c */ /* 0x000fe20003f46070 */
[----:B------:R-:W-:-:S12]  /*bcc0*/  BSSY.RECONVERGENT B0, `(.L_x_16986) ;  /* 0x0000570000007945 */ /* 0x000fd80003800200 */
[----:B------:R-:W-:Y:S05]  /*bcd0*/  @!P2 BRA `(.L_x_16987) ;  /* 0x0000005400b8a947 */ /* 0x000fea0003800000 */
[----:B------:R-:W-:Y:S01]  /*bce0*/  UISETP.NE.U32.AND UP0, UPT, UR18, URZ, UPT ;  /* 0x000000ff1200728c */ /* 0x000fe2000bf05070 */
[----:B------:R-:W-:-:S03]  /*bcf0*/  IMAD.U32 R87, RZ, RZ, UR14 ;  /* 0x0000000eff577e24 */ /* 0x000fc6000f8e00ff */
[----:B------:R-:W-:Y:S01]  /*bd00*/  UISETP.NE.AND.EX UP0, UPT, UR19, URZ, UPT, UP0 ;  /* 0x000000ff1300728c */ /* 0x000fe2000bf05300 */
[----:B------:R-:W-:Y:S10]  /*bd10*/  BRA.U !UP2, `(.L_x_16988) ;  /* 0x000000010a0c7547 */ /* 0x000ff4000b800000 */
[----:B------:R-:W2:Y:S02]  /*bd20*/  LDC.64 R48, c[0x0][0x390] ;  /* 0x0000e400ff307b82 */ /* 0x000ea40000000a00 */
[----:B--2---:R-:W-:-:S06]  /*bd30*/  IMAD.WIDE.U32 R48, R86, 0x10, R48 ;  /* 0x0000001056307825 */ /* 0x004fcc00078e0030 */
[----:B------:R-:W5:Y:S02]  /*bd40*/  LDG.E.128 R48, desc[UR12][R48.64] ;  /* 0x0000000c30307981 */ /* 0x000f64000c1e1d00 */
.L_x_16988:
[----:B------:R-:W-:Y:S01]  /*bd50*/  IADD3 R87, PT, PT, R87, -0x61c88647, RZ ;  /* 0x9e3779b957577810 */ /* 0x000fe20007ffe0ff */
[----:B------:R-:W-:Y:S06]  /*bd60*/  BRA.U !UP0, `(.L_x_16989) ;  /* 0x0000002908d87547 */ /* 0x000fec000b800000 */
[----:B------:R-:W1:Y:S02]  /*bd70*/  LDC.64 R68, c[0x0][0x3a0] ;  /* 0x0000e800ff447b82 */ /* 0x000e640000000a00 */
[----:B-1----:R-:W-:-:S05]  /*bd80*/  IMAD.WIDE.U32 R96, R84, 0x20, R68 ;  /* 0x0000002054607825 */ /* 0x002fca00078e0044 */
[----:B------:R1:W5:Y:S04]  /*bd90*/  LDG.E.128 R68, desc[UR12][R96.64] ;  /* 0x0000000c60447981 */ /* 0x000368000c1e1d00 */
[----:B------:R1:W5:Y:S01]  /*bda0*/  LDG.E.128 R72, desc[UR12][R96.64+0x10] ;  /* 0x0000100c60487981 */ /* 0x000362000c1e1d00 */
[----:B------:R-:W-:-:S13]  /*bdb0*/  ISETP.LT.AND P3, PT, RZ, UR41, PT ;  /* 0x00000029ff007c0c */ /* 0x000fda000bf61270 */
[----:B------:R-:W-:Y:S01]  /*bdc0*/  @!P3 IMAD.MOV.U32 R93, RZ, RZ, R11 ;  /* 0x000000ffff5db224 */ /* 0x000fe200078e000b */
[----:B0-----:R-:W-:Y:S01]  /*bdd0*/  @!P3 MOV R94, R12 ;  /* 0x0000000c005eb202 */ /* 0x001fe20000000f00 */
        /* <DEDUP_REMOVED lines=17> */
.L_x_16993:
        /* <DEDUP_REMOVED lines=13> */
.L_x_16995:
[----:B------:R-:W-:Y:S05]  /*bfc0*/  BSYNC.RECONVERGENT B2 ;  /* 0x0000000000027941 */ /* 0x000fea0003800200 */
.L_x_16994:
[----:B------:R-:W-:Y:S01]  /*bfd0*/  IMAD.WIDE.U32 R94, R92, -0x326172a9, RZ ;  /* 0xcd9e8d575c5e7825 */ /* 0x000fe200078e00ff */
[----:B------:R-:W-:Y:S02]  /*bfe0*/  LOP3.LUT R10, R9, UR15, R15, 0x96, !PT ;  /* 0x0000000f090a7c12 */ /* 0x000fe4000f8e960f */
[----:B------:R-:W-:Y:S01]  /*bff0*/  MOV R8, R12 ;  /* 0x0000000c00087202 */ /* 0x000fe20000000f00 */
[----:B------:R-:W-:Y:S01]  /*c000*/  IMAD.MOV.U32 R93, RZ, RZ, RZ ;  /* 0x000000ffff5d7224 */ /* 0x000fe200078e00ff */
[----:B------:R-:W-:Y:S01]  /*c010*/  LOP3.LUT R96, R90, UR14, R95, 0x96, !PT ;  /* 0x0000000e5a607c12 */ /* 0x000fe2000f8e965f */
[----:B------:R-:W-:-:S04]  /*c020*/  IMAD.WIDE.U32 R10, R10, -0x326172a9, RZ ;  /* 0xcd9e8d570a0a7825 */ /* 0x000fc800078e00ff */
[----:B------:R-:W-:Y:S01]  /*c030*/  IMAD.WIDE.U32 R96, R96, -0x2daee0ad, RZ ;  /* 0xd2511f5360607825 */ /* 0x000fe200078e00ff */
[----:B------:R-:W-:-:S04]  /*c040*/  LOP3.LUT R15, R87, R94, R11, 0x96, !PT ;  /* 0x0000005e570f7212 */ /* 0x000fc800078e960b */
        /* <DEDUP_REMOVED lines=34> */
.L_x_16992:
[----:B------:R-:W-:Y:S05]  /*c270*/  BSYNC.RECONVERGENT B1 ;  /* 0x0000000000017941 */ /* 0x000fea0003800200 */
.L_x_16991:
        /* <DEDUP_REMOVED lines=10> */
.L_x_16990:
        /* <DEDUP_REMOVED lines=19> */
.L_x_16999:
        /* <DEDUP_REMOVED lines=13> */
.L_x_17001:
[----:B------:R-:W-:Y:S05]  /*c520*/  BSYNC.RECONVERGENT B2 ;  /* 0x0000000000027941 */ /* 0x000fea0003800200 */
.L_x_17000:
[----:B------:R-:W-:Y:S01]  /*c530*/  IMAD.WIDE.U32 R96, R92, -0x326172a9, RZ ;  /* 0xcd9e8d575c607825 */ /* 0x000fe200078e00ff */
[----:B------:R-:W-:Y:S02]  /*c540*/  LOP3.LUT R10, R9, UR15, R15, 0x96, !PT ;  /* 0x0000000f090a7c12 */ /* 0x000fe4000f8e960f */
[----:B------:R-:W-:Y:S02]  /*c550*/  MOV R7, R94 ;  /* 0x0000005e00077202 */ /* 0x000fe40000000f00 */
        /* <DEDUP_REMOVED lines=39> */
.L_x_16998:
[----:B------:R-:W-:Y:S05]  /*c7d0*/  BSYNC.RECONVERGENT B1 ;  /* 0x0000000000017941 */ /* 0x000fea0003800200 */
.L_x_16997:
        /* <DEDUP_REMOVED lines=10> */
.L_x_16996:
        /* <DEDUP_REMOVED lines=19> */
.L_x_17005:
        /* <DEDUP_REMOVED lines=13> */
.L_x_17007:
[----:B------:R-:W-:Y:S05]  /*ca80*/  BSYNC.RECONVERGENT B2 ;  /* 0x0000000000027941 */ /* 0x000fea0003800200 */
.L_x_17006:
        /* <DEDUP_REMOVED lines=42> */
.L_x_17004:
[----:B------:R-:W-:Y:S05]  /*cd30*/  BSYNC.RECONVERGENT B1 ;  /* 0x0000000000017941 */ /* 0x000fea0003800200 */
.L_x_17003:
        /* <DEDUP_REMOVED lines=10> */
.L_x_17002:
        /* <DEDUP_REMOVED lines=19> */
.L_x_17011:
        /* <DEDUP_REMOVED lines=13> */
.L_x_17013:
[----:B------:R-:W-:Y:S05]  /*cfe0*/  BSYNC.RECONVERGENT B2 ;  /* 0x0000000000027941 */ /* 0x000fea0003800200 */
.L_x_17012:
        /* <DEDUP_REMOVED lines=42> */
.L_x_17010:
[----:B------:R-:W-:Y:S05]  /*d290*/  BSYNC.RECONVERGENT B1 ;  /* 0x0000000000017941 */ /* 0x000fea0003800200 */
.L_x_17009:
        /* <DEDUP_REMOVED lines=10> */
.L_x_17008:
        /* <DEDUP_REMOVED lines=19> */
.L_x_17017:
        /* <DEDUP_REMOVED lines=13> */
.L_x_17019:
[----:B------:R-:W-:Y:S05]  /*d540*/  BSYNC.RECONVERGENT B2 ;  /* 0x0000000000027941 */ /* 0x000fea0003800200 */
.L_x_17018:
        /* <DEDUP_REMOVED lines=42> */
.L_x_17016:
[----:B------:R-:W-:Y:S05]  /*d7f0*/  BSYNC.RECONVERGENT B1 ;  /* 0x0000000000017941 */ /* 0x000fea0003800200 */
.L_x_17015:
        /* <DEDUP_REMOVED lines=10> */
.L_x_17014:
        /* <DEDUP_REMOVED lines=19> */
.L_x_17023:
        /* <DEDUP_REMOVED lines=13> */
.L_x_17025:
[----:B------:R-:W-:Y:S05]  /*daa0*/  BSYNC.RECONVERGENT B2 ;  /* 0x0000000000027941 */ /* 0x000fea0003800200 */
.L_x_17024:
        /* <DEDUP_REMOVED lines=42> */
.L_x_17022:
[----:B------:R-:W-:Y:S05]  /*dd50*/  BSYNC.RECONVERGENT B1 ;  /* 0x0000000000017941 */ /* 0x000fea0003800200 */
.L_x_17021:
        /* <DEDUP_REMOVED lines=10> */
.L_x_17020:
        /* <DEDUP_REMOVED lines=19> */
.L_x_17029:
        /* <DEDUP_REMOVED lines=13> */
.L_x_17031:
[----:B------:R-:W-:Y:S05]  /*e000*/  BSYNC.RECONVERGENT B2 ;  /* 0x0000000000027941 */ /* 0x000fea0003800200 */
.L_x_17030:
        /* <DEDUP_REMOVED lines=42> */
.L_x_17028:
[----:B------:R-:W-:Y:S05]  /*e2b0*/  BSYNC.RECONVERGENT B1 ;  /* 0x0000000000017941 */ /* 0x000fea0003800200 */
.L_x_17027:
        /* <DEDUP_REMOVED lines=10> */
.L_x_17026:
        /* <DEDUP_REMOVED lines=19> */
.L_x_17035:
        /* <DEDUP_REMOVED lines=13> */
.L_x_17037:
[----:B------:R-:W-:Y:S05]  /*e560*/  BSYNC.RECONVERGENT B2 ;  /* 0x0000000000027941 */ /* 0x000fea0003800200 */
.L_x_17036:
        /* <DEDUP_REMOVED lines=42> */
.L_x_17034:
[----:B------:R-:W-:Y:S05]  /*e810*/  BSYNC.RECONVERGENT B1 ;  /* 0x0000000000017941 */ /* 0x000fea0003800200 */
.L_x_17033:
        /* <DEDUP_REMOVED lines=11> */
.L_x_16989:
        /* <DEDUP_REMOVED lines=20> */
.L_x_17041:
        /* <DEDUP_REMOVED lines=13> */
.L_x_17043:
[----:B------:R-:W-:Y:S05]  /*eae0*/  BSYNC.RECONVERGENT B2 ;  /* 0x0000000000027941 */ /* 0x000fea0003800200 */
.L_x_17042:
        /* <DEDUP_REMOVED lines=41> */
.L_x_17040:
[----:B------:R-:W-:Y:S05]  /*ed80*/  BSYNC.RECONVERGENT B1 ;  /* 0x0000000000017941 */ /* 0x000fea0003800200 */
.L_x_17039:
        /* <DEDUP_REMOVED lines=9> */
.L_x_17038:
        /* <DEDUP_REMOVED lines=16> */
.L_x_17047:
        /* <DEDUP_REMOVED lines=13> */
.L_x_17049:
[----:B------:R-:W-:Y:S05]  /*eff0*/  BSYNC.RECONVERGENT B2 ;  /* 0x0000000000027941 */ /* 0x000fea0003800200 */
.L_x_17048:
        /* <DEDUP_REMOVED lines=42> */
.L_x_17046:
[----:B------:R-:W-:Y:S05]  /*f2a0*/  BSYNC.RECONVERGENT B1 ;  /* 0x0000000000017941 */ /* 0x000fea0003800200 */
.L_x_17045:
        /* <DEDUP_REMOVED lines=9> */
.L_x_17044:
        /* <DEDUP_REMOVED lines=16> */
.L_x_17053:
        /* <DEDUP_REMOVED lines=13> */
.L_x_17055:
[----:B------:R-:W-:Y:S05]  /*f510*/  BSYNC.RECONVERGENT B2 ;  /* 0x0000000000027941 */ /* 0x000fea0003800200 */
.L_x_17054:
[----:B------:R-:W-:Y:S01]  /*f520*/  IMAD.WIDE.U32 R14, R92, -0x326172a9, RZ ;  /* 0xcd9e8d575c0e7825 */ /* 0x000fe200078e00ff */
[----:B------:R-:W-:-:S03]  /*f530*/  LOP3.LUT R72, R9, UR15, R11, 0x96, !PT ;  /* 0x0000000f09487c12 */ /* 0x000fc6000f8e960b */
[----:B------:R-:W-:Y:S01]  /*f540*/  IMAD.MOV.U32 R6, RZ, RZ, R96 ;  /* 0x000000ffff067224 */ /* 0x000fe200078e0060 */
[----:B------:R-:W-:Y:S01]  /*f550*/  LOP3.LUT R70, R90, UR14, R15, 0x96, !PT ;  /* 0x0000000e5a467c12 */ /* 0x000fe2000f8e960f */
[----:B------:R-:W-:-:S04]  /*f560*/  IMAD.WIDE.U32 R72, R72, -0x326172a9, RZ ;  /* 0xcd9e8d5748487825 */ /* 0x000fc800078e00ff */
[----:B------:R-:W-:Y:S01]  /*f570*/  IMAD.WIDE.U32 R70, R70, -0x2daee0ad, RZ ;  /* 0xd2511f5346467825 */ /* 0x000fe200078e00ff */
[----:B------:R-:W-:-:S03]  /*f580*/  LOP3.LUT R11, R87, R14, R73, 0x96, !PT ;  /* 0x0000000e570b7212 */ /* 0x000fc600078e9649 */
        /* <DEDUP_REMOVED lines=35> */
.L_x_17052:
[----:B------:R-:W-:Y:S05]  /*f7c0*/  BSYNC.RECONVERGENT B1 ;  /* 0x0000000000017941 */ /* 0x000fea0003800200 */
.L_x_17051:
        /* <DEDUP_REMOVED lines=9> */
.L_x_17050:
        /* <DEDUP_REMOVED lines=16> */
.L_x_17059:
        /* <DEDUP_REMOVED lines=13> */
.L_x_17061:
[----:B------:R-:W-:Y:S05]  /*fa30*/  BSYNC.RECONVERGENT B2 ;  /* 0x0000000000027941 */ /* 0x000fea0003800200 */
.L_x_17060:
        /* <DEDUP_REMOVED lines=42> */
.L_x_17058:
[----:B------:R-:W-:Y:S05]  /*fce0*/  BSYNC.RECONVERGENT B1 ;  /* 0x0000000000017941 */ /* 0x000fea0003800200 */
.L_x_17057:
        /* <DEDUP_REMOVED lines=9> */
.L_x_17056:
        /* <DEDUP_REMOVED lines=16> */
.L_x_17065:
        /* <DEDUP_REMOVED lines=13> */
.L_x_17067:
[----:B------:R-:W-:Y:S05]  /*ff50*/  BSYNC.RECONVERGENT B2 ;  /* 0x0000000000027941 */ /* 0x000fea0003800200 */
.L_x_17066:
        /* <DEDUP_REMOVED lines=42> */
.L_x_17064:
[----:B------:R-:W-:Y:S05]  /*10200*/  BSYNC.RECONVERGENT B1 ;  /* 0x0000000000017941 */ /* 0x000fea0003800200 */
.L_x_17063:
        /* <DEDUP_REMOVED lines=9> */
.L_x_17062:
        /* <DEDUP_REMOVED lines=16> */
.L_x_17071:
        /* <DEDUP_REMOVED lines=13> */
.L_x_17073:
[----:B------:R-:W-:Y:S05]  /*10470*/  BSYNC.RECONVERGENT B2 ;  /* 0x0000000000027941 */ /* 0x000fea0003800200 */
.L_x_17072:
[----:B------:R-:W-:Y:S01]  /*10480*/  IMAD.WIDE.U32 R14, R92, -0x326172a9, RZ ;  /* 0xcd9e8d575c0e7825 */ /* 0x000fe200078e00ff */
[----:B0-----:R-:W-:Y:S02]  /*10490*/  LOP3.LUT R94, R9, UR15, R11, 0x96, !PT ;  /* 0x0000000f095e7c12 */ /* 0x001fe4000f8e960b */
        /* <DEDUP_REMOVED lines=40> */
.L_x_17070:
[----:B------:R-:W-:Y:S05]  /*10720*/  BSYNC.RECONVERGENT B1 ;  /* 0x0000000000017941 */ /* 0x000fea0003800200 */
.L_x_17069:
        /* <DEDUP_REMOVED lines=9> */
.L_x_17068:
        /* <DEDUP_REMOVED lines=16> */
.L_x_17077:
        /* <DEDUP_REMOVED lines=13> */
.L_x_17079:
[----:B------:R-:W-:Y:S05]  /*10990*/  BSYNC.RECONVERGENT B2 ;  /* 0x0000000000027941 */ /* 0x000fea0003800200 */
.L_x_17078:
[----:B------:R-:W-:Y:S01]  /*109a0*/  IMAD.WIDE.U32 R14, R92, -0x326172a9, RZ ;  /* 0xcd9e8d575c0e7825 */ /* 0x000fe200078e00ff */
[----:B0-----:R-:W-:-:S03]  /*109b0*/  LOP3.LUT R94, R9, UR15, R11, 0x96, !PT ;  /* 0x0000000f095e7c12 */ /* 0x001fc6000f8e960b */
        /* <DEDUP_REMOVED lines=40> */
.L_x_17076:
[----:B------:R-:W-:Y:S05]  /*10c40*/  BSYNC.RECONVERGENT B1 ;  /* 0x0000000000017941 */ /* 0x000fea0003800200 */
.L_x_17075:
        /* <DEDUP_REMOVED lines=9> */
.L_x_17074:
        /* <DEDUP_REMOVED lines=16> */
.L_x_17082:
        /* <DEDUP_REMOVED lines=13> */
.L_x_17084:
[----:B------:R-:W-:Y:S05]  /*10eb0*/  BSYNC.RECONVERGENT B2 ;  /* 0x0000000000027941 */ /* 0x000fea0003800200 */
.L_x_17083:
[----:B0-----:R-:W-:Y:S01]  /*10ec0*/  IMAD.WIDE.U32 R94, R92, -0x326172a9, RZ ;  /* 0xcd9e8d575c5e7825 */ /* 0x001fe200078e00ff */
        /* <DEDUP_REMOVED lines=41> */
.L_x_17081:
[----:B------:R-:W-:Y:S05]  /*11160*/  BSYNC.RECONVERGENT B1 ;  /* 0x0000000000017941 */ /* 0x000fea0003800200 */
.L_x_17080:
        /* <DEDUP_REMOVED lines=9> */
.L_x_17032:
[----:B0-----:R-:W0:Y:S01]  /*11200*/  LDC.64 R94, c[0x0][0x3a8] ;  /* 0x0000ea00ff5e7b82 */ /* 0x001e220000000a00 */
        /* <DEDUP_REMOVED lines=25> */
.L_x_17085:
[----:B------:R-:W-:Y:S01]  /*113a0*/  IADD3 R84, PT, PT, R84, 0x80, RZ ;  /* 0x0000008054547810 */ /* 0x000fe20007ffe0ff */
[----:B------:R-:W-:-:S07]  /*113b0*/  VIADD R86, R86, 0x80 ;  /* 0x0000008056567836 */ /* 0x000fce0000000000 */
.L_x_16987:
[----:B------:R-:W-:Y:S05]  /*113c0*/  BSYNC.RECONVERGENT B0 ;  /* 0x0000000000007941 */ /* 0x000fea0003800200 */
.L_x_16986:
[----:B------:R-:W-:Y:S01]  /*113d0*/  ISETP.GE.U32.AND P3, PT, R13, 0x200, PT ;  /* 0x000002000d00780c */ /* 0x000fe20003f66070 */
[----:B------:R-:W-:-:S12]  /*113e0*/  BSSY.RECONVERGENT B0, `(.L_x_17086) ;  /* 0x0000573000007945 */ /* 0x000fd80003800200 */
[----:B------:R-:W-:Y:S05]  /*113f0*/  @!P3 BRA `(.L_x_17087) ;  /* 0x0000005400c4b947 */ /* 0x000fea0003800000 */
[----:B------:R-:W-:Y:S01]  /*11400*/  UISETP.NE.U32.AND UP0, UPT, UR18, URZ, UPT ;  /* 0x000000ff1200728c */ /* 0x000fe2000bf05070 */
[----:B------:R-:W-:Y:S01]  /*11410*/  MOV R87, UR14 ;  /* 0x0000000e00577c02 */ /* 0x000fe20008000f00 */
[----:B------:R-:W-:Y:S02]  /*11420*/  IMAD.U32 R93, RZ, RZ, UR15 ;  /* 0x0000000fff5d7e24 */ /* 0x000fe4000f8e00ff */
[----:B------:R-:W-:Y:S01]  /*11430*/  UISETP.NE.AND.EX UP0, UPT, UR19, URZ, UPT, UP0 ;  /* 0x000000ff1300728c */ /* 0x000fe2000bf05300 */
[----:B------:R-:W-:Y:S10]  /*11440*/  BRA.U !UP2, `(.L_x_17088) ;  /* 0x000000010a0c7547 */ /* 0x000ff4000b800000 */
[----:B------:R-:W2:Y:S02]  /*11450*/  LDC.64 R48, c[0x0][0x390] ;  /* 0x0000e400ff307b82 */ /* 0x000ea40000000a00 */
[----:B--2---:R-:W-:-:S06]  /*11460*/  IMAD.WIDE.U32 R48, R86, 0x10, R48 ;  /* 0x0000001056307825 */ /* 0x004fcc00078e0030 */
[----:B------:R-:W5:Y:S02]  /*11470*/  LDG.E.128 R48, desc[UR12][R48.64] ;  /* 0x0000000c30307981 */ /* 0x000f64000c1e1d00 */
.L_x_17088:
[----:B------:R-:W-:Y:S01]  /*11480*/  IADD3 R87, PT, PT, R87, -0x61c88647, RZ ;  /* 0x9e3779b957577810 */ /* 0x000fe20007ffe0ff */
[----:B------:R-:W-:Y:S01]  /*11490*/  VIADD R93, R93, 0xbb67ae85 ;  /* 0xbb67ae855d5d7836 */ /* 0x000fe20000000000 */
[----:B------:R-:W-:Y:S06]  /*114a0*/  BRA.U !UP0, `(.L_x_17089) ;  /* 0x0000002908d87547 */ /* 0x000fec000b800000 */
[----:B-1----:R-:W1:Y:S02]  /*114b0*/  LDC.64 R96, c[0x0][0x3a0] ;  /* 0x0000e800ff607b82 */ /* 0x002e640000000a00 */
[----:B-1----:R-:W-:-:S05]  /*114c0*/  IMAD.WIDE.U32 R96, R84, 0x20, R96 ;  /* 0x0000002054607825 */ /* 0x002fca00078e0060 */
[----:B------:R1:W5:Y:S04]  /*114d0*/  LDG.E.128 R76, desc[UR12][R96.64] ;  /* 0x0000000c604c7981 */ /* 0x000368000c1e1d00 */
[----:B------:R1:W5:Y:S01]  /*114e0*/  LDG.E.128 R80, desc[UR12][R96.64+0x10] ;  /* 0x0000100c60507981 */ /* 0x000362000c1e1d00 */
[----:B------:R-:W-:-:S13]  /*114f0*/  ISETP.LT.AND P4, PT, RZ, UR41, PT ;  /* 0x00000029ff007c0c */ /* 0x000fda000bf81270 */
[----:B0-----:R-:W-:Y:S01]  /*11500*/  @!P4 MOV R95, R11 ;  /* 0x0000000b005fc202 */ /* 0x001fe20000000f00 */
[----:B------:R-:W-:Y:S01]  /*11510*/  @!P4 IMAD.MOV.U32 R94, RZ, RZ, R12 ;  /* 0x000000ffff5ec224 */ /* 0x000fe200078e000c */
[----:B-1----:R-:W-:Y:S06]  /*11520*/  @!P4 BRA `(.L_x_17090) ;  /* 0x00000004004cc947 */ /* 0x002fec0003800000 */
        /* <DEDUP_REMOVED lines=16> */
.L_x_17093:
        /* <DEDUP_REMOVED lines=13> */
.L_x_17095:
[----:B------:R-:W-:Y:S05]  /*11700*/  BSYNC.RECONVERGENT B2 ;  /* 0x0000000000027941 */ /* 0x000fea0003800200 */
.L_x_17094:
[----:B------:R-:W-:Y:S01]  /*11710*/  IMAD.WIDE.U32 R94, R92, -0x326172a9, RZ ;  /* 0xcd9e8d575c5e7825 */ /* 0x000fe200078e00ff */
[----:B------:R-:W-:-:S03]  /*11720*/  LOP3.LUT R10, R9, UR15, R15, 0x96, !PT ;  /* 0x0000000f090a7c12 */ /* 0x000fc6000f8e960f */
[----:B------:R-:W-:Y:S01]  /*11730*/  IMAD.MOV.U32 R8, RZ, RZ, R12 ;  /* 0x000000ffff087224 */ /* 0x000fe200078e000c */
[----:B------:R-:W-:Y:S01]  /*11740*/  LOP3.LUT R96, R90, UR14, R95, 0x96, !PT ;  /* 0x0000000e5a607c12 */ /* 0x000fe2000f8e965f */
[----:B------:R-:W-:-:S04]  /*11750*/  IMAD.WIDE.U32 R10, R10, -0x326172a9, RZ ;  /* 0xcd9e8d570a0a7825 */ /* 0x000fc800078e00ff */
[----:B------:R-:W-:Y:S01]  /*11760*/  IMAD.WIDE.U32 R96, R96, -0x2daee0ad, RZ ;  /* 0xd2511f5360607825 */ /* 0x000fe200078e00ff */
[----:B------:R-:W-:-:S04]  /*11770*/  LOP3.LUT R15, R87, R94, R11, 0x96, !PT ;  /* 0x0000005e570f7212 */ /* 0x000fc800078e960b */
[----:B------:R-:W-:Y:S01]  /*11780*/  LOP3.LUT R94, R93, R14, R97, 0x96, !PT ;  /* 0x0000000e5d5e7212 */ /* 0x000fe200078e9661 */
        /* <DEDUP_REMOVED lines=34> */
.L_x_17092:
[----:B------:R-:W-:Y:S05]  /*119b0*/  BSYNC.RECONVERGENT B1 ;  /* 0x0000000000017941 */ /* 0x000fea0003800200 */
.L_x_17091:
        /* <DEDUP_REMOVED lines=10> */
.L_x_17090:
        /* <DEDUP_REMOVED lines=19> */
.L_x_17099:
        /* <DEDUP_REMOVED lines=13> */
.L_x_17101:
[----:B------:R-:W-:Y:S05]  /*11c60*/  BSYNC.RECONVERGENT B2 ;  /* 0x0000000000027941 */ /* 0x000fea0003800200 */
.L_x_17100:
        /* <DEDUP_REMOVED lines=42> */
.L_x_17098:
[----:B------:R-:W-:Y:S05]  /*11f10*/  BSYNC.RECONVERGENT B1 ;  /* 0x0000000000017941 */ /* 0x000fea0003800200 */
.L_x_17097:
        /* <DEDUP_REMOVED lines=10> */
.L_x_17096:
        /* <DEDUP_REMOVED lines=19> */
.L_x_17105:
        /* <DEDUP_REMOVED lines=13> */
.L_x_17107:
[----:B------:R-:W-:Y:S05]  /*121c0*/  BSYNC.RECONVERGENT B2 ;  /* 0x0000000000027941 */ /* 0x000fea0003800200 */
.L_x_17106:
        /* <DEDUP_REMOVED lines=42> */
.L_x_17104:
[----:B------:R-:W-:Y:S05]  /*12470*/  BSYNC.RECONVERGENT B1 ;  /* 0x0000000000017941 */ /* 0x000fea0003800200 */
.L_x_17103:
        /* <DEDUP_REMOVED lines=10> */
.L_x_17102:
        /* <DEDUP_REMOVED lines=19> */
.L_x_17111:
        /* <DEDUP_REMOVED lines=13> */
.L_x_17113:
[----:B------:R-:W-:Y:S05]  /*12720*/  BSYNC.RECONVERGENT B2 ;  /* 0x0000000000027941 */ /* 0x000fea0003800200 */
.L_x_17112:
        /* <DEDUP_REMOVED lines=42> */
.L_x_17110:
[----:B------:R-:W-:Y:S05]  /*129d0*/  BSYNC.RECONVERGENT B1 ;  /* 0x0000000000017941 */ /* 0x000fea0003800200 */
.L_x_17109:
        /* <DEDUP_REMOVED lines=10> */
.L_x_17108:
        /* <DEDUP_REMOVED lines=19> */
.L_x_17117:
        /* <DEDUP_REMOVED lines=13> */
.L_x_17119:
[----:B------:R-:W-:Y:S05]  /*12c80*/  BSYNC.RECONVERGENT B2 ;  /* 0x0000000000027941 */ /* 0x000fea0003800200 */
.L_x_17118:
[----:B------:R-:W-:Y:S01]  /*12c90*/  IMAD.WIDE.U32 R96, R92, -0x326172a9, RZ ;  /* 0xcd9e8d575c607825 */ /* 0x000fe200078e00ff */
[----:B------:R-:W-:-:S03]  /*12ca0*/  LOP3.LUT R10, R9, UR15, R15, 0x96, !PT ;  /* 0x0000000f090a7c12 */ /* 0x000fc6000f8e960f */
[----:B------:R-:W-:Y:S02]  /*12cb0*/  HFMA2 R95, -RZ, RZ, 0, 0 ;  /* 0x00000000ff5f7431 */ /* 0x000fe400000001ff */
        /* <DEDUP_REMOVED lines=39> */
.L_x_17116:
[----:B------:R-:W-:Y:S05]  /*12f30*/  BSYNC.RECONVERGENT B1 ;  /* 0x0000000000017941 */ /* 0x000fea0003800200 */
.L_x_17115:
        /* <DEDUP_REMOVED lines=10> */
.L_x_17114:
        /* <DEDUP_REMOVED lines=19> */
.L_x_17123:
        /* <DEDUP_REMOVED lines=13> */
.L_x_17125:
[----:B------:R-:W-:Y:S05]  /*131e0*/  BSYNC.RECONVERGENT B2 ;  /* 0x0000000000027941 */ /* 0x000fea0003800200 */
.L_x_17124:
        /* <DEDUP_REMOVED lines=42> */
.L_x_17122:
[----:B------:R-:W-:Y:S05]  /*13490*/  BSYNC.RECONVERGENT B1 ;  /* 0x0000000000017941 */ /* 0x000fea0003800200 */
.L_x_17121:
        /* <DEDUP_REMOVED lines=10> */
.L_x_17120:
        /* <DEDUP_REMOVED lines=19> */
.L_x_17129:
        /* <DEDUP_REMOVED lines=13> */
.L_x_17131:
[----:B------:R-:W-:Y:S05]  /*13740*/  BSYNC.RECONVERGENT B2 ;  /* 0x0000000000027941 */ /* 0x000fea0003800200 */
.L_x_17130:
        /* <DEDUP_REMOVED lines=42> */
.L_x_17128:
[----:B------:R-:W-:Y:S05]  /*139f0*/  BSYNC.RECONVERGENT B1 ;  /* 0x0000000000017941 */ /* 0x000fea0003800200 */
.L_x_17127:
        /* <DEDUP_REMOVED lines=10> */
.L_x_17126:
        /* <DEDUP_REMOVED lines=19> */
.L_x_17135:
        /* <DEDUP_REMOVED lines=13> */
.L_x_17137:
[----:B------:R-:W-:Y:S05]  /*13ca0*/  BSYNC.RECONVERGENT B2 ;  /* 0x0000000000027941 */ /* 0x000fea0003800200 */
.L_x_17136:
        /* <DEDUP_REMOVED lines=42> */
.L_x_17134:
[----:B------:R-:W-:Y:S05]  /*13f50*/  BSYNC.RECONVERGENT B1 ;  /* 0x0000000000017941 */ /* 0x000fea0003800200 */
.L_x_17133:
        /* <DEDUP_REMOVED lines=11> */
.L_x_17089:
[----:B------:R-:W-:Y:S01]  /*14010*/  HFMA2 R76, -RZ, RZ, 0, 0 ;  /* 0x00000000ff4c7431 */ /* 0x000fe200000001ff */
        /* <DEDUP_REMOVED lines=19> */
.L_x_17141:
        /* <DEDUP_REMOVED lines=13> */
.L_x_17143:
[----:B------:R-:W-:Y:S05]  /*14220*/  BSYNC.RECONVERGENT B2 ;  /* 0x0000000000027941 */ /* 0x000fea0003800200 */
.L_x_17142:
        /* <DEDUP_REMOVED lines=41> */
.L_x_17140:
[----:B------:R-:W-:Y:S05]  /*144c0*/  BSYNC.RECONVERGENT B1 ;  /* 0x0000000000017941 */ /* 0x000fea0003800200 */
.L_x_17139:
        /* <DEDUP_REMOVED lines=9> */
.L_x_17138:
        /* <DEDUP_REMOVED lines=16> */
.L_x_17147:
        /* <DEDUP_REMOVED lines=13> */
.L_x_17149:
[----:B------:R-:W-:Y:S05]  /*14730*/  BSYNC.RECONVERGENT B2 ;  /* 0x0000000000027941 */ /* 0x000fea0003800200 */
.L_x_17148:
        /* <DEDUP_REMOVED lines=42> */
.L_x_17146:
[----:B------:R-:W-:Y:S05]  /*149e0*/  BSYNC.RECONVERGENT B1 ;  /* 0x0000000000017941 */ /* 0x000fea0003800200 */
.L_x_17145:
        /* <DEDUP_REMOVED lines=9> */
.L_x_17144:
        /* <DEDUP_REMOVED lines=16> */
.L_x_17153:
        /* <DEDUP_REMOVED lines=13> */
.L_x_17155:
[----:B------:R-:W-:Y:S05]  /*14c50*/  BSYNC.RECONVERGENT B2 ;  /* 0x0000000000027941 */ /* 0x000fea0003800200 */
.L_x_17154:
[----:B------:R-:W-:Y:S01]  /*14c60*/  IMAD.WIDE.U32 R14, R92, -0x326172a9, RZ ;  /* 0xcd9e8d575c0e7825 */ /* 0x000fe200078e00ff */
[----:B------:R-:W-:-:S03]  /*14c70*/  LOP3.LUT R80, R9, UR15, R11, 0x96, !PT ;  /* 0x0000000f09507c12 */ /* 0x000fc6000f8e960b */
[----:B------:R-:W-:Y:S01]  /*14c80*/  HFMA2 R12, -RZ, RZ, 0, 0 ;  /* 0x00000000ff0c7431 */ /* 0x000fe200000001ff */
[----:B------:R-:W-:Y:S02]  /*14c90*/  MOV R6, R94 ;  /* 0x0000005e00067202 */ /* 0x000fe40000000f00 */
        /* <DEDUP_REMOVED lines=38> */
.L_x_17152:
[----:B------:R-:W-:Y:S05]  /*14f00*/  BSYNC.RECONVERGENT B1 ;  /* 0x0000000000017941 */ /* 0x000fea0003800200 */
.L_x_17151:
        /* <DEDUP_REMOVED lines=9> */
.L_x_17150:
        /* <DEDUP_REMOVED lines=16> */
.L_x_17159:
        /* <DEDUP_REMOVED lines=13> */
.L_x_17161:
[----:B------:R-:W-:Y:S05]  /*15170*/  BSYNC.RECONVERGENT B2 ;  /* 0x0000000000027941 */ /* 0x000fea0003800200 */
.L_x_17160:
        /* <DEDUP_REMOVED lines=42> */
.L_x_17158:
[----:B------:R-:W-:Y:S05]  /*15420*/  BSYNC.RECONVERGENT B1 ;  /* 0x0000000000017941 */ /* 0x000fea0003800200 */
.L_x_17157:
        /* <DEDUP_REMOVED lines=9> */
.L_x_17156:
        /* <DEDUP_REMOVED lines=16> */
.L_x_17165:
        /* <DEDUP_REMOVED lines=13> */
.L_x_17167:
[----:B------:R-:W-:Y:S05]  /*15690*/  BSYNC.RECONVERGENT B2 ;  /* 0x0000000000027941 */ /* 0x000fea0003800200 */
.L_x_17166:
        /* <DEDUP_REMOVED lines=42> */
.L_x_17164:
[----:B------:R-:W-:Y:S05]  /*15940*/  BSYNC.RECONVERGENT B1 ;  /* 0x0000000000017941 */ /* 0x000fea0003800200 */
.L_x_17163:
        /* <DEDUP_REMOVED lines=9> */
.L_x_17162:
        /* <DEDUP_REMOVED lines=16> */
.L_x_17171:
        /* <DEDUP_REMOVED lines=13> */
.L_x_17173:
[----:B------:R-:W-:Y:S05]  /*15bb0*/  BSYNC.RECONVERGENT B2 ;  /* 0x0000000000027941 */ /* 0x000fea0003800200 */
.L_x_17172:
        /* <DEDUP_REMOVED lines=42> */
.L_x_17170:
[----:B------:R-:W-:Y:S05]  /*15e60*/  BSYNC.RECONVERGENT B1 ;  /* 0x0000000000017941 */ /* 0x000fea0003800200 */
.L_x_17169:
        /* <DEDUP_REMOVED lines=9> */
.L_x_17168:
        /* <DEDUP_REMOVED lines=16> */
.L_x_17177:
        /* <DEDUP_REMOVED lines=13> */
.L_x_17179:
[----:B------:R-:W-:Y:S05]  /*160d0*/  BSYNC.RECONVERGENT B2 ;  /* 0x0000000000027941 */ /* 0x000fea0003800200 */
.L_x_17178:
        /* <DEDUP_REMOVED lines=42> */
.L_x_17176:
[----:B------:R-:W-:Y:S05]  /*16380*/  BSYNC.RECONVERGENT B1 ;  /* 0x0000000000017941 */ /* 0x000fea0003800200 */
.L_x_17175:
        /* <DEDUP_REMOVED lines=9> */
.L_x_17174:
[----:B------:R-:W-:Y:S01]  /*16420*/  HFMA2 R83, -RZ, RZ, 0, 0 ;  /* 0x00000000ff537431 */ /* 0x000fe200000001ff */
        /* <DEDUP_REMOVED lines=19> */
.L_x_17182:
        /* <DEDUP_REMOVED lines=13> */
.L_x_17184:
[----:B------:R-:W-:Y:S05]  /*16630*/  BSYNC.RECONVERGENT B2 ;  /* 0x0000000000027941 */ /* 0x000fea0003800200 */
.L_x_17183:
[----:B------:R-:W-:Y:S01]  /*16640*/  IMAD.WIDE.U32 R96, R92, -0x326172a9, RZ ;  /* 0xcd9e8d575c607825 */ /* 0x000fe200078e00ff */
[----:B------:R-:W-:Y:S02]  /*16650*/  LOP3.LUT R10, R9, UR15, R15, 0x96, !PT ;  /* 0x0000000f090a7c12 */ /* 0x000fe4000f8e960f */
        /* <DEDUP_REMOVED lines=40> */
.L_x_17181:
[----:B------:R-:W-:Y:S05]  /*168e0*/  BSYNC.RECONVERGENT B1 ;  /* 0x0000000000017941 */ /* 0x000fea0003800200 */
.L_x_17180:
        /* <DEDUP_REMOVED lines=9> */
.L_x_17132:
        /* <DEDUP_REMOVED lines=25> */
.L_x_17087:
[----:B------:R-:W-:Y:S05]  /*16b10*/  BSYNC.RECONVERGENT B0 ;  /* 0x0000000000007941 */ /* 0x000fea0003800200 */
.L_x_17086:
[----:B------:R-:W-:Y:S01]  /*16b20*/  FADD.FTZ R84, RZ, R52 ;  /* 0x00000034ff547221 */ /* 0x000fe20000010000 */
[C---:B------:R-:W-:Y:S01]  /*16b30*/  ISETP.GT.U32.AND P6, PT, R13.reuse, 0xff, PT ;  /* 0x000000ff0d00780c */ /* 0x040fe20003fc4070 */
[----:B------:R-:W4:Y:S01]  /*16b40*/  S2UR UR5, SR_CgaCtaId ;  /* 0x00000000000579c3 */ /* 0x000f220000008800 */
        /* <DEDUP_REMOVED lines=195> */
[----:B------:R-:W-:-:S05]  /*17780*/  IMAD.U32 R94, RZ, RZ, UR5 ;  /* 0x00000005ff5e7e24 */ /* 0x000fca000f8e00ff */
[----:B------:R-:W-:Y:S01]  /*17790*/  LEA.HI.SX32 R94, R94, R85, 0x1d ;  /* 0x000000555e5e7211 */ /* 0x000fe200078feaff */
[----:B------:R-:W-:Y:S06]  /*177a0*/  @!P0 BRA `(.L_x_17187) ;  /* 0x0000000000c08947 */ /* 0x000fec0003800000 */
[--C-:B------:R-:W-:Y:S01]  /*177b0*/  FADD.FTZ R96, R56, -R95.reuse ;  /* 0x8000005f38607221 */ /* 0x100fe20000010000 */
        /* <DEDUP_REMOVED lines=47> */
.L_x_17187:
[----:B------:R-:W-:Y:S05]  /*17ab0*/  BSYNC.RECONVERGENT B0 ;  /* 0x0000000000007941 */ /* 0x000fea0003800200 */
.L_x_17186:
[----:B------:R-:W-:Y:S04]  /*17ac0*/  BSSY.RECONVERGENT B0, `(.L_x_17188) ;  /* 0x0000032000007945 */ /* 0x000fe80003800200 */
        /* <DEDUP_REMOVED lines=49> */
.L_x_17189:
[----:B------:R-:W-:Y:S05]  /*17de0*/  BSYNC.RECONVERGENT B0 ;  /* 0x0000000000007941 */ /* 0x000fea0003800200 */
.L_x_17188:
        /* <DEDUP_REMOVED lines=50> */
.L_x_17191:
[----:B------:R-:W-:Y:S05]  /*18110*/  BSYNC.RECONVERGENT B0 ;  /* 0x0000000000007941 */ /* 0x000fea0003800200 */
.L_x_17190:
        /* <DEDUP_REMOVED lines=49> */
.L_x_17192:
[----:B------:R-:W-:Y:S05]  /*18430*/  BSYNC.RECONVERGENT B0 ;  /* 0x0000000000007941 */ /* 0x000fea0003800200 */
.L_x_17185:
[----:B------:R-:W-:Y:S02]  /*18440*/  UIADD3 UR22, UPT, UPT, UR22, UR20, URZ ;  /* 0x0000001416167290 */ /* 0x000fe4000fffe0ff */
[----:B------:R-:W-:Y:S02]  /*18450*/  UPLOP3.LUT UP1, UPT, UPT, UPT, UP1, 0x40, 0x4 ;  /* 0x000000000004789c */ /* 0x000fe40003f2e810 */
[----:B------:R-:W-:-:S09]  /*18460*/  UISETP.GE.AND UP0, UPT, UR22, UR21, UPT ;  /* 0x000000151600728c */ /* 0x000fd2000bf06270 */
[----:B------:R-:W-:Y:S05]  /*18470*/  BRA.U !UP0, `(.L_x_17193) ;  /* 0xfffffe89081c7547 */ /* 0x000fea000b83ffff */
[----:B------:R-:W-:Y:S05]  /*18480*/  EXIT ;  /* 0x000000000000794d */ /* 0x000fea0003800000 */
.L_x_17194:
        /* <DEDUP_REMOVED lines=15> */
.L_x_27304:


//--------------------- .text._ZN10layer_norm13ln_fwd_kernelINS_13Kernel_traitsI6__halfS2_fS2_fjLj4096ELj1ELj1ELj4ELj16ENS_18Kernel_traits_baseILj4096ES2_S2_fS2_fjLj128EEEEELb1ELb0ELb1ELb1EEEvNS_9FwdParamsE --------------------------
	.section	.text._ZN10layer_norm13ln_fwd_kernelINS_13Kernel_traitsI6__halfS2_fS2_fjLj4096ELj1ELj1ELj4ELj16ENS_18Kernel_traits_baseILj4096ES2_S2_fS2_fjLj128EEEEELb1ELb0ELb1ELb1EEEvNS_9FwdParamsE,"ax",@progbits
	.align	128
        .global         _ZN10layer_norm13ln_fwd_kernelINS_13Kernel_traitsI6__halfS2_fS2_fjLj4096ELj1ELj1ELj4ELj16ENS_18Kernel_traits_baseILj4096ES2_S2_fS2_fjLj128EEEEELb1ELb0ELb1ELb1EEEvNS_9FwdParamsE
        .type           _ZN10layer_norm13ln_fwd_kernelINS_13Kernel_traitsI6__halfS2_fS2_fjLj4096ELj1ELj1ELj4ELj16ENS_18Kernel_traits_baseILj4096ES2_S2_fS2_fjLj128EEEEELb1ELb0ELb1ELb1EEEvNS_9FwdParamsE,@function
        .size           _ZN10layer_norm13ln_fwd_kernelINS_13Kernel_traitsI6__halfS2_fS2_fjLj4096ELj1ELj1ELj4ELj16ENS_18Kernel_traits_baseILj4096ES2_S2_fS2_fjLj128EEEEELb1ELb0ELb1ELb1EEEvNS_9FwdParamsE,(.L_x_27305 - _ZN10layer_norm13ln_fwd_kernelINS_13Kernel_traitsI6__halfS2_fS2_fjLj4096ELj1ELj1ELj4ELj16ENS_18Kernel_traits_baseILj4096ES2_S2_fS2_fjLj128EEEEELb1ELb0ELb1ELb1EEEvNS_9FwdParamsE)
        .other          _ZN10layer_norm13ln_fwd_kernelINS_13Kernel_traitsI6__halfS2_fS2_fjLj4096ELj1ELj1ELj4ELj16ENS_18Kernel_traits_baseILj4096ES2_S2_fS2_fjLj128EEEEELb1ELb0ELb1ELb1EEEvNS_9FwdParamsE,@"STO_CUDA_ENTRY STV_DEFAULT"
_ZN10layer_norm13ln_fwd_kernelINS_13Kernel_traitsI6__halfS2_fS2_fjLj4096ELj1ELj1ELj4ELj16ENS_18Kernel_traits_baseILj4096ES2_S2_fS2_fjLj128EEEEELb1ELb0ELb1ELb1EEEvNS_9FwdParamsE:
.text._ZN10layer_norm13ln_fwd_kernelINS_13Kernel_traitsI6__halfS2_fS2_fjLj4096ELj1ELj1ELj4ELj16ENS_18Kernel_traits_baseILj4096ES2_S2_fS2_fjLj128EEEEELb1ELb0ELb1ELb1EEEvNS_9FwdParamsE:
        /* <DEDUP_REMOVED lines=35> */
[----:B------:R-:W1:Y:S01]  /*0230*/  LDCU.U8 UR4, c[0x0][0x410] ;  /* 0x00008200ff0477ac */ /* 0x000e620008000000 */
[----:B------:R-:W-:Y:S01]  /*0240*/  @P1 R2UR UR14, R20 ;  /* 0x00000000140e12ca */ /* 0x000fe200000e0000 */
[--C-:B------:R-:W-:Y:S01]  /*0250*/  @P0 IMAD.MOV.U32 R81, RZ, RZ, R16.reuse ;  /* 0x000000ffff510224 */ /* 0x100fe200078e0010 */
[----:B------:R-:W-:Y:S01]  /*0260*/  @P1 IADD3.X R93, PT, PT, RZ, R23, RZ, P2, !PT ;  /* 0x00000017ff5d1210 */ /* 0x000fe200017fe4ff */
[----:B------:R-:W-:Y:S01]  /*0270*/  @!P0 IMAD.MOV.U32 R81, RZ, RZ, R16 ;  /* 0x000000ffff518224 */ /* 0x000fe200078e0010 */
[----:B------:R-:W-:Y:S01]  /*0280*/  @P1 R2UR UR15, R21 ;  /* 0x00000000150f12ca */ /* 0x000fe200000e0000 */
[----:B------:R-:W-:Y:S01]  /*0290*/  HFMA2 R16, -RZ, RZ, 0, 0 ;  /* 0x00000000ff107431 */ /* 0x000fe200000001ff */
[----:B------:R-:W-:Y:S01]  /*02a0*/  SHF.R.U64 R83, R92, 0x2, R93 ;  /* 0x000000025c537819 */ /* 0x000fe2000000125d */
[----:B------:R-:W-:Y:S01]  /*02b0*/  @P0 IMAD.MOV.U32 R80, RZ, RZ, R17 ;  /* 0x000000ffff500224 */ /* 0x000fe200078e0011 */
[----:B------:R-:W-:Y:S01]  /*02c0*/  SHF.R.U32.HI R82, RZ, 0x2, R93 ;  /* 0x00000002ff527819 */ /* 0x000fe2000001165d */
[----:B------:R-:W-:Y:S01]  /*02d0*/  @!P0 IMAD.MOV.U32 R80, RZ, RZ, R17 ;  /* 0x000000ffff508224 */ /* 0x000fe200078e0011 */
[----:B------:R-:W-:Y:S01]  /*02e0*/  @P0 MOV R79, R18 ;  /* 0x00000012004f0202 */ /* 0x000fe20000000f00 */
[----:B------:R-:W-:Y:S01]  /*02f0*/  IMAD.HI.U32 R0, R83, -0x2daee0ad, RZ ;  /* 0xd2511f5353007827 */ /* 0x000fe200078e00ff */
[----:B------:R-:W-:Y:S01]  /*0300*/  @P0 MOV R78, R19 ;  /* 0x00000013004e0202 */ /* 0x000fe20000000f00 */
[----:B------:R-:W-:Y:S01]  /*0310*/  UIADD3 UR25, UPT, UPT, UR14, -0x61c88647, URZ ;  /* 0x9e3779b90e197890 */ /* 0x000fe2000fffe0ff */
[----:B------:R-:W-:Y:S01]  /*0320*/  LOP3.LUT R85, R3, 0x1f, RZ, 0xc0, !PT ;  /* 0x0000001f03557812 */ /* 0x000fe200078ec0ff */
[----:B------:R-:W-:Y:S01]  /*0330*/  IMAD R25, R83, -0x2daee0ad, RZ ;  /* 0xd2511f5353197824 */ /* 0x000fe200078e02ff */
[----:B------:R-:W-:Y:S01]  /*0340*/  UIADD3 UR27, UPT, UPT, UR14, 0x3c6ef372, URZ ;  /* 0x3c6ef3720e1b7890 */ /* 0x000fe2000fffe0ff */
[----:B------:R-:W-:Y:S01]  /*0350*/  LOP3.LUT R0, R0, UR15, RZ, 0x3c, !PT ;  /* 0x0000000f00007c12 */ /* 0x000fe2000f8e3cff */
[----:B------:R-:W-:Y:S01]  /*0360*/  UIADD3 UR26, UPT, UPT, UR15, -0x4498517b, URZ ;  /* 0xbb67ae850f1a7890 */ /* 0x000fe2000fffe0ff */
[----:B------:R-:W-:Y:S01]  /*0370*/  @!P0 IMAD.MOV.U32 R79, RZ, RZ, R18 ;  /* 0x000000ffff4f8224 */ /* 0x000fe200078e0012 */
[----:B------:R-:W-:Y:S01]  /*0380*/  UIADD3 UR28, UPT, UPT, UR15, 0x76cf5d0a, URZ ;  /* 0x76cf5d0a0f1c7890 */ /* 0x000fe2000fffe0ff */
[----:B0-----:R-:W-:Y:S01]  /*0390*/  IMAD R84, R84, UR7, R3 ;  /* 0x0000000754547c24 */ /* 0x001fe2000f8e0203 */
[----:B------:R-:W-:Y:S01]  /*03a0*/  UIADD3 UR29, UPT, UPT, UR14, -0x255992d5, URZ ;  /* 0xdaa66d2b0e1d7890 */ /* 0x000fe2000fffe0ff */
[----:B------:R-:W-:Y:S01]  /*03b0*/  IMAD.HI.U32 R2, R0, -0x326172a9, RZ ;  /* 0xcd9e8d5700027827 */ /* 0x000fe200078e00ff */
[----:B------:R-:W-:Y:S01]  /*03c0*/  UIADD3 UR30, UPT, UPT, UR15, 0x32370b8f, URZ ;  /* 0x32370b8f0f1e7890 */ /* 0x000fe2000fffe0ff */
[----:B------:R-:W-:Y:S01]  /*03d0*/  LOP3.LUT R92, R92, 0x3, RZ, 0xc0, !PT ;  /* 0x000000035c5c7812 */ /* 0x000fe200078ec0ff */
[----:B------:R-:W-:Y:S01]  /*03e0*/  UIADD3 UR31, UPT, UPT, UR14, 0x78dde6e4, URZ ;  /* 0x78dde6e40e1f7890 */ /* 0x000fe2000fffe0ff */
[C---:B------:R-:W-:Y:S01]  /*03f0*/  IMAD.HI.U32 R21, R84.reuse, -0x326172a9, RZ ;  /* 0xcd9e8d5754157827 */ /* 0x040fe200078e00ff */
[----:B------:R-:W-:Y:S01]  /*0400*/  UIADD3 UR32, UPT, UPT, UR15, -0x126145ec, URZ ;  /* 0xed9eba140f207890 */ /* 0x000fe2000fffe0ff */
[----:B------:R-:W-:Y:S01]  /*0410*/  @!P0 CS2R R62, SRZ ;  /* 0x00000000003e8805 */ /* 0x000fe2000001ff00 */
[----:B------:R-:W-:Y:S01]  /*0420*/  UIADD3 UR33, UPT, UPT, UR14, 0x1715609d, URZ ;  /* 0x1715609d0e217890 */ /* 0x000fe2000fffe0ff */
[----:B------:R-:W-:Y:S01]  /*0430*/  IMAD R23, R84, -0x326172a9, RZ ;  /* 0xcd9e8d5754177824 */ /* 0x000fe200078e02ff */
[----:B------:R-:W-:Y:S01]  /*0440*/  LOP3.LUT R21, R82, UR14, R21, 0x96, !PT ;  /* 0x0000000e52157c12 */ /* 0x000fe2000f8e9615 */
[----:B------:R-:W-:Y:S01]  /*0450*/  UIADD3 UR34, UPT, UPT, UR15, -0x56f99767, URZ ;  /* 0xa90668990f227890 */ /* 0x000fe2000fffe0ff */
[----:B------:R-:W-:Y:S01]  /*0460*/  @!P0 IMAD.MOV.U32 R78, RZ, RZ, R19 ;  /* 0x000000ffff4e8224 */ /* 0x000fe200078e0013 */
[----:B------:R-:W-:Y:S01]  /*0470*/  UIADD3 UR35, UPT, UPT, UR14, -0x4ab325aa, URZ ;  /* 0xb54cda560e237890 */ /* 0x000fe2000fffe0ff */
[----:B------:R-:W-:Y:S01]  /*0480*/  LOP3.LUT R2, R23, UR25, R2, 0x96, !PT ;  /* 0x0000001917027c12 */ /* 0x000fe2000f8e9602 */
[C---:B------:R-:W-:Y:S01]  /*0490*/  IMAD.HI.U32 R20, R21.reuse, -0x2daee0ad, RZ ;  /* 0xd2511f5315147827 */ /* 0x040fe200078e00ff */
[----:B------:R-:W-:Y:S01]  /*04a0*/  UIADD3 UR36, UPT, UPT, UR15, 0x646e171e, URZ ;  /* 0x646e171e0f247890 */ /* 0x000fe2000fffe0ff */
[----:B------:R-:W-:Y:S01]  /*04b0*/  @!P0 CS2R R60, SRZ ;  /* 0x00000000003c8805 */ /* 0x000fe2000001ff00 */
[----:B------:R-:W-:Y:S01]  /*04c0*/  UIADD3 UR37, UPT, UPT, UR14, 0x5384540f, URZ ;  /* 0x5384540f0e257890 */ /* 0x000fe2000fffe0ff */
[----:B------:R-:W-:Y:S01]  /*04d0*/  IMAD R23, R21, -0x2daee0ad, RZ ;  /* 0xd2511f5315177824 */ /* 0x000fe200078e02ff */
[----:B------:R-:W-:Y:S01]  /*04e0*/  LOP3.LUT R20, R25, UR26, R20, 0x96, !PT ;  /* 0x0000001a19147c12 */ /* 0x000fe2000f8e9614 */
[----:B------:R-:W-:Y:S01]  /*04f0*/  IMAD R21, R0, -0x326172a9, RZ ;  /* 0xcd9e8d5700157824 */ /* 0x000fe200078e02ff */
[----:B------:R-:W-:Y:S01]  /*0500*/  UIADD3 UR38, UPT, UPT, UR15, 0x1fd5c5a3, URZ ;  /* 0x1fd5c5a30f267890 */ /* 0x000fe2000fffe0ff */
[----:B------:R-:W-:Y:S01]  /*0510*/  IMAD.HI.U32 R22, R2, -0x2daee0ad, RZ ;  /* 0xd2511f5302167827 */ /* 0x000fe200078e00ff */
[----:B------:R-:W-:Y:S01]  /*0520*/  UIADD3 UR39, UPT, UPT, UR14, -0xe443238, URZ ;  /* 0xf1bbcdc80e277890 */ /* 0x000fe2000fffe0ff */
[----:B------:R-:W-:Y:S01]  /*0530*/  @!P0 CS2R R58, SRZ ;  /* 0x00000000003a8805 */ /* 0x000fe2000001ff00 */
[----:B------:R-:W-:Y:S01]  /*0540*/  UIADD3 UR40, UPT, UPT, UR15, -0x24c28bd8, URZ ;  /* 0xdb3d74280f287890 */ /* 0x000fe2000fffe0ff */
[----:B------:R-:W-:Y:S01]  /*0550*/  IMAD.HI.U32 R0, R20, -0x326172a9, RZ ;  /* 0xcd9e8d5714007827 */ /* 0x000fe200078e00ff */
[----:B------:R-:W-:Y:S01]  /*0560*/  LOP3.LUT R22, R23, UR28, R22, 0x96, !PT ;  /* 0x0000001c17167c12 */ /* 0x000fe2000f8e9616 */
[----:B------:R-:W-:Y:S01]  /*0570*/  UIADD3 UR41, UPT, UPT, UR14, -0x700cb87f, URZ ;  /* 0x8ff347810e297890 */ /* 0x000fe2000fffe0ff */
[----:B------:R-:W-:Y:S01]  /*0580*/  @!P0 CS2R R56, SRZ ;  /* 0x0000000000388805 */ /* 0x000fe2000001ff00 */
[----:B------:R-:W-:Y:S01]  /*0590*/  IMAD R23, R2, -0x2daee0ad, RZ ;  /* 0xd2511f5302177824 */ /* 0x000fe200078e02ff */
[----:B------:R-:W-:Y:S01]  /*05a0*/  LOP3.LUT R0, R21, UR27, R0, 0x96, !PT ;  /* 0x0000001b15007c12 */ /* 0x000fe2000f8e9600 */
[----:B------:R-:W-:Y:S01]  /*05b0*/  IMAD R21, R20, -0x326172a9, RZ ;  /* 0xcd9e8d5714157824 */ /* 0x000fe200078e02ff */
[----:B------:R-:W-:Y:S01]  /*05c0*/  UIADD3 UR42, UPT, UPT, UR15, -0x695add53, URZ ;  /* 0x96a522ad0f2a7890 */ /* 0x000fe2000fffe0ff */
[----:B------:R-:W-:Y:S01]  /*05d0*/  IMAD.HI.U32 R20, R22, -0x326172a9, RZ ;  /* 0xcd9e8d5716147827 */ /* 0x000fe200078e00ff */
[----:B------:R-:W-:-:S02]  /*05e0*/  @!P0 CS2R R54, SRZ ;  /* 0x0000000000368805 */ /* 0x000fc4000001ff00 */
[----:B------:R-:W-:Y:S02]  /*05f0*/  @!P0 CS2R R52, SRZ ;  /* 0x0000000000348805 */ /* 0x000fe4000001ff00 */
[----:B-1----:R-:W-:Y:S01]  /*0600*/  ISETP.NE.AND P1, PT, RZ, UR4, PT ;  /* 0x00000004ff007c0c */ /* 0x002fe2000bf25270 */
[C---:B------:R-:W-:Y:S01]  /*0610*/  IMAD.HI.U32 R2, R0.reuse, -0x2daee0ad, RZ ;  /* 0xd2511f5300027827 */ /* 0x040fe200078e00ff */
[----:B------:R-:W-:Y:S02]  /*0620*/  LOP3.LUT R20, R21, UR29, R20, 0x96, !PT ;  /* 0x0000001d15147c12 */ /* 0x000fe4000f8e9614 */
[----:B------:R-:W-:Y:S02]  /*0630*/  @!P0 CS2R R50, SRZ ;  /* 0x0000000000328805 */ /* 0x000fe4000001ff00 */
[----:B------:R-:W-:Y:S01]  /*0640*/  @!P0 CS2R R48, SRZ ;  /* 0x0000000000308805 */ /* 0x000fe2000001ff00 */
[----:B------:R-:W-:Y:S01]  /*0650*/  IMAD R24, R0, -0x2daee0ad, RZ ;  /* 0xd2511f5300187824 */ /* 0x000fe200078e02ff */
[----:B------:R-:W-:Y:S01]  /*0660*/  LOP3.LUT R2, R23, UR30, R2, 0x96, !PT ;  /* 0x0000001e17027c12 */ /* 0x000fe2000f8e9602 */
[----:B------:R-:W-:Y:S01]  /*0670*/  IMAD.HI.U32 R23, R20, -0x2daee0ad, RZ ;  /* 0xd2511f5314177827 */ /* 0x000fe200078e00ff */
[----:B------:R-:W-:Y:S01]  /*0680*/  UPLOP3.LUT UP1, UPT, UPT, UPT, UPT, 0x40, 0x4 ;  /* 0x000000000004789c */ /* 0x000fe20003f2e870 */
[----:B------:R-:W0:Y:S02]  /*0690*/  LDCU UR23, c[0x0][0x404] ;  /* 0x00008080ff1777ac */ /* 0x000e240008000800 */
[----:B------:R-:W-:Y:S01]  /*06a0*/  IMAD R21, R22, -0x326172a9, RZ ;  /* 0xcd9e8d5716157824 */ /* 0x000fe200078e02ff */
[----:B------:R-:W-:Y:S01]  /*06b0*/  LOP3.LUT R23, R24, UR32, R23, 0x96, !PT ;  /* 0x0000002018177c12 */ /* 0x000fe2000f8e9617 */
[----:B------:R-:W-:Y:S01]  /*06c0*/  IMAD.HI.U32 R0, R2, -0x326172a9, RZ ;  /* 0xcd9e8d5702007827 */ /* 0x000fe200078e00ff */
[----:B------:R-:W1:Y:S03]  /*06d0*/  LDCU UR22, c[0x0][0x388] ;  /* 0x00007100ff1677ac */ /* 0x000e660008000800 */
[----:B------:R-:W-:Y:S01]  /*06e0*/  IMAD R25, R20, -0x2daee0ad, RZ ;  /* 0xd2511f5314197824 */ /* 0x000fe200078e02ff */
[----:B------:R-:W-:Y:S01]  /*06f0*/  LOP3.LUT R0, R21, UR31, R0, 0x96, !PT ;  /* 0x0000001f15007c12 */ /* 0x000fe2000f8e9600 */
[----:B------:R-:W-:Y:S01]  /*0700*/  IMAD R21, R2, -0x326172a9, RZ ;  /* 0xcd9e8d5702157824 */ /* 0x000fe200078e02ff */
[----:B------:R-:W2:Y:S01]  /*0710*/  LDCU UR24, c[0x0][0x400] ;  /* 0x00008000ff1877ac */ /* 0x000ea20008000800 */
[----:B------:R-:W-:Y:S01]  /*0720*/  IMAD.HI.U32 R2, R23, -0x326172a9, RZ ;  /* 0xcd9e8d5717027827 */ /* 0x000fe200078e00ff */
[----:B------:R-:W3:Y:S03]  /*0730*/  LDCU.64 UR16, c[0x0][0x408] ;  /* 0x00008100ff1077ac */ /* 0x000ee60008000a00 */
[C---:B------:R-:W-:Y:S01]  /*0740*/  IMAD.HI.U32 R20, R0.reuse, -0x2daee0ad, RZ ;  /* 0xd2511f5300147827 */ /* 0x040fe200078e00ff */
[----:B------:R-:W-:Y:S01]  /*0750*/  LOP3.LUT R2, R21, UR33, R2, 0x96, !PT ;  /* 0x0000002115027c12 */ /* 0x000fe2000f8e9602 */
[----:B------:R-:W4:Y:S02]  /*0760*/  LDCU.128 UR8, c[0x0][0x3f0] ;  /* 0x00007e00ff0877ac */ /* 0x000f240008000c00 */
[----:B------:R-:W-:Y:S01]  /*0770*/  IMAD R22, R0, -0x2daee0ad, RZ ;  /* 0xd2511f5300167824 */ /* 0x000fe200078e02ff */
[----:B------:R-:W-:Y:S01]  /*0780*/  LOP3.LUT R20, R25, UR34, R20, 0x96, !PT ;  /* 0x0000002219147c12 */ /* 0x000fe2000f8e9614 */
[----:B------:R-:W-:Y:S01]  /*0790*/  IMAD.HI.U32 R21, R2, -0x2daee0ad, RZ ;  /* 0xd2511f5302157827 */ /* 0x000fe200078e00ff */
[----:B------:R-:W0:Y:S03]  /*07a0*/  LDCU.64 UR18, c[0x0][0x3a0] ;  /* 0x00007400ff1277ac */ /* 0x000e260008000a00 */
[----:B------:R-:W-:Y:S01]  /*07b0*/  IMAD R23, R23, -0x326172a9, RZ ;  /* 0xcd9e8d5717177824 */ /* 0x000fe200078e02ff */
[----:B------:R-:W-:Y:S01]  /*07c0*/  LOP3.LUT R21, R22, UR36, R21, 0x96, !PT ;  /* 0x0000002416157c12 */ /* 0x000fe2000f8e9615 */
[----:B------:R-:W-:Y:S01]  /*07d0*/  IMAD.HI.U32 R0, R20, -0x326172a9, RZ ;  /* 0xcd9e8d5714007827 */ /* 0x000fe200078e00ff */
[----:B------:R-:W0:Y:S03]  /*07e0*/  LDCU.64 UR20, c[0x0][0x380] ;  /* 0x00007000ff1477ac */ /* 0x000e260008000a00 */
[----:B------:R-:W-:Y:S01]  /*07f0*/  IMAD R25, R2, -0x2daee0ad, RZ ;  /* 0xd2511f5302197824 */ /* 0x000fe200078e02ff */
[----:B------:R-:W-:Y:S01]  /*0800*/  LOP3.LUT R0, R23, UR35, R0, 0x96, !PT ;  /* 0x0000002317007c12 */ /* 0x000fe2000f8e9600 */
[----:B------:R-:W-:-:S02]  /*0810*/  IMAD R23, R20, -0x326172a9, RZ ;  /* 0xcd9e8d5714177824 */ /* 0x000fc400078e02ff */
        /* <DEDUP_REMOVED lines=18> */
.L_x_17459:
[----:B------:R-:W-:-:S06]  /*0940*/  UIMAD.WIDE UR4, UR7, 0x4, UR8 ;  /* 0x00000004070478a5 */ /* 0x000fcc000f8e0208 */
[----:B-1----:R-:W-:Y:S02]  /*0950*/  IMAD.U32 R88, RZ, RZ, UR4 ;  /* 0x00000004ff587e24 */ /* 0x002fe4000f8e00ff */
[----:B------:R-:W-:-:S05]  /*0960*/  IMAD.U32 R89, RZ, RZ, UR5 ;  /* 0x00000005ff597e24 */ /* 0x000fca000f8e00ff */
[----:B------:R-:W2:Y:S01]  /*0970*/  LDG.E R88, desc[UR12][R88.64] ;  /* 0x0000000c58587981 */ /* 0x000ea2000c1e1900 */
[----:B------:R-:W-:Y:S01]  /*0980*/  UIMAD.WIDE UR4, UR7, 0x4, UR10 ;  /* 0x00000004070478a5 */ /* 0x000fe2000f8e020a */
[----:B------:R-:W-:-:S05]  /*0990*/  MOV R93, RZ ;  /* 0x000000ff005d7202 */ /* 0x000fca0000000f00 */
[----:B0-----:R-:W-:Y:S01]  /*09a0*/  IMAD.U32 R23, RZ, RZ, UR5 ;  /* 0x00000005ff177e24 */ /* 0x001fe2000f8e00ff */
        /* <DEDUP_REMOVED lines=10> */
[----:B------:R0:W5:Y:S01]  /*0a50*/  @P0 LDG.E.128 R44, desc[UR12][R20.64] ;  /* 0x0000000c142c0981 */ /* 0x000162000c1e1d00 */
[----:B------:R-:W-:Y:S02]  /*0a60*/  UIMAD UR4, UR7, UR22, URZ ;  /* 0x00000016070472a4 */ /* 0x000fe4000f8e02ff */
[----:B------:R-:W-:Y:S02]  /*0a70*/  UISETP.NE.U32.AND UP0, UPT, UR18, URZ, UPT ;  /* 0x000000ff1200728c */ /* 0x000fe4000bf05070 */
[----:B------:R-:W-:Y:S02]  /*0a80*/  USHF.R.S32.HI UR5, URZ, 0x1f, UR4 ;  /* 0x0000001fff057899 */ /* 0x000fe40008011404 */
[----:B------:R-:W-:Y:S02]  /*0a90*/  UISETP.NE.AND.EX UP0, UPT, UR19, URZ, UPT, UP0 ;  /* 0x000000ff1300728c */ /* 0x000fe4000bf05300 */
[----:B------:R-:W-:Y:S01]  /*0aa0*/  ULEA.HI UR5, UR5, UR4, URZ, 0x3 ;  /* 0x0000000405057291 */ /* 0x000fe2000f8f18ff */
[----:B--2---:R-:W-:-:S05]  /*0ab0*/  R2UR UR6, R22 ;  /* 0x00000000160672ca */ /* 0x004fca00000e0000 */
[----:B------:R-:W-:-:S05]  /*0ac0*/  IMAD.U32 R22, RZ, RZ, UR5 ;  /* 0x00000005ff167e24 */ /* 0x000fca000f8e00ff */
[----:B------:R-:W-:Y:S01]  /*0ad0*/  LEA.HI.SX32 R99, R22, R3, 0x1d ;  /* 0x0000000316637211 */ /* 0x000fe200078feaff */
[----:B0-----:R-:W-:Y:S06]  /*0ae0*/  BRA.U !UP0, `(.L_x_17195) ;  /* 0x0000002908787547 */ /* 0x001fec000b800000 */
        /* <DEDUP_REMOVED lines=23> */
.L_x_17198:
        /* <DEDUP_REMOVED lines=12> */
.L_x_17199:
        /* <DEDUP_REMOVED lines=43> */
.L_x_17197:
[----:B------:R-:W-:Y:S01]  /*0fd0*/  HFMA2 R24, -RZ, RZ, 0.1171875, 0 ;  /* 0x2f800000ff187431 */ /* 0x000fe200000001ff */
[----:B------:R-:W-:Y:S01]  /*0fe0*/  I2FP.F32.U32 R17, R17 ;  /* 0x0000001100117245 */ /* 0x000fe20000201000 */
[----:B0----5:R-:W-:-:S05]  /*0ff0*/  HADD2.F32 R22, -RZ, R44.H0_H0 ;  /* 0x2000002cff167230 */ /* 0x021fca0000004100 */
[----:B------:R-:W-:Y:S01]  /*1000*/  FMUL.FTZ R22, R22, UR17 ;  /* 0x0000001116167c20 */ /* 0x000fe20008410000 */
[----:B------:R-:W-:-:S03]  /*1010*/  FFMA.FTZ R17, R17, R24, 1.1641532182693481445e-10 ;  /* 0x2f00000011117423 */ /* 0x000fc60000010018 */
[----:B------:R-:W-:Y:S02]  /*1020*/  FMUL.FTZ R22, R22, UR16 ;  /* 0x0000001016167c20 */ /* 0x000fe40008410000 */
[----:B------:R-:W-:-:S04]  /*1030*/  FSETP.GTU.FTZ.AND P3, PT, R17, UR23, PT ;  /* 0x0000001711007c0b */ /* 0x000fc8000bf7c000 */
[----:B------:R-:W-:Y:S02]  /*1040*/  FSEL R23, R22, RZ, !P3 ;  /* 0x000000ff16177208 */ /* 0x000fe40005800000 */
[----:B------:R-:W-:-:S03]  /*1050*/  SEL R17, RZ, 0x1, P3 ;  /* 0x00000001ff117807 */ /* 0x000fc60001800000 */
[----:B------:R-:W-:-:S07]  /*1060*/  FADD.FTZ R40, R40, R23 ;  /* 0x0000001728287221 */ /* 0x000fce0000010000 */
.L_x_17196:
[----:B0-----:R-:W-:Y:S02]  /*1070*/  @!P2 IMAD.MOV.U32 R23, RZ, RZ, R21 ;  /* 0x000000ffff17a224 */ /* 0x001fe400078e0015 */
        /* <DEDUP_REMOVED lines=17> */
.L_x_17202:
        /* <DEDUP_REMOVED lines=12> */
.L_x_17203:
        /* <DEDUP_REMOVED lines=36> */
[----:B------:R-:W-:Y:S01]  /*1490*/  IMAD.WIDE.U32 R26, R27, -0x326172a9, RZ ;  /* 0xcd9e8d571b1a7825 */ /* 0x000fe200078e00ff */
[----:B------:R-:W-:-:S03]  /*14a0*/  MOV R19, R20 ;  /* 0x0000001400137202 */ /* 0x000fc60000000f00 */
[----:B------:R-:W-:Y:S01]  /*14b0*/  IMAD.WIDE.U32 R24, R24, -0x2daee0ad, RZ ;  /* 0xd2511f5318187825 */ /* 0x000fe200078e00ff */
[----:B------:R-:W-:-:S03]  /*14c0*/  LOP3.LUT R2, R18, UR41, R27, 0x96, !PT ;  /* 0x0000002912027c12 */ /* 0x000fc6000f8e961b */
[----:B------:R-:W-:Y:S01]  /*14d0*/  IMAD.MOV.U32 R18, RZ, RZ, R26 ;  /* 0x000000ffff127224 */ /* 0x000fe200078e001a */
[----:B------:R-:W-:Y:S01]  /*14e0*/  LOP3.LUT R0, R22, UR42, R25, 0x96, !PT ;  /* 0x0000002a16007c12 */ /* 0x000fe2000f8e9619 */
[----:B------:R-:W-:-:S07]  /*14f0*/  IMAD.MOV.U32 R22, RZ, RZ, R24 ;  /* 0x000000ffff167224 */ /* 0x000fce00078e0018 */
.L_x_17201:
        /* <DEDUP_REMOVED lines=10> */
.L_x_17200:
        /* <DEDUP_REMOVED lines=18> */
.L_x_17206:
        /* <DEDUP_REMOVED lines=12> */
.L_x_17207:
        /* <DEDUP_REMOVED lines=43> */
.L_x_17205:
        /* <DEDUP_REMOVED lines=10> */
.L_x_17204:
        /* <DEDUP_REMOVED lines=18> */
.L_x_17210:
        /* <DEDUP_REMOVED lines=12> */
.L_x_17211:
        /* <DEDUP_REMOVED lines=43> */
.L_x_17209:
        /* <DEDUP_REMOVED lines=10> */
.L_x_17208:
        /* <DEDUP_REMOVED lines=18> */
.L_x_17214:
        /* <DEDUP_REMOVED lines=12> */
.L_x_17215:
        /* <DEDUP_REMOVED lines=43> */
.L_x_17213:
        /* <DEDUP_REMOVED lines=10> */
.L_x_17212:
        /* <DEDUP_REMOVED lines=18> */
.L_x_17218:
        /* <DEDUP_REMOVED lines=12> */
.L_x_17219:
        /* <DEDUP_REMOVED lines=43> */
.L_x_17217:
        /* <DEDUP_REMOVED lines=10> */
.L_x_17216:
        /* <DEDUP_REMOVED lines=18> */
.L_x_17222:
        /* <DEDUP_REMOVED lines=12> */
.L_x_17223:
        /* <DEDUP_REMOVED lines=43> */
.L_x_17221:
        /* <DEDUP_REMOVED lines=10> */
.L_x_17220:
        /* <DEDUP_REMOVED lines=18> */
.L_x_17226:
        /* <DEDUP_REMOVED lines=12> */
.L_x_17227:
        /* <DEDUP_REMOVED lines=38> */
[----:B------:R-:W-:-:S03]  /*33d0*/  LOP3.LUT R2, R22, UR41, R29, 0x96, !PT ;  /* 0x0000002916027c12 */ /* 0x000fc6000f8e961d */
[----:B------:R-:W-:Y:S01]  /*33e0*/  IMAD.MOV.U32 R18, RZ, RZ, R28 ;  /* 0x000000ffff127224 */ /* 0x000fe200078e001c */
[----:B------:R-:W-:Y:S01]  /*33f0*/  LOP3.LUT R0, R20, UR42, R27, 0x96, !PT ;  /* 0x0000002a14007c12 */ /* 0x000fe2000f8e961b */
[----:B------:R-:W-:Y:S02]  /*3400*/  IMAD.MOV.U32 R20, RZ, RZ, R26 ;  /* 0x000000ffff147224 */ /* 0x000fe400078e001a */
[----:B------:R-:W-:-:S07]  /*3410*/  IMAD.MOV.U32 R22, RZ, RZ, RZ ;  /* 0x000000ffff167224 */ /* 0x000fce00078e00ff */
.L_x_17225:
        /* <DEDUP_REMOVED lines=11> */
.L_x_17195:
        /* <DEDUP_REMOVED lines=19> */
.L_x_17230:
        /* <DEDUP_REMOVED lines=12> */
.L_x_17231:
        /* <DEDUP_REMOVED lines=43> */
.L_x_17229:
        /* <DEDUP_REMOVED lines=9> */
.L_x_17228:
        /* <DEDUP_REMOVED lines=15> */
.L_x_17234:
        /* <DEDUP_REMOVED lines=12> */
.L_x_17235:
        /* <DEDUP_REMOVED lines=43> */
.L_x_17233:
        /* <DEDUP_REMOVED lines=9> */
.L_x_17232:
        /* <DEDUP_REMOVED lines=15> */
.L_x_17238:
        /* <DEDUP_REMOVED lines=12> */
.L_x_17239:
        /* <DEDUP_REMOVED lines=43> */
.L_x_17237:
        /* <DEDUP_REMOVED lines=9> */
.L_x_17236:
        /* <DEDUP_REMOVED lines=15> */
.L_x_17242:
        /* <DEDUP_REMOVED lines=12> */
.L_x_17243:
        /* <DEDUP_REMOVED lines=43> */
.L_x_17241:
        /* <DEDUP_REMOVED lines=9> */
.L_x_17240:
        /* <DEDUP_REMOVED lines=15> */
.L_x_17246:
        /* <DEDUP_REMOVED lines=12> */
.L_x_17247:
        /* <DEDUP_REMOVED lines=42> */
[----:B------:R-:W-:-:S07]  /*4d20*/  LOP3.LUT R0, R22, UR42, R27, 0x96, !PT ;  /* 0x0000002a16007c12 */ /* 0x000fce000f8e961b */
.L_x_17245:
        /* <DEDUP_REMOVED lines=9> */
.L_x_17244:
        /* <DEDUP_REMOVED lines=15> */
.L_x_17250:
        /* <DEDUP_REMOVED lines=12> */
.L_x_17251:
        /* <DEDUP_REMOVED lines=43> */
.L_x_17249:
        /* <DEDUP_REMOVED lines=9> */
.L_x_17248:
        /* <DEDUP_REMOVED lines=15> */
.L_x_17254:
        /* <DEDUP_REMOVED lines=12> */
.L_x_17255:
        /* <DEDUP_REMOVED lines=41> */
[----:B------:R-:W-:Y:S02]  /*56f0*/  LOP3.LUT R0, R22, UR42, R27, 0x96, !PT ;  /* 0x0000002a16007c12 */ /* 0x000fe4000f8e961b */
[----:B------:R-:W-:-:S07]  /*5700*/  MOV R20, R26 ;  /* 0x0000001a00147202 */ /* 0x000fce0000000f00 */
.L_x_17253:
        /* <DEDUP_REMOVED lines=9> */
.L_x_17252:
        /* <DEDUP_REMOVED lines=15> */
.L_x_17257:
        /* <DEDUP_REMOVED lines=12> */
.L_x_17258:
        /* <DEDUP_REMOVED lines=43> */
.L_x_17256:
        /* <DEDUP_REMOVED lines=9> */
.L_x_17224:
[----:B------:R-:W0:Y:S01]  /*5c90*/  LDC.64 R86, c[0x0][0x3a8] ;  /* 0x0000ea00ff567b82 */ /* 0x000e220000000a00 */
[----:B------:R-:W-:Y:S01]  /*5ca0*/  IADD3 R65, PT, PT, R93, 0x80, RZ ;  /* 0x000000805d417810 */ /* 0x000fe20007ffe0ff */
[----:B0-----:R-:W-:-:S05]  /*5cb0*/  IMAD.WIDE.U32 R24, R99, 0x20, R86 ;  /* 0x0000002063187825 */ /* 0x001fca00078e0056 */
[----:B-----5:R0:W-:Y:S04]  /*5cc0*/  STG.E.128 desc[UR12][R24.64], R40 ;  /* 0x0000002818007986 */ /* 0x0201e8000c101d0c */
[----:B------:R0:W-:Y:S01]  /*5cd0*/  STG.E.128 desc[UR12][R24.64+0x10], R36 ;  /* 0x0000102418007986 */ /* 0x0001e2000c101d0c */
[----:B------:R-:W-:Y:S05]  /*5ce0*/  @!P0 BRA `(.L_x_17259) ;  /* 0x0000000000508947 */ /* 0x000fea0003800000 */
        /* <DEDUP_REMOVED lines=20> */
.L_x_17259:
[----:B------:R-:W-:Y:S05]  /*5e30*/  @!P0 BRA `(.L_x_17260) ;  /* 0x00000000000c8947 */ /* 0x000fea0003800000 */
[----:B------:R-:W2:Y:S02]  /*5e40*/  LDC.64 R44, c[0x0][0x390] ;  /* 0x0000e400ff2c7b82 */ /* 0x000ea40000000a00 */
[----:B--2---:R-:W-:-:S06]  /*5e50*/  IMAD.WIDE.U32 R44, R65, 0x10, R44 ;  /* 0x00000010412c7825 */ /* 0x004fcc00078e002c */
[----:B------:R-:W5:Y:S02]  /*5e60*/  LDG.E.128 R44, desc[UR12][R44.64] ;  /* 0x0000000c2c2c7981 */ /* 0x000f64000c1e1d00 */
.L_x_17260:
[----:B------:R-:W-:Y:S01]  /*5e70*/  IADD3 R21, PT, PT, R99, 0x80, RZ ;  /* 0x0000008063157810 */ /* 0x000fe20007ffe0ff */
[----:B------:R-:W-:Y:S06]  /*5e80*/  BRA.U !UP0, `(.L_x_17261) ;  /* 0x0000002908747547 */ /* 0x000fec000b800000 */
[----:B-1----:R-:W1:Y:S01]  /*5e90*/  LDC.64 R26, c[0x0][0x3a0] ;  /* 0x0000e800ff1a7b82 */ /* 0x002e620000000a00 */
[----:B------:R-:W-:-:S13]  /*5ea0*/  ISETP.GT.AND P2, PT, R88, RZ, PT ;  /* 0x000000ff5800720c */ /* 0x000fda0003f44270 */
[----:B------:R-:W-:Y:S01]  /*5eb0*/  @!P2 IMAD.MOV.U32 R23, RZ, RZ, R22 ;  /* 0x000000ffff17a224 */ /* 0x000fe200078e0016 */
[----:B0-----:R-:W-:Y:S01]  /*5ec0*/  @!P2 MOV R24, R20 ;  /* 0x000000140018a202 */ /* 0x001fe20000000f00 */
[----:B-1----:R-:W-:-:S05]  /*5ed0*/  IMAD.WIDE.U32 R26, R21, 0x20, R26 ;  /* 0x00000020151a7825 */ /* 0x002fca00078e001a */
        /* <DEDUP_REMOVED lines=18> */
.L_x_17264:
        /* <DEDUP_REMOVED lines=12> */
.L_x_17265:
        /* <DEDUP_REMOVED lines=43> */
.L_x_17263:
        /* <DEDUP_REMOVED lines=10> */
.L_x_17262:
        /* <DEDUP_REMOVED lines=18> */
.L_x_17268:
        /* <DEDUP_REMOVED lines=12> */
.L_x_17269:
        /* <DEDUP_REMOVED lines=42> */
.L_x_17267:
        /* <DEDUP_REMOVED lines=10> */
.L_x_17266:
        /* <DEDUP_REMOVED lines=18> */
.L_x_17272:
        /* <DEDUP_REMOVED lines=12> */
.L_x_17273:
[----:B0-----:R-:W-:Y:S01]  /*6b10*/  IMAD.WIDE.U32 R26, R84, -0x326172a9, RZ ;  /* 0xcd9e8d57541a7825 */ /* 0x001fe200078e00ff */
        /* <DEDUP_REMOVED lines=37> */
[----:B------:R-:W-:Y:S02]  /*6d70*/  LOP3.LUT R2, R26, UR41, R67, 0x96, !PT ;  /* 0x000000291a027c12 */ /* 0x000fe4000f8e9643 */
[----:B------:R-:W-:Y:S02]  /*6d80*/  MOV R18, R66 ;  /* 0x0000004200127202 */ /* 0x000fe40000000f00 */
[----:B------:R-:W-:Y:S01]  /*6d90*/  LOP3.LUT R0, R24, UR42, R23, 0x96, !PT ;  /* 0x0000002a18007c12 */ /* 0x000fe2000f8e9617 */
[----:B------:R-:W-:Y:S02]  /*6da0*/  IMAD.MOV.U32 R24, RZ, RZ, R22 ;  /* 0x000000ffff187224 */ /* 0x000fe400078e0016 */
[----:B------:R-:W-:-:S07]  /*6db0*/  IMAD.MOV.U32 R23, RZ, RZ, RZ ;  /* 0x000000ffff177224 */ /* 0x000fce00078e00ff */
.L_x_17271:
        /* <DEDUP_REMOVED lines=9> */
[----:B------:R-:W-:-:S07]  /*6e50*/  FADD.FTZ R34, R34, R25 ;  /* 0x0000001922227221 */ /* 0x000fce0000010000 */
.L_x_17270:
        /* <DEDUP_REMOVED lines=18> */
.L_x_17276:
        /* <DEDUP_REMOVED lines=12> */
.L_x_17277:
        /* <DEDUP_REMOVED lines=43> */
.L_x_17275:
        /* <DEDUP_REMOVED lines=10> */
.L_x_17274:
        /* <DEDUP_REMOVED lines=18> */
.L_x_17280:
        /* <DEDUP_REMOVED lines=12> */
.L_x_17281:
        /* <DEDUP_REMOVED lines=43> */
.L_x_17279:
        /* <DEDUP_REMOVED lines=10> */
.L_x_17278:
        /* <DEDUP_REMOVED lines=18> */
.L_x_17284:
        /* <DEDUP_REMOVED lines=12> */
.L_x_17285:
        /* <DEDUP_REMOVED lines=43> */
.L_x_17283:
        /* <DEDUP_REMOVED lines=10> */
.L_x_17282:
        /* <DEDUP_REMOVED lines=18> */
.L_x_17288:
        /* <DEDUP_REMOVED lines=12> */
.L_x_17289:
        /* <DEDUP_REMOVED lines=43> */
.L_x_17287:
        /* <DEDUP_REMOVED lines=10> */
.L_x_17286:
        /* <DEDUP_REMOVED lines=18> */
.L_x_17292:
        /* <DEDUP_REMOVED lines=12> */
.L_x_17293:
        /* <DEDUP_REMOVED lines=42> */
[----:B------:R-:W-:-:S07]  /*87a0*/  MOV R92, R26 ;  /* 0x0000001a005c7202 */ /* 0x000fce0000000f00 */
.L_x_17291:
        /* <DEDUP_REMOVED lines=11> */
.L_x_17261:
[----:B------:R-:W-:Y:S01]  /*8860*/  HFMA2 R32, -RZ, RZ, 0, 0 ;  /* 0x00000000ff207431 */ /* 0x000fe200000001ff */
        /* <DEDUP_REMOVED lines=18> */
.L_x_17296:
        /* <DEDUP_REMOVED lines=12> */
.L_x_17297:
        /* <DEDUP_REMOVED lines=43> */
.L_x_17295:
        /* <DEDUP_REMOVED lines=9> */
.L_x_17294:
        /* <DEDUP_REMOVED lines=15> */
.L_x_17300:
        /* <DEDUP_REMOVED lines=12> */
.L_x_17301:
        /* <DEDUP_REMOVED lines=43> */
.L_x_17299:
        /* <DEDUP_REMOVED lines=9> */
.L_x_17298:
        /* <DEDUP_REMOVED lines=15> */
.L_x_17304:
        /* <DEDUP_REMOVED lines=12> */
.L_x_17305:
[----:B01----:R-:W-:Y:S01]  /*9430*/  IMAD.WIDE.U32 R24, R84, -0x326172a9, RZ ;  /* 0xcd9e8d5754187825 */ /* 0x003fe200078e00ff */
        /* <DEDUP_REMOVED lines=42> */
.L_x_17303:
[----:B------:R-:W-:Y:S01]  /*96e0*/  I2FP.F32.U32 R20, R23 ;  /* 0x0000001700147245 */ /* 0x000fe20000201000 */
[----:B01---5:R-:W-:Y:S02]  /*96f0*/  HADD2.F32 R24, -RZ, R45.H0_H0 ;  /* 0x2000002dff187230 */ /* 0x023fe40000004100 */
[----:B------:R-:W-:-:S03]  /*9700*/  IMAD.MOV.U32 R23, RZ, RZ, 0x2f800000 ;  /* 0x2f800000ff177424 */ /* 0x000fc600078e00ff */
[----:B------:R-:W-:Y:S01]  /*9710*/  FMUL.FTZ R24, R24, UR17 ;  /* 0x0000001118187c20 */ /* 0x000fe20008410000 */
[----:B------:R-:W-:-:S03]  /*9720*/  FFMA.FTZ R20, R20, R23, 1.1641532182693481445e-10 ;  /* 0x2f00000014147423 */ /* 0x000fc60000010017 */
[----:B------:R-:W-:Y:S02]  /*9730*/  FMUL.FTZ R24, R24, UR16 ;  /* 0x0000001018187c20 */ /* 0x000fe40008410000 */
[----:B------:R-:W-:-:S04]  /*9740*/  FSETP.GTU.FTZ.AND P2, PT, R20, UR23, PT ;  /* 0x0000001714007c0b */ /* 0x000fc8000bf5c000 */
[----:B------:R-:W-:Y:S02]  /*9750*/  SEL R72, RZ, 0x1, P2 ;  /* 0x00000001ff487807 */ /* 0x000fe40001000000 */
[----:B------:R-:W-:-:S07]  /*9760*/  FSEL R34, R24, RZ, !P2 ;  /* 0x000000ff18227208 */ /* 0x000fce0005000000 */
.L_x_17302:
        /* <DEDUP_REMOVED lines=15> */
.L_x_17308:
        /* <DEDUP_REMOVED lines=12> */
.L_x_17309:
        /* <DEDUP_REMOVED lines=43> */
.L_x_17307:
[----:B------:R-:W-:Y:S01]  /*9bd0*/  I2FP.F32.U32 R22, R23 ;  /* 0x0000001700167245 */ /* 0x000fe20000201000 */
[----:B01---5:R-:W-:Y:S02]  /*9be0*/  HADD2.F32 R24, -RZ, R45.H1_H1 ;  /* 0x3000002dff187230 */ /* 0x023fe40000004100 */
[----:B------:R-:W-:-:S03]  /*9bf0*/  IMAD.MOV.U32 R23, RZ, RZ, 0x2f800000 ;  /* 0x2f800000ff177424 */ /* 0x000fc600078e00ff */
[----:B------:R-:W-:Y:S01]  /*9c00*/  FMUL.FTZ R24, R24, UR17 ;  /* 0x0000001118187c20 */ /* 0x000fe20008410000 */
[----:B------:R-:W-:-:S03]  /*9c10*/  FFMA.FTZ R22, R22, R23, 1.1641532182693481445e-10 ;  /* 0x2f00000016167423 */ /* 0x000fc60000010017 */
[----:B------:R-:W-:Y:S02]  /*9c20*/  FMUL.FTZ R24, R24, UR16 ;  /* 0x0000001018187c20 */ /* 0x000fe40008410000 */
[----:B------:R-:W-:-:S04]  /*9c30*/  FSETP.GTU.FTZ.AND P2, PT, R22, UR23, PT ;  /* 0x0000001716007c0b */ /* 0x000fc8000bf5c000 */
[----:B------:R-:W-:Y:S02]  /*9c40*/  SEL R73, RZ, 0x1, P2 ;  /* 0x00000001ff497807 */ /* 0x000fe40001000000 */
[----:B------:R-:W-:-:S07]  /*9c50*/  FSEL R35, R24, RZ, !P2 ;  /* 0x000000ff18237208 */ /* 0x000fce0005000000 */
.L_x_17306:
        /* <DEDUP_REMOVED lines=15> */
.L_x_17312:
        /* <DEDUP_REMOVED lines=12> */
.L_x_17313:
        /* <DEDUP_REMOVED lines=43> */
.L_x_17311:
        /* <DEDUP_REMOVED lines=9> */
.L_x_17310:
        /* <DEDUP_REMOVED lines=15> */
.L_x_17316:
        /* <DEDUP_REMOVED lines=12> */
.L_x_17317:
        /* <DEDUP_REMOVED lines=43> */
.L_x_17315:
        /* <DEDUP_REMOVED lines=9> */
.L_x_17314:
        /* <DEDUP_REMOVED lines=15> */
.L_x_17320:
        /* <DEDUP_REMOVED lines=12> */
.L_x_17321:
        /* <DEDUP_REMOVED lines=43> */
.L_x_17319:
        /* <DEDUP_REMOVED lines=9> */
.L_x_17318:
        /* <DEDUP_REMOVED lines=15> */
.L_x_17323:
        /* <DEDUP_REMOVED lines=12> */
.L_x_17324:
        /* <DEDUP_REMOVED lines=43> */
.L_x_17322:
        /* <DEDUP_REMOVED lines=9> */
.L_x_17290:
[----:B------:R-:W-:Y:S01]  /*b020*/  IMAD.WIDE.U32 R20, R21, 0x20, R86 ;  /* 0x0000002015147825 */ /* 0x000fe200078e0056 */
[----:B------:R-:W-:-:S04]  /*b030*/  IADD3 R89, PT, PT, R93, 0x100, RZ ;  /* 0x000001005d597810 */ /* 0x000fc80007ffe0ff */
[----:B-----5:R2:W-:Y:S04]  /*b040*/  STG.E.128 desc[UR12][R20.64], R32 ;  /* 0x0000002014007986 */ /* 0x0205e8000c101d0c */
[----:B------:R2:W-:Y:S01]  /*b050*/  STG.E.128 desc[UR12][R20.64+0x10], R28 ;  /* 0x0000101c14007986 */ /* 0x0005e2000c101d0c */
[----:B------:R-:W-:Y:S05]  /*b060*/  @!P0 BRA `(.L_x_17325) ;  /* 0x0000000000508947 */ /* 0x000fea0003800000 */
[----:B------:R-:W-:Y:S01]  /*b070*/  IMAD.U32 R23, R76, 0x10000, RZ ;  /* 0x000100004c177824 */ /* 0x000fe200078e00ff */
[----:B--2---:R-:W2:Y:S01]  /*b080*/  LDC.64 R20, c[0x0][0x3b0] ;  /* 0x0000ec00ff147b82 */ /* 0x004ea20000000a00 */
[----:B------:R-:W-:Y:S02]  /*b090*/  LOP3.LUT R22, R77, 0xffff, RZ, 0xc0, !PT ;  /* 0x0000ffff4d167812 */ /* 0x000fe400078ec0ff */
[----:B01----:R-:W-:Y:S02]  /*b0a0*/  PRMT R25, R75, 0x7104, RZ ;  /* 0x000071044b197816 */ /* 0x003fe400000000ff */
        /* <DEDUP_REMOVED lines=11> */
[----:B--2---:R-:W-:Y:S01]  /*b160*/  IMAD.WIDE.U32 R20, R65, 0x8, R20 ;  /* 0x0000000841147825 */ /* 0x004fe200078e0014 */
[----:B------:R-:W-:Y:S02]  /*b170*/  LOP3.LUT R22, R26, R22, R24, 0xfe, !PT ;  /* 0x000000161a167212 */ /* 0x000fe400078efe18 */
[----:B------:R-:W-:Y:S02]  /*b180*/  LOP3.LUT R23, R67, R27, RZ, 0xfc, !PT ;  /* 0x0000001b43177212 */ /* 0x000fe400078efcff */
[----:B------:R-:W-:-:S05]  /*b190*/  LOP3.LUT R22, R22, 0xff, R17, 0xf8, !PT ;  /* 0x000000ff16167812 */ /* 0x000fca00078ef811 */
[----:B------:R3:W-:Y:S02]  /*b1a0*/  STG.E.64 desc[UR12][R20.64], R22 ;  /* 0x0000001614007986 */ /* 0x0007e4000c101b0c */
.L_x_17325:
[----:B------:R-:W-:Y:S05]  /*b1b0*/  @!P0 BRA `(.L_x_17326) ;  /* 0x00000000000c8947 */ /* 0x000fea0003800000 */
[----:B------:R-:W4:Y:S02]  /*b1c0*/  LDC.64 R44, c[0x0][0x390] ;  /* 0x0000e400ff2c7b82 */ /* 0x000f240000000a00 */
[----:B----4-:R-:W-:-:S06]  /*b1d0*/  IMAD.WIDE.U32 R44, R89, 0x10, R44 ;  /* 0x00000010592c7825 */ /* 0x010fcc00078e002c */
[----:B------:R-:W5:Y:S02]  /*b1e0*/  LDG.E.128 R44, desc[UR12][R44.64] ;  /* 0x0000000c2c2c7981 */ /* 0x000f64000c1e1d00 */
.L_x_17326:
[----:B------:R-:W-:Y:S01]  /*b1f0*/  IADD3 R65, PT, PT, R99, 0x100, RZ ;  /* 0x0000010063417810 */ /* 0x000fe20007ffe0ff */
[----:B------:R-:W-:Y:S06]  /*b200*/  BRA.U !UP0, `(.L_x_17327) ;  /* 0x0000002908747547 */ /* 0x000fec000b800000 */
[----:B------:R-:W4:Y:S01]  /*b210*/  LDC.64 R68, c[0x0][0x3a0] ;  /* 0x0000e800ff447b82 */ /* 0x000f220000000a00 */
[----:B------:R-:W-:-:S13]  /*b220*/  ISETP.GT.AND P2, PT, R88, RZ, PT ;  /* 0x000000ff5800720c */ /* 0x000fda0003f44270 */
[----:B------:R-:W-:Y:S01]  /*b230*/  @!P2 IMAD.MOV.U32 R67, RZ, RZ, R66 ;  /* 0x000000ffff43a224 */ /* 0x000fe200078e0042 */
[----:B------:R-:W-:Y:S01]  /*b240*/  @!P2 MOV R64, R92 ;  /* 0x0000005c0040a202 */ /* 0x000fe20000000f00 */
[----:B----4-:R-:W-:-:S05]  /*b250*/  IMAD.WIDE.U32 R68, R65, 0x20, R68 ;  /* 0x0000002041447825 */ /* 0x010fca00078e0044 */
[----:B01----:R0:W5:Y:S04]  /*b260*/  LDG.E.128 R24, desc[UR12][R68.64] ;  /* 0x0000000c44187981 */ /* 0x003168000c1e1d00 */
[----:B--23--:R0:W5:Y:S01]  /*b270*/  LDG.E.128 R20, desc[UR12][R68.64+0x10] ;  /* 0x0000100c44147981 */ /* 0x00c162000c1e1d00 */
        /* <DEDUP_REMOVED lines=16> */
.L_x_17330:
        /* <DEDUP_REMOVED lines=12> */
.L_x_17331:
        /* <DEDUP_REMOVED lines=43> */
.L_x_17329:
[----:B------:R-:W-:Y:S01]  /*b6f0*/  I2FP.F32.U32 R17, R17 ;  /* 0x0000001100117245 */ /* 0x000fe20000201000 */
[----:B0----5:R-:W-:Y:S02]  /*b700*/  HADD2.F32 R68, -RZ, R44.H0_H0 ;  /* 0x2000002cff447230 */ /* 0x021fe40000004100 */
        /* <DEDUP_REMOVED lines=8> */
.L_x_17328:
        /* <DEDUP_REMOVED lines=18> */
.L_x_17334:
        /* <DEDUP_REMOVED lines=12> */
.L_x_17335:
        /* <DEDUP_REMOVED lines=42> */
.L_x_17333:
        /* <DEDUP_REMOVED lines=10> */
.L_x_17332:
[----:B------:R-:W-:Y:S01]  /*bcb0*/  @!P2 MOV R67, R66 ;  /* 0x000000420043a202 */ /* 0x000fe20000000f00 */
[----:B------:R-:W-:Y:S01]  /*bcc0*/  @!P2 IMAD.MOV.U32 R64, RZ, RZ, R92 ;  /* 0x000000ffff40a224 */ /* 0x000fe200078e005c */
[----:B------:R-:W-:Y:S06]  /*bcd0*/  @!P2 BRA `(.L_x_17336) ;  /* 0x000000040040a947 */ /* 0x000fec0003800000 */
[----:B------:R-:W-:Y:S01]  /*bce0*/  ISETP.NE.AND P3, PT, R66, 0x1, PT ;  /* 0x000000014200780c */ /* 0x000fe20003f65270 */
[----:B------:R-:W-:Y:S02]  /*bcf0*/  HFMA2 R67, -RZ, RZ, 0, 1.1920928955078125e-07 ;  /* 0x00000002ff437431 */ /* 0x000fe400000001ff */
[----:B0-----:R-:W-:Y:S01]  /*bd00*/  IMAD.MOV.U32 R68, RZ, RZ, R18 ;  /* 0x000000ffff447224 */ /* 0x001fe200078e0012 */
        /* <DEDUP_REMOVED lines=12> */
.L_x_17338:
        /* <DEDUP_REMOVED lines=12> */
.L_x_17339:
        /* <DEDUP_REMOVED lines=43> */
.L_x_17337:
        /* <DEDUP_REMOVED lines=10> */
.L_x_17336:
[----:B------:R-:W-:Y:S01]  /*c1e0*/  @!P2 IMAD.MOV.U32 R66, RZ, RZ, R67 ;  /* 0x000000ffff42a224 */ /* 0x000fe200078e0043 */
[----:B------:R-:W-:Y:S01]  /*c1f0*/  @!P2 MOV R92, R64 ;  /* 0x00000040005ca202 */ /* 0x000fe20000000f00 */
[----:B------:R-:W-:Y:S06]  /*c200*/  @!P2 BRA `(.L_x_17340) ;  /* 0x000000040040a947 */ /* 0x000fec0003800000 */
        /* <DEDUP_REMOVED lines=15> */
.L_x_17342:
        /* <DEDUP_REMOVED lines=12> */
.L_x_17343:
        /* <DEDUP_REMOVED lines=43> */
.L_x_17341:
        /* <DEDUP_REMOVED lines=10> */
.L_x_17340:
        /* <DEDUP_REMOVED lines=18> */
.L_x_17346:
        /* <DEDUP_REMOVED lines=12> */
.L_x_17347:
        /* <DEDUP_REMOVED lines=43> */
.L_x_17345:
        /* <DEDUP_REMOVED lines=10> */
.L_x_17344:
        /* <DEDUP_REMOVED lines=18> */
.L_x_17350:
        /* <DEDUP_REMOVED lines=12> */
.L_x_17351:
        /* <DEDUP_REMOVED lines=43> */
.L_x_17349:
        /* <DEDUP_REMOVED lines=10> */
.L_x_17348:
        /* <DEDUP_REMOVED lines=18> */
.L_x_17354:
        /* <DEDUP_REMOVED lines=12> */
.L_x_17355:
        /* <DEDUP_REMOVED lines=43> */
.L_x_17353:
        /* <DEDUP_REMOVED lines=10> */
.L_x_17352:
        /* <DEDUP_REMOVED lines=18> */
.L_x_17358:
        /* <DEDUP_REMOVED lines=12> */
.L_x_17359:
        /* <DEDUP_REMOVED lines=43> */
.L_x_17357:
        /* <DEDUP_REMOVED lines=11> */
.L_x_17327:
[----:B01----:R-:W-:Y:S01]  /*dbe0*/  HFMA2 R24, -RZ, RZ, 0, 0 ;  /* 0x00000000ff187431 */ /* 0x003fe200000001ff */
[----:B--23--:R-:W-:Y:S01]  /*dbf0*/  MOV R20, R66 ;  /* 0x0000004200147202 */ /* 0x00cfe20000000f00 */
        /* <DEDUP_REMOVED lines=17> */
.L_x_17362:
        /* <DEDUP_REMOVED lines=12> */
.L_x_17363:
        /* <DEDUP_REMOVED lines=43> */
.L_x_17361:
        /* <DEDUP_REMOVED lines=9> */
.L_x_17360:
        /* <DEDUP_REMOVED lines=15> */
.L_x_17366:
        /* <DEDUP_REMOVED lines=12> */
.L_x_17367:
        /* <DEDUP_REMOVED lines=42> */
.L_x_17365:
        /* <DEDUP_REMOVED lines=9> */
.L_x_17364:
        /* <DEDUP_REMOVED lines=15> */
.L_x_17370:
        /* <DEDUP_REMOVED lines=12> */
.L_x_17371:
        /* <DEDUP_REMOVED lines=43> */
.L_x_17369:
        /* <DEDUP_REMOVED lines=9> */
.L_x_17368:
        /* <DEDUP_REMOVED lines=15> */
.L_x_17374:
        /* <DEDUP_REMOVED lines=12> */
.L_x_17375:
        /* <DEDUP_REMOVED lines=43> */
.L_x_17373:
        /* <DEDUP_REMOVED lines=9> */
.L_x_17372:
        /* <DEDUP_REMOVED lines=15> */
.L_x_17378:
        /* <DEDUP_REMOVED lines=12> */
.L_x_17379:
        /* <DEDUP_REMOVED lines=43> */
.L_x_17377:
        /* <DEDUP_REMOVED lines=9> */
.L_x_17376:
        /* <DEDUP_REMOVED lines=15> */
.L_x_17382:
        /* <DEDUP_REMOVED lines=12> */
.L_x_17383:
        /* <DEDUP_REMOVED lines=43> */
.L_x_17381:
        /* <DEDUP_REMOVED lines=9> */
.L_x_17380:
        /* <DEDUP_REMOVED lines=15> */
.L_x_17386:
        /* <DEDUP_REMOVED lines=12> */
.L_x_17387:
        /* <DEDUP_REMOVED lines=43> */
.L_x_17385:
        /* <DEDUP_REMOVED lines=9> */
.L_x_17384:
        /* <DEDUP_REMOVED lines=15> */
.L_x_17389:
        /* <DEDUP_REMOVED lines=12> */
.L_x_17390:
        /* <DEDUP_REMOVED lines=43> */
.L_x_17388:
        /* <DEDUP_REMOVED lines=9> */
.L_x_17356:
        /* <DEDUP_REMOVED lines=25> */
.L_x_17391:
[----:B------:R-:W-:Y:S05]  /*10520*/  @!P0 BRA `(.L_x_17392) ;  /* 0x00000000000c8947 */ /* 0x000fea0003800000 */
[----:B------:R-:W3:Y:S02]  /*10530*/  LDC.64 R44, c[0x0][0x390] ;  /* 0x0000e400ff2c7b82 */ /* 0x000ee40000000a00 */
[----:B---3--:R-:W-:-:S06]  /*10540*/  IMAD.WIDE.U32 R44, R93, 0x10, R44 ;  /* 0x000000105d2c7825 */ /* 0x008fcc00078e002c */
[----:B------:R-:W5:Y:S02]  /*10550*/  LDG.E.128 R44, desc[UR12][R44.64] ;  /* 0x0000000c2c2c7981 */ /* 0x000f64000c1e1d00 */
.L_x_17392:
[----:B------:R-:W-:Y:S01]  /*10560*/  VIADD R99, R99, 0x180 ;  /* 0x0000018063637836 */ /* 0x000fe20000000000 */
[----:B------:R-:W-:Y:S06]  /*10570*/  BRA.U !UP0, `(.L_x_17393) ;  /* 0x0000002908707547 */ /* 0x000fec000b800000 */
[----:B------:R-:W3:Y:S01]  /*10580*/  LDC.64 R90, c[0x0][0x3a0] ;  /* 0x0000e800ff5a7b82 */ /* 0x000ee20000000a00 */
[----:B------:R-:W-:-:S13]  /*10590*/  ISETP.GT.AND P2, PT, R88, RZ, PT ;  /* 0x000000ff5800720c */ /* 0x000fda0003f44270 */
[----:B------:R-:W-:Y:S01]  /*105a0*/  @!P2 MOV R88, R95 ;  /* 0x0000005f0058a202 */ /* 0x000fe20000000f00 */
[----:B------:R-:W-:Y:S02]  /*105b0*/  @!P2 IMAD.MOV.U32 R92, RZ, RZ, R98 ;  /* 0x000000ffff5ca224 */ /* 0x000fe400078e0062 */
[----:B---3--:R-:W-:-:S05]  /*105c0*/  IMAD.WIDE.U32 R90, R99, 0x20, R90 ;  /* 0x00000020635a7825 */ /* 0x008fca00078e005a */
[----:B0-----:R0:W5:Y:S04]  /*105d0*/  LDG.E.128 R68, desc[UR12][R90.64] ;  /* 0x0000000c5a447981 */ /* 0x001168000c1e1d00 */
[----:B-12---:R0:W5:Y:S01]  /*105e0*/  LDG.E.128 R64, desc[UR12][R90.64+0x10] ;  /* 0x0000100c5a407981 */ /* 0x006162000c1e1d00 */
        /* <DEDUP_REMOVED lines=16> */
.L_x_17396:
        /* <DEDUP_REMOVED lines=12> */
.L_x_17397:
[----:B0-----:R-:W-:Y:S01]  /*107b0*/  IMAD.WIDE.U32 R90, R84, -0x326172a9, RZ ;  /* 0xcd9e8d57545a7825 */ /* 0x001fe200078e00ff */
        /* <DEDUP_REMOVED lines=42> */
.L_x_17395:
[----:B------:R-:W-:Y:S01]  /*10a60*/  I2FP.F32.U32 R17, R17 ;  /* 0x0000001100117245 */ /* 0x000fe20000201000 */
[----:B-----5:R-:W-:Y:S01]  /*10a70*/  HADD2.F32 R89, -RZ, R44.H0_H0 ;  /* 0x2000002cff597230 */ /* 0x020fe20000004100 */
[----:B0-----:R-:W-:-:S04]  /*10a80*/  MOV R90, 0x2f800000 ;  /* 0x2f800000005a7802 */ /* 0x001fc80000000f00 */
[----:B------:R-:W-:Y:S01]  /*10a90*/  FMUL.FTZ R89, R89, UR17 ;  /* 0x0000001159597c20 */ /* 0x000fe20008410000 */
[----:B------:R-:W-:-:S03]  /*10aa0*/  FFMA.FTZ R17, R17, R90, 1.1641532182693481445e-10 ;  /* 0x2f00000011117423 */ /* 0x000fc6000001005a */
[----:B------:R-:W-:Y:S02]  /*10ab0*/  FMUL.FTZ R89, R89, UR16 ;  /* 0x0000001059597c20 */ /* 0x000fe40008410000 */
[----:B------:R-:W-:-:S04]  /*10ac0*/  FSETP.GTU.FTZ.AND P3, PT, R17, UR23, PT ;  /* 0x0000001711007c0b */ /* 0x000fc8000bf7c000 */
[----:B------:R-:W-:Y:S02]  /*10ad0*/  FSEL R89, R89, RZ, !P3 ;  /* 0x000000ff59597208 */ /* 0x000fe40005800000 */
[----:B------:R-:W-:-:S03]  /*10ae0*/  SEL R17, RZ, 0x1, P3 ;  /* 0x00000001ff117807 */ /* 0x000fc60001800000 */
[----:B------:R-:W-:-:S07]  /*10af0*/  FADD.FTZ R68, R68, R89 ;  /* 0x0000005944447221 */ /* 0x000fce0000010000 */
.L_x_17394:
        /* <DEDUP_REMOVED lines=18> */
.L_x_17400:
        /* <DEDUP_REMOVED lines=12> */
.L_x_17401:
        /* <DEDUP_REMOVED lines=42> */
.L_x_17399:
[----:B------:R-:W-:Y:S01]  /*10f80*/  HFMA2 R88, -RZ, RZ, 0.1171875, 0 ;  /* 0x2f800000ff587431 */ /* 0x000fe200000001ff */
[----:B------:R-:W-:Y:S01]  /*10f90*/  I2FP.F32.U32 R19, R19 ;  /* 0x0000001300137245 */ /* 0x000fe20000201000 */
[----:B0----5:R-:W-:-:S05]  /*10fa0*/  HADD2.F32 R90, -RZ, R44.H1_H1 ;  /* 0x3000002cff5a7230 */ /* 0x021fca0000004100 */
[----:B------:R-:W-:Y:S01]  /*10fb0*/  FMUL.FTZ R90, R90, UR17 ;  /* 0x000000115a5a7c20 */ /* 0x000fe20008410000 */
[----:B------:R-:W-:-:S03]  /*10fc0*/  FFMA.FTZ R19, R19, R88, 1.1641532182693481445e-10 ;  /* 0x2f00000013137423 */ /* 0x000fc60000010058 */
[----:B------:R-:W-:Y:S02]  /*10fd0*/  FMUL.FTZ R88, R90, UR16 ;  /* 0x000000105a587c20 */ /* 0x000fe40008410000 */
[----:B------:R-:W-:-:S04]  /*10fe0*/  FSETP.GTU.FTZ.AND P3, PT, R19, UR23, PT ;  /* 0x0000001713007c0b */ /* 0x000fc8000bf7c000 */
[----:B------:R-:W-:Y:S02]  /*10ff0*/  FSEL R88, R88, RZ, !P3 ;  /* 0x000000ff58587208 */ /* 0x000fe40005800000 */
[----:B------:R-:W-:-:S03]  /*11000*/  SEL R19, RZ, 0x1, P3 ;  /* 0x00000001ff137807 */ /* 0x000fc60001800000 */
[----:B------:R-:W-:-:S07]  /*11010*/  FADD.FTZ R69, R69, R88 ;  /* 0x0000005845457221 */ /* 0x000fce0000010000 */
.L_x_17398:
        /* <DEDUP_REMOVED lines=18> */
.L_x_17404:
        /* <DEDUP_REMOVED lines=12> */
.L_x_17405:
        /* <DEDUP_REMOVED lines=43> */
.L_x_17403:
        /* <DEDUP_REMOVED lines=10> */
.L_x_17402:
        /* <DEDUP_REMOVED lines=18> */
.L_x_17408:
        /* <DEDUP_REMOVED lines=12> */
.L_x_17409:
        /* <DEDUP_REMOVED lines=43> */
.L_x_17407:
[----:B------:R-:W-:Y:S01]  /*119e0*/  I2FP.F32.U32 R73, R73 ;  /* 0x0000004900497245 */ /* 0x000fe20000201000 */
[----:B0----5:R-:W-:Y:S01]  /*119f0*/  HADD2.F32 R90, -RZ, R45.H1_H1 ;  /* 0x3000002dff5a7230 */ /* 0x021fe20000004100 */
        /* <DEDUP_REMOVED lines=8> */
.L_x_17406:
        /* <DEDUP_REMOVED lines=18> */
.L_x_17412:
        /* <DEDUP_REMOVED lines=12> */
.L_x_17413:
        /* <DEDUP_REMOVED lines=43> */
.L_x_17411:
        /* <DEDUP_REMOVED lines=10> */
.L_x_17410:
        /* <DEDUP_REMOVED lines=18> */
.L_x_17416:
        /* <DEDUP_REMOVED lines=12> */
.L_x_17417:
        /* <DEDUP_REMOVED lines=43> */
.L_x_17415:
        /* <DEDUP_REMOVED lines=10> */
.L_x_17414:
        /* <DEDUP_REMOVED lines=18> */
.L_x_17420:
        /* <DEDUP_REMOVED lines=12> */
.L_x_17421:
        /* <DEDUP_REMOVED lines=43> */
.L_x_17419:
        /* <DEDUP_REMOVED lines=10> */
.L_x_17418:
        /* <DEDUP_REMOVED lines=18> */
.L_x_17424:
        /* <DEDUP_REMOVED lines=12> */
.L_x_17425:
        /* <DEDUP_REMOVED lines=42> */
.L_x_17423:
        /* <DEDUP_REMOVED lines=11> */
.L_x_17393:
[----:B0-----:R-:W-:Y:S01]  /*12f40*/  HFMA2 R68, -RZ, RZ, 0, 0 ;  /* 0x00000000ff447431 */ /* 0x001fe200000001ff */
        /* <DEDUP_REMOVED lines=18> */
.L_x_17428:
        /* <DEDUP_REMOVED lines=12> */
.L_x_17429:
        /* <DEDUP_REMOVED lines=42> */
.L_x_17427:
        /* <DEDUP_REMOVED lines=9> */
.L_x_17426:
        /* <DEDUP_REMOVED lines=15> */
.L_x_17432:
        /* <DEDUP_REMOVED lines=12> */
.L_x_17433:
        /* <DEDUP_REMOVED lines=42> */
.L_x_17431:
        /* <DEDUP_REMOVED lines=9> */
.L_x_17430:
        /* <DEDUP_REMOVED lines=15> */
.L_x_17436:
        /* <DEDUP_REMOVED lines=12> */
.L_x_17437:
        /* <DEDUP_REMOVED lines=43> */
.L_x_17435:
        /* <DEDUP_REMOVED lines=9> */
.L_x_17434:
        /* <DEDUP_REMOVED lines=15> */
.L_x_17440:
        /* <DEDUP_REMOVED lines=12> */
.L_x_17441:
        /* <DEDUP_REMOVED lines=43> */
.L_x_17439:
        /* <DEDUP_REMOVED lines=9> */
.L_x_17438:
        /* <DEDUP_REMOVED lines=15> */
.L_x_17444:
        /* <DEDUP_REMOVED lines=12> */
.L_x_17445:
        /* <DEDUP_REMOVED lines=43> */
.L_x_17443:
        /* <DEDUP_REMOVED lines=9> */
.L_x_17442:
        /* <DEDUP_REMOVED lines=15> */
.L_x_17448:
        /* <DEDUP_REMOVED lines=12> */
.L_x_17449:
        /* <DEDUP_REMOVED lines=43> */
.L_x_17447:
[----:B------:R-:W-:Y:S01]  /*14c70*/  I2FP.F32.U32 R65, R65 ;  /* 0x0000004100417245 */ /* 0x000fe20000201000 */
[----:B------:R-:W-:Y:S02]  /*14c80*/  IMAD.MOV.U32 R66, RZ, RZ, 0x2f800000 ;  /* 0x2f800000ff427424 */ /* 0x000fe400078e00ff */
[----:B-----5:R-:W-:Y:S02]  /*14c90*/  HADD2.F32 R75, -RZ, R46.H1_H1 ;  /* 0x3000002eff4b7230 */ /* 0x020fe40000004100 */
[----:B------:R-:W-:-:S03]  /*14ca0*/  FFMA.FTZ R65, R65, R66, 1.1641532182693481445e-10 ;  /* 0x2f00000041417423 */ /* 0x000fc60000010042 */
[----:B------:R-:W-:Y:S02]  /*14cb0*/  FMUL.FTZ R75, R75, UR17 ;  /* 0x000000114b4b7c20 */ /* 0x000fe40008410000 */
[----:B------:R-:W-:Y:S02]  /*14cc0*/  FSETP.GTU.FTZ.AND P2, PT, R65, UR23, PT ;  /* 0x0000001741007c0b */ /* 0x000fe4000bf5c000 */
[----:B------:R-:W-:Y:S02]  /*14cd0*/  FMUL.FTZ R65, R75, UR16 ;  /* 0x000000104b417c20 */ /* 0x000fe40008410000 */
[----:B------:R-:W-:-:S03]  /*14ce0*/  SEL R75, RZ, 0x1, P2 ;  /* 0x00000001ff4b7807 */ /* 0x000fc60001000000 */
[----:B------:R-:W-:-:S07]  /*14cf0*/  FSEL R65, R65, RZ, !P2 ;  /* 0x000000ff41417208 */ /* 0x000fce0005000000 */
.L_x_17446:
        /* <DEDUP_REMOVED lines=15> */
.L_x_17452:
        /* <DEDUP_REMOVED lines=12> */
.L_x_17453:
        /* <DEDUP_REMOVED lines=43> */
.L_x_17451:
[----:B------:R-:W-:Y:S01]  /*15160*/  I2FP.F32.U32 R66, R76 ;  /* 0x0000004c00427245 */ /* 0x000fe20000201000 */
[----:B------:R-:W-:Y:S02]  /*15170*/  IMAD.MOV.U32 R67, RZ, RZ, 0x2f800000 ;  /* 0x2f800000ff437424 */ /* 0x000fe400078e00ff */
[----:B-----5:R-:W-:Y:S02]  /*15180*/  HADD2.F32 R76, -RZ, R47.H0_H0 ;  /* 0x2000002fff4c7230 */ /* 0x020fe40000004100 */
[----:B------:R-:W-:-:S03]  /*15190*/  FFMA.FTZ R66, R66, R67, 1.1641532182693481445e-10 ;  /* 0x2f00000042427423 */ /* 0x000fc60000010043 */
[----:B------:R-:W-:Y:S02]  /*151a0*/  FMUL.FTZ R76, R76, UR17 ;  /* 0x000000114c4c7c20 */ /* 0x000fe40008410000 */
[----:B------:R-:W-:Y:S02]  /*151b0*/  FSETP.GTU.FTZ.AND P2, PT, R66, UR23, PT ;  /* 0x0000001742007c0b */ /* 0x000fe4000bf5c000 */
[----:B------:R-:W-:Y:S02]  /*151c0*/  FMUL.FTZ R66, R76, UR16 ;  /* 0x000000104c427c20 */ /* 0x000fe40008410000 */
[----:B------:R-:W-:-:S03]  /*151d0*/  SEL R76, RZ, 0x1, P2 ;  /* 0x00000001ff4c7807 */ /* 0x000fc60001000000 */
[----:B------:R-:W-:-:S07]  /*151e0*/  FSEL R66, R66, RZ, !P2 ;  /* 0x000000ff42427208 */ /* 0x000fce0005000000 */
.L_x_17450:
        /* <DEDUP_REMOVED lines=15> */
.L_x_17455:
        /* <DEDUP_REMOVED lines=12> */
.L_x_17456:
        /* <DEDUP_REMOVED lines=43> */
.L_x_17454:
        /* <DEDUP_REMOVED lines=9> */
.L_x_17422:
        /* <DEDUP_REMOVED lines=35> */
[----:B-1----:R-:W-:Y:S06]  /*15910*/  @!P0 BRA `(.L_x_17457) ;  /* 0x0000000000508947 */ /* 0x002fec0003800000 */
[----:B------:R-:W-:Y:S01]  /*15920*/  SHF.L.U32 R89, R76, 0x10, RZ ;  /* 0x000000104c597819 */ /* 0x000fe200000006ff */
[----:B------:R-:W1:Y:S01]  /*15930*/  LDC.64 R86, c[0x0][0x3b0] ;  /* 0x0000ec00ff567b82 */ /* 0x000e620000000a00 */
        /* <DEDUP_REMOVED lines=18> */
.L_x_17457:
[----:B-1----:R-:W1:Y:S01]  /*15a60*/  SHFL.BFLY PT, R86, R95, 0x1, 0x1f ;  /* 0x0c201f005f567f89 */ /* 0x002e6200000e0000 */
[----:B------:R-:W2:Y:S01]  /*15a70*/  S2UR UR5, SR_CgaCtaId ;  /* 0x00000000000579c3 */ /* 0x000ea20000008800 */
[C---:B------:R-:W-:Y:S01]  /*15a80*/  ISETP.NE.AND P0, PT, R85.reuse, RZ, PT ;  /* 0x000000ff5500720c */ /* 0x040fe20003f05270 */
[----:B------:R-:W-:Y:S01]  /*15a90*/  UMOV UR4, 0x400 ;  /* 0x0000040000047882 */ /* 0x000fe20000000000 */
[----:B------:R-:W-:Y:S01]  /*15aa0*/  ISETP.GT.U32.AND P2, PT, R85, 0x3, PT ;  /* 0x000000035500780c */ /* 0x000fe20003f44070 */
[----:B------:R-:W-:Y:S01]  /*15ab0*/  UISETP.GE.AND UP0, UPT, UR6, 0x1, UPT ;  /* 0x000000010600788c */ /* 0x000fe2000bf06270 */
[----:B-1----:R-:W-:Y:S01]  /*15ac0*/  FADD.FTZ R88, R95, R86 ;  /* 0x000000565f587221 */ /* 0x002fe20000010000 */
[----:B--2---:R-:W-:-:S04]  /*15ad0*/  ULEA UR4, UR5, UR4, 0x18 ;  /* 0x0000000405047291 */ /* 0x004fc8000f8ec0ff */
[----:B------:R-:W1:Y:S01]  /*15ae0*/  SHFL.BFLY PT, R87, R88, 0x2, 0x1f ;  /* 0x0c401f0058577f89 */ /* 0x000e6200000e0000 */
[----:B------:R-:W-:-:S06]  /*15af0*/  @UP1 UIADD3 UR4, UPT, UPT, UR4, 0x20, URZ ;  /* 0x0000002004041890 */ /* 0x000fcc000fffe0ff */
[----:B------:R-:W-:Y:S01]  /*15b00*/  @!P2 LEA R93, R85, UR4, 0x3 ;  /* 0x00000004555dac11 */ /* 0x000fe2000f8e18ff */
[----:B-1----:R-:W-:-:S05]  /*15b10*/  FADD.FTZ R89, R88, R87 ;  /* 0x0000005758597221 */ /* 0x002fca0000010000 */
        /* <DEDUP_REMOVED lines=91> */
[----:B------:R0:W-:Y:S01]  /*160d0*/  @!P2 LDS.64 R88, [R93] ;  /* 0x000000005d58a984 */ /* 0x0001e20000000a00 */
        /* <DEDUP_REMOVED lines=29> */
[----:B--2---:R-:W-:Y:S02]  /*162b0*/  FADD.FTZ R86, R89, R86 ;  /* 0x0000005659567221 */ /* 0x004fe40000010000 */
[----:B------:R-:W-:Y:S01]  /*162c0*/  FMUL.FTZ R90, R90, R91 ;  /* 0x0000005b5a5a7220 */ /* 0x000fe20000410000 */
[----:B------:R-:W1:Y:S01]  /*162d0*/  @!P0 LDC.64 R88, c[0x0][0x3c0] ;  /* 0x0000f000ff588b82 */ /* 0x000e620000000a00 */
[----:B------:R-:W2:Y:S02]  /*162e0*/  SHFL.IDX PT, R95, R96, RZ, 0x1f ;  /* 0x00001fff605f7589 */ /* 0x000ea400000e0000 */
[----:B------:R-:W-:Y:S01]  /*162f0*/  FFMA.FTZ R90, R97, R90, R86 ;  /* 0x0000005a615a7223 */ /* 0x000fe20000010056 */
[----:B------:R-:W-:-:S04]  /*16300*/  MOV R97, UR7 ;  /* 0x0000000700617c02 */ /* 0x000fc80008000f00 */
[----:B------:R-:W3:Y:S01]  /*16310*/  @!P0 LDC.64 R86, c[0x0][0x3c8] ;  /* 0x0000f200ff568b82 */ /* 0x000ee20000000a00 */
[----:B------:R-:W0:Y:S01]  /*16320*/  SHFL.IDX PT, R90, R90, RZ, 0x1f ;  /* 0x00001fff5a5a7589 */ /* 0x000e2200000e0000 */
[----:B--2---:R-:W-:-:S05]  /*16330*/  FMUL.FTZ R91, R95, R95 ;  /* 0x0000005f5f5b7220 */ /* 0x004fca0000410000 */
[----:B------:R-:W-:Y:S01]  /*16340*/  FSEL R98, R91, RZ, P1 ;  /* 0x000000ff5b627208 */ /* 0x000fe20000800000 */
[----:B---3--:R-:W-:-:S04]  /*16350*/  @!P0 IMAD.WIDE R86, R97, 0x4, R86 ;  /* 0x0000000461568825 */ /* 0x008fc800078e0256 */
[----:B0-----:R-:W-:Y:S01]  /*16360*/  FFMA.FTZ R91, R90, UR24, R93 ;  /* 0x000000185a5b7c23 */ /* 0x001fe2000801005d */
[----:B------:R-:W-:-:S03]  /*16370*/  IMAD.U32 R93, RZ, RZ, UR7 ;  /* 0x00000007ff5d7e24 */ /* 0x000fc6000f8e00ff */
[----:B------:R-:W-:Y:S01]  /*16380*/  FADD.FTZ R91, R91, R98 ;  /* 0x000000625b5b7221 */ /* 0x000fe20000010000 */
[----:B-1----:R-:W-:-:S05]  /*16390*/  @!P0 IMAD.WIDE R88, R93, 0x4, R88 ;  /* 0x000000045d588825 */ /* 0x002fca00078e0258 */
[----:B------:R-:W0:Y:S01]  /*163a0*/  MUFU.RSQ R91, R91 ;  /* 0x0000005b005b7308 */ /* 0x000e220000001400 */
        /* <DEDUP_REMOVED lines=43> */
[----:B------:R-:W-:Y:S02]  /*16660*/  HADD2.F32 R71, -RZ, R81.H1_H1 ;  /* 0x30000051ff477230 */ /* 0x000fe40000004100 */
[C---:B------:R-:W-:Y:S01]  /*16670*/  FMUL.FTZ R65, R91.reuse, R38 ;  /* 0x000000265b417220 */ /* 0x040fe20000410000 */
[----:B------:R-:W-:Y:S01]  /*16680*/  FMUL.FTZ R38, R91, R26 ;  /* 0x0000001a5b267220 */ /* 0x000fe20000410000 */
[----:B------:R-:W-:Y:S01]  /*16690*/  FFMA.FTZ R25, R25, R20, R86 ;  /* 0x0000001419197223 */ /* 0x000fe20000010056 */
[----:B------:R-:W-:Y:S01]  /*166a0*/  FMUL.FTZ R33, R91, R22 ;  /* 0x000000165b217220 */ /* 0x000fe20000410000 */
[----:B------:R-:W-:Y:S01]  /*166b0*/  FFMA.FTZ R20, R88, R71, R87 ;  /* 0x0000004758147223 */ /* 0x000fe20000010057 */
[----:B------:R-:W-:-:S02]  /*166c0*/  HADD2.F32 R71, -RZ, R80.H0_H0 ;  /* 0x20000050ff477230 */ /* 0x000fc40000004100 */
[C---:B------:R-:W-:Y:S01]  /*166d0*/  FMUL.FTZ R24, R91.reuse, R42 ;  /* 0x0000002a5b187220 */ /* 0x040fe20000410000 */
[--C-:B------:R-:W-:Y:S02]  /*166e0*/  HADD2.F32 R87, -RZ, R61.reuse.H0_H0 ;  /* 0x2000003dff577230 */ /* 0x100fe40000004100 */
[C---:B------:R-:W-:Y:S01]  /*166f0*/  FMUL.FTZ R26, R91.reuse, R21 ;  /* 0x000000155b1a7220 */ /* 0x040fe20000410000 */
[C---:B------:R-:W-:Y:S01]  /*16700*/  FMUL.FTZ R22, R91.reuse, R23 ;  /* 0x000000175b167220 */ /* 0x040fe20000410000 */
[----:B------:R-:W-:Y:S02]  /*16710*/  HADD2.F32 R86, -RZ, R80.H1_H1 ;  /* 0x30000050ff567230 */ /* 0x000fe40000004100 */
[C---:B------:R-:W-:Y:S01]  /*16720*/  FMUL.FTZ R29, R91.reuse, R90 ;  /* 0x0000005a5b1d7220 */ /* 0x040fe20000410000 */
[----:B------:R-:W-:Y:S02]  /*16730*/  HADD2.F32 R88, -RZ, R61.H1_H1 ;  /* 0x3000003dff587230 */ /* 0x000fe40000004100 */
[C---:B------:R-:W-:Y:S01]  /*16740*/  FMUL.FTZ R23, R91.reuse, R89 ;  /* 0x000000595b177220 */ /* 0x040fe20000410000 */
[----:B------:R-:W-:Y:S01]  /*16750*/  FMUL.FTZ R21, R91, R93 ;  /* 0x0000005d5b157220 */ /* 0x000fe20000410000 */
[----:B------:R-:W-:-:S02]  /*16760*/  HADD2.F32 R89, -RZ, R79.H1_H1 ;  /* 0x3000004fff597230 */ /* 0x000fc40000004100 */
[C---:B------:R-:W-:Y:S01]  /*16770*/  FMUL.FTZ R34, R91.reuse, R96 ;  /* 0x000000605b227220 */ /* 0x040fe20000410000 */
[----:B------:R-:W-:Y:S02]  /*16780*/  HADD2.F32 R93, -RZ, R62.H1_H1 ;  /* 0x3000003eff5d7230 */ /* 0x000fe40000004100 */
[----:B------:R-:W-:Y:S01]  /*16790*/  FFMA.FTZ R24, R24, R71, R87 ;  /* 0x0000004718187223 */ /* 0x000fe20000010057 */
[C---:B------:R-:W-:Y:S01]  /*167a0*/  FMUL.FTZ R31, R91.reuse, R36 ;  /* 0x000000245b1f7220 */ /* 0x040fe20000410000 */
[C---:B------:R-:W-:Y:S01]  /*167b0*/  FMUL.FTZ R64, R91.reuse, R32 ;  /* 0x000000205b407220 */ /* 0x040fe20000410000 */
[C---:B------:R-:W-:Y:S01]  /*167c0*/  FMUL.FTZ R69, R91.reuse, R28 ;  /* 0x0000001c5b457220 */ /* 0x040fe20000410000 */
[----:B------:R-:W-:Y:S01]  /*167d0*/  FMUL.FTZ R42, R91, R30 ;  /* 0x0000001e5b2a7220 */ /* 0x000fe20000410000 */
[----:B------:R-:W-:Y:S01]  /*167e0*/  FFMA.FTZ R29, R29, R86, R88 ;  /* 0x000000561d1d7223 */ /* 0x000fe20000010058 */
[----:B------:R-:W-:Y:S02]  /*167f0*/  HADD2.F32 R71, -RZ, R78.H1_H1 ;  /* 0x3000004eff477230 */ /* 0x000fe40000004100 */
[----:B------:R-:W-:Y:S01]  /*16800*/  FMUL.FTZ R66, R91, R98 ;  /* 0x000000625b427220 */ /* 0x000fe20000410000 */
[----:B------:R-:W-:-:S02]  /*16810*/  HADD2.F32 R87, -RZ, R63.H1_H1 ;  /* 0x3000003fff577230 */ /* 0x000fc40000004100 */
        /* <DEDUP_REMOVED lines=15> */
[----:B------:R-:W-:Y:S01]  /*16910*/  FMUL.FTZ R91, R91, R95 ;  /* 0x0000005f5b5b7220 */ /* 0x000fe20000410000 */
[----:B------:R-:W-:Y:S02]  /*16920*/  HADD2.F32 R88, -RZ, R56.H1_H1 ;  /* 0x30000038ff587230 */ /* 0x000fe40000004100 */
[----:B------:R-:W-:Y:S01]  /*16930*/  FFMA.FTZ R34, R34, R89, R93 ;  /* 0x0000005922227223 */ /* 0x000fe2000001005d */
[----:B------:R-:W-:Y:S02]  /*16940*/  HADD2.F32 R101, -RZ, R57.H1_H1 ;  /* 0x30000039ff657230 */ /* 0x000fe40000004100 */
[----:B------:R-:W-:Y:S01]  /*16950*/  FFMA.FTZ R66, R66, R71, R87 ;  /* 0x0000004742427223 */ /* 0x000fe20000010057 */
[----:B------:R-:W-:Y:S02]  /*16960*/  HADD2.F32 R90, -RZ, R79.H0_H0 ;  /* 0x2000004fff5a7230 */ /* 0x000fe40000004100 */
[----:B------:R-:W-:Y:S01]  /*16970*/  FFMA.FTZ R67, R67, R86, R88 ;  /* 0x0000005643437223 */ /* 0x000fe20000010058 */
[----:B------:R-:W-:-:S02]  /*16980*/  HADD2.F32 R96, -RZ, R62.H0_H0 ;  /* 0x2000003eff607230 */ /* 0x000fc40000004100 */
[----:B------:R-:W-:Y:S01]  /*16990*/  FFMA.FTZ R71, R70, R99, R101 ;  /* 0x0000006346477223 */ /* 0x000fe20000010065 */
[----:B------:R-:W-:Y:S01]  /*169a0*/  HADD2.F32 R98, -RZ, R78.H0_H0 ;  /* 0x2000004eff627230 */ /* 0x000fe20000004100 */
[----:B------:R-:W-:Y:S01]  /*169b0*/  UIMAD UR4, UR4, UR22, URZ ;  /* 0x00000016040472a4 */ /* 0x000fe2000f8e02ff */
[----:B------:R-:W-:Y:S02]  /*169c0*/  HADD2.F32 R100, -RZ, R63.H0_H0 ;  /* 0x2000003fff647230 */ /* 0x000fe40000004100 */
[----:B------:R-:W-:Y:S01]  /*169d0*/  FFMA.FTZ R31, R31, R90, R96 ;  /* 0x0000005a1f1f7223 */ /* 0x000fe20000010060 */
[----:B------:R-:W-:Y:S01]  /*169e0*/  HADD2.F32 R89, -RZ, R4.H0_H0 ;  /* 0x20000004ff597230 */ /* 0x000fe20000004100 */
[----:B------:R-:W-:Y:S01]  /*169f0*/  USHF.R.S32.HI UR5, URZ, 0x1f, UR4 ;  /* 0x0000001fff057899 */ /* 0x000fe20008011404 */
[----:B------:R-:W-:Y:S02]  /*16a00*/  HADD2.F32 R93, -RZ, R56.H0_H0 ;  /* 0x20000038ff5d7230 */ /* 0x000fe40000004100 */
[----:B------:R-:W-:Y:S01]  /*16a10*/  FFMA.FTZ R65, R65, R98, R100 ;  /* 0x0000006241417223 */ /* 0x000fe20000010064 */
[----:B------:R-:W-:Y:S01]  /*16a20*/  HADD2.F32 R95, -RZ, R5.H0_H0 ;  /* 0x20000005ff5f7230 */ /* 0x000fe20000004100 */
[----:B------:R-:W-:Y:S01]  /*16a30*/  ULEA.HI UR5, UR5, UR4, URZ, 0x3 ;  /* 0x0000000405057291 */ /* 0x000fe2000f8f18ff */
[----:B------:R-:W-:-:S02]  /*16a40*/  HADD2.F32 R97, -RZ, R57.H0_H0 ;  /* 0x20000039ff617230 */ /* 0x000fc40000004100 */
[----:B------:R-:W-:Y:S01]  /*16a50*/  FFMA.FTZ R64, R64, R89, R93 ;  /* 0x0000005940407223 */ /* 0x000fe2000001005d */
[----:B------:R-:W-:Y:S01]  /*16a60*/  HADD2.F32 R70, -RZ, R6.H0_H0 ;  /* 0x20000006ff467230 */ /* 0x000fe20000004100 */
[----:B------:R-:W-:Y:S01]  /*16a70*/  F2FP.F16.F32.PACK_AB R20, R20, R25 ;  /* 0x000000191414723e */ /* 0x000fe200000000ff */
[----:B------:R-:W-:Y:S02]  /*16a80*/  HADD2.F32 R86, -RZ, R58.H0_H0 ;  /* 0x2000003aff567230 */ /* 0x000fe40000004100 */
        /* <DEDUP_REMOVED lines=8> */
[----:B------:R-:W-:Y:S02]  /*16b10*/  HADD2.F32 R93, -RZ, R8.H0_H0 ;  /* 0x20000008ff5d7230 */ /* 0x000fe40000004100 */
[----:B------:R-:W-:Y:S02]  /*16b20*/  HADD2.F32 R95, -RZ, R52.H0_H0 ;  /* 0x20000034ff5f7230 */ /* 0x000fe40000004100 */
[----:B------:R-:W-:Y:S01]  /*16b30*/  FFMA.FTZ R88, R41, R96, R98 ;  /* 0x0000006029587223 */ /* 0x000fe20000010062 */
[----:B------:R-:W-:Y:S02]  /*16b40*/  HADD2.F32 R87, -RZ, R7.H0_H0 ;  /* 0x20000007ff577230 */ /* 0x000fe40000004100 */
[----:B------:R-:W-:Y:S02]  /*16b50*/  HADD2.F32 R89, -RZ, R59.H0_H0 ;  /* 0x2000003bff597230 */ /* 0x000fe40000004100 */
[----:B------:R-:W-:Y:S01]  /*16b60*/  FFMA.FTZ R86, R40, R93, R95 ;  /* 0x0000005d28567223 */ /* 0x000fe2000001005f */
        /* <DEDUP_REMOVED lines=25> */
[----:B------:R-:W-:Y:S02]  /*16d00*/  HADD2.F32 R36, -RZ, R11.H0_H0 ;  /* 0x2000000bff247230 */ /* 0x000fe40000004100 */
[----:B------:R-:W-:Y:S02]  /*16d10*/  HADD2.F32 R38, -RZ, R55.H0_H0 ;  /* 0x20000037ff267230 */ /* 0x000fe40000004100 */
[----:B------:R-:W-:Y:S01]  /*16d20*/  FFMA.FTZ R32, R30, R39, R41 ;  /* 0x000000271e207223 */ /* 0x000fe20000010029 */
[----:B------:R-:W-:Y:S02]  /*16d30*/  HADD2.F32 R28, -RZ, R13.H0_H0 ;  /* 0x2000000dff1c7230 */ /* 0x000fe40000004100 */
[----:B------:R-:W-:Y:S02]  /*16d40*/  HADD2.F32 R30, -RZ, R49.H0_H0 ;  /* 0x20000031ff1e7230 */ /* 0x000fe40000004100 */
[----:B------:R-:W-:Y:S01]  /*16d50*/  FFMA.FTZ R33, R33, R36, R38 ;  /* 0x0000002421217223 */ /* 0x000fe20000010026 */
[----:B------:R-:W-:Y:S01]  /*16d60*/  HADD2.F32 R35, -RZ, R13.H1_H1 ;  /* 0x3000000dff237230 */ /* 0x000fe20000004100 */
[----:B------:R-:W-:Y:S01]  /*16d70*/  F2FP.F16.F32.PACK_AB R32, R97, R32 ;  /* 0x000000206120723e */ /* 0x000fe200000000ff */
[----:B------:R-:W-:-:S02]  /*16d80*/  HADD2.F32 R37, -RZ, R49.H1_H1 ;  /* 0x30000031ff257230 */ /* 0x000fc40000004100 */
[----:B------:R-:W-:Y:S01]  /*16d90*/  FFMA.FTZ R99, R27, R28, R30 ;  /* 0x0000001c1b637223 */ /* 0x000fe2000001001e */
[----:B------:R-:W-:Y:S01]  /*16da0*/  HADD2.F32 R39, -RZ, R14.H0_H0 ;  /* 0x2000000eff277230 */ /* 0x000fe20000004100 */
[----:B------:R-:W-:Y:S01]  /*16db0*/  F2FP.F16.F32.PACK_AB R27, R88, R87 ;  /* 0x00000057581b723e */ /* 0x000fe200000000ff */
[----:B------:R-:W-:Y:S02]  /*16dc0*/  HADD2.F32 R41, -RZ, R50.H0_H0 ;  /* 0x20000032ff297230 */ /* 0x000fe40000004100 */
[----:B------:R-:W-:Y:S01]  /*16dd0*/  FFMA.FTZ R100, R26, R35, R37 ;  /* 0x000000231a647223 */ /* 0x000fe20000010025 */
[----:B------:R-:W-:Y:S02]  /*16de0*/  IMAD.U32 R36, RZ, RZ, UR5 ;  /* 0x00000005ff247e24 */ /* 0x000fe4000f8e00ff */
[----:B------:R-:W-:Y:S02]  /*16df0*/  HADD2.F32 R26, -RZ, R14.H1_H1 ;  /* 0x3000000eff1a7230 */ /* 0x000fe40000004100 */
[----:B------:R-:W-:Y:S01]  /*16e00*/  FFMA.FTZ R101, R22, R39, R41 ;  /* 0x0000002716657223 */ /* 0x000fe20000010029 */
[----:B------:R-:W-:Y:S01]  /*16e10*/  HADD2.F32 R28, -RZ, R50.H1_H1 ;  /* 0x30000032ff1c7230 */ /* 0x000fe20000004100 */
[----:B------:R-:W-:Y:S01]  /*16e20*/  LEA.HI.SX32 R37, R36, R3, 0x1d ;  /* 0x0000000324257211 */ /* 0x000fe200078feaff */
[----:B------:R-:W-:-:S02]  /*16e30*/  HADD2.F32 R22, -RZ, R15.H0_H0 ;  /* 0x2000000fff167230 */ /* 0x000fc40000004100 */
[----:B------:R-:W-:Y:S02]  /*16e40*/  HADD2.F32 R30, -RZ, R51.H0_H0 ;  /* 0x20000033ff1e7230 */ /* 0x000fe40000004100 */
[----:B------:R-:W-:Y:S01]  /*16e50*/  FFMA.FTZ R102, R23, R26, R28 ;  /* 0x0000001a17667223 */ /* 0x000fe2000001001c */
[----:B------:R-:W-:Y:S01]  /*16e60*/  HADD2.F32 R26, -RZ, R15.H1_H1 ;  /* 0x3000000fff1a7230 */ /* 0x000fe20000004100 */
[----:B------:R-:W-:Y:S01]  /*16e70*/  IADD3 R39, PT, PT, R37, 0x80, RZ ;  /* 0x0000008025277810 */ /* 0x000fe20007ffe0ff */
[----:B------:R-:W-:Y:S02]  /*16e80*/  HADD2.F32 R28, -RZ, R51.H1_H1 ;  /* 0x30000033ff1c7230 */ /* 0x000fe40000004100 */
[----:B------:R-:W-:Y:S01]  /*16e90*/  FFMA.FTZ R35, R21, R22, R30 ;  /* 0x0000001615237223 */ /* 0x000fe2000001001e */
[C---:B------:R-:W-:Y:S01]  /*16ea0*/  VIADD R41, R37.reuse, 0x100 ;  /* 0x0000010025297836 */ /* 0x040fe20000000000 */
[C---:B------:R-:W-:Y:S01]  /*16eb0*/  IADD3 R21, PT, PT, R37.reuse, 0x180, RZ ;  /* 0x0000018025157810 */ /* 0x040fe20007ffe0ff */
        /* <DEDUP_REMOVED lines=17> */
[----:B------:R-:W-:Y:S02]  /*16fd0*/  F2FP.F16.F32.PACK_AB R34, R102, R101 ;  /* 0x000000656622723e */ /* 0x000fe400000000ff */
[----:B------:R-:W-:Y:S01]  /*16fe0*/  F2FP.F16.F32.PACK_AB R33, R100, R99 ;  /* 0x000000636421723e */ /* 0x000fe200000000ff */
[----:B------:R0:W-:Y:S04]  /*16ff0*/  STG.E.128 desc[UR12][R40.64], R28 ;  /* 0x0000001c28007986 */ /* 0x0001e8000c101d0c */
[----:B------:R0:W-:Y:S02]  /*17000*/  STG.E.128 desc[UR12][R42.64], R32 ;  /* 0x000000202a007986 */ /* 0x0001e4000c101d0c */
.L_x_17458:
[----:B------:R-:W-:Y:S02]  /*17010*/  UIADD3 UR7, UPT, UPT, UR7, UR20, URZ ;  /* 0x0000001407077290 */ /* 0x000fe4000fffe0ff */
[----:B------:R-:W-:Y:S02]  /*17020*/  UPLOP3.LUT UP1, UPT, UPT, UPT, UP1, 0x40, 0x4 ;  /* 0x000000000004789c */ /* 0x000fe40003f2e810 */
[----:B------:R-:W-:-:S09]  /*17030*/  UISETP.GE.AND UP0, UPT, UR7, UR21, UPT ;  /* 0x000000150700728c */ /* 0x000fd2000bf06270 */
[----:B------:R-:W-:Y:S05]  /*17040*/  BRA.U !UP0, `(.L_x_17459) ;  /* 0xfffffe99083c7547 */ /* 0x000fea000b83ffff */
[----:B------:R-:W-:Y:S05]  /*17050*/  EXIT ;  /* 0x000000000000794d */ /* 0x000fea0003800000 */
.L_x_17460:
        /* <DEDUP_REMOVED lines=10> */
.L_x_27305:


//--------------------- .text._ZN10layer_norm13ln_fwd_kernelINS_13Kernel_traitsI6__halfS2_fS2_fjLj4096ELj1ELj1ELj4ELj16ENS_18Kernel_traits_baseILj4096ES2_S2_fS2_fjLj128EEEEELb1ELb1ELb0ELb0EEEvNS_9FwdParamsE --------------------------
	.section	.text._ZN10layer_norm13ln_fwd_kernelINS_13Kernel_traitsI6__halfS2_fS2_fjLj4096ELj1ELj1ELj4ELj16ENS_18Kernel_traits_baseILj4096ES2_S2_fS2_fjLj128EEEEELb1ELb1ELb0ELb0EEEvNS_9FwdParamsE,"ax",@progbits
	.align	128
        .global         _ZN10layer_norm13ln_fwd_kernelINS_13Kernel_traitsI6__halfS2_fS2_fjLj4096ELj1ELj1ELj4ELj16ENS_18Kernel_traits_baseILj4096ES2_S2_fS2_fjLj128EEEEELb1ELb1ELb0ELb0EEEvNS_9FwdParamsE
        .type           _ZN10layer_norm13ln_fwd_kernelINS_13Kernel_traitsI6__halfS2_fS2_fjLj4096ELj1ELj1ELj4ELj16ENS_18Kernel_traits_baseILj4096ES2_S2_fS2_fjLj128EEEEELb1ELb1ELb0ELb0EEEvNS_9FwdParamsE,@function
        .size           _ZN10layer_norm13ln_fwd_kernelINS_13Kernel_traitsI6__halfS2_fS2_fjLj4096ELj1ELj1ELj4ELj16ENS_18Kernel_traits_baseILj4096ES2_S2_fS2_fjLj128EEEEELb1ELb1ELb0ELb0EEEvNS_9FwdParamsE,(.L_x_27306 - _ZN10layer_norm13ln_fwd_kernelINS_13Kernel_traitsI6__halfS2_fS2_fjLj4096ELj1ELj1ELj4ELj16ENS_18Kernel_traits_baseILj4096ES2_S2_fS2_fjLj128EEEEELb1ELb1ELb0ELb0EEEvNS_9FwdParamsE)
        .other          _ZN10layer_norm13ln_fwd_kernelINS_13Kernel_traitsI6__halfS2_fS2_fjLj4096ELj1ELj1ELj4ELj16ENS_18Kernel_traits_baseILj4096ES2_S2_fS2_fjLj128EEEEELb1ELb1ELb0ELb0EEEvNS_9FwdParamsE,@"STO_CUDA_ENTRY STV_DEFAULT"
_ZN10layer_norm13ln_fwd_kernelINS_13Kernel_traitsI6__halfS2_fS2_fjLj4096ELj1ELj1ELj4ELj16ENS_18Kernel_traits_baseILj4096ES2_S2_fS2_fjLj128EEEEELb1ELb1ELb0ELb0EEEvNS_9FwdParamsE:
.text._ZN10layer_norm13ln_fwd_kernelINS_13Kernel_traitsI6__halfS2_fS2_fjLj4096ELj1ELj1ELj4ELj16ENS_18Kernel_traits_baseILj4096ES2_S2_fS2_fjLj128EEEEELb1ELb1ELb0ELb0EEEvNS_9FwdParamsE:
        /* <DEDUP_REMOVED lines=100> */
.L_x_17462:
        /* <DEDUP_REMOVED lines=32> */
[----:B------:R-:W-:Y:S01]  /*0840*/  CS2R R36, SRZ ;  /* 0x0000000000247805 */ /* 0x000fe2000001ff00 */
[----:B------:R-:W-:Y:S01]  /*0850*/  IMAD.MOV.U32 R26, RZ, RZ, RZ ;  /* 0x000000ffff1a7224 */ /* 0x000fe200078e00ff */
[----:B------:R-:W-:Y:S01]  /*0860*/  CS2R R24, SRZ ;  /* 0x0000000000187805 */ /* 0x000fe2000001ff00 */
[----:B------:R-:W-:Y:S01]  /*0870*/  IMAD.MOV.U32 R14, RZ, RZ, RZ ;  /* 0x000000ffff0e7224 */ /* 0x000fe200078e00ff */
[----:B------:R-:W-:Y:S02]  /*0880*/  CS2R R12, SRZ ;  /* 0x00000000000c7805 */ /* 0x000fe4000001ff00 */
[----:B------:R-:W-:Y:S02]  /*0890*/  @P3 CS2R R50, SRZ ;  /* 0x0000000000323805 */ /* 0x000fe4000001ff00 */
[----:B------:R-:W-:Y:S02]  /*08a0*/  @P3 CS2R R48, SRZ ;  /* 0x0000000000303805 */ /* 0x000fe4000001ff00 */
[----:B------:R-:W-:Y:S01]  /*08b0*/  @P0 MOV R15, RZ ;  /* 0x000000ff000f0202 */ /* 0x000fe20000000f00 */
[----:B------:R-:W-:-:S02]  /*08c0*/  @P1 IMAD.MOV.U32 R27, RZ, RZ, RZ ;  /* 0x000000ffff1b1224 */ /* 0x000fc400078e00ff */
[----:B----4-:R-:W-:-:S07]  /*08d0*/  @P2 IMAD.MOV.U32 R39, RZ, RZ, RZ ;  /* 0x000000ffff272224 */ /* 0x010fce00078e00ff */
.L_x_17463:
[----:B------:R-:W-:Y:S05]  /*08e0*/  BSYNC.RECONVERGENT B0 ;  /* 0x0000000000007941 */ /* 0x000fea0003800200 */
.L_x_17461:
        /* <DEDUP_REMOVED lines=47> */
[----:B------:R-:W-:Y:S01]  /*0be0*/  IMAD R57, R4, -0x326172a9, RZ ;  /* 0xcd9e8d5704397824 */ /* 0x000fe200078e02ff */
[----:B------:R-:W2:Y:S01]  /*0bf0*/  LDCU UR19, c[0x0][0x400] ;  /* 0x00008000ff1377ac */ /* 0x000ea20008000800 */
[----:B------:R-:W-:-:S04]  /*0c00*/  IMAD.HI.U32 R4, R7, -0x326172a9, RZ ;  /* 0xcd9e8d5707047827 */ /* 0x000fc800078e00ff */
[----:B------:R-:W-:Y:S01]  /*0c10*/  IMAD.HI.U32 R5, R6, -0x2daee0ad, RZ ;  /* 0xd2511f5306057827 */ /* 0x000fe200078e00ff */
[----:B------:R-:W-:-:S03]  /*0c20*/  LOP3.LUT R4, R57, UR16, R4, 0x96, !PT ;  /* 0x0000001039047c12 */ /* 0x000fc6000f8e9604 */
[----:B------:R-:W-:Y:S01]  /*0c30*/  IMAD R57, R6, -0x2daee0ad, RZ ;  /* 0xd2511f5306397824 */ /* 0x000fe200078e02ff */
[----:B------:R-:W-:Y:S01]  /*0c40*/  LOP3.LUT R5, R56, UR17, R5, 0x96, !PT ;  /* 0x0000001138057c12 */ /* 0x000fe2000f8e9605 */
[----:B------:R-:W-:Y:S01]  /*0c50*/  IMAD.HI.U32 R56, R4, -0x2daee0ad, RZ ;  /* 0xd2511f5304387827 */ /* 0x000fe200078e00ff */
[----:B------:R-:W3:Y:S03]  /*0c60*/  LDCU UR17, c[0x0][0x388] ;  /* 0x00007100ff1177ac */ /* 0x000ee60008000800 */
[----:B------:R-:W-:Y:S01]  /*0c70*/  IMAD R7, R7, -0x326172a9, RZ ;  /* 0xcd9e8d5707077824 */ /* 0x000fe200078e02ff */
[----:B------:R-:W-:Y:S01]  /*0c80*/  LOP3.LUT R56, R57, UR27, R56, 0x96, !PT ;  /* 0x0000001b39387c12 */ /* 0x000fe2000f8e9638 */
[----:B------:R-:W-:-:S04]  /*0c90*/  IMAD.HI.U32 R6, R5, -0x326172a9, RZ ;  /* 0xcd9e8d5705067827 */ /* 0x000fc800078e00ff */
[----:B------:R-:W-:Y:S01]  /*0ca0*/  IMAD R58, R5, -0x326172a9, RZ ;  /* 0xcd9e8d57053a7824 */ /* 0x000fe200078e02ff */
[----:B------:R-:W-:Y:S01]  /*0cb0*/  LOP3.LUT R6, R7, UR18, R6, 0x96, !PT ;  /* 0x0000001207067c12 */ /* 0x000fe2000f8e9606 */
[----:B------:R-:W-:Y:S01]  /*0cc0*/  IMAD.HI.U32 R5, R56, -0x326172a9, RZ ;  /* 0xcd9e8d5738057827 */ /* 0x000fe200078e00ff */
[----:B------:R-:W4:Y:S03]  /*0cd0*/  LDCU.U8 UR18, c[0x0][0x410] ;  /* 0x00008200ff1277ac */ /* 0x000f260008000000 */
[----:B------:R-:W-:Y:S01]  /*0ce0*/  IMAD R7, R4, -0x2daee0ad, RZ ;  /* 0xd2511f5304077824 */ /* 0x000fe200078e02ff */
[----:B------:R-:W-:Y:S01]  /*0cf0*/  LOP3.LUT R58, R58, UR20, R5, 0x96, !PT ;  /* 0x000000143a3a7c12 */ /* 0x000fe2000f8e9605 */
[----:B------:R-:W-:Y:S01]  /*0d00*/  IMAD.HI.U32 R4, R6, -0x2daee0ad, RZ ;  /* 0xd2511f5306047827 */ /* 0x000fe200078e00ff */
[----:B------:R-:W-:-:S03]  /*0d10*/  ULOP3.LUT UR20, UR4, 0x7f, URZ, 0xc0, !UPT ;  /* 0x0000007f04147892 */ /* 0x000fc6000f8ec0ff */
[----:B------:R-:W-:Y:S01]  /*0d20*/  IMAD R6, R6, -0x2daee0ad, RZ ;  /* 0xd2511f5306067824 */ /* 0x000fe200078e02ff */
[----:B------:R-:W-:Y:S01]  /*0d30*/  LOP3.LUT R57, R7, UR28, R4, 0x96, !PT ;  /* 0x0000001c07397c12 */ /* 0x000fe2000f8e9604 */
[----:B------:R-:W-:-:S04]  /*0d40*/  IMAD.HI.U32 R7, R58, -0x2daee0ad, RZ ;  /* 0xd2511f533a077827 */ /* 0x000fc800078e00ff */
        /* <DEDUP_REMOVED lines=8> */
[----:B------:R-:W-:Y:S01]  /*0dd0*/  HFMA2 R4, -RZ, RZ, 0, 0 ;  /* 0x00000000ff047431 */ /* 0x000fe200000001ff */
[----:B------:R-:W-:Y:S01]  /*0de0*/  LOP3.LUT R5, R0, 0x3, RZ, 0xc0, !PT ;  /* 0x0000000300057812 */ /* 0x000fe200078ec0ff */
[----:B------:R-:W-:Y:S01]  /*0df0*/  IMAD.MOV R3, RZ, RZ, -R3 ;  /* 0x000000ffff037224 */ /* 0x000fe200078e0a03 */
[----:B------:R-:W-:Y:S01]  /*0e00*/  VIMNMX R2, PT, PT, R2, 0x20, PT ;  /* 0x0000002002027848 */ /* 0x000fe20003fe0100 */
[----:B------:R-:W-:-:S03]  /*0e10*/  IMAD R0, R57, -0x326172a9, RZ ;  /* 0xcd9e8d5739007824 */ /* 0x000fc600078e02ff */
[----:B------:R-:W-:-:S04]  /*0e20*/  LEA R2, R2, UR5, 0x3 ;  /* 0x0000000502027c11 */ /* 0x000fc8000f8e18ff */
[----:B------:R-:W-:Y:S02]  /*0e30*/  I2FP.F32.U32 R101, R2 ;  /* 0x0000000200657245 */ /* 0x000fe40000201000 */
[----:B------:R-:W-:-:S04]  /*0e40*/  VIADDMNMX R2, R3, UR20, RZ, !PT ;  /* 0x0000001403027c46 */ /* 0x000fc8000f8001ff */
[----:B------:R-:W0:Y:S01]  /*0e50*/  MUFU.RCP R101, R101 ;  /* 0x0000006500657308 */ /* 0x000e220000001000 */
[----:B------:R-:W-:-:S04]  /*0e60*/  VIMNMX R2, PT, PT, R2, 0x20, PT ;  /* 0x0000002002027848 */ /* 0x000fc80003fe0100 */
[----:B------:R-:W-:Y:S01]  /*0e70*/  LEA R3, R2, UR5, 0x3 ;  /* 0x0000000502037c11 */ /* 0x000fe2000f8e18ff */
[----:B-1234-:R-:W-:-:S07]  /*0e80*/  IMAD R2, R58, -0x2daee0ad, RZ ;  /* 0xd2511f533a027824 */ /* 0x01efce00078e02ff */
.L_x_17811:
        /* <DEDUP_REMOVED lines=14> */
[----:B------:R-:W-:-:S03]  /*0f70*/  UMOV UR4, 0x3f800000 ;  /* 0x3f80000000047882 */ /* 0x000fc60000000000 */
[----:B------:R-:W-:-:S04]  /*0f80*/  MOV R105, UR5 ;  /* 0x0000000500697c02 */ /* 0x000fc80008000f00 */
[----:B-1----:R-:W-:Y:S01]  /*0f90*/  LEA.HI.SX32 R105, R105, R96, 0x1d ;  /* 0x0000006069697211 */ /* 0x002fe200078feaff */
[----:B--2---:R-:W-:-:S04]  /*0fa0*/  @P0 HADD2.F32 R97, -RZ, R98.H0_H0 ;  /* 0x20000062ff610230 */ /* 0x004fc80000004100 */
[----:B------:R-:W-:Y:S01]  /*0fb0*/  IMAD.MOV.U32 R98, RZ, RZ, R105 ;  /* 0x000000ffff627224 */ /* 0x000fe200078e0069 */
[----:B------:R-:W-:Y:S02]  /*0fc0*/  @P1 R2UR UR4, R97 ;  /* 0x00000000610412ca */ /* 0x000fe400000e0000 */
[----:B------:R-:W-:Y:S01]  /*0fd0*/  P2R R97, PR, RZ, 0x4 ;  /* 0x00000004ff617803 */ /* 0x000fe20000000000 */
[----:B------:R-:W-:-:S12]  /*0fe0*/  @!P2 BRA `(.L_x_17465) ;  /* 0x000000640014a947 */ /* 0x000fd80003800000 */
        /* <DEDUP_REMOVED lines=21> */
.L_x_27142:
[----:B------:R-:W-:Y:S05]  /*1140*/  BRX R64 -0x1150                                        (*"BRANCH_TARGETS .L_x_27143,.L_x_27144,.L_x_27145"*) ;  /* 0xffffffec40ac7949 */ /* 0x000fea000383ffff */
.L_x_27145:
[----:B------:R-:W-:Y:S01]  /*1150*/  VIADD R66, R5, 0x1 ;  /* 0x0000000105427836 */ /* 0x000fe20000000000 */
[----:B------:R-:W-:Y:S01]  /*1160*/  MOV R67, R6 ;  /* 0x0000000600437202 */ /* 0x000fe20000000f00 */
[----:B------:R-:W-:Y:S01]  /*1170*/  IMAD.MOV.U32 R98, RZ, RZ, R2 ;  /* 0x000000ffff627224 */ /* 0x000fe200078e0002 */
[----:B------:R-:W-:Y:S06]  /*1180*/  BRA `(.L_x_17468) ;  /* 0x0000000400307947 */ /* 0x000fec0003800000 */
.L_x_27143:
[----:B------:R-:W-:Y:S01]  /*1190*/  IMAD.MOV.U32 R98, RZ, RZ, R2 ;  /* 0x000000ffff627224 */ /* 0x000fe200078e0002 */
[----:B------:R-:W-:Y:S01]  /*11a0*/  MOV R67, R7 ;  /* 0x0000000700437202 */ /* 0x000fe20000000f00 */
[----:B------:R-:W-:Y:S01]  /*11b0*/  IMAD.MOV.U32 R66, RZ, RZ, 0x3 ;  /* 0x00000003ff427424 */ /* 0x000fe200078e00ff */
[----:B------:R-:W-:Y:S06]  /*11c0*/  BRA `(.L_x_17468) ;  /* 0x0000000400207947 */ /* 0x000fec0003800000 */
.L_x_27144:
        /* <DEDUP_REMOVED lines=13> */
.L_x_17470:
[----:B------:R-:W-:Y:S05]  /*12a0*/  BSYNC.RECONVERGENT B2 ;  /* 0x0000000000027941 */ /* 0x000fea0003800200 */
.L_x_17469:
        /* <DEDUP_REMOVED lines=58> */
.L_x_17468:
[----:B------:R-:W-:Y:S05]  /*1650*/  BSYNC.RECONVERGENT B1 ;  /* 0x0000000000017941 */ /* 0x000fea0003800200 */
.L_x_17467:
        /* <DEDUP_REMOVED lines=9> */
[----:B------:R-:W-:Y:S01]  /*16f0*/  FFMA.FTZ R5, R2, R113, 1.1641532182693481445e-10 ;  /* 0x2f00000002057423 */ /* 0x000fe20000010071 */
[----:B------:R-:W-:-:S02]  /*1700*/  HADD2.F32 R2, -RZ, R16.H0_H0 ;  /* 0x20000010ff027230 */ /* 0x000fc40000004100 */
        /* <DEDUP_REMOVED lines=16> */
.L_x_17473:
        /* <DEDUP_REMOVED lines=13> */
.L_x_17475:
[----:B------:R-:W-:Y:S05]  /*18e0*/  BSYNC.RECONVERGENT B2 ;  /* 0x0000000000027941 */ /* 0x000fea0003800200 */
.L_x_17474:
        /* <DEDUP_REMOVED lines=59> */
.L_x_17472:
[----:B------:R-:W-:Y:S05]  /*1ca0*/  BSYNC.RECONVERGENT B1 ;  /* 0x0000000000017941 */ /* 0x000fea0003800200 */
.L_x_17471:
        /* <DEDUP_REMOVED lines=23> */
.L_x_17478:
        /* <DEDUP_REMOVED lines=13> */
.L_x_17480:
[----:B------:R-:W-:Y:S05]  /*1ef0*/  BSYNC.RECONVERGENT B2 ;  /* 0x0000000000027941 */ /* 0x000fea0003800200 */
.L_x_17479:
        /* <DEDUP_REMOVED lines=59> */
.L_x_17477:
[----:B------:R-:W-:Y:S05]  /*22b0*/  BSYNC.RECONVERGENT B1 ;  /* 0x0000000000017941 */ /* 0x000fea0003800200 */
.L_x_17476:
        /* <DEDUP_REMOVED lines=23> */
.L_x_17483:
        /* <DEDUP_REMOVED lines=13> */
.L_x_17485:
[----:B------:R-:W-:Y:S05]  /*2500*/  BSYNC.RECONVERGENT B2 ;  /* 0x0000000000027941 */ /* 0x000fea0003800200 */
.L_x_17484:
        /* <DEDUP_REMOVED lines=59> */
.L_x_17482:
[----:B------:R-:W-:Y:S05]  /*28c0*/  BSYNC.RECONVERGENT B1 ;  /* 0x0000000000017941 */ /* 0x000fea0003800200 */
.L_x_17481:
        /* <DEDUP_REMOVED lines=23> */
.L_x_17488:
        /* <DEDUP_REMOVED lines=13> */
.L_x_17490:
[----:B------:R-:W-:Y:S05]  /*2b10*/  BSYNC.RECONVERGENT B2 ;  /* 0x0000000000027941 */ /* 0x000fea0003800200 */
.L_x_17489:
        /* <DEDUP_REMOVED lines=59> */
.L_x_17487:
[----:B------:R-:W-:Y:S05]  /*2ed0*/  BSYNC.RECONVERGENT B1 ;  /* 0x0000000000017941 */ /* 0x000fea0003800200 */
.L_x_17486:
        /* <DEDUP_REMOVED lines=23> */
.L_x_17493:
        /* <DEDUP_REMOVED lines=13> */
.L_x_17495:
[----:B------:R-:W-:Y:S05]  /*3120*/  BSYNC.RECONVERGENT B2 ;  /* 0x0000000000027941 */ /* 0x000fea0003800200 */
.L_x_17494:
        /* <DEDUP_REMOVED lines=59> */
.L_x_17492:
[----:B------:R-:W-:Y:S05]  /*34e0*/  BSYNC.RECONVERGENT B1 ;  /* 0x0000000000017941 */ /* 0x000fea0003800200 */
.L_x_17491:
        /* <DEDUP_REMOVED lines=23> */
.L_x_17498:
        /* <DEDUP_REMOVED lines=13> */
.L_x_17500:
[----:B------:R-:W-:Y:S05]  /*3730*/  BSYNC.RECONVERGENT B2 ;  /* 0x0000000000027941 */ /* 0x000fea0003800200 */
.L_x_17499:
        /* <DEDUP_REMOVED lines=59> */
.L_x_17497:
[----:B------:R-:W-:Y:S05]  /*3af0*/  BSYNC.RECONVERGENT B1 ;  /* 0x0000000000017941 */ /* 0x000fea0003800200 */
.L_x_17496:
        /* <DEDUP_REMOVED lines=23> */
.L_x_17503:
        /* <DEDUP_REMOVED lines=15> */
.L_x_17505:
[----:B------:R-:W-:Y:S05]  /*3d60*/  BSYNC.RECONVERGENT B2 ;  /* 0x0000000000027941 */ /* 0x000fea0003800200 */
.L_x_17504:
        /* <DEDUP_REMOVED lines=59> */
.L_x_17502:
[----:B------:R-:W-:Y:S05]  /*4120*/  BSYNC.RECONVERGENT B1 ;  /* 0x0000000000017941 */ /* 0x000fea0003800200 */
.L_x_17501:
[----:B------:R-:W-:Y:S01]  /*4130*/  I2FP.F32.U32 R106, R108 ;  /* 0x0000006c006a7245 */ /* 0x000fe20000201000 */
[----:B------:R-:W-:-:S04]  /*4140*/  HADD2.F32 R71, -RZ, R71.H1_H1 ;  /* 0x30000047ff477230 */ /* 0x000fc80000004100 */
        /* <DEDUP_REMOVED lines=8> */
[----:B------:R-:W-:Y:S09]  /*41d0*/  BRA `(.L_x_17506) ;  /* 0x0000003000407947 */ /* 0x000ff20003800000 */
.L_x_17466:
        /* <DEDUP_REMOVED lines=16> */
.L_x_17509:
        /* <DEDUP_REMOVED lines=13> */
.L_x_17511:
[----:B------:R-:W-:Y:S05]  /*43b0*/  BSYNC.RECONVERGENT B2 ;  /* 0x0000000000027941 */ /* 0x000fea0003800200 */
.L_x_17510:
        /* <DEDUP_REMOVED lines=58> */
.L_x_17508:
[----:B------:R-:W-:Y:S05]  /*4760*/  BSYNC.RECONVERGENT B1 ;  /* 0x0000000000017941 */ /* 0x000fea0003800200 */
.L_x_17507:
        /* <DEDUP_REMOVED lines=27> */
.L_x_17514:
        /* <DEDUP_REMOVED lines=13> */
.L_x_17516:
[----:B------:R-:W-:Y:S05]  /*49f0*/  BSYNC.RECONVERGENT B2 ;  /* 0x0000000000027941 */ /* 0x000fea0003800200 */
.L_x_17515:
        /* <DEDUP_REMOVED lines=59> */
.L_x_17513:
[----:B------:R-:W-:Y:S05]  /*4db0*/  BSYNC.RECONVERGENT B1 ;  /* 0x0000000000017941 */ /* 0x000fea0003800200 */
.L_x_17512:
        /* <DEDUP_REMOVED lines=9> */
[----:B------:R-:W-:Y:S02]  /*4e50*/  HFMA2 R68, -RZ, RZ, 0, 1.1920928955078125e-07 ;  /* 0x00000002ff447431 */ /* 0x000fe400000001ff */
        /* <DEDUP_REMOVED lines=13> */
.L_x_17519:
        /* <DEDUP_REMOVED lines=13> */
.L_x_17521:
[----:B------:R-:W-:Y:S05]  /*5000*/  BSYNC.RECONVERGENT B2 ;  /* 0x0000000000027941 */ /* 0x000fea0003800200 */
.L_x_17520:
        /* <DEDUP_REMOVED lines=59> */
.L_x_17518:
[----:B------:R-:W-:Y:S05]  /*53c0*/  BSYNC.RECONVERGENT B1 ;  /* 0x0000000000017941 */ /* 0x000fea0003800200 */
.L_x_17517:
        /* <DEDUP_REMOVED lines=23> */
.L_x_17524:
        /* <DEDUP_REMOVED lines=13> */
.L_x_17526:
[----:B------:R-:W-:Y:S05]  /*5610*/  BSYNC.RECONVERGENT B2 ;  /* 0x0000000000027941 */ /* 0x000fea0003800200 */
.L_x_17525:
        /* <DEDUP_REMOVED lines=56> */
[----:B------:R-:W-:Y:S01]  /*59a0*/  MOV R98, R106 ;  /* 0x0000006a00627202 */ /* 0x000fe20000000f00 */
[----:B------:R-:W-:Y:S01]  /*59b0*/  IMAD.MOV.U32 R106, RZ, RZ, RZ ;  /* 0x000000ffff6a7224 */ /* 0x000fe200078e00ff */
[----:B------:R-:W-:-:S07]  /*59c0*/  LOP3.LUT R7, R108, UR20, R107, 0x96, !PT ;  /* 0x000000146c077c12 */ /* 0x000fce000f8e966b */
.L_x_17523:
[----:B------:R-:W-:Y:S05]  /*59d0*/  BSYNC.RECONVERGENT B1 ;  /* 0x0000000000017941 */ /* 0x000fea0003800200 */
.L_x_17522:
        /* <DEDUP_REMOVED lines=9> */
[----:B------:R-:W-:Y:S02]  /*5a70*/  HADD2.F32 R68, -RZ, R17.H1_H1 ;  /* 0x30000011ff447230 */ /* 0x000fe40000004100 */
        /* <DEDUP_REMOVED lines=13> */
.L_x_17529:
        /* <DEDUP_REMOVED lines=13> */
.L_x_17531:
[----:B------:R-:W-:Y:S05]  /*5c20*/  BSYNC.RECONVERGENT B2 ;  /* 0x0000000000027941 */ /* 0x000fea0003800200 */
.L_x_17530:
        /* <DEDUP_REMOVED lines=59> */
.L_x_17528:
[----:B------:R-:W-:Y:S05]  /*5fe0*/  BSYNC.RECONVERGENT B1 ;  /* 0x0000000000017941 */ /* 0x000fea0003800200 */
.L_x_17527:
        /* <DEDUP_REMOVED lines=23> */
.L_x_17534:
        /* <DEDUP_REMOVED lines=13> */
.L_x_17536:
[----:B------:R-:W-:Y:S05]  /*6230*/  BSYNC.RECONVERGENT B2 ;  /* 0x0000000000027941 */ /* 0x000fea0003800200 */
.L_x_17535:
        /* <DEDUP_REMOVED lines=59> */
.L_x_17533:
[----:B------:R-:W-:Y:S05]  /*65f0*/  BSYNC.RECONVERGENT B1 ;  /* 0x0000000000017941 */ /* 0x000fea0003800200 */
.L_x_17532:
        /* <DEDUP_REMOVED lines=23> */
.L_x_17539:
        /* <DEDUP_REMOVED lines=13> */
.L_x_17541:
[----:B------:R-:W-:Y:S05]  /*6840*/  BSYNC.RECONVERGENT B2 ;  /* 0x0000000000027941 */ /* 0x000fea0003800200 */
.L_x_17540:
        /* <DEDUP_REMOVED lines=55> */
[----:B------:R-:W-:Y:S02]  /*6bc0*/  IMAD.MOV.U32 R0, RZ, RZ, R110 ;  /* 0x000000ffff007224 */ /* 0x000fe400078e006e */
[----:B------:R-:W-:Y:S01]  /*6bd0*/  HFMA2 R110, -RZ, RZ, 0, 0 ;  /* 0x00000000ff6e7431 */ /* 0x000fe200000001ff */
[----:B------:R-:W-:Y:S01]  /*6be0*/  LOP3.LUT R7, R108, UR20, R107, 0x96, !PT ;  /* 0x000000146c077c12 */ /* 0x000fe2000f8e966b */
[----:B------:R-:W-:-:S07]  /*6bf0*/  IMAD.MOV.U32 R98, RZ, RZ, R106 ;  /* 0x000000ffff627224 */ /* 0x000fce00078e006a */
.L_x_17538:
[----:B------:R-:W-:Y:S05]  /*6c00*/  BSYNC.RECONVERGENT B1 ;  /* 0x0000000000017941 */ /* 0x000fea0003800200 */
.L_x_17537:
[----:B------:R-:W-:Y:S01]  /*6c10*/  I2FP.F32.U32 R70, R5 ;  /* 0x0000000500467245 */ /* 0x000fe20000201000 */
[----:B------:R-:W-:Y:S01]  /*6c20*/  HADD2.F32 R106, -RZ, R71.H0_H0 ;  /* 0x20000047ff6a7230 */ /* 0x000fe20000004100 */
[----:B------:R-:W-:Y:S01]  /*6c30*/  ISETP.NE.AND P6, PT, R110, 0x1, PT ;  /* 0x000000016e00780c */ /* 0x000fe20003fc5270 */
[----:B------:R-:W-:Y:S01]  /*6c40*/  HADD2.F32 R109, -RZ, R19.H0_H0 ;  /* 0x20000013ff6d7230 */ /* 0x000fe20000004100 */
[----:B------:R-:W-:Y:S01]  /*6c50*/  BSSY.RECONVERGENT B1, `(.L_x_17542) ;  /* 0x000005e000017945 */ /* 0x000fe20003800200 */
        /* <DEDUP_REMOVED lines=18> */
.L_x_17544:
        /* <DEDUP_REMOVED lines=15> */
.L_x_17546:
[----:B------:R-:W-:Y:S05]  /*6e70*/  BSYNC.RECONVERGENT B2 ;  /* 0x0000000000027941 */ /* 0x000fea0003800200 */
.L_x_17545:
        /* <DEDUP_REMOVED lines=58> */
[----:B------:R-:W-:-:S07]  /*7220*/  MOV R98, R106 ;  /* 0x0000006a00627202 */ /* 0x000fce0000000f00 */
.L_x_17543:
[----:B------:R-:W-:Y:S05]  /*7230*/  BSYNC.RECONVERGENT B1 ;  /* 0x0000000000017941 */ /* 0x000fea0003800200 */
.L_x_17542:
[----:B------:R-:W-:Y:S01]  /*7240*/  I2FP.F32.U32 R106, R107 ;  /* 0x0000006b006a7245 */ /* 0x000fe20000201000 */
[----:B------:R-:W-:-:S04]  /*7250*/  HADD2.F32 R71, -RZ, R71.H1_H1 ;  /* 0x30000047ff477230 */ /* 0x000fc80000004100 */
[----:B------:R-:W-:Y:S01]  /*7260*/  FFMA.FTZ R113, R106, R113, 1.1641532182693481445e-10 ;  /* 0x2f0000006a717423 */ /* 0x000fe20000010071 */
[----:B------:R-:W-:-:S04]  /*7270*/  FMUL.FTZ R106, R71, UR4 ;  /* 0x00000004476a7c20 */ /* 0x000fc80008410000 */
[----:B------:R-:W-:Y:S01]  /*7280*/  FMUL.FTZ R71, R106, R99 ;  /* 0x000000636a477220 */ /* 0x000fe20000410000 */
[----:B------:R-:W-:Y:S01]  /*7290*/  FSETP.GTU.FTZ.AND P6, PT, R113, R112, PT ;  /* 0x000000707100720b */ /* 0x000fe20003fdc000 */
[----:B------:R-:W-:-:S03]  /*72a0*/  HADD2.F32 R106, -RZ, R19.H1_H1 ;  /* 0x30000013ff6a7230 */ /* 0x000fc60000004100 */
[----:B------:R-:W-:Y:S02]  /*72b0*/  FSEL R71, R71, RZ, !P6 ;  /* 0x000000ff47477208 */ /* 0x000fe40007000000 */
[----:B------:R-:W-:-:S03]  /*72c0*/  PLOP3.LUT P6, PT, P6, PT, PT, 0x8, 0x80 ;  /* 0x000000000080781c */ /* 0x000fc600037ce170 */
[----:B------:R-:W-:-:S10]  /*72d0*/  FMUL.FTZ R71, R71, R106 ;  /* 0x0000006a47477220 */ /* 0x000fd40000410000 */
.L_x_17506:
        /* <DEDUP_REMOVED lines=16> */
[----:B------:R-:W-:Y:S01]  /*73e0*/  MOV R2, R98 ;  /* 0x0000006200027202 */ /* 0x000fe20000000f00 */
[C---:B------:R-:W-:Y:S01]  /*73f0*/  VIADD R98, R105.reuse, 0x80 ;  /* 0x0000008069627836 */ /* 0x040fe20000000000 */
[----:B------:R2:W-:Y:S01]  /*7400*/  STG.E.128 desc[UR6][R110.64], R64 ;  /* 0x000000406e007986 */ /* 0x0005e2000c101d06 */
[----:B-1----:R-:W-:-:S03]  /*7410*/  IMAD.WIDE.U32 R106, R105, 0x8, R106 ;  /* 0x00000008696a7825 */ /* 0x002fc600078e006a */
[----:B------:R2:W-:Y:S04]  /*7420*/  STG.E.128 desc[UR6][R110.64+0x10], R68 ;  /* 0x000010446e007986 */ /* 0x0005e8000c101d06 */
[----:B------:R2:W-:Y:S02]  /*7430*/  STG.E.64 desc[UR6][R106.64], R108 ;  /* 0x0000006c6a007986 */ /* 0x0005e4000c101b06 */
.L_x_17465:
[----:B0-----:R-:W-:Y:S05]  /*7440*/  BSYNC.RECONVERGENT B0 ;  /* 0x0000000000007941 */ /* 0x001fea0003800200 */
.L_x_17464:
[----:B------:R-:W-:Y:S01]  /*7450*/  ISETP.GE.U32.AND P0, PT, R100, 0x100, PT ;  /* 0x000001006400780c */ /* 0x000fe20003f06070 */
[----:B------:R-:W-:Y:S03]  /*7460*/  BSSY.RECONVERGENT B0, `(.L_x_17547) ;  /* 0x0000646000007945 */ /* 0x000fe60003800200 */
[----:B--2---:R-:W-:-:S09]  /*7470*/  P2R R107, PR, RZ, 0x1 ;  /* 0x00000001ff6b7803 */ /* 0x004fd20000000000 */
        /* <DEDUP_REMOVED lines=8> */
[----:B------:R0:W5:Y:S04]  /*7500*/  @P0 LDG.E.128 R56, desc[UR6][R72.64] ;  /* 0x0000000648380981 */ /* 0x000168000c1e1d00 */
[----:B------:R0:W5:Y:S01]  /*7510*/  @P0 LDG.E.128 R60, desc[UR6][R72.64+0x10] ;  /* 0x00001006483c0981 */ /* 0x000162000c1e1d00 */
[----:B------:R-:W-:Y:S05]  /*7520*/  @!P0 BRA `(.L_x_17549) ;  /* 0x0000003000488947 */ /* 0x000fea0003800000 */
[----:B------:R-:W-:Y:S01]  /*7530*/  ISETP.NE.AND P0, PT, R5, 0x1, PT ;  /* 0x000000010500780c */ /* 0x000fe20003f05270 */
[----:B------:R-:W-:Y:S01]  /*7540*/  BSSY.RECONVERGENT B1, `(.L_x_17550) ;  /* 0x0000058000017945 */ /* 0x000fe20003800200 */
[----:B0-----:R-:W-:Y:S02]  /*7550*/  HFMA2 R73, -RZ, RZ, 0, 1.1920928955078125e-07 ;  /* 0x00000002ff497431 */ /* 0x001fe400000001ff */
        /* <DEDUP_REMOVED lines=13> */
.L_x_17552:
        /* <DEDUP_REMOVED lines=13> */
.L_x_17554:
[----:B------:R-:W-:Y:S05]  /*7700*/  BSYNC.RECONVERGENT B2 ;  /* 0x0000000000027941 */ /* 0x000fea0003800200 */
.L_x_17553:
        /* <DEDUP_REMOVED lines=55> */
[----:B------:R-:W-:Y:S01]  /*7a80*/  MOV R0, R110 ;  /* 0x0000006e00007202 */ /* 0x000fe20000000f00 */
[----:B------:R-:W-:Y:S01]  /*7a90*/  IMAD.MOV.U32 R106, RZ, RZ, R108 ;  /* 0x000000ffff6a7224 */ /* 0x000fe200078e006c */
[----:B------:R-:W-:Y:S02]  /*7aa0*/  LOP3.LUT R7, R72, UR20, R109, 0x96, !PT ;  /* 0x0000001448077c12 */ /* 0x000fe4000f8e966d */
[----:B------:R-:W-:-:S07]  /*7ab0*/  MOV R72, R2 ;  /* 0x0000000200487202 */ /* 0x000fce0000000f00 */
.L_x_17551:
[----:B------:R-:W-:Y:S05]  /*7ac0*/  BSYNC.RECONVERGENT B1 ;  /* 0x0000000000017941 */ /* 0x000fea0003800200 */
.L_x_17550:
        /* <DEDUP_REMOVED lines=9> */
[----:B------:R-:W-:Y:S01]  /*7b60*/  FFMA.FTZ R5, R2, R115, 1.1641532182693481445e-10 ;  /* 0x2f00000002057423 */ /* 0x000fe20000010073 */
[----:B------:R-:W-:-:S02]  /*7b70*/  HADD2.F32 R2, -RZ, R28.H0_H0 ;  /* 0x2000001cff027230 */ /* 0x000fc40000004100 */
[----:B0-----:R-:W-:Y:S02]  /*7b80*/  FMUL.FTZ R72, R72, R99 ;  /* 0x0000006348487220 */ /* 0x001fe40000410000 */
        /* <DEDUP_REMOVED lines=15> */
.L_x_17557:
        /* <DEDUP_REMOVED lines=13> */
.L_x_17559:
[----:B------:R-:W-:Y:S05]  /*7d50*/  BSYNC.RECONVERGENT B2 ;  /* 0x0000000000027941 */ /* 0x000fea0003800200 */
.L_x_17558:
        /* <DEDUP_REMOVED lines=59> */
.L_x_17556:
[----:B------:R-:W-:Y:S05]  /*8110*/  BSYNC.RECONVERGENT B1 ;  /* 0x0000000000017941 */ /* 0x000fea0003800200 */
.L_x_17555:
        /* <DEDUP_REMOVED lines=23> */
.L_x_17562:
        /* <DEDUP_REMOVED lines=13> */
.L_x_17564:
[----:B------:R-:W-:Y:S05]  /*8360*/  BSYNC.RECONVERGENT B2 ;  /* 0x0000000000027941 */ /* 0x000fea0003800200 */
.L_x_17563:
        /* <DEDUP_REMOVED lines=59> */
.L_x_17561:
[----:B------:R-:W-:Y:S05]  /*8720*/  BSYNC.RECONVERGENT B1 ;  /* 0x0000000000017941 */ /* 0x000fea0003800200 */
.L_x_17560:
        /* <DEDUP_REMOVED lines=23> */
.L_x_17567:
        /* <DEDUP_REMOVED lines=13> */
.L_x_17569:
[----:B------:R-:W-:Y:S05]  /*8970*/  BSYNC.RECONVERGENT B2 ;  /* 0x0000000000027941 */ /* 0x000fea0003800200 */
.L_x_17568:
        /* <DEDUP_REMOVED lines=59> */
.L_x_17566:
[----:B------:R-:W-:Y:S05]  /*8d30*/  BSYNC.RECONVERGENT B1 ;  /* 0x0000000000017941 */ /* 0x000fea0003800200 */
.L_x_17565:
        /* <DEDUP_REMOVED lines=23> */
.L_x_17572:
        /* <DEDUP_REMOVED lines=13> */
.L_x_17574:
[----:B------:R-:W-:Y:S05]  /*8f80*/  BSYNC.RECONVERGENT B2 ;  /* 0x0000000000027941 */ /* 0x000fea0003800200 */
.L_x_17573:
        /* <DEDUP_REMOVED lines=59> */
.L_x_17571:
[----:B------:R-:W-:Y:S05]  /*9340*/  BSYNC.RECONVERGENT B1 ;  /* 0x0000000000017941 */ /* 0x000fea0003800200 */
.L_x_17570:
[----:B------:R-:W-:Y:S01]  /*9350*/  I2FP.F32.U32 R76, R5 ;  /* 0x00000005004c7245 */ /* 0x000fe20000201000 */
[----:B------:R-:W-:Y:S01]  /*9360*/  HADD2.F32 R77, -RZ, R78.H0_H0 ;  /* 0x2000004eff4d7230 */ /* 0x000fe20000004100 */
[----:B------:R-:W-:Y:S01]  /*9370*/  ISETP.NE.AND P4, PT, R110, 0x1, PT ;  /* 0x000000016e00780c */ /* 0x000fe20003f85270 */
[----:B------:R-:W-:Y:S01]  /*9380*/  BSSY.RECONVERGENT B1, `(.L_x_17575) ;  /* 0x000005d000017945 */ /* 0x000fe20003800200 */
[----:B------:R-:W-:Y:S02]  /*9390*/  IMAD.MOV.U32 R111, RZ, RZ, 0x2 ;  /* 0x00000002ff6f7424 */ /* 0x000fe400078e00ff */
[----:B------:R-:W-:Y:S01]  /*93a0*/  FFMA.FTZ R5, R76, R115, 1.1641532182693481445e-10 ;  /* 0x2f0000004c057423 */ /* 0x000fe20000010073 */
[----:B------:R-:W-:Y:S01]  /*93b0*/  FMUL.FTZ R76, R77, UR4 ;  /* 0x000000044d4c7c20 */ /* 0x000fe20008410000 */
[----:B------:R-:W-:Y:S01]  /*93c0*/  HADD2.F32 R77, -RZ, R30.H0_H0 ;  /* 0x2000001eff4d7230 */ /* 0x000fe20000004100 */
        /* <DEDUP_REMOVED lines=15> */
.L_x_17577:
        /* <DEDUP_REMOVED lines=13> */
.L_x_17579:
[----:B------:R-:W-:Y:S05]  /*9590*/  BSYNC.RECONVERGENT B2 ;  /* 0x0000000000027941 */ /* 0x000fea0003800200 */
.L_x_17578:
        /* <DEDUP_REMOVED lines=59> */
.L_x_17576:
[----:B------:R-:W-:Y:S05]  /*9950*/  BSYNC.RECONVERGENT B1 ;  /* 0x0000000000017941 */ /* 0x000fea0003800200 */
.L_x_17575:
        /* <DEDUP_REMOVED lines=23> */
.L_x_17582:
        /* <DEDUP_REMOVED lines=13> */
.L_x_17584:
[----:B------:R-:W-:Y:S05]  /*9ba0*/  BSYNC.RECONVERGENT B2 ;  /* 0x0000000000027941 */ /* 0x000fea0003800200 */
.L_x_17583:
        /* <DEDUP_REMOVED lines=59> */
.L_x_17581:
[----:B------:R-:W-:Y:S05]  /*9f60*/  BSYNC.RECONVERGENT B1 ;  /* 0x0000000000017941 */ /* 0x000fea0003800200 */
.L_x_17580:
[----:B------:R-:W-:Y:S01]  /*9f70*/  I2FP.F32.U32 R78, R5 ;  /* 0x00000005004e7245 */ /* 0x000fe20000201000 */
[----:B------:R-:W-:Y:S01]  /*9f80*/  HADD2.F32 R108, -RZ, R79.H0_H0 ;  /* 0x2000004fff6c7230 */ /* 0x000fe20000004100 */
[----:B------:R-:W-:Y:S01]  /*9f90*/  ISETP.NE.AND P6, PT, R112, 0x1, PT ;  /* 0x000000017000780c */ /* 0x000fe20003fc5270 */
[----:B------:R-:W-:Y:S01]  /*9fa0*/  BSSY.RECONVERGENT B1, `(.L_x_17585) ;  /* 0x000005f000017945 */ /* 0x000fe20003800200 */
[----:B------:R-:W-:Y:S01]  /*9fb0*/  MOV R110, R0 ;  /* 0x00000000006e7202 */ /* 0x000fe20000000f00 */
        /* <DEDUP_REMOVED lines=18> */
.L_x_17587:
        /* <DEDUP_REMOVED lines=15> */
.L_x_17589:
[----:B------:R-:W-:Y:S05]  /*a1d0*/  BSYNC.RECONVERGENT B2 ;  /* 0x0000000000027941 */ /* 0x000fea0003800200 */
.L_x_17588:
        /* <DEDUP_REMOVED lines=59> */
.L_x_17586:
[----:B------:R-:W-:Y:S05]  /*a590*/  BSYNC.RECONVERGENT B1 ;  /* 0x0000000000017941 */ /* 0x000fea0003800200 */
.L_x_17585:
        /* <DEDUP_REMOVED lines=11> */
.L_x_17549:
        /* <DEDUP_REMOVED lines=16> */
.L_x_17593:
        /* <DEDUP_REMOVED lines=13> */
.L_x_17595:
[----:B------:R-:W-:Y:S05]  /*a820*/  BSYNC.RECONVERGENT B2 ;  /* 0x0000000000027941 */ /* 0x000fea0003800200 */
.L_x_17594:
        /* <DEDUP_REMOVED lines=59> */
.L_x_17592:
[----:B------:R-:W-:Y:S05]  /*abe0*/  BSYNC.RECONVERGENT B1 ;  /* 0x0000000000017941 */ /* 0x000fea0003800200 */
.L_x_17591:
        /* <DEDUP_REMOVED lines=27> */
.L_x_17598:
        /* <DEDUP_REMOVED lines=13> */
.L_x_17600:
[----:B------:R-:W-:Y:S05]  /*ae70*/  BSYNC.RECONVERGENT B2 ;  /* 0x0000000000027941 */ /* 0x000fea0003800200 */
.L_x_17599:
        /* <DEDUP_REMOVED lines=59> */
.L_x_17597:
[----:B------:R-:W-:Y:S05]  /*b230*/  BSYNC.RECONVERGENT B1 ;  /* 0x0000000000017941 */ /* 0x000fea0003800200 */
.L_x_17596:
        /* <DEDUP_REMOVED lines=23> */
.L_x_17603:
        /* <DEDUP_REMOVED lines=13> */
.L_x_17605:
[----:B------:R-:W-:Y:S05]  /*b480*/  BSYNC.RECONVERGENT B2 ;  /* 0x0000000000027941 */ /* 0x000fea0003800200 */
.L_x_17604:
        /* <DEDUP_REMOVED lines=59> */
.L_x_17602:
[----:B------:R-:W-:Y:S05]  /*b840*/  BSYNC.RECONVERGENT B1 ;  /* 0x0000000000017941 */ /* 0x000fea0003800200 */
.L_x_17601:
        /* <DEDUP_REMOVED lines=23> */
.L_x_17608:
        /* <DEDUP_REMOVED lines=13> */
.L_x_17610:
[----:B------:R-:W-:Y:S05]  /*ba90*/  BSYNC.RECONVERGENT B2 ;  /* 0x0000000000027941 */ /* 0x000fea0003800200 */
.L_x_17609:
        /* <DEDUP_REMOVED lines=59> */
.L_x_17607:
[----:B------:R-:W-:Y:S05]  /*be50*/  BSYNC.RECONVERGENT B1 ;  /* 0x0000000000017941 */ /* 0x000fea0003800200 */
.L_x_17606:
        /* <DEDUP_REMOVED lines=23> */
.L_x_17613:
        /* <DEDUP_REMOVED lines=13> */
.L_x_17615:
[----:B------:R-:W-:Y:S05]  /*c0a0*/  BSYNC.RECONVERGENT B2 ;  /* 0x0000000000027941 */ /* 0x000fea0003800200 */
.L_x_17614:
        /* <DEDUP_REMOVED lines=59> */
.L_x_17612:
[----:B------:R-:W-:Y:S05]  /*c460*/  BSYNC.RECONVERGENT B1 ;  /* 0x0000000000017941 */ /* 0x000fea0003800200 */
.L_x_17611:
        /* <DEDUP_REMOVED lines=23> */
.L_x_17618:
        /* <DEDUP_REMOVED lines=13> */
.L_x_17620:
[----:B------:R-:W-:Y:S05]  /*c6b0*/  BSYNC.RECONVERGENT B2 ;  /* 0x0000000000027941 */ /* 0x000fea0003800200 */
.L_x_17619:
        /* <DEDUP_REMOVED lines=59> */
.L_x_17617:
[----:B------:R-:W-:Y:S05]  /*ca70*/  BSYNC.RECONVERGENT B1 ;  /* 0x0000000000017941 */ /* 0x000fea0003800200 */
.L_x_17616:
        /* <DEDUP_REMOVED lines=23> */
.L_x_17623:
        /* <DEDUP_REMOVED lines=13> */
.L_x_17625:
[----:B------:R-:W-:Y:S05]  /*ccc0*/  BSYNC.RECONVERGENT B2 ;  /* 0x0000000000027941 */ /* 0x000fea0003800200 */
.L_x_17624:
        /* <DEDUP_REMOVED lines=59> */
.L_x_17622:
[----:B------:R-:W-:Y:S05]  /*d080*/  BSYNC.RECONVERGENT B1 ;  /* 0x0000000000017941 */ /* 0x000fea0003800200 */
.L_x_17621:
        /* <DEDUP_REMOVED lines=23> */
.L_x_17628:
        /* <DEDUP_REMOVED lines=15> */
.L_x_17630:
[----:B------:R-:W-:Y:S05]  /*d2f0*/  BSYNC.RECONVERGENT B2 ;  /* 0x0000000000027941 */ /* 0x000fea0003800200 */
.L_x_17629:
        /* <DEDUP_REMOVED lines=59> */
.L_x_17627:
[----:B------:R-:W-:Y:S05]  /*d6b0*/  BSYNC.RECONVERGENT B1 ;  /* 0x0000000000017941 */ /* 0x000fea0003800200 */
.L_x_17626:
        /* <DEDUP_REMOVED lines=10> */
.L_x_17590:
        /* <DEDUP_REMOVED lines=18> */
[----:B-1----:R-:W-:-:S03]  /*d880*/  IMAD.WIDE.U32 R108, R98, 0x8, R108 ;  /* 0x00000008626c7825 */ /* 0x002fc600078e006c */
[----:B------:R0:W-:Y:S01]  /*d890*/  STG.E.128 desc[UR6][R112.64+0x10], R76 ;  /* 0x0000104c70007986 */ /* 0x0001e2000c101d06 */
[----:B------:R-:W-:-:S03]  /*d8a0*/  VIADD R98, R98, 0x80 ;  /* 0x0000008062627836 */ /* 0x000fc60000000000 */
[----:B------:R0:W-:Y:S04]  /*d8b0*/  STG.E.64 desc[UR6][R108.64], R110 ;  /* 0x0000006e6c007986 */ /* 0x0001e8000c101b06 */
.L_x_17548:
[----:B------:R-:W-:Y:S05]  /*d8c0*/  BSYNC.RECONVERGENT B0 ;  /* 0x0000000000007941 */ /* 0x000fea0003800200 */
.L_x_17547:
        /* <DEDUP_REMOVED lines=8> */
[----:B-1----:R-:W-:-:S05]  /*d950*/  IMAD.WIDE.U32 R80, R98, 0x10, R80 ;  /* 0x0000001062507825 */ /* 0x002fca00078e0050 */
[----:B------:R1:W5:Y:S01]  /*d960*/  LDG.E.128 R84, desc[UR6][R80.64] ;  /* 0x0000000650547981 */ /* 0x000362000c1e1d00 */
[----:B--2---:R-:W-:-:S05]  /*d970*/  @P0 IMAD.WIDE.U32 R82, R98, 0x20, R82 ;  /* 0x0000002062520825 */ /* 0x004fca00078e0052 */
[----:B------:R1:W5:Y:S04]  /*d980*/  @P0 LDG.E.128 R56, desc[UR6][R82.64] ;  /* 0x0000000652380981 */ /* 0x000368000c1e1d00 */
[----:B------:R1:W5:Y:S01]  /*d990*/  @P0 LDG.E.128 R60, desc[UR6][R82.64+0x10] ;  /* 0x00001006523c0981 */ /* 0x000362000c1e1d00 */
[----:B------:R-:W-:Y:S05]  /*d9a0*/  @!P0 BRA `(.L_x_17633) ;  /* 0x0000003000448947 */ /* 0x000fea0003800000 */
[----:B------:R-:W-:Y:S01]  /*d9b0*/  ISETP.NE.AND P0, PT, R5, 0x1, PT ;  /* 0x000000010500780c */ /* 0x000fe20003f05270 */
[----:B------:R-:W-:Y:S01]  /*d9c0*/  BSSY.RECONVERGENT B1, `(.L_x_17634) ;  /* 0x0000057000017945 */ /* 0x000fe20003800200 */
[----:B-1----:R-:W-:Y:S02]  /*d9d0*/  HFMA2 R81, -RZ, RZ, 0, 1.1920928955078125e-07 ;  /* 0x00000002ff517431 */ /* 0x002fe400000001ff */
        /* <DEDUP_REMOVED lines=13> */
.L_x_17636:
        /* <DEDUP_REMOVED lines=13> */
.L_x_17638:
[----:B------:R-:W-:Y:S05]  /*db80*/  BSYNC.RECONVERGENT B2 ;  /* 0x0000000000027941 */ /* 0x000fea0003800200 */
.L_x_17637:
        /* <DEDUP_REMOVED lines=58> */
.L_x_17635:
[----:B------:R-:W-:Y:S05]  /*df30*/  BSYNC.RECONVERGENT B1 ;  /* 0x0000000000017941 */ /* 0x000fea0003800200 */
.L_x_17634:
        /* <DEDUP_REMOVED lines=27> */
.L_x_17641:
        /* <DEDUP_REMOVED lines=13> */
.L_x_17643:
[----:B------:R-:W-:Y:S05]  /*e1c0*/  BSYNC.RECONVERGENT B2 ;  /* 0x0000000000027941 */ /* 0x000fea0003800200 */
.L_x_17642:
        /* <DEDUP_REMOVED lines=59> */
.L_x_17640:
[----:B------:R-:W-:Y:S05]  /*e580*/  BSYNC.RECONVERGENT B1 ;  /* 0x0000000000017941 */ /* 0x000fea0003800200 */
.L_x_17639:
[----:B------:R-:W-:Y:S01]  /*e590*/  I2FP.F32.U32 R5, R5 ;  /* 0x0000000500057245 */ /* 0x000fe20000201000 */
[----:B------:R-:W-:Y:S01]  /*e5a0*/  HADD2.F32 R84, -RZ, R84.H1_H1 ;  /* 0x30000054ff547230 */ /* 0x000fe20000004100 */
[----:B------:R-:W-:Y:S01]  /*e5b0*/  ISETP.NE.AND P1, PT, R83, 0x1, PT ;  /* 0x000000015300780c */ /* 0x000fe20003f25270 */
[----:B------:R-:W-:Y:S01]  /*e5c0*/  HADD2.F32 R81, -RZ, R40.H1_H1 ;  /* 0x30000028ff517230 */ /* 0x000fe20000004100 */
[----:B------:R-:W-:Y:S01]  /*e5d0*/  BSSY.RECONVERGENT B1, `(.L_x_17644) ;  /* 0x000005c000017945 */ /* 0x000fe20003800200 */
[----:B------:R-:W-:Y:S01]  /*e5e0*/  FFMA.FTZ R82, R5, R116, 1.1641532182693481445e-10 ;  /* 0x2f00000005527423 */ /* 0x000fe20000010074 */
[----:B------:R-:W-:Y:S01]  /*e5f0*/  FMUL.FTZ R84, R84, UR4 ;  /* 0x0000000454547c20 */ /* 0x000fe20008410000 */
[----:B0-----:R-:W-:Y:S01]  /*e600*/  IMAD.MOV.U32 R108, RZ, RZ, 0x2 ;  /* 0x00000002ff6c7424 */ /* 0x001fe200078e00ff */
        /* <DEDUP_REMOVED lines=15> */
.L_x_17646:
        /* <DEDUP_REMOVED lines=13> */
.L_x_17648:
[----:B------:R-:W-:Y:S05]  /*e7d0*/  BSYNC.RECONVERGENT B2 ;  /* 0x0000000000027941 */ /* 0x000fea0003800200 */
.L_x_17647:
        /* <DEDUP_REMOVED lines=59> */
.L_x_17645:
[----:B------:R-:W-:Y:S05]  /*eb90*/  BSYNC.RECONVERGENT B1 ;  /* 0x0000000000017941 */ /* 0x000fea0003800200 */
.L_x_17644:
        /* <DEDUP_REMOVED lines=23> */
.L_x_17651:
        /* <DEDUP_REMOVED lines=13> */
.L_x_17653:
[----:B------:R-:W-:Y:S05]  /*ede0*/  BSYNC.RECONVERGENT B2 ;  /* 0x0000000000027941 */ /* 0x000fea0003800200 */
.L_x_17652:
        /* <DEDUP_REMOVED lines=59> */
.L_x_17650:
[----:B------:R-:W-:Y:S05]  /*f1a0*/  BSYNC.RECONVERGENT B1 ;  /* 0x0000000000017941 */ /* 0x000fea0003800200 */
.L_x_17649:
        /* <DEDUP_REMOVED lines=23> */
.L_x_17656:
        /* <DEDUP_REMOVED lines=13> */
.L_x_17658:
[----:B------:R-:W-:Y:S05]  /*f3f0*/  BSYNC.RECONVERGENT B2 ;  /* 0x0000000000027941 */ /* 0x000fea0003800200 */
.L_x_17657:
        /* <DEDUP_REMOVED lines=57> */
[----:B------:R-:W-:Y:S02]  /*f790*/  LOP3.LUT R7, R108, UR20, R85, 0x96, !PT ;  /* 0x000000146c077c12 */ /* 0x000fe4000f8e9655 */
[----:B------:R-:W-:-:S07]  /*f7a0*/  MOV R114, R84 ;  /* 0x0000005400727202 */ /* 0x000fce0000000f00 */
.L_x_17655:
[----:B------:R-:W-:Y:S05]  /*f7b0*/  BSYNC.RECONVERGENT B1 ;  /* 0x0000000000017941 */ /* 0x000fea0003800200 */
.L_x_17654:
[----:B------:R-:W-:Y:S01]  /*f7c0*/  I2FP.F32.U32 R5, R5 ;  /* 0x0000000500057245 */ /* 0x000fe20000201000 */
[----:B------:R-:W-:Y:S01]  /*f7d0*/  HADD2.F32 R85, -RZ, R86.H0_H0 ;  /* 0x20000056ff557230 */ /* 0x000fe20000004100 */
[----:B------:R-:W-:Y:S01]  /*f7e0*/  ISETP.NE.AND P4, PT, R110, 0x1, PT ;  /* 0x000000016e00780c */ /* 0x000fe20003f85270 */
[----:B------:R-:W-:Y:S01]  /*f7f0*/  BSSY.RECONVERGENT B1, `(.L_x_17659) ;  /* 0x000005d000017945 */ /* 0x000fe20003800200 */
[----:B------:R-:W-:Y:S02]  /*f800*/  HFMA2 R111, -RZ, RZ, 0, 1.1920928955078125e-07 ;  /* 0x00000002ff6f7431 */ /* 0x000fe400000001ff */
[----:B------:R-:W-:Y:S01]  /*f810*/  FFMA.FTZ R84, R5, R116, 1.1641532182693481445e-10 ;  /* 0x2f00000005547423 */ /* 0x000fe20000010074 */
[----:B------:R-:W-:Y:S01]  /*f820*/  FMUL.FTZ R108, R85, UR4 ;  /* 0x00000004556c7c20 */ /* 0x000fe20008410000 */
[----:B------:R-:W-:Y:S02]  /*f830*/  HADD2.F32 R85, -RZ, R42.H0_H0 ;  /* 0x2000002aff557230 */ /* 0x000fe40000004100 */
        /* <DEDUP_REMOVED lines=15> */
.L_x_17661:
        /* <DEDUP_REMOVED lines=13> */
.L_x_17663:
[----:B------:R-:W-:Y:S05]  /*fa00*/  BSYNC.RECONVERGENT B2 ;  /* 0x0000000000027941 */ /* 0x000fea0003800200 */
.L_x_17662:
        /* <DEDUP_REMOVED lines=59> */
.L_x_17660:
[----:B------:R-:W-:Y:S05]  /*fdc0*/  BSYNC.RECONVERGENT B1 ;  /* 0x0000000000017941 */ /* 0x000fea0003800200 */
.L_x_17659:
[----:B------:R-:W-:Y:S01]  /*fdd0*/  I2FP.F32.U32 R5, R109 ;  /* 0x0000006d00057245 */ /* 0x000fe20000201000 */
[----:B------:R-:W-:Y:S01]  /*fde0*/  HADD2.F32 R85, -RZ, R86.H1_H1 ;  /* 0x30000056ff557230 */ /* 0x000fe20000004100 */
[----:B------:R-:W-:Y:S01]  /*fdf0*/  ISETP.NE.AND P5, PT, R111, 0x1, PT ;  /* 0x000000016f00780c */ /* 0x000fe20003fa5270 */
[----:B------:R-:W-:Y:S01]  /*fe00*/  BSSY.RECONVERGENT B1, `(.L_x_17664) ;  /* 0x000005d000017945 */ /* 0x000fe20003800200 */
[----:B------:R-:W-:Y:S02]  /*fe10*/  IMAD.MOV.U32 R112, RZ, RZ, 0x2 ;  /* 0x00000002ff707424 */ /* 0x000fe400078e00ff */
[----:B------:R-:W-:Y:S01]  /*fe20*/  FFMA.FTZ R86, R5, R116, 1.1641532182693481445e-10 ;  /* 0x2f00000005567423 */ /* 0x000fe20000010074 */
[----:B------:R-:W-:Y:S01]  /*fe30*/  FMUL.FTZ R108, R85, UR4 ;  /* 0x00000004556c7c20 */ /* 0x000fe20008410000 */
[----:B------:R-:W-:Y:S01]  /*fe40*/  HADD2.F32 R85, -RZ, R42.H1_H1 ;  /* 0x3000002aff557230 */ /* 0x000fe20000004100 */
        /* <DEDUP_REMOVED lines=15> */
.L_x_17666:
        /* <DEDUP_REMOVED lines=13> */
.L_x_17668:
[----:B------:R-:W-:Y:S05]  /*10010*/  BSYNC.RECONVERGENT B2 ;  /* 0x0000000000027941 */ /* 0x000fea0003800200 */
.L_x_17667:
        /* <DEDUP_REMOVED lines=59> */
.L_x_17665:
[----:B------:R-:W-:Y:S05]  /*103d0*/  BSYNC.RECONVERGENT B1 ;  /* 0x0000000000017941 */ /* 0x000fea0003800200 */
.L_x_17664:
        /* <DEDUP_REMOVED lines=23> */
.L_x_17671:
        /* <DEDUP_REMOVED lines=15> */
.L_x_17673:
[----:B------:R-:W-:Y:S05]  /*10640*/  BSYNC.RECONVERGENT B2 ;  /* 0x0000000000027941 */ /* 0x000fea0003800200 */
.L_x_17672:
        /* <DEDUP_REMOVED lines=59> */
.L_x_17670:
[----:B------:R-:W-:Y:S05]  /*10a00*/  BSYNC.RECONVERGENT B1 ;  /* 0x0000000000017941 */ /* 0x000fea0003800200 */
.L_x_17669:
        /* <DEDUP_REMOVED lines=11> */
.L_x_17633:
[----:B------:R-:W-:Y:S01]  /*10ac0*/  ISETP.NE.AND P0, PT, R5, 0x1, PT ;  /* 0x000000010500780c */ /* 0x000fe20003f05270 */
[----:B------:R-:W-:Y:S01]  /*10ad0*/  BSSY.RECONVERGENT B1, `(.L_x_17675) ;  /* 0x0000057000017945 */ /* 0x000fe20003800200 */
[----:B-1----:R-:W-:Y:S01]  /*10ae0*/  IMAD.MOV.U32 R81, RZ, RZ, 0x2 ;  /* 0x00000002ff517424 */ /* 0x002fe200078e00ff */
        /* <DEDUP_REMOVED lines=13> */
.L_x_17677:
        /* <DEDUP_REMOVED lines=13> */
.L_x_17679:
[----:B------:R-:W-:Y:S05]  /*10c90*/  BSYNC.RECONVERGENT B2 ;  /* 0x0000000000027941 */ /* 0x000fea0003800200 */
.L_x_17678:
        /* <DEDUP_REMOVED lines=58> */
.L_x_17676:
[----:B------:R-:W-:Y:S05]  /*11040*/  BSYNC.RECONVERGENT B1 ;  /* 0x0000000000017941 */ /* 0x000fea0003800200 */
.L_x_17675:
        /* <DEDUP_REMOVED lines=27> */
.L_x_17682:
        /* <DEDUP_REMOVED lines=13> */
.L_x_17684:
[----:B------:R-:W-:Y:S05]  /*112d0*/  BSYNC.RECONVERGENT B2 ;  /* 0x0000000000027941 */ /* 0x000fea0003800200 */
.L_x_17683:
        /* <DEDUP_REMOVED lines=59> */
.L_x_17681:
[----:B------:R-:W-:Y:S05]  /*11690*/  BSYNC.RECONVERGENT B1 ;  /* 0x0000000000017941 */ /* 0x000fea0003800200 */
.L_x_17680:
[----:B------:R-:W-:Y:S01]  /*116a0*/  I2FP.F32.U32 R5, R5 ;  /* 0x0000000500057245 */ /* 0x000fe20000201000 */
[----:B------:R-:W-:Y:S01]  /*116b0*/  HADD2.F32 R84, -RZ, R84.H1_H1 ;  /* 0x30000054ff547230 */ /* 0x000fe20000004100 */
[----:B------:R-:W-:Y:S01]  /*116c0*/  ISETP.NE.AND P1, PT, R83, 0x1, PT ;  /* 0x000000015300780c */ /* 0x000fe20003f25270 */
[----:B------:R-:W-:Y:S01]  /*116d0*/  BSSY.RECONVERGENT B1, `(.L_x_17685) ;  /* 0x000005d000017945 */ /* 0x000fe20003800200 */
[----:B0-----:R-:W-:Y:S02]  /*116e0*/  HFMA2 R108, -RZ, RZ, 0, 1.1920928955078125e-07 ;  /* 0x00000002ff6c7431 */ /* 0x001fe400000001ff */
        /* <DEDUP_REMOVED lines=18> */
.L_x_17687:
        /* <DEDUP_REMOVED lines=13> */
.L_x_17689:
[----:B------:R-:W-:Y:S05]  /*118e0*/  BSYNC.RECONVERGENT B2 ;  /* 0x0000000000027941 */ /* 0x000fea0003800200 */
.L_x_17688:
        /* <DEDUP_REMOVED lines=59> */
.L_x_17686:
[----:B------:R-:W-:Y:S05]  /*11ca0*/  BSYNC.RECONVERGENT B1 ;  /* 0x0000000000017941 */ /* 0x000fea0003800200 */
.L_x_17685:
        /* <DEDUP_REMOVED lines=23> */
.L_x_17692:
        /* <DEDUP_REMOVED lines=13> */
.L_x_17694:
[----:B------:R-:W-:Y:S05]  /*11ef0*/  BSYNC.RECONVERGENT B2 ;  /* 0x0000000000027941 */ /* 0x000fea0003800200 */
.L_x_17693:
        /* <DEDUP_REMOVED lines=59> */
.L_x_17691:
[----:B------:R-:W-:Y:S05]  /*122b0*/  BSYNC.RECONVERGENT B1 ;  /* 0x0000000000017941 */ /* 0x000fea0003800200 */
.L_x_17690:
        /* <DEDUP_REMOVED lines=23> */
.L_x_17697:
        /* <DEDUP_REMOVED lines=13> */
.L_x_17699:
[----:B------:R-:W-:Y:S05]  /*12500*/  BSYNC.RECONVERGENT B2 ;  /* 0x0000000000027941 */ /* 0x000fea0003800200 */
.L_x_17698:
        /* <DEDUP_REMOVED lines=59> */
.L_x_17696:
[----:B------:R-:W-:Y:S05]  /*128c0*/  BSYNC.RECONVERGENT B1 ;  /* 0x0000000000017941 */ /* 0x000fea0003800200 */
.L_x_17695:
        /* <DEDUP_REMOVED lines=23> */
.L_x_17702:
        /* <DEDUP_REMOVED lines=13> */
.L_x_17704:
[----:B------:R-:W-:Y:S05]  /*12b10*/  BSYNC.RECONVERGENT B2 ;  /* 0x0000000000027941 */ /* 0x000fea0003800200 */
.L_x_17703:
        /* <DEDUP_REMOVED lines=59> */
.L_x_17701:
[----:B------:R-:W-:Y:S05]  /*12ed0*/  BSYNC.RECONVERGENT B1 ;  /* 0x0000000000017941 */ /* 0x000fea0003800200 */
.L_x_17700:
[----:B------:R-:W-:Y:S01]  /*12ee0*/  I2FP.F32.U32 R5, R5 ;  /* 0x0000000500057245 */ /* 0x000fe20000201000 */
[----:B------:R-:W-:Y:S01]  /*12ef0*/  HADD2.F32 R85, -RZ, R86.H1_H1 ;  /* 0x30000056ff557230 */ /* 0x000fe20000004100 */
[----:B------:R-:W-:Y:S01]  /*12f00*/  ISETP.NE.AND P5, PT, R109, 0x1, PT ;  /* 0x000000016d00780c */ /* 0x000fe20003fa5270 */
[----:B------:R-:W-:Y:S01]  /*12f10*/  HADD2.F32 R110, -RZ, R42.H1_H1 ;  /* 0x3000002aff6e7230 */ /* 0x000fe20000004100 */
        /* <DEDUP_REMOVED lines=19> */
.L_x_17707:
        /* <DEDUP_REMOVED lines=13> */
.L_x_17709:
[----:B------:R-:W-:Y:S05]  /*13120*/  BSYNC.RECONVERGENT B2 ;  /* 0x0000000000027941 */ /* 0x000fea0003800200 */
.L_x_17708:
        /* <DEDUP_REMOVED lines=59> */
.L_x_17706:
[----:B------:R-:W-:Y:S05]  /*134e0*/  BSYNC.RECONVERGENT B1 ;  /* 0x0000000000017941 */ /* 0x000fea0003800200 */
.L_x_17705:
[----:B------:R-:W-:Y:S01]  /*134f0*/  I2FP.F32.U32 R5, R5 ;  /* 0x0000000500057245 */ /* 0x000fe20000201000 */
[----:B------:R-:W-:Y:S01]  /*13500*/  HADD2.F32 R108, -RZ, R87.H0_H0 ;  /* 0x20000057ff6c7230 */ /* 0x000fe20000004100 */
[----:B------:R-:W-:Y:S01]  /*13510*/  ISETP.NE.AND P6, PT, R112, 0x1, PT ;  /* 0x000000017000780c */ /* 0x000fe20003fc5270 */
[----:B------:R-:W-:Y:S01]  /*13520*/  HADD2.F32 R111, -RZ, R43.H0_H0 ;  /* 0x2000002bff6f7230 */ /* 0x000fe20000004100 */
        /* <DEDUP_REMOVED lines=19> */
.L_x_17712:
        /* <DEDUP_REMOVED lines=15> */
.L_x_17714:
[----:B------:R-:W-:Y:S05]  /*13750*/  BSYNC.RECONVERGENT B2 ;  /* 0x0000000000027941 */ /* 0x000fea0003800200 */
.L_x_17713:
        /* <DEDUP_REMOVED lines=59> */
.L_x_17711:
[----:B------:R-:W-:Y:S05]  /*13b10*/  BSYNC.RECONVERGENT B1 ;  /* 0x0000000000017941 */ /* 0x000fea0003800200 */
.L_x_17710:
        /* <DEDUP_REMOVED lines=10> */
.L_x_17674:
        /* <DEDUP_REMOVED lines=22> */
.L_x_17632:
[----:B------:R-:W-:Y:S05]  /*13d20*/  BSYNC.RECONVERGENT B0 ;  /* 0x0000000000007941 */ /* 0x000fea0003800200 */
.L_x_17631:
[----:B------:R-:W-:Y:S01]  /*13d30*/  ISETP.GE.U32.AND P0, PT, R100, 0x200, PT ;  /* 0x000002006400780c */ /* 0x000fe20003f06070 */
[----:B------:R-:W-:-:S12]  /*13d40*/  BSSY.RECONVERGENT B0, `(.L_x_17715) ;  /* 0x0000645000007945 */ /* 0x000fd80003800200 */
        /* <DEDUP_REMOVED lines=27> */
.L_x_17720:
        /* <DEDUP_REMOVED lines=13> */
.L_x_17722:
[----:B------:R-:W-:Y:S05]  /*13fd0*/  BSYNC.RECONVERGENT B2 ;  /* 0x0000000000027941 */ /* 0x000fea0003800200 */
.L_x_17721:
[----:B0-2---:R-:W-:Y:S01]  /*13fe0*/  IMAD.WIDE.U32 R108, R104, -0x326172a9, RZ ;  /* 0xcd9e8d57686c7825 */ /* 0x005fe200078e00ff */
        /* <DEDUP_REMOVED lines=57> */
.L_x_17719:
[----:B------:R-:W-:Y:S05]  /*14380*/  BSYNC.RECONVERGENT B1 ;  /* 0x0000000000017941 */ /* 0x000fea0003800200 */
.L_x_17718:
        /* <DEDUP_REMOVED lines=8> */
[----:B------:R-:W3:Y:S01]  /*14410*/  LDC R115, c[0x0][0x404] ;  /* 0x00010100ff737b82 */ /* 0x000ee20000000800 */
[----:B------:R-:W-:-:S02]  /*14420*/  FFMA.FTZ R2, R5, R116, 1.1641532182693481445e-10 ;  /* 0x2f00000005027423 */ /* 0x000fc40000010074 */
[----:B-1----:R-:W-:-:S03]  /*14430*/  FMUL.FTZ R88, R88, R99 ;  /* 0x0000006358587220 */ /* 0x002fc60000410000 */
[----:B---3--:R-:W-:Y:S01]  /*14440*/  FSETP.GTU.FTZ.AND P1, PT, R2, R115, PT ;  /* 0x000000730200720b */ /* 0x008fe20003f3c000 */
        /* <DEDUP_REMOVED lines=15> */
.L_x_17725:
[----:B------:R-:W-:Y:S01]  /*14540*/  IADD3 R103, PT, PT, R103, 0x1, RZ ;  /* 0x0000000167677810 */ /* 0x000fe20007ffe0ff */
[----:B------:R-:W-:Y:S03]  /*14550*/  BSSY.RECONVERGENT B2, `(.L_x_17726) ;  /* 0x000000c000027945 */ /* 0x000fe60003800200 */
[C---:B------:R-:W-:Y:S01]  /*14560*/  ISETP.NE.AND P1, PT, R103.reuse, RZ, PT ;  /* 0x000000ff6700720c */ /* 0x040fe20003f25270 */
[----:B0-2---:R-:W-:-:S12]  /*14570*/  IMAD.WIDE.U32 R108, R103, -0x2daee0ad, RZ ;  /* 0xd2511f53676c7825 */ /* 0x005fd800078e00ff */
        /* <DEDUP_REMOVED lines=9> */
.L_x_17727:
[----:B------:R-:W-:Y:S05]  /*14610*/  BSYNC.RECONVERGENT B2 ;  /* 0x0000000000027941 */ /* 0x000fea0003800200 */
.L_x_17726:
        /* <DEDUP_REMOVED lines=59> */
.L_x_17724:
[----:B------:R-:W-:Y:S05]  /*149d0*/  BSYNC.RECONVERGENT B1 ;  /* 0x0000000000017941 */ /* 0x000fea0003800200 */
.L_x_17723:
[----:B------:R-:W-:Y:S01]  /*149e0*/  I2FP.F32.U32 R5, R5 ;  /* 0x0000000500057245 */ /* 0x000fe20000201000 */
[----:B------:R-:W-:Y:S01]  /*149f0*/  HADD2.F32 R92, -RZ, R92.H1_H1 ;  /* 0x3000005cff5c7230 */ /* 0x000fe20000004100 */
[----:B------:R-:W-:Y:S01]  /*14a00*/  ISETP.NE.AND P1, PT, R91, 0x1, PT ;  /* 0x000000015b00780c */ /* 0x000fe20003f25270 */
[----:B------:R-:W-:Y:S01]  /*14a10*/  HADD2.F32 R89, -RZ, R52.H1_H1 ;  /* 0x30000034ff597230 */ /* 0x000fe20000004100 */
[----:B------:R-:W-:Y:S01]  /*14a20*/  BSSY.RECONVERGENT B1, `(.L_x_17728) ;  /* 0x000005d000017945 */ /* 0x000fe20003800200 */
[----:B------:R-:W-:Y:S01]  /*14a30*/  FFMA.FTZ R90, R5, R116, 1.1641532182693481445e-10 ;  /* 0x2f000000055a7423 */ /* 0x000fe20000010074 */
[----:B------:R-:W-:Y:S01]  /*14a40*/  FMUL.FTZ R92, R92, UR4 ;  /* 0x000000045c5c7c20 */ /* 0x000fe20008410000 */
[----:B0-2---:R-:W-:Y:S01]  /*14a50*/  IMAD.MOV.U32 R108, RZ, RZ, 0x2 ;  /* 0x00000002ff6c7424 */ /* 0x005fe200078e00ff */
[----:B------:R-:W-:Y:S02]  /*14a60*/  MOV R5, R0 ;  /* 0x0000000000057202 */ /* 0x000fe40000000f00 */
[----:B------:R-:W-:Y:S01]  /*14a70*/  FMUL.FTZ R92, R92, R99 ;  /* 0x000000635c5c7220 */ /* 0x000fe20000410000 */
[----:B------:R-:W-:-:S04]  /*14a80*/  FSETP.GTU.FTZ.AND P2, PT, R90, R115, PT ;  /* 0x000000735a00720b */ /* 0x000fc80003f5c000 */
        /* <DEDUP_REMOVED lines=13> */
.L_x_17730:
        /* <DEDUP_REMOVED lines=13> */
.L_x_17732:
[----:B------:R-:W-:Y:S05]  /*14c30*/  BSYNC.RECONVERGENT B2 ;  /* 0x0000000000027941 */ /* 0x000fea0003800200 */
.L_x_17731:
        /* <DEDUP_REMOVED lines=59> */
.L_x_17729:
[----:B------:R-:W-:Y:S05]  /*14ff0*/  BSYNC.RECONVERGENT B1 ;  /* 0x0000000000017941 */ /* 0x000fea0003800200 */
.L_x_17728:
        /* <DEDUP_REMOVED lines=23> */
.L_x_17735:
        /* <DEDUP_REMOVED lines=13> */
.L_x_17737:
[----:B------:R-:W-:Y:S05]  /*15240*/  BSYNC.RECONVERGENT B2 ;  /* 0x0000000000027941 */ /* 0x000fea0003800200 */
.L_x_17736:
        /* <DEDUP_REMOVED lines=59> */
.L_x_17734:
[----:B------:R-:W-:Y:S05]  /*15600*/  BSYNC.RECONVERGENT B1 ;  /* 0x0000000000017941 */ /* 0x000fea0003800200 */
.L_x_17733:
        /* <DEDUP_REMOVED lines=23> */
.L_x_17740:
        /* <DEDUP_REMOVED lines=13> */
.L_x_17742:
[----:B------:R-:W-:Y:S05]  /*15850*/  BSYNC.RECONVERGENT B2 ;  /* 0x0000000000027941 */ /* 0x000fea0003800200 */
.L_x_17741:
        /* <DEDUP_REMOVED lines=59> */
.L_x_17739:
[----:B------:R-:W-:Y:S05]  /*15c10*/  BSYNC.RECONVERGENT B1 ;  /* 0x0000000000017941 */ /* 0x000fea0003800200 */
.L_x_17738:
        /* <DEDUP_REMOVED lines=23> */
.L_x_17745:
        /* <DEDUP_REMOVED lines=13> */
.L_x_17747:
[----:B------:R-:W-:Y:S05]  /*15e60*/  BSYNC.RECONVERGENT B2 ;  /* 0x0000000000027941 */ /* 0x000fea0003800200 */
.L_x_17746:
        /* <DEDUP_REMOVED lines=59> */
.L_x_17744:
[----:B------:R-:W-:Y:S05]  /*16220*/  BSYNC.RECONVERGENT B1 ;  /* 0x0000000000017941 */ /* 0x000fea0003800200 */
.L_x_17743:
        /* <DEDUP_REMOVED lines=23> */
.L_x_17750:
        /* <DEDUP_REMOVED lines=13> */
.L_x_17752:
[----:B------:R-:W-:Y:S05]  /*16470*/  BSYNC.RECONVERGENT B2 ;  /* 0x0000000000027941 */ /* 0x000fea0003800200 */
.L_x_17751:
        /* <DEDUP_REMOVED lines=59> */
.L_x_17749:
[----:B------:R-:W-:Y:S05]  /*16830*/  BSYNC.RECONVERGENT B1 ;  /* 0x0000000000017941 */ /* 0x000fea0003800200 */
.L_x_17748:
        /* <DEDUP_REMOVED lines=23> */
.L_x_17755:
        /* <DEDUP_REMOVED lines=15> */
.L_x_17757:
[----:B------:R-:W-:Y:S05]  /*16aa0*/  BSYNC.RECONVERGENT B2 ;  /* 0x0000000000027941 */ /* 0x000fea0003800200 */
.L_x_17756:
        /* <DEDUP_REMOVED lines=59> */
.L_x_17754:
[----:B------:R-:W-:Y:S05]  /*16e60*/  BSYNC.RECONVERGENT B1 ;  /* 0x0000000000017941 */ /* 0x000fea0003800200 */
.L_x_17753:
        /* <DEDUP_REMOVED lines=11> */
.L_x_17717:
        /* <DEDUP_REMOVED lines=16> */
.L_x_17761:
        /* <DEDUP_REMOVED lines=13> */
.L_x_17763:
[----:B------:R-:W-:Y:S05]  /*170f0*/  BSYNC.RECONVERGENT B2 ;  /* 0x0000000000027941 */ /* 0x000fea0003800200 */
.L_x_17762:
        /* <DEDUP_REMOVED lines=58> */
.L_x_17760:
[----:B------:R-:W-:Y:S05]  /*174a0*/  BSYNC.RECONVERGENT B1 ;  /* 0x0000000000017941 */ /* 0x000fea0003800200 */
.L_x_17759:
[----:B------:R-:W1:Y:S01]  /*174b0*/  LDC R99, c[0x0][0x408] ;  /* 0x00010200ff637b82 */ /* 0x000e620000000800 */
[----:B------:R-:W-:Y:S01]  /*174c0*/  HFMA2 R116, -RZ, RZ, 0.1171875, 0 ;  /* 0x2f800000ff747431 */ /* 0x000fe200000001ff */
[----:B------:R-:W-:Y:S01]  /*174d0*/  I2FP.F32.U32 R5, R88 ;  /* 0x0000005800057245 */ /* 0x000fe20000201000 */
[----:B-----5:R-:W-:Y:S01]  /*174e0*/  HADD2.F32 R88, -RZ, R92.H0_H0 ;  /* 0x2000005cff587230 */ /* 0x020fe20000004100 */
[----:B------:R-:W-:Y:S01]  /*174f0*/  ISETP.NE.AND P2, PT, R89, 0x1, PT ;  /* 0x000000015900780c */ /* 0x000fe20003f45270 */
[----:B------:R-:W-:Y:S01]  /*17500*/  BSSY.RECONVERGENT B1, `(.L_x_17764) ;  /* 0x000005f000017945 */ /* 0x000fe20003800200 */
[----:B------:R-:W-:Y:S02]  /*17510*/  IMAD.MOV.U32 R91, RZ, RZ, 0x2 ;  /* 0x00000002ff5b7424 */ /* 0x000fe400078e00ff */
[----:B------:R-:W3:Y:S01]  /*17520*/  LDC R115, c[0x0][0x404] ;  /* 0x00010100ff737b82 */ /* 0x000ee20000000800 */
[----:B------:R-:W-:Y:S01]  /*17530*/  FMUL.FTZ R88, R88, UR4 ;  /* 0x0000000458587c20 */ /* 0x000fe20008410000 */
[----:B------:R-:W-:Y:S01]  /*17540*/  FFMA.FTZ R2, R5, R116, 1.1641532182693481445e-10 ;  /* 0x2f00000005027423 */ /* 0x000fe20000010074 */
[----:B------:R-:W-:-:S02]  /*17550*/  HADD2.F32 R5, -RZ, R52.H0_H0 ;  /* 0x20000034ff057230 */ /* 0x000fc40000004100 */
[----:B-1----:R-:W-:Y:S02]  /*17560*/  FMUL.FTZ R88, R88, R99 ;  /* 0x0000006358587220 */ /* 0x002fe40000410000 */
[----:B---3--:R-:W-:-:S04]  /*17570*/  FSETP.GTU.FTZ.AND P1, PT, R2, R115, PT ;  /* 0x000000730200720b */ /* 0x008fc80003f3c000 */
        /* <DEDUP_REMOVED lines=14> */
.L_x_17766:
[----:B------:R-:W-:Y:S01]  /*17660*/  VIADD R103, R103, 0x1 ;  /* 0x0000000167677836 */ /* 0x000fe20000000000 */
[----:B------:R-:W-:Y:S03]  /*17670*/  BSSY.RECONVERGENT B2, `(.L_x_17767) ;  /* 0x000000c000027945 */ /* 0x000fe60003800200 */
[C---:B0-2---:R-:W-:Y:S01]  /*17680*/  IMAD.WIDE.U32 R108, R103.reuse, -0x2daee0ad, RZ ;  /* 0xd2511f53676c7825 */ /* 0x045fe200078e00ff */
        /* <DEDUP_REMOVED lines=10> */
.L_x_17768:
[----:B------:R-:W-:Y:S05]  /*17730*/  BSYNC.RECONVERGENT B2 ;  /* 0x0000000000027941 */ /* 0x000fea0003800200 */
.L_x_17767:
        /* <DEDUP_REMOVED lines=59> */
.L_x_17765:
[----:B------:R-:W-:Y:S05]  /*17af0*/  BSYNC.RECONVERGENT B1 ;  /* 0x0000000000017941 */ /* 0x000fea0003800200 */
.L_x_17764:
[----:B------:R-:W-:Y:S01]  /*17b00*/  I2FP.F32.U32 R5, R5 ;  /* 0x0000000500057245 */ /* 0x000fe20000201000 */
[----:B------:R-:W-:Y:S01]  /*17b10*/  HADD2.F32 R92, -RZ, R92.H1_H1 ;  /* 0x3000005cff5c7230 */ /* 0x000fe20000004100 */
[----:B------:R-:W-:Y:S01]  /*17b20*/  ISETP.NE.AND P1, PT, R91, 0x1, PT ;  /* 0x000000015b00780c */ /* 0x000fe20003f25270 */
[----:B------:R-:W-:Y:S01]  /*17b30*/  BSSY.RECONVERGENT B1, `(.L_x_17769) ;  /* 0x000005e000017945 */ /* 0x000fe20003800200 */
[----:B0-2---:R-:W-:Y:S02]  /*17b40*/  HFMA2 R108, -RZ, RZ, 0, 1.1920928955078125e-07 ;  /* 0x00000002ff6c7431 */ /* 0x005fe400000001ff */
        /* <DEDUP_REMOVED lines=19> */
.L_x_17771:
        /* <DEDUP_REMOVED lines=13> */
.L_x_17773:
[----:B------:R-:W-:Y:S05]  /*17d50*/  BSYNC.RECONVERGENT B2 ;  /* 0x0000000000027941 */ /* 0x000fea0003800200 */
.L_x_17772:
        /* <DEDUP_REMOVED lines=59> */
.L_x_17770:
[----:B------:R-:W-:Y:S05]  /*18110*/  BSYNC.RECONVERGENT B1 ;  /* 0x0000000000017941 */ /* 0x000fea0003800200 */
.L_x_17769:
        /* <DEDUP_REMOVED lines=23> */
.L_x_17776:
        /* <DEDUP_REMOVED lines=13> */
.L_x_17778:
[----:B------:R-:W-:Y:S05]  /*18360*/  BSYNC.RECONVERGENT B2 ;  /* 0x0000000000027941 */ /* 0x000fea0003800200 */
.L_x_17777:
        /* <DEDUP_REMOVED lines=59> */
.L_x_17775:
[----:B------:R-:W-:Y:S05]  /*18720*/  BSYNC.RECONVERGENT B1 ;  /* 0x0000000000017941 */ /* 0x000fea0003800200 */
.L_x_17774:
        /* <DEDUP_REMOVED lines=23> */
.L_x_17781:
        /* <DEDUP_REMOVED lines=13> */
.L_x_17783:
[----:B------:R-:W-:Y:S05]  /*18970*/  BSYNC.RECONVERGENT B2 ;  /* 0x0000000000027941 */ /* 0x000fea0003800200 */
.L_x_17782:
        /* <DEDUP_REMOVED lines=59> */
.L_x_17780:
[----:B------:R-:W-:Y:S05]  /*18d30*/  BSYNC.RECONVERGENT B1 ;  /* 0x0000000000017941 */ /* 0x000fea0003800200 */
.L_x_17779:
        /* <DEDUP_REMOVED lines=23> */
.L_x_17786:
        /* <DEDUP_REMOVED lines=13> */
.L_x_17788:
[----:B------:R-:W-:Y:S05]  /*18f80*/  BSYNC.RECONVERGENT B2 ;  /* 0x0000000000027941 */ /* 0x000fea0003800200 */
.L_x_17787:
        /* <DEDUP_REMOVED lines=59> */
.L_x_17785:
[----:B------:R-:W-:Y:S05]  /*19340*/  BSYNC.RECONVERGENT B1 ;  /* 0x0000000000017941 */ /* 0x000fea0003800200 */
.L_x_17784:
        /* <DEDUP_REMOVED lines=23> */
.L_x_17791:
        /* <DEDUP_REMOVED lines=13> */
.L_x_17793:
[----:B------:R-:W-:Y:S05]  /*19590*/  BSYNC.RECONVERGENT B2 ;  /* 0x0000000000027941 */ /* 0x000fea0003800200 */
.L_x_17792:
        /* <DEDUP_REMOVED lines=59> */
.L_x_17790:
[----:B------:R-:W-:Y:S05]  /*19950*/  BSYNC.RECONVERGENT B1 ;  /* 0x0000000000017941 */ /* 0x000fea0003800200 */
.L_x_17789:
        /* <DEDUP_REMOVED lines=23> */
.L_x_17796:
        /* <DEDUP_REMOVED lines=15> */
.L_x_17798:
[----:B------:R-:W-:Y:S05]  /*19bc0*/  BSYNC.RECONVERGENT B2 ;  /* 0x0000000000027941 */ /* 0x000fea0003800200 */
.L_x_17797:
        /* <DEDUP_REMOVED lines=59> */
.L_x_17795:
[----:B------:R-:W-:Y:S05]  /*19f80*/  BSYNC.RECONVERGENT B1 ;  /* 0x0000000000017941 */ /* 0x000fea0003800200 */
.L_x_17794:
        /* <DEDUP_REMOVED lines=10> */
.L_x_17758:
        /* <DEDUP_REMOVED lines=22> */
.L_x_17716:
[----:B------:R-:W-:Y:S05]  /*1a190*/  BSYNC.RECONVERGENT B0 ;  /* 0x0000000000007941 */ /* 0x000fea0003800200 */
.L_x_17715:
[----:B------:R-:W-:Y:S01]  /*1a1a0*/  FADD.FTZ R98, RZ, R64 ;  /* 0x00000040ff627221 */ /* 0x000fe20000010000 */
[----:B------:R-:W-:Y:S01]  /*1a1b0*/  ISETP.NE.AND P4, PT, R97, RZ, PT ;  /* 0x000000ff6100720c */ /* 0x000fe20003f85270 */
[----:B------:R-:W-:Y:S01]  /*1a1c0*/  BSSY.RECONVERGENT B0, `(.L_x_17799) ;  /* 0x0000085000007945 */ /* 0x000fe20003800200 */
[C---:B------:R-:W-:Y:S01]  /*1a1d0*/  ISETP.GT.U32.AND P3, PT, R100.reuse, 0xff, PT ;  /* 0x000000ff6400780c */ /* 0x040fe20003f64070 */
[----:B------:R-:W-:Y:S01]  /*1a1e0*/  FADD.FTZ R97, R65, R98 ;  /* 0x0000006241617221 */ /* 0x000fe20000010000 */
[C---:B------:R-:W-:Y:S01]  /*1a1f0*/  ISETP.GT.U32.AND P2, PT, R100.reuse, 0x17f, PT ;  /* 0x0000017f6400780c */ /* 0x040fe20003f44070 */
[----:B0-23--:R-:W-:Y:S01]  /*1a200*/  IMAD.MOV.U32 R113, RZ, RZ, RZ ;  /* 0x000000ffff717224 */ /* 0x00dfe200078e00ff */
        /* <DEDUP_REMOVED lines=128> */
.L_x_17800:
[----:B------:R-:W-:Y:S05]  /*1aa10*/  BSYNC.RECONVERGENT B0 ;  /* 0x0000000000007941 */ /* 0x000fea0003800200 */
.L_x_17799:
        /* <DEDUP_REMOVED lines=12> */
.L_x_17802:
[----:B------:R-:W-:Y:S05]  /*1aae0*/  BSYNC.RECONVERGENT B0 ;  /* 0x0000000000007941 */ /* 0x000fea0003800200 */
.L_x_17801:
[----:B------:R-:W2:Y:S01]  /*1aaf0*/  SHFL.DOWN PT, R110, R113, 0x2, 0x1f ;  /* 0x08401f00716e7f89 */ /* 0x000ea200000e0000 */
[----:B------:R-:W-:Y:S01]  /*1ab00*/  ISETP.NE.AND P2, PT, R96, RZ, PT ;  /* 0x000000ff6000720c */ /* 0x000fe20003f45270 */
[----:B------:R-:W-:Y:S01]  /*1ab10*/  BSSY.RECONVERGENT B0, `(.L_x_17803) ;  /* 0x0000064000007945 */ /* 0x000fe20003800200 */
        /* <DEDUP_REMOVED lines=17> */
[----:B------:R-:W-:Y:S01]  /*1ac30*/  FFMA.FTZ R99, R114, R111, R99 ;  /* 0x0000006f72637223 */ /* 0x000fe20000010063 */
[----:B------:R-:W-:Y:S02]  /*1ac40*/  IMAD.U32 R115, RZ, RZ, UR14 ;  /* 0x0000000eff737e24 */ /* 0x000fe4000f8e00ff */
[----:B0-----:R-:W-:Y:S01]  /*1ac50*/  IMAD.IADD R110, R108, 0x1, R109 ;  /* 0x000000016c6e7824 */ /* 0x001fe200078e026d */
        /* <DEDUP_REMOVED lines=22> */
[----:B------:R-:W-:Y:S02]  /*1adc0*/  MOV R113, UR14 ;  /* 0x0000000e00717c02 */ /* 0x000fe40008000f00 */
[----:B------:R-:W-:Y:S01]  /*1add0*/  FSEL R110, R109, RZ, !P1 ;  /* 0x000000ff6d6e7208 */ /* 0x000fe20004800000 */
[----:B------:R-:W-:Y:S02]  /*1ade0*/  FADD.FTZ R111, R108, R111 ;  /* 0x0000006f6c6f7221 */ /* 0x000fe40000010000 */
[----:B0-----:R-:W-:-:S04]  /*1adf0*/  @!P2 IMAD.WIDE R98, R113, 0x4, R98 ;  /* 0x000000047162a825 */ /* 0x001fc800078e0262 */
[----:B------:R-:W0:Y:S01]  /*1ae00*/  MUFU.RSQ R111, R111 ;  /* 0x0000006f006f7308 */ /* 0x000e220000001400 */
[----:B---3--:R-:W-:Y:S01]  /*1ae10*/  @!P2 IMAD.WIDE R96, R115, 0x4, R96 ;  /* 0x000000047360a825 */ /* 0x008fe200078e0260 */
[----:B------:R1:W-:Y:S04]  /*1ae20*/  @!P2 STG.E desc[UR6][R98.64], R109 ;  /* 0x0000006d6200a986 */ /* 0x0003e8000c101906 */
[----:B0-----:R1:W-:Y:S01]  /*1ae30*/  @!P2 STG.E desc[UR6][R96.64], R111 ;  /* 0x0000006f6000a986 */ /* 0x0013e2000c101906 */
[----:B------:R-:W-:Y:S05]  /*1ae40*/  @!P4 BRA `(.L_x_17804) ;  /* 0x0000000000c0c947 */ /* 0x000fea0003800000 */
[--C-:B-1----:R-:W-:Y:S01]  /*1ae50*/  FADD.FTZ R96, R64, -R110.reuse ;  /* 0x8000006e40607221 */ /* 0x102fe20000010000 */
        /* <DEDUP_REMOVED lines=9> */
[----:B------:R-:W-:Y:S02]  /*1aef0*/  HADD2.F32 R99, -RZ, R9.H1_H1 ;  /* 0x30000009ff637230 */ /* 0x000fe40000004100 */
[--C-:B------:R-:W-:Y:S01]  /*1af00*/  FADD.FTZ R112, R69, -R110.reuse ;  /* 0x8000006e45707221 */ /* 0x100fe20000010000 */
[C---:B------:R-:W-:Y:S01]  /*1af10*/  FMUL.FTZ R108, R111.reuse, R108 ;  /* 0x0000006c6f6c7220 */ /* 0x040fe20000410000 */
[----:B------:R-:W-:Y:S01]  /*1af20*/  FFMA.FTZ R97, R98, R109, R113 ;  /* 0x0000006d62617223 */ /* 0x000fe20000010071 */
[----:B------:R-:W-:Y:S02]  /*1af30*/  HADD2.F32 R109, -RZ, R13.H1_H1 ;  /* 0x3000000dff6d7230 */ /* 0x000fe40000004100 */
[----:B------:R-:W-:Y:S01]  /*1af40*/  FADD.FTZ R98, R68, -R110 ;  /* 0x8000006e44627221 */ /* 0x000fe20000010000 */
[----:B------:R-:W-:Y:S01]  /*1af50*/  FMUL.FTZ R114, R111, R112 ;  /* 0x000000706f727220 */ /* 0x000fe20000410000 */
[----:B------:R-:W-:-:S02]  /*1af60*/  HADD2.F32 R113, -RZ, R10.H0_H0 ;  /* 0x2000000aff717230 */ /* 0x000fc40000004100 */
[--C-:B------:R-:W-:Y:S01]  /*1af70*/  FADD.FTZ R118, R71, -R110.reuse ;  /* 0x8000006e47767221 */ /* 0x100fe20000010000 */
[----:B------:R-:W-:Y:S01]  /*1af80*/  FFMA.FTZ R112, R108, R99, R109 ;  /* 0x000000636c707223 */ /* 0x000fe2000001006d */
[----:B------:R-:W-:Y:S01]  /*1af90*/  FADD.FTZ R108, R70, -R110 ;  /* 0x8000006e466c7221 */ /* 0x000fe20000010000 */
[----:B------:R-:W-:Y:S02]  /*1afa0*/  HADD2.F32 R115, -RZ, R14.H0_H0 ;  /* 0x2000000eff737230 */ /* 0x000fe40000004100 */
[C---:B------:R-:W-:Y:S01]  /*1afb0*/  FMUL.FTZ R98, R111.reuse, R98 ;  /* 0x000000626f627220 */ /* 0x040fe20000410000 */
[----:B------:R-:W-:Y:S02]  /*1afc0*/  HADD2.F32 R117, -RZ, R10.H1_H1 ;  /* 0x3000000aff757230 */ /* 0x000fe40000004100 */
[----:B------:R-:W-:Y:S01]  /*1afd0*/  FMUL.FTZ R99, R111, R108 ;  /* 0x0000006c6f637220 */ /* 0x000fe20000410000 */
[----:B------:R-:W-:Y:S02]  /*1afe0*/  HADD2.F32 R119, -RZ, R14.H1_H1 ;  /* 0x3000000eff777230 */ /* 0x000fe40000004100 */
[----:B------:R-:W-:Y:S01]  /*1aff0*/  FFMA.FTZ R98, R98, R113, R115 ;  /* 0x0000007162627223 */ /* 0x000fe20000010073 */
[----:B------:R-:W0:Y:S01]  /*1b000*/  LDC.64 R108, c[0x0][0x428] ;  /* 0x00010a00ff6c7b82 */ /* 0x000e220000000a00 */
[----:B------:R-:W-:-:S02]  /*1b010*/  HADD2.F32 R116, -RZ, R15.H0_H0 ;  /* 0x2000000fff747230 */ /* 0x000fc40000004100 */
[----:B------:R-:W-:Y:S01]  /*1b020*/  FMUL.FTZ R118, R111, R118 ;  /* 0x000000766f767220 */ /* 0x000fe20000410000 */
[----:B------:R-:W-:Y:S01]  /*1b030*/  FFMA.FTZ R113, R114, R117, R119 ;  /* 0x0000007572717223 */ /* 0x000fe20000010077 */
[----:B------:R-:W-:Y:S01]  /*1b040*/  HADD2.F32 R114, -RZ, R11.H0_H0 ;  /* 0x2000000bff727230 */ /* 0x000fe20000004100 */
[----:B------:R-:W-:Y:S01]  /*1b050*/  F2FP.F16.F32.PACK_AB R97, R112, R97 ;  /* 0x000000617061723e */ /* 0x000fe200000000ff */
[----:B------:R-:W-:Y:S02]  /*1b060*/  HADD2.F32 R115, -RZ, R15.H1_H1 ;  /* 0x3000000fff737230 */ /* 0x000fe40000004100 */
[----:B------:R-:W-:Y:S01]  /*1b070*/  F2FP.F16.F32.PACK_AB R98, R113, R98 ;  /* 0x000000627162723e */ /* 0x000fe200000000ff */
[----:B------:R-:W-:Y:S01]  /*1b080*/  FFMA.FTZ R116, R99, R114, R116 ;  /* 0x0000007263747223 */ /* 0x000fe20000010074 */
[----:B------:R-:W-:Y:S02]  /*1b090*/  HADD2.F32 R99, -RZ, R11.H1_H1 ;  /* 0x3000000bff637230 */ /* 0x000fe40000004100 */
[----:B------:R-:W-:-:S03]  /*1b0a0*/  FADD.FTZ R114, R65, -R110 ;  /* 0x8000006e41727221 */ /* 0x000fc60000010000 */
[----:B------:R-:W-:Y:S01]  /*1b0b0*/  FFMA.FTZ R117, R118, R99, R115 ;  /* 0x0000006376757223 */ /* 0x000fe20000010073 */
[----:B------:R-:W-:Y:S02]  /*1b0c0*/  HADD2.F32 R99, -RZ, R8.H1_H1 ;  /* 0x30000008ff637230 */ /* 0x000fe40000004100 */
[----:B------:R-:W-:Y:S01]  /*1b0d0*/  FMUL.FTZ R114, R111, R114 ;  /* 0x000000726f727220 */ /* 0x000fe20000410000 */
[----:B------:R-:W-:-:S05]  /*1b0e0*/  HADD2.F32 R115, -RZ, R12.H1_H1 ;  /* 0x3000000cff737230 */ /* 0x000fca0000004100 */
[----:B------:R-:W-:Y:S01]  /*1b0f0*/  FFMA.FTZ R115, R114, R99, R115 ;  /* 0x0000006372737223 */ /* 0x000fe20000010073 */
[----:B------:R-:W-:Y:S01]  /*1b100*/  F2FP.F16.F32.PACK_AB R99, R117, R116 ;  /* 0x000000747563723e */ /* 0x000fe200000000ff */
[C---:B0-----:R-:W-:Y:S01]  /*1b110*/  IMAD.WIDE.U32 R108, R105.reuse, 0x10, R108 ;  /* 0x00000010696c7825 */ /* 0x041fe200078e006c */
[----:B------:R-:W-:Y:S02]  /*1b120*/  IADD3 R105, PT, PT, R105, 0x80, RZ ;  /* 0x0000008069697810 */ /* 0x000fe40007ffe0ff */
[----:B------:R-:W-:-:S05]  /*1b130*/  F2FP.F16.F32.PACK_AB R96, R115, R96 ;  /* 0x000000607360723e */ /* 0x000fca00000000ff */
[----:B------:R0:W-:Y:S02]  /*1b140*/  STG.E.128 desc[UR6][R108.64], R96 ;  /* 0x000000606c007986 */ /* 0x0001e4000c101d06 */
.L_x_17804:
[----:B------:R-:W-:Y:S05]  /*1b150*/  BSYNC.RECONVERGENT B0 ;  /* 0x0000000000007941 */ /* 0x000fea0003800200 */
.L_x_17803:
[----:B------:R-:W-:Y:S01]  /*1b160*/  ISETP.NE.AND P1, PT, R107, RZ, PT ;  /* 0x000000ff6b00720c */ /* 0x000fe20003f25270 */
        /* <DEDUP_REMOVED lines=22> */
[----:B------:R-:W-:Y:S02]  /*1b2d0*/  HADD2.F32 R113, -RZ, R26.H0_H0 ;  /* 0x2000001aff717230 */ /* 0x000fe40000004100 */
[----:B------:R-:W-:Y:S01]  /*1b2e0*/  FADD.FTZ R108, R78, -R110 ;  /* 0x8000006e4e6c7221 */ /* 0x000fe20000010000 */
[C---:B------:R-:W-:Y:S01]  /*1b2f0*/  FMUL.FTZ R98, R111.reuse, R98 ;  /* 0x000000626f627220 */ /* 0x040fe20000410000 */
[----:B------:R-:W-:Y:S02]  /*1b300*/  HADD2.F32 R115, -RZ, R22.H1_H1 ;  /* 0x30000016ff737230 */ /* 0x000fe40000004100 */
[C---:B------:R-:W-:Y:S01]  /*1b310*/  FMUL.FTZ R118, R111.reuse, R118 ;  /* 0x000000766f767220 */ /* 0x040fe20000410000 */
[----:B------:R-:W-:Y:S02]  /*1b320*/  HADD2.F32 R117, -RZ, R26.H1_H1 ;  /* 0x3000001aff757230 */ /* 0x000fe40000004100 */
[----:B------:R-:W-:Y:S01]  /*1b330*/  FFMA.FTZ R98, R98, R109, R113 ;  /* 0x0000006d62627223 */ /* 0x000fe20000010071 */
[----:B------:R-:W-:Y:S01]  /*1b340*/  FMUL.FTZ R99, R111, R108 ;  /* 0x0000006c6f637220 */ /* 0x000fe20000410000 */
[----:B------:R-:W-:Y:S01]  /*1b350*/  HADD2.F32 R116, -RZ, R27.H0_H0 ;  /* 0x2000001bff747230 */ /* 0x000fe20000004100 */
[----:B------:R-:W0:Y:S01]  /*1b360*/  LDC.64 R108, c[0x0][0x428] ;  /* 0x00010a00ff6c7b82 */ /* 0x000e220000000a00 */
[----:B------:R-:W-:Y:S01]  /*1b370*/  FFMA.FTZ R107, R114, R115, R117 ;  /* 0x00000073726b7223 */ /* 0x000fe20000010075 */
[----:B------:R-:W-:Y:S01]  /*1b380*/  HADD2.F32 R114, -RZ, R23.H0_H0 ;  /* 0x20000017ff727230 */ /* 0x000fe20000004100 */
[----:B------:R-:W-:Y:S01]  /*1b390*/  F2FP.F16.F32.PACK_AB R97, R112, R97 ;  /* 0x000000617061723e */ /* 0x000fe200000000ff */
[----:B------:R-:W-:-:S02]  /*1b3a0*/  HADD2.F32 R113, -RZ, R27.H1_H1 ;  /* 0x3000001bff717230 */ /* 0x000fc40000004100 */
        /* <DEDUP_REMOVED lines=10> */
[----:B0-----:R-:W-:-:S03]  /*1b450*/  IMAD.WIDE.U32 R108, R105, 0x10, R108 ;  /* 0x00000010696c7825 */ /* 0x001fc600078e006c */
[----:B------:R-:W-:Y:S01]  /*1b460*/  F2FP.F16.F32.PACK_AB R96, R113, R96 ;  /* 0x000000607160723e */ /* 0x000fe200000000ff */
[----:B------:R-:W-:-:S04]  /*1b470*/  VIADD R105, R105, 0x80 ;  /* 0x0000008069697836 */ /* 0x000fc80000000000 */
[----:B------:R2:W-:Y:S03]  /*1b480*/  STG.E.128 desc[UR6][R108.64], R96 ;  /* 0x000000606c007986 */ /* 0x0005e6000c101d06 */
.L_x_17806:
[----:B------:R-:W-:Y:S05]  /*1b490*/  BSYNC.RECONVERGENT B0 ;  /* 0x0000000000007941 */ /* 0x000fea0003800200 */
.L_x_17805:
        /* <DEDUP_REMOVED lines=51> */
.L_x_17808:
[----:B------:R-:W-:Y:S05]  /*1b7d0*/  BSYNC.RECONVERGENT B0 ;  /* 0x0000000000007941 */ /* 0x000fea0003800200 */
.L_x_17807:
[----:B------:R-:W-:Y:S04]  /*1b7e0*/  BSSY.RECONVERGENT B0, `(.L_x_17809) ;  /* 0x0000031000007945 */ /* 0x000fe80003800200 */
[----:B------:R-:W-:Y:S05]  /*1b7f0*/  @!P0 BRA `(.L_x_17810) ;  /* 0x0000000000bc8947 */ /* 0x000fea0003800000 */
[--C-:B0123--:R-:W-:Y:S01]  /*1b800*/  FADD.FTZ R96, R88, -R110.reuse ;  /* 0x8000006e58607221 */ /* 0x10ffe20000010000 */
[----:B-----5:R-:W-:Y:S02]  /*1b810*/  HADD2.F32 R97, -RZ, R44.H0_H0 ;  /* 0x2000002cff617230 */ /* 0x020fe40000004100 */
[--C-:B------:R-:W-:Y:S01]  /*1b820*/  FADD.FTZ R98, R90, -R110.reuse ;  /* 0x8000006e5a627221 */ /* 0x100fe20000010000 */
[----:B------:R-:W-:Y:S02]  /*1b830*/  HADD2.F32 R99, -RZ, R48.H0_H0 ;  /* 0x20000030ff637230 */ /* 0x000fe40000004100 */
[C---:B------:R-:W-:Y:S01]  /*1b840*/  FMUL.FTZ R96, R111.reuse, R96 ;  /* 0x000000606f607220 */ /* 0x040fe20000410000 */
[----:B------:R-:W-:Y:S01]  /*1b850*/  FADD.FTZ R106, R92, -R110 ;  /* 0x8000006e5c6a7221 */ /* 0x000fe20000010000 */
[----:B------:R-:W-:Y:S02]  /*1b860*/  HADD2.F32 R109, -RZ, R45.H0_H0 ;  /* 0x2000002dff6d7230 */ /* 0x000fe40000004100 */
[----:B------:R-:W-:Y:S01]  /*1b870*/  FMUL.FTZ R98, R111, R98 ;  /* 0x000000626f627220 */ /* 0x000fe20000410000 */
[----:B------:R-:W-:-:S02]  /*1b880*/  HADD2.F32 R107, -RZ, R49.H0_H0 ;  /* 0x20000031ff6b7230 */ /* 0x000fc40000004100 */
[----:B------:R-:W-:Y:S01]  /*1b890*/  FFMA.FTZ R108, R96, R97, R99 ;  /* 0x00000061606c7223 */ /* 0x000fe20000010063 */
[----:B------:R-:W-:Y:S02]  /*1b8a0*/  HADD2.F32 R113, -RZ, R46.H0_H0 ;  /* 0x2000002eff717230 */ /* 0x000fe40000004100 */
[----:B------:R-:W-:Y:S01]  /*1b8b0*/  FMUL.FTZ R106, R111, R106 ;  /* 0x0000006a6f6a7220 */ /* 0x000fe20000410000 */
[--C-:B------:R-:W-:Y:S02]  /*1b8c0*/  HADD2.F32 R115, -RZ, R50.reuse.H0_H0 ;  /* 0x20000032ff737230 */ /* 0x100fe40000004100 */
[--C-:B------:R-:W-:Y:S01]  /*1b8d0*/  FADD.FTZ R96, R93, -R110.reuse ;  /* 0x8000006e5d607221 */ /* 0x100fe20000010000 */
[----:B------:R-:W-:Y:S01]  /*1b8e0*/  FFMA.FTZ R109, R98, R109, R107 ;  /* 0x0000006d626d7223 */ /* 0x000fe2000001006b */
[----:B------:R-:W-:Y:S02]  /*1b8f0*/  HADD2.F32 R112, -RZ, R50.H1_H1 ;  /* 0x30000032ff707230 */ /* 0x000fe40000004100 */
[----:B------:R-:W-:Y:S01]  /*1b900*/  FADD.FTZ R114, R94, -R110 ;  /* 0x8000006e5e727221 */ /* 0x000fe20000010000 */
[----:B------:R-:W-:Y:S01]  /*1b910*/  FFMA.FTZ R98, R106, R113, R115 ;  /* 0x000000716a627223 */ /* 0x000fe20000010073 */
[----:B------:R-:W-:Y:S01]  /*1b920*/  FMUL.FTZ R113, R111, R96 ;  /* 0x000000606f717220 */ /* 0x000fe20000410000 */
[----:B------:R-:W-:Y:S01]  /*1b930*/  HADD2.F32 R106, -RZ, R46.H1_H1 ;  /* 0x3000002eff6a7230 */ /* 0x000fe20000004100 */
[----:B------:R-:W0:Y:S01]  /*1b940*/  LDC.64 R96, c[0x0][0x428] ;  /* 0x00010a00ff607b82 */ /* 0x000e220000000a00 */
[----:B------:R-:W-:-:S02]  /*1b950*/  HADD2.F32 R107, -RZ, R47.H1_H1 ;  /* 0x3000002fff6b7230 */ /* 0x000fc40000004100 */
[----:B------:R-:W-:Y:S01]  /*1b960*/  FMUL.FTZ R99, R111, R114 ;  /* 0x000000726f637220 */ /* 0x000fe20000410000 */
[----:B------:R-:W-:Y:S02]  /*1b970*/  HADD2.F32 R115, -RZ, R51.H1_H1 ;  /* 0x30000033ff737230 */ /* 0x000fe40000004100 */
[----:B------:R-:W-:Y:S01]  /*1b980*/  FFMA.FTZ R113, R113, R106, R112 ;  /* 0x0000006a71717223 */ /* 0x000fe20000010070 */
[--C-:B------:R-:W-:Y:S01]  /*1b990*/  FADD.FTZ R112, R95, -R110.reuse ;  /* 0x8000006e5f707221 */ /* 0x100fe20000010000 */
[--C-:B------:R-:W-:Y:S01]  /*1b9a0*/  FADD.FTZ R106, R89, -R110.reuse ;  /* 0x8000006e596a7221 */ /* 0x100fe20000010000 */
[----:B------:R-:W-:Y:S01]  /*1b9b0*/  FADD.FTZ R110, R91, -R110 ;  /* 0x8000006e5b6e7221 */ /* 0x000fe20000010000 */
[----:B------:R-:W-:Y:S02]  /*1b9c0*/  HADD2.F32 R116, -RZ, R47.H0_H0 ;  /* 0x2000002fff747230 */ /* 0x000fe40000004100 */
[C---:B------:R-:W-:Y:S01]  /*1b9d0*/  FMUL.FTZ R112, R111.reuse, R112 ;  /* 0x000000706f707220 */ /* 0x040fe20000410000 */
[C---:B------:R-:W-:Y:S01]  /*1b9e0*/  FMUL.FTZ R106, R111.reuse, R106 ;  /* 0x0000006a6f6a7220 */ /* 0x040fe20000410000 */
[----:B------:R-:W-:Y:S01]  /*1b9f0*/  FMUL.FTZ R110, R111, R110 ;  /* 0x0000006e6f6e7220 */ /* 0x000fe20000410000 */
        /* <DEDUP_REMOVED lines=8> */
[----:B------:R-:W-:Y:S01]  /*1ba80*/  F2FP.F16.F32.PACK_AB R99, R112, R99 ;  /* 0x000000637063723e */ /* 0x000fe200000000ff */
[----:B------:R-:W-:-:S02]  /*1ba90*/  FFMA.FTZ R110, R110, R115, R117 ;  /* 0x000000736e6e7223 */ /* 0x000fc40000010075 */
[----:B------:R-:W-:Y:S01]  /*1baa0*/  FFMA.FTZ R111, R106, R107, R111 ;  /* 0x0000006b6a6f7223 */ /* 0x000fe2000001006f */
[----:B0-----:R-:W-:Y:S02]  /*1bab0*/  IMAD.WIDE.U32 R106, R105, 0x10, R96 ;  /* 0x00000010696a7825 */ /* 0x001fe400078e0060 */
[----:B------:R-:W-:Y:S02]  /*1bac0*/  F2FP.F16.F32.PACK_AB R97, R110, R109 ;  /* 0x0000006d6e61723e */ /* 0x000fe400000000ff */
[----:B------:R-:W-:-:S05]  /*1bad0*/  F2FP.F16.F32.PACK_AB R96, R111, R108 ;  /* 0x0000006c6f60723e */ /* 0x000fca00000000ff */
[----:B------:R4:W-:Y:S02]  /*1bae0*/  STG.E.128 desc[UR6][R106.64], R96 ;  /* 0x000000606a007986 */ /* 0x0009e4000c101d06 */
.L_x_17810:
[----:B------:R-:W-:Y:S05]  /*1baf0*/  BSYNC.RECONVERGENT B0 ;  /* 0x0000000000007941 */ /* 0x000fea0003800200 */
.L_x_17809:
[----:B------:R-:W-:Y:S02]  /*1bb00*/  UIADD3 UR14, UPT, UPT, UR14, UR12, URZ ;  /* 0x0000000c0e0e7290 */ /* 0x000fe4000fffe0ff */
[----:B------:R-:W-:Y:S02]  /*1bb10*/  UPLOP3.LUT UP2, UPT, UPT, UPT, UP2, 0x40, 0x4 ;  /* 0x000000000004789c */ /* 0x000fe40003f4e820 */
[----:B------:R-:W-:-:S09]  /*1bb20*/  UISETP.GE.AND UP1, UPT, UR14, UR13, UPT ;  /* 0x0000000d0e00728c */ /* 0x000fd2000bf26270 */
[----:B------:R-:W-:Y:S05]  /*1bb30*/  BRA.U !UP1, `(.L_x_17811) ;  /* 0xfffffe5109d47547 */ /* 0x000fea000b83ffff */
[----:B------:R-:W-:Y:S05]  /*1bb40*/  EXIT ;  /* 0x000000000000794d */ /* 0x000fea0003800000 */
.L_x_17812:
        /* <DEDUP_REMOVED lines=11> */
.L_x_27306:


//--------------------- .text._ZN10layer_norm13ln_fwd_kernelINS_13Kernel_traitsI6__halfS2_fS2_fjLj4096ELj1ELj1ELj4ELj16ENS_18Kernel_traits_baseILj4096ES2_S2_fS2_fjLj128EEEEELb1ELb1ELb0ELb1EEEvNS_9FwdParamsE --------------------------
	.section	.text._ZN10layer_norm13ln_fwd_kernelINS_13Kernel_traitsI6__halfS2_fS2_fjLj4096ELj1ELj1ELj4ELj16ENS_18Kernel_traits_baseILj4096ES2_S2_fS2_fjLj128EEEEELb1ELb1ELb0ELb1EEEvNS_9FwdParamsE,"ax",@progbits
	.align	128
        .global         _ZN10layer_norm13ln_fwd_kernelINS_13Kernel_traitsI6__halfS2_fS2_fjLj4096ELj1ELj1ELj4ELj16ENS_18Kernel_traits_baseILj4096ES2_S2_fS2_fjLj128EEEEELb1ELb1ELb0ELb1EEEvNS_9FwdParamsE
        .type           _ZN10layer_norm13ln_fwd_kernelINS_13Kernel_traitsI6__halfS2_fS2_fjLj4096ELj1ELj1ELj4ELj16ENS_18Kernel_traits_baseILj4096ES2_S2_fS2_fjLj128EEEEELb1ELb1ELb0ELb1EEEvNS_9FwdParamsE,@function
        .size           _ZN10layer_norm13ln_fwd_kernelINS_13Kernel_traitsI6__halfS2_fS2_fjLj4096ELj1ELj1ELj4ELj16ENS_18Kernel_traits_baseILj4096ES2_S2_fS2_fjLj128EEEEELb1ELb1ELb0ELb1EEEvNS_9FwdParamsE,(.L_x_27307 - _ZN10layer_norm13ln_fwd_kernelINS_13Kernel_traitsI6__halfS2_fS2_fjLj4096ELj1ELj1ELj4ELj16ENS_18Kernel_traits_baseILj4096ES2_S2_fS2_fjLj128EEEEELb1ELb1ELb0ELb1EEEvNS_9FwdParamsE)
        .other          _ZN10layer_norm13ln_fwd_kernelINS_13Kernel_traitsI6__halfS2_fS2_fjLj4096ELj1ELj1ELj4ELj16ENS_18Kernel_traits_baseILj4096ES2_S2_fS2_fjLj128EEEEELb1ELb1ELb0ELb1EEEvNS_9FwdParamsE,@"STO_CUDA_ENTRY STV_DEFAULT"
_ZN10layer_norm13ln_fwd_kernelINS_13Kernel_traitsI6__halfS2_fS2_fjLj4096ELj1ELj1ELj4ELj16ENS_18Kernel_traits_baseILj4096ES2_S2_fS2_fjLj128EEEEELb1ELb1ELb0ELb1EEEvNS_9FwdParamsE:
.text._ZN10layer_norm13ln_fwd_kernelINS_13Kernel_traitsI6__halfS2_fS2_fjLj4096ELj1ELj1ELj4ELj16ENS_18Kernel_traits_baseILj4096ES2_S2_fS2_fjLj128EEEEELb1ELb1ELb0ELb1EEEvNS_9FwdParamsE:
        /* <DEDUP_REMOVED lines=58> */
[----:B------:R-:W-:Y:S01]  /*03a0*/  @P0 MOV R18, R38 ;  /* 0x0000002600120202 */ /* 0x000fe20000000f00 */
[----:B------:R-:W-:Y:S01]  /*03b0*/  UIADD3 UR23, UPT, UPT, UR13, 0x76cf5d0a, URZ ;  /* 0x76cf5d0a0d177890 */ /* 0x000fe2000fffe0ff */
[----:B------:R-:W-:Y:S01]  /*03c0*/  IMAD R4, R17, -0x326172a9, RZ ;  /* 0xcd9e8d5711047824 */ /* 0x000fe200078e02ff */
[----:B------:R-:W-:Y:S01]  /*03d0*/  LOP3.LUT R5, R6, UR22, R5, 0x96, !PT ;  /* 0x0000001606057c12 */ /* 0x000fe2000f8e9605 */
[C---:B------:R-:W-:Y:S01]  /*03e0*/  IMAD.HI.U32 R3, R2.reuse, -0x326172a9, RZ ;  /* 0xcd9e8d5702037827 */ /* 0x040fe200078e00ff */
[----:B------:R-:W-:Y:S01]  /*03f0*/  UIADD3 UR5, UPT, UPT, UR13, 0x32370b8f, URZ ;  /* 0x32370b8f0d057890 */ /* 0x000fe2000fffe0ff */
[----:B------:R-:W-:Y:S01]  /*0400*/  @P0 MOV R83, R29 ;  /* 0x0000001d00530202 */ /* 0x000fe20000000f00 */
        /* <DEDUP_REMOVED lines=12> */
[----:B------:R-:W-:Y:S01]  /*04d0*/  @P0 MOV R89, R27 ;  /* 0x0000001b00590202 */ /* 0x000fe20000000f00 */
        /* <DEDUP_REMOVED lines=8> */
[C---:B------:R-:W-:Y:S01]  /*0560*/  IMAD.HI.U32 R3, R0.reuse, -0x326172a9, RZ ;  /* 0xcd9e8d5700037827 */ /* 0x040fe200078e00ff */
[----:B------:R-:W-:Y:S01]  /*0570*/  UIADD3 UR5, UPT, UPT, UR12, 0x78dde6e4, URZ ;  /* 0x78dde6e40c057890 */ /* 0x000fe2000fffe0ff */
[----:B------:R-:W-:Y:S02]  /*0580*/  @!P0 MOV R86, R24 ;  /* 0x0000001800568202 */ /* 0x000fe40000000f00 */
[----:B------:R-:W-:Y:S01]  /*0590*/  @!P0 CS2R R66, SRZ ;  /* 0x0000000000428805 */ /* 0x000fe2000001ff00 */
[----:B------:R-:W-:Y:S01]  /*05a0*/  IMAD R5, R0, -0x326172a9, RZ ;  /* 0xcd9e8d5700057824 */ /* 0x000fe200078e02ff */
[----:B------:R-:W-:Y:S01]  /*05b0*/  LOP3.LUT R3, R4, UR4, R3, 0x96, !PT ;  /* 0x0000000404037c12 */ /* 0x000fe2000f8e9603 */
[----:B------:R-:W-:Y:S01]  /*05c0*/  IMAD R7, R2, -0x2daee0ad, RZ ;  /* 0xd2511f5302077824 */ /* 0x000fe200078e02ff */
[----:B------:R-:W-:Y:S01]  /*05d0*/  UIADD3 UR4, UPT, UPT, UR12, 0x1715609d, URZ ;  /* 0x1715609d0c047890 */ /* 0x000fe2000fffe0ff */
[----:B------:R-:W-:Y:S01]  /*05e0*/  IMAD.HI.U32 R0, R6, -0x326172a9, RZ ;  /* 0xcd9e8d5706007827 */ /* 0x000fe200078e00ff */
[----:B------:R-:W-:-:S02]  /*05f0*/  @!P0 MOV R89, R27 ;  /* 0x0000001b00598202 */ /* 0x000fc40000000f00 */
[----:B------:R-:W-:Y:S02]  /*0600*/  @!P0 CS2R R64, SRZ ;  /* 0x0000000000408805 */ /* 0x000fe4000001ff00 */
[----:B------:R-:W-:Y:S01]  /*0610*/  @!P0 MOV R94, R22 ;  /* 0x00000016005e8202 */ /* 0x000fe20000000f00 */
[----:B------:R-:W-:Y:S01]  /*0620*/  IMAD.HI.U32 R2, R3, -0x2daee0ad, RZ ;  /* 0xd2511f5303027827 */ /* 0x000fe200078e00ff */
[----:B------:R-:W-:Y:S01]  /*0630*/  LOP3.LUT R0, R5, UR5, R0, 0x96, !PT ;  /* 0x0000000505007c12 */ /* 0x000fe2000f8e9600 */
[----:B------:R-:W-:Y:S01]  /*0640*/  UIADD3 UR5, UPT, UPT, UR12, -0x4ab325aa, URZ ;  /* 0xb54cda560c057890 */ /* 0x000fe2000fffe0ff */
[----:B------:R-:W-:Y:S01]  /*0650*/  LOP3.LUT R97, R52, 0x3, RZ, 0xc0, !PT ;  /* 0x0000000334617812 */ /* 0x000fe200078ec0ff */
        /* <DEDUP_REMOVED lines=9> */
[----:B------:R-:W-:Y:S01]  /*06f0*/  @!P0 CS2R R56, SRZ ;  /* 0x0000000000388805 */ /* 0x000fe2000001ff00 */
[----:B------:R-:W-:Y:S02]  /*0700*/  UPLOP3.LUT UP1, UPT, UPT, UPT, UPT, 0x40, 0x4 ;  /* 0x000000000004789c */ /* 0x000fe40003f2e870 */
[----:B------:R-:W-:Y:S01]  /*0710*/  IMAD R5, R2, -0x326172a9, RZ ;  /* 0xcd9e8d5702057824 */ /* 0x000fe200078e02ff */
[----:B------:R-:W-:Y:S01]  /*0720*/  LOP3.LUT R3, R6, UR4, R3, 0x96, !PT ;  /* 0x0000000406037c12 */ /* 0x000fe2000f8e9603 */
[----:B------:R-:W-:Y:S01]  /*0730*/  UIADD3 UR4, UPT, UPT, UR13, 0x646e171e, URZ ;  /* 0x646e171e0d047890 */ /* 0x000fe2000fffe0ff */
[----:B------:R-:W-:Y:S01]  /*0740*/  IMAD R7, R0, -0x2daee0ad, RZ ;  /* 0xd2511f5300077824 */ /* 0x000fe200078e02ff */
[----:B------:R-:W0:Y:S01]  /*0750*/  LDCU UR7, c[0x0][0x404] ;  /* 0x00008080ff0777ac */ /* 0x000e220008000800 */
[----:B------:R-:W-:Y:S01]  /*0760*/  IMAD.HI.U32 R2, R4, -0x326172a9, RZ ;  /* 0xcd9e8d5704027827 */ /* 0x000fe200078e00ff */
[----:B------:R-:W1:Y:S03]  /*0770*/  LDCU UR8, c[0x0][0x408] ;  /* 0x00008100ff0877ac */ /* 0x000e660008000800 */
        /* <DEDUP_REMOVED lines=25> */
[----:B------:R-:W-:Y:S01]  /*0910*/  IMAD.HI.U32 R14, R100, -0x2daee0ad, RZ ;  /* 0xd2511f53640e7827 */ /* 0x000fe200078e00ff */
[----:B------:R-:W-:Y:S01]  /*0920*/  @P0 MOV R9, R51 ;  /* 0x0000003300090202 */ /* 0x000fe20000000f00 */
[----:B------:R-:W0:Y:S01]  /*0930*/  LDCU.64 UR14, c[0x0][0x380] ;  /* 0x00007000ff0e77ac */ /* 0x000e220008000a00 */
[----:B------:R-:W-:Y:S01]  /*0940*/  @P0 MOV R7, R45 ;  /* 0x0000002d00070202 */ /* 0x000fe20000000f00 */
[----:B------:R-:W-:Y:S01]  /*0950*/  IMAD R0, R5, -0x326172a9, RZ ;  /* 0xcd9e8d5705007824 */ /* 0x000fe200078e02ff */
[----:B------:R-:W-:Y:S01]  /*0960*/  LOP3.LUT R14, R3, UR5, R14, 0x96, !PT ;  /* 0x00000005030e7c12 */ /* 0x000fe2000f8e960e */
[----:B------:R-:W-:-:S04]  /*0970*/  IMAD.HI.U32 R11, R98, -0x326172a9, RZ ;  /* 0xcd9e8d57620b7827 */ /* 0x000fc800078e00ff */
[----:B------:R-:W-:Y:S01]  /*0980*/  @P0 IMAD.MOV.U32 R13, RZ, RZ, R48 ;  /* 0x000000ffff0d0224 */ /* 0x000fe200078e0030 */
[----:B------:R-:W-:Y:S01]  /*0990*/  LOP3.LUT R11, R0, UR4, R11, 0x96, !PT ;  /* 0x00000004000b7c12 */ /* 0x000fe2000f8e960b */
[----:B------:R-:W1:Y:S01]  /*09a0*/  LDCU.64 UR4, c[0x0][0x3e0] ;  /* 0x00007c00ff0477ac */ /* 0x000e620008000a00 */
[----:B------:R-:W-:Y:S02]  /*09b0*/  @P0 IMAD.MOV.U32 R12, RZ, RZ, R49 ;  /* 0x000000ffff0c0224 */ /* 0x000fe400078e0031 */
[----:B------:R-:W-:Y:S01]  /*09c0*/  @P0 IMAD.MOV.U32 R8, RZ, RZ, R44 ;  /* 0x000000ffff080224 */ /* 0x000fe200078e002c */
[----:B------:R-:W-:Y:S01]  /*09d0*/  @!P0 MOV R8, R44 ;  /* 0x0000002c00088202 */ /* 0x000fe20000000f00 */
[----:B------:R-:W-:Y:S01]  /*09e0*/  @P0 IMAD.MOV.U32 R6, RZ, RZ, R46 ;  /* 0x000000ffff060224 */ /* 0x000fe200078e002e */
[----:B------:R-:W-:Y:S01]  /*09f0*/  @!P0 MOV R6, R46 ;  /* 0x0000002e00068202 */ /* 0x000fe20000000f00 */
[----:B------:R-:W-:Y:S01]  /*0a00*/  @P0 IMAD.MOV.U32 R5, RZ, RZ, R47 ;  /* 0x000000ffff050224 */ /* 0x000fe200078e002f */
[----:B------:R-:W-:Y:S01]  /*0a10*/  @!P0 MOV R5, R47 ;  /* 0x0000002f00058202 */ /* 0x000fe20000000f00 */
[----:B------:R-:W-:-:S02]  /*0a20*/  @P0 IMAD.MOV.U32 R4, RZ, RZ, R40 ;  /* 0x000000ffff040224 */ /* 0x000fc400078e0028 */
[----:B------:R-:W-:Y:S01]  /*0a30*/  @P0 IMAD.MOV.U32 R3, RZ, RZ, R41 ;  /* 0x000000ffff030224 */ /* 0x000fe200078e0029 */
[----:B------:R-:W-:Y:S01]  /*0a40*/  @!P0 MOV R3, R41 ;  /* 0x0000002900038202 */ /* 0x000fe20000000f00 */
[----:B------:R-:W-:Y:S02]  /*0a50*/  @P0 IMAD.MOV.U32 R2, RZ, RZ, R42 ;  /* 0x000000ffff020224 */ /* 0x000fe400078e002a */
[----:B------:R-:W-:Y:S02]  /*0a60*/  @P0 IMAD.MOV.U32 R0, RZ, RZ, R43 ;  /* 0x000000ffff000224 */ /* 0x000fe400078e002b */
[----:B------:R-:W-:Y:S01]  /*0a70*/  @P0 IMAD.MOV.U32 R19, RZ, RZ, R37 ;  /* 0x000000ffff130224 */ /* 0x000fe200078e0025 */
[----:B-1----:R-:W-:Y:S01]  /*0a80*/  UISETP.NE.U32.AND UP0, UPT, UR4, URZ, UPT ;  /* 0x000000ff0400728c */ /* 0x002fe2000bf05070 */
[----:B------:R-:W-:Y:S01]  /*0a90*/  @P0 IMAD.MOV.U32 R77, RZ, RZ, R39 ;  /* 0x000000ffff4d0224 */ /* 0x000fe200078e0027 */
[----:B------:R-:W-:Y:S01]  /*0aa0*/  @!P0 MOV R19, R37 ;  /* 0x0000002500138202 */ /* 0x000fe20000000f00 */
[----:B------:R-:W-:Y:S01]  /*0ab0*/  @P0 IMAD.MOV.U32 R78, RZ, RZ, R32 ;  /* 0x000000ffff4e0224 */ /* 0x000fe200078e0020 */
[----:B------:R-:W-:Y:S01]  /*0ac0*/  @!P0 MOV R77, R39 ;  /* 0x00000027004d8202 */ /* 0x000fe20000000f00 */
[----:B------:R-:W-:Y:S01]  /*0ad0*/  @P0 IMAD.MOV.U32 R80, RZ, RZ, R33 ;  /* 0x000000ffff500224 */ /* 0x000fe200078e0021 */
[----:B------:R-:W-:Y:S01]  /*0ae0*/  @!P0 MOV R78, R32 ;  /* 0x00000020004e8202 */ /* 0x000fe20000000f00 */
[----:B------:R-:W-:Y:S01]  /*0af0*/  @P0 IMAD.MOV.U32 R79, RZ, RZ, R34 ;  /* 0x000000ffff4f0224 */ /* 0x000fe200078e0022 */
[----:B------:R-:W-:Y:S01]  /*0b00*/  @!P0 MOV R79, R34 ;  /* 0x00000022004f8202 */ /* 0x000fe20000000f00 */
[----:B------:R-:W-:Y:S01]  /*0b10*/  @P0 IMAD.MOV.U32 R81, RZ, RZ, R35 ;  /* 0x000000ffff510224 */ /* 0x000fe200078e0023 */
[----:B------:R-:W-:Y:S01]  /*0b20*/  UISETP.NE.AND.EX UP0, UPT, UR5, URZ, UPT, UP0 ;  /* 0x000000ff0500728c */ /* 0x000fe2000bf05300 */
        /* <DEDUP_REMOVED lines=8> */
[----:B------:R-:W-:Y:S02]  /*0bb0*/  @!P0 IMAD.MOV.U32 R13, RZ, RZ, R48 ;  /* 0x000000ffff0d8224 */ /* 0x000fe400078e0030 */
        /* <DEDUP_REMOVED lines=19> */
[----:B------:R-:W-:Y:S02]  /*0cf0*/  IMAD.MOV.U32 R96, RZ, RZ, RZ ;  /* 0x000000ffff607224 */ /* 0x000fe400078e00ff */
[----:B------:R-:W-:Y:S02]  /*0d00*/  IMAD R100, R100, -0x2daee0ad, RZ ;  /* 0xd2511f5364647824 */ /* 0x000fe400078e02ff */
[----:B0-234-:R-:W-:-:S07]  /*0d10*/  IMAD R98, R98, -0x326172a9, RZ ;  /* 0xcd9e8d5762627824 */ /* 0x01dfce00078e02ff */
.L_x_18016:
        /* <DEDUP_REMOVED lines=18> */
[----:B------:R-:W-:Y:S01]  /*0e40*/  UIADD3 UR27, UPT, UPT, UR12, -0xe443238, URZ ;  /* 0xf1bbcdc80c1b7890 */ /* 0x000fe2000fffe0ff */
[----:B------:R-:W-:Y:S01]  /*0e50*/  HFMA2 R90, -RZ, RZ, 0.1171875, 0 ;  /* 0x2f800000ff5a7431 */ /* 0x000fe200000001ff */
[----:B------:R-:W-:Y:S02]  /*0e60*/  UIADD3 UR28, UPT, UPT, UR13, 0x1fd5c5a3, URZ ;  /* 0x1fd5c5a30d1c7890 */ /* 0x000fe4000fffe0ff */
[----:B------:R-:W-:Y:S02]  /*0e70*/  UIADD3 UR29, UPT, UPT, UR12, -0x700cb87f, URZ ;  /* 0x8ff347810c1d7890 */ /* 0x000fe4000fffe0ff */
[----:B------:R-:W-:-:S02]  /*0e80*/  UIADD3 UR30, UPT, UPT, UR12, -0x4ab325aa, URZ ;  /* 0xb54cda560c1e7890 */ /* 0x000fc4000fffe0ff */
[----:B------:R-:W-:Y:S02]  /*0e90*/  UIADD3 UR31, UPT, UPT, UR13, -0x24c28bd8, URZ ;  /* 0xdb3d74280d1f7890 */ /* 0x000fe4000fffe0ff */
[----:B------:R-:W-:Y:S02]  /*0ea0*/  UIADD3 UR32, UPT, UPT, UR12, 0x78dde6e4, URZ ;  /* 0x78dde6e40c207890 */ /* 0x000fe4000fffe0ff */
[----:B------:R-:W-:Y:S02]  /*0eb0*/  UIADD3 UR33, UPT, UPT, UR12, -0x255992d5, URZ ;  /* 0xdaa66d2b0c217890 */ /* 0x000fe4000fffe0ff */
[----:B------:R-:W-:Y:S02]  /*0ec0*/  UIADD3 UR34, UPT, UPT, UR13, 0x646e171e, URZ ;  /* 0x646e171e0d227890 */ /* 0x000fe4000fffe0ff */
[----:B------:R-:W-:Y:S02]  /*0ed0*/  UIADD3 UR35, UPT, UPT, UR13, -0x695add53, URZ ;  /* 0x96a522ad0d237890 */ /* 0x000fe4000fffe0ff */
[----:B------:R-:W-:-:S02]  /*0ee0*/  UIADD3 UR36, UPT, UPT, UR12, 0x1715609d, URZ ;  /* 0x1715609d0c247890 */ /* 0x000fc4000fffe0ff */
[----:B------:R-:W-:Y:S02]  /*0ef0*/  UIADD3 UR37, UPT, UPT, UR13, 0x32370b8f, URZ ;  /* 0x32370b8f0d257890 */ /* 0x000fe4000fffe0ff */
[----:B------:R-:W-:Y:S01]  /*0f00*/  UIADD3 UR38, UPT, UPT, UR12, 0x3c6ef372, URZ ;  /* 0x3c6ef3720c267890 */ /* 0x000fe2000fffe0ff */
[----:B---3--:R-:W-:Y:S01]  /*0f10*/  @P0 HADD2.F32 R24, -RZ, R24.H0_H0 ;  /* 0x20000018ff180230 */ /* 0x008fe20000004100 */
[----:B------:R-:W-:-:S04]  /*0f20*/  ISETP.NE.U32.AND P0, PT, RZ, UR16, PT ;  /* 0x00000010ff007c0c */ /* 0x000fc8000bf05070 */
[----:B------:R-:W-:Y:S02]  /*0f30*/  ISETP.NE.AND.EX P0, PT, RZ, UR17, PT, P0 ;  /* 0x00000011ff007c0c */ /* 0x000fe4000bf05300 */
[----:B------:R-:W-:-:S11]  /*0f40*/  @P1 R2UR UR6, R24 ;  /* 0x00000000180612ca */ /* 0x000fd600000e0000 */
[----:B------:R-:W-:Y:S05]  /*0f50*/  @!P0 BRA `(.L_x_17813) ;  /* 0x0000002400e48947 */ /* 0x000fea0003800000 */
        /* <DEDUP_REMOVED lines=14> */
.L_x_27146:
[----:B------:R-:W-:Y:S05]  /*1040*/  BRX R24 -0x1050                                        (*"BRANCH_TARGETS .L_x_27147,.L_x_27148,.L_x_27149"*) ;  /* 0xffffffec18ec7949 */ /* 0x000fea000383ffff */
.L_x_27149:
[----:B------:R-:W-:Y:S01]  /*1050*/  IADD3 R26, PT, PT, R97, 0x1, RZ ;  /* 0x00000001611a7810 */ /* 0x000fe20007ffe0ff */
[----:B------:R-:W-:Y:S02]  /*1060*/  IMAD.MOV.U32 R32, RZ, RZ, R100 ;  /* 0x000000ffff207224 */ /* 0x000fe400078e0064 */
[----:B------:R-:W-:Y:S01]  /*1070*/  IMAD.MOV.U32 R27, RZ, RZ, R11 ;  /* 0x000000ffff1b7224 */ /* 0x000fe200078e000b */
[----:B------:R-:W-:Y:S06]  /*1080*/  BRA `(.L_x_17814) ;  /* 0x0000000000e87947 */ /* 0x000fec0003800000 */
.L_x_27147:
[----:B------:R-:W-:Y:S01]  /*1090*/  MOV R32, R100 ;  /* 0x0000006400207202 */ /* 0x000fe20000000f00 */
[----:B------:R-:W-:Y:S02]  /*10a0*/  IMAD.MOV.U32 R26, RZ, RZ, 0x3 ;  /* 0x00000003ff1a7424 */ /* 0x000fe400078e00ff */
[----:B------:R-:W-:Y:S01]  /*10b0*/  IMAD.MOV.U32 R27, RZ, RZ, R14 ;  /* 0x000000ffff1b7224 */ /* 0x000fe200078e000e */
[----:B------:R-:W-:Y:S06]  /*10c0*/  BRA `(.L_x_17814) ;  /* 0x0000000000d87947 */ /* 0x000fec0003800000 */
.L_x_27148:
        /* <DEDUP_REMOVED lines=12> */
.L_x_17815:
        /* <DEDUP_REMOVED lines=42> */
.L_x_17814:
[----:B------:R-:W-:Y:S01]  /*1430*/  I2FP.F32.U32 R25, R27 ;  /* 0x0000001b00197245 */ /* 0x000fe20000201000 */
[----:B-----5:R-:W-:Y:S01]  /*1440*/  HADD2.F32 R24, -RZ, R20.H0_H0 ;  /* 0x20000014ff187230 */ /* 0x020fe20000004100 */
[----:B------:R-:W-:Y:S01]  /*1450*/  ISETP.NE.AND P2, PT, R26, 0x1, PT ;  /* 0x000000011a00780c */ /* 0x000fe20003f45270 */
[----:B------:R-:W-:Y:S01]  /*1460*/  UMOV UR5, UR8 ;  /* 0x0000000800057c82 */ /* 0x000fe20008000000 */
[----:B------:R-:W-:Y:S01]  /*1470*/  UMOV UR4, UR7 ;  /* 0x0000000700047c82 */ /* 0x000fe20008000000 */
[----:B------:R-:W-:Y:S01]  /*1480*/  FFMA.FTZ R25, R25, R90, 1.1641532182693481445e-10 ;  /* 0x2f00000019197423 */ /* 0x000fe2000001005a */
[----:B------:R-:W-:Y:S01]  /*1490*/  FMUL.FTZ R24, R24, UR6 ;  /* 0x0000000618187c20 */ /* 0x000fe20008410000 */
[----:B------:R-:W-:Y:S02]  /*14a0*/  HADD2.F32 R44, -RZ, R8.H0_H0 ;  /* 0x20000008ff2c7230 */ /* 0x000fe40000004100 */
[----:B------:R-:W-:Y:S02]  /*14b0*/  IMAD.MOV.U32 R27, RZ, RZ, 0x2 ;  /* 0x00000002ff1b7424 */ /* 0x000fe400078e00ff */
        /* <DEDUP_REMOVED lines=16> */
.L_x_17817:
        /* <DEDUP_REMOVED lines=12> */
.L_x_17818:
        /* <DEDUP_REMOVED lines=43> */
.L_x_17816:
        /* <DEDUP_REMOVED lines=23> */
.L_x_17820:
        /* <DEDUP_REMOVED lines=12> */
.L_x_17821:
        /* <DEDUP_REMOVED lines=43> */
.L_x_17819:
        /* <DEDUP_REMOVED lines=22> */
.L_x_17823:
        /* <DEDUP_REMOVED lines=12> */
.L_x_17824:
        /* <DEDUP_REMOVED lines=43> */
.L_x_17822:
        /* <DEDUP_REMOVED lines=22> */
.L_x_17826:
        /* <DEDUP_REMOVED lines=12> */
.L_x_17827:
        /* <DEDUP_REMOVED lines=43> */
.L_x_17825:
        /* <DEDUP_REMOVED lines=22> */
.L_x_17829:
        /* <DEDUP_REMOVED lines=12> */
.L_x_17830:
        /* <DEDUP_REMOVED lines=43> */
.L_x_17828:
        /* <DEDUP_REMOVED lines=22> */
.L_x_17832:
        /* <DEDUP_REMOVED lines=12> */
.L_x_17833:
        /* <DEDUP_REMOVED lines=43> */
.L_x_17831:
[----:B------:R-:W-:Y:S01]  /*3150*/  I2FP.F32.U32 R21, R21 ;  /* 0x0000001500157245 */ /* 0x000fe20000201000 */
[----:B------:R-:W-:Y:S01]  /*3160*/  HADD2.F32 R20, -RZ, R23.H0_H0 ;  /* 0x20000017ff147230 */ /* 0x000fe20000004100 */
[----:B------:R-:W-:Y:S01]  /*3170*/  ISETP.NE.AND P6, PT, R24, 0x1, PT ;  /* 0x000000011800780c */ /* 0x000fe20003fc5270 */
[----:B------:R-:W-:Y:S02]  /*3180*/  HADD2.F32 R42, -RZ, R5.H0_H0 ;  /* 0x20000005ff2a7230 */ /* 0x000fe40000004100 */
        /* <DEDUP_REMOVED lines=18> */
.L_x_17835:
        /* <DEDUP_REMOVED lines=14> */
.L_x_17836:
        /* <DEDUP_REMOVED lines=43> */
.L_x_17834:
[----:B------:R-:W-:Y:S01]  /*3640*/  I2FP.F32.U32 R21, R22 ;  /* 0x0000001600157245 */ /* 0x000fe20000201000 */
[----:B------:R-:W-:Y:S02]  /*3650*/  HADD2.F32 R23, -RZ, R23.H1_H1 ;  /* 0x30000017ff177230 */ /* 0x000fe40000004100 */
[----:B------:R-:W-:Y:S02]  /*3660*/  HADD2.F32 R43, -RZ, R5.H1_H1 ;  /* 0x30000005ff2b7230 */ /* 0x000fe40000004100 */
        /* <DEDUP_REMOVED lines=8> */
.L_x_17813:
        /* <DEDUP_REMOVED lines=15> */
.L_x_17839:
        /* <DEDUP_REMOVED lines=12> */
.L_x_17840:
        /* <DEDUP_REMOVED lines=42> */
.L_x_17838:
        /* <DEDUP_REMOVED lines=25> */
.L_x_17842:
        /* <DEDUP_REMOVED lines=12> */
.L_x_17843:
        /* <DEDUP_REMOVED lines=43> */
.L_x_17841:
        /* <DEDUP_REMOVED lines=23> */
.L_x_17845:
        /* <DEDUP_REMOVED lines=12> */
.L_x_17846:
        /* <DEDUP_REMOVED lines=43> */
.L_x_17844:
        /* <DEDUP_REMOVED lines=22> */
.L_x_17848:
        /* <DEDUP_REMOVED lines=12> */
.L_x_17849:
        /* <DEDUP_REMOVED lines=43> */
.L_x_17847:
        /* <DEDUP_REMOVED lines=22> */
.L_x_17851:
        /* <DEDUP_REMOVED lines=12> */
.L_x_17852:
        /* <DEDUP_REMOVED lines=43> */
.L_x_17850:
        /* <DEDUP_REMOVED lines=22> */
.L_x_17854:
        /* <DEDUP_REMOVED lines=12> */
.L_x_17855:
        /* <DEDUP_REMOVED lines=43> */
.L_x_17853:
        /* <DEDUP_REMOVED lines=22> */
.L_x_17857:
        /* <DEDUP_REMOVED lines=12> */
.L_x_17858:
        /* <DEDUP_REMOVED lines=43> */
.L_x_17856:
        /* <DEDUP_REMOVED lines=22> */
.L_x_17860:
        /* <DEDUP_REMOVED lines=14> */
.L_x_17861:
        /* <DEDUP_REMOVED lines=43> */
.L_x_17859:
        /* <DEDUP_REMOVED lines=9> */
[----:B------:R-:W-:-:S10]  /*5de0*/  FMUL.FTZ R43, R43, R20 ;  /* 0x000000142b2b7220 */ /* 0x000fd40000410000 */
.L_x_17837:
        /* <DEDUP_REMOVED lines=44> */
.L_x_17864:
        /* <DEDUP_REMOVED lines=12> */
.L_x_17865:
        /* <DEDUP_REMOVED lines=42> */
.L_x_17863:
        /* <DEDUP_REMOVED lines=9> */
[----:B------:R-:W-:Y:S01]  /*64a0*/  IMAD.MOV.U32 R24, RZ, RZ, 0x2 ;  /* 0x00000002ff187424 */ /* 0x000fe200078e00ff */
        /* <DEDUP_REMOVED lines=13> */
.L_x_17867:
        /* <DEDUP_REMOVED lines=12> */
.L_x_17868:
        /* <DEDUP_REMOVED lines=43> */
.L_x_17866:
        /* <DEDUP_REMOVED lines=23> */
.L_x_17870:
        /* <DEDUP_REMOVED lines=12> */
.L_x_17871:
        /* <DEDUP_REMOVED lines=43> */
.L_x_17869:
        /* <DEDUP_REMOVED lines=22> */
.L_x_17873:
        /* <DEDUP_REMOVED lines=12> */
.L_x_17874:
        /* <DEDUP_REMOVED lines=43> */
.L_x_17872:
        /* <DEDUP_REMOVED lines=22> */
.L_x_17876:
        /* <DEDUP_REMOVED lines=12> */
.L_x_17877:
        /* <DEDUP_REMOVED lines=43> */
.L_x_17875:
        /* <DEDUP_REMOVED lines=22> */
.L_x_17879:
        /* <DEDUP_REMOVED lines=12> */
.L_x_17880:
        /* <DEDUP_REMOVED lines=43> */
.L_x_17878:
        /* <DEDUP_REMOVED lines=22> */
.L_x_17882:
        /* <DEDUP_REMOVED lines=12> */
.L_x_17883:
        /* <DEDUP_REMOVED lines=43> */
.L_x_17881:
[----:B------:R-:W-:Y:S01]  /*8110*/  I2FP.F32.U32 R21, R21 ;  /* 0x0000001500157245 */ /* 0x000fe20000201000 */
[----:B------:R-:W-:Y:S01]  /*8120*/  HADD2.F32 R20, -RZ, R23.H0_H0 ;  /* 0x20000017ff147230 */ /* 0x000fe20000004100 */
        /* <DEDUP_REMOVED lines=20> */
.L_x_17885:
        /* <DEDUP_REMOVED lines=14> */
.L_x_17886:
        /* <DEDUP_REMOVED lines=43> */
.L_x_17884:
        /* <DEDUP_REMOVED lines=11> */
.L_x_17862:
        /* <DEDUP_REMOVED lines=15> */
.L_x_17889:
        /* <DEDUP_REMOVED lines=12> */
.L_x_17890:
        /* <DEDUP_REMOVED lines=42> */
.L_x_17888:
[----:B------:R-:W-:Y:S01]  /*8b00*/  I2FP.F32.U32 R25, R24 ;  /* 0x0000001800197245 */ /* 0x000fe20000201000 */
[----:B-----5:R-:W-:Y:S01]  /*8b10*/  HADD2.F32 R24, -RZ, R20.H0_H0 ;  /* 0x20000014ff187230 */ /* 0x020fe20000004100 */
        /* <DEDUP_REMOVED lines=21> */
.L_x_17892:
        /* <DEDUP_REMOVED lines=12> */
.L_x_17893:
        /* <DEDUP_REMOVED lines=43> */
.L_x_17891:
        /* <DEDUP_REMOVED lines=23> */
.L_x_17895:
        /* <DEDUP_REMOVED lines=12> */
.L_x_17896:
        /* <DEDUP_REMOVED lines=43> */
.L_x_17894:
        /* <DEDUP_REMOVED lines=22> */
.L_x_17898:
        /* <DEDUP_REMOVED lines=12> */
.L_x_17899:
        /* <DEDUP_REMOVED lines=43> */
.L_x_17897:
        /* <DEDUP_REMOVED lines=22> */
.L_x_17901:
        /* <DEDUP_REMOVED lines=12> */
.L_x_17902:
        /* <DEDUP_REMOVED lines=43> */
.L_x_17900:
        /* <DEDUP_REMOVED lines=22> */
.L_x_17904:
        /* <DEDUP_REMOVED lines=12> */
.L_x_17905:
        /* <DEDUP_REMOVED lines=43> */
.L_x_17903:
        /* <DEDUP_REMOVED lines=22> */
.L_x_17907:
        /* <DEDUP_REMOVED lines=12> */
.L_x_17908:
        /* <DEDUP_REMOVED lines=43> */
.L_x_17906:
        /* <DEDUP_REMOVED lines=22> */
.L_x_17910:
        /* <DEDUP_REMOVED lines=14> */
.L_x_17911:
        /* <DEDUP_REMOVED lines=43> */
.L_x_17909:
        /* <DEDUP_REMOVED lines=10> */
.L_x_17887:
[----:B------:R-:W0:Y:S01]  /*ad90*/  @P0 LDC.64 R20, c[0x0][0x3a0] ;  /* 0x0000e800ff140b82 */ /* 0x000e220000000a00 */
[----:B------:R-:W-:Y:S01]  /*ada0*/  SEL R26, RZ, 0x10000, !P5 ;  /* 0x00010000ff1a7807 */ /* 0x000fe20006800000 */
[----:B------:R-:W-:Y:S01]  /*adb0*/  IMAD.WIDE.U32 R28, R101, 0x20, R108 ;  /* 0x00000020651c7825 */ /* 0x000fe200078e006c */
[----:B------:R-:W-:Y:S02]  /*adc0*/  ISETP.NE.AND P5, PT, R31, RZ, PT ;  /* 0x000000ff1f00720c */ /* 0x000fe40003fa5270 */
[----:B------:R-:W-:Y:S02]  /*add0*/  SEL R24, RZ, 0x1000000, !P2 ;  /* 0x01000000ff187807 */ /* 0x000fe40005000000 */
[----:B------:R-:W-:Y:S01]  /*ade0*/  SEL R23, RZ, 0x10000, !P1 ;  /* 0x00010000ff177807 */ /* 0x000fe20004800000 */
[----:B------:R1:W-:Y:S01]  /*adf0*/  STG.E.128 desc[UR10][R28.64], R36 ;  /* 0x000000241c007986 */ /* 0x0003e2000c101d0a */
[----:B------:R-:W-:Y:S02]  /*ae00*/  SEL R22, RZ, 0x100, !P5 ;  /* 0x00000100ff167807 */ /* 0x000fe40006800000 */
[----:B------:R-:W-:Y:S01]  /*ae10*/  SEL R27, RZ, 0x1000000, !P6 ;  /* 0x01000000ff1b7807 */ /* 0x000fe20007000000 */
[----:B------:R1:W-:Y:S01]  /*ae20*/  STG.E.128 desc[UR10][R28.64+0x10], R32 ;  /* 0x000010201c007986 */ /* 0x0003e2000c101d0a */
[----:B------:R-:W-:-:S02]  /*ae30*/  SEL R25, RZ, 0x100, !P4 ;  /* 0x00000100ff197807 */ /* 0x000fc40006000000 */
[----:B------:R-:W-:Y:S02]  /*ae40*/  ISETP.NE.AND P6, PT, R30, RZ, PT ;  /* 0x000000ff1e00720c */ /* 0x000fe40003fc5270 */
[----:B------:R-:W-:Y:S02]  /*ae50*/  LOP3.LUT R22, R22, R24, R23, 0xfe, !PT ;  /* 0x0000001816167212 */ /* 0x000fe400078efe17 */
[----:B------:R-:W-:Y:S02]  /*ae60*/  IADD3 R103, PT, PT, R99, 0x100, RZ ;  /* 0x0000010063677810 */ /* 0x000fe40007ffe0ff */
[----:B------:R-:W-:Y:S01]  /*ae70*/  LOP3.LUT R25, R25, R27, R26, 0xfe, !PT ;  /* 0x0000001b19197212 */ /* 0x000fe200078efe1a */
[----:B------:R-:W-:Y:S01]  /*ae80*/  IMAD.WIDE.U32 R26, R101, 0x8, R106 ;  /* 0x00000008651a7825 */ /* 0x000fe200078e006a */
        /* <DEDUP_REMOVED lines=26> */
.L_x_17914:
        /* <DEDUP_REMOVED lines=12> */
.L_x_17915:
        /* <DEDUP_REMOVED lines=42> */
.L_x_17913:
        /* <DEDUP_REMOVED lines=23> */
.L_x_17917:
        /* <DEDUP_REMOVED lines=12> */
.L_x_17918:
        /* <DEDUP_REMOVED lines=43> */
.L_x_17916:
        /* <DEDUP_REMOVED lines=23> */
.L_x_17920:
        /* <DEDUP_REMOVED lines=12> */
.L_x_17921:
        /* <DEDUP_REMOVED lines=43> */
.L_x_17919:
        /* <DEDUP_REMOVED lines=22> */
.L_x_17923:
        /* <DEDUP_REMOVED lines=12> */
.L_x_17924:
        /* <DEDUP_REMOVED lines=43> */
.L_x_17922:
        /* <DEDUP_REMOVED lines=22> */
.L_x_17926:
        /* <DEDUP_REMOVED lines=12> */
.L_x_17927:
        /* <DEDUP_REMOVED lines=43> */
.L_x_17925:
        /* <DEDUP_REMOVED lines=22> */
.L_x_17929:
        /* <DEDUP_REMOVED lines=12> */
.L_x_17930:
        /* <DEDUP_REMOVED lines=43> */
.L_x_17928:
        /* <DEDUP_REMOVED lines=22> */
.L_x_17932:
        /* <DEDUP_REMOVED lines=12> */
.L_x_17933:
        /* <DEDUP_REMOVED lines=43> */
.L_x_17931:
        /* <DEDUP_REMOVED lines=22> */
.L_x_17935:
        /* <DEDUP_REMOVED lines=14> */
.L_x_17936:
        /* <DEDUP_REMOVED lines=43> */
.L_x_17934:
        /* <DEDUP_REMOVED lines=11> */
.L_x_17912:
        /* <DEDUP_REMOVED lines=15> */
.L_x_17939:
        /* <DEDUP_REMOVED lines=12> */
.L_x_17940:
        /* <DEDUP_REMOVED lines=42> */
.L_x_17938:
        /* <DEDUP_REMOVED lines=23> */
.L_x_17942:
        /* <DEDUP_REMOVED lines=12> */
.L_x_17943:
        /* <DEDUP_REMOVED lines=43> */
.L_x_17941:
        /* <DEDUP_REMOVED lines=23> */
.L_x_17945:
        /* <DEDUP_REMOVED lines=12> */
.L_x_17946:
        /* <DEDUP_REMOVED lines=43> */
.L_x_17944:
        /* <DEDUP_REMOVED lines=22> */
.L_x_17948:
        /* <DEDUP_REMOVED lines=12> */
.L_x_17949:
        /* <DEDUP_REMOVED lines=43> */
.L_x_17947:
        /* <DEDUP_REMOVED lines=22> */
.L_x_17951:
        /* <DEDUP_REMOVED lines=12> */
.L_x_17952:
        /* <DEDUP_REMOVED lines=43> */
.L_x_17950:
        /* <DEDUP_REMOVED lines=22> */
.L_x_17954:
        /* <DEDUP_REMOVED lines=12> */
.L_x_17955:
        /* <DEDUP_REMOVED lines=43> */
.L_x_17953:
        /* <DEDUP_REMOVED lines=22> */
.L_x_17957:
        /* <DEDUP_REMOVED lines=12> */
.L_x_17958:
        /* <DEDUP_REMOVED lines=43> */
.L_x_17956:
        /* <DEDUP_REMOVED lines=22> */
.L_x_17960:
        /* <DEDUP_REMOVED lines=14> */
.L_x_17961:
        /* <DEDUP_REMOVED lines=43> */
.L_x_17959:
        /* <DEDUP_REMOVED lines=10> */
.L_x_17937:
[----:B------:R-:W0:Y:S01]  /*fd10*/  @P0 LDC.64 R20, c[0x0][0x3a0] ;  /* 0x0000e800ff140b82 */ /* 0x000e220000000a00 */
        /* <DEDUP_REMOVED lines=8> */
[----:B------:R-:W-:Y:S01]  /*fda0*/  SEL R23, RZ, 0x10000, !P1 ;  /* 0x00010000ff177807 */ /* 0x000fe20004800000 */
[----:B------:R1:W-:Y:S01]  /*fdb0*/  STG.E.128 desc[UR10][R112.64+0x10], R24 ;  /* 0x0000101870007986 */ /* 0x0003e2000c101d0a */
[----:B------:R-:W-:-:S02]  /*fdc0*/  SEL R22, RZ, 0x100, !P5 ;  /* 0x00000100ff167807 */ /* 0x000fc40006800000 */
[----:B------:R-:W-:Y:S02]  /*fdd0*/  ISETP.NE.AND P6, PT, R91, RZ, PT ;  /* 0x000000ff5b00720c */ /* 0x000fe40003fc5270 */
[----:B------:R-:W-:Y:S01]  /*fde0*/  LOP3.LUT R100, R100, R105, R75, 0xfe, !PT ;  /* 0x0000006964647212 */ /* 0x000fe200078efe4b */
[----:B------:R-:W-:Y:S01]  /*fdf0*/  VIADD R105, R99, 0x180 ;  /* 0x0000018063697836 */ /* 0x000fe20000000000 */
[----:B------:R-:W-:Y:S02]  /*fe00*/  LOP3.LUT R22, R22, R74, R23, 0xfe, !PT ;  /* 0x0000004a16167212 */ /* 0x000fe400078efe17 */
[----:B------:R-:W-:Y:S01]  /*fe10*/  SEL R23, RZ, 0x1, !P3 ;  /* 0x00000001ff177807 */ /* 0x000fe20005800000 */
[C---:B------:R-:W-:Y:S01]  /*fe20*/  IMAD.WIDE.U32 R72, R105.reuse, 0x10, R72 ;  /* 0x0000001069487825 */ /* 0x040fe200078e0048 */
[----:B------:R-:W-:Y:S02]  /*fe30*/  SEL R75, RZ, 0x1, !P6 ;  /* 0x00000001ff4b7807 */ /* 0x000fe40007000000 */
[----:B------:R-:W-:Y:S01]  /*fe40*/  LOP3.LUT R23, R100, R23, RZ, 0xfc, !PT ;  /* 0x0000001764177212 */ /* 0x000fe200078efcff */
[----:B0-----:R-:W-:Y:S01]  /*fe50*/  @P0 IMAD.WIDE.U32 R20, R105, 0x20, R20 ;  /* 0x0000002069140825 */ /* 0x001fe200078e0014 */
[----:B------:R-:W-:-:S05]  /*fe60*/  LOP3.LUT R22, R22, R75, RZ, 0xfc, !PT ;  /* 0x0000004b16167212 */ /* 0x000fca00078efcff */
        /* <DEDUP_REMOVED lines=20> */
.L_x_17964:
        /* <DEDUP_REMOVED lines=12> */
.L_x_17965:
        /* <DEDUP_REMOVED lines=43> */
.L_x_17963:
        /* <DEDUP_REMOVED lines=23> */
.L_x_17967:
        /* <DEDUP_REMOVED lines=12> */
.L_x_17968:
        /* <DEDUP_REMOVED lines=43> */
.L_x_17966:
        /* <DEDUP_REMOVED lines=22> */
.L_x_17970:
        /* <DEDUP_REMOVED lines=12> */
.L_x_17971:
        /* <DEDUP_REMOVED lines=43> */
.L_x_17969:
        /* <DEDUP_REMOVED lines=22> */
.L_x_17973:
        /* <DEDUP_REMOVED lines=12> */
.L_x_17974:
        /* <DEDUP_REMOVED lines=43> */
.L_x_17972:
        /* <DEDUP_REMOVED lines=22> */
.L_x_17976:
        /* <DEDUP_REMOVED lines=12> */
.L_x_17977:
        /* <DEDUP_REMOVED lines=43> */
.L_x_17975:
        /* <DEDUP_REMOVED lines=22> */
.L_x_17979:
        /* <DEDUP_REMOVED lines=12> */
.L_x_17980:
        /* <DEDUP_REMOVED lines=43> */
.L_x_17978:
        /* <DEDUP_REMOVED lines=22> */
.L_x_17982:
        /* <DEDUP_REMOVED lines=12> */
.L_x_17983:
        /* <DEDUP_REMOVED lines=43> */
.L_x_17981:
[----:B------:R-:W-:Y:S01]  /*12010*/  I2FP.F32.U32 R97, R74 ;  /* 0x0000004a00617245 */ /* 0x000fe20000201000 */
[----:B------:R-:W-:Y:S01]  /*12020*/  HADD2.F32 R74, -RZ, R75.H0_H0 ;  /* 0x2000004bff4a7230 */ /* 0x000fe20000004100 */
[----:B------:R-:W-:Y:S01]  /*12030*/  ISETP.NE.AND P6, PT, R110, 0x1, PT ;  /* 0x000000016e00780c */ /* 0x000fe20003fc5270 */
[----:B------:R-:W-:Y:S02]  /*12040*/  HADD2.F32 R104, -RZ, R93.H0_H0 ;  /* 0x2000005dff687230 */ /* 0x000fe40000004100 */
[----:B------:R-:W-:Y:S01]  /*12050*/  FFMA.FTZ R97, R97, R90, 1.1641532182693481445e-10 ;  /* 0x2f00000061617423 */ /* 0x000fe2000001005a */
[----:B------:R-:W-:Y:S01]  /*12060*/  FMUL.FTZ R74, R74, UR6 ;  /* 0x000000064a4a7c20 */ /* 0x000fe20008410000 */
[----:B------:R-:W-:-:S03]  /*12070*/  IMAD.MOV.U32 R112, RZ, RZ, R98 ;  /* 0x000000ffff707224 */ /* 0x000fc600078e0062 */
[----:B------:R-:W-:Y:S01]  /*12080*/  FMUL.FTZ R74, R74, UR5 ;  /* 0x000000054a4a7c20 */ /* 0x000fe20008410000 */
[----:B------:R-:W-:Y:S01]  /*12090*/  FSETP.GTU.FTZ.AND P5, PT, R97, UR4, PT ;  /* 0x0000000461007c0b */ /* 0x000fe2000bfbc000 */
        /* <DEDUP_REMOVED lines=13> */
.L_x_17985:
        /* <DEDUP_REMOVED lines=14> */
.L_x_17986:
        /* <DEDUP_REMOVED lines=43> */
.L_x_17984:
[----:B------:R-:W-:Y:S01]  /*12500*/  I2FP.F32.U32 R111, R112 ;  /* 0x00000070006f7245 */ /* 0x000fe20000201000 */
[----:B------:R-:W-:-:S04]  /*12510*/  HADD2.F32 R75, -RZ, R75.H1_H1 ;  /* 0x3000004bff4b7230 */ /* 0x000fc80000004100 */
[----:B------:R-:W-:Y:S01]  /*12520*/  FFMA.FTZ R111, R111, R90, 1.1641532182693481445e-10 ;  /* 0x2f0000006f6f7423 */ /* 0x000fe2000001005a */
[----:B------:R-:W-:-:S04]  /*12530*/  FMUL.FTZ R75, R75, UR6 ;  /* 0x000000064b4b7c20 */ /* 0x000fc80008410000 */
[----:B------:R-:W-:Y:S01]  /*12540*/  FMUL.FTZ R75, R75, UR5 ;  /* 0x000000054b4b7c20 */ /* 0x000fe20008410000 */
[----:B------:R-:W-:-:S04]  /*12550*/  FSETP.GTU.FTZ.AND P6, PT, R111, UR4, PT ;  /* 0x000000046f007c0b */ /* 0x000fc8000bfdc000 */
[----:B------:R-:W-:Y:S01]  /*12560*/  FSEL R90, R75, RZ, !P6 ;  /* 0x000000ff4b5a7208 */ /* 0x000fe20007000000 */
[----:B------:R-:W-:Y:S01]  /*12570*/  HADD2.F32 R75, -RZ, R93.H1_H1 ;  /* 0x3000005dff4b7230 */ /* 0x000fe20000004100 */
[----:B------:R-:W-:-:S04]  /*12580*/  PLOP3.LUT P6, PT, P6, PT, PT, 0x8, 0x80 ;  /* 0x000000000080781c */ /* 0x000fc800037ce170 */
[----:B------:R-:W-:Y:S01]  /*12590*/  FFMA.FTZ R75, R90, R75, R51 ;  /* 0x0000004b5a4b7223 */ /* 0x000fe20000010033 */
[----:B------:R-:W-:Y:S08]  /*125a0*/  BRA `(.L_x_17987) ;  /* 0x0000002400b87947 */ /* 0x000ff00003800000 */
.L_x_17962:
        /* <DEDUP_REMOVED lines=15> */
.L_x_17989:
        /* <DEDUP_REMOVED lines=12> */
.L_x_17990:
        /* <DEDUP_REMOVED lines=43> */
.L_x_17988:
        /* <DEDUP_REMOVED lines=23> */
.L_x_17992:
        /* <DEDUP_REMOVED lines=12> */
.L_x_17993:
        /* <DEDUP_REMOVED lines=43> */
.L_x_17991:
        /* <DEDUP_REMOVED lines=22> */
.L_x_17995:
        /* <DEDUP_REMOVED lines=12> */
.L_x_17996:
        /* <DEDUP_REMOVED lines=43> */
.L_x_17994:
        /* <DEDUP_REMOVED lines=22> */
.L_x_17998:
        /* <DEDUP_REMOVED lines=12> */
.L_x_17999:
        /* <DEDUP_REMOVED lines=43> */
.L_x_17997:
        /* <DEDUP_REMOVED lines=22> */
.L_x_18001:
        /* <DEDUP_REMOVED lines=12> */
.L_x_18002:
        /* <DEDUP_REMOVED lines=43> */
.L_x_18000:
        /* <DEDUP_REMOVED lines=22> */
.L_x_18004:
        /* <DEDUP_REMOVED lines=12> */
.L_x_18005:
        /* <DEDUP_REMOVED lines=43> */
.L_x_18003:
        /* <DEDUP_REMOVED lines=22> */
.L_x_18007:
        /* <DEDUP_REMOVED lines=12> */
.L_x_18008:
        /* <DEDUP_REMOVED lines=43> */
.L_x_18006:
[----:B------:R-:W-:Y:S01]  /*14700*/  I2FP.F32.U32 R97, R74 ;  /* 0x0000004a00617245 */ /* 0x000fe20000201000 */
[----:B------:R-:W-:Y:S01]  /*14710*/  HADD2.F32 R74, -RZ, R75.H0_H0 ;  /* 0x2000004bff4a7230 */ /* 0x000fe20000004100 */
[----:B------:R-:W-:Y:S01]  /*14720*/  ISETP.NE.AND P6, PT, R110, 0x1, PT ;  /* 0x000000016e00780c */ /* 0x000fe20003fc5270 */
[----:B------:R-:W-:Y:S01]  /*14730*/  HADD2.F32 R111, -RZ, R93.H0_H0 ;  /* 0x2000005dff6f7230 */ /* 0x000fe20000004100 */
        /* <DEDUP_REMOVED lines=18> */
.L_x_18010:
        /* <DEDUP_REMOVED lines=14> */
.L_x_18011:
        /* <DEDUP_REMOVED lines=43> */
.L_x_18009:
[----:B------:R-:W-:Y:S01]  /*14bf0*/  I2FP.F32.U32 R111, R104 ;  /* 0x00000068006f7245 */ /* 0x000fe20000201000 */
[----:B------:R-:W-:-:S04]  /*14c00*/  HADD2.F32 R75, -RZ, R75.H1_H1 ;  /* 0x3000004bff4b7230 */ /* 0x000fc80000004100 */
[----:B------:R-:W-:Y:S01]  /*14c10*/  FFMA.FTZ R111, R111, R90, 1.1641532182693481445e-10 ;  /* 0x2f0000006f6f7423 */ /* 0x000fe2000001005a */
[----:B------:R-:W-:Y:S01]  /*14c20*/  FMUL.FTZ R75, R75, UR6 ;  /* 0x000000064b4b7c20 */ /* 0x000fe20008410000 */
[----:B------:R-:W-:-:S03]  /*14c30*/  HADD2.F32 R90, -RZ, R93.H1_H1 ;  /* 0x3000005dff5a7230 */ /* 0x000fc60000004100 */
[----:B------:R-:W-:Y:S01]  /*14c40*/  FMUL.FTZ R75, R75, UR5 ;  /* 0x000000054b4b7c20 */ /* 0x000fe20008410000 */
[----:B------:R-:W-:-:S04]  /*14c50*/  FSETP.GTU.FTZ.AND P6, PT, R111, UR4, PT ;  /* 0x000000046f007c0b */ /* 0x000fc8000bfdc000 */
[----:B------:R-:W-:Y:S02]  /*14c60*/  FSEL R75, R75, RZ, !P6 ;  /* 0x000000ff4b4b7208 */ /* 0x000fe40007000000 */
[----:B------:R-:W-:-:S03]  /*14c70*/  PLOP3.LUT P6, PT, P6, PT, PT, 0x8, 0x80 ;  /* 0x000000000080781c */ /* 0x000fc600037ce170 */
[----:B------:R-:W-:-:S10]  /*14c80*/  FMUL.FTZ R75, R90, R75 ;  /* 0x0000004b5a4b7220 */ /* 0x000fd40000410000 */
.L_x_17987:
        /* <DEDUP_REMOVED lines=127> */
[----:B------:R-:W0:Y:S02]  /*15480*/  SHFL.BFLY PT, R112, R111, 0x4, 0x1f ;  /* 0x0c801f006f707f89 */ /* 0x000e2400000e0000 */
[----:B0-----:R-:W-:Y:S01]  /*15490*/  FADD.FTZ R112, R111, R112 ;  /* 0x000000706f707221 */ /* 0x001fe20000010000 */
[----:B------:R-:W-:Y:S02]  /*154a0*/  LOP3.LUT R111, R117, R110, RZ, 0xfc, !PT ;  /* 0x0000006e756f7212 */ /* 0x000fe400078efcff */
[----:B------:R-:W-:Y:S02]  /*154b0*/  LOP3.LUT R110, R91, R104, RZ, 0xfc, !PT ;  /* 0x000000685b6e7212 */ /* 0x000fe400078efcff */
[----:B------:R-:W0:Y:S01]  /*154c0*/  SHFL.BFLY PT, R113, R112, 0x8, 0x1f ;  /* 0x0d001f0070717f89 */ /* 0x000e2200000e0000 */
[----:B------:R-:W-:-:S03]  /*154d0*/  LOP3.LUT P0, R104, R102, 0x1f, RZ, 0xc0, !PT ;  /* 0x0000001f66687812 */ /* 0x000fc6000780c0ff */
[----:B------:R-:W-:Y:S01]  /*154e0*/  STG.E.64 desc[UR10][R106.64], R110 ;  /* 0x0000006e6a007986 */ /* 0x000fe2000c101b0a */
[----:B0-----:R-:W-:-:S05]  /*154f0*/  FADD.FTZ R113, R112, R113 ;  /* 0x0000007170717221 */ /* 0x001fca0000010000 */
[----:B------:R-:W0:Y:S02]  /*15500*/  SHFL.BFLY PT, R112, R113, 0x10, 0x1f ;  /* 0x0e001f0071707f89 */ /* 0x000e2400000e0000 */
[----:B0-----:R-:W-:Y:S02]  /*15510*/  FADD.FTZ R91, R113, R112 ;  /* 0x00000070715b7221 */ /* 0x001fe40000010000 */
        /* <DEDUP_REMOVED lines=8> */
.L_x_18013:
[----:B------:R-:W-:Y:S05]  /*155a0*/  BSYNC.RECONVERGENT B0 ;  /* 0x0000000000007941 */ /* 0x000fea0003800200 */
.L_x_18012:
        /* <DEDUP_REMOVED lines=14> */
.L_x_18015:
[----:B------:R-:W-:Y:S05]  /*15690*/  BSYNC.RECONVERGENT B0 ;  /* 0x0000000000007941 */ /* 0x000fea0003800200 */
.L_x_18014:
[----:B------:R-:W1:Y:S01]  /*156a0*/  SHFL.DOWN PT, R106, R107, 0x2, 0x1f ;  /* 0x08401f006b6a7f89 */ /* 0x000e6200000e0000 */
[----:B------:R-:W-:Y:S01]  /*156b0*/  I2FP.F32.U32 R113, R107 ;  /* 0x0000006b00717245 */ /* 0x000fe20000201000 */
[----:B------:R-:W-:Y:S01]  /*156c0*/  HADD2.F32 R117, -RZ, R62.H1_H1 ;  /* 0x3000003eff757230 */ /* 0x000fe20000004100 */
[----:B------:R-:W-:Y:S01]  /*156d0*/  ISETP.NE.AND P1, PT, RZ, UR19, PT ;  /* 0x00000013ff007c0c */ /* 0x000fe2000bf25270 */
[----:B0-----:R-:W0:Y:S01]  /*156e0*/  SHFL.DOWN PT, R109, R90, 0x2, 0x1f ;  /* 0x08401f005a6d7f89 */ /* 0x001e2200000e0000 */
[----:B------:R-:W-:Y:S01]  /*156f0*/  ISETP.NE.AND P0, PT, R102, RZ, PT ;  /* 0x000000ff6600720c */ /* 0x000fe20003f05270 */
[----:B------:R-:W-:Y:S01]  /*15700*/  UPLOP3.LUT UP1, UPT, UPT, UPT, UP1, 0x40, 0x4 ;  /* 0x000000000004789c */ /* 0x000fe20003f2e810 */
[----:B------:R-:W-:Y:S01]  /*15710*/  MOV R119, UR9 ;  /* 0x0000000900777c02 */ /* 0x000fe20008000f00 */
[----:B------:R-:W2:Y:S01]  /*15720*/  SHFL.DOWN PT, R108, R91, 0x2, 0x1f ;  /* 0x08401f005b6c7f89 */ /* 0x000ea200000e0000 */
[----:B-1----:R-:W-:Y:S01]  /*15730*/  IMAD.IADD R111, R106, 0x1, R107 ;  /* 0x000000016a6f7824 */ /* 0x002fe200078e026b */
[----:B------:R-:W-:-:S04]  /*15740*/  I2FP.F32.S32 R112, R106 ;  /* 0x0000006a00707245 */ /* 0x000fc80000201400 */
[----:B------:R-:W-:Y:S01]  /*15750*/  I2FP.F32.S32 R104, R111 ;  /* 0x0000006f00687245 */ /* 0x000fe20000201400 */
[----:B------:R-:W1:Y:S01]  /*15760*/  SHFL.DOWN PT, R106, R111, 0x1, 0x1f ;  /* 0x08201f006f6a7f89 */ /* 0x000e6200000e0000 */
[----:B0-----:R-:W-:Y:S02]  /*15770*/  FMUL.FTZ R114, R109, R112 ;  /* 0x000000706d727220 */ /* 0x001fe40000410000 */
[----:B------:R-:W0:Y:S02]  /*15780*/  MUFU.RCP R110, R104 ;  /* 0x00000068006e7308 */ /* 0x000e240000001000 */
[----:B------:R-:W-:Y:S01]  /*15790*/  FFMA.FTZ R115, R113, R90, R114 ;  /* 0x0000005a71737223 */ /* 0x000fe20000010072 */
[----:B------:R-:W-:Y:S01]  /*157a0*/  FADD.FTZ R90, -R109, R90 ;  /* 0x0000005a6d5a7221 */ /* 0x000fe20000010100 */
[----:B--2---:R-:W-:-:S03]  /*157b0*/  FADD.FTZ R109, R108, R91 ;  /* 0x0000005b6c6d7221 */ /* 0x004fc60000010000 */
[----:B------:R-:W-:-:S04]  /*157c0*/  FMUL.FTZ R90, R90, R90 ;  /* 0x0000005a5a5a7220 */ /* 0x000fc80000410000 */
[----:B------:R-:W-:-:S04]  /*157d0*/  FMUL.FTZ R90, R90, R113 ;  /* 0x000000715a5a7220 */ /* 0x000fc80000410000 */
[----:B------:R-:W-:Y:S01]  /*157e0*/  FMUL.FTZ R90, R90, R112 ;  /* 0x000000705a5a7220 */ /* 0x000fe20000410000 */
[C---:B0-----:R-:W-:Y:S01]  /*157f0*/  FMUL.FTZ R107, R110.reuse, R115 ;  /* 0x000000736e6b7220 */ /* 0x041fe20000410000 */
[----:B------:R-:W-:Y:S02]  /*15800*/  HADD2.F32 R115, -RZ, R60.H1_H1 ;  /* 0x3000003cff737230 */ /* 0x000fe40000004100 */
[----:B------:R-:W-:Y:S01]  /*15810*/  FFMA.FTZ R90, R110, R90, R109 ;  /* 0x0000005a6e5a7223 */ /* 0x000fe2000001006d */
[-C--:B-1----:R-:W-:Y:S01]  /*15820*/  IADD3 R113, PT, PT, R111, R106.reuse, RZ ;  /* 0x0000006a6f717210 */ /* 0x082fe20007ffe0ff */
[----:B------:R-:W0:Y:S01]  /*15830*/  SHFL.DOWN PT, R114, R107, 0x1, 0x1f ;  /* 0x08201f006b727f89 */ /* 0x000e2200000e0000 */
[----:B------:R-:W-:Y:S01]  /*15840*/  I2FP.F32.S32 R106, R106 ;  /* 0x0000006a006a7245 */ /* 0x000fe20000201400 */
[----:B------:R-:W-:Y:S01]  /*15850*/  HADD2.F32 R111, -RZ, R78.H1_H1 ;  /* 0x3000004eff6f7230 */ /* 0x000fe20000004100 */
[----:B------:R-:W-:Y:S01]  /*15860*/  I2FP.F32.S32 R113, R113 ;  /* 0x0000007100717245 */ /* 0x000fe20000201400 */
[----:B------:R-:W1:Y:S05]  /*15870*/  SHFL.DOWN PT, R109, R90, 0x1, 0x1f ;  /* 0x08201f005a6d7f89 */ /* 0x000e6a00000e0000 */
[----:B------:R-:W2:Y:S01]  /*15880*/  MUFU.RCP R113, R113 ;  /* 0x0000007100717308 */ /* 0x000ea20000001000 */
[----:B0-----:R-:W-:-:S04]  /*15890*/  FMUL.FTZ R91, R114, R106 ;  /* 0x0000006a725b7220 */ /* 0x001fc80000410000 */
[----:B------:R-:W-:Y:S01]  /*158a0*/  FFMA.FTZ R108, R104, R107, R91 ;  /* 0x0000006b686c7223 */ /* 0x000fe2000001005b */
[----:B------:R-:W-:-:S03]  /*158b0*/  FADD.FTZ R107, R107, -R114 ;  /* 0x800000726b6b7221 */ /* 0x000fc60000010000 */
[----:B--2---:R-:W-:Y:S01]  /*158c0*/  FMUL.FTZ R91, R113, R108 ;  /* 0x0000006c715b7220 */ /* 0x004fe20000410000 */
[----:B------:R-:W-:-:S04]  /*158d0*/  FMUL.FTZ R107, R107, R107 ;  /* 0x0000006b6b6b7220 */ /* 0x000fc80000410000 */
[----:B------:R-:W-:Y:S01]  /*158e0*/  FMUL.FTZ R107, R104, R107 ;  /* 0x0000006b686b7220 */ /* 0x000fe20000410000 */
[----:B------:R-:W0:Y:S01]  /*158f0*/  SHFL.IDX PT, R91, R91, RZ, 0x1f ;  /* 0x00001fff5b5b7589 */ /* 0x000e2200000e0000 */
[----:B-1----:R-:W-:Y:S02]  /*15900*/  FADD.FTZ R104, R90, R109 ;  /* 0x0000006d5a687221 */ /* 0x002fe40000010000 */
[----:B------:R-:W-:Y:S01]  /*15910*/  FMUL.FTZ R107, R107, R106 ;  /* 0x0000006a6b6b7220 */ /* 0x000fe20000410000 */
[----:B------:R-:W1:Y:S03]  /*15920*/  LDC R109, c[0x0][0x448] ;  /* 0x00011200ff6d7b82 */ /* 0x000e660000000800 */
[----:B------:R-:W-:Y:S01]  /*15930*/  FFMA.FTZ R107, R113, R107, R104 ;  /* 0x0000006b716b7223 */ /* 0x000fe20000010068 */
[----:B------:R-:W-:-:S04]  /*15940*/  HADD2.F32 R113, -RZ, R0.H0_H0 ;  /* 0x20000000ff717230 */ /* 0x000fc80000004100 */
[----:B------:R2:W1:Y:S02]  /*15950*/  SHFL.IDX PT, R112, R107, RZ, 0x1f ;  /* 0x00001fff6b707589 */ /* 0x00046400000e0000 */
[----:B--2---:R-:W-:Y:S01]  /*15960*/  HADD2.F32 R107, -RZ, R70.H1_H1 ;  /* 0x30000046ff6b7230 */ /* 0x004fe20000004100 */
        /* <DEDUP_REMOVED lines=10> */
[----:B------:R-:W-:Y:S02]  /*15a10*/  IMAD.U32 R31, RZ, RZ, UR9 ;  /* 0x00000009ff1f7e24 */ /* 0x000fe4000f8e00ff */
[C---:B------:R-:W-:Y:S01]  /*15a20*/  FADD.FTZ R120, -R90.reuse, R29 ;  /* 0x0000001d5a787221 */ /* 0x040fe20000010100 */
[----:B------:R-:W-:Y:S01]  /*15a30*/  FADD.FTZ R41, R41, R116 ;  /* 0x0000007429297221 */ /* 0x000fe20000010000 */
[C---:B------:R-:W-:Y:S01]  /*15a40*/  FADD.FTZ R124, -R90.reuse, R24 ;  /* 0x000000185a7c7221 */ /* 0x040fe20000010100 */
[C---:B------:R-:W-:Y:S01]  /*15a50*/  FADD.FTZ R112, -R90.reuse, R37 ;  /* 0x000000255a707221 */ /* 0x040fe20000010100 */
[C---:B------:R-:W-:Y:S01]  /*15a60*/  FADD.FTZ R116, -R90.reuse, R33 ;  /* 0x000000215a747221 */ /* 0x040fe20000010100 */
[----:B------:R1:W2:Y:S01]  /*15a70*/  MUFU.RSQ R47, R41 ;  /* 0x00000029002f7308 */ /* 0x0002a20000001400 */
[C---:B------:R-:W-:Y:S01]  /*15a80*/  FADD.FTZ R118, -R90.reuse, R35 ;  /* 0x000000235a767221 */ /* 0x040fe20000010100 */
[----:B------:R-:W-:Y:S01]  /*15a90*/  FADD.FTZ R29, -R90, R25 ;  /* 0x000000195a1d7221 */ /* 0x000fe20000010100 */
[----:B------:R-:W-:-:S02]  /*15aa0*/  HADD2.F32 R24, -RZ, R13.H0_H0 ;  /* 0x2000000dff187230 */ /* 0x000fc40000004100 */
[C---:B------:R-:W-:Y:S01]  /*15ab0*/  FADD.FTZ R37, -R90.reuse, R22 ;  /* 0x000000165a257221 */ /* 0x040fe20000010100 */
[----:B------:R-:W-:Y:S02]  /*15ac0*/  HADD2.F32 R33, -RZ, R13.H1_H1 ;  /* 0x3000000dff217230 */ /* 0x000fe40000004100 */
[C---:B------:R-:W-:Y:S01]  /*15ad0*/  FADD.FTZ R46, -R90.reuse, R46 ;  /* 0x0000002e5a2e7221 */ /* 0x040fe20000010100 */
[----:B------:R-:W-:Y:S02]  /*15ae0*/  HADD2.F32 R35, -RZ, R68.H1_H1 ;  /* 0x30000044ff237230 */ /* 0x000fe40000004100 */
[C---:B------:R-:W-:Y:S01]  /*15af0*/  FADD.FTZ R40, -R90.reuse, R40 ;  /* 0x000000285a287221 */ /* 0x040fe20000010100 */
[C---:B------:R-:W-:Y:S01]  /*15b00*/  FADD.FTZ R110, -R90.reuse, R43 ;  /* 0x0000002b5a6e7221 */ /* 0x040fe20000010100 */
[C---:B------:R-:W-:Y:S01]  /*15b10*/  FADD.FTZ R114, -R90.reuse, R39 ;  /* 0x000000275a727221 */ /* 0x040fe20000010100 */
[----:B------:R-:W-:Y:S02]  /*15b20*/  HADD2.F32 R39, -RZ, R10.H0_H0 ;  /* 0x2000000aff277230 */ /* 0x000fe40000004100 */
[----:B------:R-:W-:Y:S01]  /*15b30*/  FADD.FTZ R42, -R90, R42 ;  /* 0x0000002a5a2a7221 */ /* 0x000fe20000010100 */
[----:B-1----:R-:W-:-:S02]  /*15b40*/  HADD2.F32 R41, -RZ, R70.H0_H0 ;  /* 0x20000046ff297230 */ /* 0x002fc40000004100 */
[----:B------:R-:W-:Y:S01]  /*15b50*/  FADD.FTZ R36, -R90, R36 ;  /* 0x000000245a247221 */ /* 0x000fe20000010100 */
[----:B0-----:R-:W-:-:S04]  /*15b60*/  @!P0 IMAD.WIDE R44, R31, 0x4, R44 ;  /* 0x000000041f2c8825 */ /* 0x001fc800078e022c */
[C---:B------:R-:W-:Y:S01]  /*15b70*/  FADD.FTZ R38, -R90.reuse, R38 ;  /* 0x000000265a267221 */ /* 0x040fe20000010100 */
[C---:B--2---:R-:W-:Y:S01]  /*15b80*/  FMUL.FTZ R25, R47.reuse, R102 ;  /* 0x000000662f197220 */ /* 0x044fe20000410000 */
[C---:B------:R-:W-:Y:S01]  /*15b90*/  FMUL.FTZ R22, R47.reuse, R104 ;  /* 0x000000682f167220 */ /* 0x040fe20000410000 */
[----:B------:R-:W-:Y:S02]  /*15ba0*/  HADD2.F32 R31, -RZ, R68.H0_H0 ;  /* 0x20000044ff1f7230 */ /* 0x000fe40000004100 */
[----:B------:R-:W-:Y:S01]  /*15bb0*/  FADD.FTZ R104, -R90, R23 ;  /* 0x000000175a687221 */ /* 0x000fe20000010100 */
[----:B------:R-:W-:Y:S02]  /*15bc0*/  HADD2.F32 R23, -RZ, R12.H0_H0 ;  /* 0x2000000cff177230 */ /* 0x000fe40000004100 */
[----:B------:R-:W-:Y:S01]  /*15bd0*/  FMUL.FTZ R46, R47, R46 ;  /* 0x0000002e2f2e7220 */ /* 0x000fe20000410000 */
[--C-:B------:R-:W-:Y:S02]  /*15be0*/  HADD2.F32 R102, -RZ, R69.reuse.H1_H1 ;  /* 0x30000045ff667230 */ /* 0x100fe40000004100 */
[----:B------:R-:W-:Y:S01]  /*15bf0*/  FFMA.FTZ R25, R25, R24, R31 ;  /* 0x0000001819197223 */ /* 0x000fe2000001001f */
[----:B------:R-:W-:Y:S01]  /*15c00*/  FFMA.FTZ R24, R22, R33, R35 ;  /* 0x0000002116187223 */ /* 0x000fe20000010023 */
[----:B------:R-:W-:-:S02]  /*15c10*/  HADD2.F32 R31, -RZ, R69.H0_H0 ;  /* 0x20000045ff1f7230 */ /* 0x000fc40000004100 */
[C---:B------:R-:W-:Y:S01]  /*15c20*/  FMUL.FTZ R33, R47.reuse, R106 ;  /* 0x0000006a2f217220 */ /* 0x040fe20000410000 */
[----:B------:R-:W-:Y:S02]  /*15c30*/  HADD2.F32 R22, -RZ, R12.H1_H1 ;  /* 0x3000000cff167230 */ /* 0x000fe40000004100 */
[C---:B------:R-:W-:Y:S01]  /*15c40*/  FMUL.FTZ R35, R47.reuse, R40 ;  /* 0x000000282f237220 */ /* 0x040fe20000410000 */
[----:B------:R-:W-:Y:S02]  /*15c50*/  HADD2.F32 R43, -RZ, R10.H1_H1 ;  /* 0x3000000aff2b7230 */ /* 0x000fe40000004100 */
[----:B------:R-:W-:Y:S01]  /*15c60*/  FMUL.FTZ R108, R47, R108 ;  /* 0x0000006c2f6c7220 */ /* 0x000fe20000410000 */
[----:B------:R-:W-:Y:S01]  /*15c70*/  FFMA.FTZ R46, R46, R23, R31 ;  /* 0x000000172e2e7223 */ /* 0x000fe2000001001f */
[----:B------:R-:W-:Y:S01]  /*15c80*/  FFMA.FTZ R33, R33, R22, R102 ;  /* 0x0000001621217223 */ /* 0x000fe20000010066 */
[----:B------:R0:W-:Y:S01]  /*15c90*/  @!P0 STG.E desc[UR10][R44.64], R91 ;  /* 0x0000005b2c008986 */ /* 0x0001e2000c10190a */
[----:B------:R-:W-:Y:S01]  /*15ca0*/  FFMA.FTZ R35, R35, R39, R41 ;  /* 0x0000002723237223 */ /* 0x000fe20000010029 */
[----:B------:R-:W-:Y:S01]  /*15cb0*/  FFMA.FTZ R22, R108, R43, R107 ;  /* 0x0000002b6c167223 */ /* 0x000fe2000001006b */
[----:B------:R-:W-:-:S02]  /*15cc0*/  HADD2.F32 R23, -RZ, R9.H0_H0 ;  /* 0x20000009ff177230 */ /* 0x000fc40000004100 */
[C---:B------:R-:W-:Y:S01]  /*15cd0*/  FMUL.FTZ R42, R47.reuse, R42 ;  /* 0x0000002a2f2a7220 */ /* 0x040fe20000410000 */
[----:B------:R-:W-:Y:S02]  /*15ce0*/  HADD2.F32 R31, -RZ, R71.H0_H0 ;  /* 0x20000047ff1f7230 */ /* 0x000fe40000004100 */
[C---:B------:R-:W-:Y:S01]  /*15cf0*/  FMUL.FTZ R110, R47.reuse, R110 ;  /* 0x0000006e2f6e7220 */ /* 0x040fe20000410000 */
[----:B------:R-:W-:Y:S02]  /*15d00*/  HADD2.F32 R39, -RZ, R9.H1_H1 ;  /* 0x30000009ff277230 */ /* 0x000fe40000004100 */
[----:B------:R-:W-:Y:S01]  /*15d10*/  FMUL.FTZ R36, R47, R36 ;  /* 0x000000242f247220 */ /* 0x000fe20000410000 */
[----:B------:R-:W-:Y:S02]  /*15d20*/  HADD2.F32 R41, -RZ, R71.H1_H1 ;  /* 0x30000047ff297230 */ /* 0x000fe40000004100 */
[----:B------:R-:W-:Y:S01]  /*15d30*/  FFMA.FTZ R106, R42, R23, R31 ;  /* 0x000000172a6a7223 */ /* 0x000fe2000001001f */
[----:B------:R-:W-:-:S02]  /*15d40*/  HADD2.F32 R43, -RZ, R4.H0_H0 ;  /* 0x20000004ff2b7230 */ /* 0x000fc40000004100 */
[----:B0-----:R-:W-:Y:S01]  /*15d50*/  FMUL.FTZ R44, R47, R112 ;  /* 0x000000702f2c7220 */ /* 0x001fe20000410000 */
[----:B------:R-:W-:Y:S02]  /*15d60*/  HADD2.F32 R45, -RZ, R64.H0_H0 ;  /* 0x20000040ff2d7230 */ /* 0x000fe40000004100 */
[----:B------:R-:W-:Y:S01]  /*15d70*/  FFMA.FTZ R23, R110, R39, R41 ;  /* 0x000000276e177223 */ /* 0x000fe20000010029 */
[----:B------:R-:W-:Y:S02]  /*15d80*/  HADD2.F32 R91, -RZ, R4.H1_H1 ;  /* 0x30000004ff5b7230 */ /* 0x000fe40000004100 */
[----:B------:R-:W-:Y:S01]  /*15d90*/  FADD.FTZ R32, -R90, R32 ;  /* 0x000000205a207221 */ /* 0x000fe20000010100 */
[----:B------:R-:W-:Y:S02]  /*15da0*/  HADD2.F32 R107, -RZ, R64.H1_H1 ;  /* 0x30000040ff6b7230 */ /* 0x000fe40000004100 */
[----:B------:R-:W-:Y:S01]  /*15db0*/  FFMA.FTZ R31, R36, R43, R45 ;  /* 0x0000002b241f7223 */ /* 0x000fe2000001002d */
[----:B------:R-:W-:-:S02]  /*15dc0*/  HADD2.F32 R39, -RZ, R65.H0_H0 ;  /* 0x20000041ff277230 */ /* 0x000fc40000004100 */
[C---:B------:R-:W-:Y:S01]  /*15dd0*/  FMUL.FTZ R38, R47.reuse, R38 ;  /* 0x000000262f267220 */ /* 0x040fe20000410000 */
[--C-:B------:R-:W-:Y:S02]  /*15de0*/  HADD2.F32 R41, -RZ, R3.reuse.H1_H1 ;  /* 0x30000003ff297230 */ /* 0x100fe40000004100 */
[----:B------:R-:W-:Y:S01]  /*15df0*/  FFMA.FTZ R44, R44, R91, R107 ;  /* 0x0000005b2c2c7223 */ /* 0x000fe2000001006b */
[----:B------:R-:W-:Y:S02]  /*15e00*/  HADD2.F32 R91, -RZ, R3.H0_H0 ;  /* 0x20000003ff5b7230 */ /* 0x000fe40000004100 */
[C---:B------:R-:W-:Y:S01]  /*15e10*/  FMUL.FTZ R114, R47.reuse, R114 ;  /* 0x000000722f727220 */ /* 0x040fe20000410000 */
[----:B------:R-:W-:Y:S02]  /*15e20*/  HADD2.F32 R43, -RZ, R65.H1_H1 ;  /* 0x30000041ff2b7230 */ /* 0x000fe40000004100 */
[----:B------:R-:W-:Y:S01]  /*15e30*/  FMUL.FTZ R102, R47, R116 ;  /* 0x000000742f667220 */ /* 0x000fe20000410000 */
[----:B------:R-:W-:-:S02]  /*15e40*/  HADD2.F32 R45, -RZ, R2.H1_H1 ;  /* 0x30000002ff2d7230 */ /* 0x000fc40000004100 */
[C---:B------:R-:W-:Y:S01]  /*15e50*/  FADD.FTZ R34, -R90.reuse, R34 ;  /* 0x000000225a227221 */ /* 0x040fe20000010100 */
[----:B------:R-:W-:Y:S02]  /*15e60*/  HADD2.F32 R109, -RZ, R66.H1_H1 ;  /* 0x30000042ff6d7230 */ /* 0x000fe40000004100 */
[----:B------:R-:W-:Y:S01]  /*15e70*/  FADD.FTZ R28, -R90, R28 ;  /* 0x0000001c5a1c7221 */ /* 0x000fe20000010100 */
[C---:B------:R-:W-:Y:S01]  /*15e80*/  FMUL.FTZ R107, R47.reuse, R32 ;  /* 0x000000202f6b7220 */ /* 0x040fe20000410000 */
[----:B------:R-:W-:Y:S01]  /*15e90*/  FFMA.FTZ R91, R38, R91, R39 ;  /* 0x0000005b265b7223 */ /* 0x000fe20000010027 */
[----:B------:R-:W-:Y:S01]  /*15ea0*/  FFMA.FTZ R32, R114, R41, R43 ;  /* 0x0000002972207223 */ /* 0x000fe2000001002b */
[----:B------:R-:W-:Y:S01]  /*15eb0*/  FFMA.FTZ R102, R102, R45, R109 ;  /* 0x0000002d66667223 */ /* 0x000fe2000001006d */
[----:B------:R-:W-:Y:S02]  /*15ec0*/  HADD2.F32 R39, -RZ, R67.H0_H0 ;  /* 0x20000043ff277230 */ /* 0x000fe40000004100 */
[----:B------:R-:W-:Y:S01]  /*15ed0*/  FMUL.FTZ R34, R47, R34 ;  /* 0x000000222f227220 */ /* 0x000fe20000410000 */
[----:B------:R-:W-:-:S02]  /*15ee0*/  HADD2.F32 R41, -RZ, R0.H1_H1 ;  /* 0x30000000ff297230 */ /* 0x000fc40000004100 */
[C---:B------:R-:W-:Y:S01]  /*15ef0*/  FMUL.FTZ R110, R47.reuse, R118 ;  /* 0x000000762f6e7220 */ /* 0x040fe20000410000 */
[----:B------:R-:W-:Y:S02]  /*15f00*/  HADD2.F32 R43, -RZ, R67.H1_H1 ;  /* 0x30000043ff2b7230 */ /* 0x000fe40000004100 */
[C---:B------:R-:W-:Y:S01]  /*15f10*/  FMUL.FTZ R28, R47.reuse, R28 ;  /* 0x0000001c2f1c7220 */ /* 0x040fe20000410000 */
[----:B------:R-:W-:Y:S02]  /*15f20*/  HADD2.F32 R45, -RZ, R78.H0_H0 ;  /* 0x2000004eff2d7230 */ /* 0x000fe40000004100 */
[----:B------:R-:W-:Y:S01]  /*15f30*/  FMUL.FTZ R120, R47, R120 ;  /* 0x000000782f787220 */ /* 0x000fe20000410000 */
[----:B------:R-:W-:Y:S02]  /*15f40*/  HADD2.F32 R109, -RZ, R60.H0_H0 ;  /* 0x2000003cff6d7230 */ /* 0x000fe40000004100 */
[----:B------:R-:W-:Y:S01]  /*15f50*/  FADD.FTZ R30, -R90, R30 ;  /* 0x0000001e5a1e7221 */ /* 0x000fe20000010100 */
[----:B------:R-:W-:-:S02]  /*15f60*/  HADD2.F32 R36, -RZ, R2.H0_H0 ;  /* 0x20000002ff247230 */ /* 0x000fc40000004100 */
[----:B------:R-:W-:Y:S01]  /*15f70*/  FFMA.FTZ R113, R34, R113, R39 ;  /* 0x0000007122717223 */ /* 0x000fe20000010027 */
[----:B------:R-:W-:Y:S02]  /*15f80*/  HADD2.F32 R40, -RZ, R66.H0_H0 ;  /* 0x20000042ff287230 */ /* 0x000fe40000004100 */
[----:B------:R-:W-:Y:S01]  /*15f90*/  FFMA.FTZ R110, R110, R41, R43 ;  /* 0x000000296e6e7223 */ /* 0x000fe2000001002b */
[----:B------:R-:W-:Y:S01]  /*15fa0*/  FFMA.FTZ R45, R28, R45, R109 ;  /* 0x0000002d1c2d7223 */ /* 0x000fe2000001006d */
[----:B------:R-:W-:Y:S01]  /*15fb0*/  FFMA.FTZ R28, R120, R111, R115 ;  /* 0x0000006f781c7223 */ /* 0x000fe20000010073 */
[--C-:B------:R-:W-:Y:S02]  /*15fc0*/  HADD2.F32 R39, -RZ, R80.reuse.H0_H0 ;  /* 0x20000050ff277230 */ /* 0x100fe40000004100 */
[----:B------:R-:W-:Y:S01]  /*15fd0*/  FFMA.FTZ R107, R107, R36, R40 ;  /* 0x000000246b6b7223 */ /* 0x000fe20000010028 */
[----:B------:R-:W-:Y:S02]  /*15fe0*/  HADD2.F32 R41, -RZ, R61.H0_H0 ;  /* 0x2000003dff297230 */ /* 0x000fe40000004100 */
[----:B------:R-:W-:Y:S01]  /*15ff0*/  FMUL.FTZ R30, R47, R30 ;  /* 0x0000001e2f1e7220 */ /* 0x000fe20000410000 */
[----:B------:R-:W-:-:S02]  /*16000*/  HADD2.F32 R43, -RZ, R80.H1_H1 ;  /* 0x30000050ff2b7230 */ /* 0x000fc40000004100 */
[C---:B------:R-:W-:Y:S01]  /*16010*/  FMUL.FTZ R122, R47.reuse, R122 ;  /* 0x0000007a2f7a7220 */ /* 0x040fe20000410000 */
[----:B------:R-:W-:Y:S02]  /*16020*/  HADD2.F32 R109, -RZ, R61.H1_H1 ;  /* 0x3000003dff6d7230 */ /* 0x000fe40000004100 */
[C---:B------:R-:W-:Y:S01]  /*16030*/  FMUL.FTZ R111, R47.reuse, R124 ;  /* 0x0000007c2f6f7220 */ /* 0x040fe20000410000 */
[--C-:B------:R-:W-:Y:S02]  /*16040*/  HADD2.F32 R36, -RZ, R79.reuse.H0_H0 ;  /* 0x2000004fff247230 */ /* 0x100fe40000004100 */
[----:B------:R-:W-:Y:S01]  /*16050*/  FMUL.FTZ R40, R47, R29 ;  /* 0x0000001d2f287220 */ /* 0x000fe20000410000 */
[----:B------:R-:W-:Y:S02]  /*16060*/  HADD2.F32 R38, -RZ, R62.H0_H0 ;  /* 0x2000003eff267230 */ /* 0x000fe40000004100 */
[----:B------:R-:W-:Y:S01]  /*16070*/  FADD.FTZ R20, -R90, R20 ;  /* 0x000000145a147221 */ /* 0x000fe20000010100 */
[----:B------:R-:W-:-:S02]  /*16080*/  HADD2.F32 R115, -RZ, R79.H1_H1 ;  /* 0x3000004fff737230 */ /* 0x000fc40000004100 */
[----:B------:R-:W-:Y:S01]  /*16090*/  FADD.FTZ R21, -R90, R21 ;  /* 0x000000155a157221 */ /* 0x000fe20000010100 */
[----:B------:R-:W-:Y:S01]  /*160a0*/  FFMA.FTZ R34, R30, R39, R41 ;  /* 0x000000271e227223 */ /* 0x000fe20000010029 */
[----:B------:R-:W-:Y:S01]  /*160b0*/  FFMA.FTZ R29, R122, R43, R109 ;  /* 0x0000002b7a1d7223 */ /* 0x000fe2000001006d */
[----:B------:R-:W-:Y:S01]  /*160c0*/  FFMA.FTZ R111, R111, R36, R38 ;  /* 0x000000246f6f7223 */ /* 0x000fe20000010026 */
[----:B------:R-:W-:Y:S01]  /*160d0*/  FFMA.FTZ R30, R40, R115, R117 ;  /* 0x00000073281e7223 */ /* 0x000fe20000010075 */
[----:B------:R-:W-:Y:S02]  /*160e0*/  HADD2.F32 R41, -RZ, R86.H0_H0 ;  /* 0x20000056ff297230 */ /* 0x000fe40000004100 */
[C---:B------:R-:W-:Y:S01]  /*160f0*/  FMUL.FTZ R20, R47.reuse, R20 ;  /* 0x000000142f147220 */ /* 0x040fe20000410000 */
[----:B------:R-:W-:Y:S02]  /*16100*/  HADD2.F32 R43, -RZ, R56.H0_H0 ;  /* 0x20000038ff2b7230 */ /* 0x000fe40000004100 */
[----:B------:R-:W-:Y:S01]  /*16110*/  FMUL.FTZ R21, R47, R21 ;  /* 0x000000152f157220 */ /* 0x000fe20000410000 */
[----:B------:R-:W-:-:S02]  /*16120*/  HADD2.F32 R38, -RZ, R86.H1_H1 ;  /* 0x30000056ff267230 */ /* 0x000fc40000004100 */
[----:B------:R-:W-:Y:S01]  /*16130*/  FADD.FTZ R26, -R90, R26 ;  /* 0x0000001a5a1a7221 */ /* 0x000fe20000010100 */
[----:B------:R-:W-:Y:S02]  /*16140*/  HADD2.F32 R40, -RZ, R56.H1_H1 ;  /* 0x30000038ff287230 */ /* 0x000fe40000004100 */
[----:B------:R-:W-:Y:S01]  /*16150*/  FFMA.FTZ R108, R20, R41, R43 ;  /* 0x00000029146c7223 */ /* 0x000fe2000001002b */
[----:B------:R-:W-:Y:S01]  /*16160*/  FADD.FTZ R27, -R90, R27 ;  /* 0x0000001b5a1b7221 */ /* 0x000fe20000010100 */
[----:B------:R-:W0:Y:S01]  /*16170*/  @!P0 LDC.64 R42, c[0x0][0x3c8] ;  /* 0x0000f200ff2a8b82 */ /* 0x000e220000000a00 */
[----:B------:R-:W-:Y:S02]  /*16180*/  HADD2.F32 R115, -RZ, R81.H0_H0 ;  /* 0x20000051ff737230 */ /* 0x000fe40000004100 */
[----:B------:R-:W-:Y:S01]  /*16190*/  FFMA.FTZ R109, R21, R38, R40 ;  /* 0x00000026156d7223 */ /* 0x000fe20000010028 */
[----:B------:R-:W-:Y:S02]  /*161a0*/  HADD2.F32 R39, -RZ, R63.H0_H0 ;  /* 0x2000003fff277230 */ /* 0x000fe40000004100 */
[----:B------:R-:W-:Y:S01]  /*161b0*/  FMUL.FTZ R26, R47, R26 ;  /* 0x0000001a2f1a7220 */ /* 0x000fe20000410000 */
[----:B------:R-:W-:-:S02]  /*161c0*/  HADD2.F32 R112, -RZ, R81.H1_H1 ;  /* 0x30000051ff707230 */ /* 0x000fc40000004100 */
[----:B------:R-:W-:Y:S01]  /*161d0*/  FMUL.FTZ R27, R47, R27 ;  /* 0x0000001b2f1b7220 */ /* 0x000fe20000410000 */
[----:B------:R-:W-:Y:S01]  /*161e0*/  HADD2.F32 R36, -RZ, R63.H1_H1 ;  /* 0x3000003fff247230 */ /* 0x000fe20000004100 */
[----:B------:R-:W1:Y:S01]  /*161f0*/  LDC.64 R20, c[0x0][0x428] ;  /* 0x00010a00ff147b82 */ /* 0x000e620000000a00 */
[----:B------:R-:W-:Y:S01]  /*16200*/  FADD.FTZ R40, -R90, R72 ;  /* 0x000000485a287221 */ /* 0x000fe20000010100 */
[----:B------:R-:W-:Y:S01]  /*16210*/  FFMA.FTZ R115, R26, R115, R39 ;  /* 0x000000731a737223 */ /* 0x000fe20000010027 */
[----:B------:R-:W-:Y:S02]  /*16220*/  HADD2.F32 R38, -RZ, R57.H0_H0 ;  /* 0x20000039ff267230 */ /* 0x000fe40000004100 */
[----:B------:R-:W-:Y:S01]  /*16230*/  FFMA.FTZ R112, R27, R112, R36 ;  /* 0x000000701b707223 */ /* 0x000fe20000010024 */
[--C-:B------:R-:W-:Y:S02]  /*16240*/  HADD2.F32 R36, -RZ, R85.reuse.H0_H0 ;  /* 0x20000055ff247230 */ /* 0x100fe40000004100 */
[----:B------:R-:W-:Y:S01]  /*16250*/  FMUL.FTZ R37, R47, R37 ;  /* 0x000000252f257220 */ /* 0x000fe20000410000 */
[----:B------:R-:W-:-:S02]  /*16260*/  HADD2.F32 R27, -RZ, R85.H1_H1 ;  /* 0x30000055ff1b7230 */ /* 0x000fc40000004100 */
[C---:B------:R-:W-:Y:S01]  /*16270*/  FMUL.FTZ R72, R47.reuse, R104 ;  /* 0x000000682f487220 */ /* 0x040fe20000410000 */
[----:B------:R-:W-:Y:S02]  /*16280*/  HADD2.F32 R39, -RZ, R57.H1_H1 ;  /* 0x30000039ff277230 */ /* 0x000fe40000004100 */
[----:B------:R-:W-:Y:S01]  /*16290*/  FMUL.FTZ R40, R47, R40 ;  /* 0x000000282f287220 */ /* 0x000fe20000410000 */
[----:B------:R-:W-:Y:S02]  /*162a0*/  HADD2.F32 R41, -RZ, R92.H0_H0 ;  /* 0x2000005cff297230 */ /* 0x000fe40000004100 */
[C---:B------:R-:W-:Y:S01]  /*162b0*/  FADD.FTZ R26, -R90.reuse, R73 ;  /* 0x000000495a1a7221 */ /* 0x040fe20000010100 */
[----:B------:R-:W-:Y:S02]  /*162c0*/  HADD2.F32 R117, -RZ, R58.H0_H0 ;  /* 0x2000003aff757230 */ /* 0x000fe40000004100 */
[C---:B------:R-:W-:Y:S01]  /*162d0*/  FADD.FTZ R74, -R90.reuse, R74 ;  /* 0x0000004a5a4a7221 */ /* 0x040fe20000010100 */
[----:B------:R-:W-:Y:S01]  /*162e0*/  FADD.FTZ R90, -R90, R75 ;  /* 0x0000004b5a5a7221 */ /* 0x000fe20000010100 */
[----:B------:R-:W-:Y:S01]  /*162f0*/  FFMA.FTZ R73, R37, R36, R38 ;  /* 0x0000002425497223 */ /* 0x000fe20000010026 */
[----:B------:R-:W-:Y:S01]  /*16300*/  FFMA.FTZ R72, R72, R27, R39 ;  /* 0x0000001b48487223 */ /* 0x000fe20000010027 */
        /* <DEDUP_REMOVED lines=9> */
[----:B------:R-:W-:Y:S01]  /*163a0*/  HADD2.F32 R39, -RZ, R89.H1_H1 ;  /* 0x30000059ff277230 */ /* 0x000fe20000004100 */
[----:B------:R-:W-:Y:S01]  /*163b0*/  F2FP.F16.F32.PACK_AB R23, R23, R106 ;  /* 0x0000006a1717723e */ /* 0x000fe200000000ff */
[----:B------:R-:W-:-:S02]  /*163c0*/  HADD2.F32 R41, -RZ, R59.H1_H1 ;  /* 0x3000003bff297230 */ /* 0x000fc40000004100 */
[----:B------:R-:W-:Y:S01]  /*163d0*/  FFMA.FTZ R117, R117, R36, R38 ;  /* 0x0000002475757223 */ /* 0x000fe20000010026 */
[----:B0-----:R-:W-:Y:S01]  /*163e0*/  @!P0 IMAD.WIDE R42, R119, 0x4, R42 ;  /* 0x00000004772a8825 */ /* 0x001fe200078e022a */
[----:B------:R-:W-:Y:S01]  /*163f0*/  F2FP.F16.F32.PACK_AB R22, R22, R35 ;  /* 0x000000231616723e */ /* 0x000fe200000000ff */
[----:B------:R-:W-:Y:S02]  /*16400*/  UIADD3 UR9, UPT, UPT, UR9, UR14, URZ ;  /* 0x0000000e09097290 */ /* 0x000fe4000fffe0ff */
[----:B------:R-:W-:Y:S01]  /*16410*/  FFMA.FTZ R90, R90, R39, R41 ;  /* 0x000000275a5a7223 */ /* 0x000fe20000010029 */
[--C-:B-1----:R-:W-:Y:S01]  /*16420*/  IMAD.WIDE.U32 R40, R99, 0x10, R20.reuse ;  /* 0x0000001063287825 */ /* 0x102fe200078e0014 */
        /* <DEDUP_REMOVED lines=21> */
[----:B------:R0:W-:Y:S04]  /*16580*/  STG.E.128 desc[UR10][R36.64], R28 ;  /* 0x0000001c24007986 */ /* 0x0001e8000c101d0a */
[----:B------:R0:W-:Y:S01]  /*16590*/  STG.E.128 desc[UR10][R104.64], R32 ;  /* 0x0000002068007986 */ /* 0x0001e2000c101d0a */
[----:B------:R-:W-:Y:S05]  /*165a0*/  BRA.U !UP2, `(.L_x_18016) ;  /* 0xfffffea50adc7547 */ /* 0x000fea000b83ffff */
[----:B------:R-:W-:Y:S05]  /*165b0*/  EXIT ;  /* 0x000000000000794d */ /* 0x000fea0003800000 */
.L_x_18017:
        /* <DEDUP_REMOVED lines=12> */
.L_x_27307:


//--------------------- .text._ZN10layer_norm13ln_fwd_kernelINS_13Kernel_traitsI6__halfS2_fS2_fjLj4096ELj1ELj1ELj4ELj16ENS_18Kernel_traits_baseILj4096ES2_S2_fS2_fjLj128EEEEELb1ELb1ELb1ELb0EEEvNS_9FwdParamsE --------------------------
	.section	.text._ZN10layer_norm13ln_fwd_kernelINS_13Kernel_traitsI6__halfS2_fS2_fjLj4096ELj1ELj1ELj4ELj16ENS_18Kernel_traits_baseILj4096ES2_S2_fS2_fjLj128EEEEELb1ELb1ELb1ELb0EEEvNS_9FwdParamsE,"ax",@progbits
	.align	128
        .global         _ZN10layer_norm13ln_fwd_kernelINS_13Kernel_traitsI6__halfS2_fS2_fjLj4096ELj1ELj1ELj4ELj16ENS_18Kernel_traits_baseILj4096ES2_S2_fS2_fjLj128EEEEELb1ELb1ELb1ELb0EEEvNS_9FwdParamsE
        .type           _ZN10layer_norm13ln_fwd_kernelINS_13Kernel_traitsI6__halfS2_fS2_fjLj4096ELj1ELj1ELj4ELj16ENS_18Kernel_traits_baseILj4096ES2_S2_fS2_fjLj128EEEEELb1ELb1ELb1ELb0EEEvNS_9FwdParamsE,@function
        .size           _ZN10layer_norm13ln_fwd_kernelINS_13Kernel_traitsI6__halfS2_fS2_fjLj4096ELj1ELj1ELj4ELj16ENS_18Kernel_traits_baseILj4096ES2_S2_fS2_fjLj128EEEEELb1ELb1ELb1ELb0EEEvNS_9FwdParamsE,(.L_x_27308 - _ZN10layer_norm13ln_fwd_kernelINS_13Kernel_traitsI6__halfS2_fS2_fjLj4096ELj1ELj1ELj4ELj16ENS_18Kernel_traits_baseILj4096ES2_S2_fS2_fjLj128EEEEELb1ELb1ELb1ELb0EEEvNS_9FwdParamsE)
        .other          _ZN10layer_norm13ln_fwd_kernelINS_13Kernel_traitsI6__halfS2_fS2_fjLj4096ELj1ELj1ELj4ELj16ENS_18Kernel_traits_baseILj4096ES2_S2_fS2_fjLj128EEEEELb1ELb1ELb1ELb0EEEvNS_9FwdParamsE,@"STO_CUDA_ENTRY STV_DEFAULT"
_ZN10layer_norm13ln_fwd_kernelINS_13Kernel_traitsI6__halfS2_fS2_fjLj4096ELj1ELj1ELj4ELj16ENS_18Kernel_traits_baseILj4096ES2_S2_fS2_fjLj128EEEEELb1ELb1ELb1ELb0EEEvNS_9FwdParamsE:
.text._ZN10layer_norm13ln_fwd_kernelINS_13Kernel_traitsI6__halfS2_fS2_fjLj4096ELj1ELj1ELj4ELj16ENS_18Kernel_traits_baseILj4096ES2_S2_fS2_fjLj128EEEEELb1ELb1ELb1ELb0EEEvNS_9FwdParamsE:
[----:B------:R-:W0:Y:S01]  /*0000*/  LDC R1, c[0x0][0x37c] ;  /* 0x0000df00ff017b82 */ /* 0x000e220000000800 */
[----:B------:R-:W1:Y:S01]  /*0010*/  LDCU.U8 UR4, c[0x0][0x464] ;  /* 0x00008c80ff0477ac */ /* 0x000e620008000000 */
[----:B0-----:R-:W-:Y:S01]  /*0020*/  VIADD R1, R1, 0xfffffff8 ;  /* 0xfffffff801017836 */ /* 0x001fe20000000000 */
[----:B------:R-:W0:Y:S01]  /*0030*/  LDCU.64 UR12, c[0x0][0x450] ;  /* 0x00008a00ff0c77ac */ /* 0x000e220008000a00 */
[----:B------:R-:W2:Y:S04]  /*0040*/  LDCU.64 UR14, c[0x0][0x358] ;  /* 0x00006b00ff0e77ac */ /* 0x000ea80008000a00 */
[----:B------:R-:W3:Y:S01]  /*0050*/  LDC R6, c[0x0][0x458] ;  /* 0x00011600ff067b82 */ /* 0x000ee20000000800 */
[----:B------:R-:W4:Y:S01]  /*0060*/  LDCU.64 UR6, c[0x0][0x438] ;  /* 0x00008700ff0677ac */ /* 0x000f220008000a00 */
[----:B------:R-:W5:Y:S06]  /*0070*/  LDCU UR5, c[0x0][0x388] ;  /* 0x00007100ff0577ac */ /* 0x000f6c0008000800 */
[----:B------:R-:W4:Y:S01]  /*0080*/  LDC R9, c[0x0][0x45c] ;  /* 0x00011700ff097b82 */ /* 0x000f220000000800 */
[----:B-1----:R-:W-:Y:S01]  /*0090*/  ISETP.NE.AND P0, PT, RZ, UR4, PT ;  /* 0x00000004ff007c0c */ /* 0x002fe2000bf05270 */
[----:B0-----:R-:W-:Y:S01]  /*00a0*/  IMAD.U32 R2, RZ, RZ, UR12 ;  /* 0x0000000cff027e24 */ /* 0x001fe2000f8e00ff */
[----:B------:R-:W-:-:S11]  /*00b0*/  MOV R3, UR13 ;  /* 0x0000000d00037c02 */ /* 0x000fd60008000f00 */
[----:B--2---:R-:W2:Y:S01]  /*00c0*/  @P0 LDG.E.64 R2, desc[UR14][R2.64] ;  /* 0x0000000e02020981 */ /* 0x004ea2000c1e1b00 */
[----:B------:R-:W0:Y:S01]  /*00d0*/  @P0 LDC R11, c[0x0][0x460] ;  /* 0x00011800ff0b0b82 */ /* 0x000e220000000800 */
[----:B---3--:R-:W-:Y:S02]  /*00e0*/  @P0 IMAD.MOV.U32 R4, RZ, RZ, R6 ;  /* 0x000000ffff040224 */ /* 0x008fe400078e0006 */
[----:B----4-:R-:W-:-:S06]  /*00f0*/  @P0 IMAD.MOV.U32 R5, RZ, RZ, R9 ;  /* 0x000000ffff050224 */ /* 0x010fcc00078e0009 */
[----:B------:R-:W0:Y:S01]  /*0100*/  @P0 LDG.E.64 R4, desc[UR14][R4.64] ;  /* 0x0000000e04040981 */ /* 0x000e22000c1e1b00 */
[----:B------:R-:W-:Y:S01]  /*0110*/  UISETP.NE.U32.AND UP0, UPT, UR6, URZ, UPT ;  /* 0x000000ff0600728c */ /* 0x000fe2000bf05070 */
[----:B------:R-:W-:Y:S01]  /*0120*/  BSSY.RECONVERGENT B0, `(.L_x_18018) ;  /* 0x000007d000007945 */ /* 0x000fe20003800200 */
[----:B-----5:R-:W-:Y:S01]  /*0130*/  USHF.R.S32.HI UR4, URZ, 0x1f, UR5 ;  /* 0x0000001fff047899 */ /* 0x020fe20008011405 */
[----:B------:R-:W1:Y:S01]  /*0140*/  S2R R7, SR_TID.X ;  /* 0x0000000000077919 */ /* 0x000e620000002100 */
[----:B------:R-:W-:Y:S01]  /*0150*/  UISETP.NE.AND.EX UP0, UPT, UR7, URZ, UPT, UP0 ;  /* 0x000000ff0700728c */ /* 0x000fe2000bf05300 */
[----:B------:R-:W3:Y:S01]  /*0160*/  S2UR UR7, SR_CTAID.X ;  /* 0x00000000000779c3 */ /* 0x000ee20000002500 */
[----:B------:R-:W-:-:S04]  /*0170*/  ULEA.HI UR4, UR4, UR5, URZ, 0x3 ;  /* 0x0000000504047291 */ /* 0x000fc8000f8f18ff */
[----:B------:R-:W-:Y:S01]  /*0180*/  USHF.R.S32.HI UR4, URZ, 0x3, UR4 ;  /* 0x00000003ff047899 */ /* 0x000fe20008011404 */
[----:B-1----:R-:W-:Y:S02]  /*0190*/  LOP3.LUT R52, R7, 0x60, RZ, 0xc0, !PT ;  /* 0x0000006007347812 */ /* 0x002fe400078ec0ff */
[----:B--2---:R-:W-:Y:S02]  /*01a0*/  @P0 R2UR UR13, R3 ;  /* 0x00000000030d02ca */ /* 0x004fe400000e0000 */
[----:B------:R-:W3:Y:S01]  /*01b0*/  LDC R3, c[0x0][0x360] ;  /* 0x0000d800ff037b82 */ /* 0x000ee20000000800 */
[----:B------:R-:W-:-:S10]  /*01c0*/  @P0 R2UR UR12, R2 ;  /* 0x00000000020c02ca */ /* 0x000fd400000e0000 */
[----:B------:R-:W-:Y:S02]  /*01d0*/  UIADD3 UR27, UPT, UPT, UR13, -0x4498517b, URZ ;  /* 0xbb67ae850d1b7890 */ /* 0x000fe4000fffe0ff */
[----:B------:R-:W-:Y:S01]  /*01e0*/  UIADD3 UR29, UPT, UPT, UR13, 0x76cf5d0a, URZ ;  /* 0x76cf5d0a0d1d7890 */ /* 0x000fe2000fffe0ff */
[----:B0-----:R-:W-:Y:S01]  /*01f0*/  @P0 IADD3 R6, P1, PT, R4, R11, RZ ;  /* 0x0000000b04060210 */ /* 0x001fe20007f3e0ff */
[----:B------:R-:W-:Y:S01]  /*0200*/  UIADD3 UR26, UPT, UPT, UR12, -0x61c88647, URZ ;  /* 0x9e3779b90c1a7890 */ /* 0x000fe2000fffe0ff */
[----:B------:R-:W-:Y:S01]  /*0210*/  MOV R4, R7 ;  /* 0x0000000700047202 */ /* 0x000fe20000000f00 */
[----:B------:R-:W-:Y:S02]  /*0220*/  UIADD3 UR28, UPT, UPT, UR12, 0x3c6ef372, URZ ;  /* 0x3c6ef3720c1c7890 */ /* 0x000fe4000fffe0ff */
[----:B------:R-:W-:Y:S01]  /*0230*/  @P0 IMAD.X R9, RZ, RZ, R5, P1 ;  /* 0x000000ffff090224 */ /* 0x000fe200008e0605 */
[----:B------:R-:W-:Y:S01]  /*0240*/  LOP3.LUT R115, R4, 0x7f, RZ, 0x3c, !PT ;  /* 0x0000007f04737812 */ /* 0x000fe200078e3cff */
[----:B------:R-:W-:-:S02]  /*0250*/  UIADD3 UR30, UPT, UPT, UR12, -0x255992d5, URZ ;  /* 0xdaa66d2b0c1e7890 */ /* 0x000fc4000fffe0ff */
[----:B------:R-:W-:Y:S01]  /*0260*/  UIADD3 UR31, UPT, UPT, UR13, 0x32370b8f, URZ ;  /* 0x32370b8f0d1f7890 */ /* 0x000fe2000fffe0ff */
[----:B---3--:R-:W-:Y:S01]  /*0270*/  IMAD R0, R3, UR7, R4 ;  /* 0x0000000703007c24 */ /* 0x008fe2000f8e0204 */
[--C-:B------:R-:W-:Y:S01]  /*0280*/  SHF.R.U64 R2, R6, 0x2, R9.reuse ;  /* 0x0000000206027819 */ /* 0x100fe20000001209 */
[----:B------:R-:W-:Y:S01]  /*0290*/  VIADD R115, R115, UR4 ;  /* 0x0000000473737c36 */ /* 0x000fe20008000000 */
[----:B------:R-:W-:Y:S01]  /*02a0*/  SHF.R.U32.HI R3, RZ, 0x2, R9 ;  /* 0x00000002ff037819 */ /* 0x000fe20000011609 */
        /* <DEDUP_REMOVED lines=58> */
.L_x_18019:
        /* <DEDUP_REMOVED lines=42> */
.L_x_18020:
[----:B------:R-:W-:Y:S05]  /*08f0*/  BSYNC.RECONVERGENT B0 ;  /* 0x0000000000007941 */ /* 0x000fea0003800200 */
.L_x_18018:
[----:B------:R-:W0:Y:S02]  /*0900*/  LDCU UR5, c[0x0][0x384] ;  /* 0x00007080ff0577ac */ /* 0x000e240008000800 */
[----:B0-----:R-:W-:-:S06]  /*0910*/  UISETP.GE.AND UP0, UPT, UR7, UR5, UPT ;  /* 0x000000050700728c */ /* 0x001fcc000bf06270 */
[----:B------:R-:W-:-:S13]  /*0920*/  PLOP3.LUT P0, PT, PT, PT, UP0, 0x80, 0x8 ;  /* 0x000000000008781c */ /* 0x000fda0003f0f008 */
[----:B------:R-:W-:Y:S05]  /*0930*/  @P0 EXIT ;  /* 0x000000000000094d */ /* 0x000fea0003800000 */
[----:B------:R-:W-:Y:S01]  /*0940*/  IMAD.HI.U32 R4, R0, -0x326172a9, RZ ;  /* 0xcd9e8d5700047827 */ /* 0x000fe200078e00ff */
        /* <DEDUP_REMOVED lines=62> */
[----:B------:R-:W-:Y:S01]  /*0d30*/  IMAD R5, R5, -0x2daee0ad, RZ ;  /* 0xd2511f5305057824 */ /* 0x000fe200078e02ff */
[----:B------:R-:W0:Y:S01]  /*0d40*/  LDCU.64 UR20, c[0x0][0x380] ;  /* 0x00007000ff1477ac */ /* 0x000e220008000a00 */
[----:B------:R-:W-:-:S04]  /*0d50*/  IMAD.HI.U32 R4, R55, -0x2daee0ad, RZ ;  /* 0xd2511f5337047827 */ /* 0x000fc800078e00ff */
[----:B------:R-:W-:Y:S01]  /*0d60*/  IMAD.HI.U32 R53, R54, -0x326172a9, RZ ;  /* 0xcd9e8d5736357827 */ /* 0x000fe200078e00ff */
[----:B------:R-:W-:Y:S01]  /*0d70*/  LOP3.LUT R4, R5, UR24, R4, 0x96, !PT ;  /* 0x0000001805047c12 */ /* 0x000fe2000f8e9604 */
[----:B------:R-:W0:Y:S02]  /*0d80*/  LDCU.U8 UR24, c[0x0][0x410] ;  /* 0x00008200ff1877ac */ /* 0x000e240008000000 */
[----:B------:R-:W-:Y:S01]  /*0d90*/  IMAD.SHL.U32 R7, R7, 0x20, RZ ;  /* 0x0000002007077824 */ /* 0x000fe200078e00ff */
[----:B------:R-:W-:Y:S01]  /*0da0*/  LOP3.LUT R5, R56, UR23, R53, 0x96, !PT ;  /* 0x0000001738057c12 */ /* 0x000fe2000f8e9635 */
[----:B------:R-:W-:Y:S01]  /*0db0*/  IMAD.MOV R53, RZ, RZ, -R52 ;  /* 0x000000ffff357224 */ /* 0x000fe200078e0a34 */
[----:B------:R-:W0:Y:S01]  /*0dc0*/  LDCU UR23, c[0x0][0x388] ;  /* 0x00007100ff1777ac */ /* 0x000e220008000800 */
[----:B------:R-:W-:Y:S01]  /*0dd0*/  IMAD R100, R55, -0x2daee0ad, RZ ;  /* 0xd2511f5337647824 */ /* 0x000fe200078e02ff */
[----:B------:R-:W-:Y:S01]  /*0de0*/  LOP3.LUT R52, R7, 0x3e0, RZ, 0xc0, !PT ;  /* 0x000003e007347812 */ /* 0x000fe200078ec0ff */
[----:B------:R-:W-:Y:S01]  /*0df0*/  IMAD R102, R54, -0x326172a9, RZ ;  /* 0xcd9e8d5736667824 */ /* 0x000fe200078e02ff */
[----:B------:R-:W-:-:S02]  /*0e00*/  VIADDMNMX R7, R53, UR6, RZ, !PT ;  /* 0x0000000635077c46 */ /* 0x000fc4000f8001ff */
[----:B------:R-:W-:Y:S02]  /*0e10*/  IADD3 R53, PT, PT, RZ, -R52, RZ ;  /* 0x80000034ff357210 */ /* 0x000fe40007ffe0ff */
[----:B------:R-:W-:-:S04]  /*0e20*/  VIMNMX R7, PT, PT, R7, 0x20, PT ;  /* 0x0000002007077848 */ /* 0x000fc80003fe0100 */
[----:B------:R-:W-:-:S04]  /*0e30*/  LEA R7, R7, UR5, 0x3 ;  /* 0x0000000507077c11 */ /* 0x000fc8000f8e18ff */
[----:B------:R-:W-:Y:S02]  /*0e40*/  I2FP.F32.U32 R52, R7 ;  /* 0x0000000700347245 */ /* 0x000fe40000201000 */
[----:B------:R-:W-:-:S04]  /*0e50*/  VIADDMNMX R7, R53, UR6, RZ, !PT ;  /* 0x0000000635077c46 */ /* 0x000fc8000f8001ff */
[----:B------:R-:W1:Y:S01]  /*0e60*/  MUFU.RCP R52, R52 ;  /* 0x0000003400347308 */ /* 0x000e620000001000 */
[----:B------:R-:W-:Y:S01]  /*0e70*/  VIMNMX R121, PT, PT, R7, 0x20, PT ;  /* 0x0000002007797848 */ /* 0x000fe20003fe0100 */
[----:B------:R-:W-:-:S03]  /*0e80*/  IMAD.MOV.U32 R7, RZ, RZ, RZ ;  /* 0x000000ffff077224 */ /* 0x000fc600078e00ff */
[----:B------:R-:W-:Y:S01]  /*0e90*/  LEA R121, R121, UR5, 0x3 ;  /* 0x0000000579797c11 */ /* 0x000fe2000f8e18ff */
[----:B01234-:R1:W-:Y:S06]  /*0ea0*/  STL [R1], R52 ;  /* 0x0000003401007387 */ /* 0x01f3ec0000100800 */
.L_x_18429:
[----:B------:R-:W-:-:S06]  /*0eb0*/  UIMAD.WIDE UR4, UR7, 0x4, UR8 ;  /* 0x00000004070478a5 */ /* 0x000fcc000f8e0208 */
[----:B01234-:R-:W-:Y:S01]  /*0ec0*/  IMAD.U32 R96, RZ, RZ, UR4 ;  /* 0x00000004ff607e24 */ /* 0x01ffe2000f8e00ff */
[----:B------:R-:W-:-:S05]  /*0ed0*/  MOV R97, UR5 ;  /* 0x0000000500617c02 */ /* 0x000fca0008000f00 */
[----:B------:R0:W2:Y:S01]  /*0ee0*/  LDG.E R114, desc[UR14][R96.64] ;  /* 0x0000000e60727981 */ /* 0x0000a2000c1e1900 */
[----:B------:R-:W-:-:S06]  /*0ef0*/  UIMAD.WIDE UR4, UR7, 0x4, UR10 ;  /* 0x00000004070478a5 */ /* 0x000fcc000f8e020a */
[----:B0-----:R-:W-:Y:S02]  /*0f00*/  IMAD.U32 R96, RZ, RZ, UR4 ;  /* 0x00000004ff607e24 */ /* 0x001fe4000f8e00ff */
[----:B------:R-:W-:-:S05]  /*0f10*/  IMAD.U32 R97, RZ, RZ, UR5 ;  /* 0x00000005ff617e24 */ /* 0x000fca000f8e00ff */
[----:B------:R-:W3:Y:S01]  /*0f20*/  LDG.E R99, desc[UR14][R96.64] ;  /* 0x0000000e60637981 */ /* 0x000ee2000c1e1900 */
[----:B------:R-:W-:Y:S01]  /*0f30*/  UIMAD UR5, UR7, UR23, URZ ;  /* 0x00000017070572a4 */ /* 0x000fe2000f8e02ff */
[----:B------:R-:W-:Y:S01]  /*0f40*/  ISETP.GE.U32.AND P1, PT, R115, 0x80, PT ;  /* 0x000000807300780c */ /* 0x000fe20003f26070 */
[----:B------:R-:W-:Y:S01]  /*0f50*/  BSSY.RECONVERGENT B0, `(.L_x_18021) ;  /* 0x00006ac000007945 */ /* 0x000fe20003800200 */
[----:B------:R-:W0:Y:S01]  /*0f60*/  S2R R122, SR_TID.X ;  /* 0x00000000007a7919 */ /* 0x000e220000002100 */
[----:B------:R-:W-:-:S04]  /*0f70*/  USHF.R.S32.HI UR6, URZ, 0x1f, UR5 ;  /* 0x0000001fff067899 */ /* 0x000fc80008011405 */
[----:B------:R-:W-:Y:S01]  /*0f80*/  ULEA.HI UR6, UR6, UR5, URZ, 0x3 ;  /* 0x0000000506067291 */ /* 0x000fe2000f8f18ff */
[----:B--2---:R-:W-:-:S13]  /*0f90*/  ISETP.GE.AND P0, PT, R114, 0x1, PT ;  /* 0x000000017200780c */ /* 0x004fda0003f06270 */
[----:B------:R-:W-:Y:S02]  /*0fa0*/  @P0 IADD3 R98, PT, PT, R114, -0x1, RZ ;  /* 0xffffffff72620810 */ /* 0x000fe40007ffe0ff */
[----:B---3--:R-:W-:-:S03]  /*0fb0*/  R2UR UR4, R99 ;  /* 0x00000000630472ca */ /* 0x008fc600000e0000 */
[----:B------:R-:W-:-:S05]  /*0fc0*/  @P0 IMAD R98, R98, UR23, RZ ;  /* 0x0000001762620c24 */ /* 0x000fca000f8e02ff */
[----:B------:R-:W-:-:S04]  /*0fd0*/  @P0 SHF.R.S32.HI R99, RZ, 0x1f, R98 ;  /* 0x0000001fff630819 */ /* 0x000fc80000011462 */
[----:B------:R-:W-:Y:S01]  /*0fe0*/  @P0 LEA.HI R99, R99, R98, RZ, 0x3 ;  /* 0x0000006263630211 */ /* 0x000fe200078f18ff */
[----:B------:R-:W-:-:S03]  /*0ff0*/  IMAD.MOV.U32 R98, RZ, RZ, RZ ;  /* 0x000000ffff627224 */ /* 0x000fc600078e00ff */
[----:B0-----:R-:W-:Y:S01]  /*1000*/  @P0 LEA.HI.SX32 R98, R99, R122, 0x1d ;  /* 0x0000007a63620211 */ /* 0x001fe200078feaff */
[----:B------:R-:W-:-:S05]  /*1010*/  IMAD.U32 R99, RZ, RZ, UR6 ;  /* 0x00000006ff637e24 */ /* 0x000fca000f8e00ff */
[----:B------:R-:W-:Y:S01]  /*1020*/  LEA.HI.SX32 R99, R99, R122, 0x1d ;  /* 0x0000007a63637211 */ /* 0x000fe200078feaff */
[----:B-----5:R-:W-:Y:S06]  /*1030*/  @!P1 BRA `(.L_x_18022) ;  /* 0x0000006800749947 */ /* 0x020fec0003800000 */
[----:B------:R-:W-:-:S04]  /*1040*/  UISETP.NE.U32.AND UP0, UPT, UR18, URZ, UPT ;  /* 0x000000ff1200728c */ /* 0x000fc8000bf05070 */
[----:B------:R-:W-:Y:S01]  /*1050*/  UISETP.NE.AND.EX UP0, UPT, UR19, URZ, UPT, UP0 ;  /* 0x000000ff1300728c */ /* 0x000fe2000bf05300 */
[----:B------:R-:W-:Y:S10]  /*1060*/  @!P0 BRA `(.L_x_18023) ;  /* 0x00000000000c8947 */ /* 0x000ff40003800000 */
[----:B-1----:R-:W0:Y:S02]  /*1070*/  LDC.64 R52, c[0x0][0x390] ;  /* 0x0000e400ff347b82 */ /* 0x002e240000000a00 */
[----:B0-----:R-:W-:-:S06]  /*1080*/  IMAD.WIDE.U32 R52, R98, 0x10, R52 ;  /* 0x0000001062347825 */ /* 0x001fcc00078e0034 */
[----:B------:R-:W5:Y:S02]  /*1090*/  LDG.E.128 R52, desc[UR14][R52.64] ;  /* 0x0000000e34347981 */ /* 0x000f64000c1e1d00 */
.L_x_18023:
[----:B------:R-:W-:Y:S05]  /*10a0*/  BRA.U !UP0, `(.L_x_18024) ;  /* 0x0000003508007547 */ /* 0x000fea000b800000 */
[----:B------:R-:W0:Y:S02]  /*10b0*/  LDC.64 R60, c[0x0][0x3a0] ;  /* 0x0000e800ff3c7b82 */ /* 0x000e240000000a00 */
[----:B0-----:R-:W-:-:S05]  /*10c0*/  IMAD.WIDE.U32 R60, R99, 0x20, R60 ;  /* 0x00000020633c7825 */ /* 0x001fca00078e003c */
[----:B------:R-:W2:Y:S04]  /*10d0*/  LDG.E.128 R56, desc[UR14][R60.64] ;  /* 0x0000000e3c387981 */ /* 0x000ea8000c1e1d00 */
[----:B------:R-:W5:Y:S01]  /*10e0*/  LDG.E.128 R60, desc[UR14][R60.64+0x10] ;  /* 0x0000100e3c3c7981 */ /* 0x000f62000c1e1d00 */
[----:B------:R-:W-:-:S13]  /*10f0*/  ISETP.GT.AND P2, PT, R114, RZ, PT ;  /* 0x000000ff7200720c */ /* 0x000fda0003f44270 */
[----:B------:R-:W-:Y:S01]  /*1100*/  @!P2 MOV R66, R6 ;  /* 0x000000060042a202 */ /* 0x000fe20000000f00 */
[----:B------:R-:W-:Y:S02]  /*1110*/  @!P2 IMAD.MOV.U32 R110, RZ, RZ, R100 ;  /* 0x000000ffff6ea224 */ /* 0x000fe400078e0064 */
[----:B--2---:R-:W-:Y:S01]  /*1120*/  @!P2 IMAD.MOV.U32 R64, RZ, RZ, R56 ;  /* 0x000000ffff40a224 */ /* 0x004fe200078e0038 */
        /* <DEDUP_REMOVED lines=17> */
.L_x_18028:
        /* <DEDUP_REMOVED lines=13> */
.L_x_18030:
[----:B------:R-:W-:Y:S05]  /*1310*/  BSYNC.RECONVERGENT B2 ;  /* 0x0000000000027941 */ /* 0x000fea0003800200 */
.L_x_18029:
        /* <DEDUP_REMOVED lines=60> */
.L_x_18027:
[----:B------:R-:W-:Y:S05]  /*16e0*/  BSYNC.RECONVERGENT B1 ;  /* 0x0000000000017941 */ /* 0x000fea0003800200 */
.L_x_18026:
        /* <DEDUP_REMOVED lines=11> */
.L_x_18025:
        /* <DEDUP_REMOVED lines=16> */
.L_x_18034:
        /* <DEDUP_REMOVED lines=13> */
.L_x_18036:
[----:B------:R-:W-:Y:S05]  /*1970*/  BSYNC.RECONVERGENT B2 ;  /* 0x0000000000027941 */ /* 0x000fea0003800200 */
.L_x_18035:
        /* <DEDUP_REMOVED lines=59> */
[----:B------:R-:W-:-:S07]  /*1d30*/  MOV R110, R66 ;  /* 0x00000042006e7202 */ /* 0x000fce0000000f00 */
.L_x_18033:
[----:B------:R-:W-:Y:S05]  /*1d40*/  BSYNC.RECONVERGENT B1 ;  /* 0x0000000000017941 */ /* 0x000fea0003800200 */
.L_x_18032:
        /* <DEDUP_REMOVED lines=11> */
.L_x_18031:
        /* <DEDUP_REMOVED lines=16> */
.L_x_18040:
        /* <DEDUP_REMOVED lines=13> */
.L_x_18042:
[----:B------:R-:W-:Y:S05]  /*1fd0*/  BSYNC.RECONVERGENT B2 ;  /* 0x0000000000027941 */ /* 0x000fea0003800200 */
.L_x_18041:
        /* <DEDUP_REMOVED lines=61> */
.L_x_18039:
[----:B------:R-:W-:Y:S05]  /*23b0*/  BSYNC.RECONVERGENT B1 ;  /* 0x0000000000017941 */ /* 0x000fea0003800200 */
.L_x_18038:
        /* <DEDUP_REMOVED lines=11> */
.L_x_18037:
        /* <DEDUP_REMOVED lines=16> */
.L_x_18046:
        /* <DEDUP_REMOVED lines=13> */
.L_x_18048:
[----:B------:R-:W-:Y:S05]  /*2640*/  BSYNC.RECONVERGENT B2 ;  /* 0x0000000000027941 */ /* 0x000fea0003800200 */
.L_x_18047:
        /* <DEDUP_REMOVED lines=61> */
.L_x_18045:
[----:B------:R-:W-:Y:S05]  /*2a20*/  BSYNC.RECONVERGENT B1 ;  /* 0x0000000000017941 */ /* 0x000fea0003800200 */
.L_x_18044:
        /* <DEDUP_REMOVED lines=11> */
.L_x_18043:
[----:B------:R-:W-:Y:S01]  /*2ae0*/  IMAD.MOV.U32 R6, RZ, RZ, R69 ;  /* 0x000000ffff067224 */ /* 0x000fe200078e0045 */
[----:B-----5:R-:W-:Y:S01]  /*2af0*/  MOV R68, R60 ;  /* 0x0000003c00447202 */ /* 0x020fe20000000f00 */
        /* <DEDUP_REMOVED lines=14> */
.L_x_18052:
        /* <DEDUP_REMOVED lines=13> */
.L_x_18054:
[----:B------:R-:W-:Y:S05]  /*2cb0*/  BSYNC.RECONVERGENT B2 ;  /* 0x0000000000027941 */ /* 0x000fea0003800200 */
.L_x_18053:
        /* <DEDUP_REMOVED lines=56> */
[----:B------:R-:W-:Y:S02]  /*3040*/  MOV R102, R70 ;  /* 0x0000004600667202 */ /* 0x000fe40000000f00 */
[----:B------:R-:W-:Y:S01]  /*3050*/  LOP3.LUT R5, R96, UR5, R71, 0x96, !PT ;  /* 0x0000000560057c12 */ /* 0x000fe2000f8e9647 */
[----:B------:R-:W-:Y:S01]  /*3060*/  IMAD.MOV.U32 R70, RZ, RZ, R110 ;  /* 0x000000ffff467224 */ /* 0x000fe200078e006e */
[----:B------:R-:W-:Y:S02]  /*3070*/  LOP3.LUT R4, R4, UR6, R69, 0x96, !PT ;  /* 0x0000000604047c12 */ /* 0x000fe4000f8e9645 */
[----:B------:R-:W-:-:S07]  /*3080*/  MOV R110, R68 ;  /* 0x00000044006e7202 */ /* 0x000fce0000000f00 */
.L_x_18051:
[----:B------:R-:W-:Y:S05]  /*3090*/  BSYNC.RECONVERGENT B1 ;  /* 0x0000000000017941 */ /* 0x000fea0003800200 */
.L_x_18050:
        /* <DEDUP_REMOVED lines=11> */
.L_x_18049:
        /* <DEDUP_REMOVED lines=16> */
.L_x_18058:
        /* <DEDUP_REMOVED lines=13> */
.L_x_18060:
[----:B------:R-:W-:Y:S05]  /*3320*/  BSYNC.RECONVERGENT B2 ;  /* 0x0000000000027941 */ /* 0x000fea0003800200 */
.L_x_18059:
        /* <DEDUP_REMOVED lines=59> */
[----:B------:R-:W-:Y:S01]  /*36e0*/  IMAD.MOV.U32 R71, RZ, RZ, RZ ;  /* 0x000000ffff477224 */ /* 0x000fe200078e00ff */
[----:B------:R-:W-:-:S07]  /*36f0*/  MOV R110, R70 ;  /* 0x00000046006e7202 */ /* 0x000fce0000000f00 */
.L_x_18057:
[----:B------:R-:W-:Y:S05]  /*3700*/  BSYNC.RECONVERGENT B1 ;  /* 0x0000000000017941 */ /* 0x000fea0003800200 */
.L_x_18056:
[----:B------:R-:W-:Y:S01]  /*3710*/  HFMA2 R97, -RZ, RZ, 0.1171875, 0 ;  /* 0x2f800000ff617431 */ /* 0x000fe200000001ff */
[----:B------:R-:W-:Y:S01]  /*3720*/  I2FP.F32.U32 R6, R69 ;  /* 0x0000004500067245 */ /* 0x000fe20000201000 */
[----:B------:R-:W-:-:S05]  /*3730*/  HADD2.F32 R69, -RZ, R54.H1_H1 ;  /* 0x30000036ff457230 */ /* 0x000fca0000004100 */
[----:B------:R-:W-:Y:S01]  /*3740*/  FMUL.FTZ R69, R69, UR17 ;  /* 0x0000001145457c20 */ /* 0x000fe20008410000 */
[----:B------:R-:W-:-:S03]  /*3750*/  FFMA.FTZ R6, R6, R97, 1.1641532182693481445e-10 ;  /* 0x2f00000006067423 */ /* 0x000fc60000010061 */
[----:B------:R-:W-:Y:S02]  /*3760*/  FMUL.FTZ R69, R69, UR16 ;  /* 0x0000001045457c20 */ /* 0x000fe40008410000 */
[----:B------:R-:W-:-:S04]  /*3770*/  FSETP.GTU.FTZ.AND P3, PT, R6, UR22, PT ;  /* 0x0000001606007c0b */ /* 0x000fc8000bf7c000 */
[----:B------:R-:W-:Y:S01]  /*3780*/  FSEL R6, R69, RZ, !P3 ;  /* 0x000000ff45067208 */ /* 0x000fe20005800000 */
[----:B------:R-:W-:Y:S01]  /*3790*/  HADD2.F32 R69, -RZ, R14.H1_H1 ;  /* 0x3000000eff457230 */ /* 0x000fe20000004100 */
[----:B------:R-:W-:-:S04]  /*37a0*/  SEL R107, RZ, 0x1, P3 ;  /* 0x00000001ff6b7807 */ /* 0x000fc80001800000 */
[----:B------:R-:W-:-:S07]  /*37b0*/  FFMA.FTZ R69, R6, R69, R61 ;  /* 0x0000004506457223 */ /* 0x000fce000001003d */
.L_x_18055:
        /* <DEDUP_REMOVED lines=16> */
.L_x_18064:
        /* <DEDUP_REMOVED lines=13> */
.L_x_18066:
[----:B------:R-:W-:Y:S05]  /*3990*/  BSYNC.RECONVERGENT B2 ;  /* 0x0000000000027941 */ /* 0x000fea0003800200 */
.L_x_18065:
        /* <DEDUP_REMOVED lines=61> */
.L_x_18063:
[----:B------:R-:W-:Y:S05]  /*3d70*/  BSYNC.RECONVERGENT B1 ;  /* 0x0000000000017941 */ /* 0x000fea0003800200 */
.L_x_18062:
[----:B------:R-:W-:Y:S01]  /*3d80*/  HFMA2 R71, -RZ, RZ, 0.1171875, 0 ;  /* 0x2f800000ff477431 */ /* 0x000fe200000001ff */
[----:B------:R-:W-:Y:S01]  /*3d90*/  I2FP.F32.U32 R6, R6 ;  /* 0x0000000600067245 */ /* 0x000fe20000201000 */
[----:B------:R-:W-:-:S05]  /*3da0*/  HADD2.F32 R70, -RZ, R55.H0_H0 ;  /* 0x20000037ff467230 */ /* 0x000fca0000004100 */
        /* <DEDUP_REMOVED lines=8> */
.L_x_18061:
        /* <DEDUP_REMOVED lines=16> */
.L_x_18070:
        /* <DEDUP_REMOVED lines=13> */
.L_x_18072:
[----:B------:R-:W-:Y:S05]  /*4000*/  BSYNC.RECONVERGENT B2 ;  /* 0x0000000000027941 */ /* 0x000fea0003800200 */
.L_x_18071:
        /* <DEDUP_REMOVED lines=59> */
[----:B------:R-:W-:Y:S02]  /*43c0*/  LOP3.LUT R4, R4, UR5, R97, 0x96, !PT ;  /* 0x0000000504047c12 */ /* 0x000fe4000f8e9661 */
[----:B------:R-:W-:-:S07]  /*43d0*/  MOV R110, R96 ;  /* 0x00000060006e7202 */ /* 0x000fce0000000f00 */
.L_x_18069:
[----:B------:R-:W-:Y:S05]  /*43e0*/  BSYNC.RECONVERGENT B1 ;  /* 0x0000000000017941 */ /* 0x000fea0003800200 */
.L_x_18068:
[----:B------:R-:W-:Y:S01]  /*43f0*/  HFMA2 R96, -RZ, RZ, 0.1171875, 0 ;  /* 0x2f800000ff607431 */ /* 0x000fe200000001ff */
[----:B------:R-:W-:-:S05]  /*4400*/  I2FP.F32.U32 R71, R71 ;  /* 0x0000004700477245 */ /* 0x000fca0000201000 */
        /* <DEDUP_REMOVED lines=8> */
[----:B------:R-:W-:Y:S01]  /*4490*/  FFMA.FTZ R71, R96, R71, R63 ;  /* 0x0000004760477223 */ /* 0x000fe2000001003f */
[----:B------:R-:W-:Y:S06]  /*44a0*/  BRA `(.L_x_18067) ;  /* 0x0000003000e87947 */ /* 0x000fec0003800000 */
.L_x_18024:
        /* <DEDUP_REMOVED lines=20> */
.L_x_18076:
        /* <DEDUP_REMOVED lines=13> */
.L_x_18078:
[----:B------:R-:W-:Y:S05]  /*46c0*/  BSYNC.RECONVERGENT B2 ;  /* 0x0000000000027941 */ /* 0x000fea0003800200 */
.L_x_18077:
        /* <DEDUP_REMOVED lines=56> */
[----:B------:R-:W-:Y:S01]  /*4a50*/  HFMA2 R66, -RZ, RZ, 0, 0 ;  /* 0x00000000ff427431 */ /* 0x000fe200000001ff */
[----:B------:R-:W-:Y:S01]  /*4a60*/  MOV R102, R64 ;  /* 0x0000004000667202 */ /* 0x000fe20000000f00 */
[----:B------:R-:W-:Y:S01]  /*4a70*/  IMAD.MOV.U32 R64, RZ, RZ, R100 ;  /* 0x000000ffff407224 */ /* 0x000fe200078e0064 */
[----:B------:R-:W-:-:S07]  /*4a80*/  LOP3.LUT R4, R4, UR6, R111, 0x96, !PT ;  /* 0x0000000604047c12 */ /* 0x000fce000f8e966f */
.L_x_18075:
[----:B------:R-:W-:Y:S05]  /*4a90*/  BSYNC.RECONVERGENT B1 ;  /* 0x0000000000017941 */ /* 0x000fea0003800200 */
.L_x_18074:
        /* <DEDUP_REMOVED lines=11> */
.L_x_18073:
        /* <DEDUP_REMOVED lines=16> */
.L_x_18082:
        /* <DEDUP_REMOVED lines=13> */
.L_x_18084:
[----:B------:R-:W-:Y:S05]  /*4d20*/  BSYNC.RECONVERGENT B2 ;  /* 0x0000000000027941 */ /* 0x000fea0003800200 */
.L_x_18083:
        /* <DEDUP_REMOVED lines=60> */
.L_x_18081:
[----:B------:R-:W-:Y:S05]  /*50f0*/  BSYNC.RECONVERGENT B1 ;  /* 0x0000000000017941 */ /* 0x000fea0003800200 */
.L_x_18080:
        /* <DEDUP_REMOVED lines=10> */
[----:B------:R-:W-:-:S07]  /*51a0*/  FMUL.FTZ R65, R65, R66 ;  /* 0x0000004241417220 */ /* 0x000fce0000410000 */
.L_x_18079:
        /* <DEDUP_REMOVED lines=16> */
.L_x_18088:
        /* <DEDUP_REMOVED lines=13> */
.L_x_18090:
[----:B------:R-:W-:Y:S05]  /*5380*/  BSYNC.RECONVERGENT B2 ;  /* 0x0000000000027941 */ /* 0x000fea0003800200 */
.L_x_18089:
        /* <DEDUP_REMOVED lines=61> */
.L_x_18087:
[----:B------:R-:W-:Y:S05]  /*5760*/  BSYNC.RECONVERGENT B1 ;  /* 0x0000000000017941 */ /* 0x000fea0003800200 */
.L_x_18086:
[----:B------:R-:W-:Y:S01]  /*5770*/  I2FP.F32.U32 R6, R67 ;  /* 0x0000004300067245 */ /* 0x000fe20000201000 */
[----:B------:R-:W-:Y:S02]  /*5780*/  HFMA2 R67, -RZ, RZ, 0.1171875, 0 ;  /* 0x2f800000ff437431 */ /* 0x000fe400000001ff */
        /* <DEDUP_REMOVED lines=9> */
.L_x_18085:
        /* <DEDUP_REMOVED lines=16> */
.L_x_18094:
        /* <DEDUP_REMOVED lines=13> */
.L_x_18096:
[----:B------:R-:W-:Y:S05]  /*59f0*/  BSYNC.RECONVERGENT B2 ;  /* 0x0000000000027941 */ /* 0x000fea0003800200 */
.L_x_18095:
        /* <DEDUP_REMOVED lines=61> */
.L_x_18093:
[----:B------:R-:W-:Y:S05]  /*5dd0*/  BSYNC.RECONVERGENT B1 ;  /* 0x0000000000017941 */ /* 0x000fea0003800200 */
.L_x_18092:
        /* <DEDUP_REMOVED lines=11> */
.L_x_18091:
        /* <DEDUP_REMOVED lines=16> */
.L_x_18100:
        /* <DEDUP_REMOVED lines=13> */
.L_x_18102:
[----:B------:R-:W-:Y:S05]  /*6060*/  BSYNC.RECONVERGENT B2 ;  /* 0x0000000000027941 */ /* 0x000fea0003800200 */
.L_x_18101:
        /* <DEDUP_REMOVED lines=61> */
.L_x_18099:
[----:B------:R-:W-:Y:S05]  /*6440*/  BSYNC.RECONVERGENT B1 ;  /* 0x0000000000017941 */ /* 0x000fea0003800200 */
.L_x_18098:
        /* <DEDUP_REMOVED lines=11> */
.L_x_18097:
        /* <DEDUP_REMOVED lines=16> */
.L_x_18106:
        /* <DEDUP_REMOVED lines=13> */
.L_x_18108:
[----:B------:R-:W-:Y:S05]  /*66d0*/  BSYNC.RECONVERGENT B2 ;  /* 0x0000000000027941 */ /* 0x000fea0003800200 */
.L_x_18107:
        /* <DEDUP_REMOVED lines=59> */
[----:B------:R-:W-:Y:S02]  /*6a90*/  LOP3.LUT R4, R4, UR5, R71, 0x96, !PT ;  /* 0x0000000504047c12 */ /* 0x000fe4000f8e9647 */
[----:B------:R-:W-:-:S07]  /*6aa0*/  MOV R110, R70 ;  /* 0x00000046006e7202 */ /* 0x000fce0000000f00 */
.L_x_18105:
[----:B------:R-:W-:Y:S05]  /*6ab0*/  BSYNC.RECONVERGENT B1 ;  /* 0x0000000000017941 */ /* 0x000fea0003800200 */
.L_x_18104:
[----:B------:R-:W-:Y:S01]  /*6ac0*/  HFMA2 R70, -RZ, RZ, 0.1171875, 0 ;  /* 0x2f800000ff467431 */ /* 0x000fe200000001ff */
[----:B------:R-:W-:Y:S01]  /*6ad0*/  I2FP.F32.U32 R69, R69 ;  /* 0x0000004500457245 */ /* 0x000fe20000201000 */
[----:B-----5:R-:W-:-:S05]  /*6ae0*/  HADD2.F32 R71, -RZ, R54.H1_H1 ;  /* 0x30000036ff477230 */ /* 0x020fca0000004100 */
[----:B------:R-:W-:Y:S01]  /*6af0*/  FMUL.FTZ R71, R71, UR17 ;  /* 0x0000001147477c20 */ /* 0x000fe20008410000 */
[----:B------:R-:W-:Y:S01]  /*6b00*/  FFMA.FTZ R69, R69, R70, 1.1641532182693481445e-10 ;  /* 0x2f00000045457423 */ /* 0x000fe20000010046 */
[----:B------:R-:W-:-:S04]  /*6b10*/  HADD2.F32 R70, -RZ, R14.H1_H1 ;  /* 0x3000000eff467230 */ /* 0x000fc80000004100 */
[----:B------:R-:W-:Y:S01]  /*6b20*/  FSETP.GTU.FTZ.AND P2, PT, R69, UR22, PT ;  /* 0x0000001645007c0b */ /* 0x000fe2000bf5c000 */
[----:B------:R-:W-:-:S03]  /*6b30*/  FMUL.FTZ R69, R71, UR16 ;  /* 0x0000001047457c20 */ /* 0x000fc60008410000 */
[----:B------:R-:W-:Y:S02]  /*6b40*/  SEL R107, RZ, 0x1, P2 ;  /* 0x00000001ff6b7807 */ /* 0x000fe40001000000 */
[----:B------:R-:W-:-:S05]  /*6b50*/  FSEL R69, R69, RZ, !P2 ;  /* 0x000000ff45457208 */ /* 0x000fca0005000000 */
[----:B------:R-:W-:-:S07]  /*6b60*/  FMUL.FTZ R69, R69, R70 ;  /* 0x0000004645457220 */ /* 0x000fce0000410000 */
.L_x_18103:
        /* <DEDUP_REMOVED lines=16> */
.L_x_18112:
        /* <DEDUP_REMOVED lines=13> */
.L_x_18114:
[----:B------:R-:W-:Y:S05]  /*6d40*/  BSYNC.RECONVERGENT B2 ;  /* 0x0000000000027941 */ /* 0x000fea0003800200 */
.L_x_18113:
        /* <DEDUP_REMOVED lines=61> */
.L_x_18111:
[----:B------:R-:W-:Y:S05]  /*7120*/  BSYNC.RECONVERGENT B1 ;  /* 0x0000000000017941 */ /* 0x000fea0003800200 */
.L_x_18110:
        /* <DEDUP_REMOVED lines=11> */
.L_x_18109:
        /* <DEDUP_REMOVED lines=16> */
.L_x_18117:
        /* <DEDUP_REMOVED lines=13> */
.L_x_18119:
[----:B------:R-:W-:Y:S05]  /*73b0*/  BSYNC.RECONVERGENT B2 ;  /* 0x0000000000027941 */ /* 0x000fea0003800200 */
.L_x_18118:
        /* <DEDUP_REMOVED lines=61> */
.L_x_18116:
[----:B------:R-:W-:Y:S05]  /*7790*/  BSYNC.RECONVERGENT B1 ;  /* 0x0000000000017941 */ /* 0x000fea0003800200 */
.L_x_18115:
[----:B------:R-:W-:Y:S01]  /*77a0*/  HFMA2 R96, -RZ, RZ, 0.1171875, 0 ;  /* 0x2f800000ff607431 */ /* 0x000fe200000001ff */
[----:B------:R-:W-:-:S05]  /*77b0*/  I2FP.F32.U32 R71, R71 ;  /* 0x0000004700477245 */ /* 0x000fca0000201000 */
[----:B------:R-:W-:Y:S01]  /*77c0*/  FFMA.FTZ R71, R71, R96, 1.1641532182693481445e-10 ;  /* 0x2f00000047477423 */ /* 0x000fe20000010060 */
[----:B-----5:R-:W-:-:S04]  /*77d0*/  HADD2.F32 R96, -RZ, R55.H1_H1 ;  /* 0x30000037ff607230 */ /* 0x020fc80000004100 */
[----:B------:R-:W-:Y:S01]  /*77e0*/  FSETP.GTU.FTZ.AND P2, PT, R71, UR22, PT ;  /* 0x0000001647007c0b */ /* 0x000fe2000bf5c000 */
[----:B------:R-:W-:-:S03]  /*77f0*/  FMUL.FTZ R96, R96, UR17 ;  /* 0x0000001160607c20 */ /* 0x000fc60008410000 */
[----:B------:R-:W-:Y:S01]  /*7800*/  SEL R109, RZ, 0x1, P2 ;  /* 0x00000001ff6d7807 */ /* 0x000fe20001000000 */
[----:B------:R-:W-:Y:S01]  /*7810*/  FMUL.FTZ R71, R96, UR16 ;  /* 0x0000001060477c20 */ /* 0x000fe20008410000 */
[----:B------:R-:W-:-:S04]  /*7820*/  HADD2.F32 R96, -RZ, R15.H1_H1 ;  /* 0x3000000fff607230 */ /* 0x000fc80000004100 */
[----:B------:R-:W-:-:S05]  /*7830*/  FSEL R71, R71, RZ, !P2 ;  /* 0x000000ff47477208 */ /* 0x000fca0005000000 */
[----:B------:R-:W-:-:S07]  /*7840*/  FMUL.FTZ R71, R71, R96 ;  /* 0x0000006047477220 */ /* 0x000fce0000410000 */
.L_x_18067:
[----:B------:R-:W0:Y:S01]  /*7850*/  LDC.64 R96, c[0x0][0x3a8] ;  /* 0x0000ea00ff607b82 */ /* 0x000e220000000a00 */
[----:B------:R-:W-:Y:S02]  /*7860*/  IMAD.MOV.U32 R100, RZ, RZ, R110 ;  /* 0x000000ffff647224 */ /* 0x000fe400078e006e */
[----:B0-----:R-:W-:-:S05]  /*7870*/  IMAD.WIDE.U32 R96, R99, 0x20, R96 ;  /* 0x0000002063607825 */ /* 0x001fca00078e0060 */
[----:B------:R0:W-:Y:S04]  /*7880*/  STG.E.128 desc[UR14][R96.64], R64 ;  /* 0x0000004060007986 */ /* 0x0001e8000c101d0e */
[----:B------:R0:W-:Y:S01]  /*7890*/  STG.E.128 desc[UR14][R96.64+0x10], R68 ;  /* 0x0000104460007986 */ /* 0x0001e2000c101d0e */
[----:B------:R-:W-:Y:S05]  /*78a0*/  @!P0 BRA `(.L_x_18120) ;  /* 0x0000000000508947 */ /* 0x000fea0003800000 */
[----:B0-----:R-:W-:Y:S02]  /*78b0*/  SHF.L.U32 R96, R108, 0x10, RZ ;  /* 0x000000106c607819 */ /* 0x001fe400000006ff */
[----:B------:R-:W-:Y:S02]  /*78c0*/  LOP3.LUT R112, R105, 0xff, RZ, 0xc0, !PT ;  /* 0x000000ff69707812 */ /* 0x000fe400078ec0ff */
[----:B------:R-:W-:Y:S02]  /*78d0*/  LOP3.LUT R123, R96, 0xff0000, RZ, 0xc0, !PT ;  /* 0x00ff0000607b7812 */ /* 0x000fe400078ec0ff */
[----:B------:R-:W-:Y:S01]  /*78e0*/  LOP3.LUT R96, R109, 0xffff, RZ, 0xc0, !PT ;  /* 0x0000ffff6d607812 */ /* 0x000fe200078ec0ff */
[----:B------:R-:W-:Y:S01]  /*78f0*/  IMAD.WIDE.U32 R112, R112, 0x1000000, RZ ;  /* 0x0100000070707825 */ /* 0x000fe200078e00ff */
[----:B------:R-:W-:Y:S02]  /*7900*/  LOP3.LUT R110, R104, 0xff, RZ, 0xc0, !PT ;  /* 0x000000ff686e7812 */ /* 0x000fe400078ec0ff */
        /* <DEDUP_REMOVED lines=14> */
.L_x_18120:
[----:B------:R-:W-:Y:S01]  /*79f0*/  VIADD R99, R99, 0x80 ;  /* 0x0000008063637836 */ /* 0x000fe20000000000 */
[----:B------:R-:W-:-:S07]  /*7a00*/  IADD3 R98, PT, PT, R98, 0x80, RZ ;  /* 0x0000008062627810 */ /* 0x000fce0007ffe0ff */
.L_x_18022:
[----:B------:R-:W-:Y:S05]  /*7a10*/  BSYNC.RECONVERGENT B0 ;  /* 0x0000000000007941 */ /* 0x000fea0003800200 */
.L_x_18021:
[----:B------:R-:W-:Y:S01]  /*7a20*/  ISETP.GE.U32.AND P2, PT, R115, 0x100, PT ;  /* 0x000001007300780c */ /* 0x000fe20003f46070 */
[----:B------:R-:W-:Y:S03]  /*7a30*/  BSSY.RECONVERGENT B0, `(.L_x_18121) ;  /* 0x000069f000007945 */ /* 0x000fe60003800200 */
[----:B------:R-:W-:-:S09]  /*7a40*/  P2R R120, PR, RZ, 0x4 ;  /* 0x00000004ff787803 */ /* 0x000fd20000000000 */
[----:B------:R-:W-:Y:S05]  /*7a50*/  @!P2 BRA `(.L_x_18122) ;  /* 0x000000680070a947 */ /* 0x000fea0003800000 */
[----:B------:R-:W-:Y:S01]  /*7a60*/  ISETP.NE.U32.AND P2, PT, RZ, UR18, PT ;  /* 0x00000012ff007c0c */ /* 0x000fe2000bf45070 */
[----:B------:R-:W3:Y:S03]  /*7a70*/  @P0 LDC.64 R74, c[0x0][0x390] ;  /* 0x0000e400ff4a0b82 */ /* 0x000ee60000000a00 */
[----:B------:R-:W-:-:S13]  /*7a80*/  ISETP.NE.AND.EX P2, PT, RZ, UR19, PT, P2 ;  /* 0x00000013ff007c0c */ /* 0x000fda000bf45320 */
[----:B------:R-:W4:Y:S01]  /*7a90*/  @P2 LDC.64 R72, c[0x0][0x3a0] ;  /* 0x0000e800ff482b82 */ /* 0x000f220000000a00 */
[----:B---3--:R-:W-:-:S05]  /*7aa0*/  @P0 IMAD.WIDE.U32 R74, R98, 0x10, R74 ;  /* 0x00000010624a0825 */ /* 0x008fca00078e004a */
[----:B-1---5:R1:W5:Y:S01]  /*7ab0*/  @P0 LDG.E.128 R52, desc[UR14][R74.64] ;  /* 0x0000000e4a340981 */ /* 0x022362000c1e1d00 */
[----:B----4-:R-:W-:-:S05]  /*7ac0*/  @P2 IMAD.WIDE.U32 R72, R99, 0x20, R72 ;  /* 0x0000002063482825 */ /* 0x010fca00078e0048 */
[----:B------:R1:W5:Y:S04]  /*7ad0*/  @P2 LDG.E.128 R56, desc[UR14][R72.64] ;  /* 0x0000000e48382981 */ /* 0x000368000c1e1d00 */
[----:B------:R1:W5:Y:S01]  /*7ae0*/  @P2 LDG.E.128 R60, desc[UR14][R72.64+0x10] ;  /* 0x0000100e483c2981 */ /* 0x000362000c1e1d00 */
[----:B------:R-:W-:Y:S05]  /*7af0*/  @!P2 BRA `(.L_x_18123) ;  /* 0x0000003000f0a947 */ /* 0x000fea0003800000 */
[----:B------:R-:W-:Y:S01]  /*7b00*/  ISETP.GT.AND P2, PT, R114, RZ, PT ;  /* 0x000000ff7200720c */ /* 0x000fe20003f44270 */
[----:B-1----:R-:W-:Y:S01]  /*7b10*/  IMAD.MOV.U32 R74, RZ, RZ, R6 ;  /* 0x000000ffff4a7224 */ /* 0x002fe200078e0006 */
[----:B--2---:R-:W-:Y:S01]  /*7b20*/  MOV R110, R100 ;  /* 0x00000064006e7202 */ /* 0x004fe20000000f00 */
[----:B-----5:R-:W-:-:S10]  /*7b30*/  IMAD.MOV.U32 R72, RZ, RZ, R56 ;  /* 0x000000ffff487224 */ /* 0x020fd400078e0038 */
        /* <DEDUP_REMOVED lines=17> */
.L_x_18127:
        /* <DEDUP_REMOVED lines=13> */
.L_x_18129:
[----:B------:R-:W-:Y:S05]  /*7d20*/  BSYNC.RECONVERGENT B2 ;  /* 0x0000000000027941 */ /* 0x000fea0003800200 */
.L_x_18128:
        /* <DEDUP_REMOVED lines=60> */
.L_x_18126:
[----:B------:R-:W-:Y:S05]  /*80f0*/  BSYNC.RECONVERGENT B1 ;  /* 0x0000000000017941 */ /* 0x000fea0003800200 */
.L_x_18125:
[----:B------:R-:W-:Y:S01]  /*8100*/  I2FP.F32.U32 R6, R72 ;  /* 0x0000004800067245 */ /* 0x000fe20000201000 */
[----:B------:R-:W-:Y:S02]  /*8110*/  HADD2.F32 R72, -RZ, R52.H0_H0 ;  /* 0x20000034ff487230 */ /* 0x000fe40000004100 */
[----:B------:R-:W-:-:S03]  /*8120*/  IMAD.MOV.U32 R73, RZ, RZ, 0x2f800000 ;  /* 0x2f800000ff497424 */ /* 0x000fc600078e00ff */
        /* <DEDUP_REMOVED lines=8> */
.L_x_18124:
        /* <DEDUP_REMOVED lines=16> */
.L_x_18133:
        /* <DEDUP_REMOVED lines=13> */
.L_x_18135:
[----:B------:R-:W-:Y:S05]  /*8380*/  BSYNC.RECONVERGENT B2 ;  /* 0x0000000000027941 */ /* 0x000fea0003800200 */
.L_x_18134:
        /* <DEDUP_REMOVED lines=60> */
.L_x_18132:
[----:B------:R-:W-:Y:S05]  /*8750*/  BSYNC.RECONVERGENT B1 ;  /* 0x0000000000017941 */ /* 0x000fea0003800200 */
.L_x_18131:
        /* <DEDUP_REMOVED lines=11> */
.L_x_18130:
        /* <DEDUP_REMOVED lines=16> */
.L_x_18139:
        /* <DEDUP_REMOVED lines=13> */
.L_x_18141:
[----:B------:R-:W-:Y:S05]  /*89e0*/  BSYNC.RECONVERGENT B2 ;  /* 0x0000000000027941 */ /* 0x000fea0003800200 */
.L_x_18140:
        /* <DEDUP_REMOVED lines=61> */
.L_x_18138:
[----:B------:R-:W-:Y:S05]  /*8dc0*/  BSYNC.RECONVERGENT B1 ;  /* 0x0000000000017941 */ /* 0x000fea0003800200 */
.L_x_18137:
        /* <DEDUP_REMOVED lines=11> */
.L_x_18136:
        /* <DEDUP_REMOVED lines=16> */
.L_x_18145:
        /* <DEDUP_REMOVED lines=13> */
.L_x_18147:
[----:B------:R-:W-:Y:S05]  /*9050*/  BSYNC.RECONVERGENT B2 ;  /* 0x0000000000027941 */ /* 0x000fea0003800200 */
.L_x_18146:
        /* <DEDUP_REMOVED lines=61> */
.L_x_18144:
[----:B------:R-:W-:Y:S05]  /*9430*/  BSYNC.RECONVERGENT B1 ;  /* 0x0000000000017941 */ /* 0x000fea0003800200 */
.L_x_18143:
[----:B------:R-:W-:Y:S01]  /*9440*/  I2FP.F32.U32 R6, R75 ;  /* 0x0000004b00067245 */ /* 0x000fe20000201000 */
[----:B------:R-:W-:Y:S02]  /*9450*/  HFMA2 R75, -RZ, RZ, 0.1171875, 0 ;  /* 0x2f800000ff4b7431 */ /* 0x000fe400000001ff */
        /* <DEDUP_REMOVED lines=9> */
.L_x_18142:
        /* <DEDUP_REMOVED lines=16> */
.L_x_18151:
        /* <DEDUP_REMOVED lines=13> */
.L_x_18153:
[----:B------:R-:W-:Y:S05]  /*96c0*/  BSYNC.RECONVERGENT B2 ;  /* 0x0000000000027941 */ /* 0x000fea0003800200 */
.L_x_18152:
        /* <DEDUP_REMOVED lines=61> */
.L_x_18150:
[----:B------:R-:W-:Y:S05]  /*9aa0*/  BSYNC.RECONVERGENT B1 ;  /* 0x0000000000017941 */ /* 0x000fea0003800200 */
.L_x_18149:
        /* <DEDUP_REMOVED lines=11> */
.L_x_18148:
        /* <DEDUP_REMOVED lines=16> */
.L_x_18157:
        /* <DEDUP_REMOVED lines=13> */
.L_x_18159:
[----:B------:R-:W-:Y:S05]  /*9d30*/  BSYNC.RECONVERGENT B2 ;  /* 0x0000000000027941 */ /* 0x000fea0003800200 */
.L_x_18158:
        /* <DEDUP_REMOVED lines=61> */
.L_x_18156:
[----:B------:R-:W-:Y:S05]  /*a110*/  BSYNC.RECONVERGENT B1 ;  /* 0x0000000000017941 */ /* 0x000fea0003800200 */
.L_x_18155:
[----:B------:R-:W-:Y:S01]  /*a120*/  I2FP.F32.U32 R6, R77 ;  /* 0x0000004d00067245 */ /* 0x000fe20000201000 */
[----:B------:R-:W-:Y:S02]  /*a130*/  HFMA2 R77, -RZ, RZ, 0.1171875, 0 ;  /* 0x2f800000ff4d7431 */ /* 0x000fe400000001ff */
[----:B------:R-:W-:-:S05]  /*a140*/  HADD2.F32 R78, -RZ, R54.H1_H1 ;  /* 0x30000036ff4e7230 */ /* 0x000fca0000004100 */
[----:B------:R-:W-:Y:S01]  /*a150*/  FMUL.FTZ R78, R78, UR17 ;  /* 0x000000114e4e7c20 */ /* 0x000fe20008410000 */
[----:B------:R-:W-:Y:S01]  /*a160*/  FFMA.FTZ R6, R6, R77, 1.1641532182693481445e-10 ;  /* 0x2f00000006067423 */ /* 0x000fe2000001004d */
[----:B------:R-:W-:-:S04]  /*a170*/  HADD2.F32 R77, -RZ, R26.H1_H1 ;  /* 0x3000001aff4d7230 */ /* 0x000fc80000004100 */
[----:B------:R-:W-:Y:S01]  /*a180*/  FSETP.GTU.FTZ.AND P3, PT, R6, UR22, PT ;  /* 0x0000001606007c0b */ /* 0x000fe2000bf7c000 */
[----:B------:R-:W-:-:S03]  /*a190*/  FMUL.FTZ R6, R78, UR16 ;  /* 0x000000104e067c20 */ /* 0x000fc60008410000 */
[----:B------:R-:W-:Y:S02]  /*a1a0*/  SEL R107, RZ, 0x1, P3 ;  /* 0x00000001ff6b7807 */ /* 0x000fe40001800000 */
[----:B------:R-:W-:-:S05]  /*a1b0*/  FSEL R6, R6, RZ, !P3 ;  /* 0x000000ff06067208 */ /* 0x000fca0005800000 */
[----:B------:R-:W-:-:S07]  /*a1c0*/  FFMA.FTZ R77, R6, R77, R61 ;  /* 0x0000004d064d7223 */ /* 0x000fce000001003d */
.L_x_18154:
[----:B0-----:R-:W-:Y:S01]  /*a1d0*/  IMAD.MOV.U32 R96, RZ, RZ, R79 ;  /* 0x000000ffff607224 */ /* 0x001fe200078e004f */
        /* <DEDUP_REMOVED lines=15> */
.L_x_18163:
        /* <DEDUP_REMOVED lines=13> */
.L_x_18165:
[----:B------:R-:W-:Y:S05]  /*a3a0*/  BSYNC.RECONVERGENT B2 ;  /* 0x0000000000027941 */ /* 0x000fea0003800200 */
.L_x_18164:
        /* <DEDUP_REMOVED lines=61> */
.L_x_18162:
[----:B------:R-:W-:Y:S05]  /*a780*/  BSYNC.RECONVERGENT B1 ;  /* 0x0000000000017941 */ /* 0x000fea0003800200 */
.L_x_18161:
        /* <DEDUP_REMOVED lines=11> */
.L_x_18160:
        /* <DEDUP_REMOVED lines=16> */
.L_x_18169:
        /* <DEDUP_REMOVED lines=13> */
.L_x_18171:
[----:B------:R-:W-:Y:S05]  /*aa10*/  BSYNC.RECONVERGENT B2 ;  /* 0x0000000000027941 */ /* 0x000fea0003800200 */
.L_x_18170:
        /* <DEDUP_REMOVED lines=61> */
.L_x_18168:
[----:B------:R-:W-:Y:S05]  /*adf0*/  BSYNC.RECONVERGENT B1 ;  /* 0x0000000000017941 */ /* 0x000fea0003800200 */
.L_x_18167:
        /* <DEDUP_REMOVED lines=12> */
.L_x_18123:
[----:B-1----:R-:W-:Y:S01]  /*aec0*/  IMAD.MOV.U32 R74, RZ, RZ, R6 ;  /* 0x000000ffff4a7224 */ /* 0x002fe200078e0006 */
        /* <DEDUP_REMOVED lines=19> */
.L_x_18175:
        /* <DEDUP_REMOVED lines=13> */
.L_x_18177:
[----:B------:R-:W-:Y:S05]  /*b0d0*/  BSYNC.RECONVERGENT B2 ;  /* 0x0000000000027941 */ /* 0x000fea0003800200 */
.L_x_18176:
        /* <DEDUP_REMOVED lines=60> */
.L_x_18174:
[----:B------:R-:W-:Y:S05]  /*b4a0*/  BSYNC.RECONVERGENT B1 ;  /* 0x0000000000017941 */ /* 0x000fea0003800200 */
.L_x_18173:
        /* <DEDUP_REMOVED lines=11> */
.L_x_18172:
        /* <DEDUP_REMOVED lines=16> */
.L_x_18181:
        /* <DEDUP_REMOVED lines=13> */
.L_x_18183:
[----:B------:R-:W-:Y:S05]  /*b730*/  BSYNC.RECONVERGENT B2 ;  /* 0x0000000000027941 */ /* 0x000fea0003800200 */
.L_x_18182:
        /* <DEDUP_REMOVED lines=60> */
.L_x_18180:
[----:B------:R-:W-:Y:S05]  /*bb00*/  BSYNC.RECONVERGENT B1 ;  /* 0x0000000000017941 */ /* 0x000fea0003800200 */
.L_x_18179:
        /* <DEDUP_REMOVED lines=11> */
.L_x_18178:
        /* <DEDUP_REMOVED lines=16> */
.L_x_18187:
        /* <DEDUP_REMOVED lines=13> */
.L_x_18189:
[----:B------:R-:W-:Y:S05]  /*bd90*/  BSYNC.RECONVERGENT B2 ;  /* 0x0000000000027941 */ /* 0x000fea0003800200 */
.L_x_18188:
        /* <DEDUP_REMOVED lines=61> */
.L_x_18186:
[----:B------:R-:W-:Y:S05]  /*c170*/  BSYNC.RECONVERGENT B1 ;  /* 0x0000000000017941 */ /* 0x000fea0003800200 */
.L_x_18185:
        /* <DEDUP_REMOVED lines=11> */
.L_x_18184:
        /* <DEDUP_REMOVED lines=16> */
.L_x_18193:
        /* <DEDUP_REMOVED lines=13> */
.L_x_18195:
[----:B------:R-:W-:Y:S05]  /*c400*/  BSYNC.RECONVERGENT B2 ;  /* 0x0000000000027941 */ /* 0x000fea0003800200 */
.L_x_18194:
        /* <DEDUP_REMOVED lines=61> */
.L_x_18192:
[----:B------:R-:W-:Y:S05]  /*c7e0*/  BSYNC.RECONVERGENT B1 ;  /* 0x0000000000017941 */ /* 0x000fea0003800200 */
.L_x_18191:
        /* <DEDUP_REMOVED lines=11> */
.L_x_18190:
        /* <DEDUP_REMOVED lines=16> */
.L_x_18199:
        /* <DEDUP_REMOVED lines=13> */
.L_x_18201:
[----:B------:R-:W-:Y:S05]  /*ca70*/  BSYNC.RECONVERGENT B2 ;  /* 0x0000000000027941 */ /* 0x000fea0003800200 */
.L_x_18200:
        /* <DEDUP_REMOVED lines=61> */
.L_x_18198:
[----:B------:R-:W-:Y:S05]  /*ce50*/  BSYNC.RECONVERGENT B1 ;  /* 0x0000000000017941 */ /* 0x000fea0003800200 */
.L_x_18197:
        /* <DEDUP_REMOVED lines=11> */
.L_x_18196:
        /* <DEDUP_REMOVED lines=16> */
.L_x_18205:
        /* <DEDUP_REMOVED lines=13> */
.L_x_18207:
[----:B------:R-:W-:Y:S05]  /*d0e0*/  BSYNC.RECONVERGENT B2 ;  /* 0x0000000000027941 */ /* 0x000fea0003800200 */
.L_x_18206:
        /* <DEDUP_REMOVED lines=61> */
.L_x_18204:
[----:B------:R-:W-:Y:S05]  /*d4c0*/  BSYNC.RECONVERGENT B1 ;  /* 0x0000000000017941 */ /* 0x000fea0003800200 */
.L_x_18203:
        /* <DEDUP_REMOVED lines=11> */
.L_x_18202:
[----:B0-----:R-:W-:Y:S01]  /*d580*/  IMAD.MOV.U32 R96, RZ, RZ, R79 ;  /* 0x000000ffff607224 */ /* 0x001fe200078e004f */
        /* <DEDUP_REMOVED lines=15> */
.L_x_18211:
        /* <DEDUP_REMOVED lines=13> */
.L_x_18213:
[----:B------:R-:W-:Y:S05]  /*d750*/  BSYNC.RECONVERGENT B2 ;  /* 0x0000000000027941 */ /* 0x000fea0003800200 */
.L_x_18212:
        /* <DEDUP_REMOVED lines=61> */
.L_x_18210:
[----:B------:R-:W-:Y:S05]  /*db30*/  BSYNC.RECONVERGENT B1 ;  /* 0x0000000000017941 */ /* 0x000fea0003800200 */
.L_x_18209:
        /* <DEDUP_REMOVED lines=11> */
.L_x_18208:
        /* <DEDUP_REMOVED lines=16> */
.L_x_18216:
        /* <DEDUP_REMOVED lines=13> */
.L_x_18218:
[----:B------:R-:W-:Y:S05]  /*ddc0*/  BSYNC.RECONVERGENT B2 ;  /* 0x0000000000027941 */ /* 0x000fea0003800200 */
.L_x_18217:
        /* <DEDUP_REMOVED lines=61> */
.L_x_18215:
[----:B------:R-:W-:Y:S05]  /*e1a0*/  BSYNC.RECONVERGENT B1 ;  /* 0x0000000000017941 */ /* 0x000fea0003800200 */
.L_x_18214:
        /* <DEDUP_REMOVED lines=11> */
.L_x_18166:
        /* <DEDUP_REMOVED lines=26> */
.L_x_18219:
[----:B------:R-:W-:Y:S01]  /*e400*/  VIADD R99, R99, 0x80 ;  /* 0x0000008063637836 */ /* 0x000fe20000000000 */
[----:B------:R-:W-:-:S07]  /*e410*/  IADD3 R98, PT, PT, R98, 0x80, RZ ;  /* 0x0000008062627810 */ /* 0x000fce0007ffe0ff */
.L_x_18122:
[----:B------:R-:W-:Y:S05]  /*e420*/  BSYNC.RECONVERGENT B0 ;  /* 0x0000000000007941 */ /* 0x000fea0003800200 */
.L_x_18121:
        /* <DEDUP_REMOVED lines=34> */
.L_x_18226:
        /* <DEDUP_REMOVED lines=13> */
.L_x_18228:
[----:B------:R-:W-:Y:S05]  /*e720*/  BSYNC.RECONVERGENT B2 ;  /* 0x0000000000027941 */ /* 0x000fea0003800200 */
.L_x_18227:
        /* <DEDUP_REMOVED lines=60> */
.L_x_18225:
[----:B------:R-:W-:Y:S05]  /*eaf0*/  BSYNC.RECONVERGENT B1 ;  /* 0x0000000000017941 */ /* 0x000fea0003800200 */
.L_x_18224:
        /* <DEDUP_REMOVED lines=11> */
.L_x_18223:
        /* <DEDUP_REMOVED lines=16> */
.L_x_18232:
        /* <DEDUP_REMOVED lines=13> */
.L_x_18234:
[----:B------:R-:W-:Y:S05]  /*ed80*/  BSYNC.RECONVERGENT B2 ;  /* 0x0000000000027941 */ /* 0x000fea0003800200 */
.L_x_18233:
        /* <DEDUP_REMOVED lines=60> */
.L_x_18231:
[----:B------:R-:W-:Y:S05]  /*f150*/  BSYNC.RECONVERGENT B1 ;  /* 0x0000000000017941 */ /* 0x000fea0003800200 */
.L_x_18230:
        /* <DEDUP_REMOVED lines=11> */
.L_x_18229:
        /* <DEDUP_REMOVED lines=16> */
.L_x_18238:
        /* <DEDUP_REMOVED lines=13> */
.L_x_18240:
[----:B------:R-:W-:Y:S05]  /*f3e0*/  BSYNC.RECONVERGENT B2 ;  /* 0x0000000000027941 */ /* 0x000fea0003800200 */
.L_x_18239:
        /* <DEDUP_REMOVED lines=61> */
.L_x_18237:
[----:B------:R-:W-:Y:S05]  /*f7c0*/  BSYNC.RECONVERGENT B1 ;  /* 0x0000000000017941 */ /* 0x000fea0003800200 */
.L_x_18236:
        /* <DEDUP_REMOVED lines=11> */
.L_x_18235:
        /* <DEDUP_REMOVED lines=16> */
.L_x_18244:
        /* <DEDUP_REMOVED lines=13> */
.L_x_18246:
[----:B------:R-:W-:Y:S05]  /*fa50*/  BSYNC.RECONVERGENT B2 ;  /* 0x0000000000027941 */ /* 0x000fea0003800200 */
.L_x_18245:
        /* <DEDUP_REMOVED lines=61> */
.L_x_18243:
[----:B------:R-:W-:Y:S05]  /*fe30*/  BSYNC.RECONVERGENT B1 ;  /* 0x0000000000017941 */ /* 0x000fea0003800200 */
.L_x_18242:
        /* <DEDUP_REMOVED lines=11> */
.L_x_18241:
        /* <DEDUP_REMOVED lines=16> */
.L_x_18250:
        /* <DEDUP_REMOVED lines=13> */
.L_x_18252:
[----:B------:R-:W-:Y:S05]  /*100c0*/  BSYNC.RECONVERGENT B2 ;  /* 0x0000000000027941 */ /* 0x000fea0003800200 */
.L_x_18251:
        /* <DEDUP_REMOVED lines=61> */
.L_x_18249:
[----:B------:R-:W-:Y:S05]  /*104a0*/  BSYNC.RECONVERGENT B1 ;  /* 0x0000000000017941 */ /* 0x000fea0003800200 */
.L_x_18248:
        /* <DEDUP_REMOVED lines=11> */
.L_x_18247:
        /* <DEDUP_REMOVED lines=16> */
.L_x_18256:
        /* <DEDUP_REMOVED lines=13> */
.L_x_18258:
[----:B------:R-:W-:Y:S05]  /*10730*/  BSYNC.RECONVERGENT B2 ;  /* 0x0000000000027941 */ /* 0x000fea0003800200 */
.L_x_18257:
        /* <DEDUP_REMOVED lines=61> */
.L_x_18255:
[----:B------:R-:W-:Y:S05]  /*10b10*/  BSYNC.RECONVERGENT B1 ;  /* 0x0000000000017941 */ /* 0x000fea0003800200 */
.L_x_18254:
        /* <DEDUP_REMOVED lines=11> */
.L_x_18253:
        /* <DEDUP_REMOVED lines=16> */
.L_x_18262:
        /* <DEDUP_REMOVED lines=13> */
.L_x_18264:
[----:B------:R-:W-:Y:S05]  /*10da0*/  BSYNC.RECONVERGENT B2 ;  /* 0x0000000000027941 */ /* 0x000fea0003800200 */
.L_x_18263:
        /* <DEDUP_REMOVED lines=61> */
.L_x_18261:
[----:B------:R-:W-:Y:S05]  /*11180*/  BSYNC.RECONVERGENT B1 ;  /* 0x0000000000017941 */ /* 0x000fea0003800200 */
.L_x_18260:
        /* <DEDUP_REMOVED lines=11> */
.L_x_18259:
        /* <DEDUP_REMOVED lines=16> */
.L_x_18268:
        /* <DEDUP_REMOVED lines=13> */
.L_x_18270:
[----:B------:R-:W-:Y:S05]  /*11410*/  BSYNC.RECONVERGENT B2 ;  /* 0x0000000000027941 */ /* 0x000fea0003800200 */
.L_x_18269:
        /* <DEDUP_REMOVED lines=61> */
.L_x_18267:
[----:B------:R-:W-:Y:S05]  /*117f0*/  BSYNC.RECONVERGENT B1 ;  /* 0x0000000000017941 */ /* 0x000fea0003800200 */
.L_x_18266:
        /* <DEDUP_REMOVED lines=12> */
.L_x_18222:
        /* <DEDUP_REMOVED lines=20> */
.L_x_18274:
        /* <DEDUP_REMOVED lines=13> */
.L_x_18276:
[----:B------:R-:W-:Y:S05]  /*11ad0*/  BSYNC.RECONVERGENT B2 ;  /* 0x0000000000027941 */ /* 0x000fea0003800200 */
.L_x_18275:
        /* <DEDUP_REMOVED lines=60> */
.L_x_18273:
[----:B------:R-:W-:Y:S05]  /*11ea0*/  BSYNC.RECONVERGENT B1 ;  /* 0x0000000000017941 */ /* 0x000fea0003800200 */
.L_x_18272:
        /* <DEDUP_REMOVED lines=11> */
.L_x_18271:
        /* <DEDUP_REMOVED lines=16> */
.L_x_18280:
        /* <DEDUP_REMOVED lines=13> */
.L_x_18282:
[----:B------:R-:W-:Y:S05]  /*12130*/  BSYNC.RECONVERGENT B2 ;  /* 0x0000000000027941 */ /* 0x000fea0003800200 */
.L_x_18281:
        /* <DEDUP_REMOVED lines=60> */
.L_x_18279:
[----:B------:R-:W-:Y:S05]  /*12500*/  BSYNC.RECONVERGENT B1 ;  /* 0x0000000000017941 */ /* 0x000fea0003800200 */
.L_x_18278:
        /* <DEDUP_REMOVED lines=11> */
.L_x_18277:
        /* <DEDUP_REMOVED lines=16> */
.L_x_18286:
        /* <DEDUP_REMOVED lines=13> */
.L_x_18288:
[----:B------:R-:W-:Y:S05]  /*12790*/  BSYNC.RECONVERGENT B2 ;  /* 0x0000000000027941 */ /* 0x000fea0003800200 */
.L_x_18287:
        /* <DEDUP_REMOVED lines=61> */
.L_x_18285:
[----:B------:R-:W-:Y:S05]  /*12b70*/  BSYNC.RECONVERGENT B1 ;  /* 0x0000000000017941 */ /* 0x000fea0003800200 */
.L_x_18284:
        /* <DEDUP_REMOVED lines=11> */
.L_x_18283:
        /* <DEDUP_REMOVED lines=16> */
.L_x_18292:
        /* <DEDUP_REMOVED lines=13> */
.L_x_18294:
[----:B------:R-:W-:Y:S05]  /*12e00*/  BSYNC.RECONVERGENT B2 ;  /* 0x0000000000027941 */ /* 0x000fea0003800200 */
.L_x_18293:
        /* <DEDUP_REMOVED lines=61> */
.L_x_18291:
[----:B------:R-:W-:Y:S05]  /*131e0*/  BSYNC.RECONVERGENT B1 ;  /* 0x0000000000017941 */ /* 0x000fea0003800200 */
.L_x_18290:
        /* <DEDUP_REMOVED lines=11> */
.L_x_18289:
        /* <DEDUP_REMOVED lines=16> */
.L_x_18298:
        /* <DEDUP_REMOVED lines=13> */
.L_x_18300:
[----:B------:R-:W-:Y:S05]  /*13470*/  BSYNC.RECONVERGENT B2 ;  /* 0x0000000000027941 */ /* 0x000fea0003800200 */
.L_x_18299:
        /* <DEDUP_REMOVED lines=61> */
.L_x_18297:
[----:B------:R-:W-:Y:S05]  /*13850*/  BSYNC.RECONVERGENT B1 ;  /* 0x0000000000017941 */ /* 0x000fea0003800200 */
.L_x_18296:
        /* <DEDUP_REMOVED lines=11> */
.L_x_18295:
        /* <DEDUP_REMOVED lines=16> */
.L_x_18304:
        /* <DEDUP_REMOVED lines=13> */
.L_x_18306:
[----:B------:R-:W-:Y:S05]  /*13ae0*/  BSYNC.RECONVERGENT B2 ;  /* 0x0000000000027941 */ /* 0x000fea0003800200 */
.L_x_18305:
        /* <DEDUP_REMOVED lines=61> */
.L_x_18303:
[----:B------:R-:W-:Y:S05]  /*13ec0*/  BSYNC.RECONVERGENT B1 ;  /* 0x0000000000017941 */ /* 0x000fea0003800200 */
.L_x_18302:
        /* <DEDUP_REMOVED lines=11> */
.L_x_18301:
        /* <DEDUP_REMOVED lines=16> */
.L_x_18310:
        /* <DEDUP_REMOVED lines=13> */
.L_x_18312:
[----:B------:R-:W-:Y:S05]  /*14150*/  BSYNC.RECONVERGENT B2 ;  /* 0x0000000000027941 */ /* 0x000fea0003800200 */
.L_x_18311:
        /* <DEDUP_REMOVED lines=61> */
.L_x_18309:
[----:B------:R-:W-:Y:S05]  /*14530*/  BSYNC.RECONVERGENT B1 ;  /* 0x0000000000017941 */ /* 0x000fea0003800200 */
.L_x_18308:
        /* <DEDUP_REMOVED lines=11> */
.L_x_18307:
        /* <DEDUP_REMOVED lines=16> */
.L_x_18315:
        /* <DEDUP_REMOVED lines=13> */
.L_x_18317:
[----:B------:R-:W-:Y:S05]  /*147c0*/  BSYNC.RECONVERGENT B2 ;  /* 0x0000000000027941 */ /* 0x000fea0003800200 */
.L_x_18316:
        /* <DEDUP_REMOVED lines=61> */
.L_x_18314:
[----:B------:R-:W-:Y:S05]  /*14ba0*/  BSYNC.RECONVERGENT B1 ;  /* 0x0000000000017941 */ /* 0x000fea0003800200 */
.L_x_18313:
        /* <DEDUP_REMOVED lines=11> */
.L_x_18265:
        /* <DEDUP_REMOVED lines=26> */
.L_x_18318:
[----:B------:R-:W-:Y:S01]  /*14e00*/  VIADD R99, R99, 0x80 ;  /* 0x0000008063637836 */ /* 0x000fe20000000000 */
[----:B------:R-:W-:-:S07]  /*14e10*/  IADD3 R98, PT, PT, R98, 0x80, RZ ;  /* 0x0000008062627810 */ /* 0x000fce0007ffe0ff */
.L_x_18221:
[----:B------:R-:W-:Y:S05]  /*14e20*/  BSYNC.RECONVERGENT B0 ;  /* 0x0000000000007941 */ /* 0x000fea0003800200 */
.L_x_18220:
        /* <DEDUP_REMOVED lines=15> */
[----:B0-2---:R-:W-:Y:S01]  /*14f20*/  MOV R96, R100 ;  /* 0x0000006400607202 */ /* 0x005fe20000000f00 */
        /* <DEDUP_REMOVED lines=18> */
.L_x_18325:
        /* <DEDUP_REMOVED lines=13> */
.L_x_18327:
[----:B------:R-:W-:Y:S05]  /*15120*/  BSYNC.RECONVERGENT B2 ;  /* 0x0000000000027941 */ /* 0x000fea0003800200 */
.L_x_18326:
        /* <DEDUP_REMOVED lines=60> */
.L_x_18324:
[----:B------:R-:W-:Y:S05]  /*154f0*/  BSYNC.RECONVERGENT B1 ;  /* 0x0000000000017941 */ /* 0x000fea0003800200 */
.L_x_18323:
        /* <DEDUP_REMOVED lines=11> */
.L_x_18322:
        /* <DEDUP_REMOVED lines=16> */
.L_x_18331:
        /* <DEDUP_REMOVED lines=13> */
.L_x_18333:
[----:B------:R-:W-:Y:S05]  /*15780*/  BSYNC.RECONVERGENT B2 ;  /* 0x0000000000027941 */ /* 0x000fea0003800200 */
.L_x_18332:
        /* <DEDUP_REMOVED lines=60> */
.L_x_18330:
[----:B------:R-:W-:Y:S05]  /*15b50*/  BSYNC.RECONVERGENT B1 ;  /* 0x0000000000017941 */ /* 0x000fea0003800200 */
.L_x_18329:
[----:B------:R-:W-:Y:S01]  /*15b60*/  HFMA2 R90, -RZ, RZ, 0.1171875, 0 ;  /* 0x2f800000ff5a7431 */ /* 0x000fe200000001ff */
[----:B------:R-:W-:Y:S01]  /*15b70*/  I2FP.F32.U32 R89, R89 ;  /* 0x0000005900597245 */ /* 0x000fe20000201000 */
[----:B------:R-:W-:-:S05]  /*15b80*/  HADD2.F32 R91, -RZ, R52.H1_H1 ;  /* 0x30000034ff5b7230 */ /* 0x000fca0000004100 */
        /* <DEDUP_REMOVED lines=8> */
.L_x_18328:
        /* <DEDUP_REMOVED lines=16> */
.L_x_18337:
        /* <DEDUP_REMOVED lines=13> */
.L_x_18339:
[----:B------:R-:W-:Y:S05]  /*15de0*/  BSYNC.RECONVERGENT B2 ;  /* 0x0000000000027941 */ /* 0x000fea0003800200 */
.L_x_18338:
        /* <DEDUP_REMOVED lines=61> */
.L_x_18336:
[----:B------:R-:W-:Y:S05]  /*161c0*/  BSYNC.RECONVERGENT B1 ;  /* 0x0000000000017941 */ /* 0x000fea0003800200 */
.L_x_18335:
[----:B------:R-:W-:Y:S01]  /*161d0*/  I2FP.F32.U32 R6, R91 ;  /* 0x0000005b00067245 */ /* 0x000fe20000201000 */
[----:B------:R-:W-:Y:S02]  /*161e0*/  HFMA2 R91, -RZ, RZ, 0.1171875, 0 ;  /* 0x2f800000ff5b7431 */ /* 0x000fe400000001ff */
        /* <DEDUP_REMOVED lines=9> */
.L_x_18334:
        /* <DEDUP_REMOVED lines=16> */
.L_x_18343:
        /* <DEDUP_REMOVED lines=13> */
.L_x_18345:
[----:B------:R-:W-:Y:S05]  /*16450*/  BSYNC.RECONVERGENT B2 ;  /* 0x0000000000027941 */ /* 0x000fea0003800200 */
.L_x_18344:
        /* <DEDUP_REMOVED lines=61> */
.L_x_18342:
[----:B------:R-:W-:Y:S05]  /*16830*/  BSYNC.RECONVERGENT B1 ;  /* 0x0000000000017941 */ /* 0x000fea0003800200 */
.L_x_18341:
        /* <DEDUP_REMOVED lines=11> */
.L_x_18340:
        /* <DEDUP_REMOVED lines=16> */
.L_x_18349:
        /* <DEDUP_REMOVED lines=13> */
.L_x_18351:
[----:B------:R-:W-:Y:S05]  /*16ac0*/  BSYNC.RECONVERGENT B2 ;  /* 0x0000000000027941 */ /* 0x000fea0003800200 */
.L_x_18350:
        /* <DEDUP_REMOVED lines=61> */
.L_x_18348:
[----:B------:R-:W-:Y:S05]  /*16ea0*/  BSYNC.RECONVERGENT B1 ;  /* 0x0000000000017941 */ /* 0x000fea0003800200 */
.L_x_18347:
        /* <DEDUP_REMOVED lines=11> */
.L_x_18346:
        /* <DEDUP_REMOVED lines=16> */
.L_x_18355:
        /* <DEDUP_REMOVED lines=13> */
.L_x_18357:
[----:B------:R-:W-:Y:S05]  /*17130*/  BSYNC.RECONVERGENT B2 ;  /* 0x0000000000027941 */ /* 0x000fea0003800200 */
.L_x_18356:
        /* <DEDUP_REMOVED lines=61> */
.L_x_18354:
[----:B------:R-:W-:Y:S05]  /*17510*/  BSYNC.RECONVERGENT B1 ;  /* 0x0000000000017941 */ /* 0x000fea0003800200 */
.L_x_18353:
        /* <DEDUP_REMOVED lines=11> */
.L_x_18352:
        /* <DEDUP_REMOVED lines=16> */
.L_x_18361:
        /* <DEDUP_REMOVED lines=13> */
.L_x_18363:
[----:B------:R-:W-:Y:S05]  /*177a0*/  BSYNC.RECONVERGENT B2 ;  /* 0x0000000000027941 */ /* 0x000fea0003800200 */
.L_x_18362:
        /* <DEDUP_REMOVED lines=59> */
[----:B------:R-:W-:Y:S01]  /*17b60*/  IMAD.MOV.U32 R95, RZ, RZ, R96 ;  /* 0x000000ffff5f7224 */ /* 0x000fe200078e0060 */
[----:B------:R-:W-:-:S07]  /*17b70*/  MOV R96, R94 ;  /* 0x0000005e00607202 */ /* 0x000fce0000000f00 */
.L_x_18360:
[----:B------:R-:W-:Y:S05]  /*17b80*/  BSYNC.RECONVERGENT B1 ;  /* 0x0000000000017941 */ /* 0x000fea0003800200 */
.L_x_18359:
[----:B------:R-:W-:Y:S01]  /*17b90*/  I2FP.F32.U32 R6, R95 ;  /* 0x0000005f00067245 */ /* 0x000fe20000201000 */
[----:B------:R-:W-:Y:S02]  /*17ba0*/  HFMA2 R95, -RZ, RZ, 0.1171875, 0 ;  /* 0x2f800000ff5f7431 */ /* 0x000fe400000001ff */
        /* <DEDUP_REMOVED lines=9> */
.L_x_18358:
[----:B------:R-:W-:Y:S01]  /*17c40*/  IMAD.MOV.U32 R6, RZ, RZ, R97 ;  /* 0x000000ffff067224 */ /* 0x000fe200078e0061 */
[----:B------:R-:W-:Y:S01]  /*17c50*/  MOV R100, R96 ;  /* 0x0000006000647202 */ /* 0x000fe20000000f00 */
[----:B------:R-:W-:Y:S01]  /*17c60*/  IMAD.MOV.U32 R95, RZ, RZ, R63 ;  /* 0x000000ffff5f7224 */ /* 0x000fe200078e003f */
        /* <DEDUP_REMOVED lines=17> */
.L_x_18367:
        /* <DEDUP_REMOVED lines=13> */
.L_x_18369:
[----:B------:R-:W-:Y:S05]  /*17e50*/  BSYNC.RECONVERGENT B2 ;  /* 0x0000000000027941 */ /* 0x000fea0003800200 */
.L_x_18368:
[----:B------:R-:W-:Y:S01]  /*17e60*/  LOP3.LUT R110, R7, UR13, R5, 0x96, !PT ;  /* 0x0000000d076e7c12 */ /* 0x000fe2000f8e9605 */
[----:B------:R-:W-:Y:S01]  /*17e70*/  IMAD.WIDE.U32 R112, R0, -0x326172a9, RZ ;  /* 0xcd9e8d5700707825 */ /* 0x000fe200078e00ff */
[----:B------:R-:W-:Y:S01]  /*17e80*/  UIADD3 UR5, UPT, UPT, UR12, -0x61c88647, URZ ;  /* 0x9e3779b90c057890 */ /* 0x000fe2000fffe0ff */
[----:B------:R-:W-:Y:S02]  /*17e90*/  MOV R95, R96 ;  /* 0x00000060005f7202 */ /* 0x000fe40000000f00 */
        /* <DEDUP_REMOVED lines=56> */
[----:B------:R-:W-:-:S07]  /*18220*/  IMAD.MOV.U32 R6, RZ, RZ, RZ ;  /* 0x000000ffff067224 */ /* 0x000fce00078e00ff */
.L_x_18366:
[----:B------:R-:W-:Y:S05]  /*18230*/  BSYNC.RECONVERGENT B1 ;  /* 0x0000000000017941 */ /* 0x000fea0003800200 */
.L_x_18365:
        /* <DEDUP_REMOVED lines=12> */
.L_x_18321:
[----:B-1----:R-:W-:Y:S01]  /*18300*/  IMAD.MOV.U32 R90, RZ, RZ, R6 ;  /* 0x000000ffff5a7224 */ /* 0x002fe200078e0006 */
[----:B0-2---:R-:W-:Y:S01]  /*18310*/  MOV R96, R100 ;  /* 0x0000006400607202 */ /* 0x005fe20000000f00 */
        /* <DEDUP_REMOVED lines=18> */
.L_x_18373:
        /* <DEDUP_REMOVED lines=13> */
.L_x_18375:
[----:B------:R-:W-:Y:S05]  /*18510*/  BSYNC.RECONVERGENT B2 ;  /* 0x0000000000027941 */ /* 0x000fea0003800200 */
.L_x_18374:
        /* <DEDUP_REMOVED lines=60> */
.L_x_18372:
[----:B------:R-:W-:Y:S05]  /*188e0*/  BSYNC.RECONVERGENT B1 ;  /* 0x0000000000017941 */ /* 0x000fea0003800200 */
.L_x_18371:
        /* <DEDUP_REMOVED lines=11> */
.L_x_18370:
        /* <DEDUP_REMOVED lines=16> */
.L_x_18379:
        /* <DEDUP_REMOVED lines=13> */
.L_x_18381:
[----:B------:R-:W-:Y:S05]  /*18b70*/  BSYNC.RECONVERGENT B2 ;  /* 0x0000000000027941 */ /* 0x000fea0003800200 */
.L_x_18380:
        /* <DEDUP_REMOVED lines=60> */
.L_x_18378:
[----:B------:R-:W-:Y:S05]  /*18f40*/  BSYNC.RECONVERGENT B1 ;  /* 0x0000000000017941 */ /* 0x000fea0003800200 */
.L_x_18377:
        /* <DEDUP_REMOVED lines=11> */
.L_x_18376:
        /* <DEDUP_REMOVED lines=16> */
.L_x_18385:
        /* <DEDUP_REMOVED lines=13> */
.L_x_18387:
[----:B------:R-:W-:Y:S05]  /*191d0*/  BSYNC.RECONVERGENT B2 ;  /* 0x0000000000027941 */ /* 0x000fea0003800200 */
.L_x_18386:
        /* <DEDUP_REMOVED lines=61> */
.L_x_18384:
[----:B------:R-:W-:Y:S05]  /*195b0*/  BSYNC.RECONVERGENT B1 ;  /* 0x0000000000017941 */ /* 0x000fea0003800200 */
.L_x_18383:
        /* <DEDUP_REMOVED lines=11> */
.L_x_18382:
        /* <DEDUP_REMOVED lines=16> */
.L_x_18391:
        /* <DEDUP_REMOVED lines=13> */
.L_x_18393:
[----:B------:R-:W-:Y:S05]  /*19840*/  BSYNC.RECONVERGENT B2 ;  /* 0x0000000000027941 */ /* 0x000fea0003800200 */
.L_x_18392:
        /* <DEDUP_REMOVED lines=61> */
.L_x_18390:
[----:B------:R-:W-:Y:S05]  /*19c20*/  BSYNC.RECONVERGENT B1 ;  /* 0x0000000000017941 */ /* 0x000fea0003800200 */
.L_x_18389:
        /* <DEDUP_REMOVED lines=11> */
.L_x_18388:
        /* <DEDUP_REMOVED lines=16> */
.L_x_18397:
        /* <DEDUP_REMOVED lines=13> */
.L_x_18399:
[----:B------:R-:W-:Y:S05]  /*19eb0*/  BSYNC.RECONVERGENT B2 ;  /* 0x0000000000027941 */ /* 0x000fea0003800200 */
.L_x_18398:
        /* <DEDUP_REMOVED lines=61> */
.L_x_18396:
[----:B------:R-:W-:Y:S05]  /*1a290*/  BSYNC.RECONVERGENT B1 ;  /* 0x0000000000017941 */ /* 0x000fea0003800200 */
.L_x_18395:
        /* <DEDUP_REMOVED lines=11> */
.L_x_18394:
        /* <DEDUP_REMOVED lines=16> */
.L_x_18403:
        /* <DEDUP_REMOVED lines=13> */
.L_x_18405:
[----:B------:R-:W-:Y:S05]  /*1a520*/  BSYNC.RECONVERGENT B2 ;  /* 0x0000000000027941 */ /* 0x000fea0003800200 */
.L_x_18404:
        /* <DEDUP_REMOVED lines=61> */
.L_x_18402:
[----:B------:R-:W-:Y:S05]  /*1a900*/  BSYNC.RECONVERGENT B1 ;  /* 0x0000000000017941 */ /* 0x000fea0003800200 */
.L_x_18401:
        /* <DEDUP_REMOVED lines=11> */
.L_x_18400:
        /* <DEDUP_REMOVED lines=16> */
.L_x_18409:
        /* <DEDUP_REMOVED lines=13> */
.L_x_18411:
[----:B------:R-:W-:Y:S05]  /*1ab90*/  BSYNC.RECONVERGENT B2 ;  /* 0x0000000000027941 */ /* 0x000fea0003800200 */
.L_x_18410:
        /* <DEDUP_REMOVED lines=61> */
.L_x_18408:
[----:B------:R-:W-:Y:S05]  /*1af70*/  BSYNC.RECONVERGENT B1 ;  /* 0x0000000000017941 */ /* 0x000fea0003800200 */
.L_x_18407:
        /* <DEDUP_REMOVED lines=11> */
.L_x_18406:
[----:B------:R-:W-:Y:S01]  /*1b030*/  IMAD.MOV.U32 R6, RZ, RZ, R97 ;  /* 0x000000ffff067224 */ /* 0x000fe200078e0061 */
[----:B------:R-:W-:Y:S01]  /*1b040*/  MOV R100, R96 ;  /* 0x0000006000647202 */ /* 0x000fe20000000f00 */
[----:B------:R-:W-:Y:S01]  /*1b050*/  IMAD.MOV.U32 R95, RZ, RZ, RZ ;  /* 0x000000ffff5f7224 */ /* 0x000fe200078e00ff */
        /* <DEDUP_REMOVED lines=17> */
.L_x_18414:
        /* <DEDUP_REMOVED lines=13> */
.L_x_18416:
[----:B------:R-:W-:Y:S05]  /*1b240*/  BSYNC.RECONVERGENT B2 ;  /* 0x0000000000027941 */ /* 0x000fea0003800200 */
.L_x_18415:
        /* <DEDUP_REMOVED lines=61> */
.L_x_18413:
[----:B------:R-:W-:Y:S05]  /*1b620*/  BSYNC.RECONVERGENT B1 ;  /* 0x0000000000017941 */ /* 0x000fea0003800200 */
.L_x_18412:
        /* <DEDUP_REMOVED lines=11> */
.L_x_18364:
[----:B------:R-:W0:Y:S02]  /*1b6e0*/  LDC.64 R96, c[0x0][0x3a8] ;  /* 0x0000ea00ff607b82 */ /* 0x000e240000000a00 */
[----:B0-----:R-:W-:-:S05]  /*1b6f0*/  IMAD.WIDE.U32 R96, R99, 0x20, R96 ;  /* 0x0000002063607825 */ /* 0x001fca00078e0060 */
[----:B------:R3:W-:Y:S04]  /*1b700*/  STG.E.128 desc[UR14][R96.64], R88 ;  /* 0x0000005860007986 */ /* 0x0007e8000c101d0e */
[----:B------:R3:W-:Y:S01]  /*1b710*/  STG.E.128 desc[UR14][R96.64+0x10], R92 ;  /* 0x0000105c60007986 */ /* 0x0007e2000c101d0e */
[----:B------:R-:W-:Y:S05]  /*1b720*/  @!P0 BRA `(.L_x_18320) ;  /* 0x0000000000508947 */ /* 0x000fea0003800000 */
[----:B---3--:R-:W-:Y:S01]  /*1b730*/  IMAD.U32 R96, R108, 0x10000, RZ ;  /* 0x000100006c607824 */ /* 0x008fe200078e00ff */
        /* <DEDUP_REMOVED lines=19> */
.L_x_18320:
[----:B------:R-:W-:Y:S05]  /*1b870*/  BSYNC.RECONVERGENT B0 ;  /* 0x0000000000007941 */ /* 0x000fea0003800200 */
.L_x_18319:
[----:B------:R-:W2:Y:S02]  /*1b880*/  LDL R112, [R1] ;  /* 0x0000000001707983 */ /* 0x000ea40000100800 */
[----:B01234-:R-:W-:Y:S01]  /*1b890*/  FADD.FTZ R96, RZ, R64 ;  /* 0x00000040ff607221 */ /* 0x01ffe20000010000 */
[C---:B------:R-:W-:Y:S01]  /*1b8a0*/  ISETP.GT.U32.AND P5, PT, R115.reuse, 0xff, PT ;  /* 0x000000ff7300780c */ /* 0x040fe20003fa4070 */
[----:B------:R-:W-:Y:S01]  /*1b8b0*/  BSSY.RECONVERGENT B0, `(.L_x_18417) ;  /* 0x0000084000007945 */ /* 0x000fe20003800200 */
[----:B------:R-:W-:Y:S01]  /*1b8c0*/  ISETP.GT.U32.AND P4, PT, R115, 0x17f, PT ;  /* 0x0000017f7300780c */ /* 0x000fe20003f84070 */
        /* <DEDUP_REMOVED lines=130> */
.L_x_18418:
[----:B------:R-:W-:Y:S05]  /*1c0f0*/  BSYNC.RECONVERGENT B0 ;  /* 0x0000000000007941 */ /* 0x000fea0003800200 */
.L_x_18417:
[----:B------:R-:W-:Y:S01]  /*1c100*/  BAR.SYNC.DEFER_BLOCKING 0x0 ;  /* 0x0000000000007b1d */ /* 0x000fe20000010000 */
[----:B------:R-:W-:Y:S02]  /*1c110*/  MOV R112, RZ ;  /* 0x000000ff00707202 */ /* 0x000fe40000000f00 */
[----:B0-----:R-:W-:-:S03]  /*1c120*/  CS2R R96, SRZ ;  /* 0x0000000000607805 */ /* 0x001fc6000001ff00 */
        /* <DEDUP_REMOVED lines=10> */
.L_x_18420:
[----:B------:R-:W-:Y:S05]  /*1c1d0*/  BSYNC.RECONVERGENT B0 ;  /* 0x0000000000007941 */ /* 0x000fea0003800200 */
.L_x_18419:
        /* <DEDUP_REMOVED lines=9> */
[----:B------:R-:W-:Y:S02]  /*1c270*/  FMUL.FTZ R114, R111, R110 ;  /* 0x0000006e6f727220 */ /* 0x000fe40000410000 */
[----:B------:R-:W-:Y:S02]  /*1c280*/  FMUL.FTZ R98, R98, R98 ;  /* 0x0000006262627220 */ /* 0x000fe40000410000 */
[----:B------:R-:W-:Y:S02]  /*1c290*/  FFMA.FTZ R111, R113, R96, R114 ;  /* 0x00000060716f7223 */ /* 0x000fe40000010072 */
[----:B------:R-:W0:Y:S01]  /*1c2a0*/  SHFL.DOWN PT, R114, R97, 0x2, 0x1f ;  /* 0x08401f0061727f89 */ /* 0x000e2200000e0000 */
[----:B------:R-:W-:Y:S01]  /*1c2b0*/  FMUL.FTZ R113, R98, R113 ;  /* 0x0000007162717220 */ /* 0x000fe20000410000 */
[----:B------:R-:W-:Y:S02]  /*1c2c0*/  I2FP.F32.S32 R98, R99 ;  /* 0x0000006300627245 */ /* 0x000fe40000201400 */
[----:B------:R-:W1:Y:S01]  /*1c2d0*/  SHFL.DOWN PT, R96, R99, 0x1, 0x1f ;  /* 0x08201f0063607f89 */ /* 0x000e6200000e0000 */
[----:B------:R-:W-:Y:S01]  /*1c2e0*/  FMUL.FTZ R123, R113, R110 ;  /* 0x0000006e717b7220 */ /* 0x000fe20000410000 */
[----:B------:R-:W2:Y:S02]  /*1c2f0*/  MUFU.RCP R112, R98 ;  /* 0x0000006200707308 */ /* 0x000ea40000001000 */
[----:B--2---:R-:W-:Y:S01]  /*1c300*/  FMUL.FTZ R111, R112, R111 ;  /* 0x0000006f706f7220 */ /* 0x004fe20000410000 */
[----:B0-----:R-:W-:-:S04]  /*1c310*/  FADD.FTZ R113, R114, R97 ;  /* 0x0000006172717221 */ /* 0x001fc80000010000 */
[----:B------:R-:W0:Y:S01]  /*1c320*/  SHFL.DOWN PT, R110, R111, 0x1, 0x1f ;  /* 0x08201f006f6e7f89 */ /* 0x000e2200000e0000 */
[-C--:B-1----:R-:W-:Y:S01]  /*1c330*/  IADD3 R114, PT, PT, R99, R96.reuse, RZ ;  /* 0x0000006063727210 */ /* 0x082fe20007ffe0ff */
[----:B------:R-:W-:Y:S01]  /*1c340*/  FFMA.FTZ R112, R112, R123, R113 ;  /* 0x0000007b70707223 */ /* 0x000fe20000010071 */
[----:B------:R-:W-:Y:S02]  /*1c350*/  I2FP.F32.S32 R123, R96 ;  /* 0x00000060007b7245 */ /* 0x000fe40000201400 */
[----:B------:R-:W-:Y:S02]  /*1c360*/  I2FP.F32.S32 R114, R114 ;  /* 0x0000007200727245 */ /* 0x000fe40000201400 */
[----:B------:R-:W1:Y:S02]  /*1c370*/  SHFL.DOWN PT, R113, R112, 0x1, 0x1f ;  /* 0x08201f0070717f89 */ /* 0x000e6400000e0000 */
[----:B------:R-:W2:Y:S01]  /*1c380*/  MUFU.RCP R97, R114 ;  /* 0x0000007200617308 */ /* 0x000ea20000001000 */
[----:B0-----:R-:W-:Y:S01]  /*1c390*/  FADD.FTZ R96, R111, -R110 ;  /* 0x8000006e6f607221 */ /* 0x001fe20000010000 */
[----:B------:R-:W-:-:S02]  /*1c3a0*/  FMUL.FTZ R125, R110, R123 ;  /* 0x0000007b6e7d7220 */ /* 0x000fc40000410000 */
[----:B------:R-:W0:Y:S01]  /*1c3b0*/  LDC R110, c[0x0][0x448] ;  /* 0x00011200ff6e7b82 */ /* 0x000e220000000800 */
[----:B------:R-:W-:-:S04]  /*1c3c0*/  FMUL.FTZ R99, R96, R96 ;  /* 0x0000006060637220 */ /* 0x000fc80000410000 */
[C---:B------:R-:W-:Y:S01]  /*1c3d0*/  FMUL.FTZ R96, R98.reuse, R99 ;  /* 0x0000006362607220 */ /* 0x040fe20000410000 */
[----:B------:R-:W-:-:S03]  /*1c3e0*/  FFMA.FTZ R98, R98, R111, R125 ;  /* 0x0000006f62627223 */ /* 0x000fc6000001007d */
[----:B------:R-:W-:Y:S01]  /*1c3f0*/  FMUL.FTZ R123, R96, R123 ;  /* 0x0000007b607b7220 */ /* 0x000fe20000410000 */
[C---:B--2---:R-:W-:Y:S01]  /*1c400*/  FMUL.FTZ R111, R97.reuse, R98 ;  /* 0x00000062616f7220 */ /* 0x044fe20000410000 */
[----:B-1----:R-:W-:Y:S01]  /*1c410*/  FADD.FTZ R96, R112, R113 ;  /* 0x0000007170607221 */ /* 0x002fe20000010000 */
[----:B------:R-:W1:Y:S03]  /*1c420*/  @!P0 LDC.64 R98, c[0x0][0x3c0] ;  /* 0x0000f000ff628b82 */ /* 0x000e660000000a00 */
[----:B------:R-:W-:Y:S01]  /*1c430*/  FFMA.FTZ R123, R97, R123, R96 ;  /* 0x0000007b617b7223 */ /* 0x000fe20000010060 */
[----:B------:R-:W2:Y:S05]  /*1c440*/  SHFL.IDX PT, R111, R111, RZ, 0x1f ;  /* 0x00001fff6f6f7589 */ /* 0x000eaa00000e0000 */
[----:B------:R-:W0:Y:S01]  /*1c450*/  SHFL.IDX PT, R123, R123, RZ, 0x1f ;  /* 0x00001fff7b7b7589 */ /* 0x000e2200000e0000 */
[----:B--2---:R-:W-:-:S05]  /*1c460*/  FMUL.FTZ R96, R111, R111 ;  /* 0x0000006f6f607220 */ /* 0x004fca0000410000 */
[----:B------:R-:W-:Y:S01]  /*1c470*/  FSEL R113, R96, RZ, P4 ;  /* 0x000000ff60717208 */ /* 0x000fe20002000000 */
[----:B0-----:R-:W-:Y:S01]  /*1c480*/  FFMA.FTZ R110, R123, UR25, R110 ;  /* 0x000000197b6e7c23 */ /* 0x001fe2000801006e */
[----:B------:R-:W0:Y:S01]  /*1c490*/  @!P0 LDC.64 R96, c[0x0][0x3c8] ;  /* 0x0000f200ff608b82 */ /* 0x000e220000000a00 */
[----:B------:R-:W-:Y:S02]  /*1c4a0*/  MOV R123, UR7 ;  /* 0x00000007007b7c02 */ /* 0x000fe40008000f00 */
[----:B------:R-:W-:Y:S01]  /*1c4b0*/  FADD.FTZ R110, R110, R113 ;  /* 0x000000716e6e7221 */ /* 0x000fe20000010000 */
[----:B------:R-:W-:-:S03]  /*1c4c0*/  IMAD.U32 R113, RZ, RZ, UR7 ;  /* 0x00000007ff717e24 */ /* 0x000fc6000f8e00ff */
[----:B------:R-:W2:Y:S01]  /*1c4d0*/  MUFU.RSQ R112, R110 ;  /* 0x0000006e00707308 */ /* 0x000ea20000001400 */
[----:B-1----:R-:W-:-:S05]  /*1c4e0*/  @!P0 IMAD.WIDE R98, R113, 0x4, R98 ;  /* 0x0000000471628825 */ /* 0x002fca00078e0262 */
[----:B------:R1:W-:Y:S01]  /*1c4f0*/  @!P0 STG.E desc[UR14][R98.64], R111 ;  /* 0x0000006f62008986 */ /* 0x0003e2000c10190e */
[----:B0-----:R-:W-:-:S05]  /*1c500*/  @!P0 IMAD.WIDE R96, R123, 0x4, R96 ;  /* 0x000000047b608825 */ /* 0x001fca00078e0260 */
        /* <DEDUP_REMOVED lines=11> */
[----:B-1----:R-:W-:Y:S01]  /*1c5c0*/  FADD.FTZ R97, R64, -R114 ;  /* 0x8000007240617221 */ /* 0x002fe20000010000 */
        /* <DEDUP_REMOVED lines=8> */
[----:B------:R-:W-:Y:S02]  /*1c650*/  HADD2.F32 R123, -RZ, R10.H1_H1 ;  /* 0x3000000aff7b7230 */ /* 0x000fe40000004100 */
[----:B------:R-:W-:Y:S01]  /*1c660*/  FMUL.FTZ R96, R112, R97 ;  /* 0x0000006170607220 */ /* 0x000fe20000410000 */
[----:B------:R-:W-:Y:S02]  /*1c670*/  HADD2.F32 R97, -RZ, R116.H1_H1 ;  /* 0x30000074ff617230 */ /* 0x000fe40000004100 */
[----:B------:R-:W-:Y:S02]  /*1c680*/  HADD2.F32 R124, -RZ, R119.H0_H0 ;  /* 0x20000077ff7c7230 */ /* 0x000fe40000004100 */
        /* <DEDUP_REMOVED lines=8> */
[----:B------:R-:W-:Y:S01]  /*1c710*/  FADD.FTZ R97, R67, -R114 ;  /* 0x8000007243617221 */ /* 0x000fe20000010000 */
[----:B------:R-:W-:Y:S02]  /*1c720*/  HADD2.F32 R98, -RZ, R117.H1_H1 ;  /* 0x30000075ff627230 */ /* 0x000fe40000004100 */
[----:B------:R-:W-:Y:S02]  /*1c730*/  HADD2.F32 R122, -RZ, R9.H1_H1 ;  /* 0x30000009ff7a7230 */ /* 0x000fe40000004100 */
[----:B------:R-:W-:-:S04]  /*1c740*/  FMUL.FTZ R97, R112, R97 ;  /* 0x0000006170617220 */ /* 0x000fc80000410000 */
[----:B------:R-:W-:Y:S01]  /*1c750*/  FFMA.FTZ R97, R97, R98, R122 ;  /* 0x0000006261617223 */ /* 0x000fe2000001007a */
[----:B------:R-:W-:Y:S02]  /*1c760*/  HADD2.F32 R122, -RZ, R118.H0_H0 ;  /* 0x20000076ff7a7230 */ /* 0x000fe40000004100 */
[----:B------:R-:W-:Y:S02]  /*1c770*/  HADD2.F32 R98, -RZ, R10.H0_H0 ;  /* 0x2000000aff627230 */ /* 0x000fe40000004100 */
[----:B------:R-:W-:Y:S02]  /*1c780*/  F2FP.F16.F32.PACK_AB R97, R97, R111 ;  /* 0x0000006f6161723e */ /* 0x000fe400000000ff */
[----:B------:R-:W0:Y:S01]  /*1c790*/  LDC.64 R110, c[0x0][0x428] ;  /* 0x00010a00ff6e7b82 */ /* 0x000e220000000a00 */
[----:B------:R-:W-:Y:S01]  /*1c7a0*/  FFMA.FTZ R122, R99, R122, R98 ;  /* 0x0000007a637a7223 */ /* 0x000fe20000010062 */
[----:B------:R-:W-:-:S04]  /*1c7b0*/  FADD.FTZ R99, R69, -R114 ;  /* 0x8000007245637221 */ /* 0x000fc80000010000 */
[----:B------:R-:W-:Y:S01]  /*1c7c0*/  FMUL.FTZ R98, R112, R99 ;  /* 0x0000006370627220 */ /* 0x000fe20000410000 */
[----:B------:R-:W-:-:S05]  /*1c7d0*/  HADD2.F32 R99, -RZ, R118.H1_H1 ;  /* 0x30000076ff637230 */ /* 0x000fca0000004100 */
[----:B------:R-:W-:Y:S01]  /*1c7e0*/  FFMA.FTZ R98, R98, R99, R123 ;  /* 0x0000006362627223 */ /* 0x000fe2000001007b */
[----:B------:R-:W-:Y:S01]  /*1c7f0*/  FADD.FTZ R99, R70, -R114 ;  /* 0x8000007246637221 */ /* 0x000fe20000010000 */
[----:B------:R-:W-:-:S03]  /*1c800*/  HADD2.F32 R123, -RZ, R11.H0_H0 ;  /* 0x2000000bff7b7230 */ /* 0x000fc60000004100 */
[----:B------:R-:W-:Y:S01]  /*1c810*/  FMUL.FTZ R99, R112, R99 ;  /* 0x0000006370637220 */ /* 0x000fe20000410000 */
[----:B------:R-:W-:-:S03]  /*1c820*/  F2FP.F16.F32.PACK_AB R98, R98, R122 ;  /* 0x0000007a6262723e */ /* 0x000fc600000000ff */
[----:B------:R-:W-:Y:S01]  /*1c830*/  FFMA.FTZ R99, R99, R124, R123 ;  /* 0x0000007c63637223 */ /* 0x000fe2000001007b */
[----:B------:R-:W-:Y:S01]  /*1c840*/  FADD.FTZ R123, R71, -R114 ;  /* 0x80000072477b7221 */ /* 0x000fe20000010000 */
[----:B------:R-:W-:Y:S02]  /*1c850*/  HADD2.F32 R124, -RZ, R119.H1_H1 ;  /* 0x30000077ff7c7230 */ /* 0x000fe40000004100 */
[----:B0-----:R-:W-:-:S04]  /*1c860*/  IMAD.WIDE.U32 R110, R113, 0x10, R110 ;  /* 0x00000010716e7825 */ /* 0x001fc800078e006e */
[----:B------:R-:W-:Y:S01]  /*1c870*/  FMUL.FTZ R123, R112, R123 ;  /* 0x0000007b707b7220 */ /* 0x000fe20000410000 */
[----:B------:R-:W-:-:S03]  /*1c880*/  IADD3 R113, PT, PT, R113, 0x80, RZ ;  /* 0x0000008071717810 */ /* 0x000fc60007ffe0ff */
[----:B------:R-:W-:-:S05]  /*1c890*/  FFMA.FTZ R124, R123, R124, R125 ;  /* 0x0000007c7b7c7223 */ /* 0x000fca000001007d */
[----:B------:R-:W-:-:S05]  /*1c8a0*/  F2FP.F16.F32.PACK_AB R99, R124, R99 ;  /* 0x000000637c63723e */ /* 0x000fca00000000ff */
[----:B------:R0:W-:Y:S02]  /*1c8b0*/  STG.E.128 desc[UR14][R110.64], R96 ;  /* 0x000000606e007986 */ /* 0x0001e4000c101d0e */
.L_x_18423:
[----:B------:R-:W-:Y:S05]  /*1c8c0*/  BSYNC.RECONVERGENT B0 ;  /* 0x0000000000007941 */ /* 0x000fea0003800200 */
.L_x_18422:
[----:B------:R-:W-:Y:S01]  /*1c8d0*/  ISETP.NE.AND P0, PT, R120, RZ, PT ;  /* 0x000000ff7800720c */ /* 0x000fe20003f05270 */
[----:B------:R-:W-:-:S12]  /*1c8e0*/  BSSY.RECONVERGENT B0, `(.L_x_18424) ;  /* 0x0000032000007945 */ /* 0x000fd80003800200 */
[----:B------:R-:W-:Y:S05]  /*1c8f0*/  @!P0 BRA `(.L_x_18425) ;  /* 0x0000000000c08947 */ /* 0x000fea0003800000 */
[--C-:B01----:R-:W-:Y:S01]  /*1c900*/  FADD.FTZ R97, R72, -R114.reuse ;  /* 0x8000007248617221 */ /* 0x103fe20000010000 */
[----:B-----5:R-:W-:Y:S02]  /*1c910*/  HADD2.F32 R99, -RZ, R20.H0_H0 ;  /* 0x20000014ff637230 */ /* 0x020fe40000004100 */
[----:B------:R-:W-:Y:S01]  /*1c920*/  FADD.FTZ R125, R79, -R114 ;  /* 0x800000724f7d7221 */ /* 0x000fe20000010000 */
[--C-:B------:R-:W-:Y:S02]  /*1c930*/  HADD2.F32 R98, -RZ, R16.reuse.H1_H1 ;  /* 0x30000010ff627230 */ /* 0x100fe40000004100 */
[C---:B------:R-:W-:Y:S01]  /*1c940*/  FMUL.FTZ R96, R112.reuse, R97 ;  /* 0x0000006170607220 */ /* 0x040fe20000410000 */
[----:B------:R-:W-:Y:S02]  /*1c950*/  HADD2.F32 R97, -RZ, R16.H0_H0 ;  /* 0x20000010ff617230 */ /* 0x000fe40000004100 */
[----:B------:R-:W-:Y:S01]  /*1c960*/  FMUL.FTZ R125, R112, R125 ;  /* 0x0000007d707d7220 */ /* 0x000fe20000410000 */
[----:B------:R-:W-:-:S02]  /*1c970*/  HADD2.F32 R110, -RZ, R20.H1_H1 ;  /* 0x30000014ff6e7230 */ /* 0x000fc40000004100 */
[----:B------:R-:W-:Y:S02]  /*1c980*/  HADD2.F32 R123, -RZ, R22.H0_H0 ;  /* 0x20000016ff7b7230 */ /* 0x000fe40000004100 */
[----:B------:R-:W-:Y:S01]  /*1c990*/  FFMA.FTZ R96, R96, R97, R99 ;  /* 0x0000006160607223 */ /* 0x000fe20000010063 */
[--C-:B------:R-:W-:Y:S01]  /*1c9a0*/  FADD.FTZ R97, R73, -R114.reuse ;  /* 0x8000007249617221 */ /* 0x100fe20000010000 */
[----:B------:R-:W-:Y:S01]  /*1c9b0*/  FADD.FTZ R99, R75, -R114 ;  /* 0x800000724b637221 */ /* 0x000fe20000010000 */
[----:B------:R-:W-:Y:S02]  /*1c9c0*/  HADD2.F32 R120, -RZ, R18.H1_H1 ;  /* 0x30000012ff787230 */ /* 0x000fe40000004100 */
[C---:B------:R-:W-:Y:S01]  /*1c9d0*/  FMUL.FTZ R97, R112.reuse, R97 ;  /* 0x0000006170617220 */ /* 0x040fe20000410000 */
[----:B------:R-:W-:Y:S01]  /*1c9e0*/  FMUL.FTZ R99, R112, R99 ;  /* 0x0000006370637220 */ /* 0x000fe20000410000 */
[----:B------:R-:W-:Y:S02]  /*1c9f0*/  HADD2.F32 R122, -RZ, R22.H1_H1 ;  /* 0x30000016ff7a7230 */ /* 0x000fe40000004100 */
[----:B------:R-:W-:Y:S01]  /*1ca00*/  FFMA.FTZ R111, R97, R98, R110 ;  /* 0x00000062616f7223 */ /* 0x000fe2000001006e */
[----:B------:R-:W-:Y:S01]  /*1ca10*/  FADD.FTZ R97, R74, -R114 ;  /* 0x800000724a617221 */ /* 0x000fe20000010000 */
[----:B------:R-:W-:-:S02]  /*1ca20*/  HADD2.F32 R98, -RZ, R17.H0_H0 ;  /* 0x20000011ff627230 */ /* 0x000fc40000004100 */
[----:B------:R-:W-:Y:S02]  /*1ca30*/  HADD2.F32 R110, -RZ, R21.H0_H0 ;  /* 0x20000015ff6e7230 */ /* 0x000fe40000004100 */
[----:B------:R-:W-:Y:S01]  /*1ca40*/  FMUL.FTZ R97, R112, R97 ;  /* 0x0000006170617220 */ /* 0x000fe20000410000 */
[----:B------:R-:W-:-:S03]  /*1ca50*/  F2FP.F16.F32.PACK_AB R96, R111, R96 ;  /* 0x000000606f60723e */ /* 0x000fc600000000ff */
[----:B------:R-:W-:Y:S01]  /*1ca60*/  FFMA.FTZ R97, R97, R98, R110 ;  /* 0x0000006261617223 */ /* 0x000fe2000001006e */
[----:B------:R-:W-:Y:S02]  /*1ca70*/  HADD2.F32 R110, -RZ, R17.H1_H1 ;  /* 0x30000011ff6e7230 */ /* 0x000fe40000004100 */
[----:B------:R-:W-:-:S05]  /*1ca80*/  HADD2.F32 R98, -RZ, R21.H1_H1 ;  /* 0x30000015ff627230 */ /* 0x000fca0000004100 */
[----:B------:R-:W-:Y:S01]  /*1ca90*/  FFMA.FTZ R110, R99, R110, R98 ;  /* 0x0000006e636e7223 */ /* 0x000fe20000010062 */
[----:B------:R-:W-:-:S04]  /*1caa0*/  FADD.FTZ R99, R76, -R114 ;  /* 0x800000724c637221 */ /* 0x000fc80000010000 */
[----:B------:R-:W-:Y:S01]  /*1cab0*/  FMUL.FTZ R98, R112, R99 ;  /* 0x0000006370627220 */ /* 0x000fe20000410000 */
[----:B------:R-:W-:Y:S01]  /*1cac0*/  HADD2.F32 R99, -RZ, R18.H0_H0 ;  /* 0x20000012ff637230 */ /* 0x000fe20000004100 */
[----:B------:R-:W-:Y:S02]  /*1cad0*/  F2FP.F16.F32.PACK_AB R97, R110, R97 ;  /* 0x000000616e61723e */ /* 0x000fe400000000ff */
[----:B------:R-:W0:Y:S02]  /*1cae0*/  LDC.64 R110, c[0x0][0x428] ;  /* 0x00010a00ff6e7b82 */ /* 0x000e240000000a00 */
        /* <DEDUP_REMOVED lines=11> */
[----:B------:R-:W-:Y:S02]  /*1cba0*/  HADD2.F32 R122, -RZ, R23.H1_H1 ;  /* 0x30000017ff7a7230 */ /* 0x000fe40000004100 */
[----:B0-----:R-:W-:-:S04]  /*1cbb0*/  IMAD.WIDE.U32 R110, R113, 0x10, R110 ;  /* 0x00000010716e7825 */ /* 0x001fc800078e006e */
[----:B------:R-:W-:Y:S01]  /*1cbc0*/  FFMA.FTZ R120, R125, R120, R122 ;  /* 0x000000787d787223 */ /* 0x000fe2000001007a */
[----:B------:R-:W-:-:S04]  /*1cbd0*/  VIADD R113, R113, 0x80 ;  /* 0x0000008071717836 */ /* 0x000fc80000000000 */
[----:B------:R-:W-:-:S05]  /*1cbe0*/  F2FP.F16.F32.PACK_AB R99, R120, R99 ;  /* 0x000000637863723e */ /* 0x000fca00000000ff */
[----:B------:R2:W-:Y:S02]  /*1cbf0*/  STG.E.128 desc[UR14][R110.64], R96 ;  /* 0x000000606e007986 */ /* 0x0005e4000c101d0e */
.L_x_18425:
[----:B------:R-:W-:Y:S05]  /*1cc00*/  BSYNC.RECONVERGENT B0 ;  /* 0x0000000000007941 */ /* 0x000fea0003800200 */
.L_x_18424:
[----:B------:R-:W-:Y:S04]  /*1cc10*/  BSSY.RECONVERGENT B0, `(.L_x_18426) ;  /* 0x0000032000007945 */ /* 0x000fe80003800200 */
[----:B------:R-:W-:Y:S05]  /*1cc20*/  @!P2 BRA `(.L_x_18427) ;  /* 0x0000000000c0a947 */ /* 0x000fea0003800000 */
[--C-:B012---:R-:W-:Y:S01]  /*1cc30*/  FADD.FTZ R97, R80, -R114.reuse ;  /* 0x8000007250617221 */ /* 0x107fe20000010000 */
        /* <DEDUP_REMOVED lines=42> */
[C---:B0-----:R-:W-:Y:S01]  /*1cee0*/  IMAD.WIDE.U32 R110, R113.reuse, 0x10, R110 ;  /* 0x00000010716e7825 */ /* 0x041fe200078e006e */
[----:B------:R-:W-:-:S03]  /*1cef0*/  IADD3 R113, PT, PT, R113, 0x80, RZ ;  /* 0x0000008071717810 */ /* 0x000fc60007ffe0ff */
[----:B------:R-:W-:-:S05]  /*1cf00*/  FFMA.FTZ R120, R125, R120, R122 ;  /* 0x000000787d787223 */ /* 0x000fca000001007a */
[----:B------:R-:W-:-:S05]  /*1cf10*/  F2FP.F16.F32.PACK_AB R99, R120, R99 ;  /* 0x000000637863723e */ /* 0x000fca00000000ff */
[----:B------:R3:W-:Y:S02]  /*1cf20*/  STG.E.128 desc[UR14][R110.64], R96 ;  /* 0x000000606e007986 */ /* 0x0007e4000c101d0e */
.L_x_18427:
[----:B------:R-:W-:Y:S05]  /*1cf30*/  BSYNC.RECONVERGENT B0 ;  /* 0x0000000000007941 */ /* 0x000fea0003800200 */
.L_x_18426:
[----:B------:R-:W-:Y:S04]  /*1cf40*/  BSSY.RECONVERGENT B0, `(.L_x_18421) ;  /* 0x0000031000007945 */ /* 0x000fe80003800200 */
[----:B------:R-:W-:Y:S05]  /*1cf50*/  @!P3 BRA `(.L_x_18428) ;  /* 0x0000000000bcb947 */ /* 0x000fea0003800000 */
[--C-:B0123--:R-:W-:Y:S01]  /*1cf60*/  FADD.FTZ R97, R88, -R114.reuse ;  /* 0x8000007258617221 */ /* 0x10ffe20000010000 */
        /* <DEDUP_REMOVED lines=9> */
[--C-:B------:R-:W-:Y:S02]  /*1d000*/  HADD2.F32 R98, -RZ, R45.reuse.H0_H0 ;  /* 0x2000002dff627230 */ /* 0x100fe40000004100 */
[----:B------:R-:W-:Y:S02]  /*1d010*/  HADD2.F32 R110, -RZ, R45.H1_H1 ;  /* 0x3000002dff6e7230 */ /* 0x000fe40000004100 */
[----:B------:R-:W-:Y:S01]  /*1d020*/  FMUL.FTZ R96, R112, R97 ;  /* 0x0000006170607220 */ /* 0x000fe20000410000 */
[----:B------:R-:W-:Y:S02]  /*1d030*/  HADD2.F32 R97, -RZ, R40.H1_H1 ;  /* 0x30000028ff617230 */ /* 0x000fe40000004100 */
[--C-:B------:R-:W-:Y:S02]  /*1d040*/  HADD2.F32 R111, -RZ, R46.reuse.H0_H0 ;  /* 0x2000002eff6f7230 */ /* 0x100fe40000004100 */
[----:B------:R-:W-:-:S02]  /*1d050*/  HADD2.F32 R122, -RZ, R46.H1_H1 ;  /* 0x3000002eff7a7230 */ /* 0x000fc40000004100 */
[----:B------:R-:W-:Y:S01]  /*1d060*/  FFMA.FTZ R96, R96, R97, R99 ;  /* 0x0000006160607223 */ /* 0x000fe20000010063 */
[--C-:B------:R-:W-:Y:S01]  /*1d070*/  FADD.FTZ R97, R90, -R114.reuse ;  /* 0x800000725a617221 */ /* 0x100fe20000010000 */
[----:B------:R-:W-:-:S03]  /*1d080*/  FADD.FTZ R99, R92, -R114 ;  /* 0x800000725c637221 */ /* 0x000fc60000010000 */
[----:B------:R-:W-:Y:S01]  /*1d090*/  FMUL.FTZ R97, R112, R97 ;  /* 0x0000006170617220 */ /* 0x000fe20000410000 */
[----:B------:R-:W-:-:S03]  /*1d0a0*/  F2FP.F16.F32.PACK_AB R96, R96, R123 ;  /* 0x0000007b6060723e */ /* 0x000fc600000000ff */
[----:B------:R-:W-:Y:S01]  /*1d0b0*/  FFMA.FTZ R120, R97, R120, R98 ;  /* 0x0000007861787223 */ /* 0x000fe20000010062 */
[----:B------:R-:W-:Y:S01]  /*1d0c0*/  FADD.FTZ R97, R91, -R114 ;  /* 0x800000725b617221 */ /* 0x000fe20000010000 */
[----:B------:R-:W-:-:S03]  /*1d0d0*/  HADD2.F32 R98, -RZ, R41.H1_H1 ;  /* 0x30000029ff627230 */ /* 0x000fc60000004100 */
[----:B------:R-:W-:-:S04]  /*1d0e0*/  FMUL.FTZ R97, R112, R97 ;  /* 0x0000006170617220 */ /* 0x000fc80000410000 */
[----:B------:R-:W-:Y:S01]  /*1d0f0*/  FFMA.FTZ R97, R97, R98, R110 ;  /* 0x0000006261617223 */ /* 0x000fe2000001006e */
[----:B------:R-:W-:Y:S01]  /*1d100*/  FMUL.FTZ R98, R112, R99 ;  /* 0x0000006370627220 */ /* 0x000fe20000410000 */
[--C-:B------:R-:W-:Y:S02]  /*1d110*/  HADD2.F32 R99, -RZ, R42.reuse.H0_H0 ;  /* 0x2000002aff637230 */ /* 0x100fe40000004100 */
[----:B------:R-:W-:Y:S01]  /*1d120*/  HADD2.F32 R110, -RZ, R42.H1_H1 ;  /* 0x3000002aff6e7230 */ /* 0x000fe20000004100 */
[----:B------:R-:W-:Y:S02]  /*1d130*/  F2FP.F16.F32.PACK_AB R97, R97, R120 ;  /* 0x000000786161723e */ /* 0x000fe400000000ff */
[----:B------:R-:W-:Y:S01]  /*1d140*/  FFMA.FTZ R98, R98, R99, R111 ;  /* 0x0000006362627223 */ /* 0x000fe2000001006f */
[----:B------:R-:W-:-:S04]  /*1d150*/  FADD.FTZ R99, R93, -R114 ;  /* 0x800000725d637221 */ /* 0x000fc80000010000 */
[----:B------:R-:W-:-:S04]  /*1d160*/  FMUL.FTZ R99, R112, R99 ;  /* 0x0000006370637220 */ /* 0x000fc80000410000 */
[----:B------:R-:W-:Y:S01]  /*1d170*/  FFMA.FTZ R111, R99, R110, R122 ;  /* 0x0000006e636f7223 */ /* 0x000fe2000001007a */
[----:B------:R-:W-:Y:S01]  /*1d180*/  FADD.FTZ R99, R94, -R114 ;  /* 0x800000725e637221 */ /* 0x000fe20000010000 */
[----:B------:R-:W-:Y:S02]  /*1d190*/  HADD2.F32 R110, -RZ, R43.H0_H0 ;  /* 0x2000002bff6e7230 */ /* 0x000fe40000004100 */
[--C-:B------:R-:W-:Y:S02]  /*1d1a0*/  HADD2.F32 R122, -RZ, R47.reuse.H0_H0 ;  /* 0x2000002fff7a7230 */ /* 0x100fe40000004100 */
[----:B------:R-:W-:Y:S01]  /*1d1b0*/  FMUL.FTZ R99, R112, R99 ;  /* 0x0000006370637220 */ /* 0x000fe20000410000 */
[----:B------:R-:W-:Y:S01]  /*1d1c0*/  HADD2.F32 R112, -RZ, R47.H1_H1 ;  /* 0x3000002fff707230 */ /* 0x000fe20000004100 */
[----:B------:R-:W-:Y:S02]  /*1d1d0*/  F2FP.F16.F32.PACK_AB R98, R111, R98 ;  /* 0x000000626f62723e */ /* 0x000fe400000000ff */
[----:B------:R-:W-:Y:S01]  /*1d1e0*/  FFMA.FTZ R99, R99, R110, R122 ;  /* 0x0000006e63637223 */ /* 0x000fe2000001007a */
[----:B------:R-:W-:-:S05]  /*1d1f0*/  HADD2.F32 R110, -RZ, R43.H1_H1 ;  /* 0x3000002bff6e7230 */ /* 0x000fca0000004100 */
[----:B------:R-:W-:-:S05]  /*1d200*/  FFMA.FTZ R110, R125, R110, R112 ;  /* 0x0000006e7d6e7223 */ /* 0x000fca0000010070 */
[----:B------:R-:W-:Y:S02]  /*1d210*/  F2FP.F16.F32.PACK_AB R99, R110, R99 ;  /* 0x000000636e63723e */ /* 0x000fe400000000ff */
[----:B------:R-:W0:Y:S02]  /*1d220*/  LDC.64 R110, c[0x0][0x428] ;  /* 0x00010a00ff6e7b82 */ /* 0x000e240000000a00 */
[----:B0-----:R-:W-:-:S05]  /*1d230*/  IMAD.WIDE.U32 R110, R113, 0x10, R110 ;  /* 0x00000010716e7825 */ /* 0x001fca00078e006e */
[----:B------:R4:W-:Y:S02]  /*1d240*/  STG.E.128 desc[UR14][R110.64], R96 ;  /* 0x000000606e007986 */ /* 0x0009e4000c101d0e */
.L_x_18428:
[----:B------:R-:W-:Y:S05]  /*1d250*/  BSYNC.RECONVERGENT B0 ;  /* 0x0000000000007941 */ /* 0x000fea0003800200 */
.L_x_18421:
[----:B------:R-:W-:Y:S02]  /*1d260*/  UIADD3 UR7, UPT, UPT, UR7, UR20, URZ ;  /* 0x0000001407077290 */ /* 0x000fe4000fffe0ff */
[----:B------:R-:W-:Y:S02]  /*1d270*/  UPLOP3.LUT UP1, UPT, UPT, UPT, UP1, 0x40, 0x4 ;  /* 0x000000000004789c */ /* 0x000fe40003f2e810 */
[----:B------:R-:W-:-:S09]  /*1d280*/  UISETP.GE.AND UP0, UPT, UR7, UR21, UPT ;  /* 0x000000150700728c */ /* 0x000fd2000bf06270 */
[----:B------:R-:W-:Y:S05]  /*1d290*/  BRA.U !UP0, `(.L_x_18429) ;  /* 0xfffffe3d08047547 */ /* 0x000fea000b83ffff */
[----:B------:R-:W-:Y:S05]  /*1d2a0*/  EXIT ;  /* 0x000000000000794d */ /* 0x000fea0003800000 */
.L_x_18430:
        /* <DEDUP_REMOVED lines=13> */
.L_x_27308:


//--------------------- .text._ZN10layer_norm13ln_fwd_kernelINS_13Kernel_traitsI6__halfS2_fS2_fjLj4096ELj1ELj1ELj4ELj16ENS_18Kernel_traits_baseILj4096ES2_S2_fS2_fjLj128EEEEELb1ELb1ELb1ELb1EEEvNS_9FwdParamsE --------------------------
	.section	.text._ZN10layer_norm13ln_fwd_kernelINS_13Kernel_traitsI6__halfS2_fS2_fjLj4096ELj1ELj1ELj4ELj16ENS_18Kernel_traits_baseILj4096ES2_S2_fS2_fjLj128EEEEELb1ELb1ELb1ELb1EEEvNS_9FwdParamsE,"ax",@progbits
	.align	128
        .global         _ZN10layer_norm13ln_fwd_kernelINS_13Kernel_traitsI6__halfS2_fS2_fjLj4096ELj1ELj1ELj4ELj16ENS_18Kernel_traits_baseILj4096ES2_S2_fS2_fjLj128EEEEELb1ELb1ELb1ELb1EEEvNS_9FwdParamsE
        .type           _ZN10layer_norm13ln_fwd_kernelINS_13Kernel_traitsI6__halfS2_fS2_fjLj4096ELj1ELj1ELj4ELj16ENS_18Kernel_traits_baseILj4096ES2_S2_fS2_fjLj128EEEEELb1ELb1ELb1ELb1EEEvNS_9FwdParamsE,@function
        .size           _ZN10layer_norm13ln_fwd_kernelINS_13Kernel_traitsI6__halfS2_fS2_fjLj4096ELj1ELj1ELj4ELj16ENS_18Kernel_traits_baseILj4096ES2_S2_fS2_fjLj128EEEEELb1ELb1ELb1ELb1EEEvNS_9FwdParamsE,(.L_x_27309 - _ZN10layer_norm13ln_fwd_kernelINS_13Kernel_traitsI6__halfS2_fS2_fjLj4096ELj1ELj1ELj4ELj16ENS_18Kernel_traits_baseILj4096ES2_S2_fS2_fjLj128EEEEELb1ELb1ELb1ELb1EEEvNS_9FwdParamsE)
        .other          _ZN10layer_norm13ln_fwd_kernelINS_13Kernel_traitsI6__halfS2_fS2_fjLj4096ELj1ELj1ELj4ELj16ENS_18Kernel_traits_baseILj4096ES2_S2_fS2_fjLj128EEEEELb1ELb1ELb1ELb1EEEvNS_9FwdParamsE,@"STO_CUDA_ENTRY STV_DEFAULT"
_ZN10layer_norm13ln_fwd_kernelINS_13Kernel_traitsI6__halfS2_fS2_fjLj4096ELj1ELj1ELj4ELj16ENS_18Kernel_traits_baseILj4096ES2_S2_fS2_fjLj128EEEEELb1ELb1ELb1ELb1EEEvNS_9FwdParamsE:
.text._ZN10layer_norm13ln_fwd_kernelINS_13Kernel_traitsI6__halfS2_fS2_fjLj4096ELj1ELj1ELj4ELj16ENS_18Kernel_traits_baseILj4096ES2_S2_fS2_fjLj128EEEEELb1ELb1ELb1ELb1EEEvNS_9FwdParamsE:
        /* <DEDUP_REMOVED lines=19> */
[----:B------:R-:W-:Y:S01]  /*0130*/  @!P0 IMAD.WIDE.U32 R58, R107, 0x10, R52 ;  /* 0x000000106b3a8825 */ /* 0x000fe200078e0034 */
[----:B------:R-:W5:Y:S01]  /*0140*/  @P0 LDG.E.128 R24, desc[UR20][R6.64] ;  /* 0x0000001406180981 */ /* 0x000f62000c1e1d00 */
[----:B------:R-:W0:Y:S01]  /*0150*/  @P0 LDC.64 R40, c[0x0][0x438] ;  /* 0x00010e00ff280b82 */ /* 0x000e220000000a00 */
        /* <DEDUP_REMOVED lines=30> */
[----:B0----5:R-:W-:Y:S01]  /*0340*/  @P1 IADD3 R0, P2, PT, R4, R7, RZ ;  /* 0x0000000704001210 */ /* 0x021fe20007f5e0ff */
[----:B------:R-:W-:Y:S01]  /*0350*/  HFMA2 R103, -RZ, RZ, 0, 0 ;  /* 0x00000000ff677431 */ /* 0x000fe200000001ff */
[----:B------:R-:W-:Y:S02]  /*0360*/  @P1 R2UR UR18, R2 ;  /* 0x00000000021212ca */ /* 0x000fe400000e0000 */
[----:B------:R-:W-:Y:S02]  /*0370*/  @!P0 CS2R R42, SRZ ;  /* 0x00000000002a8805 */ /* 0x000fe4000001ff00 */
[----:B------:R-:W-:Y:S01]  /*0380*/  @P1 R2UR UR19, R3 ;  /* 0x00000000031312ca */ /* 0x000fe200000e0000 */
[----:B------:R-:W-:Y:S01]  /*0390*/  @P1 IMAD.X R63, RZ, RZ, R5, P2 ;  /* 0x000000ffff3f1224 */ /* 0x000fe200010e0605 */
[----:B------:R-:W-:Y:S02]  /*03a0*/  LOP3.LUT R101, R0, 0x3, RZ, 0xc0, !PT ;  /* 0x0000000300657812 */ /* 0x000fe400078ec0ff */
        /* <DEDUP_REMOVED lines=15> */
[----:B-1----:R-:W-:Y:S01]  /*04a0*/  IMAD R112, R112, UR7, R107 ;  /* 0x0000000770707c24 */ /* 0x002fe2000f8e026b */
[----:B------:R-:W-:Y:S02]  /*04b0*/  UIADD3 UR8, UPT, UPT, UR19, -0x24c28bd8, URZ ;  /* 0xdb3d742813087890 */ /* 0x000fe4000fffe0ff */
[----:B------:R-:W-:Y:S01]  /*04c0*/  IMAD.HI.U32 R4, R2, -0x326172a9, RZ ;  /* 0xcd9e8d5702047827 */ /* 0x000fe200078e00ff */
[----:B------:R-:W-:Y:S01]  /*04d0*/  UPLOP3.LUT UP0, UPT, UPT, UPT, UPT, 0x40, 0x4 ;  /* 0x000000000004789c */ /* 0x000fe20003f0e870 */
[----:B------:R-:W0:Y:S02]  /*04e0*/  LDCU UR22, c[0x0][0x404] ;  /* 0x00008080ff1677ac */ /* 0x000e240008000800 */
[C---:B------:R-:W-:Y:S01]  /*04f0*/  IMAD.HI.U32 R3, R112.reuse, -0x326172a9, RZ ;  /* 0xcd9e8d5770037827 */ /* 0x040fe200078e00ff */
[----:B------:R-:W1:Y:S03]  /*0500*/  LDCU UR23, c[0x0][0x388] ;  /* 0x00007100ff1777ac */ /* 0x000e660008000800 */
[----:B------:R-:W-:Y:S01]  /*0510*/  IMAD R5, R112, -0x326172a9, RZ ;  /* 0xcd9e8d5770057824 */ /* 0x000fe200078e02ff */
[----:B------:R-:W-:Y:S01]  /*0520*/  LOP3.LUT R3, R110, UR18, R3, 0x96, !PT ;  /* 0x000000126e037c12 */ /* 0x000fe2000f8e9603 */
[----:B------:R-:W2:Y:S03]  /*0530*/  LDCU.U8 UR24, c[0x0][0x410] ;  /* 0x00008200ff1877ac */ /* 0x000ea60008000000 */
[----:B------:R-:W-:Y:S01]  /*0540*/  LOP3.LUT R4, R5, UR4, R4, 0x96, !PT ;  /* 0x0000000405047c12 */ /* 0x000fe2000f8e9604 */
[C---:B------:R-:W-:Y:S01]  /*0550*/  IMAD.HI.U32 R6, R3.reuse, -0x2daee0ad, RZ ;  /* 0xd2511f5303067827 */ /* 0x040fe200078e00ff */
[----:B------:R-:W-:Y:S01]  /*0560*/  UIADD3 UR4, UPT, UPT, UR18, 0x3c6ef372, URZ ;  /* 0x3c6ef37212047890 */ /* 0x000fe2000fffe0ff */
[----:B------:R-:W3:Y:S02]  /*0570*/  LDCU UR25, c[0x0][0x400] ;  /* 0x00008000ff1977ac */ /* 0x000ee40008000800 */
[----:B------:R-:W-:Y:S01]  /*0580*/  IMAD R56, R3, -0x2daee0ad, RZ ;  /* 0xd2511f5303387824 */ /* 0x000fe200078e02ff */
[----:B------:R-:W-:Y:S01]  /*0590*/  LOP3.LUT R6, R7, UR5, R6, 0x96, !PT ;  /* 0x0000000507067c12 */ /* 0x000fe2000f8e9606 */
[----:B------:R-:W-:Y:S01]  /*05a0*/  IMAD R3, R2, -0x326172a9, RZ ;  /* 0xcd9e8d5702037824 */ /* 0x000fe200078e02ff */
[----:B------:R-:W-:Y:S01]  /*05b0*/  UIADD3 UR5, UPT, UPT, UR19, 0x76cf5d0a, URZ ;  /* 0x76cf5d0a13057890 */ /* 0x000fe2000fffe0ff */
[----:B------:R-:W-:Y:S01]  /*05c0*/  IMAD.HI.U32 R5, R4, -0x2daee0ad, RZ ;  /* 0xd2511f5304057827 */ /* 0x000fe200078e00ff */
[----:B------:R-:W4:Y:S03]  /*05d0*/  LDCU.64 UR16, c[0x0][0x408] ;  /* 0x00008100ff1077ac */ /* 0x000f260008000a00 */
        /* <DEDUP_REMOVED lines=16> */
[----:B------:R-:W-:Y:S02]  /*06e0*/  IMAD R7, R2, -0x2daee0ad, RZ ;  /* 0xd2511f5302077824 */ /* 0x000fe400078e02ff */
        /* <DEDUP_REMOVED lines=45> */
.L_x_18696:
        /* <DEDUP_REMOVED lines=24> */
[----:B------:R-:W-:Y:S02]  /*0b40*/  UIADD3 UR26, UPT, UPT, UR18, -0x4ab325aa, URZ ;  /* 0xb54cda56121a7890 */ /* 0x000fe4000fffe0ff */
[----:B------:R-:W-:Y:S02]  /*0b50*/  UIADD3 UR27, UPT, UPT, UR19, 0x646e171e, URZ ;  /* 0x646e171e131b7890 */ /* 0x000fe4000fffe0ff */
[----:B------:R-:W-:Y:S02]  /*0b60*/  UIADD3 UR28, UPT, UPT, UR18, -0xe443238, URZ ;  /* 0xf1bbcdc8121c7890 */ /* 0x000fe4000fffe0ff */
[----:B------:R-:W-:Y:S02]  /*0b70*/  UIADD3 UR29, UPT, UPT, UR19, -0x24c28bd8, URZ ;  /* 0xdb3d7428131d7890 */ /* 0x000fe4000fffe0ff */
[----:B------:R-:W-:Y:S01]  /*0b80*/  UIADD3 UR30, UPT, UPT, UR19, -0x126145ec, URZ ;  /* 0xed9eba14131e7890 */ /* 0x000fe2000fffe0ff */
[----:B0-----:R-:W-:Y:S01]  /*0b90*/  IMAD.U32 R68, RZ, RZ, UR5 ;  /* 0x00000005ff447e24 */ /* 0x001fe2000f8e00ff */
[----:B------:R-:W-:-:S02]  /*0ba0*/  UIADD3 UR31, UPT, UPT, UR18, 0x78dde6e4, URZ ;  /* 0x78dde6e4121f7890 */ /* 0x000fc4000fffe0ff */
[----:B------:R-:W-:Y:S02]  /*0bb0*/  UIADD3 UR32, UPT, UPT, UR19, -0x56f99767, URZ ;  /* 0xa906689913207890 */ /* 0x000fe4000fffe0ff */
[----:B------:R-:W-:Y:S01]  /*0bc0*/  UIADD3 UR33, UPT, UPT, UR19, -0x4498517b, URZ ;  /* 0xbb67ae8513217890 */ /* 0x000fe2000fffe0ff */
[----:B------:R-:W-:Y:S01]  /*0bd0*/  LEA.HI.SX32 R113, R68, R107, 0x1d ;  /* 0x0000006b44717211 */ /* 0x000fe200078feaff */
[----:B------:R-:W-:Y:S02]  /*0be0*/  UIADD3 UR34, UPT, UPT, UR18, 0x3c6ef372, URZ ;  /* 0x3c6ef37212227890 */ /* 0x000fe4000fffe0ff */
[----:B------:R-:W-:Y:S02]  /*0bf0*/  UIADD3 UR35, UPT, UPT, UR19, -0x695add53, URZ ;  /* 0x96a522ad13237890 */ /* 0x000fe4000fffe0ff */
[----:B------:R-:W-:Y:S02]  /*0c00*/  UIADD3 UR36, UPT, UPT, UR19, 0x32370b8f, URZ ;  /* 0x32370b8f13247890 */ /* 0x000fe4000fffe0ff */
[----:B------:R-:W-:-:S02]  /*0c10*/  UIADD3 UR37, UPT, UPT, UR18, -0x255992d5, URZ ;  /* 0xdaa66d2b12257890 */ /* 0x000fc4000fffe0ff */
[----:B------:R-:W-:Y:S01]  /*0c20*/  UIADD3 UR38, UPT, UPT, UR19, 0x1fd5c5a3, URZ ;  /* 0x1fd5c5a313267890 */ /* 0x000fe2000fffe0ff */
[----:B--2---:R-:W-:Y:S01]  /*0c30*/  R2UR UR4, R72 ;  /* 0x00000000480472ca */ /* 0x004fe200000e0000 */
[----:B------:R-:W-:-:S14]  /*0c40*/  @!P0 BRA `(.L_x_18431) ;  /* 0x0000002800a48947 */ /* 0x000fdc0003800000 */
        /* <DEDUP_REMOVED lines=24> */
.L_x_18434:
        /* <DEDUP_REMOVED lines=12> */
.L_x_18435:
        /* <DEDUP_REMOVED lines=45> */
.L_x_18433:
        /* <DEDUP_REMOVED lines=11> */
.L_x_18432:
        /* <DEDUP_REMOVED lines=15> */
.L_x_18438:
        /* <DEDUP_REMOVED lines=12> */
.L_x_18439:
        /* <DEDUP_REMOVED lines=46> */
.L_x_18437:
        /* <DEDUP_REMOVED lines=11> */
.L_x_18436:
        /* <DEDUP_REMOVED lines=15> */
.L_x_18442:
        /* <DEDUP_REMOVED lines=12> */
.L_x_18443:
        /* <DEDUP_REMOVED lines=46> */
.L_x_18441:
        /* <DEDUP_REMOVED lines=11> */
.L_x_18440:
        /* <DEDUP_REMOVED lines=15> */
.L_x_18446:
        /* <DEDUP_REMOVED lines=12> */
.L_x_18447:
        /* <DEDUP_REMOVED lines=46> */
.L_x_18445:
        /* <DEDUP_REMOVED lines=11> */
.L_x_18444:
[----:B------:R-:W-:Y:S01]  /*21d0*/  IMAD.MOV.U32 R74, RZ, RZ, R73 ;  /* 0x000000ffff4a7224 */ /* 0x000fe200078e0049 */
[----:B-----5:R-:W-:Y:S01]  /*21e0*/  MOV R72, R56 ;  /* 0x0000003800487202 */ /* 0x020fe20000000f00 */
        /* <DEDUP_REMOVED lines=13> */
.L_x_18450:
        /* <DEDUP_REMOVED lines=12> */
.L_x_18451:
        /* <DEDUP_REMOVED lines=46> */
.L_x_18449:
        /* <DEDUP_REMOVED lines=11> */
.L_x_18448:
        /* <DEDUP_REMOVED lines=15> */
.L_x_18454:
        /* <DEDUP_REMOVED lines=12> */
.L_x_18455:
        /* <DEDUP_REMOVED lines=46> */
.L_x_18453:
        /* <DEDUP_REMOVED lines=11> */
.L_x_18452:
        /* <DEDUP_REMOVED lines=15> */
.L_x_18458:
        /* <DEDUP_REMOVED lines=12> */
.L_x_18459:
        /* <DEDUP_REMOVED lines=46> */
.L_x_18457:
        /* <DEDUP_REMOVED lines=11> */
.L_x_18456:
        /* <DEDUP_REMOVED lines=15> */
.L_x_18462:
        /* <DEDUP_REMOVED lines=12> */
.L_x_18463:
        /* <DEDUP_REMOVED lines=46> */
.L_x_18461:
[----:B------:R-:W-:Y:S01]  /*3620*/  I2FP.F32.U32 R0, R0 ;  /* 0x0000000000007245 */ /* 0x000fe20000201000 */
[----:B------:R-:W-:Y:S01]  /*3630*/  HADD2.F32 R75, -RZ, R67.H1_H1 ;  /* 0x30000043ff4b7230 */ /* 0x000fe20000004100 */
        /* <DEDUP_REMOVED lines=8> */
[----:B------:R-:W-:Y:S01]  /*36c0*/  FFMA.FTZ R75, R76, R77, R59 ;  /* 0x0000004d4c4b7223 */ /* 0x000fe2000001003b */
[----:B------:R-:W-:Y:S06]  /*36d0*/  BRA `(.L_x_18460) ;  /* 0x00000028008c7947 */ /* 0x000fec0003800000 */
.L_x_18431:
        /* <DEDUP_REMOVED lines=19> */
.L_x_18466:
        /* <DEDUP_REMOVED lines=12> */
.L_x_18467:
        /* <DEDUP_REMOVED lines=45> */
.L_x_18465:
[----:B------:R-:W-:Y:S01]  /*3ba0*/  I2FP.F32.U32 R68, R68 ;  /* 0x0000004400447245 */ /* 0x000fe20000201000 */
[----:B-----5:R-:W-:Y:S01]  /*3bb0*/  HADD2.F32 R71, -RZ, R64.H0_H0 ;  /* 0x20000040ff477230 */ /* 0x020fe20000004100 */
[----:B------:R-:W-:-:S04]  /*3bc0*/  MOV R69, 0x2f800000 ;  /* 0x2f80000000457802 */ /* 0x000fc80000000f00 */
        /* <DEDUP_REMOVED lines=8> */
.L_x_18464:
        /* <DEDUP_REMOVED lines=15> */
.L_x_18470:
        /* <DEDUP_REMOVED lines=12> */
.L_x_18471:
        /* <DEDUP_REMOVED lines=46> */
.L_x_18469:
        /* <DEDUP_REMOVED lines=11> */
.L_x_18468:
        /* <DEDUP_REMOVED lines=15> */
.L_x_18474:
        /* <DEDUP_REMOVED lines=12> */
.L_x_18475:
        /* <DEDUP_REMOVED lines=46> */
.L_x_18473:
        /* <DEDUP_REMOVED lines=11> */
.L_x_18472:
        /* <DEDUP_REMOVED lines=15> */
.L_x_18478:
        /* <DEDUP_REMOVED lines=12> */
.L_x_18479:
        /* <DEDUP_REMOVED lines=46> */
.L_x_18477:
        /* <DEDUP_REMOVED lines=11> */
.L_x_18476:
        /* <DEDUP_REMOVED lines=15> */
.L_x_18482:
        /* <DEDUP_REMOVED lines=12> */
.L_x_18483:
        /* <DEDUP_REMOVED lines=46> */
.L_x_18481:
        /* <DEDUP_REMOVED lines=11> */
.L_x_18480:
        /* <DEDUP_REMOVED lines=15> */
.L_x_18486:
        /* <DEDUP_REMOVED lines=12> */
.L_x_18487:
        /* <DEDUP_REMOVED lines=46> */
.L_x_18485:
        /* <DEDUP_REMOVED lines=11> */
.L_x_18484:
        /* <DEDUP_REMOVED lines=15> */
.L_x_18490:
        /* <DEDUP_REMOVED lines=12> */
.L_x_18491:
        /* <DEDUP_REMOVED lines=46> */
.L_x_18489:
        /* <DEDUP_REMOVED lines=11> */
.L_x_18488:
        /* <DEDUP_REMOVED lines=15> */
.L_x_18493:
        /* <DEDUP_REMOVED lines=12> */
.L_x_18494:
        /* <DEDUP_REMOVED lines=46> */
.L_x_18492:
[----:B------:R-:W-:Y:S01]  /*6060*/  I2FP.F32.U32 R0, R0 ;  /* 0x0000000000007245 */ /* 0x000fe20000201000 */
[----:B-----5:R-:W-:Y:S02]  /*6070*/  HADD2.F32 R76, -RZ, R67.H1_H1 ;  /* 0x30000043ff4c7230 */ /* 0x020fe40000004100 */
[----:B------:R-:W-:-:S03]  /*6080*/  IMAD.MOV.U32 R75, RZ, RZ, 0x2f800000 ;  /* 0x2f800000ff4b7424 */ /* 0x000fc600078e00ff */
        /* <DEDUP_REMOVED lines=8> */
.L_x_18460:
[----:B------:R-:W0:Y:S01]  /*6110*/  LDC.64 R108, c[0x0][0x3a8] ;  /* 0x0000ea00ff6c7b82 */ /* 0x000e220000000a00 */
[----:B------:R-:W-:Y:S01]  /*6120*/  @P1 IADD3 R85, PT, PT, R118, 0x80, RZ ;  /* 0x0000008076551810 */ /* 0x000fe20007ffe0ff */
[----:B------:R-:W-:-:S06]  /*6130*/  @P0 VIADD R87, R113, 0x80 ;  /* 0x0000008071570836 */ /* 0x000fcc0000000000 */
        /* <DEDUP_REMOVED lines=28> */
.L_x_18495:
[----:B-----5:R2:W5:Y:S04]  /*6300*/  @P1 LDG.E.128 R64, desc[UR20][R76.64] ;  /* 0x000000144c401981 */ /* 0x020568000c1e1d00 */
[----:B------:R2:W5:Y:S04]  /*6310*/  @P0 LDG.E.128 R60, desc[UR20][R78.64] ;  /* 0x000000144e3c0981 */ /* 0x000568000c1e1d00 */
[----:B------:R2:W5:Y:S01]  /*6320*/  @P0 LDG.E.128 R56, desc[UR20][R78.64+0x10] ;  /* 0x000010144e380981 */ /* 0x000562000c1e1d00 */
[----:B------:R-:W-:Y:S05]  /*6330*/  @!P0 BRA `(.L_x_18496) ;  /* 0x0000002800948947 */ /* 0x000fea0003800000 */
[----:B------:R-:W-:Y:S01]  /*6340*/  ISETP.GT.AND P2, PT, R119, RZ, PT ;  /* 0x000000ff7700720c */ /* 0x000fe20003f44270 */
[----:B--2---:R-:W-:Y:S01]  /*6350*/  IMAD.MOV.U32 R78, RZ, RZ, R81 ;  /* 0x000000ffff4e7224 */ /* 0x004fe200078e0051 */
        /* <DEDUP_REMOVED lines=18> */
.L_x_18499:
        /* <DEDUP_REMOVED lines=12> */
.L_x_18500:
[----:B------:R-:W-:Y:S01]  /*6540*/  IMAD.WIDE.U32 R78, R112, -0x326172a9, RZ ;  /* 0xcd9e8d57704e7825 */ /* 0x000fe200078e00ff */
[----:B-1----:R-:W-:Y:S01]  /*6550*/  LOP3.LUT R84, R103, UR19, R77, 0x96, !PT ;  /* 0x0000001367547c12 */ /* 0x002fe2000f8e964d */
[----:B------:R-:W-:-:S03]  /*6560*/  UIADD3 UR5, UPT, UPT, UR18, -0x61c88647, URZ ;  /* 0x9e3779b912057890 */ /* 0x000fc6000fffe0ff */
[----:B0-----:R-:W-:Y:S01]  /*6570*/  LOP3.LUT R82, R110, UR18, R79, 0x96, !PT ;  /* 0x000000126e527c12 */ /* 0x001fe2000f8e964f */
        /* <DEDUP_REMOVED lines=41> */
.L_x_18498:
[----:B------:R-:W-:Y:S01]  /*6810*/  I2FP.F32.U32 R76, R76 ;  /* 0x0000004c004c7245 */ /* 0x000fe20000201000 */
[----:B------:R-:W-:Y:S01]  /*6820*/  HADD2.F32 R79, -RZ, R64.H0_H0 ;  /* 0x20000040ff4f7230 */ /* 0x000fe20000004100 */
[----:B------:R-:W-:-:S04]  /*6830*/  MOV R77, 0x2f800000 ;  /* 0x2f800000004d7802 */ /* 0x000fc80000000f00 */
        /* <DEDUP_REMOVED lines=8> */
.L_x_18497:
        /* <DEDUP_REMOVED lines=15> */
.L_x_18503:
        /* <DEDUP_REMOVED lines=12> */
.L_x_18504:
[----:B------:R-:W-:Y:S01]  /*6a70*/  IMAD.WIDE.U32 R80, R112, -0x326172a9, RZ ;  /* 0xcd9e8d5770507825 */ /* 0x000fe200078e00ff */
[----:B-1----:R-:W-:Y:S01]  /*6a80*/  LOP3.LUT R84, R103, UR19, R79, 0x96, !PT ;  /* 0x0000001367547c12 */ /* 0x002fe2000f8e964f */
[----:B------:R-:W-:Y:S01]  /*6a90*/  UIADD3 UR5, UPT, UPT, UR18, -0x61c88647, URZ ;  /* 0x9e3779b912057890 */ /* 0x000fe2000fffe0ff */
[----:B------:R-:W-:Y:S02]  /*6aa0*/  MOV R7, R96 ;  /* 0x0000006000077202 */ /* 0x000fe40000000f00 */
        /* <DEDUP_REMOVED lines=42> */
.L_x_18502:
[----:B------:R-:W-:Y:S01]  /*6d50*/  I2FP.F32.U32 R7, R7 ;  /* 0x0000000700077245 */ /* 0x000fe20000201000 */
[----:B------:R-:W-:Y:S02]  /*6d60*/  HADD2.F32 R77, -RZ, R64.H1_H1 ;  /* 0x30000040ff4d7230 */ /* 0x000fe40000004100 */
        /* <DEDUP_REMOVED lines=9> */
.L_x_18501:
        /* <DEDUP_REMOVED lines=15> */
.L_x_18507:
        /* <DEDUP_REMOVED lines=12> */
.L_x_18508:
[----:B------:R-:W-:Y:S01]  /*6fb0*/  IMAD.WIDE.U32 R80, R112, -0x326172a9, RZ ;  /* 0xcd9e8d5770507825 */ /* 0x000fe200078e00ff */
[----:B-1----:R-:W-:Y:S01]  /*6fc0*/  LOP3.LUT R84, R103, UR19, R79, 0x96, !PT ;  /* 0x0000001367547c12 */ /* 0x002fe2000f8e964f */
[----:B------:R-:W-:Y:S02]  /*6fd0*/  UIADD3 UR5, UPT, UPT, UR18, -0x61c88647, URZ ;  /* 0x9e3779b912057890 */ /* 0x000fe4000fffe0ff */
[----:B------:R-:W-:Y:S01]  /*6fe0*/  IMAD.MOV.U32 R6, RZ, RZ, R96 ;  /* 0x000000ffff067224 */ /* 0x000fe200078e0060 */
        /* <DEDUP_REMOVED lines=42> */
.L_x_18506:
[----:B------:R-:W-:Y:S01]  /*7290*/  I2FP.F32.U32 R6, R6 ;  /* 0x0000000600067245 */ /* 0x000fe20000201000 */
[----:B------:R-:W-:Y:S01]  /*72a0*/  HADD2.F32 R78, -RZ, R65.H0_H0 ;  /* 0x20000041ff4e7230 */ /* 0x000fe20000004100 */
[----:B------:R-:W-:-:S04]  /*72b0*/  MOV R79, 0x2f800000 ;  /* 0x2f800000004f7802 */ /* 0x000fc80000000f00 */
        /* <DEDUP_REMOVED lines=8> */
.L_x_18505:
        /* <DEDUP_REMOVED lines=15> */
.L_x_18511:
        /* <DEDUP_REMOVED lines=12> */
.L_x_18512:
        /* <DEDUP_REMOVED lines=46> */
.L_x_18510:
        /* <DEDUP_REMOVED lines=11> */
.L_x_18509:
[----:B01----:R-:W-:Y:S01]  /*7880*/  MOV R82, R81 ;  /* 0x0000005100527202 */ /* 0x003fe20000000f00 */
        /* <DEDUP_REMOVED lines=14> */
.L_x_18515:
        /* <DEDUP_REMOVED lines=12> */
.L_x_18516:
        /* <DEDUP_REMOVED lines=46> */
.L_x_18514:
        /* <DEDUP_REMOVED lines=11> */
.L_x_18513:
        /* <DEDUP_REMOVED lines=15> */
.L_x_18519:
        /* <DEDUP_REMOVED lines=12> */
.L_x_18520:
        /* <DEDUP_REMOVED lines=46> */
.L_x_18518:
        /* <DEDUP_REMOVED lines=11> */
.L_x_18517:
        /* <DEDUP_REMOVED lines=15> */
.L_x_18523:
        /* <DEDUP_REMOVED lines=12> */
.L_x_18524:
        /* <DEDUP_REMOVED lines=46> */
.L_x_18522:
        /* <DEDUP_REMOVED lines=11> */
.L_x_18521:
        /* <DEDUP_REMOVED lines=15> */
.L_x_18527:
        /* <DEDUP_REMOVED lines=12> */
.L_x_18528:
        /* <DEDUP_REMOVED lines=46> */
.L_x_18526:
        /* <DEDUP_REMOVED lines=12> */
.L_x_18496:
[----:B--2---:R-:W-:Y:S01]  /*8d90*/  HFMA2 R76, -RZ, RZ, 0, 0 ;  /* 0x00000000ff4c7431 */ /* 0x004fe200000001ff */
        /* <DEDUP_REMOVED lines=18> */
.L_x_18531:
        /* <DEDUP_REMOVED lines=12> */
.L_x_18532:
        /* <DEDUP_REMOVED lines=45> */
.L_x_18530:
        /* <DEDUP_REMOVED lines=11> */
.L_x_18529:
        /* <DEDUP_REMOVED lines=15> */
.L_x_18535:
        /* <DEDUP_REMOVED lines=12> */
.L_x_18536:
        /* <DEDUP_REMOVED lines=46> */
.L_x_18534:
        /* <DEDUP_REMOVED lines=11> */
.L_x_18533:
        /* <DEDUP_REMOVED lines=15> */
.L_x_18539:
        /* <DEDUP_REMOVED lines=12> */
.L_x_18540:
        /* <DEDUP_REMOVED lines=46> */
.L_x_18538:
        /* <DEDUP_REMOVED lines=11> */
.L_x_18537:
        /* <DEDUP_REMOVED lines=15> */
.L_x_18543:
        /* <DEDUP_REMOVED lines=12> */
.L_x_18544:
        /* <DEDUP_REMOVED lines=46> */
.L_x_18542:
        /* <DEDUP_REMOVED lines=11> */
.L_x_18541:
[----:B------:R-:W-:Y:S02]  /*a2c0*/  HFMA2 R80, -RZ, RZ, 0, 0 ;  /* 0x00000000ff507431 */ /* 0x000fe400000001ff */
[----:B01----:R-:W-:Y:S01]  /*a2d0*/  IMAD.MOV.U32 R82, RZ, RZ, R81 ;  /* 0x000000ffff527224 */ /* 0x003fe200078e0051 */
        /* <DEDUP_REMOVED lines=13> */
.L_x_18547:
        /* <DEDUP_REMOVED lines=12> */
.L_x_18548:
        /* <DEDUP_REMOVED lines=46> */
.L_x_18546:
        /* <DEDUP_REMOVED lines=11> */
.L_x_18545:
        /* <DEDUP_REMOVED lines=15> */
.L_x_18551:
        /* <DEDUP_REMOVED lines=12> */
.L_x_18552:
        /* <DEDUP_REMOVED lines=46> */
.L_x_18550:
        /* <DEDUP_REMOVED lines=11> */
.L_x_18549:
        /* <DEDUP_REMOVED lines=15> */
.L_x_18555:
        /* <DEDUP_REMOVED lines=12> */
.L_x_18556:
        /* <DEDUP_REMOVED lines=46> */
.L_x_18554:
        /* <DEDUP_REMOVED lines=11> */
.L_x_18553:
        /* <DEDUP_REMOVED lines=15> */
.L_x_18558:
        /* <DEDUP_REMOVED lines=12> */
.L_x_18559:
        /* <DEDUP_REMOVED lines=46> */
.L_x_18557:
[----:B------:R-:W-:Y:S01]  /*b710*/  I2FP.F32.U32 R0, R0 ;  /* 0x0000000000007245 */ /* 0x000fe20000201000 */
[----:B-----5:R-:W-:Y:S01]  /*b720*/  HADD2.F32 R84, -RZ, R67.H1_H1 ;  /* 0x30000043ff547230 */ /* 0x020fe20000004100 */
[----:B------:R-:W-:-:S04]  /*b730*/  MOV R83, 0x2f800000 ;  /* 0x2f80000000537802 */ /* 0x000fc80000000f00 */
        /* <DEDUP_REMOVED lines=8> */
.L_x_18525:
[C---:B------:R-:W-:Y:S01]  /*b7c0*/  VIADD R89, R113.reuse, 0x80 ;  /* 0x0000008071597836 */ /* 0x040fe20000000000 */
[----:B------:R-:W0:Y:S01]  /*b7d0*/  @P1 LDC.64 R84, c[0x0][0x390] ;  /* 0x0000e400ff541b82 */ /* 0x000e220000000a00 */
[----:B------:R-:W-:Y:S01]  /*b7e0*/  @P1 IADD3 R91, PT, PT, R118, 0x100, RZ ;  /* 0x00000100765b1810 */ /* 0x000fe20007ffe0ff */
[----:B------:R-:W-:Y:S02]  /*b7f0*/  @P0 VIADD R93, R113, 0x100 ;  /* 0x00000100715d0836 */ /* 0x000fe40000000000 */
[----:B------:R-:W-:-:S04]  /*b800*/  IMAD.WIDE.U32 R88, R89, 0x20, R108 ;  /* 0x0000002059587825 */ /* 0x000fc800078e006c */
[----:B------:R-:W1:Y:S01]  /*b810*/  @P0 LDC.64 R86, c[0x0][0x3a0] ;  /* 0x0000e800ff560b82 */ /* 0x000e620000000a00 */
        /* <DEDUP_REMOVED lines=26> */
.L_x_18560:
[----:B-----5:R1:W5:Y:S04]  /*b9c0*/  @P1 LDG.E.128 R64, desc[UR20][R84.64] ;  /* 0x0000001454401981 */ /* 0x020368000c1e1d00 */
[----:B------:R1:W5:Y:S04]  /*b9d0*/  @P0 LDG.E.128 R60, desc[UR20][R86.64] ;  /* 0x00000014563c0981 */ /* 0x000368000c1e1d00 */
[----:B------:R1:W5:Y:S01]  /*b9e0*/  @P0 LDG.E.128 R56, desc[UR20][R86.64+0x10] ;  /* 0x0000101456380981 */ /* 0x000362000c1e1d00 */
[----:B------:R-:W-:Y:S05]  /*b9f0*/  @!P0 BRA `(.L_x_18561) ;  /* 0x0000002800948947 */ /* 0x000fea0003800000 */
[----:B------:R-:W-:Y:S01]  /*ba00*/  ISETP.GT.AND P2, PT, R119, RZ, PT ;  /* 0x000000ff7700720c */ /* 0x000fe20003f44270 */
[----:B------:R-:W-:Y:S01]  /*ba10*/  IMAD.MOV.U32 R120, RZ, RZ, R96 ;  /* 0x000000ffff787224 */ /* 0x000fe200078e0060 */
[----:B-1----:R-:W-:Y:S02]  /*ba20*/  MOV R86, R97 ;  /* 0x0000006100567202 */ /* 0x002fe40000000f00 */
[----:B-----5:R-:W-:-:S09]  /*ba30*/  MOV R84, R60 ;  /* 0x0000003c00547202 */ /* 0x020fd20000000f00 */
        /* <DEDUP_REMOVED lines=16> */
.L_x_18564:
        /* <DEDUP_REMOVED lines=12> */
.L_x_18565:
[----:B0-----:R-:W-:Y:S01]  /*bc00*/  IMAD.WIDE.U32 R88, R112, -0x326172a9, RZ ;  /* 0xcd9e8d5770587825 */ /* 0x001fe200078e00ff */
        /* <DEDUP_REMOVED lines=44> */
.L_x_18563:
        /* <DEDUP_REMOVED lines=11> */
.L_x_18562:
        /* <DEDUP_REMOVED lines=15> */
.L_x_18568:
        /* <DEDUP_REMOVED lines=12> */
.L_x_18569:
[----:B------:R-:W-:Y:S01]  /*c130*/  IMAD.WIDE.U32 R92, R112, -0x326172a9, RZ ;  /* 0xcd9e8d57705c7825 */ /* 0x000fe200078e00ff */
[----:B------:R-:W-:Y:S01]  /*c140*/  LOP3.LUT R86, R103, UR19, R91, 0x96, !PT ;  /* 0x0000001367567c12 */ /* 0x000fe2000f8e965b */
        /* <DEDUP_REMOVED lines=44> */
.L_x_18567:
[----:B------:R-:W-:Y:S01]  /*c410*/  I2FP.F32.U32 R7, R7 ;  /* 0x0000000700077245 */ /* 0x000fe20000201000 */
[----:B------:R-:W-:Y:S01]  /*c420*/  HADD2.F32 R85, -RZ, R64.H1_H1 ;  /* 0x30000040ff557230 */ /* 0x000fe20000004100 */
        /* <DEDUP_REMOVED lines=9> */
.L_x_18566:
[----:B0-----:R-:W-:Y:S01]  /*c4c0*/  IMAD.MOV.U32 R88, RZ, RZ, R87 ;  /* 0x000000ffff587224 */ /* 0x001fe200078e0057 */
        /* <DEDUP_REMOVED lines=14> */
.L_x_18572:
        /* <DEDUP_REMOVED lines=12> */
.L_x_18573:
        /* <DEDUP_REMOVED lines=46> */
.L_x_18571:
        /* <DEDUP_REMOVED lines=11> */
.L_x_18570:
        /* <DEDUP_REMOVED lines=15> */
.L_x_18576:
        /* <DEDUP_REMOVED lines=12> */
.L_x_18577:
        /* <DEDUP_REMOVED lines=46> */
.L_x_18575:
        /* <DEDUP_REMOVED lines=11> */
.L_x_18574:
        /* <DEDUP_REMOVED lines=15> */
.L_x_18580:
        /* <DEDUP_REMOVED lines=12> */
.L_x_18581:
        /* <DEDUP_REMOVED lines=46> */
.L_x_18579:
        /* <DEDUP_REMOVED lines=11> */
.L_x_18578:
        /* <DEDUP_REMOVED lines=15> */
.L_x_18584:
        /* <DEDUP_REMOVED lines=12> */
.L_x_18585:
        /* <DEDUP_REMOVED lines=46> */
.L_x_18583:
        /* <DEDUP_REMOVED lines=11> */
.L_x_18582:
        /* <DEDUP_REMOVED lines=15> */
.L_x_18588:
        /* <DEDUP_REMOVED lines=12> */
.L_x_18589:
        /* <DEDUP_REMOVED lines=46> */
.L_x_18587:
        /* <DEDUP_REMOVED lines=11> */
.L_x_18586:
        /* <DEDUP_REMOVED lines=15> */
.L_x_18592:
        /* <DEDUP_REMOVED lines=12> */
.L_x_18593:
        /* <DEDUP_REMOVED lines=46> */
.L_x_18591:
        /* <DEDUP_REMOVED lines=12> */
.L_x_18561:
[----:B-1----:R-:W-:Y:S01]  /*e450*/  IMAD.MOV.U32 R86, RZ, RZ, R97 ;  /* 0x000000ffff567224 */ /* 0x002fe200078e0061 */
        /* <DEDUP_REMOVED lines=18> */
.L_x_18596:
        /* <DEDUP_REMOVED lines=12> */
.L_x_18597:
        /* <DEDUP_REMOVED lines=45> */
.L_x_18595:
        /* <DEDUP_REMOVED lines=11> */
.L_x_18594:
        /* <DEDUP_REMOVED lines=15> */
.L_x_18600:
        /* <DEDUP_REMOVED lines=12> */
.L_x_18601:
[----:B------:R-:W-:Y:S01]  /*eb70*/  IMAD.WIDE.U32 R92, R112, -0x326172a9, RZ ;  /* 0xcd9e8d57705c7825 */ /* 0x000fe200078e00ff */
[----:B------:R-:W-:Y:S01]  /*eb80*/  LOP3.LUT R86, R103, UR19, R91, 0x96, !PT ;  /* 0x0000001367567c12 */ /* 0x000fe2000f8e965b */
        /* <DEDUP_REMOVED lines=44> */
.L_x_18599:
        /* <DEDUP_REMOVED lines=11> */
.L_x_18598:
        /* <DEDUP_REMOVED lines=15> */
.L_x_18604:
        /* <DEDUP_REMOVED lines=12> */
.L_x_18605:
        /* <DEDUP_REMOVED lines=46> */
.L_x_18603:
        /* <DEDUP_REMOVED lines=11> */
.L_x_18602:
        /* <DEDUP_REMOVED lines=15> */
.L_x_18608:
        /* <DEDUP_REMOVED lines=12> */
.L_x_18609:
        /* <DEDUP_REMOVED lines=46> */
.L_x_18607:
        /* <DEDUP_REMOVED lines=11> */
.L_x_18606:
        /* <DEDUP_REMOVED lines=15> */
.L_x_18612:
        /* <DEDUP_REMOVED lines=12> */
.L_x_18613:
        /* <DEDUP_REMOVED lines=46> */
.L_x_18611:
        /* <DEDUP_REMOVED lines=11> */
.L_x_18610:
        /* <DEDUP_REMOVED lines=15> */
.L_x_18616:
        /* <DEDUP_REMOVED lines=12> */
.L_x_18617:
        /* <DEDUP_REMOVED lines=46> */
.L_x_18615:
        /* <DEDUP_REMOVED lines=11> */
.L_x_18614:
        /* <DEDUP_REMOVED lines=15> */
.L_x_18620:
        /* <DEDUP_REMOVED lines=12> */
.L_x_18621:
        /* <DEDUP_REMOVED lines=46> */
.L_x_18619:
        /* <DEDUP_REMOVED lines=11> */
.L_x_18618:
        /* <DEDUP_REMOVED lines=15> */
.L_x_18623:
        /* <DEDUP_REMOVED lines=12> */
.L_x_18624:
        /* <DEDUP_REMOVED lines=46> */
.L_x_18622:
        /* <DEDUP_REMOVED lines=11> */
.L_x_18590:
        /* <DEDUP_REMOVED lines=12> */
[----:B------:R-:W-:Y:S02]  /*10f40*/  LOP3.LUT R92, R0, 0xffff, RZ, 0xc0, !PT ;  /* 0x0000ffff005c7812 */ /* 0x000fe400078ec0ff */
[----:B------:R-:W-:Y:S02]  /*10f50*/  LOP3.LUT R98, R5, 0xff, RZ, 0xc0, !PT ;  /* 0x000000ff05627812 */ /* 0x000fe400078ec0ff */
[----:B------:R-:W-:Y:S02]  /*10f60*/  LOP3.LUT R93, R93, 0xff0000, RZ, 0xc0, !PT ;  /* 0x00ff00005d5d7812 */ /* 0x000fe400078ec0ff */
[----:B------:R-:W-:Y:S01]  /*10f70*/  LOP3.LUT R94, R6, 0xff, RZ, 0xc0, !PT ;  /* 0x000000ff065e7812 */ /* 0x000fe200078ec0ff */
[----:B------:R-:W-:Y:S01]  /*10f80*/  IMAD.WIDE.U32 R98, R98, 0x1000000, RZ ;  /* 0x0100000062627825 */ /* 0x000fe200078e00ff */
[----:B------:R-:W-:Y:S02]  /*10f90*/  PRMT R92, R93, 0x4210, R92 ;  /* 0x000042105d5c7816 */ /* 0x000fe4000000005c */
[----:B------:R-:W-:-:S02]  /*10fa0*/  PRMT R93, R3, 0x7104, RZ ;  /* 0x00007104035d7816 */ /* 0x000fc400000000ff */
[----:B------:R-:W-:Y:S02]  /*10fb0*/  LOP3.LUT R96, R7, 0xff, RZ, 0xc0, !PT ;  /* 0x000000ff07607812 */ /* 0x000fe400078ec0ff */
[----:B------:R-:W-:Y:S02]  /*10fc0*/  LOP3.LUT R95, R92, 0xff00, R93, 0xf8, !PT ;  /* 0x0000ff005c5f7812 */ /* 0x000fe400078ef85d */
[----:B------:R-:W0:Y:S01]  /*10fd0*/  LDC.64 R92, c[0x0][0x3b0] ;  /* 0x0000ec00ff5c7b82 */ /* 0x000e220000000a00 */
[----:B------:R-:W-:Y:S01]  /*10fe0*/  IMAD.WIDE.U32 R96, R96, 0x100, RZ ;  /* 0x0000010060607825 */ /* 0x000fe200078e00ff */
[----:B------:R-:W-:-:S03]  /*10ff0*/  LOP3.LUT R121, R95, 0xff, R4, 0xf8, !PT ;  /* 0x000000ff5f797812 */ /* 0x000fc600078ef804 */
[----:B------:R-:W-:-:S05]  /*11000*/  IMAD.WIDE.U32 R94, R94, 0x10000, RZ ;  /* 0x000100005e5e7825 */ /* 0x000fca00078e00ff */
[----:B------:R-:W-:Y:S02]  /*11010*/  LOP3.LUT R121, R95, R121, R99, 0xfe, !PT ;  /* 0x000000795f797212 */ /* 0x000fe400078efe63 */
[----:B------:R-:W-:Y:S02]  /*11020*/  IADD3 R95, PT, PT, R118, 0x100, RZ ;  /* 0x00000100765f7810 */ /* 0x000fe40007ffe0ff */
[----:B------:R-:W-:Y:S02]  /*11030*/  LOP3.LUT R99, R96, R98, R94, 0xfe, !PT ;  /* 0x0000006260637212 */ /* 0x000fe400078efe5e */
[----:B------:R-:W-:Y:S02]  /*11040*/  LOP3.LUT R97, R121, R97, RZ, 0xfc, !PT ;  /* 0x0000006179617212 */ /* 0x000fe400078efcff */
[----:B------:R-:W-:Y:S01]  /*11050*/  LOP3.LUT R96, R99, 0xff, R100, 0xf8, !PT ;  /* 0x000000ff63607812 */ /* 0x000fe200078ef864 */
[----:B0-----:R-:W-:-:S05]  /*11060*/  IMAD.WIDE.U32 R92, R95, 0x8, R92 ;  /* 0x000000085f5c7825 */ /* 0x001fca00078e005c */
[----:B------:R0:W-:Y:S02]  /*11070*/  STG.E.64 desc[UR20][R92.64], R96 ;  /* 0x000000605c007986 */ /* 0x0001e4000c101b14 */
.L_x_18625:
[----:B-----5:R1:W5:Y:S04]  /*11080*/  @P1 LDG.E.128 R64, desc[UR20][R116.64] ;  /* 0x0000001474401981 */ /* 0x020368000c1e1d00 */
[----:B------:R1:W5:Y:S04]  /*11090*/  @P0 LDG.E.128 R60, desc[UR20][R114.64] ;  /* 0x00000014723c0981 */ /* 0x000368000c1e1d00 */
[----:B------:R1:W5:Y:S01]  /*110a0*/  @P0 LDG.E.128 R56, desc[UR20][R114.64+0x10] ;  /* 0x0000101472380981 */ /* 0x000362000c1e1d00 */
[----:B------:R-:W-:Y:S05]  /*110b0*/  @!P0 BRA `(.L_x_18626) ;  /* 0x0000002800988947 */ /* 0x000fea0003800000 */
[----:B------:R-:W-:Y:S01]  /*110c0*/  ISETP.GT.AND P0, PT, R119, RZ, PT ;  /* 0x000000ff7700720c */ /* 0x000fe20003f04270 */
[----:B------:R-:W-:Y:S01]  /*110d0*/  IMAD.MOV.U32 R94, RZ, RZ, R101 ;  /* 0x000000ffff5e7224 */ /* 0x000fe200078e0065 */
[----:B------:R-:W-:Y:S01]  /*110e0*/  MOV R102, R120 ;  /* 0x0000007800667202 */ /* 0x000fe20000000f00 */
[----:B0----5:R-:W-:-:S10]  /*110f0*/  IMAD.MOV.U32 R92, RZ, RZ, R60 ;  /* 0x000000ffff5c7224 */ /* 0x021fd400078e003c */
        /* <DEDUP_REMOVED lines=16> */
.L_x_18629:
        /* <DEDUP_REMOVED lines=12> */
.L_x_18630:
        /* <DEDUP_REMOVED lines=46> */
.L_x_18628:
        /* <DEDUP_REMOVED lines=11> */
.L_x_18627:
        /* <DEDUP_REMOVED lines=15> */
.L_x_18633:
        /* <DEDUP_REMOVED lines=12> */
.L_x_18634:
        /* <DEDUP_REMOVED lines=46> */
.L_x_18632:
        /* <DEDUP_REMOVED lines=11> */
.L_x_18631:
        /* <DEDUP_REMOVED lines=15> */
.L_x_18637:
        /* <DEDUP_REMOVED lines=12> */
.L_x_18638:
        /* <DEDUP_REMOVED lines=46> */
.L_x_18636:
        /* <DEDUP_REMOVED lines=11> */
.L_x_18635:
        /* <DEDUP_REMOVED lines=15> */
.L_x_18641:
        /* <DEDUP_REMOVED lines=12> */
.L_x_18642:
        /* <DEDUP_REMOVED lines=46> */
.L_x_18640:
        /* <DEDUP_REMOVED lines=11> */
.L_x_18639:
        /* <DEDUP_REMOVED lines=15> */
.L_x_18645:
        /* <DEDUP_REMOVED lines=12> */
.L_x_18646:
        /* <DEDUP_REMOVED lines=46> */
.L_x_18644:
        /* <DEDUP_REMOVED lines=11> */
.L_x_18643:
        /* <DEDUP_REMOVED lines=15> */
.L_x_18649:
        /* <DEDUP_REMOVED lines=12> */
.L_x_18650:
        /* <DEDUP_REMOVED lines=46> */
.L_x_18648:
        /* <DEDUP_REMOVED lines=11> */
.L_x_18647:
[----:B-1----:R-:W-:Y:S01]  /*13090*/  IMAD.MOV.U32 R114, RZ, RZ, R99 ;  /* 0x000000ffff727224 */ /* 0x002fe200078e0063 */
        /* <DEDUP_REMOVED lines=14> */
.L_x_18653:
        /* <DEDUP_REMOVED lines=12> */
.L_x_18654:
        /* <DEDUP_REMOVED lines=46> */
.L_x_18652:
        /* <DEDUP_REMOVED lines=11> */
.L_x_18651:
        /* <DEDUP_REMOVED lines=15> */
.L_x_18657:
        /* <DEDUP_REMOVED lines=12> */
.L_x_18658:
        /* <DEDUP_REMOVED lines=46> */
.L_x_18656:
        /* <DEDUP_REMOVED lines=12> */
.L_x_18626:
[----:B------:R-:W-:Y:S01]  /*13b20*/  IMAD.MOV.U32 R94, RZ, RZ, R101 ;  /* 0x000000ffff5e7224 */ /* 0x000fe200078e0065 */
[----:B------:R-:W-:Y:S01]  /*13b30*/  MOV R102, R120 ;  /* 0x0000007800667202 */ /* 0x000fe20000000f00 */
[----:B0-----:R-:W-:Y:S01]  /*13b40*/  IMAD.MOV.U32 R92, RZ, RZ, RZ ;  /* 0x000000ffff5c7224 */ /* 0x001fe200078e00ff */
        /* <DEDUP_REMOVED lines=16> */
.L_x_18661:
        /* <DEDUP_REMOVED lines=12> */
.L_x_18662:
        /* <DEDUP_REMOVED lines=46> */
.L_x_18660:
        /* <DEDUP_REMOVED lines=11> */
.L_x_18659:
        /* <DEDUP_REMOVED lines=15> */
.L_x_18665:
        /* <DEDUP_REMOVED lines=12> */
.L_x_18666:
        /* <DEDUP_REMOVED lines=46> */
.L_x_18664:
        /* <DEDUP_REMOVED lines=11> */
.L_x_18663:
        /* <DEDUP_REMOVED lines=15> */
.L_x_18669:
        /* <DEDUP_REMOVED lines=12> */
.L_x_18670:
        /* <DEDUP_REMOVED lines=46> */
.L_x_18668:
        /* <DEDUP_REMOVED lines=11> */
.L_x_18667:
        /* <DEDUP_REMOVED lines=15> */
.L_x_18673:
        /* <DEDUP_REMOVED lines=12> */
.L_x_18674:
        /* <DEDUP_REMOVED lines=46> */
.L_x_18672:
        /* <DEDUP_REMOVED lines=11> */
.L_x_18671:
        /* <DEDUP_REMOVED lines=15> */
.L_x_18677:
        /* <DEDUP_REMOVED lines=12> */
.L_x_18678:
        /* <DEDUP_REMOVED lines=46> */
.L_x_18676:
        /* <DEDUP_REMOVED lines=11> */
.L_x_18675:
        /* <DEDUP_REMOVED lines=15> */
.L_x_18681:
        /* <DEDUP_REMOVED lines=12> */
.L_x_18682:
        /* <DEDUP_REMOVED lines=46> */
.L_x_18680:
        /* <DEDUP_REMOVED lines=11> */
.L_x_18679:
[----:B------:R-:W-:Y:S02]  /*15ae0*/  HFMA2 R98, -RZ, RZ, 0, 0 ;  /* 0x00000000ff627431 */ /* 0x000fe400000001ff */
[----:B-1----:R-:W-:Y:S01]  /*15af0*/  IMAD.MOV.U32 R114, RZ, RZ, R99 ;  /* 0x000000ffff727224 */ /* 0x002fe200078e0063 */
        /* <DEDUP_REMOVED lines=13> */
.L_x_18685:
        /* <DEDUP_REMOVED lines=12> */
.L_x_18686:
        /* <DEDUP_REMOVED lines=46> */
.L_x_18684:
        /* <DEDUP_REMOVED lines=11> */
.L_x_18683:
        /* <DEDUP_REMOVED lines=15> */
.L_x_18688:
        /* <DEDUP_REMOVED lines=12> */
.L_x_18689:
        /* <DEDUP_REMOVED lines=46> */
.L_x_18687:
        /* <DEDUP_REMOVED lines=11> */
.L_x_18655:
        /* <DEDUP_REMOVED lines=56> */
.L_x_18690:
        /* <DEDUP_REMOVED lines=99> */
.L_x_18692:
[----:B------:R-:W-:Y:S05]  /*16f10*/  BSYNC.RECONVERGENT B0 ;  /* 0x0000000000007941 */ /* 0x000fea0003800200 */
.L_x_18691:
        /* <DEDUP_REMOVED lines=12> */
.L_x_18694:
[----:B------:R-:W-:Y:S05]  /*16fe0*/  BSYNC.RECONVERGENT B0 ;  /* 0x0000000000007941 */ /* 0x000fea0003800200 */
.L_x_18693:
[----:B------:R-:W1:Y:S01]  /*16ff0*/  SHFL.DOWN PT, R116, R113, 0x2, 0x1f ;  /* 0x08401f0071747f89 */ /* 0x000e6200000e0000 */
[----:B------:R-:W-:Y:S01]  /*17000*/  I2FP.F32.U32 R121, R113 ;  /* 0x0000007100797245 */ /* 0x000fe20000201000 */
        /* <DEDUP_REMOVED lines=12> */
[----:B------:R-:W-:Y:S01]  /*170d0*/  FMUL.FTZ R119, R119, R119 ;  /* 0x0000007777777220 */ /* 0x000fe20000410000 */
[----:B------:R-:W-:Y:S01]  /*170e0*/  FFMA.FTZ R123, R121, R108, R122 ;  /* 0x0000006c797b7223 */ /* 0x000fe2000001007a */
[----:B--2---:R-:W-:Y:S02]  /*170f0*/  FADD.FTZ R109, R120, R109 ;  /* 0x0000006d786d7221 */ /* 0x004fe40000010000 */
        /* <DEDUP_REMOVED lines=8> */
[----:B------:R-:W-:-:S04]  /*17180*/  I2FP.F32.S32 R117, R117 ;  /* 0x0000007500757245 */ /* 0x000fc80000201400 */
[----:B------:R2:W3:Y:S01]  /*17190*/  MUFU.RCP R115, R117 ;  /* 0x0000007500737308 */ /* 0x0004e20000001000 */
[----:B-1----:R-:W-:Y:S01]  /*171a0*/  FADD.FTZ R118, R113, -R108 ;  /* 0x8000006c71767221 */ /* 0x002fe20000010000 */
[----:B------:R-:W-:-:S03]  /*171b0*/  FMUL.FTZ R121, R108, R120 ;  /* 0x000000786c797220 */ /* 0x000fc60000410000 */
[----:B------:R-:W-:Y:S01]  /*171c0*/  FMUL.FTZ R119, R118, R118 ;  /* 0x0000007676777220 */ /* 0x000fe20000410000 */
[----:B0-----:R-:W-:Y:S02]  /*171d0*/  FADD.FTZ R108, R116, R109 ;  /* 0x0000006d746c7221 */ /* 0x001fe40000010000 */
[----:B--2---:R-:W0:Y:S01]  /*171e0*/  @!P0 LDC.64 R116, c[0x0][0x3c0] ;  /* 0x0000f000ff748b82 */ /* 0x004e220000000a00 */
[C---:B------:R-:W-:Y:S01]  /*171f0*/  FMUL.FTZ R119, R114.reuse, R119 ;  /* 0x0000007772777220 */ /* 0x040fe20000410000 */
[----:B------:R-:W-:-:S03]  /*17200*/  FFMA.FTZ R114, R114, R113, R121 ;  /* 0x0000007172727223 */ /* 0x000fc60000010079 */
[----:B------:R-:W-:Y:S01]  /*17210*/  FMUL.FTZ R119, R119, R120 ;  /* 0x0000007877777220 */ /* 0x000fe20000410000 */
[----:B---3--:R-:W-:-:S03]  /*17220*/  FMUL.FTZ R113, R115, R114 ;  /* 0x0000007273717220 */ /* 0x008fc60000410000 */
[----:B------:R-:W-:Y:S02]  /*17230*/  FFMA.FTZ R119, R115, R119, R108 ;  /* 0x0000007773777223 */ /* 0x000fe4000001006c */
[----:B------:R-:W1:Y:S01]  /*17240*/  LDC R108, c[0x0][0x448] ;  /* 0x00011200ff6c7b82 */ /* 0x000e620000000800 */
[----:B------:R-:W2:Y:S04]  /*17250*/  SHFL.IDX PT, R113, R113, RZ, 0x1f ;  /* 0x00001fff71717589 */ /* 0x000ea800000e0000 */
[----:B------:R-:W1:Y:S03]  /*17260*/  SHFL.IDX PT, R119, R119, RZ, 0x1f ;  /* 0x00001fff77777589 */ /* 0x000e6600000e0000 */
[----:B------:R-:W3:Y:S01]  /*17270*/  @!P0 LDC.64 R114, c[0x0][0x3c8] ;  /* 0x0000f200ff728b82 */ /* 0x000ee20000000a00 */
[----:B--2---:R-:W-:Y:S01]  /*17280*/  FMUL.FTZ R109, R113, R113 ;  /* 0x00000071716d7220 */ /* 0x004fe20000410000 */
[----:B-1----:R-:W-:-:S04]  /*17290*/  FFMA.FTZ R108, R119, UR25, R108 ;  /* 0x00000019776c7c23 */ /* 0x002fc8000801006c */
[----:B------:R-:W-:Y:S02]  /*172a0*/  FSEL R109, R109, RZ, P1 ;  /* 0x000000ff6d6d7208 */ /* 0x000fe40000800000 */
        /* <DEDUP_REMOVED lines=9> */
[----:B0-----:R-:W-:Y:S01]  /*17340*/  FSEL R113, R113, RZ, !P1 ;  /* 0x000000ff71717208 */ /* 0x001fe20004800000 */
[----:B------:R-:W-:Y:S01]  /*17350*/  HADD2.F32 R115, -RZ, R8.H0_H0 ;  /* 0x20000008ff737230 */ /* 0x000fe20000004100 */
[----:B------:R-:W-:Y:S01]  /*17360*/  UIADD3 UR4, UPT, UPT, UR4, -0x1, URZ ;  /* 0xffffffff04047890 */ /* 0x000fe2000fffe0ff */
[----:B------:R-:W-:Y:S02]  /*17370*/  HADD2.F32 R117, -RZ, R40.H0_H0 ;  /* 0x20000028ff757230 */ /* 0x000fe40000004100 */
[C---:B------:R-:W-:Y:S01]  /*17380*/  FADD.FTZ R109, -R113.reuse, R68 ;  /* 0x00000044716d7221 */ /* 0x040fe20000010100 */
[C---:B------:R-:W-:Y:S01]  /*17390*/  FADD.FTZ R69, -R113.reuse, R69 ;  /* 0x0000004571457221 */ /* 0x040fe20000010100 */
[----:B------:R-:W-:Y:S02]  /*173a0*/  HADD2.F32 R114, -RZ, R8.H1_H1 ;  /* 0x30000008ff727230 */ /* 0x000fe40000004100 */
[----:B------:R-:W-:Y:S01]  /*173b0*/  FADD.FTZ R71, -R113, R71 ;  /* 0x0000004771477221 */ /* 0x000fe20000010100 */
[----:B------:R-:W-:Y:S01]  /*173c0*/  FMUL.FTZ R68, R108, R109 ;  /* 0x0000006d6c447220 */ /* 0x000fe20000410000 */
[----:B------:R-:W-:-:S02]  /*173d0*/  HADD2.F32 R116, -RZ, R40.H1_H1 ;  /* 0x30000028ff747230 */ /* 0x000fc40000004100 */
[C---:B------:R-:W-:Y:S01]  /*173e0*/  FMUL.FTZ R69, R108.reuse, R69 ;  /* 0x000000456c457220 */ /* 0x040fe20000410000 */
[----:B------:R-:W-:Y:S01]  /*173f0*/  FMUL.FTZ R71, R108, R71 ;  /* 0x000000476c477220 */ /* 0x000fe20000410000 */
[----:B------:R-:W-:Y:S01]  /*17400*/  FFMA.FTZ R68, R68, R115, R117 ;  /* 0x0000007344447223 */ /* 0x000fe20000010075 */
[----:B------:R-:W-:Y:S01]  /*17410*/  FADD.FTZ R115, -R113, R70 ;  /* 0x0000004671737221 */ /* 0x000fe20000010100 */
[----:B------:R-:W-:Y:S01]  /*17420*/  FFMA.FTZ R109, R69, R114, R116 ;  /* 0x00000072456d7223 */ /* 0x000fe20000010074 */
[----:B------:R-:W-:Y:S02]  /*17430*/  HADD2.F32 R70, -RZ, R9.H0_H0 ;  /* 0x20000009ff467230 */ /* 0x000fe40000004100 */
[C---:B------:R-:W-:Y:S01]  /*17440*/  FADD.FTZ R73, -R113.reuse, R73 ;  /* 0x0000004971497221 */ /* 0x040fe20000010100 */
[----:B------:R-:W-:Y:S02]  /*17450*/  HADD2.F32 R114, -RZ, R41.H0_H0 ;  /* 0x20000029ff727230 */ /* 0x000fe40000004100 */
[----:B------:R-:W-:Y:S01]  /*17460*/  FMUL.FTZ R69, R108, R115 ;  /* 0x000000736c457220 */ /* 0x000fe20000410000 */
[----:B------:R-:W-:Y:S01]  /*17470*/  FADD.FTZ R115, -R113, R72 ;  /* 0x0000004871737221 */ /* 0x000fe20000010100 */
[----:B------:R-:W-:-:S02]  /*17480*/  HADD2.F32 R117, -RZ, R42.H0_H0 ;  /* 0x2000002aff757230 */ /* 0x000fc40000004100 */
[----:B------:R-:W-:Y:S01]  /*17490*/  FMUL.FTZ R73, R108, R73 ;  /* 0x000000496c497220 */ /* 0x000fe20000410000 */
[----:B------:R-:W-:Y:S01]  /*174a0*/  FFMA.FTZ R69, R69, R70, R114 ;  /* 0x0000004645457223 */ /* 0x000fe20000010072 */
[----:B------:R-:W-:Y:S02]  /*174b0*/  HADD2.F32 R70, -RZ, R9.H1_H1 ;  /* 0x30000009ff467230 */ /* 0x000fe40000004100 */
[C---:B------:R-:W-:Y:S01]  /*174c0*/  FADD.FTZ R75, -R113.reuse, R75 ;  /* 0x0000004b714b7221 */ /* 0x040fe20000010100 */
[----:B------:R-:W-:Y:S02]  /*174d0*/  HADD2.F32 R114, -RZ, R41.H1_H1 ;  /* 0x30000029ff727230 */ /* 0x000fe40000004100 */
[C---:B------:R-:W-:Y:S01]  /*174e0*/  FADD.FTZ R77, -R113.reuse, R77 ;  /* 0x0000004d714d7221 */ /* 0x040fe20000010100 */
[----:B------:R-:W-:Y:S02]  /*174f0*/  HADD2.F32 R116, -RZ, R42.H1_H1 ;  /* 0x3000002aff747230 */ /* 0x000fe40000004100 */
[C---:B------:R-:W-:Y:S01]  /*17500*/  FADD.FTZ R79, -R113.reuse, R79 ;  /* 0x0000004f714f7221 */ /* 0x040fe20000010100 */
[----:B------:R-:W-:Y:S01]  /*17510*/  FADD.FTZ R81, -R113, R81 ;  /* 0x0000005171517221 */ /* 0x000fe20000010100 */
[----:B------:R-:W-:Y:S01]  /*17520*/  FFMA.FTZ R72, R71, R70, R114 ;  /* 0x0000004647487223 */ /* 0x000fe20000010072 */
[----:B------:R-:W-:-:S02]  /*17530*/  HADD2.F32 R71, -RZ, R10.H0_H0 ;  /* 0x2000000aff477230 */ /* 0x000fc40000004100 */
[C---:B------:R-:W-:Y:S01]  /*17540*/  FMUL.FTZ R70, R108.reuse, R115 ;  /* 0x000000736c467220 */ /* 0x040fe20000410000 */
[----:B------:R-:W-:Y:S02]  /*17550*/  HADD2.F32 R114, -RZ, R10.H1_H1 ;  /* 0x3000000aff727230 */ /* 0x000fe40000004100 */
[C---:B------:R-:W-:Y:S01]  /*17560*/  FMUL.FTZ R77, R108.reuse, R77 ;  /* 0x0000004d6c4d7220 */ /* 0x040fe20000410000 */
[----:B------:R-:W-:Y:S01]  /*17570*/  FMUL.FTZ R79, R108, R79 ;  /* 0x0000004f6c4f7220 */ /* 0x000fe20000410000 */
[----:B------:R-:W-:Y:S01]  /*17580*/  FFMA.FTZ R70, R70, R71, R117 ;  /* 0x0000004746467223 */ /* 0x000fe20000010075 */
[----:B------:R-:W-:Y:S01]  /*17590*/  FADD.FTZ R71, -R113, R74 ;  /* 0x0000004a71477221 */ /* 0x000fe20000010100 */
[----:B------:R-:W-:Y:S01]  /*175a0*/  FFMA.FTZ R73, R73, R114, R116 ;  /* 0x0000007249497223 */ /* 0x000fe20000010074 */
[----:B------:R-:W-:Y:S02]  /*175b0*/  HADD2.F32 R74, -RZ, R11.H0_H0 ;  /* 0x2000000bff4a7230 */ /* 0x000fe40000004100 */
[----:B------:R-:W-:Y:S01]  /*175c0*/  FMUL.FTZ R81, R108, R81 ;  /* 0x000000516c517220 */ /* 0x000fe20000410000 */
[----:B------:R-:W-:-:S02]  /*175d0*/  HADD2.F32 R114, -RZ, R43.H0_H0 ;  /* 0x2000002bff727230 */ /* 0x000fc40000004100 */
[C---:B------:R-:W-:Y:S01]  /*175e0*/  FMUL.FTZ R71, R108.reuse, R71 ;  /* 0x000000476c477220 */ /* 0x040fe20000410000 */
[----:B------:R-:W-:Y:S01]  /*175f0*/  HADD2.F32 R116, -RZ, R44.H1_H1 ;  /* 0x3000002cff747230 */ /* 0x000fe20000004100 */
[----:B------:R-:W-:Y:S01]  /*17600*/  UIMAD UR4, UR4, UR23, URZ ;  /* 0x00000017040472a4 */ /* 0x000fe2000f8e02ff */
[----:B------:R-:W-:Y:S02]  /*17610*/  HADD2.F32 R115, -RZ, R11.H1_H1 ;  /* 0x3000000bff737230 */ /* 0x000fe40000004100 */
[----:B------:R-:W-:Y:S01]  /*17620*/  FFMA.FTZ R71, R71, R74, R114 ;  /* 0x0000004a47477223 */ /* 0x000fe20000010072 */
[----:B------:R-:W-:Y:S01]  /*17630*/  FMUL.FTZ R74, R108, R75 ;  /* 0x0000004b6c4a7220 */ /* 0x000fe20000410000 */
[----:B------:R-:W-:Y:S01]  /*17640*/  FADD.FTZ R75, -R113, R76 ;  /* 0x0000004c714b7221 */ /* 0x000fe20000010100 */
[----:B------:R-:W-:Y:S01]  /*17650*/  HADD2.F32 R76, -RZ, R12.H0_H0 ;  /* 0x2000000cff4c7230 */ /* 0x000fe20000004100 */
[----:B------:R-:W-:Y:S01]  /*17660*/  USHF.R.S32.HI UR5, URZ, 0x1f, UR4 ;  /* 0x0000001fff057899 */ /* 0x000fe20008011404 */
[----:B------:R-:W-:-:S02]  /*17670*/  HADD2.F32 R114, -RZ, R44.H0_H0 ;  /* 0x2000002cff727230 */ /* 0x000fc40000004100 */
[----:B------:R-:W-:Y:S01]  /*17680*/  FMUL.FTZ R75, R108, R75 ;  /* 0x0000004b6c4b7220 */ /* 0x000fe20000410000 */
[----:B------:R-:W-:Y:S01]  /*17690*/  HADD2.F32 R117, -RZ, R43.H1_H1 ;  /* 0x3000002bff757230 */ /* 0x000fe20000004100 */
[----:B------:R-:W-:Y:S01]  /*176a0*/  ULEA.HI UR5, UR5, UR4, URZ, 0x3 ;  /* 0x0000000405057291 */ /* 0x000fe2000f8f18ff */
[----:B------:R-:W-:Y:S01]  /*176b0*/  F2FP.F16.F32.PACK_AB R70, R73, R70 ;  /* 0x000000464946723e */ /* 0x000fe200000000ff */
[----:B------:R-:W-:Y:S01]  /*176c0*/  FFMA.FTZ R76, R75, R76, R114 ;  /* 0x0000004c4b4c7223 */ /* 0x000fe20000010072 */
[----:B------:R-:W-:Y:S02]  /*176d0*/  HADD2.F32 R114, -RZ, R12.H1_H1 ;  /* 0x3000000cff727230 */ /* 0x000fe40000004100 */
[----:B------:R-:W-:Y:S01]  /*176e0*/  FADD.FTZ R75, -R113, R78 ;  /* 0x0000004e714b7221 */ /* 0x000fe20000010100 */
[----:B------:R-:W-:Y:S02]  /*176f0*/  HADD2.F32 R78, -RZ, R13.H0_H0 ;  /* 0x2000000dff4e7230 */ /* 0x000fe40000004100 */
[----:B------:R-:W-:Y:S01]  /*17700*/  FFMA.FTZ R74, R74, R115, R117 ;  /* 0x000000734a4a7223 */ /* 0x000fe20000010075 */
[----:B------:R-:W-:-:S02]  /*17710*/  HADD2.F32 R117, -RZ, R48.H0_H0 ;  /* 0x20000030ff757230 */ /* 0x000fc40000004100 */
[----:B------:R-:W-:Y:S01]  /*17720*/  FFMA.FTZ R77, R77, R114, R116 ;  /* 0x000000724d4d7223 */ /* 0x000fe20000010074 */
[--C-:B------:R-:W-:Y:S02]  /*17730*/  HADD2.F32 R114, -RZ, R45.reuse.H0_H0 ;  /* 0x2000002dff727230 */ /* 0x100fe40000004100 */
[----:B------:R-:W-:Y:S01]  /*17740*/  FMUL.FTZ R75, R108, R75 ;  /* 0x0000004b6c4b7220 */ /* 0x000fe20000410000 */
[----:B------:R-:W-:Y:S01]  /*17750*/  HADD2.F32 R116, -RZ, R45.H1_H1 ;  /* 0x3000002dff747230 */ /* 0x000fe20000004100 */
[----:B------:R-:W-:Y:S01]  /*17760*/  F2FP.F16.F32.PACK_AB R71, R74, R71 ;  /* 0x000000474a47723e */ /* 0x000fe200000000ff */
[----:B------:R-:W-:Y:S02]  /*17770*/  IMAD.U32 R118, RZ, RZ, UR5 ;  /* 0x00000005ff767e24 */ /* 0x000fe4000f8e00ff */
[----:B------:R-:W-:Y:S01]  /*17780*/  FFMA.FTZ R78, R75, R78, R114 ;  /* 0x0000004e4b4e7223 */ /* 0x000fe20000010072 */
[----:B------:R-:W-:Y:S02]  /*17790*/  HADD2.F32 R114, -RZ, R13.H1_H1 ;  /* 0x3000000dff727230 */ /* 0x000fe40000004100 */
[----:B------:R-:W-:Y:S01]  /*177a0*/  FADD.FTZ R75, -R113, R80 ;  /* 0x00000050714b7221 */ /* 0x000fe20000010100 */
[----:B------:R-:W-:Y:S01]  /*177b0*/  HADD2.F32 R80, -RZ, R46.H0_H0 ;  /* 0x2000002eff507230 */ /* 0x000fe20000004100 */
[----:B------:R-:W-:Y:S01]  /*177c0*/  LEA.HI.SX32 R121, R118, R107, 0x1d ;  /* 0x0000006b76797211 */ /* 0x000fe200078feaff */
[----:B------:R-:W-:Y:S01]  /*177d0*/  FFMA.FTZ R79, R79, R114, R116 ;  /* 0x000000724f4f7223 */ /* 0x000fe20000010074 */
[----:B------:R-:W-:-:S02]  /*177e0*/  HADD2.F32 R114, -RZ, R14.H0_H0 ;  /* 0x2000000eff727230 */ /* 0x000fc40000004100 */
[----:B------:R-:W-:Y:S01]  /*177f0*/  FMUL.FTZ R75, R108, R75 ;  /* 0x0000004b6c4b7220 */ /* 0x000fe20000410000 */
[----:B------:R-:W-:Y:S01]  /*17800*/  HADD2.F32 R116, -RZ, R46.H1_H1 ;  /* 0x3000002eff747230 */ /* 0x000fe20000004100 */
[----:B------:R-:W-:Y:S02]  /*17810*/  IADD3 R119, PT, PT, R121, 0x80, RZ ;  /* 0x0000008079777810 */ /* 0x000fe40007ffe0ff */
[----:B------:R-:W-:Y:S01]  /*17820*/  FFMA.FTZ R114, R75, R114, R80 ;  /* 0x000000724b727223 */ /* 0x000fe20000010050 */
[----:B------:R-:W-:Y:S02]  /*17830*/  HADD2.F32 R80, -RZ, R14.H1_H1 ;  /* 0x3000000eff507230 */ /* 0x000fe40000004100 */
[----:B------:R-:W-:Y:S01]  /*17840*/  FADD.FTZ R75, -R113, R82 ;  /* 0x00000052714b7221 */ /* 0x000fe20000010100 */
[----:B------:R-:W-:Y:S01]  /*17850*/  HADD2.F32 R82, -RZ, R47.H0_H0 ;  /* 0x2000002fff527230 */ /* 0x000fe20000004100 */
[----:B------:R-:W-:Y:S01]  /*17860*/  F2FP.F16.F32.PACK_AB R69, R72, R69 ;  /* 0x000000454845723e */ /* 0x000fe200000000ff */
[----:B------:R-:W-:Y:S01]  /*17870*/  FFMA.FTZ R115, R81, R80, R116 ;  /* 0x0000005051737223 */ /* 0x000fe20000010074 */
[----:B------:R-:W-:-:S02]  /*17880*/  HADD2.F32 R80, -RZ, R15.H0_H0 ;  /* 0x2000000fff507230 */ /* 0x000fc40000004100 */
[C---:B------:R-:W-:Y:S01]  /*17890*/  FMUL.FTZ R75, R108.reuse, R75 ;  /* 0x0000004b6c4b7220 */ /* 0x040fe20000410000 */
[C---:B------:R-:W-:Y:S01]  /*178a0*/  FADD.FTZ R81, -R113.reuse, R83 ;  /* 0x0000005371517221 */ /* 0x040fe20000010100 */
[----:B------:R-:W-:Y:S02]  /*178b0*/  HADD2.F32 R116, -RZ, R15.H1_H1 ;  /* 0x3000000fff747230 */ /* 0x000fe40000004100 */
[----:B------:R-:W-:Y:S01]  /*178c0*/  FADD.FTZ R83, -R113, R84 ;  /* 0x0000005471537221 */ /* 0x000fe20000010100 */
[----:B------:R-:W-:Y:S01]  /*178d0*/  FFMA.FTZ R75, R75, R80, R82 ;  /* 0x000000504b4b7223 */ /* 0x000fe20000010052 */
[----:B------:R-:W-:Y:S02]  /*178e0*/  HADD2.F32 R80, -RZ, R47.H1_H1 ;  /* 0x3000002fff507230 */ /* 0x000fe40000004100 */
[----:B------:R-:W-:Y:S01]  /*178f0*/  FMUL.FTZ R81, R108, R81 ;  /* 0x000000516c517220 */ /* 0x000fe20000410000 */
[----:B------:R-:W-:Y:S01]  /*17900*/  HADD2.F32 R82, -RZ, R16.H1_H1 ;  /* 0x30000010ff527230 */ /* 0x000fe20000004100 */
[----:B------:R-:W-:Y:S01]  /*17910*/  F2FP.F16.F32.PACK_AB R68, R109, R68 ;  /* 0x000000446d44723e */ /* 0x000fe200000000ff */
[----:B------:R-:W-:-:S02]  /*17920*/  HADD2.F32 R84, -RZ, R48.H1_H1 ;  /* 0x30000030ff547230 */ /* 0x000fc40000004100 */
[----:B------:R-:W-:Y:S01]  /*17930*/  FFMA.FTZ R116, R81, R116, R80 ;  /* 0x0000007451747223 */ /* 0x000fe20000010050 */
[----:B------:R-:W-:Y:S02]  /*17940*/  HADD2.F32 R81, -RZ, R16.H0_H0 ;  /* 0x20000010ff517230 */ /* 0x000fe40000004100 */
[----:B------:R-:W-:Y:S01]  /*17950*/  FMUL.FTZ R80, R108, R83 ;  /* 0x000000536c507220 */ /* 0x000fe20000410000 */
[C---:B------:R-:W-:Y:S01]  /*17960*/  FADD.FTZ R83, -R113.reuse, R85 ;  /* 0x0000005571537221 */ /* 0x040fe20000010100 */
[----:B------:R-:W-:Y:S01]  /*17970*/  HADD2.F32 R85, -RZ, R17.H0_H0 ;  /* 0x20000011ff557230 */ /* 0x000fe20000004100 */
[----:B------:R-:W-:Y:S01]  /*17980*/  F2FP.F16.F32.PACK_AB R75, R116, R75 ;  /* 0x0000004b744b723e */ /* 0x000fe200000000ff */
[----:B------:R-:W-:Y:S01]  /*17990*/  FFMA.FTZ R80, R80, R81, R117 ;  /* 0x0000005150507223 */ /* 0x000fe20000010075 */
[C---:B------:R-:W-:Y:S01]  /*179a0*/  FMUL.FTZ R81, R108.reuse, R83 ;  /* 0x000000536c517220 */ /* 0x040fe20000410000 */
[----:B------:R-:W-:Y:S01]  /*179b0*/  FADD.FTZ R83, -R113, R86 ;  /* 0x0000005671537221 */ /* 0x000fe20000010100 */
[----:B------:R-:W-:Y:S01]  /*179c0*/  HADD2.F32 R117, -RZ, R49.H0_H0 ;  /* 0x20000031ff757230 */ /* 0x000fe20000004100 */
[----:B------:R-:W-:Y:S01]  /*179d0*/  F2FP.F16.F32.PACK_AB R74, R115, R114 ;  /* 0x00000072734a723e */ /* 0x000fe200000000ff */
[----:B------:R-:W-:Y:S01]  /*179e0*/  FFMA.FTZ R81, R81, R82, R84 ;  /* 0x0000005251517223 */ /* 0x000fe20000010054 */
[----:B------:R-:W-:Y:S01]  /*179f0*/  FMUL.FTZ R82, R108, R83 ;  /* 0x000000536c527220 */ /* 0x000fe20000410000 */
[----:B------:R-:W-:Y:S01]  /*17a00*/  FADD.FTZ R83, -R113, R87 ;  /* 0x0000005771537221 */ /* 0x000fe20000010100 */
[----:B------:R-:W-:-:S02]  /*17a10*/  HADD2.F32 R84, -RZ, R17.H1_H1 ;  /* 0x30000011ff547230 */ /* 0x000fc40000004100 */
[C---:B------:R-:W-:Y:S01]  /*17a20*/  FADD.FTZ R87, -R113.reuse, R89 ;  /* 0x0000005971577221 */ /* 0x040fe20000010100 */
[----:B------:R-:W-:Y:S02]  /*17a30*/  HADD2.F32 R86, -RZ, R49.H1_H1 ;  /* 0x30000031ff567230 */ /* 0x000fe40000004100 */
[----:B------:R-:W-:Y:S01]  /*17a40*/  FMUL.FTZ R83, R108, R83 ;  /* 0x000000536c537220 */ /* 0x000fe20000410000 */
[----:B------:R-:W-:Y:S01]  /*17a50*/  FFMA.FTZ R82, R82, R85, R117 ;  /* 0x0000005552527223 */ /* 0x000fe20000010075 */
[----:B------:R-:W-:Y:S01]  /*17a60*/  FADD.FTZ R85, -R113, R88 ;  /* 0x0000005871557221 */ /* 0x000fe20000010100 */
[----:B------:R-:W-:Y:S02]  /*17a70*/  HADD2.F32 R88, -RZ, R50.H1_H1 ;  /* 0x30000032ff587230 */ /* 0x000fe40000004100 */
[----:B------:R-:W-:Y:S01]  /*17a80*/  FFMA.FTZ R83, R83, R84, R86 ;  /* 0x0000005453537223 */ /* 0x000fe20000010056 */
[----:B------:R-:W-:Y:S02]  /*17a90*/  HADD2.F32 R86, -RZ, R18.H0_H0 ;  /* 0x20000012ff567230 */ /* 0x000fe40000004100 */
[----:B------:R-:W-:Y:S01]  /*17aa0*/  FMUL.FTZ R85, R108, R85 ;  /* 0x000000556c557220 */ /* 0x000fe20000410000 */
[----:B------:R-:W-:-:S02]  /*17ab0*/  HADD2.F32 R84, -RZ, R50.H0_H0 ;  /* 0x20000032ff547230 */ /* 0x000fc40000004100 */
[C---:B------:R-:W-:Y:S01]  /*17ac0*/  FMUL.FTZ R87, R108.reuse, R87 ;  /* 0x000000576c577220 */ /* 0x040fe20000410000 */
[----:B------:R-:W-:Y:S01]  /*17ad0*/  FADD.FTZ R89, -R113, R91 ;  /* 0x0000005b71597221 */ /* 0x000fe20000010100 */
[----:B------:R-:W-:Y:S01]  /*17ae0*/  HADD2.F32 R117, -RZ, R52.H0_H0 ;  /* 0x20000034ff757230 */ /* 0x000fe20000004100 */
[----:B------:R-:W-:Y:S01]  /*17af0*/  F2FP.F16.F32.PACK_AB R73, R79, R78 ;  /* 0x0000004e4f49723e */ /* 0x000fe200000000ff */
[----:B------:R-:W-:Y:S01]  /*17b00*/  FFMA.FTZ R86, R85, R86, R84 ;  /* 0x0000005655567223 */ /* 0x000fe20000010054 */
[----:B------:R-:W-:Y:S02]  /*17b10*/  HADD2.F32 R84, -RZ, R18.H1_H1 ;  /* 0x30000012ff547230 */ /* 0x000fe40000004100 */
[----:B------:R-:W-:Y:S01]  /*17b20*/  FADD.FTZ R85, -R113, R90 ;  /* 0x0000005a71557221 */ /* 0x000fe20000010100 */
[----:B------:R-:W-:Y:S01]  /*17b30*/  FMUL.FTZ R89, R108, R89 ;  /* 0x000000596c597220 */ /* 0x000fe20000410000 */
[----:B------:R-:W-:Y:S01]  /*17b40*/  HADD2.F32 R90, -RZ, R52.H1_H1 ;  /* 0x30000034ff5a7230 */ /* 0x000fe20000004100 */
[----:B------:R-:W-:Y:S01]  /*17b50*/  F2FP.F16.F32.PACK_AB R72, R77, R76 ;  /* 0x0000004c4d48723e */ /* 0x000fe200000000ff */
[----:B------:R-:W-:Y:S01]  /*17b60*/  FFMA.FTZ R87, R87, R84, R88 ;  /* 0x0000005457577223 */ /* 0x000fe20000010058 */
[----:B------:R-:W-:-:S02]  /*17b70*/  HADD2.F32 R84, -RZ, R19.H0_H0 ;  /* 0x20000013ff547230 */ /* 0x000fc40000004100 */
[----:B------:R-:W-:Y:S01]  /*17b80*/  FMUL.FTZ R85, R108, R85 ;  /* 0x000000556c557220 */ /* 0x000fe20000410000 */
[----:B------:R-:W-:Y:S01]  /*17b90*/  HADD2.F32 R88, -RZ, R51.H0_H0 ;  /* 0x20000033ff587230 */ /* 0x000fe20000004100 */
[----:B------:R-:W-:Y:S02]  /*17ba0*/  F2FP.F16.F32.PACK_AB R77, R83, R82 ;  /* 0x00000052534d723e */ /* 0x000fe400000000ff */
[----:B------:R-:W-:Y:S02]  /*17bb0*/  F2FP.F16.F32.PACK_AB R78, R87, R86 ;  /* 0x00000056574e723e */ /* 0x000fe400000000ff */
[----:B------:R-:W-:Y:S01]  /*17bc0*/  FFMA.FTZ R91, R85, R84, R88 ;  /* 0x00000054555b7223 */ /* 0x000fe20000010058 */
[----:B------:R-:W-:Y:S02]  /*17bd0*/  HADD2.F32 R84, -RZ, R19.H1_H1 ;  /* 0x30000013ff547230 */ /* 0x000fe40000004100 */
[----:B------:R-:W-:Y:S01]  /*17be0*/  FADD.FTZ R85, -R113, R92 ;  /* 0x0000005c71557221 */ /* 0x000fe20000010100 */
[----:B------:R-:W-:Y:S01]  /*17bf0*/  HADD2.F32 R88, -RZ, R51.H1_H1 ;  /* 0x30000033ff587230 */ /* 0x000fe20000004100 */
[----:B------:R-:W-:-:S04]  /*17c00*/  F2FP.F16.F32.PACK_AB R76, R81, R80 ;  /* 0x00000050514c723e */ /* 0x000fc800000000ff */
[----:B------:R-:W-:Y:S01]  /*17c10*/  FFMA.FTZ R92, R89, R84, R88 ;  /* 0x00000054595c7223 */ /* 0x000fe20000010058 */
[--C-:B------:R-:W-:Y:S02]  /*17c20*/  HADD2.F32 R89, -RZ, R20.reuse.H0_H0 ;  /* 0x20000014ff597230 */ /* 0x100fe40000004100 */
[----:B------:R-:W-:Y:S01]  /*17c30*/  FMUL.FTZ R84, R108, R85 ;  /* 0x000000556c547220 */ /* 0x000fe20000410000 */
[C---:B------:R-:W-:Y:S01]  /*17c40*/  FADD.FTZ R85, -R113.reuse, R93 ;  /* 0x0000005d71557221 */ /* 0x040fe20000010100 */
[----:B------:R-:W-:Y:S01]  /*17c50*/  HADD2.F32 R88, -RZ, R20.H1_H1 ;  /* 0x30000014ff587230 */ /* 0x000fe20000004100 */
[----:B------:R-:W-:Y:S01]  /*17c60*/  F2FP.F16.F32.PACK_AB R79, R92, R91 ;  /* 0x0000005b5c4f723e */ /* 0x000fe200000000ff */
[----:B------:R-:W-:Y:S01]  /*17c70*/  FFMA.FTZ R84, R84, R89, R117 ;  /* 0x0000005954547223 */ /* 0x000fe20000010075 */
[----:B------:R-:W-:Y:S01]  /*17c80*/  FMUL.FTZ R85, R108, R85 ;  /* 0x000000556c557220 */ /* 0x000fe20000410000 */
[----:B------:R-:W-:Y:S01]  /*17c90*/  FADD.FTZ R89, -R113, R94 ;  /* 0x0000005e71597221 */ /* 0x000fe20000010100 */
[----:B------:R-:W-:-:S02]  /*17ca0*/  HADD2.F32 R93, -RZ, R21.H0_H0 ;  /* 0x20000015ff5d7230 */ /* 0x000fc40000004100 */
[----:B------:R-:W-:Y:S01]  /*17cb0*/  FFMA.FTZ R85, R85, R88, R90 ;  /* 0x0000005855557223 */ /* 0x000fe2000001005a */
[----:B------:R-:W-:Y:S02]  /*17cc0*/  HADD2.F32 R117, -RZ, R53.H0_H0 ;  /* 0x20000035ff757230 */ /* 0x000fe40000004100 */
[----:B------:R-:W-:Y:S01]  /*17cd0*/  FMUL.FTZ R88, R108, R89 ;  /* 0x000000596c587220 */ /* 0x000fe20000410000 */
[----:B------:R-:W-:Y:S01]  /*17ce0*/  FADD.FTZ R89, -R113, R95 ;  /* 0x0000005f71597221 */ /* 0x000fe20000010100 */
[----:B------:R-:W-:Y:S01]  /*17cf0*/  HADD2.F32 R90, -RZ, R21.H1_H1 ;  /* 0x30000015ff5a7230 */ /* 0x000fe20000004100 */
[----:B------:R-:W-:Y:S01]  /*17d00*/  F2FP.F16.F32.PACK_AB R80, R85, R84 ;  /* 0x000000545550723e */ /* 0x000fe200000000ff */
[----:B------:R-:W-:Y:S02]  /*17d10*/  HADD2.F32 R94, -RZ, R53.H1_H1 ;  /* 0x30000035ff5e7230 */ /* 0x000fe40000004100 */
[----:B------:R-:W-:Y:S01]  /*17d20*/  FFMA.FTZ R88, R88, R93, R117 ;  /* 0x0000005d58587223 */ /* 0x000fe20000010075 */
[----:B------:R-:W-:Y:S01]  /*17d30*/  FMUL.FTZ R89, R108, R89 ;  /* 0x000000596c597220 */ /* 0x000fe20000410000 */
[----:B------:R-:W-:Y:S01]  /*17d40*/  FADD.FTZ R93, -R113, R96 ;  /* 0x00000060715d7221 */ /* 0x000fe20000010100 */
[----:B------:R-:W-:-:S02]  /*17d50*/  HADD2.F32 R95, -RZ, R22.H0_H0 ;  /* 0x20000016ff5f7230 */ /* 0x000fc40000004100 */
[----:B------:R-:W-:Y:S01]  /*17d60*/  FFMA.FTZ R89, R89, R90, R94 ;  /* 0x0000005a59597223 */ /* 0x000fe2000001005e */
[C---:B------:R-:W-:Y:S01]  /*17d70*/  FMUL.FTZ R90, R108.reuse, R93 ;  /* 0x0000005d6c5a7220 */ /* 0x040fe20000410000 */
[C---:B------:R-:W-:Y:S01]  /*17d80*/  FADD.FTZ R93, -R113.reuse, R97 ;  /* 0x00000061715d7221 */ /* 0x040fe20000010100 */
[----:B------:R-:W-:Y:S02]  /*17d90*/  HADD2.F32 R117, -RZ, R54.H0_H0 ;  /* 0x20000036ff757230 */ /* 0x000fe40000004100 */
[C---:B------:R-:W-:Y:S01]  /*17da0*/  FADD.FTZ R97, -R113.reuse, R98 ;  /* 0x0000006271617221 */ /* 0x040fe20000010100 */
[----:B------:R-:W-:Y:S02]  /*17db0*/  HADD2.F32 R94, -RZ, R22.H1_H1 ;  /* 0x30000016ff5e7230 */ /* 0x000fe40000004100 */
[----:B------:R-:W-:Y:S01]  /*17dc0*/  FMUL.FTZ R93, R108, R93 ;  /* 0x0000005d6c5d7220 */ /* 0x000fe20000410000 */
[----:B------:R-:W-:Y:S02]  /*17dd0*/  HADD2.F32 R96, -RZ, R54.H1_H1 ;  /* 0x30000036ff607230 */ /* 0x000fe40000004100 */
[----:B------:R-:W-:Y:S01]  /*17de0*/  FFMA.FTZ R90, R90, R95, R117 ;  /* 0x0000005f5a5a7223 */ /* 0x000fe20000010075 */
[----:B------:R-:W-:Y:S01]  /*17df0*/  FADD.FTZ R113, -R113, R99 ;  /* 0x0000006371717221 */ /* 0x000fe20000010100 */
[----:B------:R-:W-:Y:S01]  /*17e00*/  HADD2.F32 R99, -RZ, R55.H0_H0 ;  /* 0x20000037ff637230 */ /* 0x000fe20000004100 */
[----:B------:R-:W-:Y:S01]  /*17e10*/  F2FP.F16.F32.PACK_AB R81, R89, R88 ;  /* 0x000000585951723e */ /* 0x000fe200000000ff */
[----:B------:R-:W-:Y:S01]  /*17e20*/  FFMA.FTZ R93, R93, R94, R96 ;  /* 0x0000005e5d5d7223 */ /* 0x000fe20000010060 */
[----:B------:R-:W-:Y:S01]  /*17e30*/  FMUL.FTZ R96, R108, R97 ;  /* 0x000000616c607220 */ /* 0x000fe20000410000 */
[----:B------:R-:W0:Y:S01]  /*17e40*/  LDC.64 R94, c[0x0][0x428] ;  /* 0x00010a00ff5e7b82 */ /* 0x000e220000000a00 */
[----:B------:R-:W-:-:S02]  /*17e50*/  HADD2.F32 R97, -RZ, R23.H0_H0 ;  /* 0x20000017ff617230 */ /* 0x000fc40000004100 */
[----:B------:R-:W-:Y:S01]  /*17e60*/  HADD2.F32 R98, -RZ, R23.H1_H1 ;  /* 0x30000017ff627230 */ /* 0x000fe20000004100 */
[----:B------:R-:W-:Y:S02]  /*17e70*/  F2FP.F16.F32.PACK_AB R82, R93, R90 ;  /* 0x0000005a5d52723e */ /* 0x000fe400000000ff */
[----:B------:R-:W-:Y:S01]  /*17e80*/  FFMA.FTZ R96, R96, R97, R99 ;  /* 0x0000006160607223 */ /* 0x000fe20000010063 */
[----:B------:R-:W-:Y:S01]  /*17e90*/  FMUL.FTZ R97, R108, R113 ;  /* 0x000000716c617220 */ /* 0x000fe20000410000 */
[----:B------:R-:W-:Y:S01]  /*17ea0*/  HADD2.F32 R108, -RZ, R55.H1_H1 ;  /* 0x30000037ff6c7230 */ /* 0x000fe20000004100 */
[C---:B------:R-:W-:Y:S01]  /*17eb0*/  IADD3 R113, PT, PT, R121.reuse, 0x180, RZ ;  /* 0x0000018079717810 */ /* 0x040fe20007ffe0ff */
[----:B------:R-:W-:-:S03]  /*17ec0*/  VIADD R99, R121, 0x100 ;  /* 0x0000010079637836 */ /* 0x000fc60000000000 */
[----:B------:R-:W-:-:S05]  /*17ed0*/  FFMA.FTZ R97, R97, R98, R108 ;  /* 0x0000006261617223 */ /* 0x000fca000001006c */
[----:B------:R-:W-:Y:S01]  /*17ee0*/  F2FP.F16.F32.PACK_AB R83, R97, R96 ;  /* 0x000000606153723e */ /* 0x000fe200000000ff */
[----:B0-----:R-:W-:-:S04]  /*17ef0*/  IMAD.WIDE.U32 R120, R121, 0x10, R94 ;  /* 0x0000001079787825 */ /* 0x001fc800078e005e */
[--C-:B------:R-:W-:Y:S01]  /*17f00*/  IMAD.WIDE.U32 R118, R119, 0x10, R94.reuse ;  /* 0x0000001077767825 */ /* 0x100fe200078e005e */
[----:B------:R1:W-:Y:S03]  /*17f10*/  STG.E.128 desc[UR20][R120.64], R68 ;  /* 0x0000004478007986 */ /* 0x0003e6000c101d14 */
[--C-:B------:R-:W-:Y:S01]  /*17f20*/  IMAD.WIDE.U32 R98, R99, 0x10, R94.reuse ;  /* 0x0000001063627825 */ /* 0x100fe200078e005e */
[----:B------:R1:W-:Y:S03]  /*17f30*/  STG.E.128 desc[UR20][R118.64], R72 ;  /* 0x0000004876007986 */ /* 0x0003e6000c101d14 */
[----:B------:R-:W-:Y:S01]  /*17f40*/  IMAD.WIDE.U32 R94, R113, 0x10, R94 ;  /* 0x00000010715e7825 */ /* 0x000fe200078e005e */
[----:B------:R1:W-:Y:S04]  /*17f50*/  STG.E.128 desc[UR20][R98.64], R76 ;  /* 0x0000004c62007986 */ /* 0x0003e8000c101d14 */
[----:B------:R1:W-:Y:S02]  /*17f60*/  STG.E.128 desc[UR20][R94.64], R80 ;  /* 0x000000505e007986 */ /* 0x0003e4000c101d14 */
.L_x_18695:
[----:B------:R-:W-:Y:S02]  /*17f70*/  UIADD3 UR7, UPT, UPT, UR7, UR12, URZ ;  /* 0x0000000c07077290 */ /* 0x000fe4000fffe0ff */
[----:B------:R-:W-:Y:S02]  /*17f80*/  UPLOP3.LUT UP0, UPT, UPT, UPT, UP0, 0x40, 0x4 ;  /* 0x000000000004789c */ /* 0x000fe40003f0e800 */
[----:B------:R-:W-:-:S09]  /*17f90*/  UISETP.GE.AND UP1, UPT, UR7, UR13, UPT ;  /* 0x0000000d0700728c */ /* 0x000fd2000bf26270 */
[----:B------:R-:W-:Y:S05]  /*17fa0*/  BRA.U !UP1, `(.L_x_18696) ;  /* 0xfffffe8909847547 */ /* 0x000fea000b83ffff */
[----:B------:R-:W-:Y:S05]  /*17fb0*/  EXIT ;  /* 0x000000000000794d */ /* 0x000fea0003800000 */
.L_x_18697:
        /* <DEDUP_REMOVED lines=12> */
.L_x_27309:


//--------------------- .text._ZN10layer_norm13ln_fwd_kernelINS_13Kernel_traitsIf6__halffS2_fjLj4096ELj1ELj1ELj4ELj16ENS_18Kernel_traits_baseILj4096EfS2_fS2_fjLj128EEEEELb0ELb0ELb0ELb0EEEvNS_9FwdParamsE --------------------------
	.section	.text._ZN10layer_norm13ln_fwd_kernelINS_13Kernel_traitsIf6__halffS2_fjLj4096ELj1ELj1ELj4ELj16ENS_18Kernel_traits_baseILj4096EfS2_fS2_fjLj128EEEEELb0ELb0ELb0ELb0EEEvNS_9FwdParamsE,"ax",@progbits
	.align	128
        .global         _ZN10layer_norm13ln_fwd_kernelINS_13Kernel_traitsIf6__halffS2_fjLj4096ELj1ELj1ELj4ELj16ENS_18Kernel_traits_baseILj4096EfS2_fS2_fjLj128EEEEELb0ELb0ELb0ELb0EEEvNS_9FwdParamsE
        .type           _ZN10layer_norm13ln_fwd_kernelINS_13Kernel_traitsIf6__halffS2_fjLj4096ELj1ELj1ELj4ELj16ENS_18Kernel_traits_baseILj4096EfS2_fS2_fjLj128EEEEELb0ELb0ELb0ELb0EEEvNS_9FwdParamsE,@function
        .size           _ZN10layer_norm13ln_fwd_kernelINS_13Kernel_traitsIf6__halffS2_fjLj4096ELj1ELj1ELj4ELj16ENS_18Kernel_traits_baseILj4096EfS2_fS2_fjLj128EEEEELb0ELb0ELb0ELb0EEEvNS_9FwdParamsE,(.L_x_27310 - _ZN10layer_norm13ln_fwd_kernelINS_13Kernel_traitsIf6__halffS2_fjLj4096ELj1ELj1ELj4ELj16ENS_18Kernel_traits_baseILj4096EfS2_fS2_fjLj128EEEEELb0ELb0ELb0ELb0EEEvNS_9FwdParamsE)
        .other          _ZN10layer_norm13ln_fwd_kernelINS_13Kernel_traitsIf6__halffS2_fjLj4096ELj1ELj1ELj4ELj16ENS_18Kernel_traits_baseILj4096EfS2_fS2_fjLj128EEEEELb0ELb0ELb0ELb0EEEvNS_9FwdParamsE,@"STO_CUDA_ENTRY STV_DEFAULT"
_ZN10layer_norm13ln_fwd_kernelINS_13Kernel_traitsIf6__halffS2_fjLj4096ELj1ELj1ELj4ELj16ENS_18Kernel_traits_baseILj4096EfS2_fS2_fjLj128EEEEELb0ELb0ELb0ELb0EEEvNS_9FwdParamsE:
.text._ZN10layer_norm13ln_fwd_kernelINS_13Kernel_traitsIf6__halffS2_fjLj4096ELj1ELj1ELj4ELj16ENS_18Kernel_traits_baseILj4096EfS2_fS2_fjLj128EEEEELb0ELb0ELb0ELb0EEEvNS_9FwdParamsE:
        /* <DEDUP_REMOVED lines=59> */
.L_x_18699:
        /* <DEDUP_REMOVED lines=40> */
.L_x_18700:
[----:B------:R-:W-:Y:S05]  /*0630*/  BSYNC.RECONVERGENT B0 ;  /* 0x0000000000007941 */ /* 0x000fea0003800200 */
.L_x_18698:
        /* <DEDUP_REMOVED lines=27> */
.L_x_18725:
        /* <DEDUP_REMOVED lines=47> */
.L_x_18703:
        /* <DEDUP_REMOVED lines=16> */
.L_x_18704:
[----:B------:R-:W0:Y:S01]  /*0be0*/  LDC.64 R100, c[0x0][0x3a8] ;  /* 0x0000ea00ff647b82 */ /* 0x000e220000000a00 */
[C---:B------:R-:W-:Y:S01]  /*0bf0*/  IADD3 R108, PT, PT, R7.reuse, 0x80, RZ ;  /* 0x00000080076c7810 */ /* 0x040fe20007ffe0ff */
[----:B0-----:R-:W-:-:S05]  /*0c00*/  IMAD.WIDE.U32 R100, R7, 0x20, R100 ;  /* 0x0000002007647825 */ /* 0x001fca00078e0064 */
[----:B------:R0:W-:Y:S04]  /*0c10*/  STG.E.128 desc[UR8][R100.64], R104 ;  /* 0x0000006864007986 */ /* 0x0001e8000c101d08 */
[----:B------:R0:W-:Y:S02]  /*0c20*/  STG.E.128 desc[UR8][R100.64+0x10], R96 ;  /* 0x0000106064007986 */ /* 0x0001e4000c101d08 */
.L_x_18702:
[----:B-1-34-:R-:W-:Y:S05]  /*0c30*/  BSYNC.RECONVERGENT B0 ;  /* 0x0000000000007941 */ /* 0x01afea0003800200 */
.L_x_18701:
        /* <DEDUP_REMOVED lines=30> */
.L_x_18707:
[--C-:B-----5:R-:W-:Y:S02]  /*0e20*/  HADD2.F32 R76, -RZ, R72.reuse.H0_H0 ;  /* 0x20000048ff4c7230 */ /* 0x120fe40000004100 */
[----:B------:R-:W-:Y:S02]  /*0e30*/  HADD2.F32 R77, -RZ, R72.H1_H1 ;  /* 0x30000048ff4d7230 */ /* 0x000fe40000004100 */
[--C-:B------:R-:W-:Y:S02]  /*0e40*/  HADD2.F32 R78, -RZ, R73.reuse.H0_H0 ;  /* 0x20000049ff4e7230 */ /* 0x100fe40000004100 */
[----:B------:R-:W-:Y:S01]  /*0e50*/  FMUL.FTZ R72, R76, UR4 ;  /* 0x000000044c487c20 */ /* 0x000fe20008410000 */
[----:B------:R-:W-:Y:S02]  /*0e60*/  HADD2.F32 R79, -RZ, R73.H1_H1 ;  /* 0x30000049ff4f7230 */ /* 0x000fe40000004100 */
[----:B------:R-:W-:Y:S01]  /*0e70*/  FMUL.FTZ R73, R77, UR4 ;  /* 0x000000044d497c20 */ /* 0x000fe20008410000 */
[----:B0-----:R-:W-:-:S02]  /*0e80*/  HADD2.F32 R100, -RZ, R74.H0_H0 ;  /* 0x2000004aff647230 */ /* 0x001fc40000004100 */
        /* <DEDUP_REMOVED lines=9> */
.L_x_18708:
[----:B------:R-:W0:Y:S02]  /*0f20*/  LDC.64 R100, c[0x0][0x3a8] ;  /* 0x0000ea00ff647b82 */ /* 0x000e240000000a00 */
[C---:B0-----:R-:W-:Y:S01]  /*0f30*/  IMAD.WIDE.U32 R100, R108.reuse, 0x20, R100 ;  /* 0x000000206c647825 */ /* 0x041fe200078e0064 */
[----:B------:R-:W-:-:S04]  /*0f40*/  IADD3 R108, PT, PT, R108, 0x80, RZ ;  /* 0x000000806c6c7810 */ /* 0x000fc80007ffe0ff */
[----:B------:R1:W-:Y:S04]  /*0f50*/  STG.E.128 desc[UR8][R100.64], R72 ;  /* 0x0000004864007986 */ /* 0x0003e8000c101d08 */
[----:B------:R1:W-:Y:S02]  /*0f60*/  STG.E.128 desc[UR8][R100.64+0x10], R76 ;  /* 0x0000104c64007986 */ /* 0x0003e4000c101d08 */
.L_x_18706:
[----:B------:R-:W-:Y:S05]  /*0f70*/  BSYNC.RECONVERGENT B0 ;  /* 0x0000000000007941 */ /* 0x000fea0003800200 */
.L_x_18705:
        /* <DEDUP_REMOVED lines=30> */
.L_x_18711:
        /* <DEDUP_REMOVED lines=16> */
.L_x_18712:
[----:B------:R-:W0:Y:S02]  /*1260*/  LDC.64 R100, c[0x0][0x3a8] ;  /* 0x0000ea00ff647b82 */ /* 0x000e240000000a00 */
[C---:B0-----:R-:W-:Y:S01]  /*1270*/  IMAD.WIDE.U32 R100, R108.reuse, 0x20, R100 ;  /* 0x000000206c647825 */ /* 0x041fe200078e0064 */
[----:B------:R-:W-:-:S04]  /*1280*/  IADD3 R108, PT, PT, R108, 0x80, RZ ;  /* 0x000000806c6c7810 */ /* 0x000fc80007ffe0ff */
[----:B------:R2:W-:Y:S04]  /*1290*/  STG.E.128 desc[UR8][R100.64], R80 ;  /* 0x0000005064007986 */ /* 0x0005e8000c101d08 */
[----:B------:R2:W-:Y:S02]  /*12a0*/  STG.E.128 desc[UR8][R100.64+0x10], R84 ;  /* 0x0000105464007986 */ /* 0x0005e4000c101d08 */
.L_x_18710:
[----:B------:R-:W-:Y:S05]  /*12b0*/  BSYNC.RECONVERGENT B0 ;  /* 0x0000000000007941 */ /* 0x000fea0003800200 */
.L_x_18709:
        /* <DEDUP_REMOVED lines=30> */
.L_x_18715:
        /* <DEDUP_REMOVED lines=16> */
.L_x_18716:
[----:B------:R-:W0:Y:S02]  /*15a0*/  LDC.64 R100, c[0x0][0x3a8] ;  /* 0x0000ea00ff647b82 */ /* 0x000e240000000a00 */
[----:B0-----:R-:W-:-:S05]  /*15b0*/  IMAD.WIDE.U32 R100, R108, 0x20, R100 ;  /* 0x000000206c647825 */ /* 0x001fca00078e0064 */
[----:B------:R3:W-:Y:S04]  /*15c0*/  STG.E.128 desc[UR8][R100.64], R88 ;  /* 0x0000005864007986 */ /* 0x0007e8000c101d08 */
[----:B------:R3:W-:Y:S02]  /*15d0*/  STG.E.128 desc[UR8][R100.64+0x10], R92 ;  /* 0x0000105c64007986 */ /* 0x0007e4000c101d08 */
.L_x_18714:
[----:B------:R-:W-:Y:S05]  /*15e0*/  BSYNC.RECONVERGENT B0 ;  /* 0x0000000000007941 */ /* 0x000fea0003800200 */
.L_x_18713:
        /* <DEDUP_REMOVED lines=225> */
.L_x_18718:
[----:B------:R-:W-:Y:S05]  /*2400*/  BSYNC.RECONVERGENT B0 ;  /* 0x0000000000007941 */ /* 0x000fea0003800200 */
.L_x_18717:
        /* <DEDUP_REMOVED lines=34> */
.L_x_18720:
[----:B------:R-:W-:Y:S05]  /*2630*/  BSYNC.RECONVERGENT B0 ;  /* 0x0000000000007941 */ /* 0x000fea0003800200 */
.L_x_18719:
        /* <DEDUP_REMOVED lines=34> */
.L_x_18722:
[----:B------:R-:W-:Y:S05]  /*2860*/  BSYNC.RECONVERGENT B0 ;  /* 0x0000000000007941 */ /* 0x000fea0003800200 */
.L_x_18721:
        /* <DEDUP_REMOVED lines=33> */
.L_x_18724:
[----:B------:R-:W-:Y:S05]  /*2a80*/  BSYNC.RECONVERGENT B0 ;  /* 0x0000000000007941 */ /* 0x000fea0003800200 */
.L_x_18723:
[----:B------:R-:W-:Y:S02]  /*2a90*/  UIADD3 UR6, UPT, UPT, UR6, UR14, URZ ;  /* 0x0000000e06067290 */ /* 0x000fe4000fffe0ff */
[----:B------:R-:W-:Y:S02]  /*2aa0*/  UPLOP3.LUT UP2, UPT, UPT, UPT, UP2, 0x40, 0x4 ;  /* 0x000000000004789c */ /* 0x000fe40003f4e820 */
[----:B------:R-:W-:-:S09]  /*2ab0*/  UISETP.GE.AND UP1, UPT, UR6, UR15, UPT ;  /* 0x0000000f0600728c */ /* 0x000fd2000bf26270 */
[----:B------:R-:W-:Y:S05]  /*2ac0*/  BRA.U !UP1, `(.L_x_18725) ;  /* 0xffffffdd09487547 */ /* 0x000fea000b83ffff */
[----:B------:R-:W-:Y:S05]  /*2ad0*/  EXIT ;  /* 0x000000000000794d */ /* 0x000fea0003800000 */
.L_x_18726:
        /* <DEDUP_REMOVED lines=10> */
.L_x_27310:


//--------------------- .text._ZN10layer_norm13ln_fwd_kernelINS_13Kernel_traitsIf6__halffS2_fjLj4096ELj1ELj1ELj4ELj16ENS_18Kernel_traits_baseILj4096EfS2_fS2_fjLj128EEEEELb0ELb0ELb0ELb1EEEvNS_9FwdParamsE --------------------------
	.section	.text._ZN10layer_norm13ln_fwd_kernelINS_13Kernel_traitsIf6__halffS2_fjLj4096ELj1ELj1ELj4ELj16ENS_18Kernel_traits_baseILj4096EfS2_fS2_fjLj128EEEEELb0ELb0ELb0ELb1EEEvNS_9FwdParamsE,"ax",@progbits
	.align	128
        .global         _ZN10layer_norm13ln_fwd_kernelINS_13Kernel_traitsIf6__halffS2_fjLj4096ELj1ELj1ELj4ELj16ENS_18Kernel_traits_baseILj4096EfS2_fS2_fjLj128EEEEELb0ELb0ELb0ELb1EEEvNS_9FwdParamsE
        .type           _ZN10layer_norm13ln_fwd_kernelINS_13Kernel_traitsIf6__halffS2_fjLj4096ELj1ELj1ELj4ELj16ENS_18Kernel_traits_baseILj4096EfS2_fS2_fjLj128EEEEELb0ELb0ELb0ELb1EEEvNS_9FwdParamsE,@function
        .size           _ZN10layer_norm13ln_fwd_kernelINS_13Kernel_traitsIf6__halffS2_fjLj4096ELj1ELj1ELj4ELj16ENS_18Kernel_traits_baseILj4096EfS2_fS2_fjLj128EEEEELb0ELb0ELb0ELb1EEEvNS_9FwdParamsE,(.L_x_27311 - _ZN10layer_norm13ln_fwd_kernelINS_13Kernel_traitsIf6__halffS2_fjLj4096ELj1ELj1ELj4ELj16ENS_18Kernel_traits_baseILj4096EfS2_fS2_fjLj128EEEEELb0ELb0ELb0ELb1EEEvNS_9FwdParamsE)
        .other          _ZN10layer_norm13ln_fwd_kernelINS_13Kernel_traitsIf6__halffS2_fjLj4096ELj1ELj1ELj4ELj16ENS_18Kernel_traits_baseILj4096EfS2_fS2_fjLj128EEEEELb0ELb0ELb0ELb1EEEvNS_9FwdParamsE,@"STO_CUDA_ENTRY STV_DEFAULT"
_ZN10layer_norm13ln_fwd_kernelINS_13Kernel_traitsIf6__halffS2_fjLj4096ELj1ELj1ELj4ELj16ENS_18Kernel_traits_baseILj4096EfS2_fS2_fjLj128EEEEELb0ELb0ELb0ELb1EEEvNS_9FwdParamsE:
.text._ZN10layer_norm13ln_fwd_kernelINS_13Kernel_traitsIf6__halffS2_fjLj4096ELj1ELj1ELj4ELj16ENS_18Kernel_traits_baseILj4096EfS2_fS2_fjLj128EEEEELb0ELb0ELb0ELb1EEEvNS_9FwdParamsE:
        /* <DEDUP_REMOVED lines=31> */
.L_x_18727:
        /* <DEDUP_REMOVED lines=26> */
.L_x_18728:
        /* <DEDUP_REMOVED lines=14> */
.L_x_18739:
        /* <DEDUP_REMOVED lines=13> */
[----:B--2---:R-:W-:-:S08]  /*0540*/  @P0 HADD2.F32 R108, -RZ, R6.H0_H0 ;  /* 0x20000006ff6c0230 */ /* 0x004fd00000004100 */
        /* <DEDUP_REMOVED lines=22> */
.L_x_18729:
[--C-:B-----5:R-:W-:Y:S02]  /*06b0*/  HADD2.F32 R77, -RZ, R72.reuse.H1_H1 ;  /* 0x30000048ff4d7230 */ /* 0x120fe40000004100 */
        /* <DEDUP_REMOVED lines=14> */
[----:B------:R-:W-:-:S07]  /*07a0*/  FMUL.FTZ R79, R89, R108 ;  /* 0x0000006c594f7220 */ /* 0x000fce0000410000 */
.L_x_18730:
        /* <DEDUP_REMOVED lines=29> */
.L_x_18731:
[--C-:B0----5:R-:W-:Y:S02]  /*0980*/  HADD2.F32 R85, -RZ, R80.reuse.H1_H1 ;  /* 0x30000050ff557230 */ /* 0x121fe40000004100 */
        /* <DEDUP_REMOVED lines=15> */
.L_x_18732:
        /* <DEDUP_REMOVED lines=28> */
.L_x_18733:
[--C-:B0----5:R-:W-:Y:S02]  /*0c40*/  HADD2.F32 R93, -RZ, R88.reuse.H0_H0 ;  /* 0x20000058ff5d7230 */ /* 0x121fe40000004100 */
[----:B------:R-:W-:Y:S02]  /*0c50*/  HADD2.F32 R95, -RZ, R88.H1_H1 ;  /* 0x30000058ff5f7230 */ /* 0x000fe40000004100 */
[--C-:B------:R-:W-:Y:S02]  /*0c60*/  HADD2.F32 R97, -RZ, R89.reuse.H0_H0 ;  /* 0x20000059ff617230 */ /* 0x100fe40000004100 */
[-C--:B------:R-:W-:Y:S01]  /*0c70*/  FMUL.FTZ R88, R93, R108.reuse ;  /* 0x0000006c5d587220 */ /* 0x080fe20000410000 */
[----:B------:R-:W-:Y:S02]  /*0c80*/  HADD2.F32 R99, -RZ, R89.H1_H1 ;  /* 0x30000059ff637230 */ /* 0x000fe40000004100 */
[----:B------:R-:W-:Y:S01]  /*0c90*/  FMUL.FTZ R89, R95, R108 ;  /* 0x0000006c5f597220 */ /* 0x000fe20000410000 */
[----:B------:R-:W-:-:S02]  /*0ca0*/  HADD2.F32 R103, -RZ, R90.H0_H0 ;  /* 0x2000005aff677230 */ /* 0x000fc40000004100 */
[----:B------:R-:W-:Y:S02]  /*0cb0*/  HADD2.F32 R105, -RZ, R90.H1_H1 ;  /* 0x3000005aff697230 */ /* 0x000fe40000004100 */
        /* <DEDUP_REMOVED lines=8> */
.L_x_18734:
        /* <DEDUP_REMOVED lines=15> */
[-C--:B--2---:R-:W-:Y:S01]  /*0e30*/  FFMA.FTZ R104, R115, R108.reuse, R104 ;  /* 0x0000006c73687223 */ /* 0x084fe20000010068 */
[-C--:B------:R-:W-:Y:S01]  /*0e40*/  FFMA.FTZ R105, R96, R108.reuse, R105 ;  /* 0x0000006c60697223 */ /* 0x080fe20000010069 */
[--C-:B------:R-:W-:Y:S02]  /*0e50*/  HADD2.F32 R115, -RZ, R97.reuse.H0_H0 ;  /* 0x20000061ff737230 */ /* 0x100fe40000004100 */
[----:B------:R-:W-:Y:S02]  /*0e60*/  HADD2.F32 R96, -RZ, R97.H1_H1 ;  /* 0x30000061ff607230 */ /* 0x000fe40000004100 */
[-C--:B---3--:R-:W-:Y:S01]  /*0e70*/  FFMA.FTZ R102, R117, R108.reuse, R102 ;  /* 0x0000006c75667223 */ /* 0x088fe20000010066 */
[--C-:B------:R-:W-:Y:S02]  /*0e80*/  HADD2.F32 R97, -RZ, R98.reuse.H0_H0 ;  /* 0x20000062ff617230 */ /* 0x100fe40000004100 */
[----:B------:R-:W-:Y:S01]  /*0e90*/  FFMA.FTZ R106, R115, R108, R106 ;  /* 0x0000006c736a7223 */ /* 0x000fe2000001006a */
[----:B------:R-:W-:-:S02]  /*0ea0*/  HADD2.F32 R98, -RZ, R98.H1_H1 ;  /* 0x30000062ff627230 */ /* 0x000fc40000004100 */
[-C--:B------:R-:W-:Y:S01]  /*0eb0*/  FFMA.FTZ R107, R96, R108.reuse, R107 ;  /* 0x0000006c606b7223 */ /* 0x080fe2000001006b */
[-C--:B------:R-:W-:Y:S01]  /*0ec0*/  FFMA.FTZ R103, R114, R108.reuse, R103 ;  /* 0x0000006c72677223 */ /* 0x080fe20000010067 */
[-C--:B------:R-:W-:Y:S01]  /*0ed0*/  FFMA.FTZ R100, R97, R108.reuse, R100 ;  /* 0x0000006c61647223 */ /* 0x080fe20000010064 */
[----:B------:R-:W-:Y:S01]  /*0ee0*/  FFMA.FTZ R101, R98, R108, R101 ;  /* 0x0000006c62657223 */ /* 0x000fe20000010065 */
[----:B------:R-:W-:Y:S06]  /*0ef0*/  BRA `(.L_x_18736) ;  /* 0x0000000000407947 */ /* 0x000fec0003800000 */
.L_x_18735:
[--C-:B-----5:R-:W-:Y:S02]  /*0f00*/  HADD2.F32 R101, -RZ, R96.reuse.H0_H0 ;  /* 0x20000060ff657230 */ /* 0x120fe40000004100 */
[----:B0-----:R-:W-:Y:S02]  /*0f10*/  HADD2.F32 R103, -RZ, R97.H0_H0 ;  /* 0x20000061ff677230 */ /* 0x001fe40000004100 */
        /* <DEDUP_REMOVED lines=13> */
[----:B------:R-:W-:-:S07]  /*0ff0*/  FMUL.FTZ R103, R99, R108 ;  /* 0x0000006c63677220 */ /* 0x000fce0000410000 */
.L_x_18736:
        /* <DEDUP_REMOVED lines=130> */
.L_x_18738:
[----:B------:R-:W-:Y:S05]  /*1820*/  BSYNC.RECONVERGENT B0 ;  /* 0x0000000000007941 */ /* 0x000fea0003800200 */
.L_x_18737:
        /* <DEDUP_REMOVED lines=104> */
[----:B------:R-:W-:Y:S01]  /*1eb0*/  F2FP.F16.F32.PACK_AB R79, R78, R79 ;  /* 0x0000004f4e4f723e */ /* 0x000fe200000000ff */
[----:B------:R-:W-:Y:S01]  /*1ec0*/  IMAD.WIDE.U32 R114, R109, 0x10, R80 ;  /* 0x000000106d727825 */ /* 0x000fe200078e0050 */
[----:B------:R-:W-:-:S03]  /*1ed0*/  F2FP.F16.F32.PACK_AB R78, R76, R5 ;  /* 0x000000054c4e723e */ /* 0x000fc600000000ff */
        /* <DEDUP_REMOVED lines=15> */
[----:B------:R-:W-:-:S03]  /*1fd0*/  F2FP.F16.F32.PACK_AB R77, R74, R73 ;  /* 0x000000494a4d723e */ /* 0x000fc600000000ff */
[----:B------:R-:W-:Y:S01]  /*1fe0*/  FMUL.FTZ R111, R87, R111 ;  /* 0x0000006f576f7220 */ /* 0x000fe20000410000 */
[----:B------:R-:W-:Y:S01]  /*1ff0*/  F2FP.F16.F32.PACK_AB R74, R83, R82 ;  /* 0x00000052534a723e */ /* 0x000fe200000000ff */
        /* <DEDUP_REMOVED lines=8> */
[----:B------:R-:W-:Y:S01]  /*2080*/  F2FP.F16.F32.PACK_AB R76, R72, R5 ;  /* 0x00000005484c723e */ /* 0x000fe200000000ff */
[C---:B------:R-:W-:Y:S01]  /*2090*/  FMUL.FTZ R5, R87.reuse, R108 ;  /* 0x0000006c57057220 */ /* 0x040fe20000410000 */
[----:B------:R-:W-:Y:S01]  /*20a0*/  FMUL.FTZ R110, R87, R110 ;  /* 0x0000006e576e7220 */ /* 0x000fe20000410000 */
[----:B------:R-:W-:Y:S01]  /*20b0*/  F2FP.F16.F32.PACK_AB R73, R81, R80 ;  /* 0x000000505149723e */ /* 0x000fe200000000ff */
        /* <DEDUP_REMOVED lines=16> */
[----:B------:R-:W-:Y:S01]  /*21c0*/  F2FP.F16.F32.PACK_AB R82, R88, R111 ;  /* 0x0000006f5852723e */ /* 0x000fe200000000ff */
[----:B------:R-:W-:Y:S01]  /*21d0*/  FMUL.FTZ R88, R87, R107 ;  /* 0x0000006b57587220 */ /* 0x000fe20000410000 */
[----:B------:R-:W-:Y:S01]  /*21e0*/  F2FP.F16.F32.PACK_AB R80, R89, R80 ;  /* 0x000000505950723e */ /* 0x000fe200000000ff */
[C---:B------:R-:W-:Y:S01]  /*21f0*/  FMUL.FTZ R89, R87.reuse, R106 ;  /* 0x0000006a57597220 */ /* 0x040fe20000410000 */
[----:B------:R-:W-:Y:S01]  /*2200*/  F2FP.F16.F32.PACK_AB R72, R72, R5 ;  /* 0x000000054848723e */ /* 0x000fe200000000ff */
[C---:B------:R-:W-:Y:S01]  /*2210*/  FMUL.FTZ R91, R87.reuse, R100 ;  /* 0x00000064575b7220 */ /* 0x040fe20000410000 */
[----:B------:R-:W-:Y:S01]  /*2220*/  F2FP.F16.F32.PACK_AB R81, R86, R81 ;  /* 0x000000515651723e */ /* 0x000fe200000000ff */
[C---:B------:R-:W-:Y:S01]  /*2230*/  FMUL.FTZ R96, R87.reuse, R101 ;  /* 0x0000006557607220 */ /* 0x040fe20000410000 */
[C---:B------:R-:W-:Y:S01]  /*2240*/  FMUL.FTZ R5, R87.reuse, R104 ;  /* 0x0000006857057220 */ /* 0x040fe20000410000 */
[C---:B------:R-:W-:Y:S01]  /*2250*/  FMUL.FTZ R86, R87.reuse, R105 ;  /* 0x0000006957567220 */ /* 0x040fe20000410000 */
[C---:B------:R-:W-:Y:S01]  /*2260*/  FMUL.FTZ R101, R87.reuse, R102 ;  /* 0x0000006657657220 */ /* 0x040fe20000410000 */
        /* <DEDUP_REMOVED lines=12> */
[----:B------:R-:W-:-:S02]  /*2330*/  F2FP.F16.F32.PACK_AB R75, R112, R75 ;  /* 0x0000004b704b723e */ /* 0x000fc400000000ff */
[----:B------:R-:W-:Y:S02]  /*2340*/  F2FP.F16.F32.PACK_AB R89, R88, R89 ;  /* 0x000000595859723e */ /* 0x000fe400000000ff */
[----:B------:R-:W-:Y:S01]  /*2350*/  F2FP.F16.F32.PACK_AB R91, R100, R91 ;  /* 0x0000005b645b723e */ /* 0x000fe200000000ff */
[----:B------:R1:W-:Y:S01]  /*2360*/  @!P2 STG.E desc[UR6][R84.64], R87 ;  /* 0x000000575400a986 */ /* 0x0003e2000c101906 */
[----:B------:R-:W-:Y:S02]  /*2370*/  F2FP.F16.F32.PACK_AB R90, R97, R90 ;  /* 0x0000005a615a723e */ /* 0x000fe400000000ff */
[----:B------:R-:W-:Y:S01]  /*2380*/  F2FP.F16.F32.PACK_AB R88, R86, R5 ;  /* 0x000000055658723e */ /* 0x000fe200000000ff */
        /* <DEDUP_REMOVED lines=8> */
.L_x_18740:
        /* <DEDUP_REMOVED lines=15> */
.L_x_27311:


//--------------------- .text._ZN10layer_norm13ln_fwd_kernelINS_13Kernel_traitsIf6__halffS2_fjLj4096ELj1ELj1ELj4ELj16ENS_18Kernel_traits_baseILj4096EfS2_fS2_fjLj128EEEEELb0ELb0ELb1ELb0EEEvNS_9FwdParamsE --------------------------
	.section	.text._ZN10layer_norm13ln_fwd_kernelINS_13Kernel_traitsIf6__halffS2_fjLj4096ELj1ELj1ELj4ELj16ENS_18Kernel_traits_baseILj4096EfS2_fS2_fjLj128EEEEELb0ELb0ELb1ELb0EEEvNS_9FwdParamsE,"ax",@progbits
	.align	128
        .global         _ZN10layer_norm13ln_fwd_kernelINS_13Kernel_traitsIf6__halffS2_fjLj4096ELj1ELj1ELj4ELj16ENS_18Kernel_traits_baseILj4096EfS2_fS2_fjLj128EEEEELb0ELb0ELb1ELb0EEEvNS_9FwdParamsE
        .type           _ZN10layer_norm13ln_fwd_kernelINS_13Kernel_traitsIf6__halffS2_fjLj4096ELj1ELj1ELj4ELj16ENS_18Kernel_traits_baseILj4096EfS2_fS2_fjLj128EEEEELb0ELb0ELb1ELb0EEEvNS_9FwdParamsE,@function
        .size           _ZN10layer_norm13ln_fwd_kernelINS_13Kernel_traitsIf6__halffS2_fjLj4096ELj1ELj1ELj4ELj16ENS_18Kernel_traits_baseILj4096EfS2_fS2_fjLj128EEEEELb0ELb0ELb1ELb0EEEvNS_9FwdParamsE,(.L_x_27312 - _ZN10layer_norm13ln_fwd_kernelINS_13Kernel_traitsIf6__halffS2_fjLj4096ELj1ELj1ELj4ELj16ENS_18Kernel_traits_baseILj4096EfS2_fS2_fjLj128EEEEELb0ELb0ELb1ELb0EEEvNS_9FwdParamsE)
        .other          _ZN10layer_norm13ln_fwd_kernelINS_13Kernel_traitsIf6__halffS2_fjLj4096ELj1ELj1ELj4ELj16ENS_18Kernel_traits_baseILj4096EfS2_fS2_fjLj128EEEEELb0ELb0ELb1ELb0EEEvNS_9FwdParamsE,@"STO_CUDA_ENTRY STV_DEFAULT"
_ZN10layer_norm13ln_fwd_kernelINS_13Kernel_traitsIf6__halffS2_fjLj4096ELj1ELj1ELj4ELj16ENS_18Kernel_traits_baseILj4096EfS2_fS2_fjLj128EEEEELb0ELb0ELb1ELb0EEEvNS_9FwdParamsE:
.text._ZN10layer_norm13ln_fwd_kernelINS_13Kernel_traitsIf6__halffS2_fjLj4096ELj1ELj1ELj4ELj16ENS_18Kernel_traits_baseILj4096EfS2_fS2_fjLj128EEEEELb0ELb0ELb1ELb0EEEvNS_9FwdParamsE:
        /* <DEDUP_REMOVED lines=58> */
.L_x_18742:
        /* <DEDUP_REMOVED lines=39> */
.L_x_18743:
[----:B------:R-:W-:Y:S05]  /*0610*/  BSYNC.RECONVERGENT B0 ;  /* 0x0000000000007941 */ /* 0x000fea0003800200 */
.L_x_18741:
        /* <DEDUP_REMOVED lines=24> */
.L_x_18776:
        /* <DEDUP_REMOVED lines=34> */
.L_x_18746:
[----:B------:R-:W-:Y:S05]  /*09c0*/  BRA.U !UP0, `(.L_x_18747) ;  /* 0x0000000108887547 */ /* 0x000fea000b800000 */
[----:B------:R-:W1:Y:S02]  /*09d0*/  LDC.64 R94, c[0x0][0x3a0] ;  /* 0x0000e800ff5e7b82 */ /* 0x000e640000000a00 */
[----:B-1----:R-:W-:-:S05]  /*09e0*/  IMAD.WIDE.U32 R94, R109, 0x20, R94 ;  /* 0x000000206d5e7825 */ /* 0x002fca00078e005e */
[----:B------:R-:W2:Y:S04]  /*09f0*/  LDG.E.128 R4, desc[UR12][R94.64] ;  /* 0x0000000c5e047981 */ /* 0x000ea8000c1e1d00 */
[----:B------:R1:W3:Y:S01]  /*0a00*/  LDG.E.128 R100, desc[UR12][R94.64+0x10] ;  /* 0x0000100c5e647981 */ /* 0x0002e2000c1e1d00 */
[----:B------:R-:W-:-:S13]  /*0a10*/  ISETP.LT.AND P1, PT, RZ, UR21, PT ;  /* 0x00000015ff007c0c */ /* 0x000fda000bf21270 */
[----:B------:R-:W4:Y:S01]  /*0a20*/  @P1 LDC R111, c[0x0][0x40c] ;  /* 0x00010300ff6f1b82 */ /* 0x000f220000000800 */
[----:B-----5:R-:W-:-:S07]  /*0a30*/  @P1 HADD2.F32 R93, -RZ, R72.H0_H0 ;  /* 0x20000048ff5d1230 */ /* 0x020fce0000004100 */
[----:B------:R-:W0:Y:S08]  /*0a40*/  @P1 LDC R113, c[0x0][0x40c] ;  /* 0x00010300ff711b82 */ /* 0x000e300000000800 */
[----:B------:R-:W0:Y:S08]  /*0a50*/  @P1 LDC R112, c[0x0][0x40c] ;  /* 0x00010300ff701b82 */ /* 0x000e300000000800 */
[----:B------:R-:W0:Y:S08]  /*0a60*/  @P1 LDC R114, c[0x0][0x40c] ;  /* 0x00010300ff721b82 */ /* 0x000e300000000800 */
[----:B------:R-:W3:Y:S08]  /*0a70*/  @P1 LDC R115, c[0x0][0x40c] ;  /* 0x00010300ff731b82 */ /* 0x000ef00000000800 */
[----:B------:R-:W3:Y:S01]  /*0a80*/  @P1 LDC R116, c[0x0][0x40c] ;  /* 0x00010300ff741b82 */ /* 0x000ee20000000800 */
[----:B--2---:R-:W-:Y:S01]  /*0a90*/  @!P1 MOV R92, R4 ;  /* 0x00000004005c9202 */ /* 0x004fe20000000f00 */
[----:B----4-:R-:W-:Y:S01]  /*0aa0*/  @P1 FFMA.FTZ R92, R93, R111, R4 ;  /* 0x0000006f5d5c1223 */ /* 0x010fe20000010004 */
[----:B------:R-:W-:Y:S01]  /*0ab0*/  @P1 HADD2.F32 R111, -RZ, R73.H0_H0 ;  /* 0x20000049ff6f1230 */ /* 0x000fe20000004100 */
[----:B-1----:R-:W-:Y:S01]  /*0ac0*/  @!P1 MOV R94, R6 ;  /* 0x00000006005e9202 */ /* 0x002fe20000000f00 */
[----:B------:R-:W-:Y:S01]  /*0ad0*/  @P1 HADD2.F32 R4, -RZ, R72.H1_H1 ;  /* 0x30000048ff041230 */ /* 0x000fe20000004100 */
[----:B------:R-:W-:-:S02]  /*0ae0*/  @!P1 MOV R93, R5 ;  /* 0x00000005005d9202 */ /* 0x000fc40000000f00 */
[----:B0-----:R-:W-:Y:S01]  /*0af0*/  @P1 FFMA.FTZ R94, R111, R113, R6 ;  /* 0x000000716f5e1223 */ /* 0x001fe20000010006 */
[----:B------:R-:W-:Y:S01]  /*0b00*/  @!P1 MOV R95, R7 ;  /* 0x00000007005f9202 */ /* 0x000fe20000000f00 */
[----:B------:R-:W0:Y:S01]  /*0b10*/  @P1 LDC R6, c[0x0][0x40c] ;  /* 0x00010300ff061b82 */ /* 0x000e220000000800 */
[----:B------:R-:W-:Y:S01]  /*0b20*/  @P1 FFMA.FTZ R93, R4, R112, R5 ;  /* 0x00000070045d1223 */ /* 0x000fe20000010005 */
[----:B------:R-:W-:Y:S02]  /*0b30*/  @P1 HADD2.F32 R4, -RZ, R73.H1_H1 ;  /* 0x30000049ff041230 */ /* 0x000fe40000004100 */
[----:B------:R-:W-:-:S03]  /*0b40*/  @P1 HADD2.F32 R5, -RZ, R74.H0_H0 ;  /* 0x2000004aff051230 */ /* 0x000fc60000004100 */
[----:B------:R-:W-:Y:S01]  /*0b50*/  @P1 FFMA.FTZ R95, R4, R114, R7 ;  /* 0x00000072045f1223 */ /* 0x000fe20000010007 */
[----:B------:R-:W1:Y:S01]  /*0b60*/  @P1 LDC R111, c[0x0][0x40c] ;  /* 0x00010300ff6f1b82 */ /* 0x000e620000000800 */
[----:B------:R-:W-:Y:S02]  /*0b70*/  @P1 HADD2.F32 R4, -RZ, R74.H1_H1 ;  /* 0x3000004aff041230 */ /* 0x000fe40000004100 */
[----:B---3--:R-:W-:Y:S01]  /*0b80*/  @P1 FFMA.FTZ R100, R5, R115, R100 ;  /* 0x0000007305641223 */ /* 0x008fe20000010064 */
[--C-:B------:R-:W-:Y:S02]  /*0b90*/  @P1 HADD2.F32 R5, -RZ, R75.reuse.H0_H0 ;  /* 0x2000004bff051230 */ /* 0x100fe40000004100 */
[----:B------:R-:W-:Y:S01]  /*0ba0*/  @P1 FFMA.FTZ R101, R4, R116, R101 ;  /* 0x0000007404651223 */ /* 0x000fe20000010065 */
[----:B------:R-:W-:Y:S02]  /*0bb0*/  @P1 HADD2.F32 R4, -RZ, R75.H1_H1 ;  /* 0x3000004bff041230 */ /* 0x000fe40000004100 */
[----:B0-----:R-:W-:-:S03]  /*0bc0*/  @P1 FFMA.FTZ R102, R5, R6, R102 ;  /* 0x0000000605661223 */ /* 0x001fc60000010066 */
[----:B-1----:R-:W-:Y:S01]  /*0bd0*/  @P1 FFMA.FTZ R103, R4, R111, R103 ;  /* 0x0000006f04671223 */ /* 0x002fe20000010067 */
[----:B------:R-:W-:Y:S06]  /*0be0*/  BRA `(.L_x_18748) ;  /* 0x0000000000707947 */ /* 0x000fec0003800000 */
.L_x_18747:
        /* <DEDUP_REMOVED lines=28> */
.L_x_18748:
[----:B------:R-:W0:Y:S01]  /*0db0*/  LDC.64 R4, c[0x0][0x3a8] ;  /* 0x0000ea00ff047b82 */ /* 0x000e220000000a00 */
[----:B------:R-:W-:Y:S01]  /*0dc0*/  IADD3 R108, PT, PT, R108, 0x80, RZ ;  /* 0x000000806c6c7810 */ /* 0x000fe20007ffe0ff */
[C---:B0-----:R-:W-:Y:S01]  /*0dd0*/  IMAD.WIDE.U32 R4, R109.reuse, 0x20, R4 ;  /* 0x000000206d047825 */ /* 0x041fe200078e0004 */
[----:B------:R-:W-:-:S04]  /*0de0*/  IADD3 R109, PT, PT, R109, 0x80, RZ ;  /* 0x000000806d6d7810 */ /* 0x000fc80007ffe0ff */
[----:B------:R1:W-:Y:S04]  /*0df0*/  STG.E.128 desc[UR12][R4.64], R92 ;  /* 0x0000005c04007986 */ /* 0x0003e8000c101d0c */
[----:B------:R1:W-:Y:S02]  /*0e00*/  STG.E.128 desc[UR12][R4.64+0x10], R100 ;  /* 0x0000106404007986 */ /* 0x0003e4000c101d0c */
.L_x_18745:
[----:B0--3--:R-:W-:Y:S05]  /*0e10*/  BSYNC.RECONVERGENT B0 ;  /* 0x0000000000007941 */ /* 0x009fea0003800200 */
.L_x_18744:
        /* <DEDUP_REMOVED lines=9> */
.L_x_18751:
[----:B------:R-:W-:Y:S05]  /*0eb0*/  BRA.U !UP0, `(.L_x_18752) ;  /* 0x0000000108887547 */ /* 0x000fea000b800000 */
[----:B01----:R-:W0:Y:S02]  /*0ec0*/  LDC.64 R4, c[0x0][0x3a0] ;  /* 0x0000e800ff047b82 */ /* 0x003e240000000a00 */
[----:B0-----:R-:W-:-:S05]  /*0ed0*/  IMAD.WIDE.U32 R98, R109, 0x20, R4 ;  /* 0x000000206d627825 */ /* 0x001fca00078e0004 */
[----:B------:R-:W2:Y:S04]  /*0ee0*/  LDG.E.128 R4, desc[UR12][R98.64] ;  /* 0x0000000c62047981 */ /* 0x000ea8000c1e1d00 */
[----:B------:R0:W3:Y:S01]  /*0ef0*/  LDG.E.128 R104, desc[UR12][R98.64+0x10] ;  /* 0x0000100c62687981 */ /* 0x0000e2000c1e1d00 */
[----:B------:R-:W-:-:S13]  /*0f00*/  ISETP.LT.AND P2, PT, RZ, UR21, PT ;  /* 0x00000015ff007c0c */ /* 0x000fda000bf41270 */
[----:B------:R-:W1:Y:S01]  /*0f10*/  @P2 LDC R111, c[0x0][0x40c] ;  /* 0x00010300ff6f2b82 */ /* 0x000e620000000800 */
[----:B-----5:R-:W-:-:S07]  /*0f20*/  @P2 HADD2.F32 R97, -RZ, R72.H0_H0 ;  /* 0x20000048ff612230 */ /* 0x020fce0000004100 */
[----:B------:R-:W4:Y:S08]  /*0f30*/  @P2 LDC R113, c[0x0][0x40c] ;  /* 0x00010300ff712b82 */ /* 0x000f300000000800 */
[----:B------:R-:W4:Y:S08]  /*0f40*/  @P2 LDC R112, c[0x0][0x40c] ;  /* 0x00010300ff702b82 */ /* 0x000f300000000800 */
[----:B------:R-:W4:Y:S08]  /*0f50*/  @P2 LDC R114, c[0x0][0x40c] ;  /* 0x00010300ff722b82 */ /* 0x000f300000000800 */
[----:B------:R-:W3:Y:S08]  /*0f60*/  @P2 LDC R115, c[0x0][0x40c] ;  /* 0x00010300ff732b82 */ /* 0x000ef00000000800 */
[----:B------:R-:W3:Y:S01]  /*0f70*/  @P2 LDC R116, c[0x0][0x40c] ;  /* 0x00010300ff742b82 */ /* 0x000ee20000000800 */
[----:B--2---:R-:W-:Y:S01]  /*0f80*/  @!P2 MOV R96, R4 ;  /* 0x000000040060a202 */ /* 0x004fe20000000f00 */
[----:B-1----:R-:W-:Y:S01]  /*0f90*/  @P2 FFMA.FTZ R96, R97, R111, R4 ;  /* 0x0000006f61602223 */ /* 0x002fe20000010004 */
[----:B------:R-:W-:Y:S01]  /*0fa0*/  @P2 HADD2.F32 R111, -RZ, R73.H0_H0 ;  /* 0x20000049ff6f2230 */ /* 0x000fe20000004100 */
[----:B0-----:R-:W-:Y:S01]  /*0fb0*/  @!P2 MOV R98, R6 ;  /* 0x000000060062a202 */ /* 0x001fe20000000f00 */
[----:B------:R-:W-:Y:S01]  /*0fc0*/  @P2 HADD2.F32 R4, -RZ, R72.H1_H1 ;  /* 0x30000048ff042230 */ /* 0x000fe20000004100 */
[----:B------:R-:W-:-:S02]  /*0fd0*/  @!P2 MOV R97, R5 ;  /* 0x000000050061a202 */ /* 0x000fc40000000f00 */
[----:B----4-:R-:W-:Y:S01]  /*0fe0*/  @P2 FFMA.FTZ R98, R111, R113, R6 ;  /* 0x000000716f622223 */ /* 0x010fe20000010006 */
        /* <DEDUP_REMOVED lines=15> */
.L_x_18752:
        /* <DEDUP_REMOVED lines=28> */
.L_x_18753:
[----:B------:R-:W0:Y:S01]  /*12a0*/  LDC.64 R4, c[0x0][0x3a8] ;  /* 0x0000ea00ff047b82 */ /* 0x000e220000000a00 */
[----:B------:R-:W-:Y:S01]  /*12b0*/  IADD3 R108, PT, PT, R108, 0x80, RZ ;  /* 0x000000806c6c7810 */ /* 0x000fe20007ffe0ff */
[C---:B0-----:R-:W-:Y:S01]  /*12c0*/  IMAD.WIDE.U32 R4, R109.reuse, 0x20, R4 ;  /* 0x000000206d047825 */ /* 0x041fe200078e0004 */
[----:B------:R-:W-:-:S04]  /*12d0*/  IADD3 R109, PT, PT, R109, 0x80, RZ ;  /* 0x000000806d6d7810 */ /* 0x000fc80007ffe0ff */
[----:B------:R0:W-:Y:S04]  /*12e0*/  STG.E.128 desc[UR12][R4.64], R96 ;  /* 0x0000006004007986 */ /* 0x0001e8000c101d0c */
[----:B------:R0:W-:Y:S02]  /*12f0*/  STG.E.128 desc[UR12][R4.64+0x10], R104 ;  /* 0x0000106804007986 */ /* 0x0001e4000c101d0c */
.L_x_18750:
[----:B------:R-:W-:Y:S05]  /*1300*/  BSYNC.RECONVERGENT B0 ;  /* 0x0000000000007941 */ /* 0x000fea0003800200 */
.L_x_18749:
        /* <DEDUP_REMOVED lines=9> */
.L_x_18756:
[----:B------:R-:W-:Y:S05]  /*13a0*/  BRA.U !UP0, `(.L_x_18757) ;  /* 0x0000000108787547 */ /* 0x000fea000b800000 */
[----:B012---:R-:W0:Y:S02]  /*13b0*/  LDC.64 R4, c[0x0][0x3a0] ;  /* 0x0000e800ff047b82 */ /* 0x007e240000000a00 */
[----:B0-----:R-:W-:-:S05]  /*13c0*/  IMAD.WIDE.U32 R4, R109, 0x20, R4 ;  /* 0x000000206d047825 */ /* 0x001fca00078e0004 */
[----:B------:R-:W2:Y:S04]  /*13d0*/  LDG.E.128 R76, desc[UR12][R4.64] ;  /* 0x0000000c044c7981 */ /* 0x000ea8000c1e1d00 */
[----:B------:R0:W3:Y:S01]  /*13e0*/  LDG.E.128 R80, desc[UR12][R4.64+0x10] ;  /* 0x0000100c04507981 */ /* 0x0000e2000c1e1d00 */
[----:B------:R-:W-:-:S13]  /*13f0*/  ISETP.LT.AND P3, PT, RZ, UR21, PT ;  /* 0x00000015ff007c0c */ /* 0x000fda000bf61270 */
[----:B------:R-:W2:Y:S01]  /*1400*/  @P3 LDC R6, c[0x0][0x40c] ;  /* 0x00010300ff063b82 */ /* 0x000ea20000000800 */
[----:B-----5:R-:W-:Y:S02]  /*1410*/  @P3 HADD2.F32 R7, -RZ, R72.H0_H0 ;  /* 0x20000048ff073230 */ /* 0x020fe40000004100 */
[----:B0-----:R-:W-:Y:S02]  /*1420*/  @P3 HADD2.F32 R4, -RZ, R73.H1_H1 ;  /* 0x30000049ff043230 */ /* 0x001fe40000004100 */
[----:B------:R-:W-:-:S03]  /*1430*/  @P3 HADD2.F32 R5, -RZ, R74.H0_H0 ;  /* 0x2000004aff053230 */ /* 0x000fc60000004100 */
[----:B------:R-:W0:Y:S08]  /*1440*/  @P3 LDC R111, c[0x0][0x40c] ;  /* 0x00010300ff6f3b82 */ /* 0x000e300000000800 */
[----:B------:R-:W1:Y:S08]  /*1450*/  @P3 LDC R112, c[0x0][0x40c] ;  /* 0x00010300ff703b82 */ /* 0x000e700000000800 */
[----:B------:R-:W4:Y:S08]  /*1460*/  @P3 LDC R113, c[0x0][0x40c] ;  /* 0x00010300ff713b82 */ /* 0x000f300000000800 */
[----:B------:R-:W3:Y:S08]  /*1470*/  @P3 LDC R114, c[0x0][0x40c] ;  /* 0x00010300ff723b82 */ /* 0x000ef00000000800 */
[----:B------:R-:W1:Y:S01]  /*1480*/  @P3 LDC R115, c[0x0][0x40c] ;  /* 0x00010300ff733b82 */ /* 0x000e620000000800 */
[----:B--2---:R-:W-:Y:S01]  /*1490*/  @P3 FFMA.FTZ R76, R7, R6, R76 ;  /* 0x00000006074c3223 */ /* 0x004fe2000001004c */
[----:B------:R-:W-:-:S02]  /*14a0*/  @P3 HADD2.F32 R6, -RZ, R72.H1_H1 ;  /* 0x30000048ff063230 */ /* 0x000fc40000004100 */
[----:B----4-:R-:W-:Y:S01]  /*14b0*/  @P3 FFMA.FTZ R79, R4, R113, R79 ;  /* 0x00000071044f3223 */ /* 0x010fe2000001004f */
[----:B------:R-:W-:Y:S02]  /*14c0*/  @P3 HADD2.F32 R7, -RZ, R73.H0_H0 ;  /* 0x20000049ff073230 */ /* 0x000fe40000004100 */
[----:B---3--:R-:W-:Y:S01]  /*14d0*/  @P3 FFMA.FTZ R80, R5, R114, R80 ;  /* 0x0000007205503223 */ /* 0x008fe20000010050 */
[----:B------:R-:W-:Y:S02]  /*14e0*/  @P3 HADD2.F32 R4, -RZ, R74.H1_H1 ;  /* 0x3000004aff043230 */ /* 0x000fe40000004100 */
[----:B0-----:R-:W-:Y:S01]  /*14f0*/  @P3 FFMA.FTZ R77, R6, R111, R77 ;  /* 0x0000006f064d3223 */ /* 0x001fe2000001004d */
[--C-:B------:R-:W-:Y:S02]  /*1500*/  @P3 HADD2.F32 R5, -RZ, R75.reuse.H0_H0 ;  /* 0x2000004bff053230 */ /* 0x100fe40000004100 */
[----:B-1----:R-:W-:Y:S01]  /*1510*/  @P3 FFMA.FTZ R78, R7, R112, R78 ;  /* 0x00000070074e3223 */ /* 0x002fe2000001004e */
[----:B------:R-:W0:Y:S01]  /*1520*/  @P3 LDC R6, c[0x0][0x40c] ;  /* 0x00010300ff063b82 */ /* 0x000e220000000800 */
[----:B------:R-:W-:Y:S01]  /*1530*/  @P3 FFMA.FTZ R81, R4, R115, R81 ;  /* 0x0000007304513223 */ /* 0x000fe20000010051 */
[----:B------:R-:W-:-:S06]  /*1540*/  @P3 HADD2.F32 R4, -RZ, R75.H1_H1 ;  /* 0x3000004bff043230 */ /* 0x000fcc0000004100 */
[----:B------:R-:W1:Y:S01]  /*1550*/  @P3 LDC R7, c[0x0][0x40c] ;  /* 0x00010300ff073b82 */ /* 0x000e620000000800 */
[----:B0-----:R-:W-:Y:S01]  /*1560*/  @P3 FFMA.FTZ R82, R5, R6, R82 ;  /* 0x0000000605523223 */ /* 0x001fe20000010052 */
[----:B-1----:R-:W-:Y:S01]  /*1570*/  @P3 FFMA.FTZ R83, R4, R7, R83 ;  /* 0x0000000704533223 */ /* 0x002fe20000010053 */
[----:B------:R-:W-:Y:S06]  /*1580*/  BRA `(.L_x_18758) ;  /* 0x0000000000707947 */ /* 0x000fec0003800000 */
.L_x_18757:
        /* <DEDUP_REMOVED lines=28> */
.L_x_18758:
[----:B------:R-:W0:Y:S01]  /*1750*/  LDC.64 R4, c[0x0][0x3a8] ;  /* 0x0000ea00ff047b82 */ /* 0x000e220000000a00 */
[----:B------:R-:W-:Y:S01]  /*1760*/  IADD3 R108, PT, PT, R108, 0x80, RZ ;  /* 0x000000806c6c7810 */ /* 0x000fe20007ffe0ff */
[C---:B0-----:R-:W-:Y:S01]  /*1770*/  IMAD.WIDE.U32 R4, R109.reuse, 0x20, R4 ;  /* 0x000000206d047825 */ /* 0x041fe200078e0004 */
[----:B------:R-:W-:-:S04]  /*1780*/  IADD3 R109, PT, PT, R109, 0x80, RZ ;  /* 0x000000806d6d7810 */ /* 0x000fc80007ffe0ff */
[----:B------:R2:W-:Y:S04]  /*1790*/  STG.E.128 desc[UR12][R4.64], R76 ;  /* 0x0000004c04007986 */ /* 0x0005e8000c101d0c */
[----:B------:R2:W-:Y:S02]  /*17a0*/  STG.E.128 desc[UR12][R4.64+0x10], R80 ;  /* 0x0000105004007986 */ /* 0x0005e4000c101d0c */
.L_x_18755:
[----:B------:R-:W-:Y:S05]  /*17b0*/  BSYNC.RECONVERGENT B0 ;  /* 0x0000000000007941 */ /* 0x000fea0003800200 */
.L_x_18754:
        /* <DEDUP_REMOVED lines=9> */
.L_x_18761:
        /* <DEDUP_REMOVED lines=31> */
.L_x_18762:
        /* <DEDUP_REMOVED lines=28> */
.L_x_18763:
[----:B------:R-:W0:Y:S02]  /*1c00*/  LDC.64 R4, c[0x0][0x3a8] ;  /* 0x0000ea00ff047b82 */ /* 0x000e240000000a00 */
[----:B0-----:R-:W-:-:S05]  /*1c10*/  IMAD.WIDE.U32 R4, R109, 0x20, R4 ;  /* 0x000000206d047825 */ /* 0x001fca00078e0004 */
[----:B------:R3:W-:Y:S04]  /*1c20*/  STG.E.128 desc[UR12][R4.64], R84 ;  /* 0x0000005404007986 */ /* 0x0007e8000c101d0c */
[----:B------:R3:W-:Y:S02]  /*1c30*/  STG.E.128 desc[UR12][R4.64+0x10], R88 ;  /* 0x0000105804007986 */ /* 0x0007e4000c101d0c */
.L_x_18760:
[----:B------:R-:W-:Y:S05]  /*1c40*/  BSYNC.RECONVERGENT B0 ;  /* 0x0000000000007941 */ /* 0x000fea0003800200 */
.L_x_18759:
        /* <DEDUP_REMOVED lines=134> */
.L_x_18765:
[----:B------:R-:W-:Y:S05]  /*24b0*/  BSYNC.RECONVERGENT B0 ;  /* 0x0000000000007941 */ /* 0x000fea0003800200 */
.L_x_18764:
        /* <DEDUP_REMOVED lines=12> */
.L_x_18767:
[----:B------:R-:W-:Y:S05]  /*2580*/  BSYNC.RECONVERGENT B0 ;  /* 0x0000000000007941 */ /* 0x000fea0003800200 */
.L_x_18766:
        /* <DEDUP_REMOVED lines=76> */
[----:B------:R-:W-:Y:S01]  /*2a50*/  F2FP.F16.F32.PACK_AB R4, R5, R4 ;  /* 0x000000040504723e */ /* 0x000fe200000000ff */
        /* <DEDUP_REMOVED lines=13> */
[----:B------:R-:W-:Y:S02]  /*2b30*/  F2FP.F16.F32.PACK_AB R5, R6, R5 ;  /* 0x000000050605723e */ /* 0x000fe400000000ff */
[----:B------:R-:W-:Y:S02]  /*2b40*/  F2FP.F16.F32.PACK_AB R6, R114, R111 ;  /* 0x0000006f7206723e */ /* 0x000fe400000000ff */
[----:B------:R-:W-:-:S05]  /*2b50*/  F2FP.F16.F32.PACK_AB R7, R116, R7 ;  /* 0x000000077407723e */ /* 0x000fca00000000ff */
[----:B------:R0:W-:Y:S02]  /*2b60*/  STG.E.128 desc[UR12][R112.64], R4 ;  /* 0x0000000470007986 */ /* 0x0001e4000c101d0c */
.L_x_18770:
[----:B------:R-:W-:Y:S05]  /*2b70*/  BSYNC.RECONVERGENT B0 ;  /* 0x0000000000007941 */ /* 0x000fea0003800200 */
.L_x_18769:
        /* <DEDUP_REMOVED lines=34> */
.L_x_18772:
[----:B------:R-:W-:Y:S05]  /*2da0*/  BSYNC.RECONVERGENT B0 ;  /* 0x0000000000007941 */ /* 0x000fea0003800200 */
.L_x_18771:
        /* <DEDUP_REMOVED lines=34> */
.L_x_18774:
[----:B------:R-:W-:Y:S05]  /*2fd0*/  BSYNC.RECONVERGENT B0 ;  /* 0x0000000000007941 */ /* 0x000fea0003800200 */
.L_x_18773:
        /* <DEDUP_REMOVED lines=33> */
.L_x_18775:
[----:B------:R-:W-:Y:S05]  /*31f0*/  BSYNC.RECONVERGENT B0 ;  /* 0x0000000000007941 */ /* 0x000fea0003800200 */
.L_x_18768:
[----:B------:R-:W-:Y:S02]  /*3200*/  UIADD3 UR18, UPT, UPT, UR18, UR16, URZ ;  /* 0x0000001012127290 */ /* 0x000fe4000fffe0ff */
[----:B------:R-:W-:Y:S02]  /*3210*/  UPLOP3.LUT UP1, UPT, UPT, UPT, UP1, 0x40, 0x4 ;  /* 0x000000000004789c */ /* 0x000fe40003f2e810 */
[----:B------:R-:W-:-:S09]  /*3220*/  UISETP.GE.AND UP0, UPT, UR18, UR17, UPT ;  /* 0x000000111200728c */ /* 0x000fd2000bf06270 */
[----:B------:R-:W-:Y:S05]  /*3230*/  BRA.U !UP0, `(.L_x_18776) ;  /* 0xffffffd508587547 */ /* 0x000fea000b83ffff */
[----:B------:R-:W-:Y:S05]  /*3240*/  EXIT ;  /* 0x000000000000794d */ /* 0x000fea0003800000 */
.L_x_18777:
        /* <DEDUP_REMOVED lines=11> */
.L_x_27312:


//--------------------- .text._ZN10layer_norm13ln_fwd_kernelINS_13Kernel_traitsIf6__halffS2_fjLj4096ELj1ELj1ELj4ELj16ENS_18Kernel_traits_baseILj4096EfS2_fS2_fjLj128EEEEELb0ELb0ELb1ELb1EEEvNS_9FwdParamsE --------------------------
	.section	.text._ZN10layer_norm13ln_fwd_kernelINS_13Kernel_traitsIf6__halffS2_fjLj4096ELj1ELj1ELj4ELj16ENS_18Kernel_traits_baseILj4096EfS2_fS2_fjLj128EEEEELb0ELb0ELb1ELb1EEEvNS_9FwdParamsE,"ax",@progbits
	.align	128
        .global         _ZN10layer_norm13ln_fwd_kernelINS_13Kernel_traitsIf6__halffS2_fjLj4096ELj1ELj1ELj4ELj16ENS_18Kernel_traits_baseILj4096EfS2_fS2_fjLj128EEEEELb0ELb0ELb1ELb1EEEvNS_9FwdParamsE
        .type           _ZN10layer_norm13ln_fwd_kernelINS_13Kernel_traitsIf6__halffS2_fjLj4096ELj1ELj1ELj4ELj16ENS_18Kernel_traits_baseILj4096EfS2_fS2_fjLj128EEEEELb0ELb0ELb1ELb1EEEvNS_9FwdParamsE,@function
        .size           _ZN10layer_norm13ln_fwd_kernelINS_13Kernel_traitsIf6__halffS2_fjLj4096ELj1ELj1ELj4ELj16ENS_18Kernel_traits_baseILj4096EfS2_fS2_fjLj128EEEEELb0ELb0ELb1ELb1EEEvNS_9FwdParamsE,(.L_x_27313 - _ZN10layer_norm13ln_fwd_kernelINS_13Kernel_traitsIf6__halffS2_fjLj4096ELj1ELj1ELj4ELj16ENS_18Kernel_traits_baseILj4096EfS2_fS2_fjLj128EEEEELb0ELb0ELb1ELb1EEEvNS_9FwdParamsE)
        .other          _ZN10layer_norm13ln_fwd_kernelINS_13Kernel_traitsIf6__halffS2_fjLj4096ELj1ELj1ELj4ELj16ENS_18Kernel_traits_baseILj4096EfS2_fS2_fjLj128EEEEELb0ELb0ELb1ELb1EEEvNS_9FwdParamsE,@"STO_CUDA_ENTRY STV_DEFAULT"
_ZN10layer_norm13ln_fwd_kernelINS_13Kernel_traitsIf6__halffS2_fjLj4096ELj1ELj1ELj4ELj16ENS_18Kernel_traits_baseILj4096EfS2_fS2_fjLj128EEEEELb0ELb0ELb1ELb1EEEvNS_9FwdParamsE:
.text._ZN10layer_norm13ln_fwd_kernelINS_13Kernel_traitsIf6__halffS2_fjLj4096ELj1ELj1ELj4ELj16ENS_18Kernel_traits_baseILj4096EfS2_fS2_fjLj128EEEEELb0ELb0ELb1ELb1EEEvNS_9FwdParamsE:
        /* <DEDUP_REMOVED lines=30> */
.L_x_18778:
        /* <DEDUP_REMOVED lines=26> */
.L_x_18779:
        /* <DEDUP_REMOVED lines=12> */
.L_x_18792:
[----:B----4-:R-:W-:-:S06]  /*0440*/  UIMAD.WIDE UR4, UR7, 0x4, UR8 ;  /* 0x00000004070478a5 */ /* 0x010fcc000f8e0208 */
[----:B-1----:R-:W-:Y:S02]  /*0450*/  MOV R72, UR4 ;  /* 0x0000000400487c02 */ /* 0x002fe40008000f00 */
[----:B------:R-:W-:-:S05]  /*0460*/  MOV R73, UR5 ;  /* 0x0000000500497c02 */ /* 0x000fca0008000f00 */
[----:B------:R-:W2:Y:S01]  /*0470*/  LDG.E R72, desc[UR12][R72.64] ;  /* 0x0000000c48487981 */ /* 0x000ea2000c1e1900 */
[----:B------:R-:W-:Y:S01]  /*0480*/  UIMAD.WIDE UR18, UR7, 0x4, UR10 ;  /* 0x00000004071278a5 */ /* 0x000fe2000f8e020a */
[----:B0-----:R-:W-:-:S05]  /*0490*/  HFMA2 R0, -RZ, RZ, 0, 0 ;  /* 0x00000000ff007431 */ /* 0x001fca00000001ff */
        /* <DEDUP_REMOVED lines=16> */
[----:B0----5:R0:W5:Y:S01]  /*05a0*/  @P1 LDG.E.128 R68, desc[UR12][R72.64] ;  /* 0x0000000c48441981 */ /* 0x021162000c1e1d00 */
[----:B------:R-:W-:Y:S02]  /*05b0*/  UIMAD UR4, UR7, UR20, URZ ;  /* 0x00000014070472a4 */ /* 0x000fe4000f8e02ff */
[----:B------:R-:W-:Y:S02]  /*05c0*/  UISETP.NE.U32.AND UP0, UPT, UR14, URZ, UPT ;  /* 0x000000ff0e00728c */ /* 0x000fe4000bf05070 */
[----:B------:R-:W-:Y:S02]  /*05d0*/  USHF.R.S32.HI UR5, URZ, 0x1f, UR4 ;  /* 0x0000001fff057899 */ /* 0x000fe40008011404 */
[----:B------:R-:W-:Y:S01]  /*05e0*/  UISETP.NE.AND.EX UP0, UPT, UR15, URZ, UPT, UP0 ;  /* 0x000000ff0f00728c */ /* 0x000fe2000bf05300 */
[----:B---3--:R-:W-:Y:S01]  /*05f0*/  R2UR UR6, R74 ;  /* 0x000000004a0672ca */ /* 0x008fe200000e0000 */
[----:B------:R-:W-:-:S06]  /*0600*/  ULEA.HI UR5, UR5, UR4, URZ, 0x3 ;  /* 0x0000000405057291 */ /* 0x000fcc000f8f18ff */
[----:B------:R-:W-:-:S04]  /*0610*/  MOV R3, UR5 ;  /* 0x0000000500037c02 */ /* 0x000fc80008000f00 */
[----:B------:R-:W-:Y:S01]  /*0620*/  LEA.HI.SX32 R3, R3, R2, 0x1d ;  /* 0x0000000203037211 */ /* 0x000fe200078feaff */
[----:B0-----:R-:W-:Y:S06]  /*0630*/  BRA.U !UP0, `(.L_x_18780) ;  /* 0x0000000108787547 */ /* 0x001fec000b800000 */
        /* <DEDUP_REMOVED lines=11> */
[----:B------:R-:W4:Y:S08]  /*06f0*/  @P2 LDC R82, c[0x0][0x40c] ;  /* 0x00010300ff522b82 */ /* 0x000f300000000800 */
[----:B------:R-:W1:Y:S08]  /*0700*/  @P2 LDC R83, c[0x0][0x40c] ;  /* 0x00010300ff532b82 */ /* 0x000e700000000800 */
[----:B------:R-:W3:Y:S08]  /*0710*/  @P2 LDC R84, c[0x0][0x40c] ;  /* 0x00010300ff542b82 */ /* 0x000ef00000000800 */
[----:B------:R-:W3:Y:S08]  /*0720*/  @P2 LDC R85, c[0x0][0x40c] ;  /* 0x00010300ff552b82 */ /* 0x000ef00000000800 */
[----:B------:R-:W3:Y:S08]  /*0730*/  @P2 LDC R86, c[0x0][0x40c] ;  /* 0x00010300ff562b82 */ /* 0x000ef00000000800 */
[----:B------:R-:W3:Y:S01]  /*0740*/  @P2 LDC R87, c[0x0][0x40c] ;  /* 0x00010300ff572b82 */ /* 0x000ee20000000800 */
[----:B--2---:R-:W-:Y:S01]  /*0750*/  @P2 FFMA.FTZ R100, R75, R80, R100 ;  /* 0x000000504b642223 */ /* 0x004fe20000010064 */
[----:B0-----:R-:W-:Y:S01]  /*0760*/  @P2 FFMA.FTZ R101, R74, R81, R101 ;  /* 0x000000514a652223 */ /* 0x001fe20000010065 */
[----:B----4-:R-:W-:Y:S01]  /*0770*/  @P2 FFMA.FTZ R102, R73, R82, R102 ;  /* 0x0000005249662223 */ /* 0x010fe20000010066 */
[----:B------:R-:W-:-:S02]  /*0780*/  @P2 HADD2.F32 R73, -RZ, R70.H0_H0 ;  /* 0x20000046ff492230 */ /* 0x000fc40000004100 */
[----:B-1----:R-:W-:Y:S01]  /*0790*/  @P2 FFMA.FTZ R103, R72, R83, R103 ;  /* 0x0000005348672223 */ /* 0x002fe20000010067 */
        /* <DEDUP_REMOVED lines=8> */
.L_x_18780:
[----:B------:R-:W0:Y:S01]  /*0820*/  @UP2 LDCU UR4, c[0x0][0x40c] ;  /* 0x00008180ff0427ac */ /* 0x000e220008000800 */
        /* <DEDUP_REMOVED lines=12> */
[----:B------:R-:W1:Y:S01]  /*08f0*/  @UP2 LDCU UR22, c[0x0][0x40c] ;  /* 0x00008180ff1627ac */ /* 0x000e620008000800 */
[----:B0-----:R-:W-:Y:S01]  /*0900*/  @P1 FMUL.FTZ R100, R72, UR4 ;  /* 0x0000000448641c20 */ /* 0x001fe20008410000 */
[----:B------:R-:W-:Y:S01]  /*0910*/  @P1 HADD2.F32 R72, -RZ, R69.H1_H1 ;  /* 0x30000045ff481230 */ /* 0x000fe20000004100 */
[----:B------:R-:W0:Y:S01]  /*0920*/  @UP2 LDCU UR23, c[0x0][0x40c] ;  /* 0x00008180ff1727ac */ /* 0x000e220008000800 */
[----:B--2---:R-:W-:Y:S01]  /*0930*/  @P1 FMUL.FTZ R101, R73, UR5 ;  /* 0x0000000549651c20 */ /* 0x004fe20008410000 */
[--C-:B------:R-:W-:Y:S01]  /*0940*/  @P1 HADD2.F32 R73, -RZ, R70.reuse.H0_H0 ;  /* 0x20000046ff491230 */ /* 0x100fe20000004100 */
[----:B------:R-:W2:Y:S01]  /*0950*/  @UP2 LDCU UR25, c[0x0][0x40c] ;  /* 0x00008180ff1927ac */ /* 0x000ea20008000800 */
[----:B---3--:R-:W-:Y:S01]  /*0960*/  @P1 FMUL.FTZ R102, R74, UR18 ;  /* 0x000000124a661c20 */ /* 0x008fe20008410000 */
[----:B------:R-:W-:Y:S01]  /*0970*/  @P1 HADD2.F32 R74, -RZ, R70.H1_H1 ;  /* 0x30000046ff4a1230 */ /* 0x000fe20000004100 */
[----:B------:R-:W3:Y:S01]  /*0980*/  @UP2 LDCU UR26, c[0x0][0x40c] ;  /* 0x00008180ff1a27ac */ /* 0x000ee20008000800 */
[----:B----4-:R-:W-:Y:S01]  /*0990*/  @P1 FMUL.FTZ R103, R72, UR19 ;  /* 0x0000001348671c20 */ /* 0x010fe20008410000 */
[----:B-1----:R-:W-:-:S02]  /*09a0*/  @P1 FMUL.FTZ R76, R73, UR22 ;  /* 0x00000016494c1c20 */ /* 0x002fc40008410000 */
[----:B0-----:R-:W-:Y:S01]  /*09b0*/  @P1 FMUL.FTZ R77, R74, UR23 ;  /* 0x000000174a4d1c20 */ /* 0x001fe20008410000 */
[----:B--2---:R-:W-:Y:S01]  /*09c0*/  @P1 FMUL.FTZ R78, R75, UR25 ;  /* 0x000000194b4e1c20 */ /* 0x004fe20008410000 */
[----:B---3--:R-:W-:-:S07]  /*09d0*/  @P1 FMUL.FTZ R79, R80, UR26 ;  /* 0x0000001a504f1c20 */ /* 0x008fce0008410000 */
.L_x_18781:
[----:B------:R-:W0:Y:S02]  /*09e0*/  LDC.64 R104, c[0x0][0x3a8] ;  /* 0x0000ea00ff687b82 */ /* 0x000e240000000a00 */
        /* <DEDUP_REMOVED lines=8> */
.L_x_18782:
        /* <DEDUP_REMOVED lines=32> */
.L_x_18783:
        /* <DEDUP_REMOVED lines=28> */
.L_x_18784:
        /* <DEDUP_REMOVED lines=8> */
.L_x_18785:
        /* <DEDUP_REMOVED lines=32> */
.L_x_18786:
[----:B------:R-:W1:Y:S01]  /*10b0*/  @UP2 LDCU UR4, c[0x0][0x40c] ;  /* 0x00008180ff0427ac */ /* 0x000e620008000800 */
[--C-:B0----5:R-:W-:Y:S01]  /*10c0*/  @P1 HADD2.F32 R72, -RZ, R68.reuse.H0_H0 ;  /* 0x20000044ff481230 */ /* 0x121fe20000004100 */
[----:B------:R-:W-:Y:S01]  /*10d0*/  CS2R R96, SRZ ;  /* 0x0000000000607805 */ /* 0x000fe2000001ff00 */
[----:B------:R-:W-:Y:S01]  /*10e0*/  @P1 HADD2.F32 R73, -RZ, R68.H1_H1 ;  /* 0x30000044ff491230 */ /* 0x000fe20000004100 */
[----:B------:R-:W0:Y:S01]  /*10f0*/  @UP2 LDCU UR5, c[0x0][0x40c] ;  /* 0x00008180ff0527ac */ /* 0x000e220008000800 */
        /* <DEDUP_REMOVED lines=9> */
[----:B-1----:R-:W-:Y:S01]  /*1190*/  @P1 FMUL.FTZ R96, R72, UR4 ;  /* 0x0000000448601c20 */ /* 0x002fe20008410000 */
[----:B------:R-:W-:Y:S01]  /*11a0*/  @P1 HADD2.F32 R72, -RZ, R69.H1_H1 ;  /* 0x30000045ff481230 */ /* 0x000fe20000004100 */
[----:B------:R-:W1:Y:S01]  /*11b0*/  @UP2 LDCU UR23, c[0x0][0x40c] ;  /* 0x00008180ff1727ac */ /* 0x000e620008000800 */
[----:B0-----:R-:W-:Y:S01]  /*11c0*/  @P1 FMUL.FTZ R97, R73, UR5 ;  /* 0x0000000549611c20 */ /* 0x001fe20008410000 */
[--C-:B------:R-:W-:Y:S01]  /*11d0*/  @P1 HADD2.F32 R73, -RZ, R70.reuse.H0_H0 ;  /* 0x20000046ff491230 */ /* 0x100fe20000004100 */
[----:B------:R-:W0:Y:S01]  /*11e0*/  @UP2 LDCU UR25, c[0x0][0x40c] ;  /* 0x00008180ff1927ac */ /* 0x000e220008000800 */
[----:B--2---:R-:W-:Y:S01]  /*11f0*/  @P1 FMUL.FTZ R98, R74, UR18 ;  /* 0x000000124a621c20 */ /* 0x004fe20008410000 */
[----:B------:R-:W-:Y:S01]  /*1200*/  @P1 HADD2.F32 R74, -RZ, R70.H1_H1 ;  /* 0x30000046ff4a1230 */ /* 0x000fe20000004100 */
[----:B------:R-:W2:Y:S01]  /*1210*/  @UP2 LDCU UR26, c[0x0][0x40c] ;  /* 0x00008180ff1a27ac */ /* 0x000ea20008000800 */
[----:B---3--:R-:W-:Y:S01]  /*1220*/  @P1 FMUL.FTZ R99, R72, UR19 ;  /* 0x0000001348631c20 */ /* 0x008fe20008410000 */
[----:B----4-:R-:W-:-:S02]  /*1230*/  @P1 FMUL.FTZ R80, R73, UR22 ;  /* 0x0000001649501c20 */ /* 0x010fc40008410000 */
[----:B-1----:R-:W-:Y:S01]  /*1240*/  @P1 FMUL.FTZ R81, R74, UR23 ;  /* 0x000000174a511c20 */ /* 0x002fe20008410000 */
[----:B0-----:R-:W-:Y:S01]  /*1250*/  @P1 FMUL.FTZ R82, R75, UR25 ;  /* 0x000000194b521c20 */ /* 0x001fe20008410000 */
[----:B--2---:R-:W-:-:S07]  /*1260*/  @P1 FMUL.FTZ R83, R84, UR26 ;  /* 0x0000001a54531c20 */ /* 0x004fce0008410000 */
.L_x_18787:
        /* <DEDUP_REMOVED lines=9> */
.L_x_18788:
        /* <DEDUP_REMOVED lines=8> */
[--C-:B-----5:R-:W-:Y:S02]  /*1380*/  @P1 HADD2.F32 R110, -RZ, R68.reuse.H1_H1 ;  /* 0x30000044ff6e1230 */ /* 0x120fe40000004100 */
[----:B------:R-:W-:-:S05]  /*1390*/  @P1 HADD2.F32 R107, -RZ, R68.H0_H0 ;  /* 0x20000044ff6b1230 */ /* 0x000fca0000004100 */
        /* <DEDUP_REMOVED lines=9> */
[--C-:B------:R-:W-:Y:S02]  /*1430*/  @P1 HADD2.F32 R107, -RZ, R69.reuse.H0_H0 ;  /* 0x20000045ff6b1230 */ /* 0x100fe40000004100 */
[----:B------:R-:W-:Y:S02]  /*1440*/  @P1 HADD2.F32 R0, -RZ, R69.H1_H1 ;  /* 0x30000045ff001230 */ /* 0x000fe40000004100 */
[----:B------:R-:W-:Y:S02]  /*1450*/  @P1 HADD2.F32 R110, -RZ, R71.H1_H1 ;  /* 0x30000047ff6e1230 */ /* 0x000fe40000004100 */
[----:B----4-:R-:W-:Y:S01]  /*1460*/  @P1 FFMA.FTZ R86, R107, R112, R86 ;  /* 0x000000706b561223 */ /* 0x010fe20000010056 */
[--C-:B------:R-:W-:Y:S02]  /*1470*/  @P1 HADD2.F32 R107, -RZ, R70.reuse.H0_H0 ;  /* 0x20000046ff6b1230 */ /* 0x100fe40000004100 */
[----:B------:R-:W-:Y:S01]  /*1480*/  @P1 FFMA.FTZ R87, R0, R113, R87 ;  /* 0x0000007100571223 */ /* 0x000fe20000010057 */
[----:B------:R-:W-:-:S02]  /*1490*/  @P1 HADD2.F32 R0, -RZ, R70.H1_H1 ;  /* 0x30000046ff001230 */ /* 0x000fc40000004100 */
[----:B---3--:R-:W-:Y:S01]  /*14a0*/  @P1 FFMA.FTZ R72, R107, R114, R72 ;  /* 0x000000726b481223 */ /* 0x008fe20000010048 */
[----:B------:R-:W-:Y:S02]  /*14b0*/  @P1 HADD2.F32 R107, -RZ, R71.H0_H0 ;  /* 0x20000047ff6b1230 */ /* 0x000fe40000004100 */
[----:B0-----:R-:W-:-:S03]  /*14c0*/  @P1 FFMA.FTZ R73, R0, R108, R73 ;  /* 0x0000006c00491223 */ /* 0x001fc60000010049 */
[----:B------:R-:W-:Y:S01]  /*14d0*/  @P1 FFMA.FTZ R74, R107, R109, R74 ;  /* 0x0000006d6b4a1223 */ /* 0x000fe2000001004a */
[----:B-1----:R-:W-:Y:S01]  /*14e0*/  @P1 FFMA.FTZ R75, R110, R111, R75 ;  /* 0x0000006f6e4b1223 */ /* 0x002fe2000001004b */
[----:B------:R-:W-:Y:S06]  /*14f0*/  BRA `(.L_x_18790) ;  /* 0x0000000000707947 */ /* 0x000fec0003800000 */
.L_x_18789:
[----:B------:R-:W1:Y:S01]  /*1500*/  @UP2 LDCU UR4, c[0x0][0x40c] ;  /* 0x00008180ff0427ac */ /* 0x000e620008000800 */
[--C-:B-----5:R-:W-:Y:S01]  /*1510*/  @P1 HADD2.F32 R0, -RZ, R68.reuse.H0_H0 ;  /* 0x20000044ff001230 */ /* 0x120fe20000004100 */
[----:B------:R-:W-:Y:S01]  /*1520*/  CS2R R84, SRZ ;  /* 0x0000000000547805 */ /* 0x000fe2000001ff00 */
[----:B0-----:R-:W-:Y:S01]  /*1530*/  @P1 HADD2.F32 R72, -RZ, R68.H1_H1 ;  /* 0x30000044ff481230 */ /* 0x001fe20000004100 */
[----:B------:R-:W0:Y:S01]  /*1540*/  @UP2 LDCU UR5, c[0x0][0x40c] ;  /* 0x00008180ff0527ac */ /* 0x000e220008000800 */
[----:B------:R-:W-:Y:S01]  /*1550*/  @P1 HADD2.F32 R73, -RZ, R69.H0_H0 ;  /* 0x20000045ff491230 */ /* 0x000fe20000004100 */
[----:B------:R-:W-:Y:S01]  /*1560*/  CS2R R86, SRZ ;  /* 0x0000000000567805 */ /* 0x000fe2000001ff00 */
[--C-:B------:R-:W-:Y:S01]  /*1570*/  @P1 HADD2.F32 R107, -RZ, R70.reuse.H0_H0 ;  /* 0x20000046ff6b1230 */ /* 0x100fe20000004100 */
[----:B------:R-:W2:Y:S01]  /*1580*/  @UP2 LDCU UR18, c[0x0][0x40c] ;  /* 0x00008180ff1227ac */ /* 0x000ea20008000800 */
[----:B------:R-:W-:Y:S01]  /*1590*/  @P1 HADD2.F32 R108, -RZ, R70.H1_H1 ;  /* 0x30000046ff6c1230 */ /* 0x000fe20000004100 */
[----:B------:R-:W-:Y:S01]  /*15a0*/  CS2R R74, SRZ ;  /* 0x00000000004a7805 */ /* 0x000fe2000001ff00 */
[--C-:B------:R-:W-:Y:S01]  /*15b0*/  @P1 HADD2.F32 R109, -RZ, R71.reuse.H0_H0 ;  /* 0x20000047ff6d1230 */ /* 0x100fe20000004100 */
[----:B------:R-:W3:Y:S01]  /*15c0*/  @UP2 LDCU UR19, c[0x0][0x40c] ;  /* 0x00008180ff1327ac */ /* 0x000ee20008000800 */
[----:B------:R-:W-:Y:S01]  /*15d0*/  @P1 HADD2.F32 R110, -RZ, R71.H1_H1 ;  /* 0x30000047ff6e1230 */ /* 0x000fe20000004100 */
[----:B------:R-:W4:Y:S01]  /*15e0*/  @UP2 LDCU UR22, c[0x0][0x40c] ;  /* 0x00008180ff1627ac */ /* 0x000f220008000800 */
[----:B-1----:R-:W-:Y:S01]  /*15f0*/  @P1 FMUL.FTZ R84, R0, UR4 ;  /* 0x0000000400541c20 */ /* 0x002fe20008410000 */
[----:B------:R-:W-:Y:S01]  /*1600*/  @P1 HADD2.F32 R0, -RZ, R69.H1_H1 ;  /* 0x30000045ff001230 */ /* 0x000fe20000004100 */
        /* <DEDUP_REMOVED lines=11> */
.L_x_18790:
        /* <DEDUP_REMOVED lines=265> */
[----:B------:R-:W-:Y:S01]  /*2750*/  F2FP.F16.F32.PACK_AB R72, R72, R3 ;  /* 0x000000034848723e */ /* 0x000fe200000000ff */
[----:B------:R-:W-:Y:S01]  /*2760*/  FFMA.FTZ R3, R88, R13, R45 ;  /* 0x0000000d58037223 */ /* 0x000fe2000001002d */
[----:B------:R-:W-:Y:S01]  /*2770*/  F2FP.F16.F32.PACK_AB R74, R77, R74 ;  /* 0x0000004a4d4a723e */ /* 0x000fe200000000ff */
[----:B------:R-:W-:Y:S01]  /*2780*/  FFMA.FTZ R77, R113, R14, R46 ;  /* 0x0000000e714d7223 */ /* 0x000fe2000001002e */
[----:B------:R-:W-:Y:S01]  /*2790*/  F2FP.F16.F32.PACK_AB R73, R76, R73 ;  /* 0x000000494c49723e */ /* 0x000fe200000000ff */
        /* <DEDUP_REMOVED lines=42> */
[----:B------:R-:W-:-:S02]  /*2a40*/  F2FP.F16.F32.PACK_AB R95, R0, R95 ;  /* 0x0000005f005f723e */ /* 0x000fc400000000ff */
[----:B------:R-:W-:Y:S01]  /*2a50*/  F2FP.F16.F32.PACK_AB R94, R99, R94 ;  /* 0x0000005e635e723e */ /* 0x000fe200000000ff */
[----:B------:R1:W-:Y:S01]  /*2a60*/  STG.E.128 desc[UR12][R84.64], R88 ;  /* 0x0000005854007986 */ /* 0x0003e2000c101d0c */
[----:B------:R-:W-:Y:S02]  /*2a70*/  F2FP.F16.F32.PACK_AB R93, R110, R93 ;  /* 0x0000005d6e5d723e */ /* 0x000fe400000000ff */
[----:B------:R-:W-:-:S05]  /*2a80*/  F2FP.F16.F32.PACK_AB R92, R97, R92 ;  /* 0x0000005c615c723e */ /* 0x000fca00000000ff */
[----:B------:R1:W-:Y:S02]  /*2a90*/  STG.E.128 desc[UR12][R86.64], R92 ;  /* 0x0000005c56007986 */ /* 0x0003e4000c101d0c */
.L_x_18791:
[----:B------:R-:W-:Y:S02]  /*2aa0*/  UIADD3 UR7, UPT, UPT, UR7, UR16, URZ ;  /* 0x0000001007077290 */ /* 0x000fe4000fffe0ff */
[----:B------:R-:W-:Y:S02]  /*2ab0*/  UPLOP3.LUT UP1, UPT, UPT, UPT, UP1, 0x40, 0x4 ;  /* 0x000000000004789c */ /* 0x000fe40003f2e810 */
[----:B------:R-:W-:-:S09]  /*2ac0*/  UISETP.GE.AND UP0, UPT, UR7, UR17, UPT ;  /* 0x000000110700728c */ /* 0x000fd2000bf06270 */
[----:B------:R-:W-:Y:S05]  /*2ad0*/  BRA.U !UP0, `(.L_x_18792) ;  /* 0xffffffd908587547 */ /* 0x000fea000b83ffff */
[----:B------:R-:W-:Y:S05]  /*2ae0*/  EXIT ;  /* 0x000000000000794d */ /* 0x000fea0003800000 */
.L_x_18793:
        /* <DEDUP_REMOVED lines=9> */
.L_x_27313:


//--------------------- .text._ZN10layer_norm13ln_fwd_kernelINS_13Kernel_traitsIf6__halffS2_fjLj4096ELj1ELj1ELj4ELj16ENS_18Kernel_traits_baseILj4096EfS2_fS2_fjLj128EEEEELb0ELb1ELb0ELb0EEEvNS_9FwdParamsE --------------------------
	.section	.text._ZN10layer_norm13ln_fwd_kernelINS_13Kernel_traitsIf6__halffS2_fjLj4096ELj1ELj1ELj4ELj16ENS_18Kernel_traits_baseILj4096EfS2_fS2_fjLj128EEEEELb0ELb1ELb0ELb0EEEvNS_9FwdParamsE,"ax",@progbits
	.align	128
        .global         _ZN10layer_norm13ln_fwd_kernelINS_13Kernel_traitsIf6__halffS2_fjLj4096ELj1ELj1ELj4ELj16ENS_18Kernel_traits_baseILj4096EfS2_fS2_fjLj128EEEEELb0ELb1ELb0ELb0EEEvNS_9FwdParamsE
        .type           _ZN10layer_norm13ln_fwd_kernelINS_13Kernel_traitsIf6__halffS2_fjLj4096ELj1ELj1ELj4ELj16ENS_18Kernel_traits_baseILj4096EfS2_fS2_fjLj128EEEEELb0ELb1ELb0ELb0EEEvNS_9FwdParamsE,@function
        .size           _ZN10layer_norm13ln_fwd_kernelINS_13Kernel_traitsIf6__halffS2_fjLj4096ELj1ELj1ELj4ELj16ENS_18Kernel_traits_baseILj4096EfS2_fS2_fjLj128EEEEELb0ELb1ELb0ELb0EEEvNS_9FwdParamsE,(.L_x_27314 - _ZN10layer_norm13ln_fwd_kernelINS_13Kernel_traitsIf6__halffS2_fjLj4096ELj1ELj1ELj4ELj16ENS_18Kernel_traits_baseILj4096EfS2_fS2_fjLj128EEEEELb0ELb1ELb0ELb0EEEvNS_9FwdParamsE)
        .other          _ZN10layer_norm13ln_fwd_kernelINS_13Kernel_traitsIf6__halffS2_fjLj4096ELj1ELj1ELj4ELj16ENS_18Kernel_traits_baseILj4096EfS2_fS2_fjLj128EEEEELb0ELb1ELb0ELb0EEEvNS_9FwdParamsE,@"STO_CUDA_ENTRY STV_DEFAULT"
_ZN10layer_norm13ln_fwd_kernelINS_13Kernel_traitsIf6__halffS2_fjLj4096ELj1ELj1ELj4ELj16ENS_18Kernel_traits_baseILj4096EfS2_fS2_fjLj128EEEEELb0ELb1ELb0ELb0EEEvNS_9FwdParamsE:
.text._ZN10layer_norm13ln_fwd_kernelINS_13Kernel_traitsIf6__halffS2_fjLj4096ELj1ELj1ELj4ELj16ENS_18Kernel_traits_baseILj4096EfS2_fS2_fjLj128EEEEELb0ELb1ELb0ELb0EEEvNS_9FwdParamsE:
        /* <DEDUP_REMOVED lines=76> */
.L_x_18795:
        /* <DEDUP_REMOVED lines=56> */
.L_x_18796:
[----:B------:R-:W-:Y:S05]  /*0840*/  BSYNC.RECONVERGENT B0 ;  /* 0x0000000000007941 */ /* 0x000fea0003800200 */
.L_x_18794:
        /* <DEDUP_REMOVED lines=29> */
.L_x_18821:
        /* <DEDUP_REMOVED lines=9> */
[----:B------:R-:W-:Y:S02]  /*0ab0*/  BSSY.RECONVERGENT B0, `(.L_x_18797) ;  /* 0x000004b000007945 */ /* 0x000fe40003800200 */
[----:B------:R-:W-:-:S04]  /*0ac0*/  USHF.R.S32.HI UR5, URZ, 0x1f, UR4 ;  /* 0x0000001fff057899 */ /* 0x000fc80008011404 */
[----:B------:R-:W-:-:S03]  /*0ad0*/  ULEA.HI UR5, UR5, UR4, URZ, 0x3 ;  /* 0x0000000405057291 */ /* 0x000fc6000f8f18ff */
[----:B------:R-:W-:-:S03]  /*0ae0*/  UMOV UR4, 0x3f800000 ;  /* 0x3f80000000047882 */ /* 0x000fc60000000000 */
[----:B------:R-:W-:-:S04]  /*0af0*/  MOV R143, UR5 ;  /* 0x00000005008f7c02 */ /* 0x000fc80008000f00 */
[----:B------:R-:W-:Y:S01]  /*0b00*/  LEA.HI.SX32 R148, R143, R146, 0x1d ;  /* 0x000000928f947211 */ /* 0x000fe200078feaff */
[----:B--2---:R-:W-:-:S05]  /*0b10*/  @P0 HADD2.F32 R0, -RZ, R140.H0_H0 ;  /* 0x2000008cff000230 */ /* 0x004fca0000004100 */
[----:B------:R-:W-:Y:S02]  /*0b20*/  @P1 R2UR UR4, R0 ;  /* 0x00000000000412ca */ /* 0x000fe400000e0000 */
[----:B------:R-:W-:Y:S02]  /*0b30*/  ISETP.GE.U32.AND P1, PT, R145, 0x80, PT ;  /* 0x000000809100780c */ /* 0x000fe40003f26070 */
[----:B------:R-:W-:-:S11]  /*0b40*/  MOV R0, R148 ;  /* 0x0000009400007202 */ /* 0x000fd60000000f00 */
[----:B------:R-:W-:Y:S05]  /*0b50*/  @!P1 BRA `(.L_x_18798) ;  /* 0x0000000400009947 */ /* 0x000fea0003800000 */
        /* <DEDUP_REMOVED lines=10> */
[--C-:B-----5:R-:W-:Y:S02]  /*0c00*/  HADD2.F32 R114, -RZ, R109.reuse.H0_H0 ;  /* 0x2000006dff727230 */ /* 0x120fe40000004100 */
[----:B------:R-:W-:Y:S02]  /*0c10*/  HADD2.F32 R115, -RZ, R109.H1_H1 ;  /* 0x3000006dff737230 */ /* 0x000fe40000004100 */
[----:B------:R-:W-:Y:S02]  /*0c20*/  HADD2.F32 R140, -RZ, R110.H0_H0 ;  /* 0x2000006eff8c7230 */ /* 0x000fe40000004100 */
[----:B------:R-:W-:-:S02]  /*0c30*/  HADD2.F32 R0, -RZ, R108.H0_H0 ;  /* 0x2000006cff007230 */ /* 0x000fc40000004100 */
[----:B------:R-:W-:Y:S02]  /*0c40*/  HADD2.F32 R110, -RZ, R110.H1_H1 ;  /* 0x3000006eff6e7230 */ /* 0x000fe40000004100 */
[----:B0-----:R-:W-:Y:S01]  /*0c50*/  FMUL.FTZ R112, R115, UR4 ;  /* 0x0000000473707c20 */ /* 0x001fe20008410000 */
        /* <DEDUP_REMOVED lines=8> */
[----:B------:R-:W-:Y:S01]  /*0ce0*/  FMUL.FTZ R141, R141, UR4 ;  /* 0x000000048d8d7c20 */ /* 0x000fe20008410000 */
        /* <DEDUP_REMOVED lines=10> */
.L_x_18799:
[--C-:B-----5:R-:W-:Y:S02]  /*0d90*/  HADD2.F32 R112, -RZ, R109.reuse.H0_H0 ;  /* 0x2000006dff707230 */ /* 0x120fe40000004100 */
[----:B------:R-:W-:Y:S02]  /*0da0*/  HADD2.F32 R113, -RZ, R109.H1_H1 ;  /* 0x3000006dff717230 */ /* 0x000fe40000004100 */
[--C-:B------:R-:W-:Y:S02]  /*0db0*/  HADD2.F32 R114, -RZ, R110.reuse.H0_H0 ;  /* 0x2000006eff727230 */ /* 0x100fe40000004100 */
[----:B------:R-:W-:Y:S02]  /*0dc0*/  HADD2.F32 R110, -RZ, R110.H1_H1 ;  /* 0x3000006eff6e7230 */ /* 0x000fe40000004100 */
[----:B------:R-:W-:Y:S02]  /*0dd0*/  HADD2.F32 R0, -RZ, R108.H0_H0 ;  /* 0x2000006cff007230 */ /* 0x000fe40000004100 */
[----:B------:R-:W-:-:S02]  /*0de0*/  HADD2.F32 R115, -RZ, R111.H0_H0 ;  /* 0x2000006fff737230 */ /* 0x000fc40000004100 */
        /* <DEDUP_REMOVED lines=8> */
[----:B------:R-:W-:Y:S01]  /*0e70*/  FMUL.FTZ R110, R111, R82 ;  /* 0x000000526f6e7220 */ /* 0x000fe20000410000 */
[----:B------:R-:W-:Y:S01]  /*0e80*/  FMUL.FTZ R0, R108, UR4 ;  /* 0x000000046c007c20 */ /* 0x000fe20008410000 */
[----:B------:R-:W-:Y:S01]  /*0e90*/  FMUL.FTZ R140, R140, UR4 ;  /* 0x000000048c8c7c20 */ /* 0x000fe20008410000 */
[----:B------:R-:W-:Y:S01]  /*0ea0*/  FMUL.FTZ R111, R112, R83 ;  /* 0x00000053706f7220 */ /* 0x000fe20000410000 */
[----:B------:R-:W-:Y:S01]  /*0eb0*/  FMUL.FTZ R112, R113, R76 ;  /* 0x0000004c71707220 */ /* 0x000fe20000410000 */
[----:B------:R-:W-:Y:S01]  /*0ec0*/  FMUL.FTZ R113, R114, R77 ;  /* 0x0000004d72717220 */ /* 0x000fe20000410000 */
[----:B------:R-:W-:Y:S01]  /*0ed0*/  FMUL.FTZ R108, R109, R80 ;  /* 0x000000506d6c7220 */ /* 0x000fe20000410000 */
[----:B------:R-:W-:Y:S01]  /*0ee0*/  FMUL.FTZ R114, R115, R78 ;  /* 0x0000004e73727220 */ /* 0x000fe20000410000 */
[----:B------:R-:W-:Y:S01]  /*0ef0*/  FMUL.FTZ R109, R0, R81 ;  /* 0x00000051006d7220 */ /* 0x000fe20000410000 */
[----:B------:R-:W-:-:S07]  /*0f00*/  FMUL.FTZ R115, R140, R79 ;  /* 0x0000004f8c737220 */ /* 0x000fce0000410000 */
.L_x_18800:
[----:B------:R-:W0:Y:S01]  /*0f10*/  LDC.64 R140, c[0x0][0x3a8] ;  /* 0x0000ea00ff8c7b82 */ /* 0x000e220000000a00 */
[C---:B------:R-:W-:Y:S01]  /*0f20*/  IADD3 R0, PT, PT, R148.reuse, 0x80, RZ ;  /* 0x0000008094007810 */ /* 0x040fe20007ffe0ff */
[----:B0-----:R-:W-:-:S05]  /*0f30*/  IMAD.WIDE.U32 R140, R148, 0x20, R140 ;  /* 0x00000020948c7825 */ /* 0x001fca00078e008c */
[----:B------:R0:W-:Y:S04]  /*0f40*/  STG.E.128 desc[UR8][R140.64], R108 ;  /* 0x0000006c8c007986 */ /* 0x0001e8000c101d08 */
[----:B------:R0:W-:Y:S02]  /*0f50*/  STG.E.128 desc[UR8][R140.64+0x10], R112 ;  /* 0x000010708c007986 */ /* 0x0001e4000c101d08 */
.L_x_18798:
[----:B-1-3--:R-:W-:Y:S05]  /*0f60*/  BSYNC.RECONVERGENT B0 ;  /* 0x0000000000007941 */ /* 0x00afea0003800200 */
.L_x_18797:
        /* <DEDUP_REMOVED lines=13> */
[--C-:B-1---5:R-:W-:Y:S02]  /*1040*/  HADD2.F32 R120, -RZ, R116.reuse.H0_H0 ;  /* 0x20000074ff787230 */ /* 0x122fe40000004100 */
[----:B------:R-:W-:Y:S02]  /*1050*/  HADD2.F32 R116, -RZ, R116.H1_H1 ;  /* 0x30000074ff747230 */ /* 0x000fe40000004100 */
[--C-:B------:R-:W-:Y:S02]  /*1060*/  HADD2.F32 R121, -RZ, R117.reuse.H0_H0 ;  /* 0x20000075ff797230 */ /* 0x100fe40000004100 */
[----:B------:R-:W-:Y:S02]  /*1070*/  HADD2.F32 R122, -RZ, R117.H1_H1 ;  /* 0x30000075ff7a7230 */ /* 0x000fe40000004100 */
[----:B------:R-:W-:Y:S01]  /*1080*/  FMUL.FTZ R117, R120, UR4 ;  /* 0x0000000478757c20 */ /* 0x000fe20008410000 */
[----:B------:R-:W-:Y:S02]  /*1090*/  HADD2.F32 R123, -RZ, R118.H0_H0 ;  /* 0x20000076ff7b7230 */ /* 0x000fe40000004100 */
[----:B------:R-:W-:Y:S01]  /*10a0*/  FMUL.FTZ R121, R121, UR4 ;  /* 0x0000000479797c20 */ /* 0x000fe20008410000 */
[----:B0-----:R-:W-:-:S02]  /*10b0*/  HADD2.F32 R141, -RZ, R119.H0_H0 ;  /* 0x20000077ff8d7230 */ /* 0x001fc40000004100 */
[----:B------:R-:W-:Y:S01]  /*10c0*/  FMUL.FTZ R122, R122, UR4 ;  /* 0x000000047a7a7c20 */ /* 0x000fe20008410000 */
[----:B------:R-:W-:Y:S02]  /*10d0*/  HADD2.F32 R140, -RZ, R118.H1_H1 ;  /* 0x30000076ff8c7230 */ /* 0x000fe40000004100 */
[----:B------:R-:W-:Y:S01]  /*10e0*/  FMUL.FTZ R118, R116, UR4 ;  /* 0x0000000474767c20 */ /* 0x000fe20008410000 */
[----:B------:R-:W-:Y:S02]  /*10f0*/  HADD2.F32 R119, -RZ, R119.H1_H1 ;  /* 0x30000077ff777230 */ /* 0x000fe40000004100 */
        /* <DEDUP_REMOVED lines=11> */
[----:B------:R-:W-:Y:S01]  /*11b0*/  FFMA.FTZ R123, R142, R55, R107 ;  /* 0x000000378e7b7223 */ /* 0x000fe2000001006b */
[----:B------:R-:W-:Y:S06]  /*11c0*/  BRA `(.L_x_18804) ;  /* 0x0000000000607947 */ /* 0x000fec0003800000 */
.L_x_18803:
        /* <DEDUP_REMOVED lines=24> */
.L_x_18804:
[----:B------:R-:W0:Y:S02]  /*1350*/  LDC.64 R140, c[0x0][0x3a8] ;  /* 0x0000ea00ff8c7b82 */ /* 0x000e240000000a00 */
[C---:B0-----:R-:W-:Y:S01]  /*1360*/  IMAD.WIDE.U32 R140, R0.reuse, 0x20, R140 ;  /* 0x00000020008c7825 */ /* 0x041fe200078e008c */
[----:B------:R-:W-:-:S04]  /*1370*/  IADD3 R0, PT, PT, R0, 0x80, RZ ;  /* 0x0000008000007810 */ /* 0x000fc80007ffe0ff */
[----:B------:R1:W-:Y:S04]  /*1380*/  STG.E.128 desc[UR8][R140.64], R116 ;  /* 0x000000748c007986 */ /* 0x0003e8000c101d08 */
[----:B------:R1:W-:Y:S02]  /*1390*/  STG.E.128 desc[UR8][R140.64+0x10], R120 ;  /* 0x000010788c007986 */ /* 0x0003e4000c101d08 */
.L_x_18802:
[----:B------:R-:W-:Y:S05]  /*13a0*/  BSYNC.RECONVERGENT B0 ;  /* 0x0000000000007941 */ /* 0x000fea0003800200 */
.L_x_18801:
        /* <DEDUP_REMOVED lines=13> */
[--C-:B--2--5:R-:W-:Y:S02]  /*1480*/  HADD2.F32 R128, -RZ, R124.reuse.H0_H0 ;  /* 0x2000007cff807230 */ /* 0x124fe40000004100 */
[----:B------:R-:W-:Y:S02]  /*1490*/  HADD2.F32 R124, -RZ, R124.H1_H1 ;  /* 0x3000007cff7c7230 */ /* 0x000fe40000004100 */
[--C-:B------:R-:W-:Y:S02]  /*14a0*/  HADD2.F32 R129, -RZ, R125.reuse.H0_H0 ;  /* 0x2000007dff817230 */ /* 0x100fe40000004100 */
[----:B------:R-:W-:Y:S02]  /*14b0*/  HADD2.F32 R130, -RZ, R125.H1_H1 ;  /* 0x3000007dff827230 */ /* 0x000fe40000004100 */
[----:B------:R-:W-:Y:S01]  /*14c0*/  FMUL.FTZ R125, R128, UR4 ;  /* 0x00000004807d7c20 */ /* 0x000fe20008410000 */
[----:B------:R-:W-:Y:S02]  /*14d0*/  HADD2.F32 R131, -RZ, R126.H0_H0 ;  /* 0x2000007eff837230 */ /* 0x000fe40000004100 */
[----:B------:R-:W-:Y:S01]  /*14e0*/  FMUL.FTZ R129, R129, UR4 ;  /* 0x0000000481817c20 */ /* 0x000fe20008410000 */
[----:B01----:R-:W-:-:S02]  /*14f0*/  HADD2.F32 R141, -RZ, R127.H0_H0 ;  /* 0x2000007fff8d7230 */ /* 0x003fc40000004100 */
        /* <DEDUP_REMOVED lines=17> */
.L_x_18807:
        /* <DEDUP_REMOVED lines=24> */
.L_x_18808:
[----:B------:R-:W0:Y:S02]  /*1790*/  LDC.64 R140, c[0x0][0x3a8] ;  /* 0x0000ea00ff8c7b82 */ /* 0x000e240000000a00 */
[C---:B0-----:R-:W-:Y:S01]  /*17a0*/  IMAD.WIDE.U32 R140, R0.reuse, 0x20, R140 ;  /* 0x00000020008c7825 */ /* 0x041fe200078e008c */
[----:B------:R-:W-:-:S04]  /*17b0*/  IADD3 R0, PT, PT, R0, 0x80, RZ ;  /* 0x0000008000007810 */ /* 0x000fc80007ffe0ff */
[----:B------:R2:W-:Y:S04]  /*17c0*/  STG.E.128 desc[UR8][R140.64], R124 ;  /* 0x0000007c8c007986 */ /* 0x0005e8000c101d08 */
[----:B------:R2:W-:Y:S02]  /*17d0*/  STG.E.128 desc[UR8][R140.64+0x10], R128 ;  /* 0x000010808c007986 */ /* 0x0005e4000c101d08 */
.L_x_18806:
[----:B------:R-:W-:Y:S05]  /*17e0*/  BSYNC.RECONVERGENT B0 ;  /* 0x0000000000007941 */ /* 0x000fea0003800200 */
.L_x_18805:
        /* <DEDUP_REMOVED lines=13> */
[--C-:B---3-5:R-:W-:Y:S02]  /*18c0*/  HADD2.F32 R136, -RZ, R132.reuse.H0_H0 ;  /* 0x20000084ff887230 */ /* 0x128fe40000004100 */
[----:B------:R-:W-:Y:S02]  /*18d0*/  HADD2.F32 R132, -RZ, R132.H1_H1 ;  /* 0x30000084ff847230 */ /* 0x000fe40000004100 */
[--C-:B------:R-:W-:Y:S02]  /*18e0*/  HADD2.F32 R137, -RZ, R133.reuse.H0_H0 ;  /* 0x20000085ff897230 */ /* 0x100fe40000004100 */
[----:B------:R-:W-:Y:S02]  /*18f0*/  HADD2.F32 R138, -RZ, R133.H1_H1 ;  /* 0x30000085ff8a7230 */ /* 0x000fe40000004100 */
[----:B------:R-:W-:Y:S01]  /*1900*/  FMUL.FTZ R133, R136, UR4 ;  /* 0x0000000488857c20 */ /* 0x000fe20008410000 */
[----:B------:R-:W-:Y:S02]  /*1910*/  HADD2.F32 R139, -RZ, R134.H0_H0 ;  /* 0x20000086ff8b7230 */ /* 0x000fe40000004100 */
[----:B------:R-:W-:Y:S01]  /*1920*/  FMUL.FTZ R137, R137, UR4 ;  /* 0x0000000489897c20 */ /* 0x000fe20008410000 */
[----:B012---:R-:W-:-:S02]  /*1930*/  HADD2.F32 R141, -RZ, R135.H0_H0 ;  /* 0x20000087ff8d7230 */ /* 0x007fc40000004100 */
        /* <DEDUP_REMOVED lines=17> */
.L_x_18811:
        /* <DEDUP_REMOVED lines=24> */
.L_x_18812:
[----:B------:R-:W0:Y:S02]  /*1bd0*/  LDC.64 R140, c[0x0][0x3a8] ;  /* 0x0000ea00ff8c7b82 */ /* 0x000e240000000a00 */
[----:B0-----:R-:W-:-:S05]  /*1be0*/  IMAD.WIDE.U32 R140, R0, 0x20, R140 ;  /* 0x00000020008c7825 */ /* 0x001fca00078e008c */
[----:B------:R3:W-:Y:S04]  /*1bf0*/  STG.E.128 desc[UR8][R140.64], R132 ;  /* 0x000000848c007986 */ /* 0x0007e8000c101d08 */
[----:B------:R3:W-:Y:S02]  /*1c00*/  STG.E.128 desc[UR8][R140.64+0x10], R136 ;  /* 0x000010888c007986 */ /* 0x0007e4000c101d08 */
.L_x_18810:
[----:B------:R-:W-:Y:S05]  /*1c10*/  BSYNC.RECONVERGENT B0 ;  /* 0x0000000000007941 */ /* 0x000fea0003800200 */
.L_x_18809:
        /* <DEDUP_REMOVED lines=224> */
.L_x_18814:
[----:B------:R-:W-:Y:S05]  /*2a20*/  BSYNC.RECONVERGENT B0 ;  /* 0x0000000000007941 */ /* 0x000fea0003800200 */
.L_x_18813:
        /* <DEDUP_REMOVED lines=34> */
.L_x_18816:
[----:B------:R-:W-:Y:S05]  /*2c50*/  BSYNC.RECONVERGENT B0 ;  /* 0x0000000000007941 */ /* 0x000fea0003800200 */
.L_x_18815:
        /* <DEDUP_REMOVED lines=34> */
.L_x_18818:
[----:B------:R-:W-:Y:S05]  /*2e80*/  BSYNC.RECONVERGENT B0 ;  /* 0x0000000000007941 */ /* 0x000fea0003800200 */
.L_x_18817:
        /* <DEDUP_REMOVED lines=33> */
.L_x_18820:
[----:B------:R-:W-:Y:S05]  /*30a0*/  BSYNC.RECONVERGENT B0 ;  /* 0x0000000000007941 */ /* 0x000fea0003800200 */
.L_x_18819:
[----:B------:R-:W-:Y:S02]  /*30b0*/  UIADD3 UR6, UPT, UPT, UR6, UR16, URZ ;  /* 0x0000001006067290 */ /* 0x000fe4000fffe0ff */
[----:B------:R-:W-:Y:S02]  /*30c0*/  UPLOP3.LUT UP2, UPT, UPT, UPT, UP2, 0x40, 0x4 ;  /* 0x000000000004789c */ /* 0x000fe40003f4e820 */
[----:B------:R-:W-:-:S09]  /*30d0*/  UISETP.GE.AND UP1, UPT, UR6, UR17, UPT ;  /* 0x000000110600728c */ /* 0x000fd2000bf26270 */
[----:B------:R-:W-:Y:S05]  /*30e0*/  BRA.U !UP1, `(.L_x_18821) ;  /* 0xffffffd9094c7547 */ /* 0x000fea000b83ffff */
[----:B------:R-:W-:Y:S05]  /*30f0*/  EXIT ;  /* 0x000000000000794d */ /* 0x000fea0003800000 */
.L_x_18822:
        /* <DEDUP_REMOVED lines=16> */
.L_x_27314:


//--------------------- .text._ZN10layer_norm13ln_fwd_kernelINS_13Kernel_traitsIf6__halffS2_fjLj4096ELj1ELj1ELj4ELj16ENS_18Kernel_traits_baseILj4096EfS2_fS2_fjLj128EEEEELb0ELb1ELb0ELb1EEEvNS_9FwdParamsE --------------------------
	.section	.text._ZN10layer_norm13ln_fwd_kernelINS_13Kernel_traitsIf6__halffS2_fjLj4096ELj1ELj1ELj4ELj16ENS_18Kernel_traits_baseILj4096EfS2_fS2_fjLj128EEEEELb0ELb1ELb0ELb1EEEvNS_9FwdParamsE,"ax",@progbits
	.align	128
        .global         _ZN10layer_norm13ln_fwd_kernelINS_13Kernel_traitsIf6__halffS2_fjLj4096ELj1ELj1ELj4ELj16ENS_18Kernel_traits_baseILj4096EfS2_fS2_fjLj128EEEEELb0ELb1ELb0ELb1EEEvNS_9FwdParamsE
        .type           _ZN10layer_norm13ln_fwd_kernelINS_13Kernel_traitsIf6__halffS2_fjLj4096ELj1ELj1ELj4ELj16ENS_18Kernel_traits_baseILj4096EfS2_fS2_fjLj128EEEEELb0ELb1ELb0ELb1EEEvNS_9FwdParamsE,@function
        .size           _ZN10layer_norm13ln_fwd_kernelINS_13Kernel_traitsIf6__halffS2_fjLj4096ELj1ELj1ELj4ELj16ENS_18Kernel_traits_baseILj4096EfS2_fS2_fjLj128EEEEELb0ELb1ELb0ELb1EEEvNS_9FwdParamsE,(.L_x_27315 - _ZN10layer_norm13ln_fwd_kernelINS_13Kernel_traitsIf6__halffS2_fjLj4096ELj1ELj1ELj4ELj16ENS_18Kernel_traits_baseILj4096EfS2_fS2_fjLj128EEEEELb0ELb1ELb0ELb1EEEvNS_9FwdParamsE)
        .other          _ZN10layer_norm13ln_fwd_kernelINS_13Kernel_traitsIf6__halffS2_fjLj4096ELj1ELj1ELj4ELj16ENS_18Kernel_traits_baseILj4096EfS2_fS2_fjLj128EEEEELb0ELb1ELb0ELb1EEEvNS_9FwdParamsE,@"STO_CUDA_ENTRY STV_DEFAULT"
_ZN10layer_norm13ln_fwd_kernelINS_13Kernel_traitsIf6__halffS2_fjLj4096ELj1ELj1ELj4ELj16ENS_18Kernel_traits_baseILj4096EfS2_fS2_fjLj128EEEEELb0ELb1ELb0ELb1EEEvNS_9FwdParamsE:
.text._ZN10layer_norm13ln_fwd_kernelINS_13Kernel_traitsIf6__halffS2_fjLj4096ELj1ELj1ELj4ELj16ENS_18Kernel_traits_baseILj4096EfS2_fS2_fjLj128EEEEELb0ELb1ELb0ELb1EEEvNS_9FwdParamsE:
        /* <DEDUP_REMOVED lines=41> */
.L_x_18823:
        /* <DEDUP_REMOVED lines=36> */
.L_x_18824:
        /* <DEDUP_REMOVED lines=14> */
.L_x_18835:
        /* <DEDUP_REMOVED lines=19> */
[--C-:B-----5:R-:W-:Y:S02]  /*06e0*/  HADD2.F32 R13, -RZ, R8.reuse.H0_H0 ;  /* 0x20000008ff0d7230 */ /* 0x120fe40000004100 */
[----:B------:R-:W-:Y:S02]  /*06f0*/  HADD2.F32 R15, -RZ, R8.H1_H1 ;  /* 0x30000008ff0f7230 */ /* 0x000fe40000004100 */
[----:B------:R-:W-:Y:S02]  /*0700*/  HADD2.F32 R121, -RZ, R9.H0_H0 ;  /* 0x20000009ff797230 */ /* 0x000fe40000004100 */
[----:B------:R-:W-:Y:S01]  /*0710*/  FMUL.FTZ R13, R13, R140 ;  /* 0x0000008c0d0d7220 */ /* 0x000fe20000410000 */
[----:B------:R-:W-:-:S02]  /*0720*/  HADD2.F32 R125, -RZ, R10.H1_H1 ;  /* 0x3000000aff7d7230 */ /* 0x000fc40000004100 */
[-C--:B------:R-:W-:Y:S01]  /*0730*/  FMUL.FTZ R8, R15, R140.reuse ;  /* 0x0000008c0f087220 */ /* 0x080fe20000410000 */
[----:B------:R-:W-:Y:S02]  /*0740*/  HADD2.F32 R127, -RZ, R11.H0_H0 ;  /* 0x2000000bff7f7230 */ /* 0x000fe40000004100 */
[-C--:B------:R-:W-:Y:S01]  /*0750*/  FMUL.FTZ R121, R121, R140.reuse ;  /* 0x0000008c79797220 */ /* 0x080fe20000410000 */
[----:B------:R-:W-:Y:S02]  /*0760*/  HADD2.F32 R9, -RZ, R9.H1_H1 ;  /* 0x30000009ff097230 */ /* 0x000fe40000004100 */
[----:B------:R-:W-:Y:S02]  /*0770*/  HADD2.F32 R123, -RZ, R10.H0_H0 ;  /* 0x2000000aff7b7230 */ /* 0x000fe40000004100 */
[-C--:B------:R-:W-:Y:S01]  /*0780*/  FMUL.FTZ R10, R125, R140.reuse ;  /* 0x0000008c7d0a7220 */ /* 0x080fe20000410000 */
[----:B------:R-:W-:Y:S02]  /*0790*/  HADD2.F32 R11, -RZ, R11.H1_H1 ;  /* 0x3000000bff0b7230 */ /* 0x000fe40000004100 */
[-C--:B0-----:R-:W-:Y:S01]  /*07a0*/  FMUL.FTZ R6, R9, R140.reuse ;  /* 0x0000008c09067220 */ /* 0x081fe20000410000 */
[-C--:B------:R-:W-:Y:S01]  /*07b0*/  FMUL.FTZ R127, R127, R140.reuse ;  /* 0x0000008c7f7f7220 */ /* 0x080fe20000410000 */
[-C--:B------:R-:W-:Y:S01]  /*07c0*/  FMUL.FTZ R123, R123, R140.reuse ;  /* 0x0000008c7b7b7220 */ /* 0x080fe20000410000 */
        /* <DEDUP_REMOVED lines=10> */
.L_x_18825:
[--C-:B-----5:R-:W-:Y:S02]  /*0870*/  HADD2.F32 R15, -RZ, R9.reuse.H0_H0 ;  /* 0x20000009ff0f7230 */ /* 0x120fe40000004100 */
[----:B------:R-:W-:Y:S02]  /*0880*/  HADD2.F32 R9, -RZ, R9.H1_H1 ;  /* 0x30000009ff097230 */ /* 0x000fe40000004100 */
[----:B------:R-:W-:Y:S02]  /*0890*/  HADD2.F32 R123, -RZ, R10.H1_H1 ;  /* 0x3000000aff7b7230 */ /* 0x000fe40000004100 */
[----:B------:R-:W-:Y:S01]  /*08a0*/  FMUL.FTZ R15, R15, R140 ;  /* 0x0000008c0f0f7220 */ /* 0x000fe20000410000 */
[----:B------:R-:W-:Y:S02]  /*08b0*/  HADD2.F32 R125, -RZ, R11.H0_H0 ;  /* 0x2000000bff7d7230 */ /* 0x000fe40000004100 */
[--C-:B------:R-:W-:Y:S02]  /*08c0*/  HADD2.F32 R7, -RZ, R8.reuse.H0_H0 ;  /* 0x20000008ff077230 */ /* 0x100fe40000004100 */
[----:B------:R-:W-:Y:S01]  /*08d0*/  FMUL.FTZ R14, R15, R54 ;  /* 0x000000360f0e7220 */ /* 0x000fe20000410000 */
[----:B------:R-:W-:-:S02]  /*08e0*/  HADD2.F32 R13, -RZ, R8.H1_H1 ;  /* 0x30000008ff0d7230 */ /* 0x000fc40000004100 */
[-C--:B------:R-:W-:Y:S01]  /*08f0*/  FMUL.FTZ R8, R9, R140.reuse ;  /* 0x0000008c09087220 */ /* 0x080fe20000410000 */
[----:B------:R-:W-:Y:S02]  /*0900*/  HADD2.F32 R121, -RZ, R10.H0_H0 ;  /* 0x2000000aff797230 */ /* 0x000fe40000004100 */
[-C--:B------:R-:W-:Y:S01]  /*0910*/  FMUL.FTZ R10, R123, R140.reuse ;  /* 0x0000008c7b0a7220 */ /* 0x080fe20000410000 */
[----:B------:R-:W-:Y:S02]  /*0920*/  HADD2.F32 R11, -RZ, R11.H1_H1 ;  /* 0x3000000bff0b7230 */ /* 0x000fe40000004100 */
[-C--:B------:R-:W-:Y:S01]  /*0930*/  FMUL.FTZ R7, R7, R140.reuse ;  /* 0x0000008c07077220 */ /* 0x080fe20000410000 */
[-C--:B------:R-:W-:Y:S01]  /*0940*/  FMUL.FTZ R6, R13, R140.reuse ;  /* 0x0000008c0d067220 */ /* 0x080fe20000410000 */
[-C--:B------:R-:W-:Y:S01]  /*0950*/  FMUL.FTZ R121, R121, R140.reuse ;  /* 0x0000008c79797220 */ /* 0x080fe20000410000 */
[-C--:B------:R-:W-:Y:S01]  /*0960*/  FMUL.FTZ R125, R125, R140.reuse ;  /* 0x0000008c7d7d7220 */ /* 0x080fe20000410000 */
        /* <DEDUP_REMOVED lines=8> */
.L_x_18826:
        /* <DEDUP_REMOVED lines=12> */
[----:B0----5:R-:W-:Y:S02]  /*0ab0*/  HADD2.F32 R125, -RZ, R120.H0_H0 ;  /* 0x20000078ff7d7230 */ /* 0x021fe40000004100 */
[--C-:B------:R-:W-:Y:S02]  /*0ac0*/  HADD2.F32 R129, -RZ, R121.reuse.H0_H0 ;  /* 0x20000079ff817230 */ /* 0x100fe40000004100 */
[----:B------:R-:W-:Y:S02]  /*0ad0*/  HADD2.F32 R121, -RZ, R121.H1_H1 ;  /* 0x30000079ff797230 */ /* 0x000fe40000004100 */
        /* <DEDUP_REMOVED lines=9> */
[----:B------:R-:W-:Y:S02]  /*0b70*/  HADD2.F32 R123, -RZ, R123.H1_H1 ;  /* 0x3000007bff7b7230 */ /* 0x000fe40000004100 */
[----:B------:R-:W-:Y:S01]  /*0b80*/  FMUL.FTZ R6, R127, R140 ;  /* 0x0000008c7f067220 */ /* 0x000fe20000410000 */
[----:B------:R-:W-:Y:S01]  /*0b90*/  FFMA.FTZ R120, R125, R44, R20 ;  /* 0x0000002c7d787223 */ /* 0x000fe20000010014 */
[-C--:B------:R-:W-:Y:S01]  /*0ba0*/  FMUL.FTZ R131, R131, R140.reuse ;  /* 0x0000008c83837220 */ /* 0x080fe20000410000 */
        /* <DEDUP_REMOVED lines=9> */
.L_x_18827:
        /* <DEDUP_REMOVED lines=24> */
.L_x_18828:
        /* <DEDUP_REMOVED lines=11> */
[--C-:B-1---5:R-:W-:Y:S02]  /*0e70*/  HADD2.F32 R133, -RZ, R128.reuse.H0_H0 ;  /* 0x20000080ff857230 */ /* 0x122fe40000004100 */
[--C-:B------:R-:W-:Y:S02]  /*0e80*/  HADD2.F32 R139, -RZ, R129.reuse.H0_H0 ;  /* 0x20000081ff8b7230 */ /* 0x100fe40000004100 */
[----:B------:R-:W-:Y:S02]  /*0e90*/  HADD2.F32 R135, -RZ, R128.H1_H1 ;  /* 0x30000080ff877230 */ /* 0x000fe40000004100 */
[-C--:B------:R-:W-:Y:S01]  /*0ea0*/  FMUL.FTZ R133, R133, R140.reuse ;  /* 0x0000008c85857220 */ /* 0x080fe20000410000 */
[----:B------:R-:W-:Y:S02]  /*0eb0*/  HADD2.F32 R129, -RZ, R129.H1_H1 ;  /* 0x30000081ff817230 */ /* 0x000fe40000004100 */
[----:B------:R-:W-:Y:S01]  /*0ec0*/  FMUL.FTZ R139, R139, R140 ;  /* 0x0000008c8b8b7220 */ /* 0x000fe20000410000 */
[----:B------:R-:W-:-:S02]  /*0ed0*/  HADD2.F32 R143, -RZ, R130.H1_H1 ;  /* 0x30000082ff8f7230 */ /* 0x000fc40000004100 */
[----:B------:R-:W-:Y:S01]  /*0ee0*/  FFMA.FTZ R128, R133, R36, R20 ;  /* 0x0000002485807223 */ /* 0x000fe20000010014 */
[--C-:B------:R-:W-:Y:S02]  /*0ef0*/  HADD2.F32 R145, -RZ, R131.reuse.H0_H0 ;  /* 0x20000083ff917230 */ /* 0x100fe40000004100 */
[-C--:B------:R-:W-:Y:S01]  /*0f00*/  FMUL.FTZ R132, R129, R140.reuse ;  /* 0x0000008c81847220 */ /* 0x080fe20000410000 */
[----:B------:R-:W-:Y:S02]  /*0f10*/  HADD2.F32 R141, -RZ, R130.H0_H0 ;  /* 0x20000082ff8d7230 */ /* 0x000fe40000004100 */
[-C--:B------:R-:W-:Y:S01]  /*0f20*/  FMUL.FTZ R130, R135, R140.reuse ;  /* 0x0000008c87827220 */ /* 0x080fe20000410000 */
[----:B------:R-:W-:Y:S02]  /*0f30*/  HADD2.F32 R131, -RZ, R131.H1_H1 ;  /* 0x30000083ff837230 */ /* 0x000fe40000004100 */
[-C--:B------:R-:W-:Y:S01]  /*0f40*/  FMUL.FTZ R134, R143, R140.reuse ;  /* 0x0000008c8f867220 */ /* 0x080fe20000410000 */
[-C--:B------:R-:W-:Y:S01]  /*0f50*/  FMUL.FTZ R145, R145, R140.reuse ;  /* 0x0000008c91917220 */ /* 0x080fe20000410000 */
        /* <DEDUP_REMOVED lines=10> */
.L_x_18829:
[--C-:B-1---5:R-:W-:Y:S02]  /*1000*/  HADD2.F32 R133, -RZ, R128.reuse.H0_H0 ;  /* 0x20000080ff857230 */ /* 0x122fe40000004100 */
[--C-:B------:R-:W-:Y:S02]  /*1010*/  HADD2.F32 R139, -RZ, R129.reuse.H0_H0 ;  /* 0x20000081ff8b7230 */ /* 0x100fe40000004100 */
[----:B------:R-:W-:Y:S02]  /*1020*/  HADD2.F32 R135, -RZ, R128.H1_H1 ;  /* 0x30000080ff877230 */ /* 0x000fe40000004100 */
[-C--:B------:R-:W-:Y:S01]  /*1030*/  FMUL.FTZ R133, R133, R140.reuse ;  /* 0x0000008c85857220 */ /* 0x080fe20000410000 */
[----:B------:R-:W-:Y:S02]  /*1040*/  HADD2.F32 R129, -RZ, R129.H1_H1 ;  /* 0x30000081ff817230 */ /* 0x000fe40000004100 */
[----:B------:R-:W-:Y:S01]  /*1050*/  FMUL.FTZ R139, R139, R140 ;  /* 0x0000008c8b8b7220 */ /* 0x000fe20000410000 */
[----:B------:R-:W-:-:S02]  /*1060*/  HADD2.F32 R143, -RZ, R130.H1_H1 ;  /* 0x30000082ff8f7230 */ /* 0x000fc40000004100 */
[----:B------:R-:W-:Y:S01]  /*1070*/  FMUL.FTZ R128, R133, R36 ;  /* 0x0000002485807220 */ /* 0x000fe20000410000 */
        /* <DEDUP_REMOVED lines=16> */
.L_x_18830:
        /* <DEDUP_REMOVED lines=11> */
[--C-:B-----5:R-:W-:Y:S02]  /*1230*/  HADD2.F32 R145, -RZ, R137.reuse.H0_H0 ;  /* 0x20000089ff917230 */ /* 0x120fe40000004100 */
[--C-:B------:R-:W-:Y:S02]  /*1240*/  HADD2.F32 R141, -RZ, R136.reuse.H0_H0 ;  /* 0x20000088ff8d7230 */ /* 0x100fe40000004100 */
[----:B-1----:R-:W-:Y:S02]  /*1250*/  HADD2.F32 R143, -RZ, R136.H1_H1 ;  /* 0x30000088ff8f7230 */ /* 0x002fe40000004100 */
[-C--:B------:R-:W-:Y:S01]  /*1260*/  FMUL.FTZ R145, R145, R140.reuse ;  /* 0x0000008c91917220 */ /* 0x080fe20000410000 */
[----:B------:R-:W-:Y:S02]  /*1270*/  HADD2.F32 R137, -RZ, R137.H1_H1 ;  /* 0x30000089ff897230 */ /* 0x000fe40000004100 */
[----:B------:R-:W-:Y:S01]  /*1280*/  FMUL.FTZ R141, R141, R140 ;  /* 0x0000008c8d8d7220 */ /* 0x000fe20000410000 */
[----:B------:R-:W-:-:S02]  /*1290*/  HADD2.F32 R153, -RZ, R139.H0_H0 ;  /* 0x2000008bff997230 */ /* 0x000fc40000004100 */
[--C-:B------:R-:W-:Y:S02]  /*12a0*/  HADD2.F32 R149, -RZ, R138.reuse.H0_H0 ;  /* 0x2000008aff957230 */ /* 0x100fe40000004100 */
[-C--:B------:R-:W-:Y:S01]  /*12b0*/  FMUL.FTZ R142, R137, R140.reuse ;  /* 0x0000008c898e7220 */ /* 0x080fe20000410000 */
[----:B------:R-:W-:Y:S02]  /*12c0*/  HADD2.F32 R151, -RZ, R138.H1_H1 ;  /* 0x3000008aff977230 */ /* 0x000fe40000004100 */
[-C--:B------:R-:W-:Y:S01]  /*12d0*/  FMUL.FTZ R138, R143, R140.reuse ;  /* 0x0000008c8f8a7220 */ /* 0x080fe20000410000 */
[----:B------:R-:W-:Y:S02]  /*12e0*/  HADD2.F32 R139, -RZ, R139.H1_H1 ;  /* 0x3000008bff8b7230 */ /* 0x000fe40000004100 */
[-C--:B------:R-:W-:Y:S01]  /*12f0*/  FMUL.FTZ R149, R149, R140.reuse ;  /* 0x0000008c95957220 */ /* 0x080fe20000410000 */
[-C--:B------:R-:W-:Y:S01]  /*1300*/  FMUL.FTZ R153, R153, R140.reuse ;  /* 0x0000008c99997220 */ /* 0x080fe20000410000 */
        /* <DEDUP_REMOVED lines=11> */
.L_x_18831:
        /* <DEDUP_REMOVED lines=24> */
.L_x_18832:
        /* <DEDUP_REMOVED lines=130> */
.L_x_18834:
[----:B------:R-:W-:Y:S05]  /*1d60*/  BSYNC.RECONVERGENT B0 ;  /* 0x0000000000007941 */ /* 0x000fea0003800200 */
.L_x_18833:
        /* <DEDUP_REMOVED lines=118> */
[----:B------:R-:W0:Y:S01]  /*24d0*/  @!P1 LDC.64 R124, c[0x0][0x3c8] ;  /* 0x0000f200ff7c9b82 */ /* 0x000e220000000a00 */
[----:B------:R-:W-:Y:S01]  /*24e0*/  FFMA.FTZ R13, R13, R110, R78 ;  /* 0x0000006e0d0d7223 */ /* 0x000fe2000001004e */
[----:B------:R-:W-:Y:S01]  /*24f0*/  FFMA.FTZ R15, R149, R106, R74 ;  /* 0x0000006a950f7223 */ /* 0x000fe2000001004a */
[----:B------:R-:W-:Y:S01]  /*2500*/  FFMA.FTZ R123, R161, R98, R66 ;  /* 0x00000062a17b7223 */ /* 0x000fe20000010042 */
[----:B------:R-:W-:Y:S01]  /*2510*/  FFMA.FTZ R128, R128, R99, R67 ;  /* 0x0000006380807223 */ /* 0x000fe20000010043 */
[----:B------:R-:W-:Y:S01]  /*2520*/  FADD.FTZ R135, -R145, R136 ;  /* 0x0000008891877221 */ /* 0x000fe20000010100 */
[----:B------:R-:W-:Y:S01]  /*2530*/  F2FP.F16.F32.PACK_AB R9, R12, R9 ;  /* 0x000000090c09723e */ /* 0x000fe200000000ff */
        /* <DEDUP_REMOVED lines=9> */
[----:B------:R-:W-:Y:S01]  /*25d0*/  FMUL.FTZ R134, R126, R153 ;  /* 0x000000997e867220 */ /* 0x000fe20000410000 */
[----:B------:R-:W-:Y:S01]  /*25e0*/  F2FP.F16.F32.PACK_AB R123, R128, R123 ;  /* 0x0000007b807b723e */ /* 0x000fe200000000ff */
        /* <DEDUP_REMOVED lines=54> */
.L_x_18836:
        /* <DEDUP_REMOVED lines=11> */
.L_x_27315:


//--------------------- .text._ZN10layer_norm13ln_fwd_kernelINS_13Kernel_traitsIf6__halffS2_fjLj4096ELj1ELj1ELj4ELj16ENS_18Kernel_traits_baseILj4096EfS2_fS2_fjLj128EEEEELb0ELb1ELb1ELb0EEEvNS_9FwdParamsE --------------------------
	.section	.text._ZN10layer_norm13ln_fwd_kernelINS_13Kernel_traitsIf6__halffS2_fjLj4096ELj1ELj1ELj4ELj16ENS_18Kernel_traits_baseILj4096EfS2_fS2_fjLj128EEEEELb0ELb1ELb1ELb0EEEvNS_9FwdParamsE,"ax",@progbits
	.align	128
        .global         _ZN10layer_norm13ln_fwd_kernelINS_13Kernel_traitsIf6__halffS2_fjLj4096ELj1ELj1ELj4ELj16ENS_18Kernel_traits_baseILj4096EfS2_fS2_fjLj128EEEEELb0ELb1ELb1ELb0EEEvNS_9FwdParamsE
        .type           _ZN10layer_norm13ln_fwd_kernelINS_13Kernel_traitsIf6__halffS2_fjLj4096ELj1ELj1ELj4ELj16ENS_18Kernel_traits_baseILj4096EfS2_fS2_fjLj128EEEEELb0ELb1ELb1ELb0EEEvNS_9FwdParamsE,@function
        .size           _ZN10layer_norm13ln_fwd_kernelINS_13Kernel_traitsIf6__halffS2_fjLj4096ELj1ELj1ELj4ELj16ENS_18Kernel_traits_baseILj4096EfS2_fS2_fjLj128EEEEELb0ELb1ELb1ELb0EEEvNS_9FwdParamsE,(.L_x_27316 - _ZN10layer_norm13ln_fwd_kernelINS_13Kernel_traitsIf6__halffS2_fjLj4096ELj1ELj1ELj4ELj16ENS_18Kernel_traits_baseILj4096EfS2_fS2_fjLj128EEEEELb0ELb1ELb1ELb0EEEvNS_9FwdParamsE)
        .other          _ZN10layer_norm13ln_fwd_kernelINS_13Kernel_traitsIf6__halffS2_fjLj4096ELj1ELj1ELj4ELj16ENS_18Kernel_traits_baseILj4096EfS2_fS2_fjLj128EEEEELb0ELb1ELb1ELb0EEEvNS_9FwdParamsE,@"STO_CUDA_ENTRY STV_DEFAULT"
_ZN10layer_norm13ln_fwd_kernelINS_13Kernel_traitsIf6__halffS2_fjLj4096ELj1ELj1ELj4ELj16ENS_18Kernel_traits_baseILj4096EfS2_fS2_fjLj128EEEEELb0ELb1ELb1ELb0EEEvNS_9FwdParamsE:
.text._ZN10layer_norm13ln_fwd_kernelINS_13Kernel_traitsIf6__halffS2_fjLj4096ELj1ELj1ELj4ELj16ENS_18Kernel_traits_baseILj4096EfS2_fS2_fjLj128EEEEELb0ELb1ELb1ELb0EEEvNS_9FwdParamsE:
        /* <DEDUP_REMOVED lines=75> */
.L_x_18838:
        /* <DEDUP_REMOVED lines=55> */
.L_x_18839:
[----:B------:R-:W-:Y:S05]  /*0820*/  BSYNC.RECONVERGENT B0 ;  /* 0x0000000000007941 */ /* 0x000fea0003800200 */
.L_x_18837:
        /* <DEDUP_REMOVED lines=27> */
.L_x_18869:
        /* <DEDUP_REMOVED lines=34> */
.L_x_18842:
[----:B------:R-:W-:Y:S05]  /*0c00*/  BRA.U !UP0, `(.L_x_18843) ;  /* 0x0000000108b87547 */ /* 0x000fea000b800000 */
[----:B------:R-:W0:Y:S02]  /*0c10*/  LDC.64 R112, c[0x0][0x3a0] ;  /* 0x0000e800ff707b82 */ /* 0x000e240000000a00 */
[----:B0-----:R-:W-:-:S05]  /*0c20*/  IMAD.WIDE.U32 R112, R0, 0x20, R112 ;  /* 0x0000002000707825 */ /* 0x001fca00078e0070 */
[----:B------:R-:W2:Y:S04]  /*0c30*/  LDG.E.128 R104, desc[UR12][R112.64] ;  /* 0x0000000c70687981 */ /* 0x000ea8000c1e1d00 */
[----:B------:R0:W3:Y:S01]  /*0c40*/  LDG.E.128 R108, desc[UR12][R112.64+0x10] ;  /* 0x0000100c706c7981 */ /* 0x0000e2000c1e1d00 */
[----:B------:R-:W-:-:S13]  /*0c50*/  ISETP.LT.AND P0, PT, RZ, UR20, PT ;  /* 0x00000014ff007c0c */ /* 0x000fda000bf01270 */
[----:B------:R-:W1:Y:S01]  /*0c60*/  @P0 LDC R150, c[0x0][0x40c] ;  /* 0x00010300ff960b82 */ /* 0x000e620000000800 */
[----:B-----5:R-:W-:Y:S02]  /*0c70*/  @P0 HADD2.F32 R147, -RZ, R102.H1_H1 ;  /* 0x30000066ff930230 */ /* 0x020fe40000004100 */
[--C-:B------:R-:W-:Y:S02]  /*0c80*/  @P0 HADD2.F32 R116, -RZ, R100.reuse.H1_H1 ;  /* 0x30000064ff740230 */ /* 0x100fe40000004100 */
[----:B------:R-:W-:Y:S02]  /*0c90*/  @P0 HADD2.F32 R114, -RZ, R100.H0_H0 ;  /* 0x20000064ff720230 */ /* 0x000fe40000004100 */
[--C-:B0-----:R-:W-:Y:S01]  /*0ca0*/  @P0 HADD2.F32 R112, -RZ, R101.reuse.H0_H0 ;  /* 0x20000065ff700230 */ /* 0x101fe20000004100 */
[----:B------:R-:W0:Y:S01]  /*0cb0*/  @P0 LDC R117, c[0x0][0x40c] ;  /* 0x00010300ff750b82 */ /* 0x000e220000000800 */
[----:B------:R-:W-:Y:S02]  /*0cc0*/  @P0 HADD2.F32 R113, -RZ, R101.H1_H1 ;  /* 0x30000065ff710230 */ /* 0x000fe40000004100 */
[----:B------:R-:W-:-:S05]  /*0cd0*/  @P0 HADD2.F32 R118, -RZ, R102.H0_H0 ;  /* 0x20000066ff760230 */ /* 0x000fca0000004100 */
[----:B------:R-:W4:Y:S08]  /*0ce0*/  @P0 LDC R115, c[0x0][0x40c] ;  /* 0x00010300ff730b82 */ /* 0x000f300000000800 */
[----:B------:R-:W4:Y:S01]  /*0cf0*/  @P0 LDC R119, c[0x0][0x40c] ;  /* 0x00010300ff770b82 */ /* 0x000f220000000800 */
[----:B-1----:R-:W-:Y:S01]  /*0d00*/  @P0 FMUL.FTZ R150, R147, R150 ;  /* 0x0000009693960220 */ /* 0x002fe20000410000 */
[----:B------:R-:W-:-:S06]  /*0d10*/  @P0 HADD2.F32 R147, -RZ, R103.H0_H0 ;  /* 0x20000067ff930230 */ /* 0x000fcc0000004100 */
[----:B------:R-:W1:Y:S01]  /*0d20*/  @P0 LDC R146, c[0x0][0x40c] ;  /* 0x00010300ff920b82 */ /* 0x000e620000000800 */
[----:B0-----:R-:W-:-:S07]  /*0d30*/  @P0 FMUL.FTZ R116, R116, R117 ;  /* 0x0000007574740220 */ /* 0x001fce0000410000 */
[----:B------:R-:W0:Y:S01]  /*0d40*/  @P0 LDC R149, c[0x0][0x40c] ;  /* 0x00010300ff950b82 */ /* 0x000e220000000800 */
[----:B----4-:R-:W-:-:S07]  /*0d50*/  @P0 FMUL.FTZ R115, R114, R115 ;  /* 0x0000007372730220 */ /* 0x010fce0000410000 */
[----:B------:R-:W4:Y:S01]  /*0d60*/  @P0 LDC R152, c[0x0][0x40c] ;  /* 0x00010300ff980b82 */ /* 0x000f220000000800 */
[----:B------:R-:W-:Y:S01]  /*0d70*/  @P0 FMUL.FTZ R117, R112, R119 ;  /* 0x0000007770750220 */ /* 0x000fe20000410000 */
[----:B-1----:R-:W-:Y:S01]  /*0d80*/  @P0 FMUL.FTZ R146, R113, R146 ;  /* 0x0000009271920220 */ /* 0x002fe20000410000 */
[----:B0-----:R-:W-:Y:S01]  /*0d90*/  @P0 FMUL.FTZ R119, R118, R149 ;  /* 0x0000009576770220 */ /* 0x001fe20000410000 */
[----:B----4-:R-:W-:Y:S01]  /*0da0*/  @P0 FMUL.FTZ R147, R147, R152 ;  /* 0x0000009893930220 */ /* 0x010fe20000410000 */
[----:B--2---:R-:W-:Y:S01]  /*0db0*/  MOV R113, R105 ;  /* 0x0000006900717202 */ /* 0x004fe20000000f00 */
[----:B------:R-:W-:Y:S01]  /*0dc0*/  @P0 FFMA.FTZ R113, R116, R81, R105 ;  /* 0x0000005174710223 */ /* 0x000fe20000010069 */
[----:B------:R-:W-:Y:S01]  /*0dd0*/  @!P0 MOV R112, R104 ;  /* 0x0000006800708202 */ /* 0x000fe20000000f00 */
        /* <DEDUP_REMOVED lines=13> */
[----:B------:R-:W-:-:S05]  /*0eb0*/  HADD2.F32 R119, -RZ, R103.H1_H1 ;  /* 0x30000067ff777230 */ /* 0x000fca0000004100 */
[----:B------:R-:W-:-:S04]  /*0ec0*/  FMUL.FTZ R146, R119, UR22 ;  /* 0x0000001677927c20 */ /* 0x000fc80008410000 */
[----:B------:R-:W-:Y:S01]  /*0ed0*/  FFMA.FTZ R119, R146, R79, R111 ;  /* 0x0000004f92777223 */ /* 0x000fe2000001006f */
[----:B------:R-:W-:Y:S06]  /*0ee0*/  BRA `(.L_x_18844) ;  /* 0x0000000000947947 */ /* 0x000fec0003800000 */
.L_x_18843:
[----:B------:R-:W0:Y:S01]  /*0ef0*/  @P1 LDC R118, c[0x0][0x40c] ;  /* 0x00010300ff761b82 */ /* 0x000e220000000800 */
[--C-:B-----5:R-:W-:Y:S02]  /*0f00*/  @P1 HADD2.F32 R117, -RZ, R101.reuse.H0_H0 ;  /* 0x20000065ff751230 */ /* 0x120fe40000004100 */
[--C-:B------:R-:W-:Y:S02]  /*0f10*/  @P1 HADD2.F32 R112, -RZ, R100.reuse.H0_H0 ;  /* 0x20000064ff701230 */ /* 0x100fe40000004100 */
[----:B------:R-:W-:Y:S02]  /*0f20*/  @P1 HADD2.F32 R114, -RZ, R100.H1_H1 ;  /* 0x30000064ff721230 */ /* 0x000fe40000004100 */
[----:B------:R-:W-:Y:S01]  /*0f30*/  @P1 HADD2.F32 R119, -RZ, R101.H1_H1 ;  /* 0x30000065ff771230 */ /* 0x000fe20000004100 */
[----:B------:R-:W1:Y:S08]  /*0f40*/  @P1 LDC R113, c[0x0][0x40c] ;  /* 0x00010300ff711b82 */ /* 0x000e700000000800 */
[----:B------:R-:W2:Y:S08]  /*0f50*/  @P1 LDC R115, c[0x0][0x40c] ;  /* 0x00010300ff731b82 */ /* 0x000eb00000000800 */
[----:B------:R-:W3:Y:S01]  /*0f60*/  @P1 LDC R149, c[0x0][0x40c] ;  /* 0x00010300ff951b82 */ /* 0x000ee20000000800 */
[----:B0-----:R-:W-:Y:S01]  /*0f70*/  @P1 FMUL.FTZ R117, R117, R118 ;  /* 0x0000007675751220 */ /* 0x001fe20000410000 */
[----:B------:R-:W-:-:S06]  /*0f80*/  @P1 HADD2.F32 R118, -RZ, R103.H0_H0 ;  /* 0x20000067ff761230 */ /* 0x000fcc0000004100 */
[----:B------:R-:W0:Y:S01]  /*0f90*/  @P1 LDC R147, c[0x0][0x40c] ;  /* 0x00010300ff931b82 */ /* 0x000e220000000800 */
[----:B-1----:R-:W-:Y:S01]  /*0fa0*/  @P1 FMUL.FTZ R113, R112, R113 ;  /* 0x0000007170711220 */ /* 0x002fe20000410000 */
[----:B------:R-:W-:-:S06]  /*0fb0*/  HFMA2 R112, -RZ, RZ, 0, 0 ;  /* 0x00000000ff707431 */ /* 0x000fcc00000001ff */
[----:B------:R-:W1:Y:S01]  /*0fc0*/  @P1 LDC R150, c[0x0][0x40c] ;  /* 0x00010300ff961b82 */ /* 0x000e620000000800 */
[----:B--2---:R-:W-:Y:S01]  /*0fd0*/  @P1 FMUL.FTZ R116, R114, R115 ;  /* 0x0000007372741220 */ /* 0x004fe20000410000 */
[--C-:B------:R-:W-:Y:S02]  /*0fe0*/  @P1 HADD2.F32 R114, -RZ, R102.reuse.H0_H0 ;  /* 0x20000066ff721230 */ /* 0x100fe40000004100 */
[----:B------:R-:W-:Y:S01]  /*0ff0*/  @P1 FMUL.FTZ R112, R113, R80 ;  /* 0x0000005071701220 */ /* 0x000fe20000410000 */
[----:B------:R-:W-:Y:S01]  /*1000*/  @P1 HADD2.F32 R115, -RZ, R102.H1_H1 ;  /* 0x30000066ff731230 */ /* 0x000fe20000004100 */
[----:B------:R-:W-:Y:S01]  /*1010*/  MOV R113, RZ ;  /* 0x000000ff00717202 */ /* 0x000fe20000000f00 */
[----:B------:R-:W-:Y:S01]  /*1020*/  @P1 FMUL.FTZ R113, R116, R81 ;  /* 0x0000005174711220 */ /* 0x000fe20000410000 */
[----:B------:R-:W2:Y:S01]  /*1030*/  @P1 LDC R146, c[0x0][0x40c] ;  /* 0x00010300ff921b82 */ /* 0x000ea20000000800 */
[----:B---3--:R-:W-:Y:S01]  /*1040*/  @P1 FMUL.FTZ R149, R118, R149 ;  /* 0x0000009576951220 */ /* 0x008fe20000410000 */
[----:B------:R-:W-:-:S06]  /*1050*/  @P1 HADD2.F32 R118, -RZ, R103.H1_H1 ;  /* 0x30000067ff761230 */ /* 0x000fcc0000004100 */
[----:B------:R-:W3:Y:S01]  /*1060*/  @P1 LDC R151, c[0x0][0x40c] ;  /* 0x00010300ff971b82 */ /* 0x000ee20000000800 */
[----:B0-----:R-:W-:Y:S01]  /*1070*/  @P1 FMUL.FTZ R147, R114, R147 ;  /* 0x0000009372931220 */ /* 0x001fe20000410000 */
[----:B-1----:R-:W-:Y:S01]  /*1080*/  @P1 FMUL.FTZ R150, R115, R150 ;  /* 0x0000009673961220 */ /* 0x002fe20000410000 */
[----:B------:R-:W-:Y:S02]  /*1090*/  CS2R R114, SRZ ;  /* 0x0000000000727805 */ /* 0x000fe4000001ff00 */
[----:B------:R-:W-:Y:S01]  /*10a0*/  @P1 FMUL.FTZ R114, R117, R82 ;  /* 0x0000005275721220 */ /* 0x000fe20000410000 */
[----:B------:R-:W-:Y:S02]  /*10b0*/  CS2R R116, SRZ ;  /* 0x0000000000747805 */ /* 0x000fe4000001ff00 */
[----:B------:R-:W-:Y:S01]  /*10c0*/  @P1 FMUL.FTZ R116, R147, R76 ;  /* 0x0000004c93741220 */ /* 0x000fe20000410000 */
[----:B------:R-:W-:Y:S01]  /*10d0*/  @P1 FMUL.FTZ R117, R150, R77 ;  /* 0x0000004d96751220 */ /* 0x000fe20000410000 */
[----:B--2---:R-:W-:-:S04]  /*10e0*/  @P1 FMUL.FTZ R146, R119, R146 ;  /* 0x0000009277921220 */ /* 0x004fc80000410000 */
[----:B------:R-:W-:Y:S01]  /*10f0*/  @P1 FMUL.FTZ R115, R146, R83 ;  /* 0x0000005392731220 */ /* 0x000fe20000410000 */
[----:B---3--:R-:W-:Y:S01]  /*1100*/  @P1 FMUL.FTZ R152, R118, R151 ;  /* 0x0000009776981220 */ /* 0x008fe20000410000 */
[----:B------:R-:W-:Y:S02]  /*1110*/  CS2R R118, SRZ ;  /* 0x0000000000767805 */ /* 0x000fe4000001ff00 */
[----:B------:R-:W-:Y:S01]  /*1120*/  @P1 FMUL.FTZ R118, R149, R78 ;  /* 0x0000004e95761220 */ /* 0x000fe20000410000 */
[----:B------:R-:W-:-:S07]  /*1130*/  @P1 FMUL.FTZ R119, R152, R79 ;  /* 0x0000004f98771220 */ /* 0x000fce0000410000 */
.L_x_18844:
[----:B------:R-:W0:Y:S01]  /*1140*/  LDC.64 R146, c[0x0][0x3a8] ;  /* 0x0000ea00ff927b82 */ /* 0x000e220000000a00 */
[----:B------:R-:W-:Y:S01]  /*1150*/  IADD3 R145, PT, PT, R145, 0x80, RZ ;  /* 0x0000008091917810 */ /* 0x000fe20007ffe0ff */
[C---:B0-----:R-:W-:Y:S01]  /*1160*/  IMAD.WIDE.U32 R146, R0.reuse, 0x20, R146 ;  /* 0x0000002000927825 */ /* 0x041fe200078e0092 */
[----:B------:R-:W-:-:S04]  /*1170*/  IADD3 R0, PT, PT, R0, 0x80, RZ ;  /* 0x0000008000007810 */ /* 0x000fc80007ffe0ff */
[----:B------:R0:W-:Y:S04]  /*1180*/  STG.E.128 desc[UR12][R146.64], R112 ;  /* 0x0000007092007986 */ /* 0x0001e8000c101d0c */
[----:B------:R0:W-:Y:S02]  /*1190*/  STG.E.128 desc[UR12][R146.64+0x10], R116 ;  /* 0x0000107492007986 */ /* 0x0001e4000c101d0c */
.L_x_18841:
[----:B----4-:R-:W-:Y:S05]  /*11a0*/  BSYNC.RECONVERGENT B0 ;  /* 0x0000000000007941 */ /* 0x010fea0003800200 */
.L_x_18840:
        /* <DEDUP_REMOVED lines=14> */
[----:B------:R-:W2:Y:S01]  /*1290*/  @P0 LDC R127, c[0x0][0x40c] ;  /* 0x00010300ff7f0b82 */ /* 0x000ea20000000800 */
[--C-:B-----5:R-:W-:Y:S02]  /*12a0*/  @P0 HADD2.F32 R126, -RZ, R101.reuse.H0_H0 ;  /* 0x20000065ff7e0230 */ /* 0x120fe40000004100 */
[--C-:B-1----:R-:W-:Y:S02]  /*12b0*/  @P0 HADD2.F32 R122, -RZ, R100.reuse.H1_H1 ;  /* 0x30000064ff7a0230 */ /* 0x102fe40000004100 */
[----:B------:R-:W-:Y:S02]  /*12c0*/  @P0 HADD2.F32 R120, -RZ, R100.H0_H0 ;  /* 0x20000064ff780230 */ /* 0x000fe40000004100 */
[----:B0-----:R-:W-:Y:S01]  /*12d0*/  @P0 HADD2.F32 R146, -RZ, R101.H1_H1 ;  /* 0x30000065ff920230 */ /* 0x001fe20000004100 */
[----:B------:R-:W0:Y:S08]  /*12e0*/  @P0 LDC R125, c[0x0][0x40c] ;  /* 0x00010300ff7d0b82 */ /* 0x000e300000000800 */
[----:B------:R-:W1:Y:S08]  /*12f0*/  @P0 LDC R121, c[0x0][0x40c] ;  /* 0x00010300ff790b82 */ /* 0x000e700000000800 */
[----:B------:R-:W3:Y:S01]  /*1300*/  @P0 LDC R147, c[0x0][0x40c] ;  /* 0x00010300ff930b82 */ /* 0x000ee20000000800 */
[----:B--2---:R-:W-:Y:S01]  /*1310*/  @P0 FMUL.FTZ R127, R126, R127 ;  /* 0x0000007f7e7f0220 */ /* 0x004fe20000410000 */
[----:B------:R-:W-:-:S06]  /*1320*/  @P0 HADD2.F32 R126, -RZ, R102.H1_H1 ;  /* 0x30000066ff7e0230 */ /* 0x000fcc0000004100 */
[----:B------:R-:W2:Y:S01]  /*1330*/  @P0 LDC R150, c[0x0][0x40c] ;  /* 0x00010300ff960b82 */ /* 0x000ea20000000800 */
[----:B0-----:R-:W-:Y:S01]  /*1340*/  @P0 FMUL.FTZ R124, R122, R125 ;  /* 0x0000007d7a7c0220 */ /* 0x001fe20000410000 */
[----:B------:R-:W-:Y:S01]  /*1350*/  MOV R122, R106 ;  /* 0x0000006a007a7202 */ /* 0x000fe20000000f00 */
[----:B------:R-:W-:Y:S01]  /*1360*/  @P0 FFMA.FTZ R122, R127, R58, R106 ;  /* 0x0000003a7f7a0223 */ /* 0x000fe2000001006a */
[----:B------:R-:W-:Y:S02]  /*1370*/  @P0 HADD2.F32 R125, -RZ, R102.H0_H0 ;  /* 0x20000066ff7d0230 */ /* 0x000fe40000004100 */
[----:B------:R-:W-:Y:S02]  /*1380*/  @P0 HADD2.F32 R127, -RZ, R103.H0_H0 ;  /* 0x20000067ff7f0230 */ /* 0x000fe40000004100 */
[----:B------:R-:W0:Y:S01]  /*1390*/  @P0 LDC R152, c[0x0][0x40c] ;  /* 0x00010300ff980b82 */ /* 0x000e220000000800 */
[----:B-1----:R-:W-:Y:S01]  /*13a0*/  @P0 FMUL.FTZ R123, R120, R121 ;  /* 0x00000079787b0220 */ /* 0x002fe20000410000 */
[----:B------:R-:W-:-:S02]  /*13b0*/  MOV R120, R104 ;  /* 0x0000006800787202 */ /* 0x000fc40000000f00 */
[----:B------:R-:W-:Y:S01]  /*13c0*/  MOV R121, R105 ;  /* 0x0000006900797202 */ /* 0x000fe20000000f00 */
[----:B------:R-:W-:Y:S01]  /*13d0*/  @P0 FFMA.FTZ R120, R123, R56, R104 ;  /* 0x000000387b780223 */ /* 0x000fe20000010068 */
[----:B------:R-:W-:Y:S01]  /*13e0*/  @P0 FFMA.FTZ R121, R124, R57, R105 ;  /* 0x000000397c790223 */ /* 0x000fe20000010069 */
[----:B------:R-:W-:Y:S01]  /*13f0*/  MOV R123, R107 ;  /* 0x0000006b007b7202 */ /* 0x000fe20000000f00 */
[----:B------:R-:W1:Y:S01]  /*1400*/  @P0 LDC R149, c[0x0][0x40c] ;  /* 0x00010300ff950b82 */ /* 0x000e620000000800 */
[----:B---3--:R-:W-:Y:S01]  /*1410*/  @P0 FMUL.FTZ R146, R146, R147 ;  /* 0x0000009392920220 */ /* 0x008fe20000410000 */
[----:B------:R-:W-:-:S03]  /*1420*/  MOV R124, R108 ;  /* 0x0000006c007c7202 */ /* 0x000fc60000000f00 */
[----:B------:R-:W-:Y:S01]  /*1430*/  @P0 FFMA.FTZ R123, R146, R59, R107 ;  /* 0x0000003b927b0223 */ /* 0x000fe2000001006b */
[----:B--2---:R-:W-:Y:S01]  /*1440*/  @P0 FMUL.FTZ R147, R125, R150 ;  /* 0x000000967d930220 */ /* 0x004fe20000410000 */
[----:B------:R-:W-:-:S03]  /*1450*/  MOV R125, R109 ;  /* 0x0000006d007d7202 */ /* 0x000fc60000000f00 */
[----:B------:R-:W-:Y:S01]  /*1460*/  @P0 FFMA.FTZ R124, R147, R52, R108 ;  /* 0x00000034937c0223 */ /* 0x000fe2000001006c */
[----:B0-----:R-:W-:Y:S01]  /*1470*/  @P0 FMUL.FTZ R127, R127, R152 ;  /* 0x000000987f7f0220 */ /* 0x001fe20000410000 */
[----:B-1----:R-:W-:Y:S01]  /*1480*/  @P0 FMUL.FTZ R150, R126, R149 ;  /* 0x000000957e960220 */ /* 0x002fe20000410000 */
[----:B------:R-:W-:Y:S02]  /*1490*/  MOV R126, R110 ;  /* 0x0000006e007e7202 */ /* 0x000fe40000000f00 */
[----:B------:R-:W-:Y:S01]  /*14a0*/  @P0 FFMA.FTZ R126, R127, R54, R110 ;  /* 0x000000367f7e0223 */ /* 0x000fe2000001006e */
[----:B------:R-:W-:Y:S01]  /*14b0*/  MOV R127, R111 ;  /* 0x0000006f007f7202 */ /* 0x000fe20000000f00 */
[----:B------:R-:W-:Y:S01]  /*14c0*/  @P0 FFMA.FTZ R125, R150, R53, R109 ;  /* 0x00000035967d0223 */ /* 0x000fe2000001006d */
[----:B------:R-:W-:Y:S06]  /*14d0*/  @!P0 BRA `(.L_x_18848) ;  /* 0x0000000000a48947 */ /* 0x000fec0003800000 */
[----:B------:R-:W-:-:S05]  /*14e0*/  HADD2.F32 R127, -RZ, R103.H1_H1 ;  /* 0x30000067ff7f7230 */ /* 0x000fca0000004100 */
[----:B------:R-:W-:-:S04]  /*14f0*/  FMUL.FTZ R146, R127, UR22 ;  /* 0x000000167f927c20 */ /* 0x000fc80008410000 */
[----:B------:R-:W-:Y:S01]  /*1500*/  FFMA.FTZ R127, R146, R55, R111 ;  /* 0x00000037927f7223 */ /* 0x000fe2000001006f */
[----:B------:R-:W-:Y:S06]  /*1510*/  BRA `(.L_x_18848) ;  /* 0x0000000000947947 */ /* 0x000fec0003800000 */
.L_x_18847:
[----:B------:R-:W2:Y:S01]  /*1520*/  @P1 LDC R126, c[0x0][0x40c] ;  /* 0x00010300ff7e1b82 */ /* 0x000ea20000000800 */
[--C-:B-----5:R-:W-:Y:S02]  /*1530*/  @P1 HADD2.F32 R125, -RZ, R101.reuse.H0_H0 ;  /* 0x20000065ff7d1230 */ /* 0x120fe40000004100 */
[--C-:B-1----:R-:W-:Y:S02]  /*1540*/  @P1 HADD2.F32 R120, -RZ, R100.reuse.H0_H0 ;  /* 0x20000064ff781230 */ /* 0x102fe40000004100 */
[----:B------:R-:W-:Y:S02]  /*1550*/  @P1 HADD2.F32 R122, -RZ, R100.H1_H1 ;  /* 0x30000064ff7a1230 */ /* 0x000fe40000004100 */
[----:B------:R-:W-:Y:S01]  /*1560*/  @P1 HADD2.F32 R127, -RZ, R101.H1_H1 ;  /* 0x30000065ff7f1230 */ /* 0x000fe20000004100 */
[----:B------:R-:W1:Y:S08]  /*1570*/  @P1 LDC R121, c[0x0][0x40c] ;  /* 0x00010300ff791b82 */ /* 0x000e700000000800 */
[----:B------:R-:W3:Y:S08]  /*1580*/  @P1 LDC R123, c[0x0][0x40c] ;  /* 0x00010300ff7b1b82 */ /* 0x000ef00000000800 */
[----:B------:R-:W4:Y:S01]  /*1590*/  @P1 LDC R149, c[0x0][0x40c] ;  /* 0x00010300ff951b82 */ /* 0x000f220000000800 */
[----:B--2---:R-:W-:Y:S01]  /*15a0*/  @P1 FMUL.FTZ R125, R125, R126 ;  /* 0x0000007e7d7d1220 */ /* 0x004fe20000410000 */
[----:B------:R-:W-:-:S06]  /*15b0*/  @P1 HADD2.F32 R126, -RZ, R103.H0_H0 ;  /* 0x20000067ff7e1230 */ /* 0x000fcc0000004100 */
[----:B0-----:R-:W0:Y:S01]  /*15c0*/  @P1 LDC R147, c[0x0][0x40c] ;  /* 0x00010300ff931b82 */ /* 0x001e220000000800 */
[----:B-1----:R-:W-:Y:S01]  /*15d0*/  @P1 FMUL.FTZ R121, R120, R121 ;  /* 0x0000007978791220 */ /* 0x002fe20000410000 */
[----:B------:R-:W-:-:S06]  /*15e0*/  HFMA2 R120, -RZ, RZ, 0, 0 ;  /* 0x00000000ff787431 */ /* 0x000fcc00000001ff */
[----:B------:R-:W1:Y:S01]  /*15f0*/  @P1 LDC R150, c[0x0][0x40c] ;  /* 0x00010300ff961b82 */ /* 0x000e620000000800 */
[----:B---3--:R-:W-:Y:S01]  /*1600*/  @P1 FMUL.FTZ R124, R122, R123 ;  /* 0x0000007b7a7c1220 */ /* 0x008fe20000410000 */
[--C-:B------:R-:W-:Y:S02]  /*1610*/  @P1 HADD2.F32 R122, -RZ, R102.reuse.H0_H0 ;  /* 0x20000066ff7a1230 */ /* 0x100fe40000004100 */
[----:B------:R-:W-:Y:S01]  /*1620*/  @P1 FMUL.FTZ R120, R121, R56 ;  /* 0x0000003879781220 */ /* 0x000fe20000410000 */
[----:B------:R-:W-:Y:S01]  /*1630*/  @P1 HADD2.F32 R123, -RZ, R102.H1_H1 ;  /* 0x30000066ff7b1230 */ /* 0x000fe20000004100 */
[----:B------:R-:W-:Y:S01]  /*1640*/  MOV R121, RZ ;  /* 0x000000ff00797202 */ /* 0x000fe20000000f00 */
[----:B------:R-:W-:Y:S01]  /*1650*/  @P1 FMUL.FTZ R121, R124, R57 ;  /* 0x000000397c791220 */ /* 0x000fe20000410000 */
[----:B------:R-:W2:Y:S01]  /*1660*/  @P1 LDC R146, c[0x0][0x40c] ;  /* 0x00010300ff921b82 */ /* 0x000ea20000000800 */
[----:B----4-:R-:W-:Y:S01]  /*1670*/  @P1 FMUL.FTZ R149, R126, R149 ;  /* 0x000000957e951220 */ /* 0x010fe20000410000 */
        /* <DEDUP_REMOVED lines=15> */
.L_x_18848:
[----:B------:R-:W0:Y:S01]  /*1770*/  LDC.64 R146, c[0x0][0x3a8] ;  /* 0x0000ea00ff927b82 */ /* 0x000e220000000a00 */
[----:B------:R-:W-:Y:S01]  /*1780*/  IADD3 R145, PT, PT, R145, 0x80, RZ ;  /* 0x0000008091917810 */ /* 0x000fe20007ffe0ff */
[C---:B0-----:R-:W-:Y:S01]  /*1790*/  IMAD.WIDE.U32 R146, R0.reuse, 0x20, R146 ;  /* 0x0000002000927825 */ /* 0x041fe200078e0092 */
[----:B------:R-:W-:-:S04]  /*17a0*/  IADD3 R0, PT, PT, R0, 0x80, RZ ;  /* 0x0000008000007810 */ /* 0x000fc80007ffe0ff */
[----:B------:R1:W-:Y:S04]  /*17b0*/  STG.E.128 desc[UR12][R146.64], R120 ;  /* 0x0000007892007986 */ /* 0x0003e8000c101d0c */
[----:B------:R1:W-:Y:S02]  /*17c0*/  STG.E.128 desc[UR12][R146.64+0x10], R124 ;  /* 0x0000107c92007986 */ /* 0x0003e4000c101d0c */
.L_x_18846:
[----:B------:R-:W-:Y:S05]  /*17d0*/  BSYNC.RECONVERGENT B0 ;  /* 0x0000000000007941 */ /* 0x000fea0003800200 */
.L_x_18845:
        /* <DEDUP_REMOVED lines=14> */
[----:B------:R-:W3:Y:S01]  /*18c0*/  @P0 LDC R135, c[0x0][0x40c] ;  /* 0x00010300ff870b82 */ /* 0x000ee20000000800 */
[--C-:B-----5:R-:W-:Y:S02]  /*18d0*/  @P0 HADD2.F32 R134, -RZ, R101.reuse.H0_H0 ;  /* 0x20000065ff860230 */ /* 0x120fe40000004100 */
[--C-:B--2---:R-:W-:Y:S02]  /*18e0*/  @P0 HADD2.F32 R130, -RZ, R100.reuse.H1_H1 ;  /* 0x30000064ff820230 */ /* 0x104fe40000004100 */
[----:B------:R-:W-:Y:S02]  /*18f0*/  @P0 HADD2.F32 R128, -RZ, R100.H0_H0 ;  /* 0x20000064ff800230 */ /* 0x000fe40000004100 */
[----:B01----:R-:W-:Y:S01]  /*1900*/  @P0 HADD2.F32 R146, -RZ, R101.H1_H1 ;  /* 0x30000065ff920230 */ /* 0x003fe20000004100 */
[----:B------:R-:W0:Y:S08]  /*1910*/  @P0 LDC R133, c[0x0][0x40c] ;  /* 0x00010300ff850b82 */ /* 0x000e300000000800 */
[----:B------:R-:W1:Y:S08]  /*1920*/  @P0 LDC R129, c[0x0][0x40c] ;  /* 0x00010300ff810b82 */ /* 0x000e700000000800 */
[----:B------:R-:W2:Y:S01]  /*1930*/  @P0 LDC R147, c[0x0][0x40c] ;  /* 0x00010300ff930b82 */ /* 0x000ea20000000800 */
[----:B---3--:R-:W-:Y:S01]  /*1940*/  @P0 FMUL.FTZ R135, R134, R135 ;  /* 0x0000008786870220 */ /* 0x008fe20000410000 */
[----:B------:R-:W-:-:S06]  /*1950*/  @P0 HADD2.F32 R134, -RZ, R102.H1_H1 ;  /* 0x30000066ff860230 */ /* 0x000fcc0000004100 */
[----:B------:R-:W3:Y:S01]  /*1960*/  @P0 LDC R150, c[0x0][0x40c] ;  /* 0x00010300ff960b82 */ /* 0x000ee20000000800 */
        /* <DEDUP_REMOVED lines=13> */
[----:B--2---:R-:W-:Y:S01]  /*1a40*/  @P0 FMUL.FTZ R146, R146, R147 ;  /* 0x0000009392920220 */ /* 0x004fe20000410000 */
[----:B------:R-:W-:-:S03]  /*1a50*/  MOV R132, R108 ;  /* 0x0000006c00847202 */ /* 0x000fc60000000f00 */
[----:B------:R-:W-:Y:S01]  /*1a60*/  @P0 FFMA.FTZ R131, R146, R35, R107 ;  /* 0x0000002392830223 */ /* 0x000fe2000001006b */
[----:B---3--:R-:W-:Y:S01]  /*1a70*/  @P0 FMUL.FTZ R147, R133, R150 ;  /* 0x0000009685930220 */ /* 0x008fe20000410000 */
        /* <DEDUP_REMOVED lines=13> */
.L_x_18851:
[----:B------:R-:W3:Y:S01]  /*1b50*/  @P1 LDC R134, c[0x0][0x40c] ;  /* 0x00010300ff861b82 */ /* 0x000ee20000000800 */
[--C-:B-----5:R-:W-:Y:S02]  /*1b60*/  @P1 HADD2.F32 R133, -RZ, R101.reuse.H0_H0 ;  /* 0x20000065ff851230 */ /* 0x120fe40000004100 */
[--C-:B--2---:R-:W-:Y:S02]  /*1b70*/  @P1 HADD2.F32 R128, -RZ, R100.reuse.H0_H0 ;  /* 0x20000064ff801230 */ /* 0x104fe40000004100 */
[----:B------:R-:W-:Y:S02]  /*1b80*/  @P1 HADD2.F32 R130, -RZ, R100.H1_H1 ;  /* 0x30000064ff821230 */ /* 0x000fe40000004100 */
[----:B------:R-:W-:Y:S01]  /*1b90*/  @P1 HADD2.F32 R135, -RZ, R101.H1_H1 ;  /* 0x30000065ff871230 */ /* 0x000fe20000004100 */
[----:B------:R-:W2:Y:S08]  /*1ba0*/  @P1 LDC R129, c[0x0][0x40c] ;  /* 0x00010300ff811b82 */ /* 0x000eb00000000800 */
[----:B------:R-:W4:Y:S08]  /*1bb0*/  @P1 LDC R131, c[0x0][0x40c] ;  /* 0x00010300ff831b82 */ /* 0x000f300000000800 */
[----:B------:R-:W4:Y:S01]  /*1bc0*/  @P1 LDC R149, c[0x0][0x40c] ;  /* 0x00010300ff951b82 */ /* 0x000f220000000800 */
[----:B---3--:R-:W-:Y:S01]  /*1bd0*/  @P1 FMUL.FTZ R133, R133, R134 ;  /* 0x0000008685851220 */ /* 0x008fe20000410000 */
[----:B------:R-:W-:-:S06]  /*1be0*/  @P1 HADD2.F32 R134, -RZ, R103.H0_H0 ;  /* 0x20000067ff861230 */ /* 0x000fcc0000004100 */
[----:B01----:R-:W0:Y:S01]  /*1bf0*/  @P1 LDC R147, c[0x0][0x40c] ;  /* 0x00010300ff931b82 */ /* 0x003e220000000800 */
[----:B--2---:R-:W-:Y:S01]  /*1c00*/  @P1 FMUL.FTZ R129, R128, R129 ;  /* 0x0000008180811220 */ /* 0x004fe20000410000 */
[----:B------:R-:W-:-:S06]  /*1c10*/  HFMA2 R128, -RZ, RZ, 0, 0 ;  /* 0x00000000ff807431 */ /* 0x000fcc00000001ff */
[----:B------:R-:W1:Y:S01]  /*1c20*/  @P1 LDC R150, c[0x0][0x40c] ;  /* 0x00010300ff961b82 */ /* 0x000e620000000800 */
[----:B----4-:R-:W-:Y:S01]  /*1c30*/  @P1 FMUL.FTZ R132, R130, R131 ;  /* 0x0000008382841220 */ /* 0x010fe20000410000 */
[--C-:B------:R-:W-:Y:S02]  /*1c40*/  @P1 HADD2.F32 R130, -RZ, R102.reuse.H0_H0 ;  /* 0x20000066ff821230 */ /* 0x100fe40000004100 */
[----:B------:R-:W-:Y:S01]  /*1c50*/  @P1 FMUL.FTZ R128, R129, R32 ;  /* 0x0000002081801220 */ /* 0x000fe20000410000 */
[----:B------:R-:W-:Y:S01]  /*1c60*/  @P1 HADD2.F32 R131, -RZ, R102.H1_H1 ;  /* 0x30000066ff831230 */ /* 0x000fe20000004100 */
[----:B------:R-:W-:Y:S01]  /*1c70*/  MOV R129, RZ ;  /* 0x000000ff00817202 */ /* 0x000fe20000000f00 */
[----:B------:R-:W-:Y:S01]  /*1c80*/  @P1 FMUL.FTZ R129, R132, R33 ;  /* 0x0000002184811220 */ /* 0x000fe20000410000 */
[----:B------:R-:W2:Y:S01]  /*1c90*/  @P1 LDC R146, c[0x0][0x40c] ;  /* 0x00010300ff921b82 */ /* 0x000ea20000000800 */
[----:B------:R-:W-:Y:S01]  /*1ca0*/  @P1 FMUL.FTZ R149, R134, R149 ;  /* 0x0000009586951220 */ /* 0x000fe20000410000 */
        /* <DEDUP_REMOVED lines=15> */
.L_x_18852:
[----:B------:R-:W0:Y:S01]  /*1da0*/  LDC.64 R146, c[0x0][0x3a8] ;  /* 0x0000ea00ff927b82 */ /* 0x000e220000000a00 */
[----:B------:R-:W-:Y:S01]  /*1db0*/  IADD3 R145, PT, PT, R145, 0x80, RZ ;  /* 0x0000008091917810 */ /* 0x000fe20007ffe0ff */
[C---:B0-----:R-:W-:Y:S01]  /*1dc0*/  IMAD.WIDE.U32 R146, R0.reuse, 0x20, R146 ;  /* 0x0000002000927825 */ /* 0x041fe200078e0092 */
[----:B------:R-:W-:-:S04]  /*1dd0*/  IADD3 R0, PT, PT, R0, 0x80, RZ ;  /* 0x0000008000007810 */ /* 0x000fc80007ffe0ff */
[----:B------:R2:W-:Y:S04]  /*1de0*/  STG.E.128 desc[UR12][R146.64], R128 ;  /* 0x0000008092007986 */ /* 0x0005e8000c101d0c */
[----:B------:R2:W-:Y:S02]  /*1df0*/  STG.E.128 desc[UR12][R146.64+0x10], R132 ;  /* 0x0000108492007986 */ /* 0x0005e4000c101d0c */
.L_x_18850:
[----:B------:R-:W-:Y:S05]  /*1e00*/  BSYNC.RECONVERGENT B0 ;  /* 0x0000000000007941 */ /* 0x000fea0003800200 */
.L_x_18849:
        /* <DEDUP_REMOVED lines=17> */
[----:B------:R-:W-:Y:S02]  /*1f20*/  PLOP3.LUT P0, PT, PT, PT, UP0, 0x80, 0x8 ;  /* 0x000000000008781c */ /* 0x000fe40003f0f008 */
[----:B------:R-:W-:Y:S02]  /*1f30*/  MOV R142, R110 ;  /* 0x0000006e008e7202 */ /* 0x000fe40000000f00 */
[----:B------:R-:W3:Y:S01]  /*1f40*/  @UP0 LDCU UR4, c[0x0][0x40c] ;  /* 0x00008180ff0407ac */ /* 0x000ee20008000800 */
[----:B------:R-:W4:Y:S01]  /*1f50*/  @UP0 LDCU UR5, c[0x0][0x40c] ;  /* 0x00008180ff0507ac */ /* 0x000f220008000800 */
[----:B------:R-:W4:Y:S07]  /*1f60*/  @UP0 LDCU UR23, c[0x0][0x40c] ;  /* 0x00008180ff1707ac */ /* 0x000f2e0008000800 */
[----:B------:R-:W-:-:S02]  /*1f70*/  @P0 HADD2.F32 R139, -RZ, R100.H0_H0 ;  /* 0x20000064ff8b0230 */ /* 0x000fc40000004100 */
[----:B------:R-:W-:Y:S01]  /*1f80*/  @P0 HADD2.F32 R140, -RZ, R100.H1_H1 ;  /* 0x30000064ff8c0230 */ /* 0x000fe20000004100 */
[----:B------:R-:W4:Y:S01]  /*1f90*/  @UP0 LDCU UR24, c[0x0][0x40c] ;  /* 0x00008180ff1807ac */ /* 0x000f220008000800 */
[--C-:B------:R-:W-:Y:S02]  /*1fa0*/  @P0 HADD2.F32 R141, -RZ, R101.reuse.H0_H0 ;  /* 0x20000065ff8d0230 */ /* 0x100fe40000004100 */
[----:B------:R-:W-:Y:S01]  /*1fb0*/  @P0 HADD2.F32 R143, -RZ, R101.H1_H1 ;  /* 0x30000065ff8f0230 */ /* 0x000fe20000004100 */
[----:B------:R-:W4:Y:S01]  /*1fc0*/  @UP0 LDCU UR25, c[0x0][0x40c] ;  /* 0x00008180ff1907ac */ /* 0x000f220008000800 */
[--C-:B------:R-:W-:Y:S02]  /*1fd0*/  @P0 HADD2.F32 R145, -RZ, R102.reuse.H0_H0 ;  /* 0x20000066ff910230 */ /* 0x100fe40000004100 */
[----:B---3--:R-:W-:Y:S01]  /*1fe0*/  @P0 FMUL.FTZ R139, R139, UR4 ;  /* 0x000000048b8b0c20 */ /* 0x008fe20008410000 */
[----:B012---:R-:W-:Y:S01]  /*1ff0*/  @P0 HADD2.F32 R147, -RZ, R102.H1_H1 ;  /* 0x30000066ff930230 */ /* 0x007fe20000004100 */
[----:B------:R-:W0:Y:S01]  /*2000*/  @UP0 LDCU UR26, c[0x0][0x40c] ;  /* 0x00008180ff1a07ac */ /* 0x000e220008000800 */
[----:B------:R-:W-:-:S02]  /*2010*/  @P0 HADD2.F32 R149, -RZ, R103.H0_H0 ;  /* 0x20000067ff950230 */ /* 0x000fc40000004100 */
[----:B----4-:R-:W-:Y:S01]  /*2020*/  @P0 FMUL.FTZ R140, R140, UR5 ;  /* 0x000000058c8c0c20 */ /* 0x010fe20008410000 */
[----:B------:R-:W-:Y:S01]  /*2030*/  @P0 FFMA.FTZ R136, R139, R8, R104 ;  /* 0x000000088b880223 */ /* 0x000fe20000010068 */
[----:B------:R-:W1:Y:S01]  /*2040*/  @UP0 LDCU UR27, c[0x0][0x40c] ;  /* 0x00008180ff1b07ac */ /* 0x000e620008000800 */
[----:B------:R-:W-:Y:S01]  /*2050*/  MOV R139, R107 ;  /* 0x0000006b008b7202 */ /* 0x000fe20000000f00 */
[----:B------:R-:W-:Y:S01]  /*2060*/  @P0 FMUL.FTZ R141, R141, UR23 ;  /* 0x000000178d8d0c20 */ /* 0x000fe20008410000 */
[----:B------:R-:W-:Y:S01]  /*2070*/  @P0 FFMA.FTZ R137, R140, R9, R105 ;  /* 0x000000098c890223 */ /* 0x000fe20000010069 */
[----:B------:R-:W-:Y:S01]  /*2080*/  MOV R140, R108 ;  /* 0x0000006c008c7202 */ /* 0x000fe20000000f00 */
[----:B------:R-:W-:Y:S01]  /*2090*/  @P0 FMUL.FTZ R146, R143, UR24 ;  /* 0x000000188f920c20 */ /* 0x000fe20008410000 */
[----:B------:R-:W-:Y:S01]  /*20a0*/  @P0 FFMA.FTZ R138, R141, R10, R106 ;  /* 0x0000000a8d8a0223 */ /* 0x000fe2000001006a */
[----:B------:R-:W-:Y:S01]  /*20b0*/  MOV R141, R109 ;  /* 0x0000006d008d7202 */ /* 0x000fe20000000f00 */
[----:B------:R-:W-:Y:S01]  /*20c0*/  @P0 FMUL.FTZ R145, R145, UR25 ;  /* 0x0000001991910c20 */ /* 0x000fe20008410000 */
[----:B------:R-:W-:Y:S01]  /*20d0*/  @P0 FFMA.FTZ R139, R146, R11, R107 ;  /* 0x0000000b928b0223 */ /* 0x000fe2000001006b */
[----:B------:R-:W-:Y:S01]  /*20e0*/  MOV R143, R111 ;  /* 0x0000006f008f7202 */ /* 0x000fe20000000f00 */
[----:B0-----:R-:W-:Y:S01]  /*20f0*/  @P0 FMUL.FTZ R150, R147, UR26 ;  /* 0x0000001a93960c20 */ /* 0x001fe20008410000 */
[----:B------:R-:W-:Y:S01]  /*2100*/  @P0 FFMA.FTZ R140, R145, R4, R108 ;  /* 0x00000004918c0223 */ /* 0x000fe2000001006c */
[----:B-1----:R-:W-:-:S02]  /*2110*/  @P0 FMUL.FTZ R149, R149, UR27 ;  /* 0x0000001b95950c20 */ /* 0x002fc40008410000 */
[----:B------:R-:W-:Y:S02]  /*2120*/  @P0 FFMA.FTZ R141, R150, R5, R109 ;  /* 0x00000005968d0223 */ /* 0x000fe4000001006d */
[----:B------:R-:W-:Y:S01]  /*2130*/  @P0 FFMA.FTZ R142, R149, R6, R110 ;  /* 0x00000006958e0223 */ /* 0x000fe2000001006e */
[----:B------:R-:W-:Y:S06]  /*2140*/  BRA.U !UP0, `(.L_x_18856) ;  /* 0x0000000108a07547 */ /* 0x000fec000b800000 */
[----:B------:R-:W-:-:S05]  /*2150*/  HADD2.F32 R143, -RZ, R103.H1_H1 ;  /* 0x30000067ff8f7230 */ /* 0x000fca0000004100 */
[----:B------:R-:W-:-:S04]  /*2160*/  FMUL.FTZ R146, R143, UR22 ;  /* 0x000000168f927c20 */ /* 0x000fc80008410000 */
[----:B------:R-:W-:Y:S01]  /*2170*/  FFMA.FTZ R143, R146, R7, R111 ;  /* 0x00000007928f7223 */ /* 0x000fe2000001006f */
[----:B------:R-:W-:Y:S06]  /*2180*/  BRA `(.L_x_18856) ;  /* 0x0000000000907947 */ /* 0x000fec0003800000 */
.L_x_18855:
[----:B------:R-:W4:Y:S01]  /*2190*/  @P1 LDC R149, c[0x0][0x40c] ;  /* 0x00010300ff951b82 */ /* 0x000f220000000800 */
[----:B012--5:R-:W-:Y:S02]  /*21a0*/  @P1 HADD2.F32 R146, -RZ, R102.H0_H0 ;  /* 0x20000066ff921230 */ /* 0x027fe40000004100 */
[----:B---3--:R-:W-:Y:S02]  /*21b0*/  @P1 HADD2.F32 R136, -RZ, R100.H0_H0 ;  /* 0x20000064ff881230 */ /* 0x008fe40000004100 */
[----:B------:R-:W-:Y:S02]  /*21c0*/  @P1 HADD2.F32 R142, -RZ, R101.H1_H1 ;  /* 0x30000065ff8e1230 */ /* 0x000fe40000004100 */
[----:B------:R-:W-:Y:S01]  /*21d0*/  @P1 HADD2.F32 R150, -RZ, R102.H1_H1 ;  /* 0x30000066ff961230 */ /* 0x000fe20000004100 */
[----:B------:R-:W0:Y:S08]  /*21e0*/  @P1 LDC R137, c[0x0][0x40c] ;  /* 0x00010300ff891b82 */ /* 0x000e300000000800 */
[----:B------:R-:W1:Y:S08]  /*21f0*/  @P1 LDC R153, c[0x0][0x40c] ;  /* 0x00010300ff991b82 */ /* 0x000e700000000800 */
[----:B------:R-:W2:Y:S01]  /*2200*/  @P1 LDC R139, c[0x0][0x40c] ;  /* 0x00010300ff8b1b82 */ /* 0x000ea20000000800 */
[----:B----4-:R-:W-:Y:S01]  /*2210*/  @P1 FMUL.FTZ R149, R146, R149 ;  /* 0x0000009592951220 */ /* 0x010fe20000410000 */
[----:B------:R-:W-:-:S06]  /*2220*/  @P1 HADD2.F32 R146, -RZ, R103.H0_H0 ;  /* 0x20000067ff921230 */ /* 0x000fcc0000004100 */
[----:B------:R-:W3:Y:S01]  /*2230*/  @P1 LDC R138, c[0x0][0x40c] ;  /* 0x00010300ff8a1b82 */ /* 0x000ee20000000800 */
[----:B0-----:R-:W-:Y:S01]  /*2240*/  @P1 FMUL.FTZ R141, R136, R137 ;  /* 0x00000089888d1220 */ /* 0x001fe20000410000 */
[----:B------:R-:W-:Y:S02]  /*2250*/  @P1 HADD2.F32 R136, -RZ, R100.H1_H1 ;  /* 0x30000064ff881230 */ /* 0x000fe40000004100 */
[----:B------:R-:W-:-:S04]  /*2260*/  @P1 HADD2.F32 R137, -RZ, R101.H0_H0 ;  /* 0x20000065ff891230 */ /* 0x000fc80000004100 */
[----:B------:R-:W0:Y:S01]  /*2270*/  @P1 LDC R147, c[0x0][0x40c] ;  /* 0x00010300ff931b82 */ /* 0x000e220000000800 */
[----:B-1----:R-:W-:Y:S01]  /*2280*/  @P1 FMUL.FTZ R153, R146, R153 ;  /* 0x0000009992991220 */ /* 0x002fe20000410000 */
[----:B------:R-:W-:-:S06]  /*2290*/  @P1 HADD2.F32 R146, -RZ, R103.H1_H1 ;  /* 0x30000067ff921230 */ /* 0x000fcc0000004100 */
[----:B------:R-:W1:Y:S01]  /*22a0*/  @P1 LDC R151, c[0x0][0x40c] ;  /* 0x00010300ff971b82 */ /* 0x000e620000000800 */
[----:B--2---:R-:W-:-:S07]  /*22b0*/  @P1 FMUL.FTZ R140, R136, R139 ;  /* 0x0000008b888c1220 */ /* 0x004fce0000410000 */
[----:B------:R-:W2:Y:S01]  /*22c0*/  @P1 LDC R145, c[0x0][0x40c] ;  /* 0x00010300ff911b82 */ /* 0x000ea20000000800 */
[----:B---3--:R-:W-:Y:S01]  /*22d0*/  @P1 FMUL.FTZ R143, R137, R138 ;  /* 0x0000008a898f1220 */ /* 0x008fe20000410000 */
[----:B------:R-:W-:Y:S02]  /*22e0*/  CS2R R136, SRZ ;  /* 0x0000000000887805 */ /* 0x000fe4000001ff00 */
[----:B------:R-:W-:Y:S01]  /*22f0*/  CS2R R138, SRZ ;  /* 0x00000000008a7805 */ /* 0x000fe2000001ff00 */
[----:B------:R-:W-:Y:S01]  /*2300*/  @P1 FMUL.FTZ R136, R141, R8 ;  /* 0x000000088d881220 */ /* 0x000fe20000410000 */
[----:B------:R-:W-:Y:S01]  /*2310*/  @P1 FMUL.FTZ R137, R140, R9 ;  /* 0x000000098c891220 */ /* 0x000fe20000410000 */
[----:B------:R-:W-:Y:S01]  /*2320*/  @P1 FMUL.FTZ R138, R143, R10 ;  /* 0x0000000a8f8a1220 */ /* 0x000fe20000410000 */
[----:B------:R-:W-:Y:S01]  /*2330*/  CS2R R140, SRZ ;  /* 0x00000000008c7805 */ /* 0x000fe2000001ff00 */
[----:B0-----:R-:W-:Y:S01]  /*2340*/  @P1 FMUL.FTZ R142, R142, R147 ;  /* 0x000000938e8e1220 */ /* 0x001fe20000410000 */
[----:B------:R-:W-:-:S03]  /*2350*/  @P1 FMUL.FTZ R140, R149, R4 ;  /* 0x00000004958c1220 */ /* 0x000fc60000410000 */
[----:B------:R-:W-:Y:S01]  /*2360*/  @P1 FMUL.FTZ R139, R142, R11 ;  /* 0x0000000b8e8b1220 */ /* 0x000fe20000410000 */
[----:B------:R-:W-:Y:S02]  /*2370*/  CS2R R142, SRZ ;  /* 0x00000000008e7805 */ /* 0x000fe4000001ff00 */
[----:B------:R-:W-:Y:S01]  /*2380*/  @P1 FMUL.FTZ R142, R153, R6 ;  /* 0x00000006998e1220 */ /* 0x000fe20000410000 */
[----:B-1----:R-:W-:-:S04]  /*2390*/  @P1 FMUL.FTZ R150, R150, R151 ;  /* 0x0000009796961220 */ /* 0x002fc80000410000 */
[----:B------:R-:W-:Y:S01]  /*23a0*/  @P1 FMUL.FTZ R141, R150, R5 ;  /* 0x00000005968d1220 */ /* 0x000fe20000410000 */
[----:B--2---:R-:W-:-:S04]  /*23b0*/  @P1 FMUL.FTZ R146, R146, R145 ;  /* 0x0000009192921220 */ /* 0x004fc80000410000 */
[----:B------:R-:W-:-:S07]  /*23c0*/  @P1 FMUL.FTZ R143, R146, R7 ;  /* 0x00000007928f1220 */ /* 0x000fce0000410000 */
.L_x_18856:
[----:B------:R-:W0:Y:S02]  /*23d0*/  LDC.64 R146, c[0x0][0x3a8] ;  /* 0x0000ea00ff927b82 */ /* 0x000e240000000a00 */
[----:B0-----:R-:W-:-:S05]  /*23e0*/  IMAD.WIDE.U32 R146, R0, 0x20, R146 ;  /* 0x0000002000927825 */ /* 0x001fca00078e0092 */
[----:B------:R3:W-:Y:S04]  /*23f0*/  STG.E.128 desc[UR12][R146.64], R136 ;  /* 0x0000008892007986 */ /* 0x0007e8000c101d0c */
[----:B------:R3:W-:Y:S02]  /*2400*/  STG.E.128 desc[UR12][R146.64+0x10], R140 ;  /* 0x0000108c92007986 */ /* 0x0007e4000c101d0c */
.L_x_18854:
[----:B------:R-:W-:Y:S05]  /*2410*/  BSYNC.RECONVERGENT B0 ;  /* 0x0000000000007941 */ /* 0x000fea0003800200 */
.L_x_18853:
        /* <DEDUP_REMOVED lines=134> */
.L_x_18858:
[----:B------:R-:W-:Y:S05]  /*2c80*/  BSYNC.RECONVERGENT B0 ;  /* 0x0000000000007941 */ /* 0x000fea0003800200 */
.L_x_18857:
        /* <DEDUP_REMOVED lines=12> */
.L_x_18860:
[----:B------:R-:W-:Y:S05]  /*2d50*/  BSYNC.RECONVERGENT B0 ;  /* 0x0000000000007941 */ /* 0x000fea0003800200 */
.L_x_18859:
        /* <DEDUP_REMOVED lines=76> */
[----:B------:R-:W-:Y:S01]  /*3220*/  F2FP.F16.F32.PACK_AB R144, R145, R144 ;  /* 0x000000909190723e */ /* 0x000fe200000000ff */
        /* <DEDUP_REMOVED lines=8> */
[----:B------:R-:W-:Y:S01]  /*32b0*/  F2FP.F16.F32.PACK_AB R145, R154, R145 ;  /* 0x000000919a91723e */ /* 0x000fe200000000ff */
[----:B------:R-:W-:Y:S01]  /*32c0*/  FMUL.FTZ R156, R149, R146 ;  /* 0x00000092959c7220 */ /* 0x000fe20000410000 */
[----:B------:R-:W-:Y:S01]  /*32d0*/  FFMA.FTZ R146, R147, R92, R84 ;  /* 0x0000005c93927223 */ /* 0x000fe20000010054 */
[C---:B0-----:R-:W-:Y:S01]  /*32e0*/  IMAD.WIDE.U32 R152, R0.reuse, 0x10, R152 ;  /* 0x0000001000987825 */ /* 0x041fe200078e0098 */
[----:B------:R-:W-:-:S03]  /*32f0*/  IADD3 R0, PT, PT, R0, 0x80, RZ ;  /* 0x0000008000007810 */ /* 0x000fc60007ffe0ff */
[----:B------:R-:W-:-:S05]  /*3300*/  FFMA.FTZ R147, R156, R93, R85 ;  /* 0x0000005d9c937223 */ /* 0x000fca0000010055 */
[----:B------:R-:W-:Y:S02]  /*3310*/  F2FP.F16.F32.PACK_AB R146, R147, R146 ;  /* 0x000000929392723e */ /* 0x000fe400000000ff */
[----:B------:R-:W-:-:S05]  /*3320*/  F2FP.F16.F32.PACK_AB R147, R160, R151 ;  /* 0x00000097a093723e */ /* 0x000fca00000000ff */
[----:B------:R0:W-:Y:S02]  /*3330*/  STG.E.128 desc[UR12][R152.64], R144 ;  /* 0x0000009098007986 */ /* 0x0001e4000c101d0c */
.L_x_18863:
[----:B------:R-:W-:Y:S05]  /*3340*/  BSYNC.RECONVERGENT B0 ;  /* 0x0000000000007941 */ /* 0x000fea0003800200 */
.L_x_18862:
        /* <DEDUP_REMOVED lines=34> */
.L_x_18865:
[----:B------:R-:W-:Y:S05]  /*3570*/  BSYNC.RECONVERGENT B0 ;  /* 0x0000000000007941 */ /* 0x000fea0003800200 */
.L_x_18864:
        /* <DEDUP_REMOVED lines=34> */
.L_x_18867:
[----:B------:R-:W-:Y:S05]  /*37a0*/  BSYNC.RECONVERGENT B0 ;  /* 0x0000000000007941 */ /* 0x000fea0003800200 */
.L_x_18866:
        /* <DEDUP_REMOVED lines=33> */
.L_x_18868:
[----:B------:R-:W-:Y:S05]  /*39c0*/  BSYNC.RECONVERGENT B0 ;  /* 0x0000000000007941 */ /* 0x000fea0003800200 */
.L_x_18861:
[----:B------:R-:W-:Y:S02]  /*39d0*/  UIADD3 UR7, UPT, UPT, UR7, UR18, URZ ;  /* 0x0000001207077290 */ /* 0x000fe4000fffe0ff */
[----:B------:R-:W-:Y:S02]  /*39e0*/  UPLOP3.LUT UP1, UPT, UPT, UPT, UP1, 0x40, 0x4 ;  /* 0x000000000004789c */ /* 0x000fe40003f2e810 */
[----:B------:R-:W-:-:S09]  /*39f0*/  UISETP.GE.AND UP0, UPT, UR7, UR19, UPT ;  /* 0x000000130700728c */ /* 0x000fd2000bf06270 */
[----:B------:R-:W-:Y:S05]  /*3a00*/  BRA.U !UP0, `(.L_x_18869) ;  /* 0xffffffcd08f47547 */ /* 0x000fea000b83ffff */
[----:B------:R-:W-:Y:S05]  /*3a10*/  EXIT ;  /* 0x000000000000794d */ /* 0x000fea0003800000 */
.L_x_18870:
        /* <DEDUP_REMOVED lines=14> */
.L_x_27316:


//--------------------- .text._ZN10layer_norm13ln_fwd_kernelINS_13Kernel_traitsIf6__halffS2_fjLj4096ELj1ELj1ELj4ELj16ENS_18Kernel_traits_baseILj4096EfS2_fS2_fjLj128EEEEELb0ELb1ELb1ELb1EEEvNS_9FwdParamsE --------------------------
	.section	.text._ZN10layer_norm13ln_fwd_kernelINS_13Kernel_traitsIf6__halffS2_fjLj4096ELj1ELj1ELj4ELj16ENS_18Kernel_traits_baseILj4096EfS2_fS2_fjLj128EEEEELb0ELb1ELb1ELb1EEEvNS_9FwdParamsE,"ax",@progbits
	.align	128
        .global         _ZN10layer_norm13ln_fwd_kernelINS_13Kernel_traitsIf6__halffS2_fjLj4096ELj1ELj1ELj4ELj16ENS_18Kernel_traits_baseILj4096EfS2_fS2_fjLj128EEEEELb0ELb1ELb1ELb1EEEvNS_9FwdParamsE
        .type           _ZN10layer_norm13ln_fwd_kernelINS_13Kernel_traitsIf6__halffS2_fjLj4096ELj1ELj1ELj4ELj16ENS_18Kernel_traits_baseILj4096EfS2_fS2_fjLj128EEEEELb0ELb1ELb1ELb1EEEvNS_9FwdParamsE,@function
        .size           _ZN10layer_norm13ln_fwd_kernelINS_13Kernel_traitsIf6__halffS2_fjLj4096ELj1ELj1ELj4ELj16ENS_18Kernel_traits_baseILj4096EfS2_fS2_fjLj128EEEEELb0ELb1ELb1ELb1EEEvNS_9FwdParamsE,(.L_x_27317 - _ZN10layer_norm13ln_fwd_kernelINS_13Kernel_traitsIf6__halffS2_fjLj4096ELj1ELj1ELj4ELj16ENS_18Kernel_traits_baseILj4096EfS2_fS2_fjLj128EEEEELb0ELb1ELb1ELb1EEEvNS_9FwdParamsE)
        .other          _ZN10layer_norm13ln_fwd_kernelINS_13Kernel_traitsIf6__halffS2_fjLj4096ELj1ELj1ELj4ELj16ENS_18Kernel_traits_baseILj4096EfS2_fS2_fjLj128EEEEELb0ELb1ELb1ELb1EEEvNS_9FwdParamsE,@"STO_CUDA_ENTRY STV_DEFAULT"
_ZN10layer_norm13ln_fwd_kernelINS_13Kernel_traitsIf6__halffS2_fjLj4096ELj1ELj1ELj4ELj16ENS_18Kernel_traits_baseILj4096EfS2_fS2_fjLj128EEEEELb0ELb1ELb1ELb1EEEvNS_9FwdParamsE:
.text._ZN10layer_norm13ln_fwd_kernelINS_13Kernel_traitsIf6__halffS2_fjLj4096ELj1ELj1ELj4ELj16ENS_18Kernel_traits_baseILj4096EfS2_fS2_fjLj128EEEEELb0ELb1ELb1ELb1EEEvNS_9FwdParamsE:
        /* <DEDUP_REMOVED lines=41> */
.L_x_18871:
        /* <DEDUP_REMOVED lines=36> */
.L_x_18872:
        /* <DEDUP_REMOVED lines=9> */
.L_x_18882:
[----:B------:R-:W1:Y:S08]  /*0560*/  LDC.64 R112, c[0x0][0x3f0] ;  /* 0x0000fc00ff707b82 */ /* 0x000e700000000a00 */
[----:B------:R-:W0:Y:S08]  /*0570*/  LDC R149, c[0x0][0x388] ;  /* 0x0000e200ff957b82 */ /* 0x000e300000000800 */
[----:B------:R-:W2:Y:S01]  /*0580*/  LDC.64 R114, c[0x0][0x3f8] ;  /* 0x0000fe00ff727b82 */ /* 0x000ea20000000a00 */
[----:B-1----:R-:W-:-:S05]  /*0590*/  IMAD.WIDE R112, R144, 0x4, R112 ;  /* 0x0000000490707825 */ /* 0x002fca00078e0270 */
[----:B------:R2:W3:Y:S01]  /*05a0*/  LDG.E R0, desc[UR6][R112.64] ;  /* 0x0000000670007981 */ /* 0x0004e2000c1e1900 */
[----:B----4-:R-:W-:-:S04]  /*05b0*/  ISETP.NE.U32.AND P0, PT, RZ, UR8, PT ;  /* 0x00000008ff007c0c */ /* 0x010fc8000bf05070 */
[----:B------:R-:W-:Y:S01]  /*05c0*/  ISETP.NE.AND.EX P0, PT, RZ, UR9, PT, P0 ;  /* 0x00000009ff007c0c */ /* 0x000fe2000bf05300 */
[----:B--2---:R-:W-:-:S05]  /*05d0*/  IMAD.WIDE R112, R144, 0x4, R114 ;  /* 0x0000000490707825 */ /* 0x004fca00078e0272 */
[----:B-----5:R1:W5:Y:S01]  /*05e0*/  LDG.E R148, desc[UR6][R112.64] ;  /* 0x0000000670947981 */ /* 0x020362000c1e1900 */
[----:B---3--:R-:W-:-:S13]  /*05f0*/  ISETP.GE.AND P2, PT, R0, 0x1, PT ;  /* 0x000000010000780c */ /* 0x008fda0003f46270 */
[----:B------:R-:W-:Y:S01]  /*0600*/  @P2 IADD3 R116, PT, PT, R0, -0x1, RZ ;  /* 0xffffffff00742810 */ /* 0x000fe20007ffe0ff */
[----:B------:R-:W2:Y:S04]  /*0610*/  @P2 LDC.64 R118, c[0x0][0x390] ;  /* 0x0000e400ff762b82 */ /* 0x000ea80000000a00 */
[----:B0-----:R-:W-:-:S05]  /*0620*/  @P2 IMAD R116, R116, R149, RZ ;  /* 0x0000009574742224 */ /* 0x001fca00078e02ff */
[----:B------:R-:W-:-:S04]  /*0630*/  @P2 SHF.R.S32.HI R117, RZ, 0x1f, R116 ;  /* 0x0000001fff752819 */ /* 0x000fc80000011474 */
[----:B------:R-:W-:Y:S01]  /*0640*/  @P2 LEA.HI R117, R117, R116, RZ, 0x3 ;  /* 0x0000007475752211 */ /* 0x000fe200078f18ff */
[----:B------:R-:W-:-:S03]  /*0650*/  HFMA2 R116, -RZ, RZ, 0, 0 ;  /* 0x00000000ff747431 */ /* 0x000fc600000001ff */
[----:B------:R-:W-:Y:S01]  /*0660*/  @P2 LEA.HI.SX32 R116, R117, R2, 0x1d ;  /* 0x0000000275742211 */ /* 0x000fe200078feaff */
[----:B------:R-:W-:-:S04]  /*0670*/  IMAD R117, R144, R149, RZ ;  /* 0x0000009590757224 */ /* 0x000fc800078e02ff */
[----:B--2---:R-:W-:Y:S01]  /*0680*/  @P2 IMAD.WIDE.U32 R114, R116, 0x10, R118 ;  /* 0x0000001074722825 */ /* 0x004fe200078e0076 */
[----:B------:R-:W-:-:S04]  /*0690*/  SHF.R.S32.HI R118, RZ, 0x1f, R117 ;  /* 0x0000001fff767819 */ /* 0x000fc80000011475 */
[----:B------:R-:W-:Y:S01]  /*06a0*/  LEA.HI R117, R118, R117, RZ, 0x3 ;  /* 0x0000007576757211 */ /* 0x000fe200078f18ff */
[----:B------:R1:W5:Y:S03]  /*06b0*/  @P2 LDG.E.128 R100, desc[UR6][R114.64] ;  /* 0x0000000672642981 */ /* 0x000366000c1e1d00 */
[----:B------:R-:W-:Y:S01]  /*06c0*/  LEA.HI.SX32 R117, R117, R2, 0x1d ;  /* 0x0000000275757211 */ /* 0x000fe200078feaff */
[----:B------:R-:W-:Y:S06]  /*06d0*/  @!P0 BRA `(.L_x_18873) ;  /* 0x0000000000b88947 */ /* 0x000fec0003800000 */
[----:B-1----:R-:W0:Y:S02]  /*06e0*/  LDC.64 R112, c[0x0][0x3a0] ;  /* 0x0000e800ff707b82 */ /* 0x002e240000000a00 */
[----:B0-----:R-:W-:-:S05]  /*06f0*/  IMAD.WIDE.U32 R112, R117, 0x20, R112 ;  /* 0x0000002075707825 */ /* 0x001fca00078e0070 */
[----:B------:R-:W2:Y:S04]  /*0700*/  LDG.E.128 R104, desc[UR6][R112.64] ;  /* 0x0000000670687981 */ /* 0x000ea8000c1e1d00 */
[----:B------:R0:W3:Y:S01]  /*0710*/  LDG.E.128 R108, desc[UR6][R112.64+0x10] ;  /* 0x00001006706c7981 */ /* 0x0000e2000c1e1d00 */
[----:B------:R-:W-:-:S13]  /*0720*/  ISETP.GT.AND P3, PT, R0, RZ, PT ;  /* 0x000000ff0000720c */ /* 0x000fda0003f64270 */
[----:B------:R-:W0:Y:S01]  /*0730*/  @P3 LDC R120, c[0x0][0x40c] ;  /* 0x00010300ff783b82 */ /* 0x000e220000000800 */
[--C-:B-----5:R-:W-:Y:S02]  /*0740*/  @P3 HADD2.F32 R115, -RZ, R100.reuse.H1_H1 ;  /* 0x30000064ff733230 */ /* 0x120fe40000004100 */
[----:B------:R-:W-:Y:S02]  /*0750*/  @P3 HADD2.F32 R114, -RZ, R100.H0_H0 ;  /* 0x20000064ff723230 */ /* 0x000fe40000004100 */
[--C-:B------:R-:W-:Y:S02]  /*0760*/  @P3 HADD2.F32 R118, -RZ, R101.reuse.H0_H0 ;  /* 0x20000065ff763230 */ /* 0x100fe40000004100 */
[----:B------:R-:W-:Y:S01]  /*0770*/  @P3 HADD2.F32 R119, -RZ, R101.H1_H1 ;  /* 0x30000065ff773230 */ /* 0x000fe20000004100 */
[----:B------:R-:W1:Y:S08]  /*0780*/  @P3 LDC R121, c[0x0][0x40c] ;  /* 0x00010300ff793b82 */ /* 0x000e700000000800 */
[----:B------:R-:W4:Y:S08]  /*0790*/  @P3 LDC R123, c[0x0][0x40c] ;  /* 0x00010300ff7b3b82 */ /* 0x000f300000000800 */
[----:B------:R-:W4:Y:S01]  /*07a0*/  @P3 LDC R122, c[0x0][0x40c] ;  /* 0x00010300ff7a3b82 */ /* 0x000f220000000800 */
[----:B0-----:R-:W-:Y:S01]  /*07b0*/  @P3 FMUL.FTZ R112, R115, R120 ;  /* 0x0000007873703220 */ /* 0x001fe20000410000 */
[----:B------:R-:W-:-:S06]  /*07c0*/  @P3 HADD2.F32 R120, -RZ, R102.H1_H1 ;  /* 0x30000066ff783230 */ /* 0x000fcc0000004100 */
[----:B------:R-:W0:Y:S01]  /*07d0*/  @P3 LDC R125, c[0x0][0x40c] ;  /* 0x00010300ff7d3b82 */ /* 0x000e220000000800 */
[----:B-1----:R-:W-:Y:S01]  /*07e0*/  @P3 FMUL.FTZ R113, R114, R121 ;  /* 0x0000007972713220 */ /* 0x002fe20000410000 */
[----:B------:R-:W-:-:S06]  /*07f0*/  @P3 HADD2.F32 R121, -RZ, R103.H0_H0 ;  /* 0x20000067ff793230 */ /* 0x000fcc0000004100 */
[----:B------:R-:W1:Y:S01]  /*0800*/  @P3 LDC R127, c[0x0][0x40c] ;  /* 0x00010300ff7f3b82 */ /* 0x000e620000000800 */
[----:B----4-:R-:W-:Y:S01]  /*0810*/  @P3 FMUL.FTZ R115, R118, R123 ;  /* 0x0000007b76733220 */ /* 0x010fe20000410000 */
[----:B------:R-:W-:-:S06]  /*0820*/  @P3 HADD2.F32 R118, -RZ, R102.H0_H0 ;  /* 0x20000066ff763230 */ /* 0x000fcc0000004100 */
[----:B------:R-:W4:Y:S01]  /*0830*/  @P3 LDC R124, c[0x0][0x40c] ;  /* 0x00010300ff7c3b82 */ /* 0x000f220000000800 */
[----:B------:R-:W-:Y:S01]  /*0840*/  @P3 FMUL.FTZ R114, R119, R122 ;  /* 0x0000007a77723220 */ /* 0x000fe20000410000 */
[----:B0-----:R-:W-:Y:S01]  /*0850*/  @P3 FMUL.FTZ R119, R118, R125 ;  /* 0x0000007d76773220 */ /* 0x001fe20000410000 */
[----:B-1----:R-:W-:Y:S01]  /*0860*/  @P3 FMUL.FTZ R120, R120, R127 ;  /* 0x0000007f78783220 */ /* 0x002fe20000410000 */
[----:B----4-:R-:W-:Y:S01]  /*0870*/  @P3 FMUL.FTZ R121, R121, R124 ;  /* 0x0000007c79793220 */ /* 0x010fe20000410000 */
        /* <DEDUP_REMOVED lines=20> */
.L_x_18873:
[----:B-1----:R-:W0:Y:S01]  /*09c0*/  @P2 LDC R113, c[0x0][0x40c] ;  /* 0x00010300ff712b82 */ /* 0x002e220000000800 */
[----:B-----5:R-:W-:Y:S01]  /*09d0*/  @P2 HADD2.F32 R112, -RZ, R100.H0_H0 ;  /* 0x20000064ff702230 */ /* 0x020fe20000004100 */
[----:B------:R-:W-:Y:S01]  /*09e0*/  CS2R R132, SRZ ;  /* 0x0000000000847805 */ /* 0x000fe2000001ff00 */
[--C-:B------:R-:W-:Y:S01]  /*09f0*/  @P2 HADD2.F32 R114, -RZ, R101.reuse.H0_H0 ;  /* 0x20000065ff722230 */ /* 0x100fe20000004100 */
[----:B------:R-:W-:Y:S01]  /*0a00*/  CS2R R134, SRZ ;  /* 0x0000000000867805 */ /* 0x000fe2000001ff00 */
[----:B------:R-:W-:Y:S01]  /*0a10*/  @P2 HADD2.F32 R118, -RZ, R101.H1_H1 ;  /* 0x30000065ff762230 */ /* 0x000fe20000004100 */
[----:B------:R-:W-:Y:S01]  /*0a20*/  CS2R R136, SRZ ;  /* 0x0000000000887805 */ /* 0x000fe2000001ff00 */
[--C-:B------:R-:W-:Y:S01]  /*0a30*/  @P2 HADD2.F32 R120, -RZ, R102.reuse.H0_H0 ;  /* 0x20000066ff782230 */ /* 0x100fe20000004100 */
[----:B------:R-:W1:Y:S01]  /*0a40*/  @P2 LDC R115, c[0x0][0x40c] ;  /* 0x00010300ff732b82 */ /* 0x000e620000000800 */
[----:B------:R-:W-:Y:S01]  /*0a50*/  @P2 HADD2.F32 R122, -RZ, R102.H1_H1 ;  /* 0x30000066ff7a2230 */ /* 0x000fe20000004100 */
[----:B------:R-:W-:-:S06]  /*0a60*/  CS2R R138, SRZ ;  /* 0x00000000008a7805 */ /* 0x000fcc000001ff00 */
[----:B------:R-:W2:Y:S08]  /*0a70*/  @P2 LDC R119, c[0x0][0x40c] ;  /* 0x00010300ff772b82 */ /* 0x000eb00000000800 */
[----:B------:R-:W3:Y:S01]  /*0a80*/  @P2 LDC R121, c[0x0][0x40c] ;  /* 0x00010300ff792b82 */ /* 0x000ee20000000800 */
[----:B0-----:R-:W-:Y:S01]  /*0a90*/  @P2 FMUL.FTZ R113, R112, R113 ;  /* 0x0000007170712220 */ /* 0x001fe20000410000 */
[----:B------:R-:W-:-:S03]  /*0aa0*/  @P2 HADD2.F32 R112, -RZ, R100.H1_H1 ;  /* 0x30000064ff702230 */ /* 0x000fc60000004100 */
[----:B------:R-:W-:-:S03]  /*0ab0*/  @P2 FMUL.FTZ R132, R113, R68 ;  /* 0x0000004471842220 */ /* 0x000fc60000410000 */
[----:B------:R-:W0:Y:S01]  /*0ac0*/  @P2 LDC R123, c[0x0][0x40c] ;  /* 0x00010300ff7b2b82 */ /* 0x000e220000000800 */
[----:B-1----:R-:W-:Y:S01]  /*0ad0*/  @P2 FMUL.FTZ R112, R112, R115 ;  /* 0x0000007370702220 */ /* 0x002fe20000410000 */
[----:B------:R-:W-:-:S03]  /*0ae0*/  @P2 HADD2.F32 R115, -RZ, R103.H1_H1 ;  /* 0x30000067ff732230 */ /* 0x000fc60000004100 */
[----:B------:R-:W-:-:S03]  /*0af0*/  @P2 FMUL.FTZ R133, R112, R69 ;  /* 0x0000004570852220 */ /* 0x000fc60000410000 */
[----:B------:R-:W1:Y:S01]  /*0b00*/  @P2 LDC R125, c[0x0][0x40c] ;  /* 0x00010300ff7d2b82 */ /* 0x000e620000000800 */
[----:B--2---:R-:W-:Y:S01]  /*0b10*/  @P2 FMUL.FTZ R119, R114, R119 ;  /* 0x0000007772772220 */ /* 0x004fe20000410000 */
[----:B------:R-:W-:-:S03]  /*0b20*/  @P2 HADD2.F32 R114, -RZ, R103.H0_H0 ;  /* 0x20000067ff722230 */ /* 0x000fc60000004100 */
[----:B------:R-:W-:-:S03]  /*0b30*/  @P2 FMUL.FTZ R134, R119, R70 ;  /* 0x0000004677862220 */ /* 0x000fc60000410000 */
[----:B------:R-:W2:Y:S01]  /*0b40*/  @P2 LDC R127, c[0x0][0x40c] ;  /* 0x00010300ff7f2b82 */ /* 0x000ea20000000800 */
[----:B---3--:R-:W-:-:S04]  /*0b50*/  @P2 FMUL.FTZ R118, R118, R121 ;  /* 0x0000007976762220 */ /* 0x008fc80000410000 */
[----:B------:R-:W-:-:S03]  /*0b60*/  @P2 FMUL.FTZ R135, R118, R71 ;  /* 0x0000004776872220 */ /* 0x000fc60000410000 */
[----:B------:R-:W3:Y:S01]  /*0b70*/  @P2 LDC R124, c[0x0][0x40c] ;  /* 0x00010300ff7c2b82 */ /* 0x000ee20000000800 */
[----:B0-----:R-:W-:-:S04]  /*0b80*/  @P2 FMUL.FTZ R123, R120, R123 ;  /* 0x0000007b787b2220 */ /* 0x001fc80000410000 */
[----:B------:R-:W-:Y:S01]  /*0b90*/  @P2 FMUL.FTZ R136, R123, R72 ;  /* 0x000000487b882220 */ /* 0x000fe20000410000 */
[----:B-1----:R-:W-:-:S04]  /*0ba0*/  @P2 FMUL.FTZ R122, R122, R125 ;  /* 0x0000007d7a7a2220 */ /* 0x002fc80000410000 */
[----:B------:R-:W-:Y:S01]  /*0bb0*/  @P2 FMUL.FTZ R137, R122, R73 ;  /* 0x000000497a892220 */ /* 0x000fe20000410000 */
[----:B--2---:R-:W-:-:S04]  /*0bc0*/  @P2 FMUL.FTZ R127, R114, R127 ;  /* 0x0000007f727f2220 */ /* 0x004fc80000410000 */
[----:B------:R-:W-:Y:S01]  /*0bd0*/  @P2 FMUL.FTZ R138, R127, R74 ;  /* 0x0000004a7f8a2220 */ /* 0x000fe20000410000 */
[----:B---3--:R-:W-:-:S04]  /*0be0*/  @P2 FMUL.FTZ R124, R115, R124 ;  /* 0x0000007c737c2220 */ /* 0x008fc80000410000 */
[----:B------:R-:W-:-:S07]  /*0bf0*/  @P2 FMUL.FTZ R139, R124, R75 ;  /* 0x0000004b7c8b2220 */ /* 0x000fce0000410000 */
.L_x_18874:
        /* <DEDUP_REMOVED lines=9> */
[----:B------:R0:W5:Y:S01]  /*0c90*/  @P2 LDG.E.128 R100, desc[UR6][R118.64] ;  /* 0x0000000676642981 */ /* 0x000162000c1e1d00 */
[----:B--2---:R-:W-:-:S05]  /*0ca0*/  @P0 IMAD.WIDE.U32 R120, R113, 0x20, R120 ;  /* 0x0000002071780825 */ /* 0x004fca00078e0078 */
[----:B------:R0:W5:Y:S04]  /*0cb0*/  @P0 LDG.E.128 R104, desc[UR6][R120.64] ;  /* 0x0000000678680981 */ /* 0x000168000c1e1d00 */
[----:B------:R0:W5:Y:S01]  /*0cc0*/  @P0 LDG.E.128 R108, desc[UR6][R120.64+0x10] ;  /* 0x00001006786c0981 */ /* 0x000162000c1e1d00 */
[----:B------:R-:W-:Y:S05]  /*0cd0*/  @!P0 BRA `(.L_x_18875) ;  /* 0x0000000000a88947 */ /* 0x000fea0003800000 */
[----:B------:R-:W-:Y:S02]  /*0ce0*/  ISETP.GT.AND P3, PT, R0, RZ, PT ;  /* 0x000000ff0000720c */ /* 0x000fe40003f64270 */
[----:B-----5:R-:W-:-:S11]  /*0cf0*/  MOV R126, R110 ;  /* 0x0000006e007e7202 */ /* 0x020fd60000000f00 */
[----:B0-----:R-:W0:Y:S01]  /*0d00*/  @P3 LDC R119, c[0x0][0x40c] ;  /* 0x00010300ff773b82 */ /* 0x001e220000000800 */
[--C-:B------:R-:W-:Y:S02]  /*0d10*/  @P3 HADD2.F32 R114, -RZ, R100.reuse.H1_H1 ;  /* 0x30000064ff723230 */ /* 0x100fe40000004100 */
[--C-:B------:R-:W-:Y:S02]  /*0d20*/  @P3 HADD2.F32 R118, -RZ, R101.reuse.H0_H0 ;  /* 0x20000065ff763230 */ /* 0x100fe40000004100 */
[----:B------:R-:W-:Y:S02]  /*0d30*/  @P3 HADD2.F32 R112, -RZ, R100.H0_H0 ;  /* 0x20000064ff703230 */ /* 0x000fe40000004100 */
[----:B------:R-:W-:Y:S01]  /*0d40*/  @P3 HADD2.F32 R120, -RZ, R101.H1_H1 ;  /* 0x30000065ff783230 */ /* 0x000fe20000004100 */
[----:B------:R-:W1:Y:S01]  /*0d50*/  @P3 LDC R121, c[0x0][0x40c] ;  /* 0x00010300ff793b82 */ /* 0x000e620000000800 */
[----:B------:R-:W-:-:S07]  /*0d60*/  @P3 HADD2.F32 R122, -RZ, R102.H1_H1 ;  /* 0x30000066ff7a3230 */ /* 0x000fce0000004100 */
[----:B------:R-:W2:Y:S08]  /*0d70*/  @P3 LDC R115, c[0x0][0x40c] ;  /* 0x00010300ff733b82 */ /* 0x000eb00000000800 */
[----:B------:R-:W3:Y:S01]  /*0d80*/  @P3 LDC R123, c[0x0][0x40c] ;  /* 0x00010300ff7b3b82 */ /* 0x000ee20000000800 */
[----:B0-----:R-:W-:-:S07]  /*0d90*/  @P3 FMUL.FTZ R114, R114, R119 ;  /* 0x0000007772723220 */ /* 0x001fce0000410000 */
[----:B------:R-:W0:Y:S01]  /*0da0*/  @P3 LDC R125, c[0x0][0x40c] ;  /* 0x00010300ff7d3b82 */ /* 0x000e220000000800 */
[----:B-1----:R-:W-:Y:S01]  /*0db0*/  @P3 FMUL.FTZ R119, R118, R121 ;  /* 0x0000007976773220 */ /* 0x002fe20000410000 */
[----:B------:R-:W-:Y:S01]  /*0dc0*/  @P3 HADD2.F32 R118, -RZ, R102.H0_H0 ;  /* 0x20000066ff763230 */ /* 0x000fe20000004100 */
[----:B------:R-:W-:Y:S01]  /*0dd0*/  MOV R121, R105 ;  /* 0x0000006900797202 */ /* 0x000fe20000000f00 */
[----:B------:R-:W-:-:S04]  /*0de0*/  @P3 FFMA.FTZ R121, R114, R77, R105 ;  /* 0x0000004d72793223 */ /* 0x000fc80000010069 */
[----:B------:R-:W1:Y:S01]  /*0df0*/  @P3 LDC R129, c[0x0][0x40c] ;  /* 0x00010300ff813b82 */ /* 0x000e620000000800 */
[----:B--2---:R-:W-:-:S07]  /*0e00*/  @P3 FMUL.FTZ R115, R112, R115 ;  /* 0x0000007370733220 */ /* 0x004fce0000410000 */
[----:B------:R-:W2:Y:S01]  /*0e10*/  @P3 LDC R124, c[0x0][0x40c] ;  /* 0x00010300ff7c3b82 */ /* 0x000ea20000000800 */
[----:B---3--:R-:W-:Y:S01]  /*0e20*/  @P3 FMUL.FTZ R112, R120, R123 ;  /* 0x0000007b78703220 */ /* 0x008fe20000410000 */
[----:B------:R-:W-:Y:S01]  /*0e30*/  @P3 HADD2.F32 R123, -RZ, R103.H0_H0 ;  /* 0x20000067ff7b3230 */ /* 0x000fe20000004100 */
[----:B------:R-:W-:Y:S01]  /*0e40*/  MOV R120, R104 ;  /* 0x0000006800787202 */ /* 0x000fe20000000f00 */
[----:B------:R-:W-:Y:S01]  /*0e50*/  @P3 FFMA.FTZ R120, R115, R76, R104 ;  /* 0x0000004c73783223 */ /* 0x000fe20000010068 */
[----:B0-----:R-:W-:Y:S01]  /*0e60*/  @P3 FMUL.FTZ R127, R118, R125 ;  /* 0x0000007d767f3220 */ /* 0x001fe20000410000 */
        /* <DEDUP_REMOVED lines=10> */
[----:B------:R-:W-:Y:S01]  /*0f10*/  @P3 FFMA.FTZ R126, R129, R82, R110 ;  /* 0x00000052817e3223 */ /* 0x000fe2000001006e */
[----:B------:R-:W-:Y:S01]  /*0f20*/  MOV R127, R111 ;  /* 0x0000006f007f7202 */ /* 0x000fe20000000f00 */
[----:B------:R-:W-:Y:S06]  /*0f30*/  @!P3 BRA `(.L_x_18876) ;  /* 0x0000000000a4b947 */ /* 0x000fec0003800000 */
[----:B------:R-:W-:-:S05]  /*0f40*/  HADD2.F32 R112, -RZ, R103.H1_H1 ;  /* 0x30000067ff707230 */ /* 0x000fca0000004100 */
[----:B------:R-:W-:-:S04]  /*0f50*/  FMUL.FTZ R112, R112, UR11 ;  /* 0x0000000b70707c20 */ /* 0x000fc80008410000 */
[----:B------:R-:W-:Y:S01]  /*0f60*/  FFMA.FTZ R127, R112, R83, R111 ;  /* 0x00000053707f7223 */ /* 0x000fe2000001006f */
[----:B------:R-:W-:Y:S06]  /*0f70*/  BRA `(.L_x_18876) ;  /* 0x0000000000947947 */ /* 0x000fec0003800000 */
.L_x_18875:
[----:B0-----:R-:W0:Y:S01]  /*0f80*/  @P2 LDC R115, c[0x0][0x40c] ;  /* 0x00010300ff732b82 */ /* 0x001e220000000800 */
[----:B-----5:R-:W-:Y:S02]  /*0f90*/  @P2 HADD2.F32 R112, -RZ, R100.H0_H0 ;  /* 0x20000064ff702230 */ /* 0x020fe40000004100 */
[--C-:B------:R-:W-:Y:S02]  /*0fa0*/  @P2 HADD2.F32 R118, -RZ, R101.reuse.H1_H1 ;  /* 0x30000065ff762230 */ /* 0x100fe40000004100 */
[--C-:B------:R-:W-:Y:S02]  /*0fb0*/  @P2 HADD2.F32 R120, -RZ, R102.reuse.H0_H0 ;  /* 0x20000066ff782230 */ /* 0x100fe40000004100 */
[----:B------:R-:W-:Y:S01]  /*0fc0*/  @P2 HADD2.F32 R114, -RZ, R101.H0_H0 ;  /* 0x20000065ff722230 */ /* 0x000fe20000004100 */
[----:B------:R-:W1:Y:S01]  /*0fd0*/  @P2 LDC R123, c[0x0][0x40c] ;  /* 0x00010300ff7b2b82 */ /* 0x000e620000000800 */
[----:B------:R-:W-:-:S07]  /*0fe0*/  @P2 HADD2.F32 R122, -RZ, R102.H1_H1 ;  /* 0x30000066ff7a2230 */ /* 0x000fce0000004100 */
[----:B------:R-:W2:Y:S08]  /*0ff0*/  @P2 LDC R125, c[0x0][0x40c] ;  /* 0x00010300ff7d2b82 */ /* 0x000eb00000000800 */
[----:B------:R-:W3:Y:S01]  /*1000*/  @P2 LDC R119, c[0x0][0x40c] ;  /* 0x00010300ff772b82 */ /* 0x000ee20000000800 */
[----:B0-----:R-:W-:Y:S01]  /*1010*/  @P2 FMUL.FTZ R115, R112, R115 ;  /* 0x0000007370732220 */ /* 0x001fe20000410000 */
[----:B------:R-:W-:-:S06]  /*1020*/  @P2 HADD2.F32 R112, -RZ, R100.H1_H1 ;  /* 0x30000064ff702230 */ /* 0x000fcc0000004100 */
[----:B------:R-:W0:Y:S01]  /*1030*/  @P2 LDC R121, c[0x0][0x40c] ;  /* 0x00010300ff792b82 */ /* 0x000e220000000800 */
[----:B-1----:R-:W-:Y:S01]  /*1040*/  @P2 FMUL.FTZ R118, R118, R123 ;  /* 0x0000007b76762220 */ /* 0x002fe20000410000 */
[----:B------:R-:W-:-:S06]  /*1050*/  @P2 HADD2.F32 R123, -RZ, R103.H0_H0 ;  /* 0x20000067ff7b2230 */ /* 0x000fcc0000004100 */
[----:B------:R-:W1:Y:S01]  /*1060*/  @P2 LDC R127, c[0x0][0x40c] ;  /* 0x00010300ff7f2b82 */ /* 0x000e620000000800 */
[----:B--2---:R-:W-:Y:S01]  /*1070*/  @P2 FMUL.FTZ R129, R120, R125 ;  /* 0x0000007d78812220 */ /* 0x004fe20000410000 */
[----:B------:R-:W-:-:S06]  /*1080*/  @P2 HADD2.F32 R125, -RZ, R103.H1_H1 ;  /* 0x30000067ff7d2230 */ /* 0x000fcc0000004100 */
[----:B------:R-:W2:Y:S01]  /*1090*/  @P2 LDC R124, c[0x0][0x40c] ;  /* 0x00010300ff7c2b82 */ /* 0x000ea20000000800 */
[----:B---3--:R-:W-:-:S07]  /*10a0*/  @P2 FMUL.FTZ R112, R112, R119 ;  /* 0x0000007770702220 */ /* 0x008fce0000410000 */
[----:B------:R-:W3:Y:S01]  /*10b0*/  @P2 LDC R126, c[0x0][0x40c] ;  /* 0x00010300ff7e2b82 */ /* 0x000ee20000000800 */
[----:B0-----:R-:W-:Y:S01]  /*10c0*/  @P2 FMUL.FTZ R119, R114, R121 ;  /* 0x0000007972772220 */ /* 0x001fe20000410000 */
[----:B------:R-:W-:Y:S02]  /*10d0*/  CS2R R120, SRZ ;  /* 0x0000000000787805 */ /* 0x000fe4000001ff00 */
[----:B------:R-:W-:Y:S01]  /*10e0*/  @P2 FMUL.FTZ R120, R115, R76 ;  /* 0x0000004c73782220 */ /* 0x000fe20000410000 */
[----:B------:R-:W-:Y:S01]  /*10f0*/  @P2 FMUL.FTZ R121, R112, R77 ;  /* 0x0000004d70792220 */ /* 0x000fe20000410000 */
[----:B-1----:R-:W-:Y:S01]  /*1100*/  @P2 FMUL.FTZ R114, R122, R127 ;  /* 0x0000007f7a722220 */ /* 0x002fe20000410000 */
[----:B------:R-:W-:Y:S02]  /*1110*/  HFMA2 R122, -RZ, RZ, 0, 0 ;  /* 0x00000000ff7a7431 */ /* 0x000fe400000001ff */
[----:B------:R-:W-:Y:S01]  /*1120*/  @P2 FMUL.FTZ R122, R119, R78 ;  /* 0x0000004e777a2220 */ /* 0x000fe20000410000 */
[----:B--2---:R-:W-:Y:S01]  /*1130*/  @P2 FMUL.FTZ R131, R123, R124 ;  /* 0x0000007c7b832220 */ /* 0x004fe20000410000 */
[----:B------:R-:W-:Y:S01]  /*1140*/  MOV R123, RZ ;  /* 0x000000ff007b7202 */ /* 0x000fe20000000f00 */
[----:B------:R-:W-:Y:S01]  /*1150*/  @P2 FMUL.FTZ R123, R118, R79 ;  /* 0x0000004f767b2220 */ /* 0x000fe20000410000 */
[----:B---3--:R-:W-:Y:S01]  /*1160*/  @P2 FMUL.FTZ R128, R125, R126 ;  /* 0x0000007e7d802220 */ /* 0x008fe20000410000 */
[----:B------:R-:W-:-:S02]  /*1170*/  CS2R R124, SRZ ;  /* 0x00000000007c7805 */ /* 0x000fc4000001ff00 */
[----:B------:R-:W-:Y:S01]  /*1180*/  CS2R R126, SRZ ;  /* 0x00000000007e7805 */ /* 0x000fe2000001ff00 */
[----:B------:R-:W-:Y:S01]  /*1190*/  @P2 FMUL.FTZ R124, R129, R80 ;  /* 0x00000050817c2220 */ /* 0x000fe20000410000 */
[----:B------:R-:W-:Y:S01]  /*11a0*/  @P2 FMUL.FTZ R125, R114, R81 ;  /* 0x00000051727d2220 */ /* 0x000fe20000410000 */
[----:B------:R-:W-:Y:S01]  /*11b0*/  @P2 FMUL.FTZ R126, R131, R82 ;  /* 0x00000052837e2220 */ /* 0x000fe20000410000 */
[----:B------:R-:W-:-:S07]  /*11c0*/  @P2 FMUL.FTZ R127, R128, R83 ;  /* 0x00000053807f2220 */ /* 0x000fce0000410000 */
.L_x_18876:
        /* <DEDUP_REMOVED lines=10> */
[----:B------:R1:W5:Y:S04]  /*1270*/  @P0 LDG.E.128 R104, desc[UR6][R118.64] ;  /* 0x0000000676680981 */ /* 0x000368000c1e1d00 */
[----:B------:R1:W5:Y:S01]  /*1280*/  @P0 LDG.E.128 R108, desc[UR6][R118.64+0x10] ;  /* 0x00001006766c0981 */ /* 0x000362000c1e1d00 */
[----:B------:R-:W-:Y:S05]  /*1290*/  @!P0 BRA `(.L_x_18877) ;  /* 0x0000000000a88947 */ /* 0x000fea0003800000 */
[----:B------:R-:W-:-:S13]  /*12a0*/  ISETP.GT.AND P3, PT, R0, RZ, PT ;  /* 0x000000ff0000720c */ /* 0x000fda0003f64270 */
[----:B-1----:R-:W0:Y:S01]  /*12b0*/  @P3 LDC R113, c[0x0][0x40c] ;  /* 0x00010300ff713b82 */ /* 0x002e220000000800 */
[--C-:B-----5:R-:W-:Y:S02]  /*12c0*/  @P3 HADD2.F32 R112, -RZ, R100.reuse.H0_H0 ;  /* 0x20000064ff703230 */ /* 0x120fe40000004100 */
[----:B------:R-:W-:Y:S02]  /*12d0*/  @P3 HADD2.F32 R114, -RZ, R100.H1_H1 ;  /* 0x30000064ff723230 */ /* 0x000fe40000004100 */
[--C-:B------:R-:W-:Y:S02]  /*12e0*/  @P3 HADD2.F32 R118, -RZ, R101.reuse.H0_H0 ;  /* 0x20000065ff763230 */ /* 0x100fe40000004100 */
[----:B------:R-:W-:Y:S01]  /*12f0*/  @P3 HADD2.F32 R128, -RZ, R101.H1_H1 ;  /* 0x30000065ff803230 */ /* 0x000fe20000004100 */
[----:B------:R-:W1:Y:S01]  /*1300*/  @P3 LDC R115, c[0x0][0x40c] ;  /* 0x00010300ff733b82 */ /* 0x000e620000000800 */
[----:B------:R-:W-:Y:S02]  /*1310*/  @P3 HADD2.F32 R130, -RZ, R102.H1_H1 ;  /* 0x30000066ff823230 */ /* 0x000fe40000004100 */
[----:B------:R-:W-:-:S05]  /*1320*/  @P3 HADD2.F32 R142, -RZ, R103.H0_H0 ;  /* 0x20000067ff8e3230 */ /* 0x000fca0000004100 */
[----:B------:R-:W2:Y:S08]  /*1330*/  @P3 LDC R119, c[0x0][0x40c] ;  /* 0x00010300ff773b82 */ /* 0x000eb00000000800 */
[----:B------:R-:W3:Y:S01]  /*1340*/  @P3 LDC R131, c[0x0][0x40c] ;  /* 0x00010300ff833b82 */ /* 0x000ee20000000800 */
[----:B0-----:R-:W-:Y:S01]  /*1350*/  @P3 FMUL.FTZ R113, R112, R113 ;  /* 0x0000007170713220 */ /* 0x001fe20000410000 */
[----:B------:R-:W-:-:S06]  /*1360*/  @P3 HADD2.F32 R112, -RZ, R102.H0_H0 ;  /* 0x20000066ff703230 */ /* 0x000fcc0000004100 */
[----:B------:R-:W0:Y:S01]  /*1370*/  @P3 LDC R129, c[0x0][0x40c] ;  /* 0x00010300ff813b82 */ /* 0x000e220000000800 */
[----:B-1----:R-:W-:-:S07]  /*1380*/  @P3 FMUL.FTZ R114, R114, R115 ;  /* 0x0000007372723220 */ /* 0x002fce0000410000 */
[----:B------:R-:W1:Y:S01]  /*1390*/  @P3 LDC R141, c[0x0][0x40c] ;  /* 0x00010300ff8d3b82 */ /* 0x000e620000000800 */
[----:B--2---:R-:W-:-:S07]  /*13a0*/  @P3 FMUL.FTZ R119, R118, R119 ;  /* 0x0000007776773220 */ /* 0x004fce0000410000 */
[----:B------:R-:W2:Y:S01]  /*13b0*/  @P3 LDC R143, c[0x0][0x40c] ;  /* 0x00010300ff8f3b82 */ /* 0x000ea20000000800 */
[----:B---3--:R-:W-:Y:S01]  /*13c0*/  @P3 FMUL.FTZ R115, R112, R131 ;  /* 0x0000008370733220 */ /* 0x008fe20000410000 */
[----:B------:R-:W-:Y:S02]  /*13d0*/  MOV R112, R108 ;  /* 0x0000006c00707202 */ /* 0x000fe40000000f00 */
        /* <DEDUP_REMOVED lines=12> */
[----:B------:R-:W-:Y:S01]  /*14a0*/  MOV R130, R106 ;  /* 0x0000006a00827202 */ /* 0x000fe20000000f00 */
[----:B------:R-:W-:-:S02]  /*14b0*/  @P3 FFMA.FTZ R130, R119, R86, R106 ;  /* 0x0000005677823223 */ /* 0x000fc4000001006a */
[----:B------:R-:W-:Y:S01]  /*14c0*/  @P3 FFMA.FTZ R113, R140, R89, R109 ;  /* 0x000000598c713223 */ /* 0x000fe2000001006d */
[----:B--2---:R-:W-:-:S04]  /*14d0*/  @P3 FMUL.FTZ R143, R142, R143 ;  /* 0x0000008f8e8f3220 */ /* 0x004fc80000410000 */
[----:B------:R-:W-:Y:S01]  /*14e0*/  @P3 FFMA.FTZ R114, R143, R90, R110 ;  /* 0x0000005a8f723223 */ /* 0x000fe2000001006e */
[----:B------:R-:W-:Y:S06]  /*14f0*/  @!P3 BRA `(.L_x_18878) ;  /* 0x0000000000a0b947 */ /* 0x000fec0003800000 */
[----:B------:R-:W-:-:S05]  /*1500*/  HADD2.F32 R115, -RZ, R103.H1_H1 ;  /* 0x30000067ff737230 */ /* 0x000fca0000004100 */
[----:B------:R-:W-:-:S04]  /*1510*/  FMUL.FTZ R118, R115, UR11 ;  /* 0x0000000b73767c20 */ /* 0x000fc80008410000 */
[----:B------:R-:W-:Y:S01]  /*1520*/  FFMA.FTZ R115, R118, R91, R111 ;  /* 0x0000005b76737223 */ /* 0x000fe2000001006f */
[----:B------:R-:W-:Y:S06]  /*1530*/  BRA `(.L_x_18878) ;  /* 0x0000000000907947 */ /* 0x000fec0003800000 */
.L_x_18877:
[----:B-1----:R-:W0:Y:S01]  /*1540*/  @P2 LDC R113, c[0x0][0x40c] ;  /* 0x00010300ff712b82 */ /* 0x002e220000000800 */
[----:B-----5:R-:W-:Y:S02]  /*1550*/  @P2 HADD2.F32 R112, -RZ, R100.H0_H0 ;  /* 0x20000064ff702230 */ /* 0x020fe40000004100 */
[--C-:B------:R-:W-:Y:S02]  /*1560*/  @P2 HADD2.F32 R114, -RZ, R101.reuse.H0_H0 ;  /* 0x20000065ff722230 */ /* 0x100fe40000004100 */
[----:B------:R-:W-:Y:S02]  /*1570*/  @P2 HADD2.F32 R118, -RZ, R101.H1_H1 ;  /* 0x30000065ff762230 */ /* 0x000fe40000004100 */
[--C-:B------:R-:W-:Y:S01]  /*1580*/  @P2 HADD2.F32 R128, -RZ, R102.reuse.H0_H0 ;  /* 0x20000066ff802230 */ /* 0x100fe20000004100 */
        /* <DEDUP_REMOVED lines=8> */
[----:B------:R-:W-:-:S06]  /*1610*/  @P2 HADD2.F32 R115, -RZ, R103.H1_H1 ;  /* 0x30000067ff732230 */ /* 0x000fcc0000004100 */
[----:B------:R-:W1:Y:S01]  /*1620*/  @P2 LDC R143, c[0x0][0x40c] ;  /* 0x00010300ff8f2b82 */ /* 0x000e620000000800 */
[----:B--2---:R-:W-:Y:S01]  /*1630*/  @P2 FMUL.FTZ R119, R114, R119 ;  /* 0x0000007772772220 */ /* 0x004fe20000410000 */
[----:B------:R-:W-:-:S06]  /*1640*/  @P2 HADD2.F32 R114, -RZ, R103.H0_H0 ;  /* 0x20000067ff722230 */ /* 0x000fcc0000004100 */
[----:B------:R-:W2:Y:S01]  /*1650*/  @P2 LDC R145, c[0x0][0x40c] ;  /* 0x00010300ff912b82 */ /* 0x000ea20000000800 */
[----:B---3--:R-:W-:-:S07]  /*1660*/  @P2 FMUL.FTZ R118, R118, R129 ;  /* 0x0000008176762220 */ /* 0x008fce0000410000 */
[----:B------:R-:W3:Y:S01]  /*1670*/  @P2 LDC R142, c[0x0][0x40c] ;  /* 0x00010300ff8e2b82 */ /* 0x000ee20000000800 */
[----:B0-----:R-:W-:Y:S01]  /*1680*/  @P2 FMUL.FTZ R141, R128, R131 ;  /* 0x00000083808d2220 */ /* 0x001fe20000410000 */
[----:B------:R-:W-:Y:S02]  /*1690*/  CS2R R128, SRZ ;  /* 0x0000000000807805 */ /* 0x000fe4000001ff00 */
[----:B------:R-:W-:Y:S01]  /*16a0*/  @P2 FMUL.FTZ R128, R113, R84 ;  /* 0x0000005471802220 */ /* 0x000fe20000410000 */
[----:B------:R-:W-:Y:S01]  /*16b0*/  @P2 FMUL.FTZ R129, R112, R85 ;  /* 0x0000005570812220 */ /* 0x000fe20000410000 */
[----:B------:R-:W-:Y:S01]  /*16c0*/  CS2R R112, SRZ ;  /* 0x0000000000707805 */ /* 0x000fe2000001ff00 */
[----:B-1----:R-:W-:Y:S01]  /*16d0*/  @P2 FMUL.FTZ R140, R130, R143 ;  /* 0x0000008f828c2220 */ /* 0x002fe20000410000 */
[----:B------:R-:W-:Y:S01]  /*16e0*/  CS2R R130, SRZ ;  /* 0x0000000000827805 */ /* 0x000fe2000001ff00 */
[----:B------:R-:W-:Y:S01]  /*16f0*/  @P2 FMUL.FTZ R112, R141, R88 ;  /* 0x000000588d702220 */ /* 0x000fe20000410000 */
[----:B------:R-:W-:Y:S01]  /*1700*/  @P2 FMUL.FTZ R130, R119, R86 ;  /* 0x0000005677822220 */ /* 0x000fe20000410000 */
[----:B------:R-:W-:Y:S01]  /*1710*/  @P2 FMUL.FTZ R131, R118, R87 ;  /* 0x0000005776832220 */ /* 0x000fe20000410000 */
[----:B------:R-:W-:Y:S01]  /*1720*/  @P2 FMUL.FTZ R113, R140, R89 ;  /* 0x000000598c712220 */ /* 0x000fe20000410000 */
[----:B--2---:R-:W-:Y:S01]  /*1730*/  @P2 FMUL.FTZ R145, R114, R145 ;  /* 0x0000009172912220 */ /* 0x004fe20000410000 */
[----:B---3--:R-:W-:Y:S01]  /*1740*/  @P2 FMUL.FTZ R142, R115, R142 ;  /* 0x0000008e738e2220 */ /* 0x008fe20000410000 */
[----:B------:R-:W-:-:S02]  /*1750*/  CS2R R114, SRZ ;  /* 0x0000000000727805 */ /* 0x000fc4000001ff00 */
[----:B------:R-:W-:Y:S01]  /*1760*/  @P2 FMUL.FTZ R114, R145, R90 ;  /* 0x0000005a91722220 */ /* 0x000fe20000410000 */
[----:B------:R-:W-:-:S07]  /*1770*/  @P2 FMUL.FTZ R115, R142, R91 ;  /* 0x0000005b8e732220 */ /* 0x000fce0000410000 */
.L_x_18878:
        /* <DEDUP_REMOVED lines=11> */
[----:B------:R2:W5:Y:S04]  /*1830*/  @P0 LDG.E.128 R104, desc[UR6][R140.64] ;  /* 0x000000068c680981 */ /* 0x000568000c1e1d00 */
[----:B------:R2:W5:Y:S01]  /*1840*/  @P0 LDG.E.128 R108, desc[UR6][R140.64+0x10] ;  /* 0x000010068c6c0981 */ /* 0x000562000c1e1d00 */
[----:B------:R-:W-:Y:S05]  /*1850*/  @!P0 BRA `(.L_x_18879) ;  /* 0x0000000000a88947 */ /* 0x000fea0003800000 */
[----:B------:R-:W-:-:S13]  /*1860*/  ISETP.GT.AND P0, PT, R0, RZ, PT ;  /* 0x000000ff0000720c */ /* 0x000fda0003f04270 */
[----:B--2---:R-:W0:Y:S01]  /*1870*/  @P0 LDC R117, c[0x0][0x40c] ;  /* 0x00010300ff750b82 */ /* 0x004e220000000800 */
[--C-:B-----5:R-:W-:Y:S02]  /*1880*/  @P0 HADD2.F32 R0, -RZ, R100.reuse.H0_H0 ;  /* 0x20000064ff000230 */ /* 0x120fe40000004100 */
[----:B------:R-:W-:-:S05]  /*1890*/  @P0 HADD2.F32 R116, -RZ, R100.H1_H1 ;  /* 0x30000064ff740230 */ /* 0x000fca0000004100 */
[----:B------:R-:W1:Y:S08]  /*18a0*/  @P0 LDC R141, c[0x0][0x40c] ;  /* 0x00010300ff8d0b82 */ /* 0x000e700000000800 */
[----:B------:R-:W2:Y:S08]  /*18b0*/  @P0 LDC R118, c[0x0][0x40c] ;  /* 0x00010300ff760b82 */ /* 0x000eb00000000800 */
[----:B------:R-:W3:Y:S01]  /*18c0*/  @P0 LDC R143, c[0x0][0x40c] ;  /* 0x00010300ff8f0b82 */ /* 0x000ee20000000800 */
[----:B0-----:R-:W-:Y:S01]  /*18d0*/  @P0 FMUL.FTZ R119, R0, R117 ;  /* 0x0000007500770220 */ /* 0x001fe20000410000 */
[----:B------:R-:W-:-:S06]  /*18e0*/  @P0 HADD2.F32 R117, -RZ, R101.H1_H1 ;  /* 0x30000065ff750230 */ /* 0x000fcc0000004100 */
[----:B------:R-:W0:Y:S01]  /*18f0*/  @P0 LDC R142, c[0x0][0x40c] ;  /* 0x00010300ff8e0b82 */ /* 0x000e220000000800 */
[----:B-1----:R-:W-:Y:S01]  /*1900*/  @P0 FMUL.FTZ R0, R116, R141 ;  /* 0x0000008d74000220 */ /* 0x002fe20000410000 */
[----:B------:R-:W-:Y:S02]  /*1910*/  @P0 HADD2.F32 R116, -RZ, R101.H0_H0 ;  /* 0x20000065ff740230 */ /* 0x000fe40000004100 */
[----:B------:R-:W-:-:S04]  /*1920*/  @P0 HADD2.F32 R141, -RZ, R102.H0_H0 ;  /* 0x20000066ff8d0230 */ /* 0x000fc80000004100 */
[----:B------:R-:W1:Y:S01]  /*1930*/  @P0 LDC R153, c[0x0][0x40c] ;  /* 0x00010300ff990b82 */ /* 0x000e620000000800 */
[----:B--2---:R-:W-:Y:S01]  /*1940*/  @P0 FMUL.FTZ R140, R117, R118 ;  /* 0x00000076758c0220 */ /* 0x004fe20000410000 */
[----:B------:R-:W-:Y:S01]  /*1950*/  MOV R117, R105 ;  /* 0x0000006900757202 */ /* 0x000fe20000000f00 */
[----:B------:R-:W-:Y:S01]  /*1960*/  @P0 FFMA.FTZ R117, R0, R93, R105 ;  /* 0x0000005d00750223 */ /* 0x000fe20000010069 */
[----:B------:R-:W-:Y:S02]  /*1970*/  @P0 HADD2.F32 R118, -RZ, R102.H1_H1 ;  /* 0x30000066ff760230 */ /* 0x000fe40000004100 */
[----:B------:R-:W-:Y:S02]  /*1980*/  @P0 HADD2.F32 R0, -RZ, R103.H0_H0 ;  /* 0x20000067ff000230 */ /* 0x000fe40000004100 */
[----:B------:R-:W2:Y:S01]  /*1990*/  @P0 LDC R155, c[0x0][0x40c] ;  /* 0x00010300ff9b0b82 */ /* 0x000ea20000000800 */
[----:B---3--:R-:W-:Y:S01]  /*19a0*/  @P0 FMUL.FTZ R143, R116, R143 ;  /* 0x0000008f748f0220 */ /* 0x008fe20000410000 */
[----:B------:R-:W-:Y:S01]  /*19b0*/  MOV R116, R104 ;  /* 0x0000006800747202 */ /* 0x000fe20000000f00 */
[----:B------:R-:W-:Y:S01]  /*19c0*/  @P0 FFMA.FTZ R116, R119, R92, R104 ;  /* 0x0000005c77740223 */ /* 0x000fe20000010068 */
[----:B------:R-:W-:Y:S01]  /*19d0*/  MOV R119, R107 ;  /* 0x0000006b00777202 */ /* 0x000fe20000000f00 */
[----:B------:R-:W-:Y:S01]  /*19e0*/  @P0 FFMA.FTZ R119, R140, R95, R107 ;  /* 0x0000005f8c770223 */ /* 0x000fe2000001006b */
[----:B------:R-:W-:Y:S01]  /*19f0*/  MOV R140, R108 ;  /* 0x0000006c008c7202 */ /* 0x000fe20000000f00 */
[----:B0-----:R-:W-:Y:S01]  /*1a00*/  @P0 FMUL.FTZ R151, R141, R142 ;  /* 0x0000008e8d970220 */ /* 0x001fe20000410000 */
[----:B------:R-:W-:-:S02]  /*1a10*/  MOV R141, R109 ;  /* 0x0000006d008d7202 */ /* 0x000fc40000000f00 */
        /* <DEDUP_REMOVED lines=14> */
.L_x_18879:
[----:B--2---:R-:W0:Y:S01]  /*1b00*/  @P2 LDC R117, c[0x0][0x40c] ;  /* 0x00010300ff752b82 */ /* 0x004e220000000800 */
[--C-:B-----5:R-:W-:Y:S02]  /*1b10*/  @P2 HADD2.F32 R0, -RZ, R100.reuse.H0_H0 ;  /* 0x20000064ff002230 */ /* 0x120fe40000004100 */
[----:B------:R-:W-:Y:S02]  /*1b20*/  @P2 HADD2.F32 R116, -RZ, R100.H1_H1 ;  /* 0x30000064ff742230 */ /* 0x000fe40000004100 */
[----:B------:R-:W-:Y:S02]  /*1b30*/  @P2 HADD2.F32 R118, -RZ, R101.H0_H0 ;  /* 0x20000065ff762230 */ /* 0x000fe40000004100 */
[----:B------:R-:W-:Y:S01]  /*1b40*/  @P2 HADD2.F32 R140, -RZ, R102.H0_H0 ;  /* 0x20000066ff8c2230 */ /* 0x000fe20000004100 */
[----:B------:R-:W1:Y:S01]  /*1b50*/  @P2 LDC R141, c[0x0][0x40c] ;  /* 0x00010300ff8d2b82 */ /* 0x000e620000000800 */
[----:B------:R-:W-:-:S07]  /*1b60*/  @P2 HADD2.F32 R142, -RZ, R103.H0_H0 ;  /* 0x20000067ff8e2230 */ /* 0x000fce0000004100 */
[----:B------:R-:W2:Y:S08]  /*1b70*/  @P2 LDC R143, c[0x0][0x40c] ;  /* 0x00010300ff8f2b82 */ /* 0x000eb00000000800 */
[----:B------:R-:W3:Y:S01]  /*1b80*/  @P2 LDC R151, c[0x0][0x40c] ;  /* 0x00010300ff972b82 */ /* 0x000ee20000000800 */
[----:B0-----:R-:W-:-:S07]  /*1b90*/  @P2 FMUL.FTZ R119, R0, R117 ;  /* 0x0000007500772220 */ /* 0x001fce0000410000 */
[----:B------:R-:W0:Y:S01]  /*1ba0*/  @P2 LDC R153, c[0x0][0x40c] ;  /* 0x00010300ff992b82 */ /* 0x000e220000000800 */
[----:B-1----:R-:W-:Y:S01]  /*1bb0*/  @P2 FMUL.FTZ R0, R116, R141 ;  /* 0x0000008d74002220 */ /* 0x002fe20000410000 */
[----:B------:R-:W-:Y:S02]  /*1bc0*/  CS2R R116, SRZ ;  /* 0x0000000000747805 */ /* 0x000fe4000001ff00 */
[----:B------:R-:W-:Y:S01]  /*1bd0*/  @P2 FMUL.FTZ R116, R119, R92 ;  /* 0x0000005c77742220 */ /* 0x000fe20000410000 */
[----:B------:R-:W-:Y:S01]  /*1be0*/  @P2 FMUL.FTZ R117, R0, R93 ;  /* 0x0000005d00752220 */ /* 0x000fe20000410000 */
[----:B------:R-:W-:Y:S02]  /*1bf0*/  @P2 HADD2.F32 R0, -RZ, R101.H1_H1 ;  /* 0x30000065ff002230 */ /* 0x000fe40000004100 */
[----:B------:R-:W1:Y:S01]  /*1c00*/  @P2 LDC R141, c[0x0][0x40c] ;  /* 0x00010300ff8d2b82 */ /* 0x000e620000000800 */
[----:B--2---:R-:W-:Y:S01]  /*1c10*/  @P2 FMUL.FTZ R143, R118, R143 ;  /* 0x0000008f768f2220 */ /* 0x004fe20000410000 */
[----:B------:R-:W-:-:S03]  /*1c20*/  CS2R R118, SRZ ;  /* 0x0000000000767805 */ /* 0x000fc6000001ff00 */
[----:B------:R-:W-:Y:S01]  /*1c30*/  @P2 FMUL.FTZ R118, R143, R94 ;  /* 0x0000005e8f762220 */ /* 0x000fe20000410000 */
[----:B------:R-:W-:Y:S02]  /*1c40*/  @P2 HADD2.F32 R143, -RZ, R103.H1_H1 ;  /* 0x30000067ff8f2230 */ /* 0x000fe40000004100 */
[----:B------:R-:W2:Y:S01]  /*1c50*/  @P2 LDC R155, c[0x0][0x40c] ;  /* 0x00010300ff9b2b82 */ /* 0x000ea20000000800 */
[----:B---3--:R-:W-:-:S04]  /*1c60*/  @P2 FMUL.FTZ R0, R0, R151 ;  /* 0x0000009700002220 */ /* 0x008fc80000410000 */
[----:B------:R-:W-:Y:S01]  /*1c70*/  @P2 FMUL.FTZ R119, R0, R95 ;  /* 0x0000005f00772220 */ /* 0x000fe20000410000 */
[----:B------:R-:W-:Y:S02]  /*1c80*/  @P2 HADD2.F32 R0, -RZ, R102.H1_H1 ;  /* 0x30000066ff002230 */ /* 0x000fe40000004100 */
[----:B------:R-:W3:Y:S01]  /*1c90*/  @P2 LDC R150, c[0x0][0x40c] ;  /* 0x00010300ff962b82 */ /* 0x000ee20000000800 */
[----:B0-----:R-:W-:Y:S01]  /*1ca0*/  @P2 FMUL.FTZ R153, R140, R153 ;  /* 0x000000998c992220 */ /* 0x001fe20000410000 */
[----:B------:R-:W-:Y:S02]  /*1cb0*/  HFMA2 R140, -RZ, RZ, 0, 0 ;  /* 0x00000000ff8c7431 */ /* 0x000fe400000001ff */
[----:B-1----:R-:W-:Y:S01]  /*1cc0*/  @P2 FMUL.FTZ R0, R0, R141 ;  /* 0x0000008d00002220 */ /* 0x002fe20000410000 */
[----:B------:R-:W-:Y:S01]  /*1cd0*/  MOV R141, RZ ;  /* 0x000000ff008d7202 */ /* 0x000fe20000000f00 */
[----:B------:R-:W-:Y:S02]  /*1ce0*/  @P2 FMUL.FTZ R140, R153, R96 ;  /* 0x00000060998c2220 */ /* 0x000fe40000410000 */
[----:B------:R-:W-:Y:S01]  /*1cf0*/  @P2 FMUL.FTZ R141, R0, R97 ;  /* 0x00000061008d2220 */ /* 0x000fe20000410000 */
[----:B--2---:R-:W-:Y:S01]  /*1d00*/  @P2 FMUL.FTZ R155, R142, R155 ;  /* 0x0000009b8e9b2220 */ /* 0x004fe20000410000 */
[----:B---3--:R-:W-:Y:S01]  /*1d10*/  @P2 FMUL.FTZ R150, R143, R150 ;  /* 0x000000968f962220 */ /* 0x008fe20000410000 */
[----:B------:R-:W-:-:S02]  /*1d20*/  CS2R R142, SRZ ;  /* 0x00000000008e7805 */ /* 0x000fc4000001ff00 */
[----:B------:R-:W-:Y:S01]  /*1d30*/  @P2 FMUL.FTZ R142, R155, R98 ;  /* 0x000000629b8e2220 */ /* 0x000fe20000410000 */
[----:B------:R-:W-:-:S07]  /*1d40*/  @P2 FMUL.FTZ R143, R150, R99 ;  /* 0x00000063968f2220 */ /* 0x000fce0000410000 */
.L_x_18880:
        /* <DEDUP_REMOVED lines=164> */
[----:B------:R-:W2:Y:S01]  /*2790*/  LDC R146, c[0x0][0x448] ;  /* 0x00011200ff927b82 */ /* 0x000ea20000000800 */
[----:B------:R-:W-:-:S04]  /*27a0*/  FMUL.FTZ R0, R145, R0 ;  /* 0x0000000091007220 */ /* 0x000fc80000410000 */
[----:B------:R-:W-:Y:S01]  /*27b0*/  FMUL.FTZ R151, R0, R151 ;  /* 0x0000009700977220 */ /* 0x000fe20000410000 */
[----:B0-----:R-:W-:Y:S01]  /*27c0*/  FMUL.FTZ R0, R152, R147 ;  /* 0x0000009398007220 */ /* 0x001fe20000410000 */
[----:B-1----:R-:W-:-:S05]  /*27d0*/  FADD.FTZ R145, R153, R150 ;  /* 0x0000009699917221 */ /* 0x002fca0000010000 */
[----:B------:R-:W0:Y:S01]  /*27e0*/  SHFL.IDX PT, R0, R0, RZ, 0x1f ;  /* 0x00001fff00007589 */ /* 0x000e2200000e0000 */
[----:B------:R-:W-:Y:S02]  /*27f0*/  FFMA.FTZ R152, R152, R151, R145 ;  /* 0x0000009798987223 */ /* 0x000fe40000010091 */
[----:B------:R-:W1:Y:S03]  /*2800*/  @!P0 LDC.64 R150, c[0x0][0x3c0] ;  /* 0x0000f000ff968b82 */ /* 0x000e660000000a00 */
[----:B------:R-:W2:Y:S01]  /*2810*/  SHFL.IDX PT, R147, R152, RZ, 0x1f ;  /* 0x00001fff98937589 */ /* 0x000ea200000e0000 */
[----:B0-----:R-:W-:Y:S01]  /*2820*/  FMUL.FTZ R145, R0, R0 ;  /* 0x0000000000917220 */ /* 0x001fe20000410000 */
[----:B-1----:R-:W-:-:S04]  /*2830*/  @!P0 IMAD.WIDE R150, R144, 0x4, R150 ;  /* 0x0000000490968825 */ /* 0x002fc800078e0296 */
[----:B------:R-:W-:Y:S01]  /*2840*/  FSEL R154, R145, RZ, P1 ;  /* 0x000000ff919a7208 */ /* 0x000fe20000800000 */
[----:B--2---:R-:W-:Y:S02]  /*2850*/  FFMA.FTZ R145, R147, UR10, R146 ;  /* 0x0000000a93917c23 */ /* 0x004fe40008010092 */
        /* <DEDUP_REMOVED lines=79> */
[----:B------:R-:W-:Y:S01]  /*2d50*/  F2FP.F16.F32.PACK_AB R114, R117, R114 ;  /* 0x000000727572723e */ /* 0x000fe200000000ff */
[----:B------:R-:W-:Y:S01]  /*2d60*/  FADD.FTZ R146, -R146, R143 ;  /* 0x0000008f92927221 */ /* 0x000fe20000010100 */
[----:B------:R-:W-:Y:S01]  /*2d70*/  FMUL.FTZ R151, R145, R116 ;  /* 0x0000007491977220 */ /* 0x000fe20000410000 */
[----:B------:R-:W-:Y:S01]  /*2d80*/  FFMA.FTZ R112, R119, R4, R36 ;  /* 0x0000000477707223 */ /* 0x000fe20000010024 */
[----:B------:R-:W-:Y:S01]  /*2d90*/  FFMA.FTZ R117, R132, R5, R37 ;  /* 0x0000000584757223 */ /* 0x000fe20000010025 */
[----:B------:R-:W-:Y:S01]  /*2da0*/  F2FP.F16.F32.PACK_AB R118, R125, R118 ;  /* 0x000000767d76723e */ /* 0x000fe200000000ff */
        /* <DEDUP_REMOVED lines=48> */
[----:B------:R-:W-:Y:S01]  /*30b0*/  F2FP.F16.F32.PACK_AB R134, R138, R159 ;  /* 0x0000009f8a86723e */ /* 0x000fe200000000ff */
[----:B------:R0:W-:Y:S01]  /*30c0*/  STG.E.128 desc[UR6][R126.64], R128 ;  /* 0x000000807e007986 */ /* 0x0001e2000c101d06 */
[----:B------:R-:W-:Y:S02]  /*30d0*/  F2FP.F16.F32.PACK_AB R133, R0, R133 ;  /* 0x000000850085723e */ /* 0x000fe400000000ff */
[----:B------:R-:W-:-:S05]  /*30e0*/  F2FP.F16.F32.PACK_AB R132, R139, R132 ;  /* 0x000000848b84723e */ /* 0x000fca00000000ff */
[----:B------:R0:W-:Y:S02]  /*30f0*/  STG.E.128 desc[UR6][R136.64], R132 ;  /* 0x0000008488007986 */ /* 0x0001e4000c101d06 */
.L_x_18881:
[----:B0-----:R-:W0:Y:S01]  /*3100*/  LDC.64 R112, c[0x0][0x380] ;  /* 0x0000e000ff707b82 */ /* 0x001e220000000a00 */
[----:B------:R-:W-:Y:S01]  /*3110*/  UPLOP3.LUT UP0, UPT, UPT, UPT, UP0, 0x40, 0x4 ;  /* 0x000000000004789c */ /* 0x000fe20003f0e800 */
[----:B0-----:R-:W-:-:S04]  /*3120*/  IADD3 R144, PT, PT, R144, R112, RZ ;  /* 0x0000007090907210 */ /* 0x001fc80007ffe0ff */
[----:B------:R-:W-:-:S13]  /*3130*/  ISETP.GE.AND P0, PT, R144, R113, PT ;  /* 0x000000719000720c */ /* 0x000fda0003f06270 */
[----:B------:R-:W-:Y:S05]  /*3140*/  @!P0 BRA `(.L_x_18882) ;  /* 0xffffffd400048947 */ /* 0x000fea000383ffff */
[----:B------:R-:W-:Y:S05]  /*3150*/  EXIT ;  /* 0x000000000000794d */ /* 0x000fea0003800000 */
.L_x_18883:
        /* <DEDUP_REMOVED lines=10> */
.L_x_27317:


//--------------------- .text._ZN10layer_norm13ln_fwd_kernelINS_13Kernel_traitsIf6__halffS2_fjLj4096ELj1ELj1ELj4ELj16ENS_18Kernel_traits_baseILj4096EfS2_fS2_fjLj128EEEEELb1ELb0ELb0ELb0EEEvNS_9FwdParamsE --------------------------
	.section	.text._ZN10layer_norm13ln_fwd_kernelINS_13Kernel_traitsIf6__halffS2_fjLj4096ELj1ELj1ELj4ELj16ENS_18Kernel_traits_baseILj4096EfS2_fS2_fjLj128EEEEELb1ELb0ELb0ELb0EEEvNS_9FwdParamsE,"ax",@progbits
	.align	128
        .global         _ZN10layer_norm13ln_fwd_kernelINS_13Kernel_traitsIf6__halffS2_fjLj4096ELj1ELj1ELj4ELj16ENS_18Kernel_traits_baseILj4096EfS2_fS2_fjLj128EEEEELb1ELb0ELb0ELb0EEEvNS_9FwdParamsE
        .type           _ZN10layer_norm13ln_fwd_kernelINS_13Kernel_traitsIf6__halffS2_fjLj4096ELj1ELj1ELj4ELj16ENS_18Kernel_traits_baseILj4096EfS2_fS2_fjLj128EEEEELb1ELb0ELb0ELb0EEEvNS_9FwdParamsE,@function
        .size           _ZN10layer_norm13ln_fwd_kernelINS_13Kernel_traitsIf6__halffS2_fjLj4096ELj1ELj1ELj4ELj16ENS_18Kernel_traits_baseILj4096EfS2_fS2_fjLj128EEEEELb1ELb0ELb0ELb0EEEvNS_9FwdParamsE,(.L_x_27318 - _ZN10layer_norm13ln_fwd_kernelINS_13Kernel_traitsIf6__halffS2_fjLj4096ELj1ELj1ELj4ELj16ENS_18Kernel_traits_baseILj4096EfS2_fS2_fjLj128EEEEELb1ELb0ELb0ELb0EEEvNS_9FwdParamsE)
        .other          _ZN10layer_norm13ln_fwd_kernelINS_13Kernel_traitsIf6__halffS2_fjLj4096ELj1ELj1ELj4ELj16ENS_18Kernel_traits_baseILj4096EfS2_fS2_fjLj128EEEEELb1ELb0ELb0ELb0EEEvNS_9FwdParamsE,@"STO_CUDA_ENTRY STV_DEFAULT"
_ZN10layer_norm13ln_fwd_kernelINS_13Kernel_traitsIf6__halffS2_fjLj4096ELj1ELj1ELj4ELj16ENS_18Kernel_traits_baseILj4096EfS2_fS2_fjLj128EEEEELb1ELb0ELb0ELb0EEEvNS_9FwdParamsE:
.text._ZN10layer_norm13ln_fwd_kernelINS_13Kernel_traitsIf6__halffS2_fjLj4096ELj1ELj1ELj4ELj16ENS_18Kernel_traits_baseILj4096EfS2_fS2_fjLj128EEEEELb1ELb0ELb0ELb0EEEvNS_9FwdParamsE:
        /* <DEDUP_REMOVED lines=97> */
.L_x_18885:
        /* <DEDUP_REMOVED lines=40> */
.L_x_18886:
[----:B------:R-:W-:Y:S05]  /*0890*/  BSYNC.RECONVERGENT B0 ;  /* 0x0000000000007941 */ /* 0x000fea0003800200 */
.L_x_18884:
        /* <DEDUP_REMOVED lines=89> */
.L_x_19230:
        /* <DEDUP_REMOVED lines=42> */
.L_x_27150:
[----:B------:R-:W-:Y:S05]  /*10d0*/  BRX R92 -0x10e0                                        (*"BRANCH_TARGETS .L_x_27151,.L_x_27152,.L_x_27153"*) ;  /* 0xffffffec5cc87949 */ /* 0x000fea000383ffff */
.L_x_27153:
[----:B------:R-:W-:Y:S01]  /*10e0*/  VIADD R94, R5, 0x1 ;  /* 0x00000001055e7836 */ /* 0x000fe20000000000 */
[----:B------:R-:W-:Y:S01]  /*10f0*/  MOV R95, R6 ;  /* 0x00000006005f7202 */ /* 0x000fe20000000f00 */
[----:B------:R-:W-:Y:S01]  /*1100*/  IMAD.MOV.U32 R92, RZ, RZ, R3 ;  /* 0x000000ffff5c7224 */ /* 0x000fe200078e0003 */
[----:B------:R-:W-:Y:S06]  /*1110*/  BRA `(.L_x_18891) ;  /* 0x0000000000f07947 */ /* 0x000fec0003800000 */
.L_x_27151:
[----:B------:R-:W-:Y:S01]  /*1120*/  IMAD.MOV.U32 R92, RZ, RZ, R3 ;  /* 0x000000ffff5c7224 */ /* 0x000fe200078e0003 */
[----:B------:R-:W-:Y:S01]  /*1130*/  MOV R95, R7 ;  /* 0x00000007005f7202 */ /* 0x000fe20000000f00 */
[----:B------:R-:W-:Y:S01]  /*1140*/  IMAD.MOV.U32 R94, RZ, RZ, 0x3 ;  /* 0x00000003ff5e7424 */ /* 0x000fe200078e00ff */
[----:B------:R-:W-:Y:S06]  /*1150*/  BRA `(.L_x_18891) ;  /* 0x0000000000e07947 */ /* 0x000fec0003800000 */
.L_x_27152:
        /* <DEDUP_REMOVED lines=13> */
.L_x_18893:
[----:B------:R-:W-:Y:S05]  /*1230*/  BSYNC.RECONVERGENT B2 ;  /* 0x0000000000027941 */ /* 0x000fea0003800200 */
.L_x_18892:
        /* <DEDUP_REMOVED lines=42> */
.L_x_18891:
[----:B------:R-:W-:Y:S05]  /*14e0*/  BSYNC.RECONVERGENT B1 ;  /* 0x0000000000017941 */ /* 0x000fea0003800200 */
.L_x_18890:
        /* <DEDUP_REMOVED lines=26> */
.L_x_18896:
        /* <DEDUP_REMOVED lines=13> */
.L_x_18898:
[----:B------:R-:W-:Y:S05]  /*1760*/  BSYNC.RECONVERGENT B2 ;  /* 0x0000000000027941 */ /* 0x000fea0003800200 */
.L_x_18897:
        /* <DEDUP_REMOVED lines=43> */
.L_x_18895:
[----:B------:R-:W-:Y:S05]  /*1a20*/  BSYNC.RECONVERGENT B1 ;  /* 0x0000000000017941 */ /* 0x000fea0003800200 */
.L_x_18894:
        /* <DEDUP_REMOVED lines=22> */
.L_x_18901:
        /* <DEDUP_REMOVED lines=13> */
.L_x_18903:
[----:B------:R-:W-:Y:S05]  /*1c60*/  BSYNC.RECONVERGENT B2 ;  /* 0x0000000000027941 */ /* 0x000fea0003800200 */
.L_x_18902:
        /* <DEDUP_REMOVED lines=43> */
.L_x_18900:
[----:B------:R-:W-:Y:S05]  /*1f20*/  BSYNC.RECONVERGENT B1 ;  /* 0x0000000000017941 */ /* 0x000fea0003800200 */
.L_x_18899:
        /* <DEDUP_REMOVED lines=22> */
.L_x_18906:
        /* <DEDUP_REMOVED lines=13> */
.L_x_18908:
[----:B------:R-:W-:Y:S05]  /*2160*/  BSYNC.RECONVERGENT B2 ;  /* 0x0000000000027941 */ /* 0x000fea0003800200 */
.L_x_18907:
        /* <DEDUP_REMOVED lines=43> */
.L_x_18905:
[----:B------:R-:W-:Y:S05]  /*2420*/  BSYNC.RECONVERGENT B1 ;  /* 0x0000000000017941 */ /* 0x000fea0003800200 */
.L_x_18904:
        /* <DEDUP_REMOVED lines=22> */
.L_x_18911:
        /* <DEDUP_REMOVED lines=13> */
.L_x_18913:
[----:B------:R-:W-:Y:S05]  /*2660*/  BSYNC.RECONVERGENT B2 ;  /* 0x0000000000027941 */ /* 0x000fea0003800200 */
.L_x_18912:
        /* <DEDUP_REMOVED lines=43> */
.L_x_18910:
[----:B------:R-:W-:Y:S05]  /*2920*/  BSYNC.RECONVERGENT B1 ;  /* 0x0000000000017941 */ /* 0x000fea0003800200 */
.L_x_18909:
        /* <DEDUP_REMOVED lines=22> */
.L_x_18916:
        /* <DEDUP_REMOVED lines=13> */
.L_x_18918:
[----:B------:R-:W-:Y:S05]  /*2b60*/  BSYNC.RECONVERGENT B2 ;  /* 0x0000000000027941 */ /* 0x000fea0003800200 */
.L_x_18917:
        /* <DEDUP_REMOVED lines=43> */
.L_x_18915:
[----:B------:R-:W-:Y:S05]  /*2e20*/  BSYNC.RECONVERGENT B1 ;  /* 0x0000000000017941 */ /* 0x000fea0003800200 */
.L_x_18914:
        /* <DEDUP_REMOVED lines=22> */
.L_x_18921:
        /* <DEDUP_REMOVED lines=13> */
.L_x_18923:
[----:B------:R-:W-:Y:S05]  /*3060*/  BSYNC.RECONVERGENT B2 ;  /* 0x0000000000027941 */ /* 0x000fea0003800200 */
.L_x_18922:
        /* <DEDUP_REMOVED lines=43> */
.L_x_18920:
[----:B------:R-:W-:Y:S05]  /*3320*/  BSYNC.RECONVERGENT B1 ;  /* 0x0000000000017941 */ /* 0x000fea0003800200 */
.L_x_18919:
        /* <DEDUP_REMOVED lines=22> */
.L_x_18926:
        /* <DEDUP_REMOVED lines=15> */
.L_x_18928:
[----:B------:R-:W-:Y:S05]  /*3580*/  BSYNC.RECONVERGENT B2 ;  /* 0x0000000000027941 */ /* 0x000fea0003800200 */
.L_x_18927:
        /* <DEDUP_REMOVED lines=43> */
.L_x_18925:
[----:B------:R-:W-:Y:S05]  /*3840*/  BSYNC.RECONVERGENT B1 ;  /* 0x0000000000017941 */ /* 0x000fea0003800200 */
.L_x_18924:
        /* <DEDUP_REMOVED lines=10> */
.L_x_18889:
        /* <DEDUP_REMOVED lines=16> */
.L_x_18932:
        /* <DEDUP_REMOVED lines=13> */
.L_x_18934:
[----:B------:R-:W-:Y:S05]  /*3ac0*/  BSYNC.RECONVERGENT B2 ;  /* 0x0000000000027941 */ /* 0x000fea0003800200 */
.L_x_18933:
        /* <DEDUP_REMOVED lines=42> */
.L_x_18931:
[----:B------:R-:W-:Y:S05]  /*3d70*/  BSYNC.RECONVERGENT B1 ;  /* 0x0000000000017941 */ /* 0x000fea0003800200 */
.L_x_18930:
[----:B------:R-:W0:Y:S01]  /*3d80*/  LDC R95, c[0x0][0x404] ;  /* 0x00010100ff5f7b82 */ /* 0x000e220000000800 */
[----:B------:R-:W-:Y:S01]  /*3d90*/  HFMA2 R94, -RZ, RZ, 0.1171875, 0 ;  /* 0x2f800000ff5e7431 */ /* 0x000fe200000001ff */
[----:B------:R-:W-:Y:S01]  /*3da0*/  I2FP.F32.U32 R3, R12 ;  /* 0x0000000c00037245 */ /* 0x000fe20000201000 */
[----:B------:R-:W-:Y:S01]  /*3db0*/  BSSY.RECONVERGENT B1, `(.L_x_18935) ;  /* 0x000004d000017945 */ /* 0x000fe20003800200 */
[----:B------:R-:W-:Y:S01]  /*3dc0*/  ISETP.NE.AND P0, PT, R13, 0x1, PT ;  /* 0x000000010d00780c */ /* 0x000fe20003f05270 */
[----:B------:R-:W-:Y:S02]  /*3dd0*/  IMAD.MOV.U32 R15, RZ, RZ, 0x2 ;  /* 0x00000002ff0f7424 */ /* 0x000fe400078e00ff */
[----:B------:R-:W-:Y:S01]  /*3de0*/  IMAD.MOV.U32 R5, RZ, RZ, R2 ;  /* 0x000000ffff057224 */ /* 0x000fe200078e0002 */
[----:B------:R-:W1:Y:S01]  /*3df0*/  LDC R93, c[0x0][0x408] ;  /* 0x00010200ff5d7b82 */ /* 0x000e620000000800 */
[----:B------:R-:W-:Y:S01]  /*3e00*/  FFMA.FTZ R12, R3, R94, 1.1641532182693481445e-10 ;  /* 0x2f000000030c7423 */ /* 0x000fe2000001005e */
[----:B-----5:R-:W-:-:S04]  /*3e10*/  HADD2.F32 R3, -RZ, R80.H0_H0 ;  /* 0x20000050ff037230 */ /* 0x020fc80000004100 */
        /* <DEDUP_REMOVED lines=13> */
.L_x_18937:
        /* <DEDUP_REMOVED lines=13> */
.L_x_18939:
[----:B------:R-:W-:Y:S05]  /*3fc0*/  BSYNC.RECONVERGENT B2 ;  /* 0x0000000000027941 */ /* 0x000fea0003800200 */
.L_x_18938:
        /* <DEDUP_REMOVED lines=43> */
.L_x_18936:
[----:B------:R-:W-:Y:S05]  /*4280*/  BSYNC.RECONVERGENT B1 ;  /* 0x0000000000017941 */ /* 0x000fea0003800200 */
.L_x_18935:
        /* <DEDUP_REMOVED lines=19> */
.L_x_18942:
        /* <DEDUP_REMOVED lines=13> */
.L_x_18944:
[----:B------:R-:W-:Y:S05]  /*4490*/  BSYNC.RECONVERGENT B2 ;  /* 0x0000000000027941 */ /* 0x000fea0003800200 */
.L_x_18943:
        /* <DEDUP_REMOVED lines=41> */
[----:B------:R-:W-:Y:S01]  /*4730*/  IMAD.MOV.U32 R84, RZ, RZ, RZ ;  /* 0x000000ffff547224 */ /* 0x000fe200078e00ff */
[----:B------:R-:W-:-:S07]  /*4740*/  MOV R92, R14 ;  /* 0x0000000e005c7202 */ /* 0x000fce0000000f00 */
.L_x_18941:
[----:B------:R-:W-:Y:S05]  /*4750*/  BSYNC.RECONVERGENT B1 ;  /* 0x0000000000017941 */ /* 0x000fea0003800200 */
.L_x_18940:
[----:B------:R-:W-:Y:S01]  /*4760*/  I2FP.F32.U32 R5, R5 ;  /* 0x0000000500057245 */ /* 0x000fe20000201000 */
[----:B------:R-:W-:Y:S01]  /*4770*/  BSSY.RECONVERGENT B1, `(.L_x_18945) ;  /* 0x000004b000017945 */ /* 0x000fe20003800200 */
[----:B------:R-:W-:Y:S01]  /*4780*/  ISETP.NE.AND P2, PT, R84, 0x1, PT ;  /* 0x000000015400780c */ /* 0x000fe20003f45270 */
[----:B------:R-:W-:Y:S02]  /*4790*/  IMAD.MOV.U32 R85, RZ, RZ, 0x2 ;  /* 0x00000002ff557424 */ /* 0x000fe400078e00ff */
[----:B------:R-:W-:Y:S01]  /*47a0*/  FFMA.FTZ R14, R5, R94, 1.1641532182693481445e-10 ;  /* 0x2f000000050e7423 */ /* 0x000fe2000001005e */
[----:B------:R-:W-:-:S04]  /*47b0*/  HADD2.F32 R5, -RZ, R81.H0_H0 ;  /* 0x20000051ff057230 */ /* 0x000fc80000004100 */
        /* <DEDUP_REMOVED lines=13> */
.L_x_18947:
        /* <DEDUP_REMOVED lines=13> */
.L_x_18949:
[----:B------:R-:W-:Y:S05]  /*4960*/  BSYNC.RECONVERGENT B2 ;  /* 0x0000000000027941 */ /* 0x000fea0003800200 */
.L_x_18948:
        /* <DEDUP_REMOVED lines=43> */
.L_x_18946:
[----:B------:R-:W-:Y:S05]  /*4c20*/  BSYNC.RECONVERGENT B1 ;  /* 0x0000000000017941 */ /* 0x000fea0003800200 */
.L_x_18945:
[----:B------:R-:W-:Y:S01]  /*4c30*/  I2FP.F32.U32 R5, R5 ;  /* 0x0000000500057245 */ /* 0x000fe20000201000 */
[----:B------:R-:W-:Y:S01]  /*4c40*/  HADD2.F32 R81, -RZ, R81.H1_H1 ;  /* 0x30000051ff517230 */ /* 0x000fe20000004100 */
[----:B------:R-:W-:Y:S01]  /*4c50*/  ISETP.NE.AND P3, PT, R85, 0x1, PT ;  /* 0x000000015500780c */ /* 0x000fe20003f65270 */
[----:B------:R-:W-:Y:S01]  /*4c60*/  BSSY.RECONVERGENT B1, `(.L_x_18950) ;  /* 0x0000049000017945 */ /* 0x000fe20003800200 */
[----:B------:R-:W-:Y:S02]  /*4c70*/  IMAD.MOV.U32 R84, RZ, RZ, 0x2 ;  /* 0x00000002ff547424 */ /* 0x000fe400078e00ff */
[----:B------:R-:W-:Y:S01]  /*4c80*/  FFMA.FTZ R80, R5, R94, 1.1641532182693481445e-10 ;  /* 0x2f00000005507423 */ /* 0x000fe2000001005e */
[----:B------:R-:W-:-:S04]  /*4c90*/  IMAD.MOV.U32 R5, RZ, RZ, R2 ;  /* 0x000000ffff057224 */ /* 0x000fc800078e0002 */
[----:B------:R-:W-:Y:S01]  /*4ca0*/  FSETP.LE.FTZ.AND P2, PT, R80, R95, PT ;  /* 0x0000005f5000720b */ /* 0x000fe20003f53000 */
[----:B------:R-:W-:-:S04]  /*4cb0*/  FMUL.FTZ R80, R81, UR4 ;  /* 0x0000000451507c20 */ /* 0x000fc80008410000 */
        /* <DEDUP_REMOVED lines=10> */
.L_x_18952:
        /* <DEDUP_REMOVED lines=13> */
.L_x_18954:
[----:B------:R-:W-:Y:S05]  /*4e30*/  BSYNC.RECONVERGENT B2 ;  /* 0x0000000000027941 */ /* 0x000fea0003800200 */
.L_x_18953:
        /* <DEDUP_REMOVED lines=43> */
.L_x_18951:
[----:B------:R-:W-:Y:S05]  /*50f0*/  BSYNC.RECONVERGENT B1 ;  /* 0x0000000000017941 */ /* 0x000fea0003800200 */
.L_x_18950:
[----:B------:R-:W-:Y:S01]  /*5100*/  I2FP.F32.U32 R5, R5 ;  /* 0x0000000500057245 */ /* 0x000fe20000201000 */
[----:B------:R-:W-:Y:S01]  /*5110*/  BSSY.RECONVERGENT B1, `(.L_x_18955) ;  /* 0x000004b000017945 */ /* 0x000fe20003800200 */
[----:B------:R-:W-:Y:S01]  /*5120*/  ISETP.NE.AND P4, PT, R84, 0x1, PT ;  /* 0x000000015400780c */ /* 0x000fe20003f85270 */
[----:B------:R-:W-:Y:S02]  /*5130*/  HFMA2 R85, -RZ, RZ, 0, 1.1920928955078125e-07 ;  /* 0x00000002ff557431 */ /* 0x000fe400000001ff */
[----:B------:R-:W-:Y:S01]  /*5140*/  FFMA.FTZ R80, R5, R94, 1.1641532182693481445e-10 ;  /* 0x2f00000005507423 */ /* 0x000fe2000001005e */
[----:B------:R-:W-:-:S04]  /*5150*/  HADD2.F32 R5, -RZ, R82.H0_H0 ;  /* 0x20000052ff057230 */ /* 0x000fc80000004100 */
        /* <DEDUP_REMOVED lines=13> */
.L_x_18957:
        /* <DEDUP_REMOVED lines=13> */
.L_x_18959:
[----:B------:R-:W-:Y:S05]  /*5300*/  BSYNC.RECONVERGENT B2 ;  /* 0x0000000000027941 */ /* 0x000fea0003800200 */
.L_x_18958:
        /* <DEDUP_REMOVED lines=43> */
.L_x_18956:
[----:B------:R-:W-:Y:S05]  /*55c0*/  BSYNC.RECONVERGENT B1 ;  /* 0x0000000000017941 */ /* 0x000fea0003800200 */
.L_x_18955:
[----:B------:R-:W-:Y:S01]  /*55d0*/  ISETP.NE.AND P5, PT, R85, 0x1, PT ;  /* 0x000000015500780c */ /* 0x000fe20003fa5270 */
[----:B------:R-:W-:Y:S01]  /*55e0*/  HADD2.F32 R82, -RZ, R82.H1_H1 ;  /* 0x30000052ff527230 */ /* 0x000fe20000004100 */
        /* <DEDUP_REMOVED lines=17> */
.L_x_18962:
        /* <DEDUP_REMOVED lines=13> */
.L_x_18964:
[----:B------:R-:W-:Y:S05]  /*57d0*/  BSYNC.RECONVERGENT B2 ;  /* 0x0000000000027941 */ /* 0x000fea0003800200 */
.L_x_18963:
        /* <DEDUP_REMOVED lines=43> */
.L_x_18961:
[----:B------:R-:W-:Y:S05]  /*5a90*/  BSYNC.RECONVERGENT B1 ;  /* 0x0000000000017941 */ /* 0x000fea0003800200 */
.L_x_18960:
[----:B------:R-:W-:Y:S01]  /*5aa0*/  ISETP.NE.AND P6, PT, R86, 0x1, PT ;  /* 0x000000015600780c */ /* 0x000fe20003fc5270 */
[----:B------:R-:W-:Y:S01]  /*5ab0*/  HADD2.F32 R80, -RZ, R83.H0_H0 ;  /* 0x20000053ff507230 */ /* 0x000fe20000004100 */
[----:B------:R-:W-:Y:S01]  /*5ac0*/  I2FP.F32.U32 R5, R5 ;  /* 0x0000000500057245 */ /* 0x000fe20000201000 */
[----:B------:R-:W-:Y:S01]  /*5ad0*/  BSSY.RECONVERGENT B1, `(.L_x_18965) ;  /* 0x000004b000017945 */ /* 0x000fe20003800200 */
[----:B------:R-:W-:Y:S02]  /*5ae0*/  IMAD.MOV.U32 R85, RZ, RZ, R2 ;  /* 0x000000ffff557224 */ /* 0x000fe400078e0002 */
[----:B------:R-:W-:Y:S01]  /*5af0*/  FMUL.FTZ R80, R80, UR4 ;  /* 0x0000000450507c20 */ /* 0x000fe20008410000 */
[----:B------:R-:W-:Y:S01]  /*5b00*/  FFMA.FTZ R84, R5, R94, 1.1641532182693481445e-10 ;  /* 0x2f00000005547423 */ /* 0x000fe2000001005e */
[----:B------:R-:W-:Y:S02]  /*5b10*/  IMAD.MOV.U32 R5, RZ, RZ, 0x2 ;  /* 0x00000002ff057424 */ /* 0x000fe400078e00ff */
        /* <DEDUP_REMOVED lines=11> */
.L_x_18967:
        /* <DEDUP_REMOVED lines=15> */
.L_x_18969:
[----:B------:R-:W-:Y:S05]  /*5cc0*/  BSYNC.RECONVERGENT B2 ;  /* 0x0000000000027941 */ /* 0x000fea0003800200 */
.L_x_18968:
        /* <DEDUP_REMOVED lines=43> */
.L_x_18966:
[----:B------:R-:W-:Y:S05]  /*5f80*/  BSYNC.RECONVERGENT B1 ;  /* 0x0000000000017941 */ /* 0x000fea0003800200 */
.L_x_18965:
        /* <DEDUP_REMOVED lines=16> */
.L_x_18929:
        /* <DEDUP_REMOVED lines=18> */
[----:B------:R-:W-:Y:S02]  /*61b0*/  LOP3.LUT R80, R3, R94, RZ, 0xfc, !PT ;  /* 0x0000005e03507212 */ /* 0x000fe400078efcff */
[----:B------:R-:W-:Y:S01]  /*61c0*/  MOV R3, R92 ;  /* 0x0000005c00037202 */ /* 0x000fe20000000f00 */
[----:B------:R-:W-:-:S02]  /*61d0*/  VIADD R92, R0, 0x80 ;  /* 0x00000080005c7836 */ /* 0x000fc40000000000 */
[----:B------:R0:W-:Y:S05]  /*61e0*/  STG.E.64 desc[UR6][R82.64], R80 ;  /* 0x0000005052007986 */ /* 0x0001ea000c101b06 */
.L_x_18888:
[----:B------:R-:W-:Y:S05]  /*61f0*/  BSYNC.RECONVERGENT B0 ;  /* 0x0000000000007941 */ /* 0x000fea0003800200 */
.L_x_18887:
        /* <DEDUP_REMOVED lines=30> */
.L_x_18975:
        /* <DEDUP_REMOVED lines=13> */
.L_x_18977:
[----:B------:R-:W-:Y:S05]  /*64b0*/  BSYNC.RECONVERGENT B2 ;  /* 0x0000000000027941 */ /* 0x000fea0003800200 */
.L_x_18976:
        /* <DEDUP_REMOVED lines=43> */
.L_x_18974:
[----:B------:R-:W-:Y:S05]  /*6770*/  BSYNC.RECONVERGENT B1 ;  /* 0x0000000000017941 */ /* 0x000fea0003800200 */
.L_x_18973:
        /* <DEDUP_REMOVED lines=26> */
.L_x_18980:
        /* <DEDUP_REMOVED lines=13> */
.L_x_18982:
[----:B------:R-:W-:Y:S05]  /*69f0*/  BSYNC.RECONVERGENT B2 ;  /* 0x0000000000027941 */ /* 0x000fea0003800200 */
.L_x_18981:
        /* <DEDUP_REMOVED lines=43> */
.L_x_18979:
[----:B------:R-:W-:Y:S05]  /*6cb0*/  BSYNC.RECONVERGENT B1 ;  /* 0x0000000000017941 */ /* 0x000fea0003800200 */
.L_x_18978:
        /* <DEDUP_REMOVED lines=22> */
.L_x_18985:
        /* <DEDUP_REMOVED lines=13> */
.L_x_18987:
[----:B------:R-:W-:Y:S05]  /*6ef0*/  BSYNC.RECONVERGENT B2 ;  /* 0x0000000000027941 */ /* 0x000fea0003800200 */
.L_x_18986:
        /* <DEDUP_REMOVED lines=43> */
.L_x_18984:
[----:B------:R-:W-:Y:S05]  /*71b0*/  BSYNC.RECONVERGENT B1 ;  /* 0x0000000000017941 */ /* 0x000fea0003800200 */
.L_x_18983:
        /* <DEDUP_REMOVED lines=22> */
.L_x_18990:
        /* <DEDUP_REMOVED lines=13> */
.L_x_18992:
[----:B------:R-:W-:Y:S05]  /*73f0*/  BSYNC.RECONVERGENT B2 ;  /* 0x0000000000027941 */ /* 0x000fea0003800200 */
.L_x_18991:
        /* <DEDUP_REMOVED lines=43> */
.L_x_18989:
[----:B------:R-:W-:Y:S05]  /*76b0*/  BSYNC.RECONVERGENT B1 ;  /* 0x0000000000017941 */ /* 0x000fea0003800200 */
.L_x_18988:
        /* <DEDUP_REMOVED lines=22> */
.L_x_18995:
        /* <DEDUP_REMOVED lines=13> */
.L_x_18997:
[----:B------:R-:W-:Y:S05]  /*78f0*/  BSYNC.RECONVERGENT B2 ;  /* 0x0000000000027941 */ /* 0x000fea0003800200 */
.L_x_18996:
        /* <DEDUP_REMOVED lines=43> */
.L_x_18994:
[----:B------:R-:W-:Y:S05]  /*7bb0*/  BSYNC.RECONVERGENT B1 ;  /* 0x0000000000017941 */ /* 0x000fea0003800200 */
.L_x_18993:
        /* <DEDUP_REMOVED lines=22> */
.L_x_19000:
        /* <DEDUP_REMOVED lines=13> */
.L_x_19002:
[----:B------:R-:W-:Y:S05]  /*7df0*/  BSYNC.RECONVERGENT B2 ;  /* 0x0000000000027941 */ /* 0x000fea0003800200 */
.L_x_19001:
        /* <DEDUP_REMOVED lines=43> */
.L_x_18999:
[----:B------:R-:W-:Y:S05]  /*80b0*/  BSYNC.RECONVERGENT B1 ;  /* 0x0000000000017941 */ /* 0x000fea0003800200 */
.L_x_18998:
        /* <DEDUP_REMOVED lines=22> */
.L_x_19005:
        /* <DEDUP_REMOVED lines=13> */
.L_x_19007:
[----:B------:R-:W-:Y:S05]  /*82f0*/  BSYNC.RECONVERGENT B2 ;  /* 0x0000000000027941 */ /* 0x000fea0003800200 */
.L_x_19006:
        /* <DEDUP_REMOVED lines=43> */
.L_x_19004:
[----:B------:R-:W-:Y:S05]  /*85b0*/  BSYNC.RECONVERGENT B1 ;  /* 0x0000000000017941 */ /* 0x000fea0003800200 */
.L_x_19003:
        /* <DEDUP_REMOVED lines=22> */
.L_x_19010:
        /* <DEDUP_REMOVED lines=15> */
.L_x_19012:
[----:B------:R-:W-:Y:S05]  /*8810*/  BSYNC.RECONVERGENT B2 ;  /* 0x0000000000027941 */ /* 0x000fea0003800200 */
.L_x_19011:
        /* <DEDUP_REMOVED lines=43> */
.L_x_19009:
[----:B------:R-:W-:Y:S05]  /*8ad0*/  BSYNC.RECONVERGENT B1 ;  /* 0x0000000000017941 */ /* 0x000fea0003800200 */
.L_x_19008:
        /* <DEDUP_REMOVED lines=10> */
.L_x_18972:
        /* <DEDUP_REMOVED lines=16> */
.L_x_19016:
        /* <DEDUP_REMOVED lines=13> */
.L_x_19018:
[----:B------:R-:W-:Y:S05]  /*8d50*/  BSYNC.RECONVERGENT B2 ;  /* 0x0000000000027941 */ /* 0x000fea0003800200 */
.L_x_19017:
        /* <DEDUP_REMOVED lines=43> */
.L_x_19015:
[----:B------:R-:W-:Y:S05]  /*9010*/  BSYNC.RECONVERGENT B1 ;  /* 0x0000000000017941 */ /* 0x000fea0003800200 */
.L_x_19014:
        /* <DEDUP_REMOVED lines=9> */
[----:B------:R-:W-:-:S05]  /*90b0*/  FFMA.FTZ R3, R56, R95, 1.1641532182693481445e-10 ;  /* 0x2f00000038037423 */ /* 0x000fca000001005f */
        /* <DEDUP_REMOVED lines=13> */
.L_x_19021:
        /* <DEDUP_REMOVED lines=13> */
.L_x_19023:
[----:B------:R-:W-:Y:S05]  /*9260*/  BSYNC.RECONVERGENT B2 ;  /* 0x0000000000027941 */ /* 0x000fea0003800200 */
.L_x_19022:
        /* <DEDUP_REMOVED lines=43> */
.L_x_19020:
[----:B------:R-:W-:Y:S05]  /*9520*/  BSYNC.RECONVERGENT B1 ;  /* 0x0000000000017941 */ /* 0x000fea0003800200 */
.L_x_19019:
        /* <DEDUP_REMOVED lines=19> */
.L_x_19026:
        /* <DEDUP_REMOVED lines=13> */
.L_x_19028:
[----:B------:R-:W-:Y:S05]  /*9730*/  BSYNC.RECONVERGENT B2 ;  /* 0x0000000000027941 */ /* 0x000fea0003800200 */
.L_x_19027:
        /* <DEDUP_REMOVED lines=43> */
.L_x_19025:
[----:B------:R-:W-:Y:S05]  /*99f0*/  BSYNC.RECONVERGENT B1 ;  /* 0x0000000000017941 */ /* 0x000fea0003800200 */
.L_x_19024:
[----:B------:R-:W-:Y:S01]  /*9a00*/  I2FP.F32.U32 R58, R5 ;  /* 0x00000005003a7245 */ /* 0x000fe20000201000 */
[----:B------:R-:W-:Y:S01]  /*9a10*/  BSSY.RECONVERGENT B1, `(.L_x_19029) ;  /* 0x000004b000017945 */ /* 0x000fe20003800200 */
[----:B------:R-:W-:Y:S01]  /*9a20*/  ISETP.NE.AND P2, PT, R60, 0x1, PT ;  /* 0x000000013c00780c */ /* 0x000fe20003f45270 */
[----:B------:R-:W-:Y:S02]  /*9a30*/  IMAD.MOV.U32 R80, RZ, RZ, 0x2 ;  /* 0x00000002ff507424 */ /* 0x000fe400078e00ff */
[----:B------:R-:W-:-:S05]  /*9a40*/  FFMA.FTZ R5, R58, R95, 1.1641532182693481445e-10 ;  /* 0x2f0000003a057423 */ /* 0x000fca000001005f */
[----:B------:R-:W-:Y:S01]  /*9a50*/  FSETP.LE.FTZ.AND P1, PT, R5, R112, PT ;  /* 0x000000700500720b */ /* 0x000fe20003f33000 */
[----:B------:R-:W-:-:S05]  /*9a60*/  HADD2.F32 R5, -RZ, R61.H0_H0 ;  /* 0x2000003dff057230 */ /* 0x000fca0000004100 */
        /* <DEDUP_REMOVED lines=12> */
.L_x_19031:
        /* <DEDUP_REMOVED lines=13> */
.L_x_19033:
[----:B------:R-:W-:Y:S05]  /*9c00*/  BSYNC.RECONVERGENT B2 ;  /* 0x0000000000027941 */ /* 0x000fea0003800200 */
.L_x_19032:
        /* <DEDUP_REMOVED lines=41> */
[----:B------:R-:W-:Y:S02]  /*9ea0*/  IMAD.MOV.U32 R93, RZ, RZ, R80 ;  /* 0x000000ffff5d7224 */ /* 0x000fe400078e0050 */
[----:B------:R-:W-:-:S07]  /*9eb0*/  HFMA2 R80, -RZ, RZ, 0, 0 ;  /* 0x00000000ff507431 */ /* 0x000fce00000001ff */
.L_x_19030:
[----:B------:R-:W-:Y:S05]  /*9ec0*/  BSYNC.RECONVERGENT B1 ;  /* 0x0000000000017941 */ /* 0x000fea0003800200 */
.L_x_19029:
        /* <DEDUP_REMOVED lines=19> */
.L_x_19036:
        /* <DEDUP_REMOVED lines=13> */
.L_x_19038:
[----:B------:R-:W-:Y:S05]  /*a0d0*/  BSYNC.RECONVERGENT B2 ;  /* 0x0000000000027941 */ /* 0x000fea0003800200 */
.L_x_19037:
        /* <DEDUP_REMOVED lines=43> */
.L_x_19035:
[----:B------:R-:W-:Y:S05]  /*a390*/  BSYNC.RECONVERGENT B1 ;  /* 0x0000000000017941 */ /* 0x000fea0003800200 */
.L_x_19034:
[----:B------:R-:W-:Y:S01]  /*a3a0*/  ISETP.NE.AND P4, PT, R81, 0x1, PT ;  /* 0x000000015100780c */ /* 0x000fe20003f85270 */
[----:B------:R-:W-:Y:S01]  /*a3b0*/  HADD2.F32 R61, -RZ, R62.H0_H0 ;  /* 0x2000003eff3d7230 */ /* 0x000fe20000004100 */
        /* <DEDUP_REMOVED lines=17> */
.L_x_19041:
        /* <DEDUP_REMOVED lines=13> */
.L_x_19043:
[----:B------:R-:W-:Y:S05]  /*a5a0*/  BSYNC.RECONVERGENT B2 ;  /* 0x0000000000027941 */ /* 0x000fea0003800200 */
.L_x_19042:
        /* <DEDUP_REMOVED lines=43> */
.L_x_19040:
[----:B------:R-:W-:Y:S05]  /*a860*/  BSYNC.RECONVERGENT B1 ;  /* 0x0000000000017941 */ /* 0x000fea0003800200 */
.L_x_19039:
        /* <DEDUP_REMOVED lines=19> */
.L_x_19046:
        /* <DEDUP_REMOVED lines=13> */
.L_x_19048:
[----:B------:R-:W-:Y:S05]  /*aa70*/  BSYNC.RECONVERGENT B2 ;  /* 0x0000000000027941 */ /* 0x000fea0003800200 */
.L_x_19047:
        /* <DEDUP_REMOVED lines=43> */
.L_x_19045:
[----:B------:R-:W-:Y:S05]  /*ad30*/  BSYNC.RECONVERGENT B1 ;  /* 0x0000000000017941 */ /* 0x000fea0003800200 */
.L_x_19044:
        /* <DEDUP_REMOVED lines=19> */
.L_x_19051:
        /* <DEDUP_REMOVED lines=15> */
.L_x_19053:
[----:B------:R-:W-:Y:S05]  /*af60*/  BSYNC.RECONVERGENT B2 ;  /* 0x0000000000027941 */ /* 0x000fea0003800200 */
.L_x_19052:
        /* <DEDUP_REMOVED lines=43> */
.L_x_19050:
[----:B------:R-:W-:Y:S05]  /*b220*/  BSYNC.RECONVERGENT B1 ;  /* 0x0000000000017941 */ /* 0x000fea0003800200 */
.L_x_19049:
        /* <DEDUP_REMOVED lines=16> */
.L_x_19013:
        /* <DEDUP_REMOVED lines=22> */
.L_x_18971:
[----:B------:R-:W-:Y:S05]  /*b490*/  BSYNC.RECONVERGENT B0 ;  /* 0x0000000000007941 */ /* 0x000fea0003800200 */
.L_x_18970:
        /* <DEDUP_REMOVED lines=30> */
.L_x_19059:
        /* <DEDUP_REMOVED lines=13> */
.L_x_19061:
[----:B------:R-:W-:Y:S05]  /*b750*/  BSYNC.RECONVERGENT B2 ;  /* 0x0000000000027941 */ /* 0x000fea0003800200 */
.L_x_19060:
        /* <DEDUP_REMOVED lines=43> */
.L_x_19058:
[----:B------:R-:W-:Y:S05]  /*ba10*/  BSYNC.RECONVERGENT B1 ;  /* 0x0000000000017941 */ /* 0x000fea0003800200 */
.L_x_19057:
        /* <DEDUP_REMOVED lines=26> */
.L_x_19064:
        /* <DEDUP_REMOVED lines=13> */
.L_x_19066:
[----:B------:R-:W-:Y:S05]  /*bc90*/  BSYNC.RECONVERGENT B2 ;  /* 0x0000000000027941 */ /* 0x000fea0003800200 */
.L_x_19065:
        /* <DEDUP_REMOVED lines=43> */
.L_x_19063:
[----:B------:R-:W-:Y:S05]  /*bf50*/  BSYNC.RECONVERGENT B1 ;  /* 0x0000000000017941 */ /* 0x000fea0003800200 */
.L_x_19062:
        /* <DEDUP_REMOVED lines=22> */
.L_x_19069:
        /* <DEDUP_REMOVED lines=13> */
.L_x_19071:
[----:B------:R-:W-:Y:S05]  /*c190*/  BSYNC.RECONVERGENT B2 ;  /* 0x0000000000027941 */ /* 0x000fea0003800200 */
.L_x_19070:
        /* <DEDUP_REMOVED lines=43> */
.L_x_19068:
[----:B------:R-:W-:Y:S05]  /*c450*/  BSYNC.RECONVERGENT B1 ;  /* 0x0000000000017941 */ /* 0x000fea0003800200 */
.L_x_19067:
        /* <DEDUP_REMOVED lines=22> */
.L_x_19074:
        /* <DEDUP_REMOVED lines=13> */
.L_x_19076:
[----:B------:R-:W-:Y:S05]  /*c690*/  BSYNC.RECONVERGENT B2 ;  /* 0x0000000000027941 */ /* 0x000fea0003800200 */
.L_x_19075:
        /* <DEDUP_REMOVED lines=43> */
.L_x_19073:
[----:B------:R-:W-:Y:S05]  /*c950*/  BSYNC.RECONVERGENT B1 ;  /* 0x0000000000017941 */ /* 0x000fea0003800200 */
.L_x_19072:
        /* <DEDUP_REMOVED lines=22> */
.L_x_19079:
        /* <DEDUP_REMOVED lines=13> */
.L_x_19081:
[----:B------:R-:W-:Y:S05]  /*cb90*/  BSYNC.RECONVERGENT B2 ;  /* 0x0000000000027941 */ /* 0x000fea0003800200 */
.L_x_19080:
        /* <DEDUP_REMOVED lines=40> */
[----:B------:R-:W-:Y:S01]  /*ce20*/  LOP3.LUT R6, R6, UR32, R95, 0x96, !PT ;  /* 0x0000002006067c12 */ /* 0x000fe2000f8e965f */
[----:B------:R-:W-:Y:S01]  /*ce30*/  IMAD.MOV.U32 R95, RZ, RZ, RZ ;  /* 0x000000ffff5f7224 */ /* 0x000fe200078e00ff */
[----:B------:R-:W-:-:S07]  /*ce40*/  MOV R2, R94 ;  /* 0x0000005e00027202 */ /* 0x000fce0000000f00 */
.L_x_19078:
[----:B------:R-:W-:Y:S05]  /*ce50*/  BSYNC.RECONVERGENT B1 ;  /* 0x0000000000017941 */ /* 0x000fea0003800200 */
.L_x_19077:
        /* <DEDUP_REMOVED lines=22> */
.L_x_19084:
        /* <DEDUP_REMOVED lines=13> */
.L_x_19086:
[----:B------:R-:W-:Y:S05]  /*d090*/  BSYNC.RECONVERGENT B2 ;  /* 0x0000000000027941 */ /* 0x000fea0003800200 */
.L_x_19085:
        /* <DEDUP_REMOVED lines=43> */
.L_x_19083:
[----:B------:R-:W-:Y:S05]  /*d350*/  BSYNC.RECONVERGENT B1 ;  /* 0x0000000000017941 */ /* 0x000fea0003800200 */
.L_x_19082:
        /* <DEDUP_REMOVED lines=22> */
.L_x_19089:
        /* <DEDUP_REMOVED lines=13> */
.L_x_19091:
[----:B------:R-:W-:Y:S05]  /*d590*/  BSYNC.RECONVERGENT B2 ;  /* 0x0000000000027941 */ /* 0x000fea0003800200 */
.L_x_19090:
        /* <DEDUP_REMOVED lines=43> */
.L_x_19088:
[----:B------:R-:W-:Y:S05]  /*d850*/  BSYNC.RECONVERGENT B1 ;  /* 0x0000000000017941 */ /* 0x000fea0003800200 */
.L_x_19087:
        /* <DEDUP_REMOVED lines=22> */
.L_x_19094:
        /* <DEDUP_REMOVED lines=15> */
.L_x_19096:
[----:B------:R-:W-:Y:S05]  /*dab0*/  BSYNC.RECONVERGENT B2 ;  /* 0x0000000000027941 */ /* 0x000fea0003800200 */
.L_x_19095:
        /* <DEDUP_REMOVED lines=40> */
[----:B------:R-:W-:Y:S02]  /*dd40*/  HFMA2 R5, -RZ, RZ, 0, 0 ;  /* 0x00000000ff057431 */ /* 0x000fe400000001ff */
[----:B------:R-:W-:Y:S01]  /*dd50*/  IMAD.MOV.U32 R93, RZ, RZ, R80 ;  /* 0x000000ffff5d7224 */ /* 0x000fe200078e0050 */
[----:B------:R-:W-:-:S07]  /*dd60*/  LOP3.LUT R7, R94, UR33, R81, 0x96, !PT ;  /* 0x000000215e077c12 */ /* 0x000fce000f8e9651 */
.L_x_19093:
[----:B------:R-:W-:Y:S05]  /*dd70*/  BSYNC.RECONVERGENT B1 ;  /* 0x0000000000017941 */ /* 0x000fea0003800200 */
.L_x_19092:
        /* <DEDUP_REMOVED lines=10> */
.L_x_19056:
        /* <DEDUP_REMOVED lines=16> */
.L_x_19100:
        /* <DEDUP_REMOVED lines=13> */
.L_x_19102:
[----:B------:R-:W-:Y:S05]  /*dff0*/  BSYNC.RECONVERGENT B2 ;  /* 0x0000000000027941 */ /* 0x000fea0003800200 */
.L_x_19101:
        /* <DEDUP_REMOVED lines=43> */
.L_x_19099:
[----:B------:R-:W-:Y:S05]  /*e2b0*/  BSYNC.RECONVERGENT B1 ;  /* 0x0000000000017941 */ /* 0x000fea0003800200 */
.L_x_19098:
[----:B------:R-:W0:Y:S01]  /*e2c0*/  LDC R112, c[0x0][0x404] ;  /* 0x00010100ff707b82 */ /* 0x000e220000000800 */
[----:B------:R-:W-:Y:S01]  /*e2d0*/  ISETP.NE.AND P0, PT, R65, 0x1, PT ;  /* 0x000000014100780c */ /* 0x000fe20003f05270 */
[----:B------:R-:W-:Y:S01]  /*e2e0*/  IMAD.MOV.U32 R95, RZ, RZ, 0x2f800000 ;  /* 0x2f800000ff5f7424 */ /* 0x000fe200078e00ff */
[----:B------:R-:W-:Y:S01]  /*e2f0*/  I2FP.F32.U32 R64, R64 ;  /* 0x0000004000407245 */ /* 0x000fe20000201000 */
[----:B-----5:R-:W-:Y:S01]  /*e300*/  HADD2.F32 R5, -RZ, R68.H0_H0 ;  /* 0x20000044ff057230 */ /* 0x020fe20000004100 */
[----:B------:R-:W-:Y:S01]  /*e310*/  BSSY.RECONVERGENT B1, `(.L_x_19103) ;  /* 0x000004b000017945 */ /* 0x000fe20003800200 */
[----:B------:R-:W-:Y:S02]  /*e320*/  MOV R67, 0x2 ;  /* 0x0000000200437802 */ /* 0x000fe40000000f00 */
[----:B------:R-:W1:Y:S01]  /*e330*/  LDC R94, c[0x0][0x408] ;  /* 0x00010200ff5e7b82 */ /* 0x000e620000000800 */
[----:B------:R-:W-:Y:S01]  /*e340*/  FFMA.FTZ R3, R64, R95, 1.1641532182693481445e-10 ;  /* 0x2f00000040037423 */ /* 0x000fe2000001005f */
[----:B------:R-:W-:-:S04]  /*e350*/  FMUL.FTZ R5, R5, UR4 ;  /* 0x0000000405057c20 */ /* 0x000fc80008410000 */
        /* <DEDUP_REMOVED lines=13> */
.L_x_19105:
        /* <DEDUP_REMOVED lines=13> */
.L_x_19107:
[----:B------:R-:W-:Y:S05]  /*e500*/  BSYNC.RECONVERGENT B2 ;  /* 0x0000000000027941 */ /* 0x000fea0003800200 */
.L_x_19106:
        /* <DEDUP_REMOVED lines=43> */
.L_x_19104:
[----:B------:R-:W-:Y:S05]  /*e7c0*/  BSYNC.RECONVERGENT B1 ;  /* 0x0000000000017941 */ /* 0x000fea0003800200 */
.L_x_19103:
[----:B------:R-:W-:Y:S01]  /*e7d0*/  ISETP.NE.AND P1, PT, R67, 0x1, PT ;  /* 0x000000014300780c */ /* 0x000fe20003f25270 */
[----:B------:R-:W-:Y:S01]  /*e7e0*/  HADD2.F32 R68, -RZ, R68.H1_H1 ;  /* 0x30000044ff447230 */ /* 0x000fe20000004100 */
[----:B------:R-:W-:Y:S01]  /*e7f0*/  I2FP.F32.U32 R66, R5 ;  /* 0x0000000500427245 */ /* 0x000fe20000201000 */
[----:B------:R-:W-:Y:S03]  /*e800*/  BSSY.RECONVERGENT B1, `(.L_x_19108) ;  /* 0x0000049000017945 */ /* 0x000fe60003800200 */
[----:B------:R-:W-:Y:S01]  /*e810*/  FMUL.FTZ R65, R68, UR4 ;  /* 0x0000000444417c20 */ /* 0x000fe20008410000 */
[----:B------:R-:W-:Y:S01]  /*e820*/  FFMA.FTZ R5, R66, R95, 1.1641532182693481445e-10 ;  /* 0x2f00000042057423 */ /* 0x000fe2000001005f */
[----:B------:R-:W-:Y:S02]  /*e830*/  IMAD.MOV.U32 R68, RZ, RZ, 0x2 ;  /* 0x00000002ff447424 */ /* 0x000fe400078e00ff */
[----:B------:R-:W-:-:S02]  /*e840*/  FMUL.FTZ R65, R65, R94 ;  /* 0x0000005e41417220 */ /* 0x000fc40000410000 */
        /* <DEDUP_REMOVED lines=11> */
.L_x_19110:
        /* <DEDUP_REMOVED lines=13> */
.L_x_19112:
[----:B------:R-:W-:Y:S05]  /*e9d0*/  BSYNC.RECONVERGENT B2 ;  /* 0x0000000000027941 */ /* 0x000fea0003800200 */
.L_x_19111:
        /* <DEDUP_REMOVED lines=43> */
.L_x_19109:
[----:B------:R-:W-:Y:S05]  /*ec90*/  BSYNC.RECONVERGENT B1 ;  /* 0x0000000000017941 */ /* 0x000fea0003800200 */
.L_x_19108:
[----:B------:R-:W-:Y:S01]  /*eca0*/  I2FP.F32.U32 R66, R5 ;  /* 0x0000000500427245 */ /* 0x000fe20000201000 */
[----:B------:R-:W-:Y:S01]  /*ecb0*/  BSSY.RECONVERGENT B1, `(.L_x_19113) ;  /* 0x000004b000017945 */ /* 0x000fe20003800200 */
[----:B------:R-:W-:Y:S01]  /*ecc0*/  ISETP.NE.AND P2, PT, R68, 0x1, PT ;  /* 0x000000014400780c */ /* 0x000fe20003f45270 */
[----:B------:R-:W-:Y:S02]  /*ecd0*/  HFMA2 R80, -RZ, RZ, 0, 1.1920928955078125e-07 ;  /* 0x00000002ff507431 */ /* 0x000fe400000001ff */
[----:B------:R-:W-:-:S05]  /*ece0*/  FFMA.FTZ R5, R66, R95, 1.1641532182693481445e-10 ;  /* 0x2f00000042057423 */ /* 0x000fca000001005f */
[----:B------:R-:W-:Y:S01]  /*ecf0*/  FSETP.LE.FTZ.AND P1, PT, R5, R112, PT ;  /* 0x000000700500720b */ /* 0x000fe20003f33000 */
[----:B------:R-:W-:-:S05]  /*ed00*/  HADD2.F32 R5, -RZ, R69.H0_H0 ;  /* 0x20000045ff057230 */ /* 0x000fca0000004100 */
[----:B------:R-:W-:-:S04]  /*ed10*/  FMUL.FTZ R5, R5, UR4 ;  /* 0x0000000405057c20 */ /* 0x000fc80008410000 */
[----:B------:R-:W-:Y:S01]  /*ed20*/  FMUL.FTZ R66, R5, R94 ;  /* 0x0000005e05427220 */ /* 0x000fe20000410000 */
        /* <DEDUP_REMOVED lines=10> */
.L_x_19115:
        /* <DEDUP_REMOVED lines=13> */
.L_x_19117:
[----:B------:R-:W-:Y:S05]  /*eea0*/  BSYNC.RECONVERGENT B2 ;  /* 0x0000000000027941 */ /* 0x000fea0003800200 */
.L_x_19116:
        /* <DEDUP_REMOVED lines=40> */
[----:B------:R-:W-:Y:S02]  /*f130*/  IMAD.MOV.U32 R93, RZ, RZ, R80 ;  /* 0x000000ffff5d7224 */ /* 0x000fe400078e0050 */
[----:B------:R-:W-:Y:S01]  /*f140*/  HFMA2 R80, -RZ, RZ, 0, 0 ;  /* 0x00000000ff507431 */ /* 0x000fe200000001ff */
[----:B------:R-:W-:-:S07]  /*f150*/  LOP3.LUT R7, R82, UR33, R81, 0x96, !PT ;  /* 0x0000002152077c12 */ /* 0x000fce000f8e9651 */
.L_x_19114:
[----:B------:R-:W-:Y:S05]  /*f160*/  BSYNC.RECONVERGENT B1 ;  /* 0x0000000000017941 */ /* 0x000fea0003800200 */
.L_x_19113:
        /* <DEDUP_REMOVED lines=19> */
.L_x_19120:
        /* <DEDUP_REMOVED lines=13> */
.L_x_19122:
[----:B------:R-:W-:Y:S05]  /*f370*/  BSYNC.RECONVERGENT B2 ;  /* 0x0000000000027941 */ /* 0x000fea0003800200 */
.L_x_19121:
        /* <DEDUP_REMOVED lines=43> */
.L_x_19119:
[----:B------:R-:W-:Y:S05]  /*f630*/  BSYNC.RECONVERGENT B1 ;  /* 0x0000000000017941 */ /* 0x000fea0003800200 */
.L_x_19118:
[----:B------:R-:W-:Y:S01]  /*f640*/  ISETP.NE.AND P4, PT, R82, 0x1, PT ;  /* 0x000000015200780c */ /* 0x000fe20003f85270 */
[----:B------:R-:W-:Y:S01]  /*f650*/  HADD2.F32 R69, -RZ, R70.H0_H0 ;  /* 0x20000046ff457230 */ /* 0x000fe20000004100 */
[----:B------:R-:W-:Y:S01]  /*f660*/  I2FP.F32.U32 R68, R5 ;  /* 0x0000000500447245 */ /* 0x000fe20000201000 */
[----:B------:R-:W-:Y:S01]  /*f670*/  BSSY.RECONVERGENT B1, `(.L_x_19123) ;  /* 0x0000049000017945 */ /* 0x000fe20003800200 */
[----:B------:R-:W-:Y:S02]  /*f680*/  HFMA2 R81, -RZ, RZ, 0, 1.1920928955078125e-07 ;  /* 0x00000002ff517431 */ /* 0x000fe400000001ff */
[----:B------:R-:W-:Y:S01]  /*f690*/  FMUL.FTZ R69, R69, UR4 ;  /* 0x0000000445457c20 */ /* 0x000fe20008410000 */
[----:B------:R-:W-:-:S03]  /*f6a0*/  FFMA.FTZ R5, R68, R95, 1.1641532182693481445e-10 ;  /* 0x2f00000044057423 */ /* 0x000fc6000001005f */
[----:B------:R-:W-:Y:S01]  /*f6b0*/  FMUL.FTZ R68, R69, R94 ;  /* 0x0000005e45447220 */ /* 0x000fe20000410000 */
[----:B------:R-:W-:Y:S01]  /*f6c0*/  IMAD.MOV.U32 R69, RZ, RZ, R2 ;  /* 0x000000ffff457224 */ /* 0x000fe200078e0002 */
        /* <DEDUP_REMOVED lines=10> */
.L_x_19125:
        /* <DEDUP_REMOVED lines=13> */
.L_x_19127:
[----:B------:R-:W-:Y:S05]  /*f840*/  BSYNC.RECONVERGENT B2 ;  /* 0x0000000000027941 */ /* 0x000fea0003800200 */
.L_x_19126:
        /* <DEDUP_REMOVED lines=43> */
.L_x_19124:
[----:B------:R-:W-:Y:S05]  /*fb00*/  BSYNC.RECONVERGENT B1 ;  /* 0x0000000000017941 */ /* 0x000fea0003800200 */
.L_x_19123:
        /* <DEDUP_REMOVED lines=19> */
.L_x_19130:
        /* <DEDUP_REMOVED lines=13> */
.L_x_19132:
[----:B------:R-:W-:Y:S05]  /*fd10*/  BSYNC.RECONVERGENT B2 ;  /* 0x0000000000027941 */ /* 0x000fea0003800200 */
.L_x_19131:
        /* <DEDUP_REMOVED lines=43> */
.L_x_19129:
[----:B------:R-:W-:Y:S05]  /*ffd0*/  BSYNC.RECONVERGENT B1 ;  /* 0x0000000000017941 */ /* 0x000fea0003800200 */
.L_x_19128:
        /* <DEDUP_REMOVED lines=8> */
[----:B------:R-:W-:Y:S01]  /*10060*/  HFMA2 R5, -RZ, RZ, 0, 1.1920928955078125e-07 ;  /* 0x00000002ff057431 */ /* 0x000fe200000001ff */
        /* <DEDUP_REMOVED lines=10> */
.L_x_19135:
        /* <DEDUP_REMOVED lines=15> */
.L_x_19137:
[----:B------:R-:W-:Y:S05]  /*10200*/  BSYNC.RECONVERGENT B2 ;  /* 0x0000000000027941 */ /* 0x000fea0003800200 */
.L_x_19136:
        /* <DEDUP_REMOVED lines=43> */
.L_x_19134:
[----:B------:R-:W-:Y:S05]  /*104c0*/  BSYNC.RECONVERGENT B1 ;  /* 0x0000000000017941 */ /* 0x000fea0003800200 */
.L_x_19133:
        /* <DEDUP_REMOVED lines=16> */
.L_x_19097:
        /* <DEDUP_REMOVED lines=22> */
.L_x_19055:
[----:B------:R-:W-:Y:S05]  /*10730*/  BSYNC.RECONVERGENT B0 ;  /* 0x0000000000007941 */ /* 0x000fea0003800200 */
.L_x_19054:
        /* <DEDUP_REMOVED lines=30> */
.L_x_19143:
        /* <DEDUP_REMOVED lines=13> */
.L_x_19145:
[----:B------:R-:W-:Y:S05]  /*109f0*/  BSYNC.RECONVERGENT B2 ;  /* 0x0000000000027941 */ /* 0x000fea0003800200 */
.L_x_19144:
        /* <DEDUP_REMOVED lines=40> */
[----:B------:R-:W-:Y:S01]  /*10c80*/  HFMA2 R94, -RZ, RZ, 0, 0 ;  /* 0x00000000ff5e7431 */ /* 0x000fe200000001ff */
[----:B------:R-:W-:Y:S01]  /*10c90*/  LOP3.LUT R7, R112, UR33, R95, 0x96, !PT ;  /* 0x0000002170077c12 */ /* 0x000fe2000f8e965f */
[----:B------:R-:W-:-:S07]  /*10ca0*/  IMAD.MOV.U32 R95, RZ, RZ, R3 ;  /* 0x000000ffff5f7224 */ /* 0x000fce00078e0003 */
.L_x_19142:
[----:B------:R-:W-:Y:S05]  /*10cb0*/  BSYNC.RECONVERGENT B1 ;  /* 0x0000000000017941 */ /* 0x000fea0003800200 */
.L_x_19141:
[----:B------:R-:W0:Y:S01]  /*10cc0*/  LDC R114, c[0x0][0x408] ;  /* 0x00010200ff727b82 */ /* 0x000e220000000800 */
[----:B------:R-:W-:Y:S01]  /*10cd0*/  I2FP.F32.U32 R3, R95 ;  /* 0x0000005f00037245 */ /* 0x000fe20000201000 */
[----:B------:R-:W-:Y:S01]  /*10ce0*/  IMAD.MOV.U32 R120, RZ, RZ, 0x2f800000 ;  /* 0x2f800000ff787424 */ /* 0x000fe200078e00ff */
[----:B------:R-:W-:Y:S01]  /*10cf0*/  ISETP.NE.AND P1, PT, R94, 0x1, PT ;  /* 0x000000015e00780c */ /* 0x000fe20003f25270 */
[----:B------:R-:W-:Y:S01]  /*10d00*/  BSSY.RECONVERGENT B1, `(.L_x_19146) ;  /* 0x000004f000017945 */ /* 0x000fe20003800200 */
[----:B------:R-:W-:Y:S02]  /*10d10*/  HFMA2 R95, -RZ, RZ, 0, 1.1920928955078125e-07 ;  /* 0x00000002ff5f7431 */ /* 0x000fe400000001ff */
[----:B------:R-:W-:Y:S01]  /*10d20*/  FFMA.FTZ R112, R3, R120, 1.1641532182693481445e-10 ;  /* 0x2f00000003707423 */ /* 0x000fe20000010078 */
[----:B-----5:R-:W-:Y:S01]  /*10d30*/  HADD2.F32 R3, -RZ, R76.H0_H0 ;  /* 0x2000004cff037230 */ /* 0x020fe20000004100 */
[----:B------:R-:W1:Y:S01]  /*10d40*/  LDC R115, c[0x0][0x404] ;  /* 0x00010100ff737b82 */ /* 0x000e620000000800 */
[----:B------:R-:W-:-:S03]  /*10d50*/  IMAD.MOV.U32 R5, RZ, RZ, R2 ;  /* 0x000000ffff057224 */ /* 0x000fc600078e0002 */
        /* <DEDUP_REMOVED lines=16> */
.L_x_19148:
        /* <DEDUP_REMOVED lines=13> */
.L_x_19150:
[----:B------:R-:W-:Y:S05]  /*10f30*/  BSYNC.RECONVERGENT B2 ;  /* 0x0000000000027941 */ /* 0x000fea0003800200 */
.L_x_19149:
        /* <DEDUP_REMOVED lines=43> */
.L_x_19147:
[----:B------:R-:W-:Y:S05]  /*111f0*/  BSYNC.RECONVERGENT B1 ;  /* 0x0000000000017941 */ /* 0x000fea0003800200 */
.L_x_19146:
        /* <DEDUP_REMOVED lines=22> */
.L_x_19153:
        /* <DEDUP_REMOVED lines=13> */
.L_x_19155:
[----:B------:R-:W-:Y:S05]  /*11430*/  BSYNC.RECONVERGENT B2 ;  /* 0x0000000000027941 */ /* 0x000fea0003800200 */
.L_x_19154:
        /* <DEDUP_REMOVED lines=43> */
.L_x_19152:
[----:B------:R-:W-:Y:S05]  /*116f0*/  BSYNC.RECONVERGENT B1 ;  /* 0x0000000000017941 */ /* 0x000fea0003800200 */
.L_x_19151:
        /* <DEDUP_REMOVED lines=22> */
.L_x_19158:
        /* <DEDUP_REMOVED lines=13> */
.L_x_19160:
[----:B------:R-:W-:Y:S05]  /*11930*/  BSYNC.RECONVERGENT B2 ;  /* 0x0000000000027941 */ /* 0x000fea0003800200 */
.L_x_19159:
        /* <DEDUP_REMOVED lines=43> */
.L_x_19157:
[----:B------:R-:W-:Y:S05]  /*11bf0*/  BSYNC.RECONVERGENT B1 ;  /* 0x0000000000017941 */ /* 0x000fea0003800200 */
.L_x_19156:
        /* <DEDUP_REMOVED lines=22> */
.L_x_19163:
        /* <DEDUP_REMOVED lines=13> */
.L_x_19165:
[----:B------:R-:W-:Y:S05]  /*11e30*/  BSYNC.RECONVERGENT B2 ;  /* 0x0000000000027941 */ /* 0x000fea0003800200 */
.L_x_19164:
        /* <DEDUP_REMOVED lines=43> */
.L_x_19162:
[----:B------:R-:W-:Y:S05]  /*120f0*/  BSYNC.RECONVERGENT B1 ;  /* 0x0000000000017941 */ /* 0x000fea0003800200 */
.L_x_19161:
        /* <DEDUP_REMOVED lines=22> */
.L_x_19168:
        /* <DEDUP_REMOVED lines=13> */
.L_x_19170:
[----:B------:R-:W-:Y:S05]  /*12330*/  BSYNC.RECONVERGENT B2 ;  /* 0x0000000000027941 */ /* 0x000fea0003800200 */
.L_x_19169:
        /* <DEDUP_REMOVED lines=43> */
.L_x_19167:
[----:B------:R-:W-:Y:S05]  /*125f0*/  BSYNC.RECONVERGENT B1 ;  /* 0x0000000000017941 */ /* 0x000fea0003800200 */
.L_x_19166:
        /* <DEDUP_REMOVED lines=22> */
.L_x_19173:
        /* <DEDUP_REMOVED lines=13> */
.L_x_19175:
[----:B------:R-:W-:Y:S05]  /*12830*/  BSYNC.RECONVERGENT B2 ;  /* 0x0000000000027941 */ /* 0x000fea0003800200 */
.L_x_19174:
        /* <DEDUP_REMOVED lines=43> */
.L_x_19172:
[----:B------:R-:W-:Y:S05]  /*12af0*/  BSYNC.RECONVERGENT B1 ;  /* 0x0000000000017941 */ /* 0x000fea0003800200 */
.L_x_19171:
        /* <DEDUP_REMOVED lines=22> */
.L_x_19178:
        /* <DEDUP_REMOVED lines=15> */
.L_x_19180:
[----:B------:R-:W-:Y:S05]  /*12d50*/  BSYNC.RECONVERGENT B2 ;  /* 0x0000000000027941 */ /* 0x000fea0003800200 */
.L_x_19179:
        /* <DEDUP_REMOVED lines=43> */
.L_x_19177:
[----:B------:R-:W-:Y:S05]  /*13010*/  BSYNC.RECONVERGENT B1 ;  /* 0x0000000000017941 */ /* 0x000fea0003800200 */
.L_x_19176:
        /* <DEDUP_REMOVED lines=10> */
.L_x_19140:
        /* <DEDUP_REMOVED lines=16> */
.L_x_19184:
        /* <DEDUP_REMOVED lines=13> */
.L_x_19186:
[----:B------:R-:W-:Y:S05]  /*13290*/  BSYNC.RECONVERGENT B2 ;  /* 0x0000000000027941 */ /* 0x000fea0003800200 */
.L_x_19185:
        /* <DEDUP_REMOVED lines=43> */
.L_x_19183:
[----:B------:R-:W-:Y:S05]  /*13550*/  BSYNC.RECONVERGENT B1 ;  /* 0x0000000000017941 */ /* 0x000fea0003800200 */
.L_x_19182:
        /* <DEDUP_REMOVED lines=23> */
.L_x_19189:
        /* <DEDUP_REMOVED lines=13> */
.L_x_19191:
[----:B------:R-:W-:Y:S05]  /*137a0*/  BSYNC.RECONVERGENT B2 ;  /* 0x0000000000027941 */ /* 0x000fea0003800200 */
.L_x_19190:
        /* <DEDUP_REMOVED lines=43> */
.L_x_19188:
[----:B------:R-:W-:Y:S05]  /*13a60*/  BSYNC.RECONVERGENT B1 ;  /* 0x0000000000017941 */ /* 0x000fea0003800200 */
.L_x_19187:
        /* <DEDUP_REMOVED lines=19> */
.L_x_19194:
        /* <DEDUP_REMOVED lines=13> */
.L_x_19196:
[----:B------:R-:W-:Y:S05]  /*13c70*/  BSYNC.RECONVERGENT B2 ;  /* 0x0000000000027941 */ /* 0x000fea0003800200 */
.L_x_19195:
        /* <DEDUP_REMOVED lines=43> */
.L_x_19193:
[----:B------:R-:W-:Y:S05]  /*13f30*/  BSYNC.RECONVERGENT B1 ;  /* 0x0000000000017941 */ /* 0x000fea0003800200 */
.L_x_19192:
        /* <DEDUP_REMOVED lines=19> */
.L_x_19199:
        /* <DEDUP_REMOVED lines=13> */
.L_x_19201:
[----:B------:R-:W-:Y:S05]  /*14140*/  BSYNC.RECONVERGENT B2 ;  /* 0x0000000000027941 */ /* 0x000fea0003800200 */
.L_x_19200:
        /* <DEDUP_REMOVED lines=43> */
.L_x_19198:
[----:B------:R-:W-:Y:S05]  /*14400*/  BSYNC.RECONVERGENT B1 ;  /* 0x0000000000017941 */ /* 0x000fea0003800200 */
.L_x_19197:
        /* <DEDUP_REMOVED lines=19> */
.L_x_19204:
        /* <DEDUP_REMOVED lines=13> */
.L_x_19206:
[----:B------:R-:W-:Y:S05]  /*14610*/  BSYNC.RECONVERGENT B2 ;  /* 0x0000000000027941 */ /* 0x000fea0003800200 */
.L_x_19205:
        /* <DEDUP_REMOVED lines=43> */
.L_x_19203:
[----:B------:R-:W-:Y:S05]  /*148d0*/  BSYNC.RECONVERGENT B1 ;  /* 0x0000000000017941 */ /* 0x000fea0003800200 */
.L_x_19202:
        /* <DEDUP_REMOVED lines=19> */
.L_x_19209:
        /* <DEDUP_REMOVED lines=13> */
.L_x_19211:
[----:B------:R-:W-:Y:S05]  /*14ae0*/  BSYNC.RECONVERGENT B2 ;  /* 0x0000000000027941 */ /* 0x000fea0003800200 */
.L_x_19210:
        /* <DEDUP_REMOVED lines=43> */
.L_x_19208:
[----:B------:R-:W-:Y:S05]  /*14da0*/  BSYNC.RECONVERGENT B1 ;  /* 0x0000000000017941 */ /* 0x000fea0003800200 */
.L_x_19207:
        /* <DEDUP_REMOVED lines=19> */
.L_x_19214:
        /* <DEDUP_REMOVED lines=13> */
.L_x_19216:
[----:B------:R-:W-:Y:S05]  /*14fb0*/  BSYNC.RECONVERGENT B2 ;  /* 0x0000000000027941 */ /* 0x000fea0003800200 */
.L_x_19215:
        /* <DEDUP_REMOVED lines=43> */
.L_x_19213:
[----:B------:R-:W-:Y:S05]  /*15270*/  BSYNC.RECONVERGENT B1 ;  /* 0x0000000000017941 */ /* 0x000fea0003800200 */
.L_x_19212:
        /* <DEDUP_REMOVED lines=19> */
.L_x_19219:
        /* <DEDUP_REMOVED lines=15> */
.L_x_19221:
[----:B------:R-:W-:Y:S05]  /*154a0*/  BSYNC.RECONVERGENT B2 ;  /* 0x0000000000027941 */ /* 0x000fea0003800200 */
.L_x_19220:
        /* <DEDUP_REMOVED lines=43> */
.L_x_19218:
[----:B------:R-:W-:Y:S05]  /*15760*/  BSYNC.RECONVERGENT B1 ;  /* 0x0000000000017941 */ /* 0x000fea0003800200 */
.L_x_19217:
        /* <DEDUP_REMOVED lines=16> */
.L_x_19181:
        /* <DEDUP_REMOVED lines=21> */
.L_x_19139:
[----:B------:R-:W-:Y:S05]  /*159c0*/  BSYNC.RECONVERGENT B0 ;  /* 0x0000000000007941 */ /* 0x000fea0003800200 */
.L_x_19138:
        /* <DEDUP_REMOVED lines=207> */
[----:B------:R-:W-:Y:S01]  /*166c0*/  F2FP.F16.F32.PACK_AB R80, R81, R80 ;  /* 0x000000505150723e */ /* 0x000fe200000000ff */
[----:B------:R-:W-:Y:S01]  /*166d0*/  FADD.FTZ R81, R14, -R93 ;  /* 0x8000005d0e517221 */ /* 0x000fe20000010000 */
[----:B------:R-:W-:Y:S01]  /*166e0*/  FFMA.FTZ R112, R94, R109, R49 ;  /* 0x0000006d5e707223 */ /* 0x000fe20000010031 */
[----:B------:R-:W-:Y:S01]  /*166f0*/  FFMA.FTZ R82, R82, R119, R55 ;  /* 0x0000007752527223 */ /* 0x000fe20000010037 */
[----:B------:R-:W0:Y:S01]  /*16700*/  LDC.64 R94, c[0x0][0x428] ;  /* 0x00010a00ff5e7b82 */ /* 0x000e220000000a00 */
[----:B------:R-:W-:-:S04]  /*16710*/  FMUL.FTZ R81, R92, R81 ;  /* 0x000000515c517220 */ /* 0x000fc80000410000 */
[----:B------:R-:W-:-:S05]  /*16720*/  FFMA.FTZ R81, R81, R118, R54 ;  /* 0x0000007651517223 */ /* 0x000fca0000010036 */
[----:B------:R-:W-:Y:S02]  /*16730*/  F2FP.F16.F32.PACK_AB R81, R82, R81 ;  /* 0x000000515251723e */ /* 0x000fe400000000ff */
[----:B------:R-:W-:Y:S01]  /*16740*/  F2FP.F16.F32.PACK_AB R82, R112, R83 ;  /* 0x000000537052723e */ /* 0x000fe200000000ff */
[----:B------:R-:W-:Y:S01]  /*16750*/  FADD.FTZ R83, R86, -R93 ;  /* 0x8000005d56537221 */ /* 0x000fe20000010000 */
[----:B------:R-:W-:-:S03]  /*16760*/  FMUL.FTZ R112, R92, R113 ;  /* 0x000000715c707220 */ /* 0x000fc60000410000 */
[----:B------:R-:W-:Y:S01]  /*16770*/  FMUL.FTZ R83, R92, R83 ;  /* 0x000000535c537220 */ /* 0x000fe20000410000 */
[----:B------:R-:W-:-:S03]  /*16780*/  FFMA.FTZ R112, R112, R111, R51 ;  /* 0x0000006f70707223 */ /* 0x000fc60000010033 */
[----:B------:R-:W-:Y:S01]  /*16790*/  FFMA.FTZ R83, R83, R110, R50 ;  /* 0x0000006e53537223 */ /* 0x000fe20000010032 */
[C---:B0-----:R-:W-:Y:S01]  /*167a0*/  IMAD.WIDE.U32 R94, R0.reuse, 0x10, R94 ;  /* 0x00000010005e7825 */ /* 0x041fe200078e005e */
[----:B------:R-:W-:-:S03]  /*167b0*/  IADD3 R0, PT, PT, R0, 0x80, RZ ;  /* 0x0000008000007810 */ /* 0x000fc60007ffe0ff */
[----:B------:R-:W-:-:S05]  /*167c0*/  F2FP.F16.F32.PACK_AB R83, R112, R83 ;  /* 0x000000537053723e */ /* 0x000fca00000000ff */
[----:B------:R0:W-:Y:S02]  /*167d0*/  STG.E.128 desc[UR6][R94.64], R80 ;  /* 0x000000505e007986 */ /* 0x0001e4000c101d06 */
.L_x_19223:
[----:B------:R-:W-:Y:S05]  /*167e0*/  BSYNC.RECONVERGENT B0 ;  /* 0x0000000000007941 */ /* 0x000fea0003800200 */
.L_x_19222:
        /* <DEDUP_REMOVED lines=31> */
[----:B0-----:R-:W-:-:S04]  /*169e0*/  IMAD.WIDE.U32 R94, R0, 0x10, R94 ;  /* 0x00000010005e7825 */ /* 0x001fc800078e005e */
[----:B------:R-:W-:Y:S01]  /*169f0*/  F2FP.F16.F32.PACK_AB R83, R112, R83 ;  /* 0x000000537053723e */ /* 0x000fe200000000ff */
[----:B------:R-:W-:-:S04]  /*16a00*/  VIADD R0, R0, 0x80 ;  /* 0x0000008000007836 */ /* 0x000fc80000000000 */
[----:B------:R1:W-:Y:S03]  /*16a10*/  STG.E.128 desc[UR6][R94.64], R80 ;  /* 0x000000505e007986 */ /* 0x0003e6000c101d06 */
.L_x_19225:
[----:B------:R-:W-:Y:S05]  /*16a20*/  BSYNC.RECONVERGENT B0 ;  /* 0x0000000000007941 */ /* 0x000fea0003800200 */
.L_x_19224:
        /* <DEDUP_REMOVED lines=35> */
.L_x_19227:
[----:B------:R-:W-:Y:S05]  /*16c60*/  BSYNC.RECONVERGENT B0 ;  /* 0x0000000000007941 */ /* 0x000fea0003800200 */
.L_x_19226:
        /* <DEDUP_REMOVED lines=25> */
[----:B------:R-:W-:Y:S01]  /*16e00*/  F2FP.F16.F32.PACK_AB R83, R115, R94 ;  /* 0x0000005e7353723e */ /* 0x000fe200000000ff */
[----:B------:R-:W-:Y:S01]  /*16e10*/  FFMA.FTZ R94, R81, R28, R20 ;  /* 0x0000001c515e7223 */ /* 0x000fe20000010014 */
[----:B------:R-:W-:Y:S01]  /*16e20*/  FFMA.FTZ R81, R95, R30, R22 ;  /* 0x0000001e5f517223 */ /* 0x000fe20000010016 */
[----:B------:R-:W-:Y:S01]  /*16e30*/  FFMA.FTZ R95, R80, R29, R21 ;  /* 0x0000001d505f7223 */ /* 0x000fe20000010015 */
[----:B------:R-:W-:-:S03]  /*16e40*/  F2FP.F16.F32.PACK_AB R82, R114, R113 ;  /* 0x000000717252723e */ /* 0x000fc600000000ff */
[----:B------:R-:W-:Y:S02]  /*16e50*/  F2FP.F16.F32.PACK_AB R81, R112, R81 ;  /* 0x000000517051723e */ /* 0x000fe400000000ff */
[----:B------:R-:W-:Y:S01]  /*16e60*/  F2FP.F16.F32.PACK_AB R80, R95, R94 ;  /* 0x0000005e5f50723e */ /* 0x000fe200000000ff */
[----:B0-----:R-:W-:-:S05]  /*16e70*/  IMAD.WIDE.U32 R92, R0, 0x10, R92 ;  /* 0x00000010005c7825 */ /* 0x001fca00078e005c */
[----:B------:R4:W-:Y:S02]  /*16e80*/  STG.E.128 desc[UR6][R92.64], R80 ;  /* 0x000000505c007986 */ /* 0x0009e4000c101d06 */
.L_x_19229:
[----:B------:R-:W-:Y:S05]  /*16e90*/  BSYNC.RECONVERGENT B0 ;  /* 0x0000000000007941 */ /* 0x000fea0003800200 */
.L_x_19228:
[----:B------:R-:W-:Y:S02]  /*16ea0*/  UIADD3 UR10, UPT, UPT, UR10, UR14, URZ ;  /* 0x0000000e0a0a7290 */ /* 0x000fe4000fffe0ff */
[----:B------:R-:W-:Y:S02]  /*16eb0*/  UPLOP3.LUT UP2, UPT, UPT, UPT, UP2, 0x40, 0x4 ;  /* 0x000000000004789c */ /* 0x000fe40003f4e820 */
[----:B------:R-:W-:-:S09]  /*16ec0*/  UISETP.GE.AND UP1, UPT, UR10, UR15, UPT ;  /* 0x0000000f0a00728c */ /* 0x000fd2000bf26270 */
[----:B------:R-:W-:Y:S05]  /*16ed0*/  BRA.U !UP1, `(.L_x_19230) ;  /* 0xfffffe9d09d47547 */ /* 0x000fea000b83ffff */
[----:B------:R-:W-:Y:S05]  /*16ee0*/  EXIT ;  /* 0x000000000000794d */ /* 0x000fea0003800000 */
.L_x_19231:
        /* <DEDUP_REMOVED lines=9> */
.L_x_27318:


//--------------------- .text._ZN10layer_norm13ln_fwd_kernelINS_13Kernel_traitsIf6__halffS2_fjLj4096ELj1ELj1ELj4ELj16ENS_18Kernel_traits_baseILj4096EfS2_fS2_fjLj128EEEEELb1ELb0ELb0ELb1EEEvNS_9FwdParamsE --------------------------
	.section	.text._ZN10layer_norm13ln_fwd_kernelINS_13Kernel_traitsIf6__halffS2_fjLj4096ELj1ELj1ELj4ELj16ENS_18Kernel_traits_baseILj4096EfS2_fS2_fjLj128EEEEELb1ELb0ELb0ELb1EEEvNS_9FwdParamsE,"ax",@progbits
	.align	128
        .global         _ZN10layer_norm13ln_fwd_kernelINS_13Kernel_traitsIf6__halffS2_fjLj4096ELj1ELj1ELj4ELj16ENS_18Kernel_traits_baseILj4096EfS2_fS2_fjLj128EEEEELb1ELb0ELb0ELb1EEEvNS_9FwdParamsE
        .type           _ZN10layer_norm13ln_fwd_kernelINS_13Kernel_traitsIf6__halffS2_fjLj4096ELj1ELj1ELj4ELj16ENS_18Kernel_traits_baseILj4096EfS2_fS2_fjLj128EEEEELb1ELb0ELb0ELb1EEEvNS_9FwdParamsE,@function
        .size           _ZN10layer_norm13ln_fwd_kernelINS_13Kernel_traitsIf6__halffS2_fjLj4096ELj1ELj1ELj4ELj16ENS_18Kernel_traits_baseILj4096EfS2_fS2_fjLj128EEEEELb1ELb0ELb0ELb1EEEvNS_9FwdParamsE,(.L_x_27319 - _ZN10layer_norm13ln_fwd_kernelINS_13Kernel_traitsIf6__halffS2_fjLj4096ELj1ELj1ELj4ELj16ENS_18Kernel_traits_baseILj4096EfS2_fS2_fjLj128EEEEELb1ELb0ELb0ELb1EEEvNS_9FwdParamsE)
        .other          _ZN10layer_norm13ln_fwd_kernelINS_13Kernel_traitsIf6__halffS2_fjLj4096ELj1ELj1ELj4ELj16ENS_18Kernel_traits_baseILj4096EfS2_fS2_fjLj128EEEEELb1ELb0ELb0ELb1EEEvNS_9FwdParamsE,@"STO_CUDA_ENTRY STV_DEFAULT"
_ZN10layer_norm13ln_fwd_kernelINS_13Kernel_traitsIf6__halffS2_fjLj4096ELj1ELj1ELj4ELj16ENS_18Kernel_traits_baseILj4096EfS2_fS2_fjLj128EEEEELb1ELb0ELb0ELb1EEEvNS_9FwdParamsE:
.text._ZN10layer_norm13ln_fwd_kernelINS_13Kernel_traitsIf6__halffS2_fjLj4096ELj1ELj1ELj4ELj16ENS_18Kernel_traits_baseILj4096EfS2_fS2_fjLj128EEEEELb1ELb0ELb0ELb1EEEvNS_9FwdParamsE:
        /* <DEDUP_REMOVED lines=66> */
.L_x_19232:
        /* <DEDUP_REMOVED lines=26> */
.L_x_19233:
        /* <DEDUP_REMOVED lines=78> */
.L_x_19433:
[----:B0-----:R-:W0:Y:S01]  /*0aa0*/  @UP0 LDCU.64 UR4, c[0x0][0x3e0] ;  /* 0x00007c00ff0407ac */ /* 0x001e220008000a00 */
[----:B------:R-:W-:Y:S01]  /*0ab0*/  PLOP3.LUT P0, PT, PT, PT, UP0, 0x80, 0x8 ;  /* 0x000000000008781c */ /* 0x000fe20003f0f008 */
[----:B------:R-:W1:Y:S01]  /*0ac0*/  LDC.64 R12, c[0x0][0x390] ;  /* 0x0000e400ff0c7b82 */ /* 0x000e620000000a00 */
[----:B------:R-:W-:-:S04]  /*0ad0*/  UIMAD UR6, UR18, UR19, URZ ;  /* 0x00000013120672a4 */ /* 0x000fc8000f8e02ff */
[----:B------:R-:W-:-:S04]  /*0ae0*/  USHF.R.S32.HI UR7, URZ, 0x1f, UR6 ;  /* 0x0000001fff077899 */ /* 0x000fc80008011406 */
[----:B------:R-:W-:Y:S02]  /*0af0*/  ULEA.HI UR7, UR7, UR6, URZ, 0x3 ;  /* 0x0000000607077291 */ /* 0x000fe4000f8f18ff */
[----:B0-----:R-:W-:-:S06]  /*0b00*/  @UP0 UIMAD.WIDE UR4, UR18, 0x2, UR4 ;  /* 0x00000002120408a5 */ /* 0x001fcc000f8e0204 */
[----:B------:R-:W-:Y:S01]  /*0b10*/  IMAD.U32 R14, RZ, RZ, UR4 ;  /* 0x00000004ff0e7e24 */ /* 0x000fe2000f8e00ff */
[----:B------:R-:W-:Y:S01]  /*0b20*/  MOV R15, UR5 ;  /* 0x00000005000f7c02 */ /* 0x000fe20008000f00 */
[----:B------:R-:W-:-:S04]  /*0b30*/  IMAD.U32 R2, RZ, RZ, UR7 ;  /* 0x00000007ff027e24 */ /* 0x000fc8000f8e00ff */
[----:B------:R-:W2:Y:S01]  /*0b40*/  @P0 LDG.E.U16 R14, desc[UR10][R14.64] ;  /* 0x0000000a0e0e0981 */ /* 0x000ea2000c1e1500 */
[----:B------:R-:W-:-:S05]  /*0b50*/  LEA.HI.SX32 R2, R2, R7, 0x1d ;  /* 0x0000000702027211 */ /* 0x000fca00078feaff */
[----:B-1----:R-:W-:-:S06]  /*0b60*/  IMAD.WIDE.U32 R8, R2, 0x10, R12 ;  /* 0x0000001002087825 */ /* 0x002fcc00078e000c */
[----:B-----5:R-:W5:Y:S01]  /*0b70*/  LDG.E.128 R8, desc[UR10][R8.64] ;  /* 0x0000000a08087981 */ /* 0x020f62000c1e1d00 */
        /* <DEDUP_REMOVED lines=23> */
.L_x_27154:
[----:B------:R-:W-:Y:S05]  /*0cf0*/  BRX R14 -0xd00                                         (*"BRANCH_TARGETS .L_x_27155,.L_x_27156,.L_x_27157"*) ;  /* 0xfffffff00ec07949 */ /* 0x000fea000383ffff */
.L_x_27157:
[----:B------:R-:W-:Y:S01]  /*0d00*/  VIADD R17, R114, 0x1 ;  /* 0x0000000172117836 */ /* 0x000fe20000000000 */
[----:B------:R-:W-:Y:S01]  /*0d10*/  MOV R16, R113 ;  /* 0x0000007100107202 */ /* 0x000fe20000000f00 */
[----:B------:R-:W-:Y:S01]  /*0d20*/  IMAD.MOV.U32 R0, RZ, RZ, R5 ;  /* 0x000000ffff007224 */ /* 0x000fe200078e0005 */
[----:B------:R-:W-:Y:S06]  /*0d30*/  BRA `(.L_x_19235) ;  /* 0x0000000000e87947 */ /* 0x000fec0003800000 */
.L_x_27155:
[----:B------:R-:W-:Y:S02]  /*0d40*/  HFMA2 R17, -RZ, RZ, 0, 1.78813934326171875e-07 ;  /* 0x00000003ff117431 */ /* 0x000fe400000001ff */
[----:B------:R-:W-:Y:S02]  /*0d50*/  IMAD.MOV.U32 R16, RZ, RZ, R113 ;  /* 0x000000ffff107224 */ /* 0x000fe400078e0071 */
[----:B------:R-:W-:Y:S01]  /*0d60*/  IMAD.MOV.U32 R0, RZ, RZ, R6 ;  /* 0x000000ffff007224 */ /* 0x000fe200078e0006 */
[----:B------:R-:W-:Y:S06]  /*0d70*/  BRA `(.L_x_19235) ;  /* 0x0000000000d87947 */ /* 0x000fec0003800000 */
.L_x_27156:
        /* <DEDUP_REMOVED lines=12> */
.L_x_19236:
        /* <DEDUP_REMOVED lines=42> */
.L_x_19235:
[----:B0-----:R-:W-:Y:S01]  /*10e0*/  I2FP.F32.U32 R15, R0 ;  /* 0x00000000000f7245 */ /* 0x001fe20000201000 */
[----:B-----5:R-:W-:Y:S01]  /*10f0*/  HADD2.F32 R0, -RZ, R8.H0_H0 ;  /* 0x20000008ff007230 */ /* 0x020fe20000004100 */
[----:B------:R-:W-:Y:S01]  /*1100*/  ISETP.NE.AND P1, PT, R17, 0x1, PT ;  /* 0x000000011100780c */ /* 0x000fe20003f25270 */
[----:B------:R-:W-:Y:S01]  /*1110*/  UMOV UR5, UR9 ;  /* 0x0000000900057c82 */ /* 0x000fe20008000000 */
[----:B------:R-:W-:Y:S01]  /*1120*/  UMOV UR4, UR8 ;  /* 0x0000000800047c82 */ /* 0x000fe20008000000 */
[----:B------:R-:W-:Y:S01]  /*1130*/  FFMA.FTZ R15, R15, R112, 1.1641532182693481445e-10 ;  /* 0x2f0000000f0f7423 */ /* 0x000fe20000010070 */
[----:B------:R-:W-:Y:S01]  /*1140*/  FMUL.FTZ R0, R0, UR6 ;  /* 0x0000000600007c20 */ /* 0x000fe20008410000 */
[----:B------:R-:W-:Y:S01]  /*1150*/  MOV R18, 0x2 ;  /* 0x0000000200127802 */ /* 0x000fe20000000f00 */
[----:B------:R-:W-:Y:S02]  /*1160*/  IMAD.MOV.U32 R14, RZ, RZ, R4 ;  /* 0x000000ffff0e7224 */ /* 0x000fe400078e0004 */
        /* <DEDUP_REMOVED lines=15> */
.L_x_19238:
        /* <DEDUP_REMOVED lines=12> */
.L_x_19239:
        /* <DEDUP_REMOVED lines=43> */
.L_x_19237:
        /* <DEDUP_REMOVED lines=21> */
.L_x_19241:
        /* <DEDUP_REMOVED lines=12> */
.L_x_19242:
        /* <DEDUP_REMOVED lines=43> */
.L_x_19240:
        /* <DEDUP_REMOVED lines=21> */
.L_x_19244:
        /* <DEDUP_REMOVED lines=12> */
.L_x_19245:
        /* <DEDUP_REMOVED lines=43> */
.L_x_19243:
        /* <DEDUP_REMOVED lines=21> */
.L_x_19247:
        /* <DEDUP_REMOVED lines=12> */
.L_x_19248:
        /* <DEDUP_REMOVED lines=43> */
.L_x_19246:
        /* <DEDUP_REMOVED lines=21> */
.L_x_19250:
        /* <DEDUP_REMOVED lines=12> */
.L_x_19251:
        /* <DEDUP_REMOVED lines=43> */
.L_x_19249:
        /* <DEDUP_REMOVED lines=21> */
.L_x_19253:
        /* <DEDUP_REMOVED lines=12> */
.L_x_19254:
        /* <DEDUP_REMOVED lines=43> */
.L_x_19252:
        /* <DEDUP_REMOVED lines=21> */
.L_x_19256:
        /* <DEDUP_REMOVED lines=14> */
.L_x_19257:
        /* <DEDUP_REMOVED lines=43> */
.L_x_19255:
        /* <DEDUP_REMOVED lines=10> */
.L_x_19234:
        /* <DEDUP_REMOVED lines=15> */
.L_x_19260:
        /* <DEDUP_REMOVED lines=12> */
.L_x_19261:
        /* <DEDUP_REMOVED lines=42> */
.L_x_19259:
[----:B------:R-:W-:Y:S01]  /*3760*/  ISETP.NE.AND P0, PT, R17, 0x1, PT ;  /* 0x000000011100780c */ /* 0x000fe20003f05270 */
[----:B------:R-:W-:Y:S01]  /*3770*/  UMOV UR4, UR8 ;  /* 0x0000000800047c82 */ /* 0x000fe20008000000 */
[----:B------:R-:W-:Y:S01]  /*3780*/  I2FP.F32.U32 R15, R0 ;  /* 0x00000000000f7245 */ /* 0x000fe20000201000 */
[----:B-----5:R-:W-:Y:S01]  /*3790*/  HADD2.F32 R0, -RZ, R8.H0_H0 ;  /* 0x20000008ff007230 */ /* 0x020fe20000004100 */
[----:B------:R-:W-:Y:S01]  /*37a0*/  UMOV UR5, UR9 ;  /* 0x0000000900057c82 */ /* 0x000fe20008000000 */
[----:B------:R-:W-:Y:S02]  /*37b0*/  HFMA2 R18, -RZ, RZ, 0, 1.1920928955078125e-07 ;  /* 0x00000002ff127431 */ /* 0x000fe400000001ff */
[----:B------:R-:W-:Y:S02]  /*37c0*/  IMAD.MOV.U32 R14, RZ, RZ, R4 ;  /* 0x000000ffff0e7224 */ /* 0x000fe400078e0004 */
[----:B------:R-:W-:Y:S01]  /*37d0*/  FFMA.FTZ R15, R15, R112, 1.1641532182693481445e-10 ;  /* 0x2f0000000f0f7423 */ /* 0x000fe20000010070 */
[----:B------:R-:W-:-:S04]  /*37e0*/  FMUL.FTZ R36, R0, UR6 ;  /* 0x0000000600247c20 */ /* 0x000fc80008410000 */
        /* <DEDUP_REMOVED lines=12> */
.L_x_19263:
        /* <DEDUP_REMOVED lines=12> */
.L_x_19264:
        /* <DEDUP_REMOVED lines=43> */
.L_x_19262:
        /* <DEDUP_REMOVED lines=18> */
.L_x_19266:
        /* <DEDUP_REMOVED lines=12> */
.L_x_19267:
        /* <DEDUP_REMOVED lines=43> */
.L_x_19265:
        /* <DEDUP_REMOVED lines=18> */
.L_x_19269:
        /* <DEDUP_REMOVED lines=12> */
.L_x_19270:
        /* <DEDUP_REMOVED lines=43> */
.L_x_19268:
        /* <DEDUP_REMOVED lines=18> */
.L_x_19272:
        /* <DEDUP_REMOVED lines=12> */
.L_x_19273:
        /* <DEDUP_REMOVED lines=43> */
.L_x_19271:
        /* <DEDUP_REMOVED lines=18> */
.L_x_19275:
        /* <DEDUP_REMOVED lines=12> */
.L_x_19276:
        /* <DEDUP_REMOVED lines=43> */
.L_x_19274:
        /* <DEDUP_REMOVED lines=18> */
.L_x_19278:
        /* <DEDUP_REMOVED lines=12> */
.L_x_19279:
        /* <DEDUP_REMOVED lines=43> */
.L_x_19277:
        /* <DEDUP_REMOVED lines=18> */
.L_x_19281:
        /* <DEDUP_REMOVED lines=14> */
.L_x_19282:
        /* <DEDUP_REMOVED lines=43> */
.L_x_19280:
        /* <DEDUP_REMOVED lines=16> */
.L_x_19258:
        /* <DEDUP_REMOVED lines=11> */
[C---:B------:R-:W-:Y:S01]  /*5950*/  VIADD R0, R2.reuse, 0x80 ;  /* 0x0000008002007836 */ /* 0x040fe20000000000 */
[----:B------:R-:W-:Y:S02]  /*5960*/  SEL R20, RZ, 0x1, !P3 ;  /* 0x00000001ff147807 */ /* 0x000fe40005800000 */
[----:B------:R-:W-:Y:S02]  /*5970*/  SEL R9, RZ, 0x1, !P6 ;  /* 0x00000001ff097807 */ /* 0x000fe40007000000 */
[----:B------:R-:W-:Y:S01]  /*5980*/  LOP3.LUT R21, R21, R20, RZ, 0xfc, !PT ;  /* 0x0000001415157212 */ /* 0x000fe200078efcff */
[----:B0-----:R-:W-:Y:S01]  /*5990*/  IMAD.WIDE.U32 R14, R2, 0x20, R120 ;  /* 0x00000020020e7825 */ /* 0x001fe200078e0078 */
[----:B------:R-:W-:-:S03]  /*59a0*/  LOP3.LUT R20, R8, R9, RZ, 0xfc, !PT ;  /* 0x0000000908147212 */ /* 0x000fc600078efcff */
        /* <DEDUP_REMOVED lines=26> */
.L_x_19285:
        /* <DEDUP_REMOVED lines=12> */
.L_x_19286:
        /* <DEDUP_REMOVED lines=40> */
[----:B------:R-:W-:Y:S02]  /*5e90*/  IMAD.MOV.U32 R14, RZ, RZ, R20 ;  /* 0x000000ffff0e7224 */ /* 0x000fe400078e0014 */
[----:B------:R-:W-:-:S07]  /*5ea0*/  HFMA2 R20, -RZ, RZ, 0, 0 ;  /* 0x00000000ff147431 */ /* 0x000fce00000001ff */
.L_x_19284:
[----:B------:R-:W-:Y:S01]  /*5eb0*/  I2FP.F32.U32 R15, R15 ;  /* 0x0000000f000f7245 */ /* 0x000fe20000201000 */
[----:B-----5:R-:W-:Y:S01]  /*5ec0*/  HADD2.F32 R16, -RZ, R8.H0_H0 ;  /* 0x20000008ff107230 */ /* 0x020fe20000004100 */
[----:B------:R-:W-:Y:S01]  /*5ed0*/  ISETP.NE.AND P1, PT, R20, 0x1, PT ;  /* 0x000000011400780c */ /* 0x000fe20003f25270 */
[----:B0-----:R-:W-:Y:S02]  /*5ee0*/  IMAD.MOV.U32 R18, RZ, RZ, 0x2 ;  /* 0x00000002ff127424 */ /* 0x001fe400078e00ff */
        /* <DEDUP_REMOVED lines=18> */
.L_x_19288:
        /* <DEDUP_REMOVED lines=12> */
.L_x_19289:
        /* <DEDUP_REMOVED lines=43> */
.L_x_19287:
        /* <DEDUP_REMOVED lines=21> */
.L_x_19291:
        /* <DEDUP_REMOVED lines=12> */
.L_x_19292:
        /* <DEDUP_REMOVED lines=42> */
.L_x_19290:
        /* <DEDUP_REMOVED lines=21> */
.L_x_19294:
        /* <DEDUP_REMOVED lines=12> */
.L_x_19295:
        /* <DEDUP_REMOVED lines=43> */
.L_x_19293:
        /* <DEDUP_REMOVED lines=21> */
.L_x_19297:
        /* <DEDUP_REMOVED lines=12> */
.L_x_19298:
        /* <DEDUP_REMOVED lines=42> */
.L_x_19296:
        /* <DEDUP_REMOVED lines=21> */
.L_x_19300:
        /* <DEDUP_REMOVED lines=12> */
.L_x_19301:
        /* <DEDUP_REMOVED lines=42> */
.L_x_19299:
[----:B------:R-:W-:Y:S01]  /*7650*/  I2FP.F32.U32 R9, R8 ;  /* 0x0000000800097245 */ /* 0x000fe20000201000 */
[----:B------:R-:W-:Y:S01]  /*7660*/  HADD2.F32 R10, -RZ, R10.H1_H1 ;  /* 0x3000000aff0a7230 */ /* 0x000fe20000004100 */
[----:B------:R-:W-:Y:S02]  /*7670*/  ISETP.NE.AND P5, PT, R17, 0x1, PT ;  /* 0x000000011100780c */ /* 0x000fe40003fa5270 */
[----:B------:R-:W-:Y:S01]  /*7680*/  MOV R8, R4 ;  /* 0x0000000400087202 */ /* 0x000fe20000000f00 */
        /* <DEDUP_REMOVED lines=17> */
.L_x_19303:
        /* <DEDUP_REMOVED lines=12> */
.L_x_19304:
        /* <DEDUP_REMOVED lines=42> */
.L_x_19302:
        /* <DEDUP_REMOVED lines=21> */
.L_x_19306:
        /* <DEDUP_REMOVED lines=14> */
.L_x_19307:
        /* <DEDUP_REMOVED lines=42> */
.L_x_19305:
        /* <DEDUP_REMOVED lines=10> */
.L_x_19283:
        /* <DEDUP_REMOVED lines=15> */
.L_x_19310:
        /* <DEDUP_REMOVED lines=12> */
.L_x_19311:
        /* <DEDUP_REMOVED lines=41> */
[----:B------:R-:W-:Y:S01]  /*84b0*/  MOV R14, R18 ;  /* 0x00000012000e7202 */ /* 0x000fe20000000f00 */
[----:B------:R-:W-:-:S07]  /*84c0*/  IMAD.MOV.U32 R18, RZ, RZ, RZ ;  /* 0x000000ffff127224 */ /* 0x000fce00078e00ff */
.L_x_19309:
[----:B------:R-:W-:Y:S01]  /*84d0*/  ISETP.NE.AND P0, PT, R18, 0x1, PT ;  /* 0x000000011200780c */ /* 0x000fe20003f05270 */
[----:B-----5:R-:W-:Y:S01]  /*84e0*/  HADD2.F32 R16, -RZ, R8.H0_H0 ;  /* 0x20000008ff107230 */ /* 0x020fe20000004100 */
[----:B------:R-:W-:Y:S01]  /*84f0*/  I2FP.F32.U32 R15, R15 ;  /* 0x0000000f000f7245 */ /* 0x000fe20000201000 */
[----:B------:R-:W-:-:S03]  /*8500*/  HFMA2 R19, -RZ, RZ, 0, 1.1920928955078125e-07 ;  /* 0x00000002ff137431 */ /* 0x000fc600000001ff */
[----:B------:R-:W-:Y:S01]  /*8510*/  FMUL.FTZ R28, R16, UR6 ;  /* 0x00000006101c7c20 */ /* 0x000fe20008410000 */
[----:B------:R-:W-:Y:S01]  /*8520*/  FFMA.FTZ R15, R15, R112, 1.1641532182693481445e-10 ;  /* 0x2f0000000f0f7423 */ /* 0x000fe20000010070 */
[----:B------:R-:W-:Y:S02]  /*8530*/  IMAD.MOV.U32 R16, RZ, RZ, R4 ;  /* 0x000000ffff107224 */ /* 0x000fe400078e0004 */
[----:B------:R-:W-:Y:S02]  /*8540*/  FMUL.FTZ R28, R28, UR5 ;  /* 0x000000051c1c7c20 */ /* 0x000fe40008410000 */
        /* <DEDUP_REMOVED lines=11> */
.L_x_19313:
        /* <DEDUP_REMOVED lines=12> */
.L_x_19314:
        /* <DEDUP_REMOVED lines=42> */
.L_x_19312:
[----:B------:R-:W-:Y:S01]  /*8960*/  ISETP.NE.AND P1, PT, R19, 0x1, PT ;  /* 0x000000011300780c */ /* 0x000fe20003f25270 */
[----:B------:R-:W-:Y:S01]  /*8970*/  HADD2.F32 R8, -RZ, R8.H1_H1 ;  /* 0x30000008ff087230 */ /* 0x000fe20000004100 */
[----:B------:R-:W-:Y:S01]  /*8980*/  I2FP.F32.U32 R17, R16 ;  /* 0x0000001000117245 */ /* 0x000fe20000201000 */
[----:B------:R-:W-:-:S03]  /*8990*/  IMAD.MOV.U32 R16, RZ, RZ, 0x2 ;  /* 0x00000002ff107424 */ /* 0x000fc600078e00ff */
        /* <DEDUP_REMOVED lines=14> */
.L_x_19316:
        /* <DEDUP_REMOVED lines=12> */
.L_x_19317:
        /* <DEDUP_REMOVED lines=42> */
.L_x_19315:
        /* <DEDUP_REMOVED lines=18> */
.L_x_19319:
        /* <DEDUP_REMOVED lines=12> */
.L_x_19320:
        /* <DEDUP_REMOVED lines=42> */
.L_x_19318:
        /* <DEDUP_REMOVED lines=18> */
.L_x_19322:
        /* <DEDUP_REMOVED lines=12> */
.L_x_19323:
        /* <DEDUP_REMOVED lines=42> */
.L_x_19321:
        /* <DEDUP_REMOVED lines=18> */
.L_x_19325:
        /* <DEDUP_REMOVED lines=12> */
.L_x_19326:
        /* <DEDUP_REMOVED lines=42> */
.L_x_19324:
[----:B------:R-:W-:Y:S01]  /*9b60*/  ISETP.NE.AND P5, PT, R17, 0x1, PT ;  /* 0x000000011100780c */ /* 0x000fe20003fa5270 */
[----:B------:R-:W-:Y:S01]  /*9b70*/  HADD2.F32 R10, -RZ, R10.H1_H1 ;  /* 0x3000000aff0a7230 */ /* 0x000fe20000004100 */
[----:B------:R-:W-:Y:S01]  /*9b80*/  I2FP.F32.U32 R9, R8 ;  /* 0x0000000800097245 */ /* 0x000fe20000201000 */
[----:B------:R-:W-:Y:S01]  /*9b90*/  IMAD.MOV.U32 R16, RZ, RZ, 0x2 ;  /* 0x00000002ff107424 */ /* 0x000fe200078e00ff */
[----:B------:R-:W-:Y:S02]  /*9ba0*/  MOV R8, R4 ;  /* 0x0000000400087202 */ /* 0x000fe40000000f00 */
        /* <DEDUP_REMOVED lines=13> */
.L_x_19328:
        /* <DEDUP_REMOVED lines=12> */
.L_x_19329:
        /* <DEDUP_REMOVED lines=43> */
.L_x_19327:
        /* <DEDUP_REMOVED lines=18> */
.L_x_19331:
        /* <DEDUP_REMOVED lines=14> */
.L_x_19332:
        /* <DEDUP_REMOVED lines=42> */
.L_x_19330:
        /* <DEDUP_REMOVED lines=16> */
.L_x_19308:
[----:B------:R-:W-:Y:S01]  /*a590*/  SEL R11, RZ, 0x1000000, !P6 ;  /* 0x01000000ff0b7807 */ /* 0x000fe20007000000 */
[----:B------:R-:W-:Y:S01]  /*a5a0*/  VIADD R115, R2, 0x100 ;  /* 0x0000010002737836 */ /* 0x000fe20000000000 */
[----:B------:R-:W-:Y:S01]  /*a5b0*/  SEL R16, RZ, 0x10000, !P5 ;  /* 0x00010000ff107807 */ /* 0x000fe20006800000 */
[----:B------:R-:W-:Y:S01]  /*a5c0*/  IMAD.WIDE.U32 R20, R0, 0x8, R118 ;  /* 0x0000000800147825 */ /* 0x000fe200078e0076 */
[----:B------:R-:W-:Y:S02]  /*a5d0*/  SEL R19, RZ, 0x100, !P4 ;  /* 0x00000100ff137807 */ /* 0x000fe40006000000 */
[----:B------:R-:W-:Y:S02]  /*a5e0*/  SEL R10, RZ, 0x1000000, !P2 ;  /* 0x01000000ff0a7807 */ /* 0x000fe40005000000 */
[----:B------:R-:W-:Y:S02]  /*a5f0*/  SEL R9, RZ, 0x10000, !P1 ;  /* 0x00010000ff097807 */ /* 0x000fe40004800000 */
[----:B------:R-:W-:-:S02]  /*a600*/  SEL R8, RZ, 0x100, !P0 ;  /* 0x00000100ff087807 */ /* 0x000fc40004000000 */
[----:B------:R-:W-:Y:S02]  /*a610*/  ISETP.NE.AND P6, PT, R15, RZ, PT ;  /* 0x000000ff0f00720c */ /* 0x000fe40003fc5270 */
[----:B------:R-:W-:Y:S01]  /*a620*/  LOP3.LUT R19, R19, R11, R16, 0xfe, !PT ;  /* 0x0000000b13137212 */ /* 0x000fe200078efe10 */
[----:B------:R-:W-:Y:S01]  /*a630*/  IMAD.WIDE.U32 R16, R0, 0x20, R120 ;  /* 0x0000002000107825 */ /* 0x000fe200078e0078 */
[----:B------:R-:W-:Y:S02]  /*a640*/  SEL R18, RZ, 0x1, !P3 ;  /* 0x00000001ff127807 */ /* 0x000fe40005800000 */
[----:B------:R-:W-:Y:S02]  /*a650*/  LOP3.LUT R8, R8, R10, R9, 0xfe, !PT ;  /* 0x0000000a08087212 */ /* 0x000fe400078efe09 */
[----:B------:R-:W-:Y:S01]  /*a660*/  SEL R9, RZ, 0x1, !P6 ;  /* 0x00000001ff097807 */ /* 0x000fe20007000000 */
[----:B------:R0:W-:Y:S01]  /*a670*/  STG.E.128 desc[UR10][R16.64], R28 ;  /* 0x0000001c10007986 */ /* 0x0001e2000c101d0a */
[----:B------:R-:W-:-:S02]  /*a680*/  LOP3.LUT R19, R19, R18, RZ, 0xfc, !PT ;  /* 0x0000001213137212 */ /* 0x000fc400078efcff */
[----:B------:R-:W-:Y:S01]  /*a690*/  LOP3.LUT R18, R8, R9, RZ, 0xfc, !PT ;  /* 0x0000000908127212 */ /* 0x000fe200078efcff */
[----:B------:R-:W-:Y:S01]  /*a6a0*/  IMAD.WIDE.U32 R8, R115, 0x10, R12 ;  /* 0x0000001073087825 */ /* 0x000fe200078e000c */
[----:B------:R0:W-:Y:S04]  /*a6b0*/  STG.E.128 desc[UR10][R16.64+0x10], R24 ;  /* 0x0000101810007986 */ /* 0x0001e8000c101d0a */
[----:B------:R0:W-:Y:S04]  /*a6c0*/  STG.E.64 desc[UR10][R20.64], R18 ;  /* 0x0000001214007986 */ /* 0x0001e8000c101b0a */
[----:B------:R-:W5:Y:S01]  /*a6d0*/  LDG.E.128 R8, desc[UR10][R8.64] ;  /* 0x0000000a08087981 */ /* 0x000f62000c1e1d00 */
[----:B------:R-:W-:Y:S05]  /*a6e0*/  BRA.U !UP1, `(.L_x_19333) ;  /* 0x00000025098c7547 */ /* 0x000fea000b800000 */
[----:B------:R-:W1:Y:S01]  /*a6f0*/  LDC.64 R104, c[0x0][0x3a0] ;  /* 0x0000e800ff687b82 */ /* 0x000e620000000a00 */
[----:B------:R-:W-:Y:S01]  /*a700*/  ISETP.NE.AND P0, PT, R106, 0x1, PT ;  /* 0x000000016a00780c */ /* 0x000fe20003f05270 */
[----:B------:R-:W-:Y:S02]  /*a710*/  HFMA2 R15, -RZ, RZ, 0, 1.1920928955078125e-07 ;  /* 0x00000002ff0f7431 */ /* 0x000fe400000001ff */
[----:B------:R-:W-:Y:S02]  /*a720*/  IMAD.MOV.U32 R107, RZ, RZ, R4 ;  /* 0x000000ffff6b7224 */ /* 0x000fe400078e0004 */
        /* <DEDUP_REMOVED lines=15> */
.L_x_19335:
        /* <DEDUP_REMOVED lines=12> */
.L_x_19336:
[----:B------:R-:W-:Y:S01]  /*a8e0*/  LOP3.LUT R4, R3, UR13, R107, 0x96, !PT ;  /* 0x0000000d03047c12 */ /* 0x000fe2000f8e966b */
[----:B0-----:R-:W-:-:S04]  /*a8f0*/  IMAD.WIDE.U32 R104, R110, -0x326172a9, RZ ;  /* 0xcd9e8d576e687825 */ /* 0x001fc800078e00ff */
        /* <DEDUP_REMOVED lines=37> */
[----:B------:R-:W-:-:S04]  /*ab50*/  IMAD.WIDE.U32 R104, R105, -0x2daee0ad, RZ ;  /* 0xd2511f5369687825 */ /* 0x000fc800078e00ff */
[----:B------:R-:W-:Y:S01]  /*ab60*/  IMAD.MOV.U32 R114, RZ, RZ, R104 ;  /* 0x000000ffff727224 */ /* 0x000fe200078e0068 */
[----:B------:R-:W-:-:S07]  /*ab70*/  LOP3.LUT R6, R106, UR38, R105, 0x96, !PT ;  /* 0x000000266a067c12 */ /* 0x000fce000f8e9669 */
.L_x_19334:
[----:B0-----:R-:W-:Y:S01]  /*ab80*/  I2FP.F32.U32 R105, R107 ;  /* 0x0000006b00697245 */ /* 0x001fe20000201000 */
        /* <DEDUP_REMOVED lines=21> */
.L_x_19338:
        /* <DEDUP_REMOVED lines=12> */
.L_x_19339:
        /* <DEDUP_REMOVED lines=40> */
[----:B------:R-:W-:Y:S02]  /*b020*/  IMAD.MOV.U32 R114, RZ, RZ, R104 ;  /* 0x000000ffff727224 */ /* 0x000fe400078e0068 */
[----:B------:R-:W-:-:S07]  /*b030*/  HFMA2 R104, -RZ, RZ, 0, 0 ;  /* 0x00000000ff687431 */ /* 0x000fce00000001ff */
.L_x_19337:
        /* <DEDUP_REMOVED lines=21> */
.L_x_19341:
        /* <DEDUP_REMOVED lines=12> */
.L_x_19342:
        /* <DEDUP_REMOVED lines=42> */
.L_x_19340:
        /* <DEDUP_REMOVED lines=21> */
.L_x_19344:
        /* <DEDUP_REMOVED lines=12> */
.L_x_19345:
        /* <DEDUP_REMOVED lines=42> */
.L_x_19343:
        /* <DEDUP_REMOVED lines=21> */
.L_x_19347:
        /* <DEDUP_REMOVED lines=12> */
.L_x_19348:
        /* <DEDUP_REMOVED lines=42> */
.L_x_19346:
        /* <DEDUP_REMOVED lines=21> */
.L_x_19350:
        /* <DEDUP_REMOVED lines=12> */
.L_x_19351:
        /* <DEDUP_REMOVED lines=42> */
.L_x_19349:
        /* <DEDUP_REMOVED lines=21> */
.L_x_19353:
        /* <DEDUP_REMOVED lines=12> */
.L_x_19354:
        /* <DEDUP_REMOVED lines=42> */
.L_x_19352:
        /* <DEDUP_REMOVED lines=21> */
.L_x_19356:
        /* <DEDUP_REMOVED lines=14> */
.L_x_19357:
        /* <DEDUP_REMOVED lines=42> */
.L_x_19355:
        /* <DEDUP_REMOVED lines=10> */
.L_x_19333:
        /* <DEDUP_REMOVED lines=15> */
.L_x_19360:
        /* <DEDUP_REMOVED lines=12> */
.L_x_19361:
        /* <DEDUP_REMOVED lines=42> */
.L_x_19359:
[----:B------:R-:W-:Y:S01]  /*d170*/  ISETP.NE.AND P0, PT, R16, 0x1, PT ;  /* 0x000000011000780c */ /* 0x000fe20003f05270 */
[----:B-----5:R-:W-:Y:S01]  /*d180*/  HADD2.F32 R14, -RZ, R8.H0_H0 ;  /* 0x20000008ff0e7230 */ /* 0x020fe20000004100 */
[----:B------:R-:W-:Y:S01]  /*d190*/  I2FP.F32.U32 R15, R15 ;  /* 0x0000000f000f7245 */ /* 0x000fe20000201000 */
[----:B------:R-:W-:-:S03]  /*d1a0*/  HFMA2 R17, -RZ, RZ, 0, 1.1920928955078125e-07 ;  /* 0x00000002ff117431 */ /* 0x000fc600000001ff */
[----:B------:R-:W-:Y:S01]  /*d1b0*/  FMUL.FTZ R19, R14, UR6 ;  /* 0x000000060e137c20 */ /* 0x000fe20008410000 */
[----:B------:R-:W-:-:S03]  /*d1c0*/  FFMA.FTZ R15, R15, R112, 1.1641532182693481445e-10 ;  /* 0x2f0000000f0f7423 */ /* 0x000fc60000010070 */
[----:B------:R-:W-:Y:S02]  /*d1d0*/  FMUL.FTZ R19, R19, UR5 ;  /* 0x0000000513137c20 */ /* 0x000fe40008410000 */
[----:B------:R-:W-:Y:S01]  /*d1e0*/  FSETP.LE.FTZ.AND P1, PT, R15, UR4, PT ;  /* 0x000000040f007c0b */ /* 0x000fe2000bf33000 */
[----:B------:R-:W-:-:S03]  /*d1f0*/  IMAD.MOV.U32 R15, RZ, RZ, R4 ;  /* 0x000000ffff0f7224 */ /* 0x000fc600078e0004 */
        /* <DEDUP_REMOVED lines=10> */
.L_x_19363:
        /* <DEDUP_REMOVED lines=12> */
.L_x_19364:
        /* <DEDUP_REMOVED lines=42> */
.L_x_19362:
[----:B------:R-:W-:Y:S01]  /*d600*/  ISETP.NE.AND P1, PT, R17, 0x1, PT ;  /* 0x000000011100780c */ /* 0x000fe20003f25270 */
[----:B------:R-:W-:Y:S01]  /*d610*/  HADD2.F32 R8, -RZ, R8.H1_H1 ;  /* 0x30000008ff087230 */ /* 0x000fe20000004100 */
[----:B------:R-:W-:Y:S02]  /*d620*/  I2FP.F32.U32 R15, R15 ;  /* 0x0000000f000f7245 */ /* 0x000fe40000201000 */
[----:B------:R-:W-:Y:S02]  /*d630*/  MOV R16, 0x2 ;  /* 0x0000000200107802 */ /* 0x000fe40000000f00 */
[----:B------:R-:W-:Y:S01]  /*d640*/  FMUL.FTZ R105, R8, UR6 ;  /* 0x0000000608697c20 */ /* 0x000fe20008410000 */
[----:B------:R-:W-:Y:S01]  /*d650*/  FFMA.FTZ R15, R15, R112, 1.1641532182693481445e-10 ;  /* 0x2f0000000f0f7423 */ /* 0x000fe20000010070 */
[----:B------:R-:W-:Y:S02]  /*d660*/  IMAD.MOV.U32 R8, RZ, RZ, R4 ;  /* 0x000000ffff087224 */ /* 0x000fe400078e0004 */
[----:B------:R-:W-:-:S02]  /*d670*/  FMUL.FTZ R105, R105, UR5 ;  /* 0x0000000569697c20 */ /* 0x000fc40008410000 */
        /* <DEDUP_REMOVED lines=10> */
.L_x_19366:
        /* <DEDUP_REMOVED lines=12> */
.L_x_19367:
        /* <DEDUP_REMOVED lines=42> */
.L_x_19365:
[----:B------:R-:W-:Y:S01]  /*da80*/  I2FP.F32.U32 R15, R8 ;  /* 0x00000008000f7245 */ /* 0x000fe20000201000 */
[----:B------:R-:W-:Y:S01]  /*da90*/  HADD2.F32 R8, -RZ, R9.H0_H0 ;  /* 0x20000009ff087230 */ /* 0x000fe20000004100 */
[----:B------:R-:W-:Y:S01]  /*daa0*/  ISETP.NE.AND P2, PT, R16, 0x1, PT ;  /* 0x000000011000780c */ /* 0x000fe20003f45270 */
[----:B------:R-:W-:Y:S02]  /*dab0*/  HFMA2 R18, -RZ, RZ, 0, 1.1920928955078125e-07 ;  /* 0x00000002ff127431 */ /* 0x000fe400000001ff */
[----:B------:R-:W-:-:S05]  /*dac0*/  FFMA.FTZ R15, R15, R112, 1.1641532182693481445e-10 ;  /* 0x2f0000000f0f7423 */ /* 0x000fca0000010070 */
[----:B------:R-:W-:Y:S01]  /*dad0*/  FSETP.LE.FTZ.AND P1, PT, R15, UR4, PT ;  /* 0x000000040f007c0b */ /* 0x000fe2000bf33000 */
[----:B------:R-:W-:Y:S01]  /*dae0*/  FMUL.FTZ R15, R8, UR6 ;  /* 0x00000006080f7c20 */ /* 0x000fe20008410000 */
[----:B------:R-:W-:-:S03]  /*daf0*/  IMAD.MOV.U32 R8, RZ, RZ, R4 ;  /* 0x000000ffff087224 */ /* 0x000fc600078e0004 */
[----:B------:R-:W-:Y:S01]  /*db00*/  FMUL.FTZ R15, R15, UR5 ;  /* 0x000000050f0f7c20 */ /* 0x000fe20008410000 */
        /* <DEDUP_REMOVED lines=9> */
.L_x_19369:
        /* <DEDUP_REMOVED lines=12> */
.L_x_19370:
        /* <DEDUP_REMOVED lines=42> */
.L_x_19368:
[----:B------:R-:W-:Y:S01]  /*df00*/  ISETP.NE.AND P3, PT, R18, 0x1, PT ;  /* 0x000000011200780c */ /* 0x000fe20003f65270 */
[----:B------:R-:W-:Y:S01]  /*df10*/  HADD2.F32 R9, -RZ, R9.H1_H1 ;  /* 0x30000009ff097230 */ /* 0x000fe20000004100 */
[----:B------:R-:W-:-:S04]  /*df20*/  I2FP.F32.U32 R17, R8 ;  /* 0x0000000800117245 */ /* 0x000fc80000201000 */
[----:B------:R-:W-:Y:S01]  /*df30*/  FMUL.FTZ R104, R9, UR6 ;  /* 0x0000000609687c20 */ /* 0x000fe20008410000 */
[----:B------:R-:W-:Y:S01]  /*df40*/  FFMA.FTZ R17, R17, R112, 1.1641532182693481445e-10 ;  /* 0x2f00000011117423 */ /* 0x000fe20000010070 */
[----:B------:R-:W-:Y:S02]  /*df50*/  IMAD.MOV.U32 R9, RZ, RZ, R4 ;  /* 0x000000ffff097224 */ /* 0x000fe400078e0004 */
[----:B------:R-:W-:Y:S02]  /*df60*/  FMUL.FTZ R104, R104, UR5 ;  /* 0x0000000568687c20 */ /* 0x000fe40008410000 */
[----:B------:R-:W-:Y:S02]  /*df70*/  FSETP.LE.FTZ.AND P2, PT, R17, UR4, PT ;  /* 0x0000000411007c0b */ /* 0x000fe4000bf53000 */
[----:B------:R-:W-:Y:S01]  /*df80*/  MOV R17, 0x2 ;  /* 0x0000000200117802 */ /* 0x000fe20000000f00 */
        /* <DEDUP_REMOVED lines=9> */
.L_x_19372:
        /* <DEDUP_REMOVED lines=12> */
.L_x_19373:
        /* <DEDUP_REMOVED lines=42> */
.L_x_19371:
        /* <DEDUP_REMOVED lines=18> */
.L_x_19375:
        /* <DEDUP_REMOVED lines=12> */
.L_x_19376:
        /* <DEDUP_REMOVED lines=42> */
.L_x_19374:
[----:B------:R-:W-:Y:S01]  /*e800*/  ISETP.NE.AND P5, PT, R18, 0x1, PT ;  /* 0x000000011200780c */ /* 0x000fe20003fa5270 */
[----:B------:R-:W-:Y:S01]  /*e810*/  HADD2.F32 R10, -RZ, R10.H1_H1 ;  /* 0x3000000aff0a7230 */ /* 0x000fe20000004100 */
[----:B------:R-:W-:Y:S02]  /*e820*/  I2FP.F32.U32 R9, R9 ;  /* 0x0000000900097245 */ /* 0x000fe40000201000 */
[----:B------:R-:W-:Y:S02]  /*e830*/  MOV R20, 0x2 ;  /* 0x0000000200147802 */ /* 0x000fe40000000f00 */
        /* <DEDUP_REMOVED lines=14> */
.L_x_19378:
        /* <DEDUP_REMOVED lines=12> */
.L_x_19379:
        /* <DEDUP_REMOVED lines=42> */
.L_x_19377:
        /* <DEDUP_REMOVED lines=18> */
.L_x_19381:
        /* <DEDUP_REMOVED lines=14> */
.L_x_19382:
        /* <DEDUP_REMOVED lines=42> */
.L_x_19380:
        /* <DEDUP_REMOVED lines=16> */
.L_x_19358:
[----:B------:R-:W-:Y:S01]  /*f220*/  SEL R105, RZ, 0x1000000, !P6 ;  /* 0x01000000ff697807 */ /* 0x000fe20007000000 */
[----:B------:R-:W-:Y:S01]  /*f230*/  IMAD.WIDE.U32 R8, R115, 0x20, R120 ;  /* 0x0000002073087825 */ /* 0x000fe200078e0078 */
[----:B------:R-:W-:Y:S02]  /*f240*/  ISETP.NE.AND P6, PT, R14, RZ, PT ;  /* 0x000000ff0e00720c */ /* 0x000fe40003fc5270 */
[----:B------:R-:W-:Y:S02]  /*f250*/  SEL R14, RZ, 0x1000000, !P2 ;  /* 0x01000000ff0e7807 */ /* 0x000fe40005000000 */
[----:B------:R-:W-:Y:S01]  /*f260*/  SEL R11, RZ, 0x10000, !P1 ;  /* 0x00010000ff0b7807 */ /* 0x000fe20004800000 */
[----:B------:R-:W-:Y:S01]  /*f270*/  STG.E.128 desc[UR10][R8.64], R20 ;  /* 0x0000001408007986 */ /* 0x000fe2000c101d0a */
[----:B------:R-:W-:Y:S02]  /*f280*/  SEL R10, RZ, 0x100, !P0 ;  /* 0x00000100ff0a7807 */ /* 0x000fe40004000000 */
[----:B------:R-:W-:Y:S01]  /*f290*/  SEL R104, RZ, 0x10000, !P5 ;  /* 0x00010000ff687807 */ /* 0x000fe20006800000 */
[----:B------:R0:W-:Y:S01]  /*f2a0*/  STG.E.128 desc[UR10][R8.64+0x10], R16 ;  /* 0x0000101008007986 */ /* 0x0001e2000c101d0a */
[----:B------:R-:W-:-:S02]  /*f2b0*/  SEL R15, RZ, 0x100, !P4 ;  /* 0x00000100ff0f7807 */ /* 0x000fc40006000000 */
[----:B------:R-:W-:Y:S02]  /*f2c0*/  LOP3.LUT R10, R10, R14, R11, 0xfe, !PT ;  /* 0x0000000e0a0a7212 */ /* 0x000fe400078efe0b */
[----:B------:R-:W-:Y:S02]  /*f2d0*/  SEL R11, RZ, 0x1, !P6 ;  /* 0x00000001ff0b7807 */ /* 0x000fe40007000000 */
[----:B------:R-:W-:Y:S02]  /*f2e0*/  IADD3 R116, PT, PT, R2, 0x180, RZ ;  /* 0x0000018002747810 */ /* 0x000fe40007ffe0ff */
[----:B------:R-:W-:Y:S02]  /*f2f0*/  LOP3.LUT R15, R15, R105, R104, 0xfe, !PT ;  /* 0x000000690f0f7212 */ /* 0x000fe400078efe68 */
[----:B------:R-:W-:Y:S01]  /*f300*/  SEL R14, RZ, 0x1, !P3 ;  /* 0x00000001ff0e7807 */ /* 0x000fe20005800000 */
[----:B------:R-:W-:Y:S01]  /*f310*/  IMAD.WIDE.U32 R12, R116, 0x10, R12 ;  /* 0x00000010740c7825 */ /* 0x000fe200078e000c */
[----:B0-----:R-:W-:-:S03]  /*f320*/  LOP3.LUT R8, R10, R11, RZ, 0xfc, !PT ;  /* 0x0000000b0a087212 */ /* 0x001fc600078efcff */
[----:B------:R-:W-:Y:S01]  /*f330*/  IMAD.WIDE.U32 R10, R115, 0x8, R118 ;  /* 0x00000008730a7825 */ /* 0x000fe200078e0076 */
[----:B------:R-:W-:-:S05]  /*f340*/  LOP3.LUT R9, R15, R14, RZ, 0xfc, !PT ;  /* 0x0000000e0f097212 */ /* 0x000fca00078efcff */
        /* <DEDUP_REMOVED lines=22> */
.L_x_19385:
        /* <DEDUP_REMOVED lines=12> */
.L_x_19386:
        /* <DEDUP_REMOVED lines=42> */
.L_x_19384:
        /* <DEDUP_REMOVED lines=22> */
.L_x_19388:
        /* <DEDUP_REMOVED lines=12> */
.L_x_19389:
        /* <DEDUP_REMOVED lines=36> */
[----:B------:R-:W-:-:S04]  /*fc70*/  IMAD.MOV.U32 R123, RZ, RZ, RZ ;  /* 0x000000ffff7b7224 */ /* 0x000fc800078e00ff */
[----:B------:R-:W-:-:S05]  /*fc80*/  IMAD.WIDE.U32 R4, R4, -0x2daee0ad, RZ ;  /* 0xd2511f5304047825 */ /* 0x000fca00078e00ff */
[----:B------:R-:W-:Y:S02]  /*fc90*/  LOP3.LUT R6, R126, UR38, R5, 0x96, !PT ;  /* 0x000000267e067c12 */ /* 0x000fe4000f8e9605 */
[----:B------:R-:W-:Y:S01]  /*fca0*/  MOV R113, R4 ;  /* 0x0000000400717202 */ /* 0x000fe20000000f00 */
[----:B------:R-:W-:-:S05]  /*fcb0*/  IMAD.WIDE.U32 R4, R124, -0x326172a9, RZ ;  /* 0xcd9e8d577c047825 */ /* 0x000fca00078e00ff */
[----:B------:R-:W-:-:S07]  /*fcc0*/  LOP3.LUT R5, R122, UR37, R5, 0x96, !PT ;  /* 0x000000257a057c12 */ /* 0x000fce000f8e9605 */
.L_x_19387:
[----:B------:R-:W-:Y:S01]  /*fcd0*/  I2FP.F32.U32 R125, R114 ;  /* 0x00000072007d7245 */ /* 0x000fe20000201000 */
[----:B------:R-:W-:Y:S01]  /*fce0*/  HADD2.F32 R12, -RZ, R12.H1_H1 ;  /* 0x3000000cff0c7230 */ /* 0x000fe20000004100 */
        /* <DEDUP_REMOVED lines=19> */
.L_x_19391:
        /* <DEDUP_REMOVED lines=12> */
.L_x_19392:
        /* <DEDUP_REMOVED lines=40> */
[----:B------:R-:W-:Y:S01]  /*10160*/  IMAD.MOV.U32 R114, RZ, RZ, RZ ;  /* 0x000000ffff727224 */ /* 0x000fe200078e00ff */
[----:B------:R-:W-:-:S07]  /*10170*/  LOP3.LUT R5, R122, UR37, R5, 0x96, !PT ;  /* 0x000000257a057c12 */ /* 0x000fce000f8e9605 */
.L_x_19390:
        /* <DEDUP_REMOVED lines=21> */
.L_x_19394:
        /* <DEDUP_REMOVED lines=12> */
.L_x_19395:
        /* <DEDUP_REMOVED lines=42> */
.L_x_19393:
        /* <DEDUP_REMOVED lines=21> */
.L_x_19397:
        /* <DEDUP_REMOVED lines=12> */
.L_x_19398:
        /* <DEDUP_REMOVED lines=42> */
.L_x_19396:
        /* <DEDUP_REMOVED lines=21> */
.L_x_19400:
        /* <DEDUP_REMOVED lines=12> */
.L_x_19401:
        /* <DEDUP_REMOVED lines=41> */
[----:B------:R-:W-:-:S07]  /*10f80*/  LOP3.LUT R5, R122, UR37, R5, 0x96, !PT ;  /* 0x000000257a057c12 */ /* 0x000fce000f8e9605 */
.L_x_19399:
        /* <DEDUP_REMOVED lines=21> */
.L_x_19403:
        /* <DEDUP_REMOVED lines=12> */
.L_x_19404:
        /* <DEDUP_REMOVED lines=42> */
.L_x_19402:
        /* <DEDUP_REMOVED lines=21> */
.L_x_19406:
        /* <DEDUP_REMOVED lines=14> */
.L_x_19407:
        /* <DEDUP_REMOVED lines=42> */
.L_x_19405:
        /* <DEDUP_REMOVED lines=10> */
.L_x_19383:
        /* <DEDUP_REMOVED lines=15> */
.L_x_19410:
        /* <DEDUP_REMOVED lines=12> */
.L_x_19411:
        /* <DEDUP_REMOVED lines=42> */
.L_x_19409:
[----:B------:R-:W-:Y:S02]  /*11e00*/  ISETP.NE.AND P0, PT, R10, 0x1, PT ;  /* 0x000000010a00780c */ /* 0x000fe40003f05270 */
[----:B------:R-:W-:Y:S01]  /*11e10*/  I2FP.F32.U32 R9, R8 ;  /* 0x0000000800097245 */ /* 0x000fe20000201000 */
[----:B-----5:R-:W-:-:S04]  /*11e20*/  HADD2.F32 R8, -RZ, R12.H0_H0 ;  /* 0x2000000cff087230 */ /* 0x020fc80000004100 */
[----:B------:R-:W-:Y:S01]  /*11e30*/  FFMA.FTZ R9, R9, R112, 1.1641532182693481445e-10 ;  /* 0x2f00000009097423 */ /* 0x000fe20000010070 */
[----:B------:R-:W-:-:S04]  /*11e40*/  FMUL.FTZ R8, R8, UR6 ;  /* 0x0000000608087c20 */ /* 0x000fc80008410000 */
[----:B------:R-:W-:Y:S01]  /*11e50*/  FSETP.LE.FTZ.AND P1, PT, R9, UR4, PT ;  /* 0x0000000409007c0b */ /* 0x000fe2000bf33000 */
[----:B------:R-:W-:Y:S01]  /*11e60*/  FMUL.FTZ R104, R8, UR5 ;  /* 0x0000000508687c20 */ /* 0x000fe20008410000 */
[----:B------:R-:W-:Y:S01]  /*11e70*/  IMAD.MOV.U32 R8, RZ, RZ, 0x2 ;  /* 0x00000002ff087424 */ /* 0x000fe200078e00ff */
[----:B------:R-:W-:Y:S02]  /*11e80*/  MOV R9, R4 ;  /* 0x0000000400097202 */ /* 0x000fe40000000f00 */
[----:B------:R-:W-:Y:S01]  /*11e90*/  P2R R117, PR, RZ, 0x2 ;  /* 0x00000002ff757803 */ /* 0x000fe20000000000 */
        /* <DEDUP_REMOVED lines=9> */
.L_x_19413:
        /* <DEDUP_REMOVED lines=12> */
.L_x_19414:
        /* <DEDUP_REMOVED lines=42> */
.L_x_19412:
        /* <DEDUP_REMOVED lines=18> */
.L_x_19416:
        /* <DEDUP_REMOVED lines=12> */
.L_x_19417:
        /* <DEDUP_REMOVED lines=42> */
.L_x_19415:
[----:B------:R-:W-:Y:S01]  /*12710*/  ISETP.NE.AND P2, PT, R10, 0x1, PT ;  /* 0x000000010a00780c */ /* 0x000fe20003f45270 */
[----:B------:R-:W-:Y:S01]  /*12720*/  HADD2.F32 R8, -RZ, R13.H0_H0 ;  /* 0x2000000dff087230 */ /* 0x000fe20000004100 */
[----:B------:R-:W-:-:S04]  /*12730*/  I2FP.F32.U32 R9, R9 ;  /* 0x0000000900097245 */ /* 0x000fc80000201000 */
[----:B------:R-:W-:Y:S01]  /*12740*/  FMUL.FTZ R8, R8, UR6 ;  /* 0x0000000608087c20 */ /* 0x000fe20008410000 */
[----:B------:R-:W-:-:S03]  /*12750*/  FFMA.FTZ R9, R9, R112, 1.1641532182693481445e-10 ;  /* 0x2f00000009097423 */ /* 0x000fc60000010070 */
[----:B------:R-:W-:Y:S01]  /*12760*/  FMUL.FTZ R106, R8, UR5 ;  /* 0x00000005086a7c20 */ /* 0x000fe20008410000 */
[----:B------:R-:W-:Y:S01]  /*12770*/  IMAD.MOV.U32 R8, RZ, RZ, 0x2 ;  /* 0x00000002ff087424 */ /* 0x000fe200078e00ff */
        /* <DEDUP_REMOVED lines=11> */
.L_x_19419:
        /* <DEDUP_REMOVED lines=12> */
.L_x_19420:
        /* <DEDUP_REMOVED lines=42> */
.L_x_19418:
        /* <DEDUP_REMOVED lines=18> */
.L_x_19422:
        /* <DEDUP_REMOVED lines=12> */
.L_x_19423:
        /* <DEDUP_REMOVED lines=42> */
.L_x_19421:
        /* <DEDUP_REMOVED lines=18> */
.L_x_19425:
        /* <DEDUP_REMOVED lines=12> */
.L_x_19426:
        /* <DEDUP_REMOVED lines=42> */
.L_x_19424:
        /* <DEDUP_REMOVED lines=18> */
.L_x_19428:
        /* <DEDUP_REMOVED lines=12> */
.L_x_19429:
        /* <DEDUP_REMOVED lines=42> */
.L_x_19427:
        /* <DEDUP_REMOVED lines=18> */
.L_x_19431:
        /* <DEDUP_REMOVED lines=14> */
.L_x_19432:
        /* <DEDUP_REMOVED lines=42> */
.L_x_19430:
        /* <DEDUP_REMOVED lines=16> */
.L_x_19408:
        /* <DEDUP_REMOVED lines=183> */
[----:B------:R-:W-:Y:S02]  /*14a20*/  FFMA.FTZ R14, R14, R119, R121 ;  /* 0x000000770e0e7223 */ /* 0x000fe40000010079 */
[----:B------:R-:W1:Y:S01]  /*14a30*/  LDC.64 R120, c[0x0][0x428] ;  /* 0x00010a00ff787b82 */ /* 0x000e620000000a00 */
[----:B------:R-:W-:-:S07]  /*14a40*/  FMUL.FTZ R15, R15, R12 ;  /* 0x0000000c0f0f7220 */ /* 0x000fce0000410000 */
[----:B------:R-:W2:Y:S01]  /*14a50*/  @!P0 LDC.64 R12, c[0x0][0x3c0] ;  /* 0x0000f000ff0c8b82 */ /* 0x000ea20000000a00 */
[C---:B0-----:R-:W-:Y:S01]  /*14a60*/  FMUL.FTZ R14, R117.reuse, R14 ;  /* 0x0000000e750e7220 */ /* 0x041fe20000410000 */
[----:B------:R-:W-:Y:S01]  /*14a70*/  FFMA.FTZ R15, R117, R15, R112 ;  /* 0x0000000f750f7223 */ /* 0x000fe20000010070 */
[----:B------:R-:W-:-:S03]  /*14a80*/  IMAD.U32 R117, RZ, RZ, UR18 ;  /* 0x00000012ff757e24 */ /* 0x000fc6000f8e00ff */
[----:B------:R-:W0:Y:S02]  /*14a90*/  SHFL.IDX PT, R119, R14, RZ, 0x1f ;  /* 0x00001fff0e777589 */ /* 0x000e2400000e0000 */
[----:B------:R-:W3:Y:S02]  /*14aa0*/  LDC R112, c[0x0][0x448] ;  /* 0x00011200ff707b82 */ /* 0x000ee40000000800 */
[----:B------:R-:W3:Y:S01]  /*14ab0*/  SHFL.IDX PT, R15, R15, RZ, 0x1f ;  /* 0x00001fff0f0f7589 */ /* 0x000ee200000e0000 */
[----:B-1----:R-:W-:-:S04]  /*14ac0*/  IMAD.WIDE.U32 R122, R0, 0x10, R120 ;  /* 0x00000010007a7825 */ /* 0x002fc800078e0078 */
[----:B------:R-:W-:-:S04]  /*14ad0*/  IMAD.WIDE.U32 R124, R115, 0x10, R120 ;  /* 0x00000010737c7825 */ /* 0x000fc800078e0078 */
[----:B--2---:R-:W-:-:S04]  /*14ae0*/  @!P0 IMAD.WIDE R12, R117, 0x4, R12 ;  /* 0x00000004750c8825 */ /* 0x004fc800078e020c */
[----:B0-----:R-:W-:Y:S01]  /*14af0*/  FMUL.FTZ R117, R119, R119 ;  /* 0x0000007777757220 */ /* 0x001fe20000410000 */
[----:B------:R0:W-:Y:S01]  /*14b00*/  @!P0 STG.E desc[UR10][R12.64], R119 ;  /* 0x000000770c008986 */ /* 0x0001e2000c10190a */
[----:B---3--:R-:W-:-:S03]  /*14b10*/  FFMA.FTZ R112, R15, UR20, R112 ;  /* 0x000000140f707c23 */ /* 0x008fc60008010070 */
[----:B------:R-:W-:Y:S02]  /*14b20*/  FSEL R117, R117, RZ, !P1 ;  /* 0x000000ff75757208 */ /* 0x000fe40004800000 */
[----:B0-----:R-:W-:-:S03]  /*14b30*/  FSEL R12, R119, RZ, P2 ;  /* 0x000000ff770c7208 */ /* 0x001fc60001000000 */
[----:B------:R-:W-:Y:S02]  /*14b40*/  FADD.FTZ R13, R112, R117 ;  /* 0x00000075700d7221 */ /* 0x000fe40000010000 */
        /* <DEDUP_REMOVED lines=20> */
[----:B------:R-:W-:Y:S01]  /*14c90*/  FMUL.FTZ R8, R24, R35 ;  /* 0x0000002318087220 */ /* 0x000fe20000410000 */
[C---:B------:R-:W-:Y:S01]  /*14ca0*/  FADD.FTZ R27, -R12.reuse, R27 ;  /* 0x0000001b0c1b7221 */ /* 0x040fe20000010100 */
[----:B------:R-:W-:Y:S01]  /*14cb0*/  FADD.FTZ R20, -R12, R20 ;  /* 0x000000140c147221 */ /* 0x000fe20000010100 */
        /* <DEDUP_REMOVED lines=14> */
[----:B------:R-:W-:Y:S01]  /*14da0*/  F2FP.F16.F32.PACK_AB R11, R8, R9 ;  /* 0x00000009080b723e */ /* 0x000fe200000000ff */
[C---:B------:R-:W-:Y:S01]  /*14db0*/  FMUL.FTZ R9, R24.reuse, R36 ;  /* 0x0000002418097220 */ /* 0x040fe20000410000 */
[C---:B------:R-:W-:Y:S01]  /*14dc0*/  FMUL.FTZ R13, R24.reuse, R38 ;  /* 0x00000026180d7220 */ /* 0x040fe20000410000 */
[C---:B------:R-:W-:Y:S01]  /*14dd0*/  FMUL.FTZ R12, R24.reuse, R33 ;  /* 0x00000021180c7220 */ /* 0x040fe20000410000 */
[----:B------:R-:W-:Y:S01]  /*14de0*/  FMUL.FTZ R15, R24, R32 ;  /* 0x00000020180f7220 */ /* 0x000fe20000410000 */
[----:B------:R-:W-:Y:S01]  /*14df0*/  FFMA.FTZ R8, R9, R100, R68 ;  /* 0x0000006409087223 */ /* 0x000fe20000010044 */
[----:B------:R-:W-:Y:S01]  /*14e00*/  FFMA.FTZ R9, R13, R102, R70 ;  /* 0x000000660d097223 */ /* 0x000fe20000010046 */
[----:B------:R-:W-:Y:S01]  /*14e10*/  FFMA.FTZ R33, R12, R97, R65 ;  /* 0x000000610c217223 */ /* 0x000fe20000010041 */
[----:B------:R-:W-:Y:S01]  /*14e20*/  IMAD.WIDE.U32 R34, R2, 0x10, R120 ;  /* 0x0000001002227825 */ /* 0x000fe200078e0078 */
[----:B------:R-:W0:Y:S03]  /*14e30*/  @!P0 LDC.64 R12, c[0x0][0x3c8] ;  /* 0x0000f200ff0c8b82 */ /* 0x000e260000000a00 */
[C---:B------:R-:W-:Y:S01]  /*14e40*/  FMUL.FTZ R0, R24.reuse, R37 ;  /* 0x0000002518007220 */ /* 0x040fe20000410000 */
[----:B------:R-:W-:Y:S01]  /*14e50*/  FMUL.FTZ R2, R24, R39 ;  /* 0x0000002718027220 */ /* 0x000fe20000410000 */
[----:B------:R-:W-:Y:S01]  /*14e60*/  FFMA.FTZ R10, R15, R96, R64 ;  /* 0x000000600f0a7223 */ /* 0x000fe20000010040 */
[----:B------:R-:W-:-:S04]  /*14e70*/  IMAD.WIDE.U32 R120, R116, 0x10, R120 ;  /* 0x0000001074787825 */ /* 0x000fc800078e0078 */
[----:B------:R-:W-:Y:S01]  /*14e80*/  FFMA.FTZ R15, R0, R101, R69 ;  /* 0x00000065000f7223 */ /* 0x000fe20000010045 */
[----:B------:R-:W-:Y:S01]  /*14e90*/  FFMA.FTZ R2, R2, R103, R71 ;  /* 0x0000006702027223 */ /* 0x000fe20000010047 */
[C---:B------:R-:W-:Y:S01]  /*14ea0*/  FMUL.FTZ R0, R24.reuse, R25 ;  /* 0x0000001918007220 */ /* 0x040fe20000410000 */
[----:B------:R-:W-:Y:S01]  /*14eb0*/  F2FP.F16.F32.PACK_AB R10, R33, R10 ;  /* 0x0000000a210a723e */ /* 0x000fe200000000ff */
[C---:B------:R-:W-:Y:S01]  /*14ec0*/  FMUL.FTZ R33, R24.reuse, R26 ;  /* 0x0000001a18217220 */ /* 0x040fe20000410000 */
[----:B------:R-:W-:Y:S01]  /*14ed0*/  F2FP.F16.F32.PACK_AB R8, R15, R8 ;  /* 0x000000080f08723e */ /* 0x000fe200000000ff */
[----:B------:R-:W-:Y:S01]  /*14ee0*/  FMUL.FTZ R15, R24, R14 ;  /* 0x0000000e180f7220 */ /* 0x000fe20000410000 */
[----:B------:R-:W-:Y:S01]  /*14ef0*/  F2FP.F16.F32.PACK_AB R9, R2, R9 ;  /* 0x000000090209723e */ /* 0x000fe200000000ff */
[----:B------:R-:W-:Y:S01]  /*14f00*/  FMUL.FTZ R2, R24, R27 ;  /* 0x0000001b18027220 */ /* 0x000fe20000410000 */
[----:B------:R-:W-:Y:S01]  /*14f10*/  MOV R27, UR18 ;  /* 0x00000012001b7c02 */ /* 0x000fe20008000f00 */
        /* <DEDUP_REMOVED lines=9> */
[----:B0-----:R-:W-:Y:S01]  /*14fb0*/  @!P0 IMAD.WIDE R26, R27, 0x4, R12 ;  /* 0x000000041b1a8825 */ /* 0x001fe200078e020c */
[----:B------:R-:W-:-:S03]  /*14fc0*/  F2FP.F16.F32.PACK_AB R14, R25, R14 ;  /* 0x0000000e190e723e */ /* 0x000fc600000000ff */
        /* <DEDUP_REMOVED lines=50> */
[----:B------:R0:W-:Y:S04]  /*152f0*/  STG.E.128 desc[UR10][R122.64], R12 ;  /* 0x0000000c7a007986 */ /* 0x0001e8000c101d0a */
[----:B------:R0:W-:Y:S04]  /*15300*/  STG.E.128 desc[UR10][R124.64], R16 ;  /* 0x000000107c007986 */ /* 0x0001e8000c101d0a */
[----:B------:R0:W-:Y:S01]  /*15310*/  STG.E.128 desc[UR10][R120.64], R20 ;  /* 0x0000001478007986 */ /* 0x0001e2000c101d0a */
[----:B------:R-:W-:Y:S05]  /*15320*/  BRA.U !UP1, `(.L_x_19433) ;  /* 0xfffffeb509dc7547 */ /* 0x000fea000b83ffff */
[----:B------:R-:W-:Y:S05]  /*15330*/  EXIT ;  /* 0x000000000000794d */ /* 0x000fea0003800000 */
.L_x_19434:
        /* <DEDUP_REMOVED lines=12> */
.L_x_27319:


//--------------------- .text._ZN10layer_norm13ln_fwd_kernelINS_13Kernel_traitsIf6__halffS2_fjLj4096ELj1ELj1ELj4ELj16ENS_18Kernel_traits_baseILj4096EfS2_fS2_fjLj128EEEEELb1ELb0ELb1ELb0EEEvNS_9FwdParamsE --------------------------
	.section	.text._ZN10layer_norm13ln_fwd_kernelINS_13Kernel_traitsIf6__halffS2_fjLj4096ELj1ELj1ELj4ELj16ENS_18Kernel_traits_baseILj4096EfS2_fS2_fjLj128EEEEELb1ELb0ELb1ELb0EEEvNS_9FwdParamsE,"ax",@progbits
	.align	128
        .global         _ZN10layer_norm13ln_fwd_kernelINS_13Kernel_traitsIf6__halffS2_fjLj4096ELj1ELj1ELj4ELj16ENS_18Kernel_traits_baseILj4096EfS2_fS2_fjLj128EEEEELb1ELb0ELb1ELb0EEEvNS_9FwdParamsE
        .type           _ZN10layer_norm13ln_fwd_kernelINS_13Kernel_traitsIf6__halffS2_fjLj4096ELj1ELj1ELj4ELj16ENS_18Kernel_traits_baseILj4096EfS2_fS2_fjLj128EEEEELb1ELb0ELb1ELb0EEEvNS_9FwdParamsE,@function
        .size           _ZN10layer_norm13ln_fwd_kernelINS_13Kernel_traitsIf6__halffS2_fjLj4096ELj1ELj1ELj4ELj16ENS_18Kernel_traits_baseILj4096EfS2_fS2_fjLj128EEEEELb1ELb0ELb1ELb0EEEvNS_9FwdParamsE,(.L_x_27320 - _ZN10layer_norm13ln_fwd_kernelINS_13Kernel_traitsIf6__halffS2_fjLj4096ELj1ELj1ELj4ELj16ENS_18Kernel_traits_baseILj4096EfS2_fS2_fjLj128EEEEELb1ELb0ELb1ELb0EEEvNS_9FwdParamsE)
        .other          _ZN10layer_norm13ln_fwd_kernelINS_13Kernel_traitsIf6__halffS2_fjLj4096ELj1ELj1ELj4ELj16ENS_18Kernel_traits_baseILj4096EfS2_fS2_fjLj128EEEEELb1ELb0ELb1ELb0EEEvNS_9FwdParamsE,@"STO_CUDA_ENTRY STV_DEFAULT"
_ZN10layer_norm13ln_fwd_kernelINS_13Kernel_traitsIf6__halffS2_fjLj4096ELj1ELj1ELj4ELj16ENS_18Kernel_traits_baseILj4096EfS2_fS2_fjLj128EEEEELb1ELb0ELb1ELb0EEEvNS_9FwdParamsE:
.text._ZN10layer_norm13ln_fwd_kernelINS_13Kernel_traitsIf6__halffS2_fjLj4096ELj1ELj1ELj4ELj16ENS_18Kernel_traits_baseILj4096EfS2_fS2_fjLj128EEEEELb1ELb0ELb1ELb0EEEvNS_9FwdParamsE:
        /* <DEDUP_REMOVED lines=95> */
.L_x_19436:
        /* <DEDUP_REMOVED lines=39> */
.L_x_19437:
[----:B------:R-:W-:Y:S05]  /*0860*/  BSYNC.RECONVERGENT B0 ;  /* 0x0000000000007941 */ /* 0x000fea0003800200 */
.L_x_19435:
        /* <DEDUP_REMOVED lines=87> */
.L_x_19845:
        /* <DEDUP_REMOVED lines=34> */
.L_x_19440:
        /* <DEDUP_REMOVED lines=25> */
.L_x_19445:
        /* <DEDUP_REMOVED lines=13> */
.L_x_19447:
[----:B------:R-:W-:Y:S05]  /*1260*/  BSYNC.RECONVERGENT B2 ;  /* 0x0000000000027941 */ /* 0x000fea0003800200 */
.L_x_19446:
        /* <DEDUP_REMOVED lines=43> */
.L_x_19444:
[----:B------:R-:W-:Y:S05]  /*1520*/  BSYNC.RECONVERGENT B1 ;  /* 0x0000000000017941 */ /* 0x000fea0003800200 */
.L_x_19443:
[----:B------:R-:W-:Y:S01]  /*1530*/  I2FP.F32.U32 R6, R9 ;  /* 0x0000000900067245 */ /* 0x000fe20000201000 */
[----:B------:R-:W-:Y:S02]  /*1540*/  HFMA2 R9, -RZ, RZ, 0.1171875, 0 ;  /* 0x2f800000ff097431 */ /* 0x000fe400000001ff */
        /* <DEDUP_REMOVED lines=8> */
.L_x_19442:
        /* <DEDUP_REMOVED lines=19> */
.L_x_19451:
        /* <DEDUP_REMOVED lines=13> */
.L_x_19453:
[----:B------:R-:W-:Y:S05]  /*17d0*/  BSYNC.RECONVERGENT B2 ;  /* 0x0000000000027941 */ /* 0x000fea0003800200 */
.L_x_19452:
        /* <DEDUP_REMOVED lines=43> */
.L_x_19450:
[----:B------:R-:W-:Y:S05]  /*1a90*/  BSYNC.RECONVERGENT B1 ;  /* 0x0000000000017941 */ /* 0x000fea0003800200 */
.L_x_19449:
        /* <DEDUP_REMOVED lines=10> */
.L_x_19448:
        /* <DEDUP_REMOVED lines=19> */
.L_x_19457:
        /* <DEDUP_REMOVED lines=13> */
.L_x_19459:
[----:B------:R-:W-:Y:S05]  /*1d40*/  BSYNC.RECONVERGENT B2 ;  /* 0x0000000000027941 */ /* 0x000fea0003800200 */
.L_x_19458:
        /* <DEDUP_REMOVED lines=43> */
.L_x_19456:
[----:B------:R-:W-:Y:S05]  /*2000*/  BSYNC.RECONVERGENT B1 ;  /* 0x0000000000017941 */ /* 0x000fea0003800200 */
.L_x_19455:
        /* <DEDUP_REMOVED lines=10> */
.L_x_19454:
        /* <DEDUP_REMOVED lines=19> */
.L_x_19463:
        /* <DEDUP_REMOVED lines=13> */
.L_x_19465:
[----:B------:R-:W-:Y:S05]  /*22b0*/  BSYNC.RECONVERGENT B2 ;  /* 0x0000000000027941 */ /* 0x000fea0003800200 */
.L_x_19464:
        /* <DEDUP_REMOVED lines=43> */
.L_x_19462:
[----:B------:R-:W-:Y:S05]  /*2570*/  BSYNC.RECONVERGENT B1 ;  /* 0x0000000000017941 */ /* 0x000fea0003800200 */
.L_x_19461:
        /* <DEDUP_REMOVED lines=10> */
.L_x_19460:
        /* <DEDUP_REMOVED lines=19> */
.L_x_19469:
        /* <DEDUP_REMOVED lines=13> */
.L_x_19471:
[----:B------:R-:W-:Y:S05]  /*2820*/  BSYNC.RECONVERGENT B2 ;  /* 0x0000000000027941 */ /* 0x000fea0003800200 */
.L_x_19470:
        /* <DEDUP_REMOVED lines=43> */
.L_x_19468:
[----:B------:R-:W-:Y:S05]  /*2ae0*/  BSYNC.RECONVERGENT B1 ;  /* 0x0000000000017941 */ /* 0x000fea0003800200 */
.L_x_19467:
        /* <DEDUP_REMOVED lines=10> */
.L_x_19466:
        /* <DEDUP_REMOVED lines=19> */
.L_x_19475:
        /* <DEDUP_REMOVED lines=13> */
.L_x_19477:
[----:B------:R-:W-:Y:S05]  /*2d90*/  BSYNC.RECONVERGENT B2 ;  /* 0x0000000000027941 */ /* 0x000fea0003800200 */
.L_x_19476:
        /* <DEDUP_REMOVED lines=43> */
.L_x_19474:
[----:B------:R-:W-:Y:S05]  /*3050*/  BSYNC.RECONVERGENT B1 ;  /* 0x0000000000017941 */ /* 0x000fea0003800200 */
.L_x_19473:
        /* <DEDUP_REMOVED lines=10> */
.L_x_19472:
        /* <DEDUP_REMOVED lines=19> */
.L_x_19481:
        /* <DEDUP_REMOVED lines=13> */
.L_x_19483:
[----:B------:R-:W-:Y:S05]  /*3300*/  BSYNC.RECONVERGENT B2 ;  /* 0x0000000000027941 */ /* 0x000fea0003800200 */
.L_x_19482:
        /* <DEDUP_REMOVED lines=43> */
.L_x_19480:
[----:B------:R-:W-:Y:S05]  /*35c0*/  BSYNC.RECONVERGENT B1 ;  /* 0x0000000000017941 */ /* 0x000fea0003800200 */
.L_x_19479:
        /* <DEDUP_REMOVED lines=10> */
.L_x_19478:
        /* <DEDUP_REMOVED lines=19> */
.L_x_19487:
        /* <DEDUP_REMOVED lines=13> */
.L_x_19489:
[----:B------:R-:W-:Y:S05]  /*3870*/  BSYNC.RECONVERGENT B2 ;  /* 0x0000000000027941 */ /* 0x000fea0003800200 */
.L_x_19488:
        /* <DEDUP_REMOVED lines=43> */
.L_x_19486:
[----:B------:R-:W-:Y:S05]  /*3b30*/  BSYNC.RECONVERGENT B1 ;  /* 0x0000000000017941 */ /* 0x000fea0003800200 */
.L_x_19485:
        /* <DEDUP_REMOVED lines=11> */
.L_x_19441:
        /* <DEDUP_REMOVED lines=20> */
.L_x_19493:
        /* <DEDUP_REMOVED lines=13> */
.L_x_19495:
[----:B------:R-:W-:Y:S05]  /*3e00*/  BSYNC.RECONVERGENT B2 ;  /* 0x0000000000027941 */ /* 0x000fea0003800200 */
.L_x_19494:
        /* <DEDUP_REMOVED lines=42> */
.L_x_19492:
[----:B------:R-:W-:Y:S05]  /*40b0*/  BSYNC.RECONVERGENT B1 ;  /* 0x0000000000017941 */ /* 0x000fea0003800200 */
.L_x_19491:
        /* <DEDUP_REMOVED lines=9> */
.L_x_19490:
        /* <DEDUP_REMOVED lines=16> */
.L_x_19499:
        /* <DEDUP_REMOVED lines=13> */
.L_x_19501:
[----:B------:R-:W-:Y:S05]  /*4320*/  BSYNC.RECONVERGENT B2 ;  /* 0x0000000000027941 */ /* 0x000fea0003800200 */
.L_x_19500:
        /* <DEDUP_REMOVED lines=43> */
.L_x_19498:
[----:B------:R-:W-:Y:S05]  /*45e0*/  BSYNC.RECONVERGENT B1 ;  /* 0x0000000000017941 */ /* 0x000fea0003800200 */
.L_x_19497:
        /* <DEDUP_REMOVED lines=9> */
.L_x_19496:
        /* <DEDUP_REMOVED lines=16> */
.L_x_19505:
        /* <DEDUP_REMOVED lines=13> */
.L_x_19507:
[----:B------:R-:W-:Y:S05]  /*4850*/  BSYNC.RECONVERGENT B2 ;  /* 0x0000000000027941 */ /* 0x000fea0003800200 */
.L_x_19506:
        /* <DEDUP_REMOVED lines=43> */
.L_x_19504:
[----:B------:R-:W-:Y:S05]  /*4b10*/  BSYNC.RECONVERGENT B1 ;  /* 0x0000000000017941 */ /* 0x000fea0003800200 */
.L_x_19503:
        /* <DEDUP_REMOVED lines=9> */
.L_x_19502:
        /* <DEDUP_REMOVED lines=16> */
.L_x_19511:
        /* <DEDUP_REMOVED lines=13> */
.L_x_19513:
[----:B------:R-:W-:Y:S05]  /*4d80*/  BSYNC.RECONVERGENT B2 ;  /* 0x0000000000027941 */ /* 0x000fea0003800200 */
.L_x_19512:
        /* <DEDUP_REMOVED lines=43> */
.L_x_19510:
[----:B------:R-:W-:Y:S05]  /*5040*/  BSYNC.RECONVERGENT B1 ;  /* 0x0000000000017941 */ /* 0x000fea0003800200 */
.L_x_19509:
        /* <DEDUP_REMOVED lines=9> */
.L_x_19508:
        /* <DEDUP_REMOVED lines=16> */
.L_x_19517:
        /* <DEDUP_REMOVED lines=13> */
.L_x_19519:
[----:B------:R-:W-:Y:S05]  /*52b0*/  BSYNC.RECONVERGENT B2 ;  /* 0x0000000000027941 */ /* 0x000fea0003800200 */
.L_x_19518:
        /* <DEDUP_REMOVED lines=43> */
.L_x_19516:
[----:B------:R-:W-:Y:S05]  /*5570*/  BSYNC.RECONVERGENT B1 ;  /* 0x0000000000017941 */ /* 0x000fea0003800200 */
.L_x_19515:
        /* <DEDUP_REMOVED lines=9> */
.L_x_19514:
        /* <DEDUP_REMOVED lines=16> */
.L_x_19523:
        /* <DEDUP_REMOVED lines=13> */
.L_x_19525:
[----:B------:R-:W-:Y:S05]  /*57e0*/  BSYNC.RECONVERGENT B2 ;  /* 0x0000000000027941 */ /* 0x000fea0003800200 */
.L_x_19524:
        /* <DEDUP_REMOVED lines=43> */
.L_x_19522:
[----:B------:R-:W-:Y:S05]  /*5aa0*/  BSYNC.RECONVERGENT B1 ;  /* 0x0000000000017941 */ /* 0x000fea0003800200 */
.L_x_19521:
        /* <DEDUP_REMOVED lines=9> */
.L_x_19520:
        /* <DEDUP_REMOVED lines=16> */
.L_x_19529:
        /* <DEDUP_REMOVED lines=13> */
.L_x_19531:
[----:B------:R-:W-:Y:S05]  /*5d10*/  BSYNC.RECONVERGENT B2 ;  /* 0x0000000000027941 */ /* 0x000fea0003800200 */
.L_x_19530:
        /* <DEDUP_REMOVED lines=43> */
.L_x_19528:
[----:B------:R-:W-:Y:S05]  /*5fd0*/  BSYNC.RECONVERGENT B1 ;  /* 0x0000000000017941 */ /* 0x000fea0003800200 */
.L_x_19527:
        /* <DEDUP_REMOVED lines=9> */
.L_x_19526:
        /* <DEDUP_REMOVED lines=16> */
.L_x_19534:
        /* <DEDUP_REMOVED lines=13> */
.L_x_19536:
[----:B------:R-:W-:Y:S05]  /*6240*/  BSYNC.RECONVERGENT B2 ;  /* 0x0000000000027941 */ /* 0x000fea0003800200 */
.L_x_19535:
        /* <DEDUP_REMOVED lines=43> */
.L_x_19533:
[----:B------:R-:W-:Y:S05]  /*6500*/  BSYNC.RECONVERGENT B1 ;  /* 0x0000000000017941 */ /* 0x000fea0003800200 */
.L_x_19532:
        /* <DEDUP_REMOVED lines=9> */
.L_x_19484:
[----:B------:R-:W0:Y:S01]  /*65a0*/  LDC.64 R128, c[0x0][0x3a8] ;  /* 0x0000ea00ff807b82 */ /* 0x000e220000000a00 */
[----:B------:R-:W-:Y:S02]  /*65b0*/  IMAD.MOV.U32 R8, RZ, RZ, R126 ;  /* 0x000000ffff087224 */ /* 0x000fe400078e007e */
[----:B0-----:R-:W-:-:S05]  /*65c0*/  IMAD.WIDE.U32 R128, R116, 0x20, R128 ;  /* 0x0000002074807825 */ /* 0x001fca00078e0080 */
[----:B-----5:R0:W-:Y:S04]  /*65d0*/  STG.E.128 desc[UR12][R128.64], R84 ;  /* 0x0000005480007986 */ /* 0x0201e8000c101d0c */
[----:B------:R0:W-:Y:S01]  /*65e0*/  STG.E.128 desc[UR12][R128.64+0x10], R88 ;  /* 0x0000105880007986 */ /* 0x0001e2000c101d0c */
[----:B------:R-:W-:Y:S05]  /*65f0*/  BRA.U !UP2, `(.L_x_19537) ;  /* 0x000000010a507547 */ /* 0x000fea000b800000 */
[----:B------:R-:W-:Y:S01]  /*6600*/  IMAD.U32 R125, R120, 0x10000, RZ ;  /* 0x00010000787d7824 */ /* 0x000fe200078e00ff */
[----:B------:R-:W1:Y:S01]  /*6610*/  LDC.64 R126, c[0x0][0x3b0] ;  /* 0x0000ec00ff7e7b82 */ /* 0x000e620000000a00 */
[----:B------:R-:W-:Y:S02]  /*6620*/  LOP3.LUT R119, R121, 0xffff, RZ, 0xc0, !PT ;  /* 0x0000ffff79777812 */ /* 0x000fe400078ec0ff */
[----:B0-----:R-:W-:Y:S02]  /*6630*/  LOP3.LUT R128, R13, 0xff, RZ, 0xc0, !PT ;  /* 0x000000ff0d807812 */ /* 0x001fe400078ec0ff */
        /* <DEDUP_REMOVED lines=16> */
.L_x_19537:
[----:B------:R-:W-:Y:S01]  /*6740*/  IADD3 R116, PT, PT, R116, 0x80, RZ ;  /* 0x0000008074747810 */ /* 0x000fe20007ffe0ff */
[----:B------:R-:W-:-:S07]  /*6750*/  VIADD R118, R118, 0x80 ;  /* 0x0000008076767836 */ /* 0x000fce0000000000 */
.L_x_19439:
[----:B------:R-:W-:Y:S05]  /*6760*/  BSYNC.RECONVERGENT B0 ;  /* 0x0000000000007941 */ /* 0x000fea0003800200 */
.L_x_19438:
        /* <DEDUP_REMOVED lines=9> */
.L_x_19540:
[----:B------:R-:W-:Y:S05]  /*6800*/  BRA.U !UP0, `(.L_x_19541) ;  /* 0x0000002908f87547 */ /* 0x000fea000b800000 */
[----:B------:R-:W0:Y:S02]  /*6810*/  LDC.64 R92, c[0x0][0x3a0] ;  /* 0x0000e800ff5c7b82 */ /* 0x000e240000000a00 */
[----:B01----:R-:W-:-:S05]  /*6820*/  IMAD.WIDE.U32 R128, R116, 0x20, R92 ;  /* 0x0000002074807825 */ /* 0x003fca00078e005c */
        /* <DEDUP_REMOVED lines=22> */
.L_x_19545:
        /* <DEDUP_REMOVED lines=13> */
.L_x_19547:
[----:B------:R-:W-:Y:S05]  /*6a60*/  BSYNC.RECONVERGENT B2 ;  /* 0x0000000000027941 */ /* 0x000fea0003800200 */
.L_x_19546:
        /* <DEDUP_REMOVED lines=43> */
.L_x_19544:
[----:B------:R-:W-:Y:S05]  /*6d20*/  BSYNC.RECONVERGENT B1 ;  /* 0x0000000000017941 */ /* 0x000fea0003800200 */
.L_x_19543:
        /* <DEDUP_REMOVED lines=10> */
.L_x_19542:
        /* <DEDUP_REMOVED lines=19> */
.L_x_19551:
        /* <DEDUP_REMOVED lines=13> */
.L_x_19553:
[----:B------:R-:W-:Y:S05]  /*6fd0*/  BSYNC.RECONVERGENT B2 ;  /* 0x0000000000027941 */ /* 0x000fea0003800200 */
.L_x_19552:
        /* <DEDUP_REMOVED lines=43> */
.L_x_19550:
[----:B------:R-:W-:Y:S05]  /*7290*/  BSYNC.RECONVERGENT B1 ;  /* 0x0000000000017941 */ /* 0x000fea0003800200 */
.L_x_19549:
        /* <DEDUP_REMOVED lines=10> */
.L_x_19548:
        /* <DEDUP_REMOVED lines=19> */
.L_x_19557:
        /* <DEDUP_REMOVED lines=13> */
.L_x_19559:
[----:B------:R-:W-:Y:S05]  /*7540*/  BSYNC.RECONVERGENT B2 ;  /* 0x0000000000027941 */ /* 0x000fea0003800200 */
.L_x_19558:
        /* <DEDUP_REMOVED lines=43> */
.L_x_19556:
[----:B------:R-:W-:Y:S05]  /*7800*/  BSYNC.RECONVERGENT B1 ;  /* 0x0000000000017941 */ /* 0x000fea0003800200 */
.L_x_19555:
        /* <DEDUP_REMOVED lines=10> */
.L_x_19554:
        /* <DEDUP_REMOVED lines=19> */
.L_x_19563:
        /* <DEDUP_REMOVED lines=13> */
.L_x_19565:
[----:B------:R-:W-:Y:S05]  /*7ab0*/  BSYNC.RECONVERGENT B2 ;  /* 0x0000000000027941 */ /* 0x000fea0003800200 */
.L_x_19564:
        /* <DEDUP_REMOVED lines=43> */
.L_x_19562:
[----:B------:R-:W-:Y:S05]  /*7d70*/  BSYNC.RECONVERGENT B1 ;  /* 0x0000000000017941 */ /* 0x000fea0003800200 */
.L_x_19561:
[----:B------:R-:W-:Y:S01]  /*7d80*/  I2FP.F32.U32 R8, R13 ;  /* 0x0000000d00087245 */ /* 0x000fe20000201000 */
[----:B------:R-:W-:Y:S02]  /*7d90*/  HFMA2 R13, -RZ, RZ, 0.1171875, 0 ;  /* 0x2f800000ff0d7431 */ /* 0x000fe400000001ff */
        /* <DEDUP_REMOVED lines=8> */
.L_x_19560:
        /* <DEDUP_REMOVED lines=19> */
.L_x_19569:
        /* <DEDUP_REMOVED lines=13> */
.L_x_19571:
[----:B------:R-:W-:Y:S05]  /*8020*/  BSYNC.RECONVERGENT B2 ;  /* 0x0000000000027941 */ /* 0x000fea0003800200 */
.L_x_19570:
        /* <DEDUP_REMOVED lines=43> */
.L_x_19568:
[----:B------:R-:W-:Y:S05]  /*82e0*/  BSYNC.RECONVERGENT B1 ;  /* 0x0000000000017941 */ /* 0x000fea0003800200 */
.L_x_19567:
        /* <DEDUP_REMOVED lines=10> */
.L_x_19566:
        /* <DEDUP_REMOVED lines=19> */
.L_x_19575:
        /* <DEDUP_REMOVED lines=13> */
.L_x_19577:
[----:B------:R-:W-:Y:S05]  /*8590*/  BSYNC.RECONVERGENT B2 ;  /* 0x0000000000027941 */ /* 0x000fea0003800200 */
.L_x_19576:
        /* <DEDUP_REMOVED lines=43> */
.L_x_19574:
[----:B------:R-:W-:Y:S05]  /*8850*/  BSYNC.RECONVERGENT B1 ;  /* 0x0000000000017941 */ /* 0x000fea0003800200 */
.L_x_19573:
        /* <DEDUP_REMOVED lines=10> */
.L_x_19572:
        /* <DEDUP_REMOVED lines=19> */
.L_x_19581:
        /* <DEDUP_REMOVED lines=13> */
.L_x_19583:
[----:B------:R-:W-:Y:S05]  /*8b00*/  BSYNC.RECONVERGENT B2 ;  /* 0x0000000000027941 */ /* 0x000fea0003800200 */
.L_x_19582:
        /* <DEDUP_REMOVED lines=43> */
.L_x_19580:
[----:B------:R-:W-:Y:S05]  /*8dc0*/  BSYNC.RECONVERGENT B1 ;  /* 0x0000000000017941 */ /* 0x000fea0003800200 */
.L_x_19579:
        /* <DEDUP_REMOVED lines=10> */
.L_x_19578:
        /* <DEDUP_REMOVED lines=19> */
.L_x_19587:
        /* <DEDUP_REMOVED lines=13> */
.L_x_19589:
[----:B------:R-:W-:Y:S05]  /*9070*/  BSYNC.RECONVERGENT B2 ;  /* 0x0000000000027941 */ /* 0x000fea0003800200 */
.L_x_19588:
        /* <DEDUP_REMOVED lines=43> */
.L_x_19586:
[----:B------:R-:W-:Y:S05]  /*9330*/  BSYNC.RECONVERGENT B1 ;  /* 0x0000000000017941 */ /* 0x000fea0003800200 */
.L_x_19585:
        /* <DEDUP_REMOVED lines=11> */
.L_x_19541:
        /* <DEDUP_REMOVED lines=20> */
.L_x_19593:
        /* <DEDUP_REMOVED lines=13> */
.L_x_19595:
[----:B------:R-:W-:Y:S05]  /*9600*/  BSYNC.RECONVERGENT B2 ;  /* 0x0000000000027941 */ /* 0x000fea0003800200 */
.L_x_19594:
        /* <DEDUP_REMOVED lines=42> */
.L_x_19592:
[----:B------:R-:W-:Y:S05]  /*98b0*/  BSYNC.RECONVERGENT B1 ;  /* 0x0000000000017941 */ /* 0x000fea0003800200 */
.L_x_19591:
        /* <DEDUP_REMOVED lines=9> */
.L_x_19590:
        /* <DEDUP_REMOVED lines=16> */
.L_x_19599:
        /* <DEDUP_REMOVED lines=13> */
.L_x_19601:
[----:B------:R-:W-:Y:S05]  /*9b20*/  BSYNC.RECONVERGENT B2 ;  /* 0x0000000000027941 */ /* 0x000fea0003800200 */
.L_x_19600:
        /* <DEDUP_REMOVED lines=43> */
.L_x_19598:
[----:B------:R-:W-:Y:S05]  /*9de0*/  BSYNC.RECONVERGENT B1 ;  /* 0x0000000000017941 */ /* 0x000fea0003800200 */
.L_x_19597:
        /* <DEDUP_REMOVED lines=9> */
.L_x_19596:
        /* <DEDUP_REMOVED lines=16> */
.L_x_19605:
        /* <DEDUP_REMOVED lines=13> */
.L_x_19607:
[----:B------:R-:W-:Y:S05]  /*a050*/  BSYNC.RECONVERGENT B2 ;  /* 0x0000000000027941 */ /* 0x000fea0003800200 */
.L_x_19606:
        /* <DEDUP_REMOVED lines=43> */
.L_x_19604:
[----:B------:R-:W-:Y:S05]  /*a310*/  BSYNC.RECONVERGENT B1 ;  /* 0x0000000000017941 */ /* 0x000fea0003800200 */
.L_x_19603:
        /* <DEDUP_REMOVED lines=9> */
.L_x_19602:
        /* <DEDUP_REMOVED lines=16> */
.L_x_19611:
        /* <DEDUP_REMOVED lines=13> */
.L_x_19613:
[----:B------:R-:W-:Y:S05]  /*a580*/  BSYNC.RECONVERGENT B2 ;  /* 0x0000000000027941 */ /* 0x000fea0003800200 */
.L_x_19612:
        /* <DEDUP_REMOVED lines=43> */
.L_x_19610:
[----:B------:R-:W-:Y:S05]  /*a840*/  BSYNC.RECONVERGENT B1 ;  /* 0x0000000000017941 */ /* 0x000fea0003800200 */
.L_x_19609:
        /* <DEDUP_REMOVED lines=9> */
.L_x_19608:
        /* <DEDUP_REMOVED lines=16> */
.L_x_19617:
        /* <DEDUP_REMOVED lines=13> */
.L_x_19619:
[----:B------:R-:W-:Y:S05]  /*aab0*/  BSYNC.RECONVERGENT B2 ;  /* 0x0000000000027941 */ /* 0x000fea0003800200 */
.L_x_19618:
        /* <DEDUP_REMOVED lines=43> */
.L_x_19616:
[----:B------:R-:W-:Y:S05]  /*ad70*/  BSYNC.RECONVERGENT B1 ;  /* 0x0000000000017941 */ /* 0x000fea0003800200 */
.L_x_19615:
        /* <DEDUP_REMOVED lines=9> */
.L_x_19614:
        /* <DEDUP_REMOVED lines=16> */
.L_x_19623:
        /* <DEDUP_REMOVED lines=13> */
.L_x_19625:
[----:B------:R-:W-:Y:S05]  /*afe0*/  BSYNC.RECONVERGENT B2 ;  /* 0x0000000000027941 */ /* 0x000fea0003800200 */
.L_x_19624:
        /* <DEDUP_REMOVED lines=43> */
.L_x_19622:
[----:B------:R-:W-:Y:S05]  /*b2a0*/  BSYNC.RECONVERGENT B1 ;  /* 0x0000000000017941 */ /* 0x000fea0003800200 */
.L_x_19621:
        /* <DEDUP_REMOVED lines=9> */
.L_x_19620:
        /* <DEDUP_REMOVED lines=16> */
.L_x_19629:
        /* <DEDUP_REMOVED lines=13> */
.L_x_19631:
[----:B------:R-:W-:Y:S05]  /*b510*/  BSYNC.RECONVERGENT B2 ;  /* 0x0000000000027941 */ /* 0x000fea0003800200 */
.L_x_19630:
        /* <DEDUP_REMOVED lines=43> */
.L_x_19628:
[----:B------:R-:W-:Y:S05]  /*b7d0*/  BSYNC.RECONVERGENT B1 ;  /* 0x0000000000017941 */ /* 0x000fea0003800200 */
.L_x_19627:
        /* <DEDUP_REMOVED lines=9> */
.L_x_19626:
        /* <DEDUP_REMOVED lines=16> */
.L_x_19634:
        /* <DEDUP_REMOVED lines=13> */
.L_x_19636:
[----:B------:R-:W-:Y:S05]  /*ba40*/  BSYNC.RECONVERGENT B2 ;  /* 0x0000000000027941 */ /* 0x000fea0003800200 */
.L_x_19635:
        /* <DEDUP_REMOVED lines=43> */
.L_x_19633:
[----:B------:R-:W-:Y:S05]  /*bd00*/  BSYNC.RECONVERGENT B1 ;  /* 0x0000000000017941 */ /* 0x000fea0003800200 */
.L_x_19632:
        /* <DEDUP_REMOVED lines=9> */
.L_x_19584:
[----:B0-----:R-:W0:Y:S01]  /*bda0*/  LDC.64 R128, c[0x0][0x3a8] ;  /* 0x0000ea00ff807b82 */ /* 0x001e220000000a00 */
        /* <DEDUP_REMOVED lines=8> */
[----:B0-----:R-:W-:Y:S02]  /*be30*/  LOP3.LUT R128, R125, 0xff0000, RZ, 0xc0, !PT ;  /* 0x00ff00007d807812 */ /* 0x001fe400078ec0ff */
        /* <DEDUP_REMOVED lines=16> */
.L_x_19637:
[----:B------:R-:W-:Y:S01]  /*bf40*/  VIADD R116, R116, 0x80 ;  /* 0x0000008074747836 */ /* 0x000fe20000000000 */
[----:B------:R-:W-:-:S07]  /*bf50*/  IADD3 R118, PT, PT, R118, 0x80, RZ ;  /* 0x0000008076767810 */ /* 0x000fce0007ffe0ff */
.L_x_19539:
[----:B------:R-:W-:Y:S05]  /*bf60*/  BSYNC.RECONVERGENT B0 ;  /* 0x0000000000007941 */ /* 0x000fea0003800200 */
.L_x_19538:
        /* <DEDUP_REMOVED lines=9> */
.L_x_19640:
        /* <DEDUP_REMOVED lines=25> */
.L_x_19645:
        /* <DEDUP_REMOVED lines=13> */
.L_x_19647:
[----:B------:R-:W-:Y:S05]  /*c260*/  BSYNC.RECONVERGENT B2 ;  /* 0x0000000000027941 */ /* 0x000fea0003800200 */
.L_x_19646:
        /* <DEDUP_REMOVED lines=43> */
.L_x_19644:
[----:B------:R-:W-:Y:S05]  /*c520*/  BSYNC.RECONVERGENT B1 ;  /* 0x0000000000017941 */ /* 0x000fea0003800200 */
.L_x_19643:
        /* <DEDUP_REMOVED lines=10> */
.L_x_19642:
        /* <DEDUP_REMOVED lines=19> */
.L_x_19651:
        /* <DEDUP_REMOVED lines=13> */
.L_x_19653:
[----:B------:R-:W-:Y:S05]  /*c7d0*/  BSYNC.RECONVERGENT B2 ;  /* 0x0000000000027941 */ /* 0x000fea0003800200 */
.L_x_19652:
        /* <DEDUP_REMOVED lines=43> */
.L_x_19650:
[----:B------:R-:W-:Y:S05]  /*ca90*/  BSYNC.RECONVERGENT B1 ;  /* 0x0000000000017941 */ /* 0x000fea0003800200 */
.L_x_19649:
        /* <DEDUP_REMOVED lines=10> */
.L_x_19648:
        /* <DEDUP_REMOVED lines=19> */
.L_x_19657:
        /* <DEDUP_REMOVED lines=13> */
.L_x_19659:
[----:B------:R-:W-:Y:S05]  /*cd40*/  BSYNC.RECONVERGENT B2 ;  /* 0x0000000000027941 */ /* 0x000fea0003800200 */
.L_x_19658:
        /* <DEDUP_REMOVED lines=43> */
.L_x_19656:
[----:B------:R-:W-:Y:S05]  /*d000*/  BSYNC.RECONVERGENT B1 ;  /* 0x0000000000017941 */ /* 0x000fea0003800200 */
.L_x_19655:
        /* <DEDUP_REMOVED lines=10> */
.L_x_19654:
        /* <DEDUP_REMOVED lines=19> */
.L_x_19663:
        /* <DEDUP_REMOVED lines=13> */
.L_x_19665:
[----:B------:R-:W-:Y:S05]  /*d2b0*/  BSYNC.RECONVERGENT B2 ;  /* 0x0000000000027941 */ /* 0x000fea0003800200 */
.L_x_19664:
        /* <DEDUP_REMOVED lines=43> */
.L_x_19662:
[----:B------:R-:W-:Y:S05]  /*d570*/  BSYNC.RECONVERGENT B1 ;  /* 0x0000000000017941 */ /* 0x000fea0003800200 */
.L_x_19661:
        /* <DEDUP_REMOVED lines=10> */
.L_x_19660:
        /* <DEDUP_REMOVED lines=19> */
.L_x_19669:
        /* <DEDUP_REMOVED lines=13> */
.L_x_19671:
[----:B------:R-:W-:Y:S05]  /*d820*/  BSYNC.RECONVERGENT B2 ;  /* 0x0000000000027941 */ /* 0x000fea0003800200 */
.L_x_19670:
        /* <DEDUP_REMOVED lines=43> */
.L_x_19668:
[----:B------:R-:W-:Y:S05]  /*dae0*/  BSYNC.RECONVERGENT B1 ;  /* 0x0000000000017941 */ /* 0x000fea0003800200 */
.L_x_19667:
        /* <DEDUP_REMOVED lines=10> */
.L_x_19666:
        /* <DEDUP_REMOVED lines=19> */
.L_x_19675:
        /* <DEDUP_REMOVED lines=13> */
.L_x_19677:
[----:B------:R-:W-:Y:S05]  /*dd90*/  BSYNC.RECONVERGENT B2 ;  /* 0x0000000000027941 */ /* 0x000fea0003800200 */
.L_x_19676:
        /* <DEDUP_REMOVED lines=43> */
.L_x_19674:
[----:B------:R-:W-:Y:S05]  /*e050*/  BSYNC.RECONVERGENT B1 ;  /* 0x0000000000017941 */ /* 0x000fea0003800200 */
.L_x_19673:
        /* <DEDUP_REMOVED lines=10> */
.L_x_19672:
        /* <DEDUP_REMOVED lines=19> */
.L_x_19681:
        /* <DEDUP_REMOVED lines=13> */
.L_x_19683:
[----:B------:R-:W-:Y:S05]  /*e300*/  BSYNC.RECONVERGENT B2 ;  /* 0x0000000000027941 */ /* 0x000fea0003800200 */
.L_x_19682:
        /* <DEDUP_REMOVED lines=43> */
.L_x_19680:
[----:B------:R-:W-:Y:S05]  /*e5c0*/  BSYNC.RECONVERGENT B1 ;  /* 0x0000000000017941 */ /* 0x000fea0003800200 */
.L_x_19679:
        /* <DEDUP_REMOVED lines=10> */
.L_x_19678:
        /* <DEDUP_REMOVED lines=19> */
.L_x_19687:
        /* <DEDUP_REMOVED lines=13> */
.L_x_19689:
[----:B------:R-:W-:Y:S05]  /*e870*/  BSYNC.RECONVERGENT B2 ;  /* 0x0000000000027941 */ /* 0x000fea0003800200 */
.L_x_19688:
        /* <DEDUP_REMOVED lines=43> */
.L_x_19686:
[----:B------:R-:W-:Y:S05]  /*eb30*/  BSYNC.RECONVERGENT B1 ;  /* 0x0000000000017941 */ /* 0x000fea0003800200 */
.L_x_19685:
        /* <DEDUP_REMOVED lines=11> */
.L_x_19641:
        /* <DEDUP_REMOVED lines=20> */
.L_x_19693:
        /* <DEDUP_REMOVED lines=13> */
.L_x_19695:
[----:B------:R-:W-:Y:S05]  /*ee00*/  BSYNC.RECONVERGENT B2 ;  /* 0x0000000000027941 */ /* 0x000fea0003800200 */
.L_x_19694:
        /* <DEDUP_REMOVED lines=42> */
.L_x_19692:
[----:B------:R-:W-:Y:S05]  /*f0b0*/  BSYNC.RECONVERGENT B1 ;  /* 0x0000000000017941 */ /* 0x000fea0003800200 */
.L_x_19691:
        /* <DEDUP_REMOVED lines=9> */
.L_x_19690:
        /* <DEDUP_REMOVED lines=16> */
.L_x_19699:
        /* <DEDUP_REMOVED lines=13> */
.L_x_19701:
[----:B------:R-:W-:Y:S05]  /*f320*/  BSYNC.RECONVERGENT B2 ;  /* 0x0000000000027941 */ /* 0x000fea0003800200 */
.L_x_19700:
        /* <DEDUP_REMOVED lines=43> */
.L_x_19698:
[----:B------:R-:W-:Y:S05]  /*f5e0*/  BSYNC.RECONVERGENT B1 ;  /* 0x0000000000017941 */ /* 0x000fea0003800200 */
.L_x_19697:
        /* <DEDUP_REMOVED lines=9> */
.L_x_19696:
        /* <DEDUP_REMOVED lines=16> */
.L_x_19705:
        /* <DEDUP_REMOVED lines=13> */
.L_x_19707:
[----:B------:R-:W-:Y:S05]  /*f850*/  BSYNC.RECONVERGENT B2 ;  /* 0x0000000000027941 */ /* 0x000fea0003800200 */
.L_x_19706:
        /* <DEDUP_REMOVED lines=43> */
.L_x_19704:
[----:B------:R-:W-:Y:S05]  /*fb10*/  BSYNC.RECONVERGENT B1 ;  /* 0x0000000000017941 */ /* 0x000fea0003800200 */
.L_x_19703:
        /* <DEDUP_REMOVED lines=9> */
.L_x_19702:
        /* <DEDUP_REMOVED lines=16> */
.L_x_19711:
        /* <DEDUP_REMOVED lines=13> */
.L_x_19713:
[----:B------:R-:W-:Y:S05]  /*fd80*/  BSYNC.RECONVERGENT B2 ;  /* 0x0000000000027941 */ /* 0x000fea0003800200 */
.L_x_19712:
        /* <DEDUP_REMOVED lines=43> */
.L_x_19710:
[----:B------:R-:W-:Y:S05]  /*10040*/  BSYNC.RECONVERGENT B1 ;  /* 0x0000000000017941 */ /* 0x000fea0003800200 */
.L_x_19709:
        /* <DEDUP_REMOVED lines=9> */
.L_x_19708:
        /* <DEDUP_REMOVED lines=16> */
.L_x_19717:
        /* <DEDUP_REMOVED lines=13> */
.L_x_19719:
[----:B------:R-:W-:Y:S05]  /*102b0*/  BSYNC.RECONVERGENT B2 ;  /* 0x0000000000027941 */ /* 0x000fea0003800200 */
.L_x_19718:
        /* <DEDUP_REMOVED lines=43> */
.L_x_19716:
[----:B------:R-:W-:Y:S05]  /*10570*/  BSYNC.RECONVERGENT B1 ;  /* 0x0000000000017941 */ /* 0x000fea0003800200 */
.L_x_19715:
        /* <DEDUP_REMOVED lines=9> */
.L_x_19714:
        /* <DEDUP_REMOVED lines=16> */
.L_x_19723:
        /* <DEDUP_REMOVED lines=13> */
.L_x_19725:
[----:B------:R-:W-:Y:S05]  /*107e0*/  BSYNC.RECONVERGENT B2 ;  /* 0x0000000000027941 */ /* 0x000fea0003800200 */
.L_x_19724:
        /* <DEDUP_REMOVED lines=43> */
.L_x_19722:
[----:B------:R-:W-:Y:S05]  /*10aa0*/  BSYNC.RECONVERGENT B1 ;  /* 0x0000000000017941 */ /* 0x000fea0003800200 */
.L_x_19721:
        /* <DEDUP_REMOVED lines=9> */
.L_x_19720:
        /* <DEDUP_REMOVED lines=16> */
.L_x_19729:
        /* <DEDUP_REMOVED lines=13> */
.L_x_19731:
[----:B------:R-:W-:Y:S05]  /*10d10*/  BSYNC.RECONVERGENT B2 ;  /* 0x0000000000027941 */ /* 0x000fea0003800200 */
.L_x_19730:
        /* <DEDUP_REMOVED lines=43> */
.L_x_19728:
[----:B------:R-:W-:Y:S05]  /*10fd0*/  BSYNC.RECONVERGENT B1 ;  /* 0x0000000000017941 */ /* 0x000fea0003800200 */
.L_x_19727:
        /* <DEDUP_REMOVED lines=9> */
.L_x_19726:
        /* <DEDUP_REMOVED lines=16> */
.L_x_19734:
        /* <DEDUP_REMOVED lines=13> */
.L_x_19736:
[----:B------:R-:W-:Y:S05]  /*11240*/  BSYNC.RECONVERGENT B2 ;  /* 0x0000000000027941 */ /* 0x000fea0003800200 */
.L_x_19735:
        /* <DEDUP_REMOVED lines=43> */
.L_x_19733:
[----:B------:R-:W-:Y:S05]  /*11500*/  BSYNC.RECONVERGENT B1 ;  /* 0x0000000000017941 */ /* 0x000fea0003800200 */
.L_x_19732:
        /* <DEDUP_REMOVED lines=9> */
.L_x_19684:
        /* <DEDUP_REMOVED lines=26> */
.L_x_19737:
[----:B------:R-:W-:Y:S01]  /*11740*/  IADD3 R116, PT, PT, R116, 0x80, RZ ;  /* 0x0000008074747810 */ /* 0x000fe20007ffe0ff */
[----:B------:R-:W-:-:S07]  /*11750*/  VIADD R118, R118, 0x80 ;  /* 0x0000008076767836 */ /* 0x000fce0000000000 */
.L_x_19639:
[----:B------:R-:W-:Y:S05]  /*11760*/  BSYNC.RECONVERGENT B0 ;  /* 0x0000000000007941 */ /* 0x000fea0003800200 */
.L_x_19638:
        /* <DEDUP_REMOVED lines=9> */
.L_x_19740:
        /* <DEDUP_REMOVED lines=25> */
.L_x_19745:
        /* <DEDUP_REMOVED lines=13> */
.L_x_19747:
[----:B------:R-:W-:Y:S05]  /*11a60*/  BSYNC.RECONVERGENT B2 ;  /* 0x0000000000027941 */ /* 0x000fea0003800200 */
.L_x_19746:
        /* <DEDUP_REMOVED lines=43> */
.L_x_19744:
[----:B------:R-:W-:Y:S05]  /*11d20*/  BSYNC.RECONVERGENT B1 ;  /* 0x0000000000017941 */ /* 0x000fea0003800200 */
.L_x_19743:
        /* <DEDUP_REMOVED lines=10> */
.L_x_19742:
        /* <DEDUP_REMOVED lines=19> */
.L_x_19751:
        /* <DEDUP_REMOVED lines=13> */
.L_x_19753:
[----:B------:R-:W-:Y:S05]  /*11fd0*/  BSYNC.RECONVERGENT B2 ;  /* 0x0000000000027941 */ /* 0x000fea0003800200 */
.L_x_19752:
        /* <DEDUP_REMOVED lines=43> */
.L_x_19750:
[----:B------:R-:W-:Y:S05]  /*12290*/  BSYNC.RECONVERGENT B1 ;  /* 0x0000000000017941 */ /* 0x000fea0003800200 */
.L_x_19749:
        /* <DEDUP_REMOVED lines=10> */
.L_x_19748:
        /* <DEDUP_REMOVED lines=19> */
.L_x_19757:
        /* <DEDUP_REMOVED lines=13> */
.L_x_19759:
[----:B------:R-:W-:Y:S05]  /*12540*/  BSYNC.RECONVERGENT B2 ;  /* 0x0000000000027941 */ /* 0x000fea0003800200 */
.L_x_19758:
        /* <DEDUP_REMOVED lines=43> */
.L_x_19756:
[----:B------:R-:W-:Y:S05]  /*12800*/  BSYNC.RECONVERGENT B1 ;  /* 0x0000000000017941 */ /* 0x000fea0003800200 */
.L_x_19755:
        /* <DEDUP_REMOVED lines=10> */
.L_x_19754:
        /* <DEDUP_REMOVED lines=19> */
.L_x_19763:
        /* <DEDUP_REMOVED lines=13> */
.L_x_19765:
[----:B------:R-:W-:Y:S05]  /*12ab0*/  BSYNC.RECONVERGENT B2 ;  /* 0x0000000000027941 */ /* 0x000fea0003800200 */
.L_x_19764:
        /* <DEDUP_REMOVED lines=43> */
.L_x_19762:
[----:B------:R-:W-:Y:S05]  /*12d70*/  BSYNC.RECONVERGENT B1 ;  /* 0x0000000000017941 */ /* 0x000fea0003800200 */
.L_x_19761:
        /* <DEDUP_REMOVED lines=10> */
.L_x_19760:
        /* <DEDUP_REMOVED lines=19> */
.L_x_19769:
        /* <DEDUP_REMOVED lines=13> */
.L_x_19771:
[----:B------:R-:W-:Y:S05]  /*13020*/  BSYNC.RECONVERGENT B2 ;  /* 0x0000000000027941 */ /* 0x000fea0003800200 */
.L_x_19770:
        /* <DEDUP_REMOVED lines=43> */
.L_x_19768:
[----:B------:R-:W-:Y:S05]  /*132e0*/  BSYNC.RECONVERGENT B1 ;  /* 0x0000000000017941 */ /* 0x000fea0003800200 */
.L_x_19767:
        /* <DEDUP_REMOVED lines=10> */
.L_x_19766:
        /* <DEDUP_REMOVED lines=19> */
.L_x_19775:
        /* <DEDUP_REMOVED lines=13> */
.L_x_19777:
[----:B------:R-:W-:Y:S05]  /*13590*/  BSYNC.RECONVERGENT B2 ;  /* 0x0000000000027941 */ /* 0x000fea0003800200 */
.L_x_19776:
        /* <DEDUP_REMOVED lines=43> */
.L_x_19774:
[----:B------:R-:W-:Y:S05]  /*13850*/  BSYNC.RECONVERGENT B1 ;  /* 0x0000000000017941 */ /* 0x000fea0003800200 */
.L_x_19773:
        /* <DEDUP_REMOVED lines=10> */
.L_x_19772:
        /* <DEDUP_REMOVED lines=19> */
.L_x_19781:
        /* <DEDUP_REMOVED lines=13> */
.L_x_19783:
[----:B------:R-:W-:Y:S05]  /*13b00*/  BSYNC.RECONVERGENT B2 ;  /* 0x0000000000027941 */ /* 0x000fea0003800200 */
.L_x_19782:
        /* <DEDUP_REMOVED lines=43> */
.L_x_19780:
[----:B------:R-:W-:Y:S05]  /*13dc0*/  BSYNC.RECONVERGENT B1 ;  /* 0x0000000000017941 */ /* 0x000fea0003800200 */
.L_x_19779:
        /* <DEDUP_REMOVED lines=10> */
.L_x_19778:
        /* <DEDUP_REMOVED lines=19> */
.L_x_19787:
        /* <DEDUP_REMOVED lines=13> */
.L_x_19789:
[----:B------:R-:W-:Y:S05]  /*14070*/  BSYNC.RECONVERGENT B2 ;  /* 0x0000000000027941 */ /* 0x000fea0003800200 */
.L_x_19788:
        /* <DEDUP_REMOVED lines=43> */
.L_x_19786:
[----:B------:R-:W-:Y:S05]  /*14330*/  BSYNC.RECONVERGENT B1 ;  /* 0x0000000000017941 */ /* 0x000fea0003800200 */
.L_x_19785:
        /* <DEDUP_REMOVED lines=11> */
.L_x_19741:
        /* <DEDUP_REMOVED lines=20> */
.L_x_19793:
        /* <DEDUP_REMOVED lines=13> */
.L_x_19795:
[----:B------:R-:W-:Y:S05]  /*14600*/  BSYNC.RECONVERGENT B2 ;  /* 0x0000000000027941 */ /* 0x000fea0003800200 */
.L_x_19794:
        /* <DEDUP_REMOVED lines=42> */
.L_x_19792:
[----:B------:R-:W-:Y:S05]  /*148b0*/  BSYNC.RECONVERGENT B1 ;  /* 0x0000000000017941 */ /* 0x000fea0003800200 */
.L_x_19791:
        /* <DEDUP_REMOVED lines=9> */
.L_x_19790:
        /* <DEDUP_REMOVED lines=16> */
.L_x_19799:
        /* <DEDUP_REMOVED lines=13> */
.L_x_19801:
[----:B------:R-:W-:Y:S05]  /*14b20*/  BSYNC.RECONVERGENT B2 ;  /* 0x0000000000027941 */ /* 0x000fea0003800200 */
.L_x_19800:
        /* <DEDUP_REMOVED lines=43> */
.L_x_19798:
[----:B------:R-:W-:Y:S05]  /*14de0*/  BSYNC.RECONVERGENT B1 ;  /* 0x0000000000017941 */ /* 0x000fea0003800200 */
.L_x_19797:
        /* <DEDUP_REMOVED lines=9> */
.L_x_19796:
        /* <DEDUP_REMOVED lines=16> */
.L_x_19805:
        /* <DEDUP_REMOVED lines=13> */
.L_x_19807:
[----:B------:R-:W-:Y:S05]  /*15050*/  BSYNC.RECONVERGENT B2 ;  /* 0x0000000000027941 */ /* 0x000fea0003800200 */
.L_x_19806:
        /* <DEDUP_REMOVED lines=43> */
.L_x_19804:
[----:B------:R-:W-:Y:S05]  /*15310*/  BSYNC.RECONVERGENT B1 ;  /* 0x0000000000017941 */ /* 0x000fea0003800200 */
.L_x_19803:
        /* <DEDUP_REMOVED lines=9> */
.L_x_19802:
        /* <DEDUP_REMOVED lines=16> */
.L_x_19811:
        /* <DEDUP_REMOVED lines=13> */
.L_x_19813:
[----:B------:R-:W-:Y:S05]  /*15580*/  BSYNC.RECONVERGENT B2 ;  /* 0x0000000000027941 */ /* 0x000fea0003800200 */
.L_x_19812:
        /* <DEDUP_REMOVED lines=43> */
.L_x_19810:
[----:B------:R-:W-:Y:S05]  /*15840*/  BSYNC.RECONVERGENT B1 ;  /* 0x0000000000017941 */ /* 0x000fea0003800200 */
.L_x_19809:
        /* <DEDUP_REMOVED lines=9> */
.L_x_19808:
        /* <DEDUP_REMOVED lines=16> */
.L_x_19817:
        /* <DEDUP_REMOVED lines=13> */
.L_x_19819:
[----:B------:R-:W-:Y:S05]  /*15ab0*/  BSYNC.RECONVERGENT B2 ;  /* 0x0000000000027941 */ /* 0x000fea0003800200 */
.L_x_19818:
        /* <DEDUP_REMOVED lines=43> */
.L_x_19816:
[----:B------:R-:W-:Y:S05]  /*15d70*/  BSYNC.RECONVERGENT B1 ;  /* 0x0000000000017941 */ /* 0x000fea0003800200 */
.L_x_19815:
        /* <DEDUP_REMOVED lines=9> */
.L_x_19814:
        /* <DEDUP_REMOVED lines=16> */
.L_x_19823:
        /* <DEDUP_REMOVED lines=13> */
.L_x_19825:
[----:B------:R-:W-:Y:S05]  /*15fe0*/  BSYNC.RECONVERGENT B2 ;  /* 0x0000000000027941 */ /* 0x000fea0003800200 */
.L_x_19824:
        /* <DEDUP_REMOVED lines=43> */
.L_x_19822:
[----:B------:R-:W-:Y:S05]  /*162a0*/  BSYNC.RECONVERGENT B1 ;  /* 0x0000000000017941 */ /* 0x000fea0003800200 */
.L_x_19821:
        /* <DEDUP_REMOVED lines=9> */
.L_x_19820:
        /* <DEDUP_REMOVED lines=16> */
.L_x_19829:
        /* <DEDUP_REMOVED lines=13> */
.L_x_19831:
[----:B------:R-:W-:Y:S05]  /*16510*/  BSYNC.RECONVERGENT B2 ;  /* 0x0000000000027941 */ /* 0x000fea0003800200 */
.L_x_19830:
        /* <DEDUP_REMOVED lines=43> */
.L_x_19828:
[----:B------:R-:W-:Y:S05]  /*167d0*/  BSYNC.RECONVERGENT B1 ;  /* 0x0000000000017941 */ /* 0x000fea0003800200 */
.L_x_19827:
        /* <DEDUP_REMOVED lines=9> */
.L_x_19826:
[----:B------:R-:W-:Y:S01]  /*16870*/  IMAD.MOV.U32 R6, RZ, RZ, R119 ;  /* 0x000000ffff067224 */ /* 0x000fe200078e0077 */
[----:B------:R-:W-:Y:S01]  /*16880*/  MOV R8, R126 ;  /* 0x0000007e00087202 */ /* 0x000fe20000000f00 */
[----:B------:R-:W-:Y:S01]  /*16890*/  IMAD.MOV.U32 R115, RZ, RZ, RZ ;  /* 0x000000ffff737224 */ /* 0x000fe200078e00ff */
[----:B------:R-:W-:Y:S06]  /*168a0*/  BRA.U !UP2, `(.L_x_19784) ;  /* 0x000000050a4c7547 */ /* 0x000fec000b800000 */
        /* <DEDUP_REMOVED lines=16> */
.L_x_19834:
        /* <DEDUP_REMOVED lines=13> */
.L_x_19836:
[----:B------:R-:W-:Y:S05]  /*16a80*/  BSYNC.RECONVERGENT B2 ;  /* 0x0000000000027941 */ /* 0x000fea0003800200 */
.L_x_19835:
        /* <DEDUP_REMOVED lines=43> */
.L_x_19833:
[----:B------:R-:W-:Y:S05]  /*16d40*/  BSYNC.RECONVERGENT B1 ;  /* 0x0000000000017941 */ /* 0x000fea0003800200 */
.L_x_19832:
        /* <DEDUP_REMOVED lines=9> */
.L_x_19784:
        /* <DEDUP_REMOVED lines=25> */
.L_x_19739:
[----:B------:R-:W-:Y:S05]  /*16f70*/  BSYNC.RECONVERGENT B0 ;  /* 0x0000000000007941 */ /* 0x000fea0003800200 */
.L_x_19738:
        /* <DEDUP_REMOVED lines=233> */
.L_x_19839:
[----:B------:R-:W-:Y:S05]  /*17e10*/  BSYNC.RECONVERGENT B0 ;  /* 0x0000000000007941 */ /* 0x000fea0003800200 */
.L_x_19838:
        /* <DEDUP_REMOVED lines=34> */
.L_x_19841:
[----:B------:R-:W-:Y:S05]  /*18040*/  BSYNC.RECONVERGENT B0 ;  /* 0x0000000000007941 */ /* 0x000fea0003800200 */
.L_x_19840:
        /* <DEDUP_REMOVED lines=34> */
.L_x_19843:
[----:B------:R-:W-:Y:S05]  /*18270*/  BSYNC.RECONVERGENT B0 ;  /* 0x0000000000007941 */ /* 0x000fea0003800200 */
.L_x_19842:
        /* <DEDUP_REMOVED lines=33> */
.L_x_19844:
[----:B------:R-:W-:Y:S05]  /*18490*/  BSYNC.RECONVERGENT B0 ;  /* 0x0000000000007941 */ /* 0x000fea0003800200 */
.L_x_19837:
[----:B------:R-:W-:Y:S02]  /*184a0*/  UIADD3 UR22, UPT, UPT, UR22, UR20, URZ ;  /* 0x0000001416167290 */ /* 0x000fe4000fffe0ff */
[----:B------:R-:W-:Y:S02]  /*184b0*/  UPLOP3.LUT UP1, UPT, UPT, UPT, UP1, 0x40, 0x4 ;  /* 0x000000000004789c */ /* 0x000fe40003f2e810 */
[----:B------:R-:W-:-:S09]  /*184c0*/  UISETP.GE.AND UP0, UPT, UR22, UR21, UPT ;  /* 0x000000151600728c */ /* 0x000fd2000bf06270 */
[----:B------:R-:W-:Y:S05]  /*184d0*/  BRA.U !UP0, `(.L_x_19845) ;  /* 0xfffffe8908407547 */ /* 0x000fea000b83ffff */
[----:B------:R-:W-:Y:S05]  /*184e0*/  EXIT ;  /* 0x000000000000794d */ /* 0x000fea0003800000 */
.L_x_19846:
        /* <DEDUP_REMOVED lines=9> */
.L_x_27320:


//--------------------- .text._ZN10layer_norm13ln_fwd_kernelINS_13Kernel_traitsIf6__halffS2_fjLj4096ELj1ELj1ELj4ELj16ENS_18Kernel_traits_baseILj4096EfS2_fS2_fjLj128EEEEELb1ELb0ELb1ELb1EEEvNS_9FwdParamsE --------------------------
	.section	.text._ZN10layer_norm13ln_fwd_kernelINS_13Kernel_traitsIf6__halffS2_fjLj4096ELj1ELj1ELj4ELj16ENS_18Kernel_traits_baseILj4096EfS2_fS2_fjLj128EEEEELb1ELb0ELb1ELb1EEEvNS_9FwdParamsE,"ax",@progbits
	.align	128
        .global         _ZN10layer_norm13ln_fwd_kernelINS_13Kernel_traitsIf6__halffS2_fjLj4096ELj1ELj1ELj4ELj16ENS_18Kernel_traits_baseILj4096EfS2_fS2_fjLj128EEEEELb1ELb0ELb1ELb1EEEvNS_9FwdParamsE
        .type           _ZN10layer_norm13ln_fwd_kernelINS_13Kernel_traitsIf6__halffS2_fjLj4096ELj1ELj1ELj4ELj16ENS_18Kernel_traits_baseILj4096EfS2_fS2_fjLj128EEEEELb1ELb0ELb1ELb1EEEvNS_9FwdParamsE,@function
        .size           _ZN10layer_norm13ln_fwd_kernelINS_13Kernel_traitsIf6__halffS2_fjLj4096ELj1ELj1ELj4ELj16ENS_18Kernel_traits_baseILj4096EfS2_fS2_fjLj128EEEEELb1ELb0ELb1ELb1EEEvNS_9FwdParamsE,(.L_x_27321 - _ZN10layer_norm13ln_fwd_kernelINS_13Kernel_traitsIf6__halffS2_fjLj4096ELj1ELj1ELj4ELj16ENS_18Kernel_traits_baseILj4096EfS2_fS2_fjLj128EEEEELb1ELb0ELb1ELb1EEEvNS_9FwdParamsE)
        .other          _ZN10layer_norm13ln_fwd_kernelINS_13Kernel_traitsIf6__halffS2_fjLj4096ELj1ELj1ELj4ELj16ENS_18Kernel_traits_baseILj4096EfS2_fS2_fjLj128EEEEELb1ELb0ELb1ELb1EEEvNS_9FwdParamsE,@"STO_CUDA_ENTRY STV_DEFAULT"
_ZN10layer_norm13ln_fwd_kernelINS_13Kernel_traitsIf6__halffS2_fjLj4096ELj1ELj1ELj4ELj16ENS_18Kernel_traits_baseILj4096EfS2_fS2_fjLj128EEEEELb1ELb0ELb1ELb1EEEvNS_9FwdParamsE:
.text._ZN10layer_norm13ln_fwd_kernelINS_13Kernel_traitsIf6__halffS2_fjLj4096ELj1ELj1ELj4ELj16ENS_18Kernel_traits_baseILj4096EfS2_fS2_fjLj128EEEEELb1ELb0ELb1ELb1EEEvNS_9FwdParamsE:
        /* <DEDUP_REMOVED lines=21> */
[----:B------:R-:W-:Y:S02]  /*0150*/  LOP3.LUT R120, R108, 0x1f, RZ, 0xc0, !PT ;  /* 0x0000001f6c787812 */ /* 0x000fe400078ec0ff */
        /* <DEDUP_REMOVED lines=46> */
.L_x_19847:
        /* <DEDUP_REMOVED lines=26> */
.L_x_19848:
        /* <DEDUP_REMOVED lines=8> */
[----:B------:R-:W-:Y:S01]  /*0660*/  LOP3.LUT R0, R0, UR15, RZ, 0x3c, !PT ;  /* 0x0000000f00007c12 */ /* 0x000fe2000f8e3cff */
[----:B------:R-:W0:Y:S02]  /*0670*/  LDCU UR23, c[0x0][0x404] ;  /* 0x00008080ff1777ac */ /* 0x000e240008000800 */
[----:B------:R-:W-:Y:S01]  /*0680*/  IMAD R69, R107, -0x326172a9, RZ ;  /* 0xcd9e8d576b457824 */ /* 0x000fe200078e02ff */
[----:B------:R-:W-:Y:S01]  /*0690*/  LOP3.LUT R3, R106, UR14, R3, 0x96, !PT ;  /* 0x0000000e6a037c12 */ /* 0x000fe2000f8e9603 */
        /* <DEDUP_REMOVED lines=9> */
[----:B------:R-:W-:Y:S01]  /*0730*/  IMAD.HI.U32 R3, R2, -0x2daee0ad, RZ ;  /* 0xd2511f5302037827 */ /* 0x000fe200078e00ff */
[----:B------:R-:W1:Y:S03]  /*0740*/  LDCU.64 UR16, c[0x0][0x408] ;  /* 0x00008100ff1077ac */ /* 0x000e660008000a00 */
[----:B------:R-:W-:Y:S01]  /*0750*/  IMAD R69, R0, -0x326172a9, RZ ;  /* 0xcd9e8d5700457824 */ /* 0x000fe200078e02ff */
[----:B------:R-:W-:Y:S01]  /*0760*/  LOP3.LUT R3, R70, UR28, R3, 0x96, !PT ;  /* 0x0000001c46037c12 */ /* 0x000fe2000f8e9603 */
[----:B------:R-:W-:Y:S01]  /*0770*/  IMAD.HI.U32 R0, R68, -0x326172a9, RZ ;  /* 0xcd9e8d5744007827 */ /* 0x000fe200078e00ff */
[----:B------:R-:W4:Y:S03]  /*0780*/  LDCU.128 UR8, c[0x0][0x3f0] ;  /* 0x00007e00ff0877ac */ /* 0x000f260008000c00 */
        /* <DEDUP_REMOVED lines=8> */
[----:B------:R-:W-:-:S02]  /*0810*/  UPLOP3.LUT UP1, UPT, UPT, UPT, UPT, 0x40, 0x4 ;  /* 0x000000000004789c */ /* 0x000fc40003f2e870 */
        /* <DEDUP_REMOVED lines=34> */
[----:B------:R-:W-:Y:S01]  /*0a40*/  IMAD.HI.U32 R105, R68, -0x2daee0ad, RZ ;  /* 0xd2511f5344697827 */ /* 0x000fe200078e00ff */
[----:B------:R-:W-:-:S03]  /*0a50*/  LOP3.LUT R104, R3, UR41, R104, 0x96, !PT ;  /* 0x0000002903687c12 */ /* 0x000fc6000f8e9668 */
[----:B------:R-:W-:Y:S02]  /*0a60*/  HFMA2 R3, -RZ, RZ, 0, 0 ;  /* 0x00000000ff037431 */ /* 0x000fe400000001ff */
[----:B------:R-:W-:Y:S01]  /*0a70*/  IMAD R122, R68, -0x2daee0ad, RZ ;  /* 0xd2511f53447a7824 */ /* 0x000fe200078e02ff */
[----:B------:R-:W-:Y:S01]  /*0a80*/  LOP3.LUT R105, R2, UR42, R105, 0x96, !PT ;  /* 0x0000002a02697c12 */ /* 0x000fe2000f8e9669 */
[----:B01234-:R-:W-:-:S07]  /*0a90*/  IMAD R2, R0, -0x326172a9, RZ ;  /* 0xcd9e8d5700027824 */ /* 0x01ffce00078e02ff */
.L_x_20113:
[----:B------:R-:W-:-:S06]  /*0aa0*/  UIMAD.WIDE UR4, UR7, 0x4, UR8 ;  /* 0x00000004070478a5 */ /* 0x000fcc000f8e0208 */
[----:B-1----:R-:W-:Y:S02]  /*0ab0*/  IMAD.U32 R70, RZ, RZ, UR4 ;  /* 0x00000004ff467e24 */ /* 0x002fe4000f8e00ff */
[----:B------:R-:W-:-:S05]  /*0ac0*/  IMAD.U32 R71, RZ, RZ, UR5 ;  /* 0x00000005ff477e24 */ /* 0x000fca000f8e00ff */
[----:B0-----:R-:W2:Y:S01]  /*0ad0*/  LDG.E R0, desc[UR12][R70.64] ;  /* 0x0000000c46007981 */ /* 0x001ea2000c1e1900 */
[----:B------:R-:W-:-:S06]  /*0ae0*/  UIMAD.WIDE UR4, UR7, 0x4, UR10 ;  /* 0x00000004070478a5 */ /* 0x000fcc000f8e020a */
[----:B------:R-:W-:Y:S01]  /*0af0*/  IMAD.U32 R77, RZ, RZ, UR5 ;  /* 0x00000005ff4d7e24 */ /* 0x000fe2000f8e00ff */
[----:B------:R-:W-:Y:S02]  /*0b00*/  MOV R96, RZ ;  /* 0x000000ff00607202 */ /* 0x000fe40000000f00 */
        /* <DEDUP_REMOVED lines=16> */
[----:B------:R-:W-:-:S05]  /*0c10*/  IMAD.U32 R97, RZ, RZ, UR5 ;  /* 0x00000005ff617e24 */ /* 0x000fca000f8e00ff */
[----:B------:R-:W-:Y:S02]  /*0c20*/  LEA.HI.SX32 R97, R97, R108, 0x1d ;  /* 0x0000006c61617211 */ /* 0x000fe400078feaff */
[----:B--2---:R-:W-:Y:S01]  /*0c30*/  R2UR UR6, R76 ;  /* 0x000000004c0672ca */ /* 0x004fe200000e0000 */
[----:B0-----:R-:W-:-:S14]  /*0c40*/  BRA.U !UP0, `(.L_x_19849) ;  /* 0x0000002908747547 */ /* 0x001fdc000b800000 */
        /* <DEDUP_REMOVED lines=23> */
.L_x_19852:
        /* <DEDUP_REMOVED lines=12> */
.L_x_19853:
        /* <DEDUP_REMOVED lines=43> */
.L_x_19851:
        /* <DEDUP_REMOVED lines=10> */
.L_x_19850:
        /* <DEDUP_REMOVED lines=18> */
.L_x_19856:
        /* <DEDUP_REMOVED lines=12> */
.L_x_19857:
        /* <DEDUP_REMOVED lines=43> */
.L_x_19855:
        /* <DEDUP_REMOVED lines=10> */
.L_x_19854:
        /* <DEDUP_REMOVED lines=18> */
.L_x_19860:
        /* <DEDUP_REMOVED lines=12> */
.L_x_19861:
        /* <DEDUP_REMOVED lines=43> */
.L_x_19859:
        /* <DEDUP_REMOVED lines=10> */
.L_x_19858:
        /* <DEDUP_REMOVED lines=18> */
.L_x_19864:
        /* <DEDUP_REMOVED lines=12> */
.L_x_19865:
        /* <DEDUP_REMOVED lines=43> */
.L_x_19863:
        /* <DEDUP_REMOVED lines=10> */
.L_x_19862:
        /* <DEDUP_REMOVED lines=18> */
.L_x_19868:
        /* <DEDUP_REMOVED lines=12> */
.L_x_19869:
        /* <DEDUP_REMOVED lines=43> */
.L_x_19867:
        /* <DEDUP_REMOVED lines=10> */
.L_x_19866:
        /* <DEDUP_REMOVED lines=18> */
.L_x_19872:
        /* <DEDUP_REMOVED lines=12> */
.L_x_19873:
        /* <DEDUP_REMOVED lines=43> */
.L_x_19871:
        /* <DEDUP_REMOVED lines=10> */
.L_x_19870:
        /* <DEDUP_REMOVED lines=18> */
.L_x_19876:
        /* <DEDUP_REMOVED lines=12> */
.L_x_19877:
        /* <DEDUP_REMOVED lines=43> */
.L_x_19875:
        /* <DEDUP_REMOVED lines=10> */
.L_x_19874:
        /* <DEDUP_REMOVED lines=18> */
.L_x_19880:
        /* <DEDUP_REMOVED lines=12> */
.L_x_19881:
        /* <DEDUP_REMOVED lines=42> */
.L_x_19879:
        /* <DEDUP_REMOVED lines=11> */
.L_x_19849:
        /* <DEDUP_REMOVED lines=19> */
.L_x_19884:
        /* <DEDUP_REMOVED lines=12> */
.L_x_19885:
        /* <DEDUP_REMOVED lines=42> */
.L_x_19883:
        /* <DEDUP_REMOVED lines=9> */
.L_x_19882:
        /* <DEDUP_REMOVED lines=15> */
.L_x_19888:
        /* <DEDUP_REMOVED lines=12> */
.L_x_19889:
        /* <DEDUP_REMOVED lines=43> */
.L_x_19887:
        /* <DEDUP_REMOVED lines=9> */
.L_x_19886:
        /* <DEDUP_REMOVED lines=15> */
.L_x_19892:
        /* <DEDUP_REMOVED lines=12> */
.L_x_19893:
        /* <DEDUP_REMOVED lines=43> */
.L_x_19891:
        /* <DEDUP_REMOVED lines=9> */
.L_x_19890:
        /* <DEDUP_REMOVED lines=15> */
.L_x_19896:
        /* <DEDUP_REMOVED lines=12> */
.L_x_19897:
        /* <DEDUP_REMOVED lines=43> */
.L_x_19895:
        /* <DEDUP_REMOVED lines=9> */
.L_x_19894:
        /* <DEDUP_REMOVED lines=15> */
.L_x_19900:
        /* <DEDUP_REMOVED lines=12> */
.L_x_19901:
        /* <DEDUP_REMOVED lines=43> */
.L_x_19899:
        /* <DEDUP_REMOVED lines=9> */
.L_x_19898:
        /* <DEDUP_REMOVED lines=15> */
.L_x_19904:
        /* <DEDUP_REMOVED lines=12> */
.L_x_19905:
        /* <DEDUP_REMOVED lines=43> */
.L_x_19903:
        /* <DEDUP_REMOVED lines=9> */
.L_x_19902:
        /* <DEDUP_REMOVED lines=15> */
.L_x_19908:
        /* <DEDUP_REMOVED lines=12> */
.L_x_19909:
        /* <DEDUP_REMOVED lines=43> */
.L_x_19907:
        /* <DEDUP_REMOVED lines=9> */
.L_x_19906:
        /* <DEDUP_REMOVED lines=15> */
.L_x_19911:
        /* <DEDUP_REMOVED lines=12> */
.L_x_19912:
        /* <DEDUP_REMOVED lines=43> */
.L_x_19910:
        /* <DEDUP_REMOVED lines=9> */
.L_x_19878:
[----:B------:R-:W0:Y:S01]  /*5dd0*/  LDC.64 R118, c[0x0][0x3a8] ;  /* 0x0000ea00ff767b82 */ /* 0x000e220000000a00 */
        /* <DEDUP_REMOVED lines=25> */
.L_x_19913:
[----:B------:R-:W-:Y:S05]  /*5f70*/  @!P0 BRA `(.L_x_19914) ;  /* 0x00000000000c8947 */ /* 0x000fea0003800000 */
[----:B------:R-:W2:Y:S02]  /*5f80*/  LDC.64 R72, c[0x0][0x390] ;  /* 0x0000e400ff487b82 */ /* 0x000ea40000000a00 */
[----:B--2---:R-:W-:-:S06]  /*5f90*/  IMAD.WIDE.U32 R72, R89, 0x10, R72 ;  /* 0x0000001059487825 */ /* 0x004fcc00078e0048 */
[----:B------:R-:W5:Y:S02]  /*5fa0*/  LDG.E.128 R72, desc[UR12][R72.64] ;  /* 0x0000000c48487981 */ /* 0x000f64000c1e1d00 */
.L_x_19914:
[----:B------:R-:W-:Y:S01]  /*5fb0*/  VIADD R91, R97, 0x80 ;  /* 0x00000080615b7836 */ /* 0x000fe20000000000 */
[----:B------:R-:W-:Y:S06]  /*5fc0*/  BRA.U !UP0, `(.L_x_19915) ;  /* 0x0000002908747547 */ /* 0x000fec000b800000 */
[----:B------:R-:W2:Y:S01]  /*5fd0*/  LDC.64 R94, c[0x0][0x3a0] ;  /* 0x0000e800ff5e7b82 */ /* 0x000ea20000000a00 */
[----:B------:R-:W-:-:S13]  /*5fe0*/  ISETP.GT.AND P2, PT, R0, RZ, PT ;  /* 0x000000ff0000720c */ /* 0x000fda0003f44270 */
[----:B------:R-:W-:Y:S01]  /*5ff0*/  @!P2 MOV R93, R90 ;  /* 0x0000005a005da202 */ /* 0x000fe20000000f00 */
[----:B------:R-:W-:Y:S02]  /*6000*/  @!P2 IMAD.MOV.U32 R92, RZ, RZ, R88 ;  /* 0x000000ffff5ca224 */ /* 0x000fe400078e0058 */
[----:B--2---:R-:W-:-:S05]  /*6010*/  IMAD.WIDE.U32 R94, R91, 0x20, R94 ;  /* 0x000000205b5e7825 */ /* 0x004fca00078e005e */
[----:B01----:R0:W5:Y:S04]  /*6020*/  LDG.E.128 R80, desc[UR12][R94.64] ;  /* 0x0000000c5e507981 */ /* 0x003168000c1e1d00 */
[----:B------:R0:W5:Y:S01]  /*6030*/  LDG.E.128 R84, desc[UR12][R94.64+0x10] ;  /* 0x0000100c5e547981 */ /* 0x000162000c1e1d00 */
[----:B------:R-:W-:Y:S05]  /*6040*/  @!P2 BRA `(.L_x_19916) ;  /* 0x000000040040a947 */ /* 0x000fea0003800000 */
        /* <DEDUP_REMOVED lines=15> */
.L_x_19918:
        /* <DEDUP_REMOVED lines=12> */
.L_x_19919:
        /* <DEDUP_REMOVED lines=43> */
.L_x_19917:
        /* <DEDUP_REMOVED lines=10> */
.L_x_19916:
[----:B0-----:R-:W-:Y:S01]  /*6550*/  @!P2 IMAD.MOV.U32 R94, RZ, RZ, R93 ;  /* 0x000000ffff5ea224 */ /* 0x001fe200078e005d */
        /* <DEDUP_REMOVED lines=17> */
.L_x_19922:
        /* <DEDUP_REMOVED lines=12> */
.L_x_19923:
        /* <DEDUP_REMOVED lines=43> */
.L_x_19921:
        /* <DEDUP_REMOVED lines=10> */
.L_x_19920:
        /* <DEDUP_REMOVED lines=18> */
.L_x_19926:
        /* <DEDUP_REMOVED lines=12> */
.L_x_19927:
        /* <DEDUP_REMOVED lines=43> */
.L_x_19925:
        /* <DEDUP_REMOVED lines=10> */
.L_x_19924:
        /* <DEDUP_REMOVED lines=18> */
.L_x_19930:
        /* <DEDUP_REMOVED lines=12> */
.L_x_19931:
        /* <DEDUP_REMOVED lines=43> */
.L_x_19929:
        /* <DEDUP_REMOVED lines=10> */
.L_x_19928:
        /* <DEDUP_REMOVED lines=18> */
.L_x_19934:
        /* <DEDUP_REMOVED lines=12> */
.L_x_19935:
        /* <DEDUP_REMOVED lines=43> */
.L_x_19933:
        /* <DEDUP_REMOVED lines=10> */
.L_x_19932:
        /* <DEDUP_REMOVED lines=18> */
.L_x_19938:
        /* <DEDUP_REMOVED lines=12> */
.L_x_19939:
        /* <DEDUP_REMOVED lines=43> */
.L_x_19937:
        /* <DEDUP_REMOVED lines=10> */
.L_x_19936:
        /* <DEDUP_REMOVED lines=18> */
.L_x_19942:
        /* <DEDUP_REMOVED lines=12> */
.L_x_19943:
        /* <DEDUP_REMOVED lines=43> */
.L_x_19941:
        /* <DEDUP_REMOVED lines=10> */
.L_x_19940:
        /* <DEDUP_REMOVED lines=18> */
.L_x_19946:
        /* <DEDUP_REMOVED lines=12> */
.L_x_19947:
        /* <DEDUP_REMOVED lines=42> */
.L_x_19945:
        /* <DEDUP_REMOVED lines=11> */
.L_x_19915:
[----:B-1----:R-:W-:Y:S01]  /*89a0*/  MOV R82, R90 ;  /* 0x0000005a00527202 */ /* 0x002fe20000000f00 */
        /* <DEDUP_REMOVED lines=18> */
.L_x_19950:
        /* <DEDUP_REMOVED lines=12> */
.L_x_19951:
        /* <DEDUP_REMOVED lines=42> */
.L_x_19949:
        /* <DEDUP_REMOVED lines=9> */
.L_x_19948:
        /* <DEDUP_REMOVED lines=15> */
.L_x_19954:
        /* <DEDUP_REMOVED lines=12> */
.L_x_19955:
        /* <DEDUP_REMOVED lines=43> */
.L_x_19953:
        /* <DEDUP_REMOVED lines=9> */
.L_x_19952:
        /* <DEDUP_REMOVED lines=15> */
.L_x_19958:
        /* <DEDUP_REMOVED lines=12> */
.L_x_19959:
        /* <DEDUP_REMOVED lines=43> */
.L_x_19957:
        /* <DEDUP_REMOVED lines=9> */
.L_x_19956:
        /* <DEDUP_REMOVED lines=15> */
.L_x_19962:
        /* <DEDUP_REMOVED lines=12> */
.L_x_19963:
        /* <DEDUP_REMOVED lines=43> */
.L_x_19961:
        /* <DEDUP_REMOVED lines=9> */
.L_x_19960:
        /* <DEDUP_REMOVED lines=15> */
.L_x_19966:
        /* <DEDUP_REMOVED lines=12> */
.L_x_19967:
        /* <DEDUP_REMOVED lines=43> */
.L_x_19965:
        /* <DEDUP_REMOVED lines=9> */
.L_x_19964:
        /* <DEDUP_REMOVED lines=15> */
.L_x_19970:
        /* <DEDUP_REMOVED lines=12> */
.L_x_19971:
        /* <DEDUP_REMOVED lines=43> */
.L_x_19969:
        /* <DEDUP_REMOVED lines=9> */
.L_x_19968:
        /* <DEDUP_REMOVED lines=15> */
.L_x_19974:
        /* <DEDUP_REMOVED lines=12> */
.L_x_19975:
        /* <DEDUP_REMOVED lines=43> */
.L_x_19973:
        /* <DEDUP_REMOVED lines=9> */
.L_x_19972:
        /* <DEDUP_REMOVED lines=15> */
.L_x_19977:
        /* <DEDUP_REMOVED lines=12> */
.L_x_19978:
        /* <DEDUP_REMOVED lines=43> */
.L_x_19976:
        /* <DEDUP_REMOVED lines=9> */
.L_x_19944:
[----:B------:R-:W-:Y:S01]  /*b150*/  IMAD.WIDE.U32 R90, R91, 0x20, R118 ;  /* 0x000000205b5a7825 */ /* 0x000fe200078e0076 */
[----:B------:R-:W-:-:S04]  /*b160*/  IADD3 R99, PT, PT, R96, 0x100, RZ ;  /* 0x0000010060637810 */ /* 0x000fc80007ffe0ff */
        /* <DEDUP_REMOVED lines=23> */
.L_x_19979:
[----:B------:R-:W-:Y:S05]  /*b2e0*/  @!P0 BRA `(.L_x_19980) ;  /* 0x00000000000c8947 */ /* 0x000fea0003800000 */
[----:B------:R-:W2:Y:S02]  /*b2f0*/  LDC.64 R72, c[0x0][0x390] ;  /* 0x0000e400ff487b82 */ /* 0x000ea40000000a00 */
[----:B--2---:R-:W-:-:S06]  /*b300*/  IMAD.WIDE.U32 R72, R99, 0x10, R72 ;  /* 0x0000001063487825 */ /* 0x004fcc00078e0048 */
[----:B------:R-:W5:Y:S02]  /*b310*/  LDG.E.128 R72, desc[UR12][R72.64] ;  /* 0x0000000c48487981 */ /* 0x000f64000c1e1d00 */
.L_x_19980:
[----:B------:R-:W-:Y:S01]  /*b320*/  IADD3 R101, PT, PT, R97, 0x100, RZ ;  /* 0x0000010061657810 */ /* 0x000fe20007ffe0ff */
[----:B------:R-:W-:Y:S06]  /*b330*/  BRA.U !UP0, `(.L_x_19981) ;  /* 0x0000002908747547 */ /* 0x000fec000b800000 */
[----:B------:R-:W2:Y:S01]  /*b340*/  LDC.64 R122, c[0x0][0x3a0] ;  /* 0x0000e800ff7a7b82 */ /* 0x000ea20000000a00 */
[----:B------:R-:W-:-:S13]  /*b350*/  ISETP.GT.AND P2, PT, R0, RZ, PT ;  /* 0x000000ff0000720c */ /* 0x000fda0003f44270 */
[----:B------:R-:W-:Y:S01]  /*b360*/  @!P2 IMAD.MOV.U32 R103, RZ, RZ, R102 ;  /* 0x000000ffff67a224 */ /* 0x000fe200078e0066 */
[----:B------:R-:W-:Y:S01]  /*b370*/  @!P2 MOV R100, R98 ;  /* 0x000000620064a202 */ /* 0x000fe20000000f00 */
[----:B--2---:R-:W-:-:S05]  /*b380*/  IMAD.WIDE.U32 R122, R101, 0x20, R122 ;  /* 0x00000020657a7825 */ /* 0x004fca00078e007a */
[----:B01----:R0:W5:Y:S04]  /*b390*/  LDG.E.128 R88, desc[UR12][R122.64] ;  /* 0x0000000c7a587981 */ /* 0x003168000c1e1d00 */
        /* <DEDUP_REMOVED lines=17> */
.L_x_19984:
        /* <DEDUP_REMOVED lines=12> */
.L_x_19985:
        /* <DEDUP_REMOVED lines=43> */
.L_x_19983:
        /* <DEDUP_REMOVED lines=10> */
.L_x_19982:
        /* <DEDUP_REMOVED lines=18> */
.L_x_19988:
        /* <DEDUP_REMOVED lines=12> */
.L_x_19989:
        /* <DEDUP_REMOVED lines=43> */
.L_x_19987:
        /* <DEDUP_REMOVED lines=10> */
.L_x_19986:
        /* <DEDUP_REMOVED lines=18> */
.L_x_19992:
        /* <DEDUP_REMOVED lines=12> */
.L_x_19993:
        /* <DEDUP_REMOVED lines=43> */
.L_x_19991:
        /* <DEDUP_REMOVED lines=10> */
.L_x_19990:
        /* <DEDUP_REMOVED lines=18> */
.L_x_19996:
        /* <DEDUP_REMOVED lines=12> */
.L_x_19997:
        /* <DEDUP_REMOVED lines=43> */
.L_x_19995:
        /* <DEDUP_REMOVED lines=10> */
.L_x_19994:
        /* <DEDUP_REMOVED lines=18> */
.L_x_20000:
        /* <DEDUP_REMOVED lines=12> */
.L_x_20001:
        /* <DEDUP_REMOVED lines=43> */
.L_x_19999:
        /* <DEDUP_REMOVED lines=10> */
.L_x_19998:
        /* <DEDUP_REMOVED lines=18> */
.L_x_20004:
        /* <DEDUP_REMOVED lines=12> */
.L_x_20005:
        /* <DEDUP_REMOVED lines=43> */
.L_x_20003:
        /* <DEDUP_REMOVED lines=10> */
.L_x_20002:
        /* <DEDUP_REMOVED lines=18> */
.L_x_20008:
        /* <DEDUP_REMOVED lines=12> */
.L_x_20009:
        /* <DEDUP_REMOVED lines=43> */
.L_x_20007:
        /* <DEDUP_REMOVED lines=10> */
.L_x_20006:
        /* <DEDUP_REMOVED lines=18> */
.L_x_20012:
        /* <DEDUP_REMOVED lines=12> */
.L_x_20013:
        /* <DEDUP_REMOVED lines=42> */
.L_x_20011:
        /* <DEDUP_REMOVED lines=11> */
.L_x_19981:
[----:B------:R-:W-:Y:S01]  /*dd10*/  HFMA2 R88, -RZ, RZ, 0, 0 ;  /* 0x00000000ff587431 */ /* 0x000fe200000001ff */
        /* <DEDUP_REMOVED lines=18> */
.L_x_20016:
        /* <DEDUP_REMOVED lines=12> */
.L_x_20017:
        /* <DEDUP_REMOVED lines=42> */
.L_x_20015:
        /* <DEDUP_REMOVED lines=9> */
.L_x_20014:
        /* <DEDUP_REMOVED lines=15> */
.L_x_20020:
        /* <DEDUP_REMOVED lines=12> */
.L_x_20021:
        /* <DEDUP_REMOVED lines=43> */
.L_x_20019:
        /* <DEDUP_REMOVED lines=9> */
.L_x_20018:
        /* <DEDUP_REMOVED lines=15> */
.L_x_20024:
        /* <DEDUP_REMOVED lines=12> */
.L_x_20025:
        /* <DEDUP_REMOVED lines=43> */
.L_x_20023:
        /* <DEDUP_REMOVED lines=9> */
.L_x_20022:
        /* <DEDUP_REMOVED lines=15> */
.L_x_20028:
        /* <DEDUP_REMOVED lines=12> */
.L_x_20029:
        /* <DEDUP_REMOVED lines=43> */
.L_x_20027:
        /* <DEDUP_REMOVED lines=9> */
.L_x_20026:
        /* <DEDUP_REMOVED lines=15> */
.L_x_20032:
        /* <DEDUP_REMOVED lines=12> */
.L_x_20033:
        /* <DEDUP_REMOVED lines=43> */
.L_x_20031:
        /* <DEDUP_REMOVED lines=9> */
.L_x_20030:
        /* <DEDUP_REMOVED lines=15> */
.L_x_20036:
        /* <DEDUP_REMOVED lines=12> */
.L_x_20037:
        /* <DEDUP_REMOVED lines=43> */
.L_x_20035:
        /* <DEDUP_REMOVED lines=9> */
.L_x_20034:
        /* <DEDUP_REMOVED lines=15> */
.L_x_20040:
        /* <DEDUP_REMOVED lines=12> */
.L_x_20041:
        /* <DEDUP_REMOVED lines=43> */
.L_x_20039:
        /* <DEDUP_REMOVED lines=9> */
.L_x_20038:
        /* <DEDUP_REMOVED lines=15> */
.L_x_20043:
        /* <DEDUP_REMOVED lines=12> */
.L_x_20044:
        /* <DEDUP_REMOVED lines=43> */
.L_x_20042:
        /* <DEDUP_REMOVED lines=9> */
.L_x_20010:
[----:B------:R-:W-:-:S04]  /*104c0*/  IMAD.WIDE.U32 R100, R101, 0x20, R118 ;  /* 0x0000002065647825 */ /* 0x000fc800078e0076 */
[----:B0-----:R-:W-:Y:S01]  /*104d0*/  VIADD R123, R96, 0x180 ;  /* 0x00000180607b7836 */ /* 0x001fe20000000000 */
        /* <DEDUP_REMOVED lines=23> */
.L_x_20045:
[----:B------:R-:W-:Y:S05]  /*10650*/  @!P0 BRA `(.L_x_20046) ;  /* 0x00000000000c8947 */ /* 0x000fea0003800000 */
[----:B------:R-:W2:Y:S02]  /*10660*/  LDC.64 R72, c[0x0][0x390] ;  /* 0x0000e400ff487b82 */ /* 0x000ea40000000a00 */
[----:B--2---:R-:W-:-:S06]  /*10670*/  IMAD.WIDE.U32 R72, R123, 0x10, R72 ;  /* 0x000000107b487825 */ /* 0x004fcc00078e0048 */
[----:B------:R-:W5:Y:S02]  /*10680*/  LDG.E.128 R72, desc[UR12][R72.64] ;  /* 0x0000000c48487981 */ /* 0x000f64000c1e1d00 */
.L_x_20046:
        /* <DEDUP_REMOVED lines=25> */
.L_x_20050:
        /* <DEDUP_REMOVED lines=12> */
.L_x_20051:
        /* <DEDUP_REMOVED lines=43> */
.L_x_20049:
        /* <DEDUP_REMOVED lines=10> */
.L_x_20048:
        /* <DEDUP_REMOVED lines=18> */
.L_x_20054:
        /* <DEDUP_REMOVED lines=12> */
.L_x_20055:
[----:B--2---:R-:W-:Y:S01]  /*10e10*/  IMAD.WIDE.U32 R126, R107, -0x326172a9, RZ ;  /* 0xcd9e8d576b7e7825 */ /* 0x004fe200078e00ff */
        /* <DEDUP_REMOVED lines=42> */
.L_x_20053:
[----:B------:R-:W-:Y:S01]  /*110c0*/  I2FP.F32.U32 R0, R110 ;  /* 0x0000006e00007245 */ /* 0x000fe20000201000 */
[----:B-----5:R-:W-:Y:S02]  /*110d0*/  HADD2.F32 R110, -RZ, R72.H1_H1 ;  /* 0x30000048ff6e7230 */ /* 0x020fe40000004100 */
[----:B--2---:R-:W-:-:S03]  /*110e0*/  IMAD.MOV.U32 R127, RZ, RZ, 0x2f800000 ;  /* 0x2f800000ff7f7424 */ /* 0x004fc600078e00ff */
[----:B------:R-:W-:Y:S01]  /*110f0*/  FMUL.FTZ R110, R110, UR17 ;  /* 0x000000116e6e7c20 */ /* 0x000fe20008410000 */
[----:B------:R-:W-:-:S03]  /*11100*/  FFMA.FTZ R0, R0, R127, 1.1641532182693481445e-10 ;  /* 0x2f00000000007423 */ /* 0x000fc6000001007f */
[----:B------:R-:W-:Y:S02]  /*11110*/  FMUL.FTZ R110, R110, UR16 ;  /* 0x000000106e6e7c20 */ /* 0x000fe40008410000 */
[----:B------:R-:W-:-:S04]  /*11120*/  FSETP.GTU.FTZ.AND P3, PT, R0, UR23, PT ;  /* 0x0000001700007c0b */ /* 0x000fc8000bf7c000 */
[----:B------:R-:W-:Y:S02]  /*11130*/  FSEL R0, R110, RZ, !P3 ;  /* 0x000000ff6e007208 */ /* 0x000fe40005800000 */
[----:B------:R-:W-:-:S03]  /*11140*/  SEL R110, RZ, 0x1, P3 ;  /* 0x00000001ff6e7807 */ /* 0x000fc60001800000 */
[----:B------:R-:W-:-:S07]  /*11150*/  FADD.FTZ R97, R97, R0 ;  /* 0x0000000061617221 */ /* 0x000fce0000010000 */
.L_x_20052:
        /* <DEDUP_REMOVED lines=18> */
.L_x_20058:
        /* <DEDUP_REMOVED lines=12> */
.L_x_20059:
[----:B--2---:R-:W-:Y:S01]  /*11340*/  IMAD.WIDE.U32 R126, R107, -0x326172a9, RZ ;  /* 0xcd9e8d576b7e7825 */ /* 0x004fe200078e00ff */
        /* <DEDUP_REMOVED lines=42> */
.L_x_20057:
        /* <DEDUP_REMOVED lines=10> */
.L_x_20056:
        /* <DEDUP_REMOVED lines=18> */
.L_x_20062:
        /* <DEDUP_REMOVED lines=12> */
.L_x_20063:
        /* <DEDUP_REMOVED lines=43> */
.L_x_20061:
        /* <DEDUP_REMOVED lines=10> */
.L_x_20060:
        /* <DEDUP_REMOVED lines=18> */
.L_x_20066:
        /* <DEDUP_REMOVED lines=12> */
.L_x_20067:
        /* <DEDUP_REMOVED lines=43> */
.L_x_20065:
        /* <DEDUP_REMOVED lines=10> */
.L_x_20064:
        /* <DEDUP_REMOVED lines=18> */
.L_x_20070:
        /* <DEDUP_REMOVED lines=12> */
.L_x_20071:
        /* <DEDUP_REMOVED lines=43> */
.L_x_20069:
        /* <DEDUP_REMOVED lines=10> */
.L_x_20068:
        /* <DEDUP_REMOVED lines=18> */
.L_x_20074:
        /* <DEDUP_REMOVED lines=12> */
.L_x_20075:
        /* <DEDUP_REMOVED lines=43> */
.L_x_20073:
        /* <DEDUP_REMOVED lines=10> */
.L_x_20072:
        /* <DEDUP_REMOVED lines=18> */
.L_x_20078:
        /* <DEDUP_REMOVED lines=12> */
.L_x_20079:
        /* <DEDUP_REMOVED lines=43> */
.L_x_20077:
        /* <DEDUP_REMOVED lines=11> */
.L_x_20047:
        /* <DEDUP_REMOVED lines=19> */
.L_x_20082:
        /* <DEDUP_REMOVED lines=12> */
.L_x_20083:
        /* <DEDUP_REMOVED lines=43> */
.L_x_20081:
        /* <DEDUP_REMOVED lines=9> */
.L_x_20080:
        /* <DEDUP_REMOVED lines=15> */
.L_x_20086:
        /* <DEDUP_REMOVED lines=12> */
.L_x_20087:
[----:B01----:R-:W-:Y:S01]  /*13770*/  IMAD.WIDE.U32 R100, R107, -0x326172a9, RZ ;  /* 0xcd9e8d576b647825 */ /* 0x003fe200078e00ff */
        /* <DEDUP_REMOVED lines=42> */
.L_x_20085:
        /* <DEDUP_REMOVED lines=9> */
.L_x_20084:
        /* <DEDUP_REMOVED lines=15> */
.L_x_20090:
        /* <DEDUP_REMOVED lines=12> */
.L_x_20091:
        /* <DEDUP_REMOVED lines=43> */
.L_x_20089:
        /* <DEDUP_REMOVED lines=9> */
.L_x_20088:
[----:B01----:R-:W-:Y:S01]  /*13fa0*/  MOV R101, R0 ;  /* 0x0000000000657202 */ /* 0x003fe20000000f00 */
        /* <DEDUP_REMOVED lines=14> */
.L_x_20094:
        /* <DEDUP_REMOVED lines=12> */
.L_x_20095:
        /* <DEDUP_REMOVED lines=43> */
.L_x_20093:
        /* <DEDUP_REMOVED lines=9> */
.L_x_20092:
        /* <DEDUP_REMOVED lines=15> */
.L_x_20098:
        /* <DEDUP_REMOVED lines=12> */
.L_x_20099:
        /* <DEDUP_REMOVED lines=43> */
.L_x_20097:
        /* <DEDUP_REMOVED lines=9> */
.L_x_20096:
        /* <DEDUP_REMOVED lines=15> */
.L_x_20102:
        /* <DEDUP_REMOVED lines=12> */
.L_x_20103:
        /* <DEDUP_REMOVED lines=43> */
.L_x_20101:
        /* <DEDUP_REMOVED lines=9> */
.L_x_20100:
        /* <DEDUP_REMOVED lines=15> */
.L_x_20106:
        /* <DEDUP_REMOVED lines=12> */
.L_x_20107:
        /* <DEDUP_REMOVED lines=43> */
.L_x_20105:
        /* <DEDUP_REMOVED lines=9> */
.L_x_20104:
        /* <DEDUP_REMOVED lines=15> */
.L_x_20109:
        /* <DEDUP_REMOVED lines=12> */
.L_x_20110:
        /* <DEDUP_REMOVED lines=43> */
.L_x_20108:
        /* <DEDUP_REMOVED lines=9> */
.L_x_20076:
        /* <DEDUP_REMOVED lines=56> */
.L_x_20111:
        /* <DEDUP_REMOVED lines=281> */
[----:B------:R-:W-:-:S05]  /*16d60*/  F2FP.F16.F32.PACK_AB R84, R97, R98 ;  /* 0x000000626154723e */ /* 0x000fca00000000ff */
[----:B------:R1:W-:Y:S02]  /*16d70*/  STG.E.128 desc[UR12][R94.64], R84 ;  /* 0x000000545e007986 */ /* 0x0003e4000c101d0c */
.L_x_20112:
[----:B------:R-:W-:Y:S02]  /*16d80*/  UIADD3 UR7, UPT, UPT, UR7, UR20, URZ ;  /* 0x0000001407077290 */ /* 0x000fe4000fffe0ff */
[----:B------:R-:W-:Y:S02]  /*16d90*/  UPLOP3.LUT UP1, UPT, UPT, UPT, UP1, 0x40, 0x4 ;  /* 0x000000000004789c */ /* 0x000fe40003f2e810 */
[----:B------:R-:W-:-:S09]  /*16da0*/  UISETP.GE.AND UP0, UPT, UR7, UR21, UPT ;  /* 0x000000150700728c */ /* 0x000fd2000bf06270 */
[----:B------:R-:W-:Y:S05]  /*16db0*/  BRA.U !UP0, `(.L_x_20113) ;  /* 0xfffffe9d08387547 */ /* 0x000fea000b83ffff */
[----:B------:R-:W-:Y:S05]  /*16dc0*/  EXIT ;  /* 0x000000000000794d */ /* 0x000fea0003800000 */
.L_x_20114:
        /* <DEDUP_REMOVED lines=11> */
.L_x_27321:


//--------------------- .text._ZN10layer_norm13ln_fwd_kernelINS_13Kernel_traitsIf6__halffS2_fjLj4096ELj1ELj1ELj4ELj16ENS_18Kernel_traits_baseILj4096EfS2_fS2_fjLj128EEEEELb1ELb1ELb0ELb0EEEvNS_9FwdParamsE --------------------------
	.section	.text._ZN10layer_norm13ln_fwd_kernelINS_13Kernel_traitsIf6__halffS2_fjLj4096ELj1ELj1ELj4ELj16ENS_18Kernel_traits_baseILj4096EfS2_fS2_fjLj128EEEEELb1ELb1ELb0ELb0EEEvNS_9FwdParamsE,"ax",@progbits
	.align	128
        .global         _ZN10layer_norm13ln_fwd_kernelINS_13Kernel_traitsIf6__halffS2_fjLj4096ELj1ELj1ELj4ELj16ENS_18Kernel_traits_baseILj4096EfS2_fS2_fjLj128EEEEELb1ELb1ELb0ELb0EEEvNS_9FwdParamsE
        .type           _ZN10layer_norm13ln_fwd_kernelINS_13Kernel_traitsIf6__halffS2_fjLj4096ELj1ELj1ELj4ELj16ENS_18Kernel_traits_baseILj4096EfS2_fS2_fjLj128EEEEELb1ELb1ELb0ELb0EEEvNS_9FwdParamsE,@function
        .size           _ZN10layer_norm13ln_fwd_kernelINS_13Kernel_traitsIf6__halffS2_fjLj4096ELj1ELj1ELj4ELj16ENS_18Kernel_traits_baseILj4096EfS2_fS2_fjLj128EEEEELb1ELb1ELb0ELb0EEEvNS_9FwdParamsE,(.L_x_27322 - _ZN10layer_norm13ln_fwd_kernelINS_13Kernel_traitsIf6__halffS2_fjLj4096ELj1ELj1ELj4ELj16ENS_18Kernel_traits_baseILj4096EfS2_fS2_fjLj128EEEEELb1ELb1ELb0ELb0EEEvNS_9FwdParamsE)
        .other          _ZN10layer_norm13ln_fwd_kernelINS_13Kernel_traitsIf6__halffS2_fjLj4096ELj1ELj1ELj4ELj16ENS_18Kernel_traits_baseILj4096EfS2_fS2_fjLj128EEEEELb1ELb1ELb0ELb0EEEvNS_9FwdParamsE,@"STO_CUDA_ENTRY STV_DEFAULT"
_ZN10layer_norm13ln_fwd_kernelINS_13Kernel_traitsIf6__halffS2_fjLj4096ELj1ELj1ELj4ELj16ENS_18Kernel_traits_baseILj4096EfS2_fS2_fjLj128EEEEELb1ELb1ELb0ELb0EEEvNS_9FwdParamsE:
.text._ZN10layer_norm13ln_fwd_kernelINS_13Kernel_traitsIf6__halffS2_fjLj4096ELj1ELj1ELj4ELj16ENS_18Kernel_traits_baseILj4096EfS2_fS2_fjLj128EEEEELb1ELb1ELb0ELb0EEEvNS_9FwdParamsE:
        /* <DEDUP_REMOVED lines=112> */
.L_x_20116:
        /* <DEDUP_REMOVED lines=55> */
.L_x_20117:
[----:B------:R-:W-:Y:S05]  /*0a70*/  BSYNC.RECONVERGENT B0 ;  /* 0x0000000000007941 */ /* 0x000fea0003800200 */
.L_x_20115:
        /* <DEDUP_REMOVED lines=90> */
.L_x_20465:
        /* <DEDUP_REMOVED lines=9> */
[----:B------:R-:W1:Y:S01]  /*10b0*/  S2R R146, SR_TID.X ;  /* 0x0000000000927919 */ /* 0x000e620000002100 */
[----:B------:R-:W-:Y:S01]  /*10c0*/  ISETP.GE.U32.AND P2, PT, R6, 0x80, PT ;  /* 0x000000800600780c */ /* 0x000fe20003f46070 */
[----:B------:R-:W-:Y:S01]  /*10d0*/  USHF.R.S32.HI UR5, URZ, 0x1f, UR4 ;  /* 0x0000001fff057899 */ /* 0x000fe20008011404 */
[----:B------:R-:W-:Y:S03]  /*10e0*/  BSSY.RECONVERGENT B0, `(.L_x_20118) ;  /* 0x000063f000007945 */ /* 0x000fe60003800200 */
[----:B------:R-:W-:-:S03]  /*10f0*/  ULEA.HI UR5, UR5, UR4, URZ, 0x3 ;  /* 0x0000000405057291 */ /* 0x000fc6000f8f18ff */
[----:B------:R-:W-:-:S03]  /*1100*/  UMOV UR4, 0x3f800000 ;  /* 0x3f80000000047882 */ /* 0x000fc60000000000 */
[----:B------:R-:W-:Y:S01]  /*1110*/  MOV R147, UR5 ;  /* 0x0000000500937c02 */ /* 0x000fe20008000f00 */
[----:B--2---:R-:W-:Y:S01]  /*1120*/  @P0 HADD2.F32 R0, -RZ, R144.H0_H0 ;  /* 0x20000090ff000230 */ /* 0x004fe20000004100 */
[----:B------:R-:W-:-:S04]  /*1130*/  P2R R144, PR, RZ, 0x4 ;  /* 0x00000004ff907803 */ /* 0x000fc80000000000 */
        /* <DEDUP_REMOVED lines=25> */
.L_x_27158:
[----:B------:R-:W-:Y:S05]  /*12d0*/  BRX R112 -0x12e0                                       (*"BRANCH_TARGETS .L_x_27159,.L_x_27160,.L_x_27161"*) ;  /* 0xffffffec70487949 */ /* 0x000fea000383ffff */
.L_x_27161:
[----:B------:R-:W-:Y:S01]  /*12e0*/  VIADD R114, R5, 0x1 ;  /* 0x0000000105727836 */ /* 0x000fe20000000000 */
[----:B------:R-:W-:Y:S01]  /*12f0*/  MOV R115, R7 ;  /* 0x0000000700737202 */ /* 0x000fe20000000f00 */
[----:B------:R-:W-:Y:S01]  /*1300*/  IMAD.MOV.U32 R154, RZ, RZ, R3 ;  /* 0x000000ffff9a7224 */ /* 0x000fe200078e0003 */
[----:B------:R-:W-:Y:S06]  /*1310*/  BRA `(.L_x_20122) ;  /* 0x0000000400307947 */ /* 0x000fec0003800000 */
.L_x_27159:
[----:B------:R-:W-:Y:S01]  /*1320*/  IMAD.MOV.U32 R154, RZ, RZ, R3 ;  /* 0x000000ffff9a7224 */ /* 0x000fe200078e0003 */
[----:B------:R-:W-:Y:S01]  /*1330*/  MOV R115, R148 ;  /* 0x0000009400737202 */ /* 0x000fe20000000f00 */
[----:B------:R-:W-:Y:S01]  /*1340*/  IMAD.MOV.U32 R114, RZ, RZ, 0x3 ;  /* 0x00000003ff727424 */ /* 0x000fe200078e00ff */
[----:B------:R-:W-:Y:S06]  /*1350*/  BRA `(.L_x_20122) ;  /* 0x0000000400207947 */ /* 0x000fec0003800000 */
.L_x_27160:
        /* <DEDUP_REMOVED lines=13> */
.L_x_20124:
[----:B------:R-:W-:Y:S05]  /*1430*/  BSYNC.RECONVERGENT B2 ;  /* 0x0000000000027941 */ /* 0x000fea0003800200 */
.L_x_20123:
        /* <DEDUP_REMOVED lines=58> */
.L_x_20122:
[----:B------:R-:W-:Y:S05]  /*17e0*/  BSYNC.RECONVERGENT B1 ;  /* 0x0000000000017941 */ /* 0x000fea0003800200 */
.L_x_20121:
        /* <DEDUP_REMOVED lines=10> */
[----:B------:R-:W-:-:S02]  /*1890*/  IMAD.MOV.U32 R5, RZ, RZ, R2 ;  /* 0x000000ffff057224 */ /* 0x000fc400078e0002 */
[----:B0-----:R-:W-:Y:S02]  /*18a0*/  FMUL.FTZ R156, R156, R147 ;  /* 0x000000939c9c7220 */ /* 0x001fe40000410000 */
        /* <DEDUP_REMOVED lines=14> */
.L_x_20127:
        /* <DEDUP_REMOVED lines=13> */
.L_x_20129:
[----:B------:R-:W-:Y:S05]  /*1a60*/  BSYNC.RECONVERGENT B2 ;  /* 0x0000000000027941 */ /* 0x000fea0003800200 */
.L_x_20128:
        /* <DEDUP_REMOVED lines=59> */
.L_x_20126:
[----:B------:R-:W-:Y:S05]  /*1e20*/  BSYNC.RECONVERGENT B1 ;  /* 0x0000000000017941 */ /* 0x000fea0003800200 */
.L_x_20125:
        /* <DEDUP_REMOVED lines=22> */
.L_x_20132:
        /* <DEDUP_REMOVED lines=13> */
.L_x_20134:
[----:B------:R-:W-:Y:S05]  /*2060*/  BSYNC.RECONVERGENT B2 ;  /* 0x0000000000027941 */ /* 0x000fea0003800200 */
.L_x_20133:
        /* <DEDUP_REMOVED lines=59> */
.L_x_20131:
[----:B------:R-:W-:Y:S05]  /*2420*/  BSYNC.RECONVERGENT B1 ;  /* 0x0000000000017941 */ /* 0x000fea0003800200 */
.L_x_20130:
        /* <DEDUP_REMOVED lines=22> */
.L_x_20137:
        /* <DEDUP_REMOVED lines=13> */
.L_x_20139:
[----:B------:R-:W-:Y:S05]  /*2660*/  BSYNC.RECONVERGENT B2 ;  /* 0x0000000000027941 */ /* 0x000fea0003800200 */
.L_x_20138:
        /* <DEDUP_REMOVED lines=59> */
.L_x_20136:
[----:B------:R-:W-:Y:S05]  /*2a20*/  BSYNC.RECONVERGENT B1 ;  /* 0x0000000000017941 */ /* 0x000fea0003800200 */
.L_x_20135:
[----:B------:R-:W-:Y:S01]  /*2a30*/  I2FP.F32.U32 R116, R5 ;  /* 0x0000000500747245 */ /* 0x000fe20000201000 */
[----:B------:R-:W-:Y:S01]  /*2a40*/  HADD2.F32 R117, -RZ, R117.H1_H1 ;  /* 0x30000075ff757230 */ /* 0x000fe20000004100 */
[----:B------:R-:W-:Y:S01]  /*2a50*/  ISETP.NE.AND P3, PT, R157, 0x1, PT ;  /* 0x000000019d00780c */ /* 0x000fe20003f65270 */
[----:B------:R-:W-:Y:S01]  /*2a60*/  BSSY.RECONVERGENT B1, `(.L_x_20140) ;  /* 0x000005c000017945 */ /* 0x000fe20003800200 */
[----:B------:R-:W-:Y:S02]  /*2a70*/  IMAD.MOV.U32 R5, RZ, RZ, R2 ;  /* 0x000000ffff057224 */ /* 0x000fe400078e0002 */
[----:B------:R-:W-:Y:S01]  /*2a80*/  FFMA.FTZ R116, R116, R155, 1.1641532182693481445e-10 ;  /* 0x2f00000074747423 */ /* 0x000fe2000001009b */
[----:B------:R-:W-:Y:S01]  /*2a90*/  FMUL.FTZ R156, R117, UR4 ;  /* 0x00000004759c7c20 */ /* 0x000fe20008410000 */
[----:B------:R-:W-:-:S03]  /*2aa0*/  HFMA2 R117, -RZ, RZ, 0, 1.1920928955078125e-07 ;  /* 0x00000002ff757431 */ /* 0x000fc600000001ff */
        /* <DEDUP_REMOVED lines=14> */
.L_x_20142:
        /* <DEDUP_REMOVED lines=13> */
.L_x_20144:
[----:B------:R-:W-:Y:S05]  /*2c60*/  BSYNC.RECONVERGENT B2 ;  /* 0x0000000000027941 */ /* 0x000fea0003800200 */
.L_x_20143:
        /* <DEDUP_REMOVED lines=59> */
.L_x_20141:
[----:B------:R-:W-:Y:S05]  /*3020*/  BSYNC.RECONVERGENT B1 ;  /* 0x0000000000017941 */ /* 0x000fea0003800200 */
.L_x_20140:
        /* <DEDUP_REMOVED lines=22> */
.L_x_20147:
        /* <DEDUP_REMOVED lines=13> */
.L_x_20149:
[----:B------:R-:W-:Y:S05]  /*3260*/  BSYNC.RECONVERGENT B2 ;  /* 0x0000000000027941 */ /* 0x000fea0003800200 */
.L_x_20148:
        /* <DEDUP_REMOVED lines=59> */
.L_x_20146:
[----:B------:R-:W-:Y:S05]  /*3620*/  BSYNC.RECONVERGENT B1 ;  /* 0x0000000000017941 */ /* 0x000fea0003800200 */
.L_x_20145:
[----:B------:R-:W-:Y:S01]  /*3630*/  I2FP.F32.U32 R156, R5 ;  /* 0x00000005009c7245 */ /* 0x000fe20000201000 */
[----:B------:R-:W-:Y:S01]  /*3640*/  HADD2.F32 R118, -RZ, R118.H1_H1 ;  /* 0x30000076ff767230 */ /* 0x000fe20000004100 */
        /* <DEDUP_REMOVED lines=20> */
.L_x_20152:
        /* <DEDUP_REMOVED lines=13> */
.L_x_20154:
[----:B------:R-:W-:Y:S05]  /*3860*/  BSYNC.RECONVERGENT B2 ;  /* 0x0000000000027941 */ /* 0x000fea0003800200 */
.L_x_20153:
        /* <DEDUP_REMOVED lines=59> */
.L_x_20151:
[----:B------:R-:W-:Y:S05]  /*3c20*/  BSYNC.RECONVERGENT B1 ;  /* 0x0000000000017941 */ /* 0x000fea0003800200 */
.L_x_20150:
[----:B------:R-:W-:Y:S01]  /*3c30*/  I2FP.F32.U32 R118, R5 ;  /* 0x0000000500767245 */ /* 0x000fe20000201000 */
[----:B------:R-:W-:Y:S01]  /*3c40*/  HADD2.F32 R5, -RZ, R119.H0_H0 ;  /* 0x20000077ff057230 */ /* 0x000fe20000004100 */
[----:B------:R-:W-:Y:S01]  /*3c50*/  ISETP.NE.AND P6, PT, R158, 0x1, PT ;  /* 0x000000019e00780c */ /* 0x000fe20003fc5270 */
[----:B------:R-:W-:Y:S01]  /*3c60*/  BSSY.RECONVERGENT B1, `(.L_x_20155) ;  /* 0x000005e000017945 */ /* 0x000fe20003800200 */
[----:B------:R-:W-:Y:S02]  /*3c70*/  IMAD.MOV.U32 R157, RZ, RZ, R2 ;  /* 0x000000ffff9d7224 */ /* 0x000fe400078e0002 */
[----:B------:R-:W-:Y:S01]  /*3c80*/  FFMA.FTZ R118, R118, R155, 1.1641532182693481445e-10 ;  /* 0x2f00000076767423 */ /* 0x000fe2000001009b */
[----:B------:R-:W-:-:S04]  /*3c90*/  FMUL.FTZ R156, R5, UR4 ;  /* 0x00000004059c7c20 */ /* 0x000fc80008410000 */
        /* <DEDUP_REMOVED lines=15> */
.L_x_20157:
        /* <DEDUP_REMOVED lines=15> */
.L_x_20159:
[----:B------:R-:W-:Y:S05]  /*3e80*/  BSYNC.RECONVERGENT B2 ;  /* 0x0000000000027941 */ /* 0x000fea0003800200 */
.L_x_20158:
        /* <DEDUP_REMOVED lines=59> */
.L_x_20156:
[----:B------:R-:W-:Y:S05]  /*4240*/  BSYNC.RECONVERGENT B1 ;  /* 0x0000000000017941 */ /* 0x000fea0003800200 */
.L_x_20155:
        /* <DEDUP_REMOVED lines=8> */
[----:B------:R-:W-:Y:S01]  /*42d0*/  FFMA.FTZ R119, R158, R31, R111 ;  /* 0x0000001f9e777223 */ /* 0x000fe2000001006f */
[----:B------:R-:W-:Y:S09]  /*42e0*/  BRA `(.L_x_20160) ;  /* 0x0000003000207947 */ /* 0x000ff20003800000 */
.L_x_20120:
        /* <DEDUP_REMOVED lines=16> */
.L_x_20163:
        /* <DEDUP_REMOVED lines=13> */
.L_x_20165:
[----:B------:R-:W-:Y:S05]  /*44c0*/  BSYNC.RECONVERGENT B2 ;  /* 0x0000000000027941 */ /* 0x000fea0003800200 */
.L_x_20164:
        /* <DEDUP_REMOVED lines=58> */
.L_x_20162:
[----:B------:R-:W-:Y:S05]  /*4870*/  BSYNC.RECONVERGENT B1 ;  /* 0x0000000000017941 */ /* 0x000fea0003800200 */
.L_x_20161:
        /* <DEDUP_REMOVED lines=10> */
[----:B------:R-:W-:-:S05]  /*4920*/  FFMA.FTZ R112, R112, R157, 1.1641532182693481445e-10 ;  /* 0x2f00000070707423 */ /* 0x000fca000001009d */
        /* <DEDUP_REMOVED lines=14> */
.L_x_20168:
        /* <DEDUP_REMOVED lines=13> */
.L_x_20170:
[----:B------:R-:W-:Y:S05]  /*4ae0*/  BSYNC.RECONVERGENT B2 ;  /* 0x0000000000027941 */ /* 0x000fea0003800200 */
.L_x_20169:
        /* <DEDUP_REMOVED lines=59> */
.L_x_20167:
[----:B------:R-:W-:Y:S05]  /*4ea0*/  BSYNC.RECONVERGENT B1 ;  /* 0x0000000000017941 */ /* 0x000fea0003800200 */
.L_x_20166:
        /* <DEDUP_REMOVED lines=21> */
.L_x_20173:
        /* <DEDUP_REMOVED lines=13> */
.L_x_20175:
[----:B------:R-:W-:Y:S05]  /*50d0*/  BSYNC.RECONVERGENT B2 ;  /* 0x0000000000027941 */ /* 0x000fea0003800200 */
.L_x_20174:
        /* <DEDUP_REMOVED lines=59> */
.L_x_20172:
[----:B------:R-:W-:Y:S05]  /*5490*/  BSYNC.RECONVERGENT B1 ;  /* 0x0000000000017941 */ /* 0x000fea0003800200 */
.L_x_20171:
        /* <DEDUP_REMOVED lines=21> */
.L_x_20178:
        /* <DEDUP_REMOVED lines=13> */
.L_x_20180:
[----:B------:R-:W-:Y:S05]  /*56c0*/  BSYNC.RECONVERGENT B2 ;  /* 0x0000000000027941 */ /* 0x000fea0003800200 */
.L_x_20179:
        /* <DEDUP_REMOVED lines=59> */
.L_x_20177:
[----:B------:R-:W-:Y:S05]  /*5a80*/  BSYNC.RECONVERGENT B1 ;  /* 0x0000000000017941 */ /* 0x000fea0003800200 */
.L_x_20176:
        /* <DEDUP_REMOVED lines=21> */
.L_x_20183:
        /* <DEDUP_REMOVED lines=13> */
.L_x_20185:
[----:B------:R-:W-:Y:S05]  /*5cb0*/  BSYNC.RECONVERGENT B2 ;  /* 0x0000000000027941 */ /* 0x000fea0003800200 */
.L_x_20184:
        /* <DEDUP_REMOVED lines=59> */
.L_x_20182:
[----:B------:R-:W-:Y:S05]  /*6070*/  BSYNC.RECONVERGENT B1 ;  /* 0x0000000000017941 */ /* 0x000fea0003800200 */
.L_x_20181:
        /* <DEDUP_REMOVED lines=21> */
.L_x_20188:
        /* <DEDUP_REMOVED lines=13> */
.L_x_20190:
[----:B------:R-:W-:Y:S05]  /*62a0*/  BSYNC.RECONVERGENT B2 ;  /* 0x0000000000027941 */ /* 0x000fea0003800200 */
.L_x_20189:
        /* <DEDUP_REMOVED lines=59> */
.L_x_20187:
[----:B------:R-:W-:Y:S05]  /*6660*/  BSYNC.RECONVERGENT B1 ;  /* 0x0000000000017941 */ /* 0x000fea0003800200 */
.L_x_20186:
        /* <DEDUP_REMOVED lines=21> */
.L_x_20193:
        /* <DEDUP_REMOVED lines=13> */
.L_x_20195:
[----:B------:R-:W-:Y:S05]  /*6890*/  BSYNC.RECONVERGENT B2 ;  /* 0x0000000000027941 */ /* 0x000fea0003800200 */
.L_x_20194:
        /* <DEDUP_REMOVED lines=59> */
.L_x_20192:
[----:B------:R-:W-:Y:S05]  /*6c50*/  BSYNC.RECONVERGENT B1 ;  /* 0x0000000000017941 */ /* 0x000fea0003800200 */
.L_x_20191:
        /* <DEDUP_REMOVED lines=21> */
.L_x_20198:
        /* <DEDUP_REMOVED lines=15> */
.L_x_20200:
[----:B------:R-:W-:Y:S05]  /*6ea0*/  BSYNC.RECONVERGENT B2 ;  /* 0x0000000000027941 */ /* 0x000fea0003800200 */
.L_x_20199:
        /* <DEDUP_REMOVED lines=59> */
.L_x_20197:
[----:B------:R-:W-:Y:S05]  /*7260*/  BSYNC.RECONVERGENT B1 ;  /* 0x0000000000017941 */ /* 0x000fea0003800200 */
.L_x_20196:
[----:B------:R-:W-:Y:S01]  /*7270*/  I2FP.F32.U32 R112, R113 ;  /* 0x0000007100707245 */ /* 0x000fe20000201000 */
[----:B------:R-:W-:Y:S02]  /*7280*/  HADD2.F32 R119, -RZ, R119.H1_H1 ;  /* 0x30000077ff777230 */ /* 0x000fe40000004100 */
        /* <DEDUP_REMOVED lines=14> */
.L_x_20160:
        /* <DEDUP_REMOVED lines=18> */
[----:B------:R1:W-:Y:S01]  /*7490*/  STG.E.128 desc[UR6][R160.64+0x10], R116 ;  /* 0x00001074a0007986 */ /* 0x0003e2000c101d06 */
[----:B------:R-:W-:Y:S01]  /*74a0*/  MOV R3, R154 ;  /* 0x0000009a00037202 */ /* 0x000fe20000000f00 */
[----:B0-----:R-:W-:-:S05]  /*74b0*/  IMAD.WIDE.U32 R156, R0, 0x8, R156 ;  /* 0x00000008009c7825 */ /* 0x001fca00078e009c */
[----:B------:R1:W-:Y:S02]  /*74c0*/  STG.E.64 desc[UR6][R156.64], R158 ;  /* 0x0000009e9c007986 */ /* 0x0003e4000c101b06 */
.L_x_20119:
[----:B0-----:R-:W-:Y:S05]  /*74d0*/  BSYNC.RECONVERGENT B0 ;  /* 0x0000000000007941 */ /* 0x001fea0003800200 */
.L_x_20118:
        /* <DEDUP_REMOVED lines=30> */
.L_x_20206:
[----:B------:R-:W-:Y:S01]  /*76c0*/  VIADD R152, R152, 0x1 ;  /* 0x0000000198987836 */ /* 0x000fe20000000000 */
[----:B------:R-:W-:Y:S03]  /*76d0*/  BSSY.RECONVERGENT B2, `(.L_x_20207) ;  /* 0x000000c000027945 */ /* 0x000fe60003800200 */
        /* <DEDUP_REMOVED lines=11> */
.L_x_20208:
[----:B------:R-:W-:Y:S05]  /*7790*/  BSYNC.RECONVERGENT B2 ;  /* 0x0000000000027941 */ /* 0x000fea0003800200 */
.L_x_20207:
        /* <DEDUP_REMOVED lines=59> */
.L_x_20205:
[----:B------:R-:W-:Y:S05]  /*7b50*/  BSYNC.RECONVERGENT B1 ;  /* 0x0000000000017941 */ /* 0x000fea0003800200 */
.L_x_20204:
[----:B-1----:R-:W0:Y:S01]  /*7b60*/  LDC R160, c[0x0][0x408] ;  /* 0x00010200ffa07b82 */ /* 0x002e220000000800 */
[----:B------:R-:W-:Y:S01]  /*7b70*/  I2FP.F32.U32 R120, R120 ;  /* 0x0000007800787245 */ /* 0x000fe20000201000 */
[----:B-----5:R-:W-:Y:S01]  /*7b80*/  HADD2.F32 R3, -RZ, R124.H0_H0 ;  /* 0x2000007cff037230 */ /* 0x020fe20000004100 */
[----:B------:R-:W-:Y:S01]  /*7b90*/  ISETP.NE.AND P1, PT, R121, 0x1, PT ;  /* 0x000000017900780c */ /* 0x000fe20003f25270 */
[----:B------:R-:W-:Y:S01]  /*7ba0*/  IMAD.MOV.U32 R161, RZ, RZ, 0x2f800000 ;  /* 0x2f800000ffa17424 */ /* 0x000fe200078e00ff */
[----:B------:R-:W-:Y:S01]  /*7bb0*/  BSSY.RECONVERGENT B1, `(.L_x_20209) ;  /* 0x000005e000017945 */ /* 0x000fe20003800200 */
[----:B------:R-:W-:Y:S02]  /*7bc0*/  IMAD.MOV.U32 R123, RZ, RZ, 0x2 ;  /* 0x00000002ff7b7424 */ /* 0x000fe400078e00ff */
[----:B------:R-:W-:Y:S01]  /*7bd0*/  FMUL.FTZ R3, R3, UR4 ;  /* 0x0000000403037c20 */ /* 0x000fe20008410000 */
[----:B------:R-:W1:Y:S01]  /*7be0*/  LDC R147, c[0x0][0x404] ;  /* 0x00010100ff937b82 */ /* 0x000e620000000800 */
[----:B------:R-:W-:Y:S01]  /*7bf0*/  FFMA.FTZ R120, R120, R161, 1.1641532182693481445e-10 ;  /* 0x2f00000078787423 */ /* 0x000fe200000100a1 */
[----:B------:R-:W-:Y:S01]  /*7c00*/  MOV R5, R2 ;  /* 0x0000000200057202 */ /* 0x000fe20000000f00 */
[----:B0-----:R-:W-:-:S03]  /*7c10*/  FMUL.FTZ R3, R3, R160 ;  /* 0x000000a003037220 */ /* 0x001fc60000410000 */
        /* <DEDUP_REMOVED lines=14> */
.L_x_20211:
        /* <DEDUP_REMOVED lines=13> */
.L_x_20213:
[----:B------:R-:W-:Y:S05]  /*7dd0*/  BSYNC.RECONVERGENT B2 ;  /* 0x0000000000027941 */ /* 0x000fea0003800200 */
.L_x_20212:
        /* <DEDUP_REMOVED lines=59> */
.L_x_20210:
[----:B------:R-:W-:Y:S05]  /*8190*/  BSYNC.RECONVERGENT B1 ;  /* 0x0000000000017941 */ /* 0x000fea0003800200 */
.L_x_20209:
        /* <DEDUP_REMOVED lines=8> */
[----:B------:R-:W-:-:S04]  /*8220*/  FSETP.GTU.FTZ.AND P0, PT, R122, R147, PT ;  /* 0x000000937a00720b */ /* 0x000fc80003f1c000 */
        /* <DEDUP_REMOVED lines=13> */
.L_x_20216:
        /* <DEDUP_REMOVED lines=13> */
.L_x_20218:
[----:B------:R-:W-:Y:S05]  /*83d0*/  BSYNC.RECONVERGENT B2 ;  /* 0x0000000000027941 */ /* 0x000fea0003800200 */
.L_x_20217:
        /* <DEDUP_REMOVED lines=59> */
.L_x_20215:
[----:B------:R-:W-:Y:S05]  /*8790*/  BSYNC.RECONVERGENT B1 ;  /* 0x0000000000017941 */ /* 0x000fea0003800200 */
.L_x_20214:
        /* <DEDUP_REMOVED lines=22> */
.L_x_20221:
        /* <DEDUP_REMOVED lines=13> */
.L_x_20223:
[----:B------:R-:W-:Y:S05]  /*89d0*/  BSYNC.RECONVERGENT B2 ;  /* 0x0000000000027941 */ /* 0x000fea0003800200 */
.L_x_20222:
        /* <DEDUP_REMOVED lines=59> */
.L_x_20220:
[----:B------:R-:W-:Y:S05]  /*8d90*/  BSYNC.RECONVERGENT B1 ;  /* 0x0000000000017941 */ /* 0x000fea0003800200 */
.L_x_20219:
[----:B------:R-:W-:Y:S01]  /*8da0*/  I2FP.F32.U32 R124, R5 ;  /* 0x00000005007c7245 */ /* 0x000fe20000201000 */
[----:B------:R-:W-:Y:S01]  /*8db0*/  HADD2.F32 R125, -RZ, R125.H1_H1 ;  /* 0x3000007dff7d7230 */ /* 0x000fe20000004100 */
[----:B------:R-:W-:Y:S01]  /*8dc0*/  ISETP.NE.AND P3, PT, R156, 0x1, PT ;  /* 0x000000019c00780c */ /* 0x000fe20003f65270 */
[----:B------:R-:W-:Y:S01]  /*8dd0*/  BSSY.RECONVERGENT B1, `(.L_x_20224) ;  /* 0x000005c000017945 */ /* 0x000fe20003800200 */
[----:B------:R-:W-:Y:S01]  /*8de0*/  MOV R5, R2 ;  /* 0x0000000200057202 */ /* 0x000fe20000000f00 */
[----:B------:R-:W-:Y:S01]  /*8df0*/  FFMA.FTZ R124, R124, R161, 1.1641532182693481445e-10 ;  /* 0x2f0000007c7c7423 */ /* 0x000fe200000100a1 */
[----:B------:R-:W-:-:S04]  /*8e00*/  FMUL.FTZ R125, R125, UR4 ;  /* 0x000000047d7d7c20 */ /* 0x000fc80008410000 */
[----:B------:R-:W-:Y:S01]  /*8e10*/  FMUL.FTZ R125, R125, R160 ;  /* 0x000000a07d7d7220 */ /* 0x000fe20000410000 */
[----:B------:R-:W-:-:S04]  /*8e20*/  FSETP.GTU.FTZ.AND P2, PT, R124, R147, PT ;  /* 0x000000937c00720b */ /* 0x000fc80003f5c000 */
        /* <DEDUP_REMOVED lines=13> */
.L_x_20226:
        /* <DEDUP_REMOVED lines=13> */
.L_x_20228:
[----:B------:R-:W-:Y:S05]  /*8fd0*/  BSYNC.RECONVERGENT B2 ;  /* 0x0000000000027941 */ /* 0x000fea0003800200 */
.L_x_20227:
        /* <DEDUP_REMOVED lines=59> */
.L_x_20225:
[----:B------:R-:W-:Y:S05]  /*9390*/  BSYNC.RECONVERGENT B1 ;  /* 0x0000000000017941 */ /* 0x000fea0003800200 */
.L_x_20224:
        /* <DEDUP_REMOVED lines=22> */
.L_x_20231:
        /* <DEDUP_REMOVED lines=13> */
.L_x_20233:
[----:B------:R-:W-:Y:S05]  /*95d0*/  BSYNC.RECONVERGENT B2 ;  /* 0x0000000000027941 */ /* 0x000fea0003800200 */
.L_x_20232:
        /* <DEDUP_REMOVED lines=59> */
.L_x_20230:
[----:B------:R-:W-:Y:S05]  /*9990*/  BSYNC.RECONVERGENT B1 ;  /* 0x0000000000017941 */ /* 0x000fea0003800200 */
.L_x_20229:
        /* <DEDUP_REMOVED lines=22> */
.L_x_20236:
        /* <DEDUP_REMOVED lines=13> */
.L_x_20238:
[----:B------:R-:W-:Y:S05]  /*9bd0*/  BSYNC.RECONVERGENT B2 ;  /* 0x0000000000027941 */ /* 0x000fea0003800200 */
.L_x_20237:
        /* <DEDUP_REMOVED lines=59> */
.L_x_20235:
[----:B------:R-:W-:Y:S05]  /*9f90*/  BSYNC.RECONVERGENT B1 ;  /* 0x0000000000017941 */ /* 0x000fea0003800200 */
.L_x_20234:
[----:B------:R-:W-:Y:S01]  /*9fa0*/  I2FP.F32.U32 R126, R5 ;  /* 0x00000005007e7245 */ /* 0x000fe20000201000 */
[----:B------:R-:W-:Y:S01]  /*9fb0*/  HADD2.F32 R5, -RZ, R127.H0_H0 ;  /* 0x2000007fff057230 */ /* 0x000fe20000004100 */
        /* <DEDUP_REMOVED lines=20> */
.L_x_20241:
        /* <DEDUP_REMOVED lines=14> */
.L_x_20243:
[----:B------:R-:W-:Y:S05]  /*a1e0*/  BSYNC.RECONVERGENT B2 ;  /* 0x0000000000027941 */ /* 0x000fea0003800200 */
.L_x_20242:
        /* <DEDUP_REMOVED lines=60> */
.L_x_20240:
[----:B------:R-:W-:Y:S05]  /*a5b0*/  BSYNC.RECONVERGENT B1 ;  /* 0x0000000000017941 */ /* 0x000fea0003800200 */
.L_x_20239:
        /* <DEDUP_REMOVED lines=10> */
.L_x_20203:
        /* <DEDUP_REMOVED lines=16> */
.L_x_20247:
        /* <DEDUP_REMOVED lines=13> */
.L_x_20249:
[----:B------:R-:W-:Y:S05]  /*a830*/  BSYNC.RECONVERGENT B2 ;  /* 0x0000000000027941 */ /* 0x000fea0003800200 */
.L_x_20248:
        /* <DEDUP_REMOVED lines=59> */
.L_x_20246:
[----:B------:R-:W-:Y:S05]  /*abf0*/  BSYNC.RECONVERGENT B1 ;  /* 0x0000000000017941 */ /* 0x000fea0003800200 */
.L_x_20245:
[----:B-1----:R-:W0:Y:S01]  /*ac00*/  LDC R156, c[0x0][0x404] ;  /* 0x00010100ff9c7b82 */ /* 0x002e220000000800 */
        /* <DEDUP_REMOVED lines=8> */
[----:B------:R-:W-:-:S05]  /*ac90*/  FFMA.FTZ R3, R120, R159, 1.1641532182693481445e-10 ;  /* 0x2f00000078037423 */ /* 0x000fca000001009f */
[----:B0-----:R-:W-:-:S04]  /*aca0*/  FSETP.GTU.FTZ.AND P0, PT, R3, R156, PT ;  /* 0x0000009c0300720b */ /* 0x001fc80003f1c000 */
[----:B------:R-:W-:Y:S01]  /*acb0*/  PLOP3.LUT P2, PT, P0, PT, PT, 0x8, 0x80 ;  /* 0x000000000080781c */ /* 0x000fe2000074e170 */
[----:B-1----:R-:W-:-:S03]  /*acc0*/  FMUL.FTZ R5, R5, R158 ;  /* 0x0000009e05057220 */ /* 0x002fc60000410000 */
[----:B------:R-:W-:Y:S02]  /*acd0*/  P2R R3, PR, RZ, 0x4 ;  /* 0x00000004ff037803 */ /* 0x000fe40000000000 */
[----:B------:R-:W-:Y:S01]  /*ace0*/  FSEL R161, R5, RZ, !P0 ;  /* 0x000000ff05a17208 */ /* 0x000fe20004000000 */
        /* <DEDUP_REMOVED lines=10> */
.L_x_20252:
        /* <DEDUP_REMOVED lines=13> */
.L_x_20254:
[----:B------:R-:W-:Y:S05]  /*ae60*/  BSYNC.RECONVERGENT B2 ;  /* 0x0000000000027941 */ /* 0x000fea0003800200 */
.L_x_20253:
        /* <DEDUP_REMOVED lines=59> */
.L_x_20251:
[----:B------:R-:W-:Y:S05]  /*b220*/  BSYNC.RECONVERGENT B1 ;  /* 0x0000000000017941 */ /* 0x000fea0003800200 */
.L_x_20250:
[----:B------:R-:W-:Y:S01]  /*b230*/  I2FP.F32.U32 R120, R5 ;  /* 0x0000000500787245 */ /* 0x000fe20000201000 */
[----:B------:R-:W-:Y:S01]  /*b240*/  HADD2.F32 R124, -RZ, R124.H1_H1 ;  /* 0x3000007cff7c7230 */ /* 0x000fe20000004100 */
[----:B------:R-:W-:Y:S01]  /*b250*/  ISETP.NE.AND P2, PT, R122, 0x1, PT ;  /* 0x000000017a00780c */ /* 0x000fe20003f45270 */
[----:B------:R-:W-:Y:S01]  /*b260*/  BSSY.RECONVERGENT B1, `(.L_x_20255) ;  /* 0x000005b000017945 */ /* 0x000fe20003800200 */
[----:B------:R-:W-:Y:S02]  /*b270*/  HFMA2 R121, -RZ, RZ, 0, 1.1920928955078125e-07 ;  /* 0x00000002ff797431 */ /* 0x000fe400000001ff */
[----:B------:R-:W-:-:S05]  /*b280*/  FFMA.FTZ R5, R120, R159, 1.1641532182693481445e-10 ;  /* 0x2f00000078057423 */ /* 0x000fca000001009f */
[----:B------:R-:W-:Y:S01]  /*b290*/  FSETP.GTU.FTZ.AND P1, PT, R5, R156, PT ;  /* 0x0000009c0500720b */ /* 0x000fe20003f3c000 */
[----:B------:R-:W-:-:S03]  /*b2a0*/  FMUL.FTZ R5, R124, UR4 ;  /* 0x000000047c057c20 */ /* 0x000fc60008410000 */
[----:B------:R-:W-:Y:S01]  /*b2b0*/  PLOP3.LUT P0, PT, P1, PT, PT, 0x8, 0x80 ;  /* 0x000000000080781c */ /* 0x000fe20000f0e170 */
[----:B------:R-:W-:-:S05]  /*b2c0*/  FMUL.FTZ R5, R5, R158 ;  /* 0x0000009e05057220 */ /* 0x000fca0000410000 */
[----:B------:R-:W-:Y:S01]  /*b2d0*/  FSEL R160, R5, RZ, !P1 ;  /* 0x000000ff05a07208 */ /* 0x000fe20004800000 */
        /* <DEDUP_REMOVED lines=10> */
.L_x_20257:
        /* <DEDUP_REMOVED lines=13> */
.L_x_20259:
[----:B------:R-:W-:Y:S05]  /*b450*/  BSYNC.RECONVERGENT B2 ;  /* 0x0000000000027941 */ /* 0x000fea0003800200 */
.L_x_20258:
        /* <DEDUP_REMOVED lines=59> */
.L_x_20256:
[----:B------:R-:W-:Y:S05]  /*b810*/  BSYNC.RECONVERGENT B1 ;  /* 0x0000000000017941 */ /* 0x000fea0003800200 */
.L_x_20255:
[----:B------:R-:W-:Y:S01]  /*b820*/  I2FP.F32.U32 R120, R5 ;  /* 0x0000000500787245 */ /* 0x000fe20000201000 */
[----:B------:R-:W-:Y:S01]  /*b830*/  BSSY.RECONVERGENT B1, `(.L_x_20260) ;  /* 0x000005d000017945 */ /* 0x000fe20003800200 */
[----:B------:R-:W-:Y:S01]  /*b840*/  ISETP.NE.AND P3, PT, R121, 0x1, PT ;  /* 0x000000017900780c */ /* 0x000fe20003f65270 */
[----:B------:R-:W-:Y:S02]  /*b850*/  IMAD.MOV.U32 R122, RZ, RZ, 0x2 ;  /* 0x00000002ff7a7424 */ /* 0x000fe400078e00ff */
[----:B------:R-:W-:-:S05]  /*b860*/  FFMA.FTZ R5, R120, R159, 1.1641532182693481445e-10 ;  /* 0x2f00000078057423 */ /* 0x000fca000001009f */
[----:B------:R-:W-:Y:S01]  /*b870*/  FSETP.GTU.FTZ.AND P2, PT, R5, R156, PT ;  /* 0x0000009c0500720b */ /* 0x000fe20003f5c000 */
[----:B------:R-:W-:-:S03]  /*b880*/  HADD2.F32 R5, -RZ, R125.H0_H0 ;  /* 0x2000007dff057230 */ /* 0x000fc60000004100 */
[----:B------:R-:W-:Y:S02]  /*b890*/  PLOP3.LUT P1, PT, P2, PT, PT, 0x8, 0x80 ;  /* 0x000000000080781c */ /* 0x000fe4000172e170 */
[----:B------:R-:W-:-:S04]  /*b8a0*/  FMUL.FTZ R5, R5, UR4 ;  /* 0x0000000405057c20 */ /* 0x000fc80008410000 */
[----:B------:R-:W-:-:S05]  /*b8b0*/  FMUL.FTZ R5, R5, R158 ;  /* 0x0000009e05057220 */ /* 0x000fca0000410000 */
[----:B------:R-:W-:Y:S02]  /*b8c0*/  FSEL R157, R5, RZ, !P2 ;  /* 0x000000ff059d7208 */ /* 0x000fe40005000000 */
        /* <DEDUP_REMOVED lines=10> */
.L_x_20262:
        /* <DEDUP_REMOVED lines=13> */
.L_x_20264:
[----:B------:R-:W-:Y:S05]  /*ba40*/  BSYNC.RECONVERGENT B2 ;  /* 0x0000000000027941 */ /* 0x000fea0003800200 */
.L_x_20263:
        /* <DEDUP_REMOVED lines=59> */
.L_x_20261:
[----:B------:R-:W-:Y:S05]  /*be00*/  BSYNC.RECONVERGENT B1 ;  /* 0x0000000000017941 */ /* 0x000fea0003800200 */
.L_x_20260:
        /* <DEDUP_REMOVED lines=21> */
.L_x_20267:
        /* <DEDUP_REMOVED lines=13> */
.L_x_20269:
[----:B------:R-:W-:Y:S05]  /*c030*/  BSYNC.RECONVERGENT B2 ;  /* 0x0000000000027941 */ /* 0x000fea0003800200 */
.L_x_20268:
        /* <DEDUP_REMOVED lines=59> */
.L_x_20266:
[----:B------:R-:W-:Y:S05]  /*c3f0*/  BSYNC.RECONVERGENT B1 ;  /* 0x0000000000017941 */ /* 0x000fea0003800200 */
.L_x_20265:
        /* <DEDUP_REMOVED lines=21> */
.L_x_20272:
        /* <DEDUP_REMOVED lines=13> */
.L_x_20274:
[----:B------:R-:W-:Y:S05]  /*c620*/  BSYNC.RECONVERGENT B2 ;  /* 0x0000000000027941 */ /* 0x000fea0003800200 */
.L_x_20273:
        /* <DEDUP_REMOVED lines=59> */
.L_x_20271:
[----:B------:R-:W-:Y:S05]  /*c9e0*/  BSYNC.RECONVERGENT B1 ;  /* 0x0000000000017941 */ /* 0x000fea0003800200 */
.L_x_20270:
        /* <DEDUP_REMOVED lines=21> */
.L_x_20277:
        /* <DEDUP_REMOVED lines=13> */
.L_x_20279:
[----:B------:R-:W-:Y:S05]  /*cc10*/  BSYNC.RECONVERGENT B2 ;  /* 0x0000000000027941 */ /* 0x000fea0003800200 */
.L_x_20278:
        /* <DEDUP_REMOVED lines=59> */
.L_x_20276:
[----:B------:R-:W-:Y:S05]  /*cfd0*/  BSYNC.RECONVERGENT B1 ;  /* 0x0000000000017941 */ /* 0x000fea0003800200 */
.L_x_20275:
        /* <DEDUP_REMOVED lines=21> */
.L_x_20282:
        /* <DEDUP_REMOVED lines=14> */
.L_x_20284:
[----:B------:R-:W-:Y:S05]  /*d210*/  BSYNC.RECONVERGENT B2 ;  /* 0x0000000000027941 */ /* 0x000fea0003800200 */
.L_x_20283:
        /* <DEDUP_REMOVED lines=60> */
.L_x_20281:
[----:B------:R-:W-:Y:S05]  /*d5e0*/  BSYNC.RECONVERGENT B1 ;  /* 0x0000000000017941 */ /* 0x000fea0003800200 */
.L_x_20280:
        /* <DEDUP_REMOVED lines=16> */
.L_x_20244:
        /* <DEDUP_REMOVED lines=19> */
[----:B0-----:R-:W-:-:S04]  /*d820*/  IMAD.WIDE.U32 R156, R145, 0x8, R156 ;  /* 0x00000008919c7825 */ /* 0x001fc800078e009c */
[----:B------:R-:W-:Y:S01]  /*d830*/  VIADD R145, R145, 0x80 ;  /* 0x0000008091917836 */ /* 0x000fe20000000000 */
[----:B------:R2:W-:Y:S06]  /*d840*/  STG.E.64 desc[UR6][R156.64], R158 ;  /* 0x0000009e9c007986 */ /* 0x0005ec000c101b06 */
.L_x_20202:
[----:B------:R-:W-:Y:S05]  /*d850*/  BSYNC.RECONVERGENT B0 ;  /* 0x0000000000007941 */ /* 0x000fea0003800200 */
.L_x_20201:
        /* <DEDUP_REMOVED lines=17> */
[----:B------:R-:W-:Y:S01]  /*d970*/  MOV R128, R2 ;  /* 0x0000000200807202 */ /* 0x000fe20000000f00 */
[----:B-12---:R-:W-:-:S09]  /*d980*/  IMAD.MOV.U32 R156, RZ, RZ, R3 ;  /* 0x000000ffff9c7224 */ /* 0x006fd200078e0003 */
        /* <DEDUP_REMOVED lines=11> */
.L_x_20290:
        /* <DEDUP_REMOVED lines=13> */
.L_x_20292:
[----:B------:R-:W-:Y:S05]  /*db10*/  BSYNC.RECONVERGENT B2 ;  /* 0x0000000000027941 */ /* 0x000fea0003800200 */
.L_x_20291:
        /* <DEDUP_REMOVED lines=58> */
.L_x_20289:
[----:B------:R-:W-:Y:S05]  /*dec0*/  BSYNC.RECONVERGENT B1 ;  /* 0x0000000000017941 */ /* 0x000fea0003800200 */
.L_x_20288:
        /* <DEDUP_REMOVED lines=26> */
.L_x_20295:
        /* <DEDUP_REMOVED lines=13> */
.L_x_20297:
[----:B------:R-:W-:Y:S05]  /*e140*/  BSYNC.RECONVERGENT B2 ;  /* 0x0000000000027941 */ /* 0x000fea0003800200 */
.L_x_20296:
        /* <DEDUP_REMOVED lines=59> */
.L_x_20294:
[----:B------:R-:W-:Y:S05]  /*e500*/  BSYNC.RECONVERGENT B1 ;  /* 0x0000000000017941 */ /* 0x000fea0003800200 */
.L_x_20293:
        /* <DEDUP_REMOVED lines=22> */
.L_x_20300:
        /* <DEDUP_REMOVED lines=13> */
.L_x_20302:
[----:B------:R-:W-:Y:S05]  /*e740*/  BSYNC.RECONVERGENT B2 ;  /* 0x0000000000027941 */ /* 0x000fea0003800200 */
.L_x_20301:
        /* <DEDUP_REMOVED lines=59> */
.L_x_20299:
[----:B------:R-:W-:Y:S05]  /*eb00*/  BSYNC.RECONVERGENT B1 ;  /* 0x0000000000017941 */ /* 0x000fea0003800200 */
.L_x_20298:
        /* <DEDUP_REMOVED lines=22> */
.L_x_20305:
        /* <DEDUP_REMOVED lines=13> */
.L_x_20307:
[----:B------:R-:W-:Y:S05]  /*ed40*/  BSYNC.RECONVERGENT B2 ;  /* 0x0000000000027941 */ /* 0x000fea0003800200 */
.L_x_20306:
        /* <DEDUP_REMOVED lines=59> */
.L_x_20304:
[----:B------:R-:W-:Y:S05]  /*f100*/  BSYNC.RECONVERGENT B1 ;  /* 0x0000000000017941 */ /* 0x000fea0003800200 */
.L_x_20303:
        /* <DEDUP_REMOVED lines=22> */
.L_x_20310:
        /* <DEDUP_REMOVED lines=13> */
.L_x_20312:
[----:B------:R-:W-:Y:S05]  /*f340*/  BSYNC.RECONVERGENT B2 ;  /* 0x0000000000027941 */ /* 0x000fea0003800200 */
.L_x_20311:
        /* <DEDUP_REMOVED lines=59> */
.L_x_20309:
[----:B------:R-:W-:Y:S05]  /*f700*/  BSYNC.RECONVERGENT B1 ;  /* 0x0000000000017941 */ /* 0x000fea0003800200 */
.L_x_20308:
        /* <DEDUP_REMOVED lines=22> */
.L_x_20315:
        /* <DEDUP_REMOVED lines=13> */
.L_x_20317:
[----:B------:R-:W-:Y:S05]  /*f940*/  BSYNC.RECONVERGENT B2 ;  /* 0x0000000000027941 */ /* 0x000fea0003800200 */
.L_x_20316:
        /* <DEDUP_REMOVED lines=59> */
.L_x_20314:
[----:B------:R-:W-:Y:S05]  /*fd00*/  BSYNC.RECONVERGENT B1 ;  /* 0x0000000000017941 */ /* 0x000fea0003800200 */
.L_x_20313:
        /* <DEDUP_REMOVED lines=22> */
.L_x_20320:
        /* <DEDUP_REMOVED lines=13> */
.L_x_20322:
[----:B------:R-:W-:Y:S05]  /*ff40*/  BSYNC.RECONVERGENT B2 ;  /* 0x0000000000027941 */ /* 0x000fea0003800200 */
.L_x_20321:
        /* <DEDUP_REMOVED lines=59> */
.L_x_20319:
[----:B------:R-:W-:Y:S05]  /*10300*/  BSYNC.RECONVERGENT B1 ;  /* 0x0000000000017941 */ /* 0x000fea0003800200 */
.L_x_20318:
        /* <DEDUP_REMOVED lines=22> */
.L_x_20325:
        /* <DEDUP_REMOVED lines=14> */
.L_x_20327:
[----:B------:R-:W-:Y:S05]  /*10550*/  BSYNC.RECONVERGENT B2 ;  /* 0x0000000000027941 */ /* 0x000fea0003800200 */
.L_x_20326:
        /* <DEDUP_REMOVED lines=60> */
.L_x_20324:
[----:B------:R-:W-:Y:S05]  /*10920*/  BSYNC.RECONVERGENT B1 ;  /* 0x0000000000017941 */ /* 0x000fea0003800200 */
.L_x_20323:
        /* <DEDUP_REMOVED lines=10> */
.L_x_20287:
        /* <DEDUP_REMOVED lines=16> */
.L_x_20331:
        /* <DEDUP_REMOVED lines=13> */
.L_x_20333:
[----:B------:R-:W-:Y:S05]  /*10ba0*/  BSYNC.RECONVERGENT B2 ;  /* 0x0000000000027941 */ /* 0x000fea0003800200 */
.L_x_20332:
        /* <DEDUP_REMOVED lines=58> */
.L_x_20330:
[----:B------:R-:W-:Y:S05]  /*10f50*/  BSYNC.RECONVERGENT B1 ;  /* 0x0000000000017941 */ /* 0x000fea0003800200 */
.L_x_20329:
        /* <DEDUP_REMOVED lines=10> */
[----:B------:R-:W-:Y:S01]  /*11000*/  FMUL.FTZ R3, R3, UR4 ;  /* 0x0000000403037c20 */ /* 0x000fe20008410000 */
        /* <DEDUP_REMOVED lines=14> */
.L_x_20336:
        /* <DEDUP_REMOVED lines=13> */
.L_x_20338:
[----:B------:R-:W-:Y:S05]  /*111c0*/  BSYNC.RECONVERGENT B2 ;  /* 0x0000000000027941 */ /* 0x000fea0003800200 */
.L_x_20337:
        /* <DEDUP_REMOVED lines=59> */
.L_x_20335:
[----:B------:R-:W-:Y:S05]  /*11580*/  BSYNC.RECONVERGENT B1 ;  /* 0x0000000000017941 */ /* 0x000fea0003800200 */
.L_x_20334:
        /* <DEDUP_REMOVED lines=21> */
.L_x_20341:
        /* <DEDUP_REMOVED lines=13> */
.L_x_20343:
[----:B------:R-:W-:Y:S05]  /*117b0*/  BSYNC.RECONVERGENT B2 ;  /* 0x0000000000027941 */ /* 0x000fea0003800200 */
.L_x_20342:
        /* <DEDUP_REMOVED lines=59> */
.L_x_20340:
[----:B------:R-:W-:Y:S05]  /*11b70*/  BSYNC.RECONVERGENT B1 ;  /* 0x0000000000017941 */ /* 0x000fea0003800200 */
.L_x_20339:
        /* <DEDUP_REMOVED lines=21> */
.L_x_20346:
        /* <DEDUP_REMOVED lines=13> */
.L_x_20348:
[----:B------:R-:W-:Y:S05]  /*11da0*/  BSYNC.RECONVERGENT B2 ;  /* 0x0000000000027941 */ /* 0x000fea0003800200 */
.L_x_20347:
        /* <DEDUP_REMOVED lines=59> */
.L_x_20345:
[----:B------:R-:W-:Y:S05]  /*12160*/  BSYNC.RECONVERGENT B1 ;  /* 0x0000000000017941 */ /* 0x000fea0003800200 */
.L_x_20344:
        /* <DEDUP_REMOVED lines=21> */
.L_x_20351:
        /* <DEDUP_REMOVED lines=13> */
.L_x_20353:
[----:B------:R-:W-:Y:S05]  /*12390*/  BSYNC.RECONVERGENT B2 ;  /* 0x0000000000027941 */ /* 0x000fea0003800200 */
.L_x_20352:
        /* <DEDUP_REMOVED lines=59> */
.L_x_20350:
[----:B------:R-:W-:Y:S05]  /*12750*/  BSYNC.RECONVERGENT B1 ;  /* 0x0000000000017941 */ /* 0x000fea0003800200 */
.L_x_20349:
        /* <DEDUP_REMOVED lines=21> */
.L_x_20356:
        /* <DEDUP_REMOVED lines=13> */
.L_x_20358:
[----:B------:R-:W-:Y:S05]  /*12980*/  BSYNC.RECONVERGENT B2 ;  /* 0x0000000000027941 */ /* 0x000fea0003800200 */
.L_x_20357:
        /* <DEDUP_REMOVED lines=59> */
.L_x_20355:
[----:B------:R-:W-:Y:S05]  /*12d40*/  BSYNC.RECONVERGENT B1 ;  /* 0x0000000000017941 */ /* 0x000fea0003800200 */
.L_x_20354:
        /* <DEDUP_REMOVED lines=21> */
.L_x_20361:
        /* <DEDUP_REMOVED lines=13> */
.L_x_20363:
[----:B------:R-:W-:Y:S05]  /*12f70*/  BSYNC.RECONVERGENT B2 ;  /* 0x0000000000027941 */ /* 0x000fea0003800200 */
.L_x_20362:
        /* <DEDUP_REMOVED lines=59> */
.L_x_20360:
[----:B------:R-:W-:Y:S05]  /*13330*/  BSYNC.RECONVERGENT B1 ;  /* 0x0000000000017941 */ /* 0x000fea0003800200 */
.L_x_20359:
        /* <DEDUP_REMOVED lines=21> */
.L_x_20366:
        /* <DEDUP_REMOVED lines=14> */
.L_x_20368:
[----:B------:R-:W-:Y:S05]  /*13570*/  BSYNC.RECONVERGENT B2 ;  /* 0x0000000000027941 */ /* 0x000fea0003800200 */
.L_x_20367:
        /* <DEDUP_REMOVED lines=60> */
.L_x_20365:
[----:B------:R-:W-:Y:S05]  /*13940*/  BSYNC.RECONVERGENT B1 ;  /* 0x0000000000017941 */ /* 0x000fea0003800200 */
.L_x_20364:
        /* <DEDUP_REMOVED lines=16> */
.L_x_20328:
        /* <DEDUP_REMOVED lines=17> */
[----:B------:R-:W-:Y:S01]  /*13b60*/  MOV R3, R156 ;  /* 0x0000009c00037202 */ /* 0x000fe20000000f00 */
[C---:B-1----:R-:W-:Y:S02]  /*13b70*/  IMAD.WIDE.U32 R158, R145.reuse, 0x8, R158 ;  /* 0x00000008919e7825 */ /* 0x042fe400078e009e */
[----:B------:R0:W-:Y:S02]  /*13b80*/  STG.E.128 desc[UR6][R162.64+0x10], R132 ;  /* 0x00001084a2007986 */ /* 0x0001e4000c101d06 */
[----:B------:R-:W-:Y:S02]  /*13b90*/  VIADD R145, R145, 0x80 ;  /* 0x0000008091917836 */ /* 0x000fe40000000000 */
[----:B------:R0:W-:Y:S05]  /*13ba0*/  STG.E.64 desc[UR6][R158.64], R160 ;  /* 0x000000a09e007986 */ /* 0x0001ea000c101b06 */
.L_x_20286:
[----:B------:R-:W-:Y:S05]  /*13bb0*/  BSYNC.RECONVERGENT B0 ;  /* 0x0000000000007941 */ /* 0x000fea0003800200 */
.L_x_20285:
        /* <DEDUP_REMOVED lines=16> */
[----:B------:R-:W-:Y:S01]  /*13cc0*/  IMAD.MOV.U32 R136, RZ, RZ, R2 ;  /* 0x000000ffff887224 */ /* 0x000fe200078e0002 */
[----:B-12---:R-:W-:-:S08]  /*13cd0*/  MOV R156, R3 ;  /* 0x00000003009c7202 */ /* 0x006fd00000000f00 */
        /* <DEDUP_REMOVED lines=11> */
.L_x_20374:
        /* <DEDUP_REMOVED lines=13> */
.L_x_20376:
[----:B------:R-:W-:Y:S05]  /*13e60*/  BSYNC.RECONVERGENT B2 ;  /* 0x0000000000027941 */ /* 0x000fea0003800200 */
.L_x_20375:
        /* <DEDUP_REMOVED lines=58> */
.L_x_20373:
[----:B------:R-:W-:Y:S05]  /*14210*/  BSYNC.RECONVERGENT B1 ;  /* 0x0000000000017941 */ /* 0x000fea0003800200 */
.L_x_20372:
[----:B0-----:R-:W0:Y:S01]  /*14220*/  LDC R160, c[0x0][0x408] ;  /* 0x00010200ffa07b82 */ /* 0x001e220000000800 */
        /* <DEDUP_REMOVED lines=25> */
.L_x_20379:
        /* <DEDUP_REMOVED lines=13> */
.L_x_20381:
[----:B------:R-:W-:Y:S05]  /*14490*/  BSYNC.RECONVERGENT B2 ;  /* 0x0000000000027941 */ /* 0x000fea0003800200 */
.L_x_20380:
        /* <DEDUP_REMOVED lines=59> */
.L_x_20378:
[----:B------:R-:W-:Y:S05]  /*14850*/  BSYNC.RECONVERGENT B1 ;  /* 0x0000000000017941 */ /* 0x000fea0003800200 */
.L_x_20377:
        /* <DEDUP_REMOVED lines=23> */
.L_x_20384:
        /* <DEDUP_REMOVED lines=13> */
.L_x_20386:
[----:B------:R-:W-:Y:S05]  /*14aa0*/  BSYNC.RECONVERGENT B2 ;  /* 0x0000000000027941 */ /* 0x000fea0003800200 */
.L_x_20385:
        /* <DEDUP_REMOVED lines=59> */
.L_x_20383:
[----:B------:R-:W-:Y:S05]  /*14e60*/  BSYNC.RECONVERGENT B1 ;  /* 0x0000000000017941 */ /* 0x000fea0003800200 */
.L_x_20382:
        /* <DEDUP_REMOVED lines=22> */
.L_x_20389:
        /* <DEDUP_REMOVED lines=13> */
.L_x_20391:
[----:B------:R-:W-:Y:S05]  /*150a0*/  BSYNC.RECONVERGENT B2 ;  /* 0x0000000000027941 */ /* 0x000fea0003800200 */
.L_x_20390:
        /* <DEDUP_REMOVED lines=59> */
.L_x_20388:
[----:B------:R-:W-:Y:S05]  /*15460*/  BSYNC.RECONVERGENT B1 ;  /* 0x0000000000017941 */ /* 0x000fea0003800200 */
.L_x_20387:
        /* <DEDUP_REMOVED lines=22> */
.L_x_20394:
        /* <DEDUP_REMOVED lines=13> */
.L_x_20396:
[----:B------:R-:W-:Y:S05]  /*156a0*/  BSYNC.RECONVERGENT B2 ;  /* 0x0000000000027941 */ /* 0x000fea0003800200 */
.L_x_20395:
        /* <DEDUP_REMOVED lines=59> */
.L_x_20393:
[----:B------:R-:W-:Y:S05]  /*15a60*/  BSYNC.RECONVERGENT B1 ;  /* 0x0000000000017941 */ /* 0x000fea0003800200 */
.L_x_20392:
        /* <DEDUP_REMOVED lines=22> */
.L_x_20399:
        /* <DEDUP_REMOVED lines=13> */
.L_x_20401:
[----:B------:R-:W-:Y:S05]  /*15ca0*/  BSYNC.RECONVERGENT B2 ;  /* 0x0000000000027941 */ /* 0x000fea0003800200 */
.L_x_20400:
        /* <DEDUP_REMOVED lines=59> */
.L_x_20398:
[----:B------:R-:W-:Y:S05]  /*16060*/  BSYNC.RECONVERGENT B1 ;  /* 0x0000000000017941 */ /* 0x000fea0003800200 */
.L_x_20397:
        /* <DEDUP_REMOVED lines=22> */
.L_x_20404:
        /* <DEDUP_REMOVED lines=13> */
.L_x_20406:
[----:B------:R-:W-:Y:S05]  /*162a0*/  BSYNC.RECONVERGENT B2 ;  /* 0x0000000000027941 */ /* 0x000fea0003800200 */
.L_x_20405:
        /* <DEDUP_REMOVED lines=59> */
.L_x_20403:
[----:B------:R-:W-:Y:S05]  /*16660*/  BSYNC.RECONVERGENT B1 ;  /* 0x0000000000017941 */ /* 0x000fea0003800200 */
.L_x_20402:
        /* <DEDUP_REMOVED lines=22> */
.L_x_20409:
        /* <DEDUP_REMOVED lines=14> */
.L_x_20411:
[----:B------:R-:W-:Y:S05]  /*168b0*/  BSYNC.RECONVERGENT B2 ;  /* 0x0000000000027941 */ /* 0x000fea0003800200 */
.L_x_20410:
        /* <DEDUP_REMOVED lines=60> */
.L_x_20408:
[----:B------:R-:W-:Y:S05]  /*16c80*/  BSYNC.RECONVERGENT B1 ;  /* 0x0000000000017941 */ /* 0x000fea0003800200 */
.L_x_20407:
        /* <DEDUP_REMOVED lines=10> */
.L_x_20371:
        /* <DEDUP_REMOVED lines=16> */
.L_x_20415:
        /* <DEDUP_REMOVED lines=13> */
.L_x_20417:
[----:B------:R-:W-:Y:S05]  /*16f00*/  BSYNC.RECONVERGENT B2 ;  /* 0x0000000000027941 */ /* 0x000fea0003800200 */
.L_x_20416:
        /* <DEDUP_REMOVED lines=58> */
.L_x_20414:
[----:B------:R-:W-:Y:S05]  /*172b0*/  BSYNC.RECONVERGENT B1 ;  /* 0x0000000000017941 */ /* 0x000fea0003800200 */
.L_x_20413:
[----:B------:R-:W1:Y:S01]  /*172c0*/  LDC R138, c[0x0][0x404] ;  /* 0x00010100ff8a7b82 */ /* 0x000e620000000800 */
[----:B0-----:R-:W-:Y:S01]  /*172d0*/  HFMA2 R159, -RZ, RZ, 0.1171875, 0 ;  /* 0x2f800000ff9f7431 */ /* 0x001fe200000001ff */
[----:B------:R-:W-:Y:S01]  /*172e0*/  I2FP.F32.U32 R136, R136 ;  /* 0x0000008800887245 */ /* 0x000fe20000201000 */
[----:B-----5:R-:W-:Y:S01]  /*172f0*/  HADD2.F32 R5, -RZ, R140.H0_H0 ;  /* 0x2000008cff057230 */ /* 0x020fe20000004100 */
[----:B------:R-:W-:Y:S01]  /*17300*/  ISETP.NE.AND P2, PT, R137, 0x1, PT ;  /* 0x000000018900780c */ /* 0x000fe20003f45270 */
[----:B------:R-:W-:Y:S01]  /*17310*/  BSSY.RECONVERGENT B1, `(.L_x_20418) ;  /* 0x000005d000017945 */ /* 0x000fe20003800200 */
[----:B------:R-:W-:Y:S02]  /*17320*/  IMAD.MOV.U32 R139, RZ, RZ, 0x2 ;  /* 0x00000002ff8b7424 */ /* 0x000fe400078e00ff */
[----:B------:R-:W0:Y:S01]  /*17330*/  LDC R158, c[0x0][0x408] ;  /* 0x00010200ff9e7b82 */ /* 0x000e220000000800 */
[----:B------:R-:W-:Y:S01]  /*17340*/  FMUL.FTZ R5, R5, UR4 ;  /* 0x0000000405057c20 */ /* 0x000fe20008410000 */
[----:B------:R-:W-:-:S05]  /*17350*/  FFMA.FTZ R3, R136, R159, 1.1641532182693481445e-10 ;  /* 0x2f00000088037423 */ /* 0x000fca000001009f */
[----:B-1----:R-:W-:-:S04]  /*17360*/  FSETP.GTU.FTZ.AND P1, PT, R3, R138, PT ;  /* 0x0000008a0300720b */ /* 0x002fc80003f3c000 */
[----:B------:R-:W-:Y:S01]  /*17370*/  PLOP3.LUT P3, PT, P1, PT, PT, 0x8, 0x80 ;  /* 0x000000000080781c */ /* 0x000fe20000f6e170 */
[----:B0-----:R-:W-:-:S03]  /*17380*/  FMUL.FTZ R5, R5, R158 ;  /* 0x0000009e05057220 */ /* 0x001fc60000410000 */
[----:B------:R-:W-:Y:S02]  /*17390*/  P2R R3, PR, RZ, 0x8 ;  /* 0x00000008ff037803 */ /* 0x000fe40000000000 */
[----:B------:R-:W-:Y:S02]  /*173a0*/  FSEL R161, R5, RZ, !P1 ;  /* 0x000000ff05a17208 */ /* 0x000fe40004800000 */
        /* <DEDUP_REMOVED lines=10> */
.L_x_20420:
        /* <DEDUP_REMOVED lines=13> */
.L_x_20422:
[----:B------:R-:W-:Y:S05]  /*17520*/  BSYNC.RECONVERGENT B2 ;  /* 0x0000000000027941 */ /* 0x000fea0003800200 */
.L_x_20421:
        /* <DEDUP_REMOVED lines=59> */
.L_x_20419:
[----:B------:R-:W-:Y:S05]  /*178e0*/  BSYNC.RECONVERGENT B1 ;  /* 0x0000000000017941 */ /* 0x000fea0003800200 */
.L_x_20418:
        /* <DEDUP_REMOVED lines=22> */
.L_x_20425:
        /* <DEDUP_REMOVED lines=13> */
.L_x_20427:
[----:B------:R-:W-:Y:S05]  /*17b20*/  BSYNC.RECONVERGENT B2 ;  /* 0x0000000000027941 */ /* 0x000fea0003800200 */
.L_x_20426:
        /* <DEDUP_REMOVED lines=59> */
.L_x_20424:
[----:B------:R-:W-:Y:S05]  /*17ee0*/  BSYNC.RECONVERGENT B1 ;  /* 0x0000000000017941 */ /* 0x000fea0003800200 */
.L_x_20423:
        /* <DEDUP_REMOVED lines=21> */
.L_x_20430:
        /* <DEDUP_REMOVED lines=13> */
.L_x_20432:
[----:B------:R-:W-:Y:S05]  /*18110*/  BSYNC.RECONVERGENT B2 ;  /* 0x0000000000027941 */ /* 0x000fea0003800200 */
.L_x_20431:
        /* <DEDUP_REMOVED lines=59> */
.L_x_20429:
[----:B------:R-:W-:Y:S05]  /*184d0*/  BSYNC.RECONVERGENT B1 ;  /* 0x0000000000017941 */ /* 0x000fea0003800200 */
.L_x_20428:
        /* <DEDUP_REMOVED lines=21> */
.L_x_20435:
        /* <DEDUP_REMOVED lines=13> */
.L_x_20437:
[----:B------:R-:W-:Y:S05]  /*18700*/  BSYNC.RECONVERGENT B2 ;  /* 0x0000000000027941 */ /* 0x000fea0003800200 */
.L_x_20436:
        /* <DEDUP_REMOVED lines=59> */
.L_x_20434:
[----:B------:R-:W-:Y:S05]  /*18ac0*/  BSYNC.RECONVERGENT B1 ;  /* 0x0000000000017941 */ /* 0x000fea0003800200 */
.L_x_20433:
        /* <DEDUP_REMOVED lines=21> */
.L_x_20440:
        /* <DEDUP_REMOVED lines=13> */
.L_x_20442:
[----:B------:R-:W-:Y:S05]  /*18cf0*/  BSYNC.RECONVERGENT B2 ;  /* 0x0000000000027941 */ /* 0x000fea0003800200 */
.L_x_20441:
        /* <DEDUP_REMOVED lines=59> */
.L_x_20439:
[----:B------:R-:W-:Y:S05]  /*190b0*/  BSYNC.RECONVERGENT B1 ;  /* 0x0000000000017941 */ /* 0x000fea0003800200 */
.L_x_20438:
        /* <DEDUP_REMOVED lines=21> */
.L_x_20445:
        /* <DEDUP_REMOVED lines=13> */
.L_x_20447:
[----:B------:R-:W-:Y:S05]  /*192e0*/  BSYNC.RECONVERGENT B2 ;  /* 0x0000000000027941 */ /* 0x000fea0003800200 */
.L_x_20446:
        /* <DEDUP_REMOVED lines=59> */
.L_x_20444:
[----:B------:R-:W-:Y:S05]  /*196a0*/  BSYNC.RECONVERGENT B1 ;  /* 0x0000000000017941 */ /* 0x000fea0003800200 */
.L_x_20443:
        /* <DEDUP_REMOVED lines=21> */
.L_x_20450:
        /* <DEDUP_REMOVED lines=14> */
.L_x_20452:
[----:B------:R-:W-:Y:S05]  /*198e0*/  BSYNC.RECONVERGENT B2 ;  /* 0x0000000000027941 */ /* 0x000fea0003800200 */
.L_x_20451:
        /* <DEDUP_REMOVED lines=60> */
.L_x_20449:
[----:B------:R-:W-:Y:S05]  /*19cb0*/  BSYNC.RECONVERGENT B1 ;  /* 0x0000000000017941 */ /* 0x000fea0003800200 */
.L_x_20448:
[----:B------:R-:W-:Y:S01]  /*19cc0*/  I2FP.F32.U32 R136, R137 ;  /* 0x0000008900887245 */ /* 0x000fe20000201000 */
[----:B------:R-:W-:Y:S02]  /*19cd0*/  HADD2.F32 R143, -RZ, R143.H1_H1 ;  /* 0x3000008fff8f7230 */ /* 0x000fe40000004100 */
[----:B------:R-:W-:Y:S02]  /*19ce0*/  FMUL.FTZ R137, R160, R97 ;  /* 0x00000061a0897220 */ /* 0x000fe40000410000 */
[----:B------:R-:W-:Y:S01]  /*19cf0*/  FFMA.FTZ R159, R136, R159, 1.1641532182693481445e-10 ;  /* 0x2f000000889f7423 */ /* 0x000fe2000001009f */
[----:B------:R-:W-:Y:S01]  /*19d00*/  FMUL.FTZ R143, R143, UR4 ;  /* 0x000000048f8f7c20 */ /* 0x000fe20008410000 */
[----:B------:R-:W-:-:S03]  /*19d10*/  FMUL.FTZ R136, R161, R96 ;  /* 0x00000060a1887220 */ /* 0x000fc60000410000 */
[----:B------:R-:W-:Y:S01]  /*19d20*/  FMUL.FTZ R158, R143, R158 ;  /* 0x0000009e8f9e7220 */ /* 0x000fe20000410000 */
[----:B------:R-:W-:Y:S01]  /*19d30*/  FSETP.GTU.FTZ.AND P6, PT, R159, R138, PT ;  /* 0x0000008a9f00720b */ /* 0x000fe20003fdc000 */
[----:B------:R-:W-:Y:S01]  /*19d40*/  FMUL.FTZ R138, R139, R98 ;  /* 0x000000628b8a7220 */ /* 0x000fe20000410000 */
[----:B------:R-:W-:Y:S01]  /*19d50*/  FMUL.FTZ R139, R140, R99 ;  /* 0x000000638c8b7220 */ /* 0x000fe20000410000 */
[----:B------:R-:W-:Y:S01]  /*19d60*/  FMUL.FTZ R140, R141, R100 ;  /* 0x000000648d8c7220 */ /* 0x000fe20000410000 */
[----:B------:R-:W-:Y:S01]  /*19d70*/  FSEL R158, R158, RZ, !P6 ;  /* 0x000000ff9e9e7208 */ /* 0x000fe20007000000 */
[----:B------:R-:W-:Y:S01]  /*19d80*/  FMUL.FTZ R141, R142, R101 ;  /* 0x000000658e8d7220 */ /* 0x000fe20000410000 */
[----:B------:R-:W-:Y:S01]  /*19d90*/  PLOP3.LUT P6, PT, P6, PT, PT, 0x8, 0x80 ;  /* 0x000000000080781c */ /* 0x000fe200037ce170 */
[----:B------:R-:W-:Y:S02]  /*19da0*/  FMUL.FTZ R142, R157, R102 ;  /* 0x000000669d8e7220 */ /* 0x000fe40000410000 */
[----:B------:R-:W-:-:S10]  /*19db0*/  FMUL.FTZ R143, R158, R103 ;  /* 0x000000679e8f7220 */ /* 0x000fd40000410000 */
.L_x_20412:
        /* <DEDUP_REMOVED lines=22> */
.L_x_20370:
[----:B------:R-:W-:Y:S05]  /*19f20*/  BSYNC.RECONVERGENT B0 ;  /* 0x0000000000007941 */ /* 0x000fea0003800200 */
.L_x_20369:
        /* <DEDUP_REMOVED lines=134> */
.L_x_20454:
[----:B------:R-:W-:Y:S05]  /*1a790*/  BSYNC.RECONVERGENT B0 ;  /* 0x0000000000007941 */ /* 0x000fea0003800200 */
.L_x_20453:
        /* <DEDUP_REMOVED lines=13> */
.L_x_20456:
[----:B------:R-:W-:Y:S05]  /*1a870*/  BSYNC.RECONVERGENT B0 ;  /* 0x0000000000007941 */ /* 0x000fea0003800200 */
.L_x_20455:
        /* <DEDUP_REMOVED lines=67> */
[----:B------:R-:W-:Y:S01]  /*1acb0*/  F2FP.F16.F32.PACK_AB R144, R145, R144 ;  /* 0x000000909190723e */ /* 0x000fe200000000ff */
        /* <DEDUP_REMOVED lines=14> */
[----:B------:R-:W-:-:S03]  /*1ada0*/  F2FP.F16.F32.PACK_AB R145, R160, R161 ;  /* 0x000000a1a091723e */ /* 0x000fc600000000ff */
[----:B------:R-:W-:Y:S02]  /*1adb0*/  F2FP.F16.F32.PACK_AB R146, R162, R147 ;  /* 0x00000093a292723e */ /* 0x000fe400000000ff */
[----:B------:R-:W-:-:S05]  /*1adc0*/  F2FP.F16.F32.PACK_AB R147, R164, R163 ;  /* 0x000000a3a493723e */ /* 0x000fca00000000ff */
[----:B------:R1:W-:Y:S02]  /*1add0*/  STG.E.128 desc[UR6][R158.64], R144 ;  /* 0x000000909e007986 */ /* 0x0003e4000c101d06 */
.L_x_20458:
[----:B------:R-:W-:Y:S05]  /*1ade0*/  BSYNC.RECONVERGENT B0 ;  /* 0x0000000000007941 */ /* 0x000fea0003800200 */
.L_x_20457:
        /* <DEDUP_REMOVED lines=15> */
[----:B------:R-:W-:Y:S01]  /*1aee0*/  F2FP.F16.F32.PACK_AB R144, R145, R144 ;  /* 0x000000909190723e */ /* 0x000fe200000000ff */
        /* <DEDUP_REMOVED lines=11> */
[----:B------:R-:W-:Y:S01]  /*1afa0*/  F2FP.F16.F32.PACK_AB R145, R160, R147 ;  /* 0x00000093a091723e */ /* 0x000fe200000000ff */
[----:B------:R-:W-:Y:S01]  /*1afb0*/  FFMA.FTZ R162, R162, R37, R45 ;  /* 0x00000025a2a27223 */ /* 0x000fe2000001002d */
[----:B------:R-:W-:Y:S01]  /*1afc0*/  FFMA.FTZ R155, R155, R38, R46 ;  /* 0x000000269b9b7223 */ /* 0x000fe2000001002e */
[----:B0-----:R-:W-:-:S03]  /*1afd0*/  IMAD.WIDE.U32 R158, R0, 0x10, R158 ;  /* 0x00000010009e7825 */ /* 0x001fc600078e009e */
[----:B------:R-:W-:Y:S01]  /*1afe0*/  F2FP.F16.F32.PACK_AB R146, R162, R161 ;  /* 0x000000a1a292723e */ /* 0x000fe200000000ff */
[----:B------:R-:W-:Y:S01]  /*1aff0*/  VIADD R0, R0, 0x80 ;  /* 0x0000008000007836 */ /* 0x000fe20000000000 */
[----:B------:R-:W-:-:S05]  /*1b000*/  F2FP.F16.F32.PACK_AB R147, R164, R155 ;  /* 0x0000009ba493723e */ /* 0x000fca00000000ff */
[----:B------:R2:W-:Y:S02]  /*1b010*/  STG.E.128 desc[UR6][R158.64], R144 ;  /* 0x000000909e007986 */ /* 0x0005e4000c101d06 */
.L_x_20460:
[----:B------:R-:W-:Y:S05]  /*1b020*/  BSYNC.RECONVERGENT B0 ;  /* 0x0000000000007941 */ /* 0x000fea0003800200 */
.L_x_20459:
        /* <DEDUP_REMOVED lines=17> */
[----:B------:R-:W-:Y:S01]  /*1b140*/  F2FP.F16.F32.PACK_AB R144, R145, R144 ;  /* 0x000000909190723e */ /* 0x000fe200000000ff */
        /* <DEDUP_REMOVED lines=17> */
.L_x_20462:
[----:B------:R-:W-:Y:S05]  /*1b260*/  BSYNC.RECONVERGENT B0 ;  /* 0x0000000000007941 */ /* 0x000fea0003800200 */
.L_x_20461:
        /* <DEDUP_REMOVED lines=27> */
[----:B------:R-:W-:-:S03]  /*1b420*/  FFMA.FTZ R144, R144, R81, R89 ;  /* 0x0000005190907223 */ /* 0x000fc60000010059 */
[----:B------:R-:W-:Y:S02]  /*1b430*/  F2FP.F16.F32.PACK_AB R146, R158, R159 ;  /* 0x0000009f9e92723e */ /* 0x000fe400000000ff */
[----:B------:R-:W-:Y:S01]  /*1b440*/  F2FP.F16.F32.PACK_AB R145, R156, R145 ;  /* 0x000000919c91723e */ /* 0x000fe200000000ff */
[----:B0-----:R-:W-:Y:S01]  /*1b450*/  IMAD.WIDE.U32 R154, R0, 0x10, R154 ;  /* 0x00000010009a7825 */ /* 0x001fe200078e009a */
[----:B------:R-:W-:-:S05]  /*1b460*/  F2FP.F16.F32.PACK_AB R144, R144, R157 ;  /* 0x0000009d9090723e */ /* 0x000fca00000000ff */
[----:B------:R4:W-:Y:S02]  /*1b470*/  STG.E.128 desc[UR6][R154.64], R144 ;  /* 0x000000909a007986 */ /* 0x0009e4000c101d06 */
.L_x_20464:
[----:B------:R-:W-:Y:S05]  /*1b480*/  BSYNC.RECONVERGENT B0 ;  /* 0x0000000000007941 */ /* 0x000fea0003800200 */
.L_x_20463:
[----:B------:R-:W-:Y:S02]  /*1b490*/  UIADD3 UR14, UPT, UPT, UR14, UR12, URZ ;  /* 0x0000000c0e0e7290 */ /* 0x000fe4000fffe0ff */
[----:B------:R-:W-:Y:S02]  /*1b4a0*/  UPLOP3.LUT UP2, UPT, UPT, UPT, UP2, 0x40, 0x4 ;  /* 0x000000000004789c */ /* 0x000fe40003f4e820 */
[----:B------:R-:W-:-:S09]  /*1b4b0*/  UISETP.GE.AND UP1, UPT, UR14, UR13, UPT ;  /* 0x0000000d0e00728c */ /* 0x000fd2000bf26270 */
[----:B------:R-:W-:Y:S05]  /*1b4c0*/  BRA.U !UP1, `(.L_x_20465) ;  /* 0xfffffe5909d47547 */ /* 0x000fea000b83ffff */
[----:B------:R-:W-:Y:S05]  /*1b4d0*/  EXIT ;  /* 0x000000000000794d */ /* 0x000fea0003800000 */
.L_x_20466:
        /* <DEDUP_REMOVED lines=10> */
.L_x_27322:


//--------------------- .text._ZN10layer_norm13ln_fwd_kernelINS_13Kernel_traitsIf6__halffS2_fjLj4096ELj1ELj1ELj4ELj16ENS_18Kernel_traits_baseILj4096EfS2_fS2_fjLj128EEEEELb1ELb1ELb0ELb1EEEvNS_9FwdParamsE --------------------------
	.section	.text._ZN10layer_norm13ln_fwd_kernelINS_13Kernel_traitsIf6__halffS2_fjLj4096ELj1ELj1ELj4ELj16ENS_18Kernel_traits_baseILj4096EfS2_fS2_fjLj128EEEEELb1ELb1ELb0ELb1EEEvNS_9FwdParamsE,"ax",@progbits
	.align	128
        .global         _ZN10layer_norm13ln_fwd_kernelINS_13Kernel_traitsIf6__halffS2_fjLj4096ELj1ELj1ELj4ELj16ENS_18Kernel_traits_baseILj4096EfS2_fS2_fjLj128EEEEELb1ELb1ELb0ELb1EEEvNS_9FwdParamsE
        .type           _ZN10layer_norm13ln_fwd_kernelINS_13Kernel_traitsIf6__halffS2_fjLj4096ELj1ELj1ELj4ELj16ENS_18Kernel_traits_baseILj4096EfS2_fS2_fjLj128EEEEELb1ELb1ELb0ELb1EEEvNS_9FwdParamsE,@function
        .size           _ZN10layer_norm13ln_fwd_kernelINS_13Kernel_traitsIf6__halffS2_fjLj4096ELj1ELj1ELj4ELj16ENS_18Kernel_traits_baseILj4096EfS2_fS2_fjLj128EEEEELb1ELb1ELb0ELb1EEEvNS_9FwdParamsE,(.L_x_27323 - _ZN10layer_norm13ln_fwd_kernelINS_13Kernel_traitsIf6__halffS2_fjLj4096ELj1ELj1ELj4ELj16ENS_18Kernel_traits_baseILj4096EfS2_fS2_fjLj128EEEEELb1ELb1ELb0ELb1EEEvNS_9FwdParamsE)
        .other          _ZN10layer_norm13ln_fwd_kernelINS_13Kernel_traitsIf6__halffS2_fjLj4096ELj1ELj1ELj4ELj16ENS_18Kernel_traits_baseILj4096EfS2_fS2_fjLj128EEEEELb1ELb1ELb0ELb1EEEvNS_9FwdParamsE,@"STO_CUDA_ENTRY STV_DEFAULT"
_ZN10layer_norm13ln_fwd_kernelINS_13Kernel_traitsIf6__halffS2_fjLj4096ELj1ELj1ELj4ELj16ENS_18Kernel_traits_baseILj4096EfS2_fS2_fjLj128EEEEELb1ELb1ELb0ELb1EEEvNS_9FwdParamsE:
.text._ZN10layer_norm13ln_fwd_kernelINS_13Kernel_traitsIf6__halffS2_fjLj4096ELj1ELj1ELj4ELj16ENS_18Kernel_traits_baseILj4096EfS2_fS2_fjLj128EEEEELb1ELb1ELb0ELb1EEEvNS_9FwdParamsE:
        /* <DEDUP_REMOVED lines=75> */
.L_x_20467:
        /* <DEDUP_REMOVED lines=36> */
.L_x_20468:
        /* <DEDUP_REMOVED lines=16> */
[----:B------:R-:W-:Y:S01]  /*07f0*/  IMAD.HI.U32 R7, R5, -0x326172a9, RZ ;  /* 0xcd9e8d5705077827 */ /* 0x000fe200078e00ff */
[----:B------:R-:W-:-:S02]  /*0800*/  UPLOP3.LUT UP1, UPT, UPT, UPT, UPT, 0x40, 0x4 ;  /* 0x000000000004789c */ /* 0x000fc40003f2e870 */
[----:B0-----:R-:W-:Y:S01]  /*0810*/  UISETP.NE.U32.AND UP0, UPT, UR4, URZ, UPT ;  /* 0x000000ff0400728c */ /* 0x001fe2000bf05070 */
[----:B------:R-:W-:Y:S01]  /*0820*/  IMAD R11, R4, -0x2daee0ad, RZ ;  /* 0xd2511f53040b7824 */ /* 0x000fe200078e02ff */
[----:B------:R-:W-:Y:S01]  /*0830*/  LOP3.LUT R7, R8, UR20, R7, 0x96, !PT ;  /* 0x0000001408077c12 */ /* 0x000fe2000f8e9607 */
[----:B------:R-:W-:Y:S01]  /*0840*/  IMAD R5, R5, -0x326172a9, RZ ;  /* 0xcd9e8d5705057824 */ /* 0x000fe200078e02ff */
[----:B------:R-:W-:Y:S01]  /*0850*/  UISETP.NE.AND.EX UP0, UPT, UR5, URZ, UPT, UP0 ;  /* 0x000000ff0500728c */ /* 0x000fe2000bf05300 */
[----:B------:R-:W-:-:S04]  /*0860*/  IMAD.HI.U32 R4, R9, -0x326172a9, RZ ;  /* 0xcd9e8d5709047827 */ /* 0x000fc800078e00ff */
        /* <DEDUP_REMOVED lines=8> */
[----:B------:R-:W-:Y:S01]  /*08f0*/  IMAD.HI.U32 R5, R8, -0x326172a9, RZ ;  /* 0xcd9e8d5708057827 */ /* 0x000fe200078e00ff */
[----:B------:R-:W3:Y:S03]  /*0900*/  LDCU UR8, c[0x0][0x408] ;  /* 0x00008100ff0877ac */ /* 0x000ee60008000800 */
        /* <DEDUP_REMOVED lines=8> */
[----:B------:R-:W-:Y:S01]  /*0990*/  IMAD R12, R5, -0x2daee0ad, RZ ;  /* 0xd2511f53050c7824 */ /* 0x000fe200078e02ff */
[----:B------:R-:W4:Y:S01]  /*09a0*/  LDCU.64 UR14, c[0x0][0x3a0] ;  /* 0x00007400ff0e77ac */ /* 0x000f220008000a00 */
        /* <DEDUP_REMOVED lines=33> */
.L_x_20672:
[----:B0-----:R-:W0:Y:S01]  /*0bc0*/  @UP0 LDCU.64 UR4, c[0x0][0x3e0] ;  /* 0x00007c00ff0407ac */ /* 0x001e220008000a00 */
[----:B------:R-:W1:Y:S01]  /*0bd0*/  S2R R152, SR_TID.X ;  /* 0x0000000000987919 */ /* 0x000e620000002100 */
[----:B------:R-:W-:Y:S01]  /*0be0*/  PLOP3.LUT P0, PT, PT, PT, UP0, 0x80, 0x8 ;  /* 0x000000000008781c */ /* 0x000fe20003f0f008 */
[----:B------:R-:W2:Y:S01]  /*0bf0*/  LDC.64 R140, c[0x0][0x390] ;  /* 0x0000e400ff8c7b82 */ /* 0x000ea20000000a00 */
[----:B------:R-:W-:Y:S02]  /*0c00*/  UIMAD UR6, UR9, UR18, URZ ;  /* 0x00000012090672a4 */ /* 0x000fe4000f8e02ff */
[----:B0-----:R-:W-:-:S06]  /*0c10*/  @UP0 UIMAD.WIDE UR4, UR9, 0x2, UR4 ;  /* 0x00000002090408a5 */ /* 0x001fcc000f8e0204 */
[----:B------:R-:W-:Y:S01]  /*0c20*/  IMAD.U32 R12, RZ, RZ, UR4 ;  /* 0x00000004ff0c7e24 */ /* 0x000fe2000f8e00ff */
[----:B------:R-:W-:Y:S01]  /*0c30*/  MOV R13, UR5 ;  /* 0x00000005000d7c02 */ /* 0x000fe20008000f00 */
[----:B------:R-:W-:-:S04]  /*0c40*/  USHF.R.S32.HI UR4, URZ, 0x1f, UR6 ;  /* 0x0000001fff047899 */ /* 0x000fc80008011406 */
[----:B------:R-:W3:Y:S01]  /*0c50*/  @P0 LDG.E.U16 R12, desc[UR10][R12.64] ;  /* 0x0000000a0c0c0981 */ /* 0x000ee2000c1e1500 */
[----:B------:R-:W-:-:S06]  /*0c60*/  ULEA.HI UR4, UR4, UR6, URZ, 0x3 ;  /* 0x0000000604047291 */ /* 0x000fcc000f8f18ff */
[----:B------:R-:W-:-:S05]  /*0c70*/  IMAD.U32 R7, RZ, RZ, UR4 ;  /* 0x00000004ff077e24 */ /* 0x000fca000f8e00ff */
[----:B-1----:R-:W-:-:S05]  /*0c80*/  LEA.HI.SX32 R7, R7, R152, 0x1d ;  /* 0x0000009807077211 */ /* 0x002fca00078feaff */
[----:B--2---:R-:W-:-:S06]  /*0c90*/  IMAD.WIDE.U32 R8, R7, 0x10, R140 ;  /* 0x0000001007087825 */ /* 0x004fcc00078e008c */
[----:B-----5:R-:W5:Y:S01]  /*0ca0*/  LDG.E.128 R8, desc[UR10][R8.64] ;  /* 0x0000000a08087981 */ /* 0x020f62000c1e1d00 */
[----:B------:R-:W-:Y:S01]  /*0cb0*/  PLOP3.LUT P0, PT, PT, PT, UP0, 0x80, 0x8 ;  /* 0x000000000008781c */ /* 0x000fe20003f0f008 */
[----:B------:R-:W-:Y:S01]  /*0cc0*/  UMOV UR6, 0x3f800000 ;  /* 0x3f80000000067882 */ /* 0x000fe20000000000 */
[----:B------:R-:W-:Y:S01]  /*0cd0*/  PLOP3.LUT P1, PT, PT, PT, UP0, 0x80, 0x8 ;  /* 0x000000000008781c */ /* 0x000fe20003f2f008 */
[----:B------:R-:W-:Y:S01]  /*0ce0*/  UIADD3 UR24, UPT, UPT, UR12, 0x5384540f, URZ ;  /* 0x5384540f0c187890 */ /* 0x000fe2000fffe0ff */
[----:B------:R-:W-:Y:S01]  /*0cf0*/  IMAD.MOV.U32 R150, RZ, RZ, 0x2f800000 ;  /* 0x2f800000ff967424 */ /* 0x000fe200078e00ff */
[----:B------:R-:W-:Y:S02]  /*0d00*/  UIADD3 UR25, UPT, UPT, UR12, -0x4ab325aa, URZ ;  /* 0xb54cda560c197890 */ /* 0x000fe4000fffe0ff */
[----:B------:R-:W-:Y:S02]  /*0d10*/  UIADD3 UR26, UPT, UPT, UR13, -0x56f99767, URZ ;  /* 0xa90668990d1a7890 */ /* 0x000fe4000fffe0ff */
[----:B------:R-:W-:-:S02]  /*0d20*/  UIADD3 UR27, UPT, UPT, UR13, 0x646e171e, URZ ;  /* 0x646e171e0d1b7890 */ /* 0x000fc4000fffe0ff */
[----:B------:R-:W-:Y:S02]  /*0d30*/  UIADD3 UR30, UPT, UPT, UR13, 0x32370b8f, URZ ;  /* 0x32370b8f0d1e7890 */ /* 0x000fe4000fffe0ff */
[----:B------:R-:W-:Y:S02]  /*0d40*/  UIADD3 UR31, UPT, UPT, UR13, 0x76cf5d0a, URZ ;  /* 0x76cf5d0a0d1f7890 */ /* 0x000fe4000fffe0ff */
[----:B------:R-:W-:Y:S02]  /*0d50*/  UIADD3 UR32, UPT, UPT, UR13, -0x4498517b, URZ ;  /* 0xbb67ae850d207890 */ /* 0x000fe4000fffe0ff */
[----:B------:R-:W-:Y:S02]  /*0d60*/  UIADD3 UR33, UPT, UPT, UR13, -0x126145ec, URZ ;  /* 0xed9eba140d217890 */ /* 0x000fe4000fffe0ff */
[----:B------:R-:W-:Y:S02]  /*0d70*/  UIADD3 UR34, UPT, UPT, UR13, 0x1fd5c5a3, URZ ;  /* 0x1fd5c5a30d227890 */ /* 0x000fe4000fffe0ff */
[----:B------:R-:W-:-:S02]  /*0d80*/  UIADD3 UR35, UPT, UPT, UR12, 0x78dde6e4, URZ ;  /* 0x78dde6e40c237890 */ /* 0x000fc4000fffe0ff */
        /* <DEDUP_REMOVED lines=21> */
.L_x_27162:
[----:B------:R-:W-:Y:S05]  /*0ee0*/  BRX R12 -0xef0                                         (*"BRANCH_TARGETS .L_x_27163,.L_x_27164,.L_x_27165"*) ;  /* 0xfffffff00c447949 */ /* 0x000fea000383ffff */
.L_x_27165:
[----:B------:R-:W-:Y:S01]  /*0ef0*/  VIADD R15, R149, 0x1 ;  /* 0x00000001950f7836 */ /* 0x000fe20000000000 */
[----:B------:R-:W-:Y:S01]  /*0f00*/  MOV R14, R147 ;  /* 0x00000093000e7202 */ /* 0x000fe20000000f00 */
[----:B------:R-:W-:Y:S01]  /*0f10*/  IMAD.MOV.U32 R16, RZ, RZ, R5 ;  /* 0x000000ffff107224 */ /* 0x000fe200078e0005 */
[----:B------:R-:W-:Y:S06]  /*0f20*/  BRA `(.L_x_20470) ;  /* 0x0000000000e47947 */ /* 0x000fec0003800000 */
.L_x_27163:
[----:B------:R-:W-:Y:S02]  /*0f30*/  HFMA2 R15, -RZ, RZ, 0, 1.78813934326171875e-07 ;  /* 0x00000003ff0f7431 */ /* 0x000fe400000001ff */
[----:B------:R-:W-:Y:S02]  /*0f40*/  IMAD.MOV.U32 R14, RZ, RZ, R147 ;  /* 0x000000ffff0e7224 */ /* 0x000fe400078e0093 */
[----:B------:R-:W-:Y:S01]  /*0f50*/  IMAD.MOV.U32 R16, RZ, RZ, R4 ;  /* 0x000000ffff107224 */ /* 0x000fe200078e0004 */
[----:B------:R-:W-:Y:S06]  /*0f60*/  BRA `(.L_x_20470) ;  /* 0x0000000000d47947 */ /* 0x000fec0003800000 */
.L_x_27164:
        /* <DEDUP_REMOVED lines=12> */
.L_x_20471:
        /* <DEDUP_REMOVED lines=41> */
.L_x_20470:
        /* <DEDUP_REMOVED lines=24> */
.L_x_20473:
        /* <DEDUP_REMOVED lines=12> */
.L_x_20474:
        /* <DEDUP_REMOVED lines=42> */
.L_x_20472:
        /* <DEDUP_REMOVED lines=22> */
.L_x_20476:
        /* <DEDUP_REMOVED lines=12> */
.L_x_20477:
        /* <DEDUP_REMOVED lines=42> */
.L_x_20475:
        /* <DEDUP_REMOVED lines=21> */
.L_x_20479:
        /* <DEDUP_REMOVED lines=12> */
.L_x_20480:
        /* <DEDUP_REMOVED lines=42> */
.L_x_20478:
        /* <DEDUP_REMOVED lines=21> */
.L_x_20482:
        /* <DEDUP_REMOVED lines=12> */
.L_x_20483:
        /* <DEDUP_REMOVED lines=41> */
[----:B------:R-:W-:-:S07]  /*25b0*/  IMAD.MOV.U32 R13, RZ, RZ, RZ ;  /* 0x000000ffff0d7224 */ /* 0x000fce00078e00ff */
.L_x_20481:
        /* <DEDUP_REMOVED lines=21> */
.L_x_20485:
        /* <DEDUP_REMOVED lines=12> */
.L_x_20486:
        /* <DEDUP_REMOVED lines=42> */
.L_x_20484:
        /* <DEDUP_REMOVED lines=21> */
.L_x_20488:
        /* <DEDUP_REMOVED lines=12> */
.L_x_20489:
        /* <DEDUP_REMOVED lines=42> */
.L_x_20487:
        /* <DEDUP_REMOVED lines=21> */
.L_x_20491:
        /* <DEDUP_REMOVED lines=14> */
.L_x_20492:
        /* <DEDUP_REMOVED lines=42> */
.L_x_20490:
        /* <DEDUP_REMOVED lines=10> */
.L_x_20469:
        /* <DEDUP_REMOVED lines=15> */
.L_x_20495:
        /* <DEDUP_REMOVED lines=12> */
.L_x_20496:
        /* <DEDUP_REMOVED lines=41> */
.L_x_20494:
[----:B------:R-:W-:Y:S01]  /*38d0*/  I2FP.F32.U32 R13, R12 ;  /* 0x0000000c000d7245 */ /* 0x000fe20000201000 */
[----:B-----5:R-:W-:Y:S01]  /*38e0*/  HADD2.F32 R12, -RZ, R8.H0_H0 ;  /* 0x20000008ff0c7230 */ /* 0x020fe20000004100 */
[----:B------:R-:W-:Y:S01]  /*38f0*/  ISETP.NE.AND P2, PT, R15, 0x1, PT ;  /* 0x000000010f00780c */ /* 0x000fe20003f45270 */
[----:B------:R-:W-:Y:S01]  /*3900*/  UMOV UR4, UR7 ;  /* 0x0000000700047c82 */ /* 0x000fe20008000000 */
[----:B------:R-:W-:Y:S01]  /*3910*/  UMOV UR5, UR8 ;  /* 0x0000000800057c82 */ /* 0x000fe20008000000 */
[----:B------:R-:W-:Y:S01]  /*3920*/  FFMA.FTZ R13, R13, R150, 1.1641532182693481445e-10 ;  /* 0x2f0000000d0d7423 */ /* 0x000fe20000010096 */
[----:B------:R-:W-:Y:S01]  /*3930*/  FMUL.FTZ R12, R12, UR6 ;  /* 0x000000060c0c7c20 */ /* 0x000fe20008410000 */
[----:B------:R-:W-:-:S03]  /*3940*/  MOV R16, 0x2 ;  /* 0x0000000200107802 */ /* 0x000fc60000000f00 */
[----:B------:R-:W-:Y:S01]  /*3950*/  FSETP.GTU.FTZ.AND P1, PT, R13, UR4, PT ;  /* 0x000000040d007c0b */ /* 0x000fe2000bf3c000 */
[----:B------:R-:W-:Y:S01]  /*3960*/  FMUL.FTZ R13, R12, UR5 ;  /* 0x000000050c0d7c20 */ /* 0x000fe20008410000 */
[----:B------:R-:W-:Y:S02]  /*3970*/  IMAD.MOV.U32 R12, RZ, RZ, R144 ;  /* 0x000000ffff0c7224 */ /* 0x000fe400078e0090 */
        /* <DEDUP_REMOVED lines=12> */
.L_x_20498:
        /* <DEDUP_REMOVED lines=12> */
.L_x_20499:
        /* <DEDUP_REMOVED lines=42> */
.L_x_20497:
[----:B------:R-:W-:Y:S01]  /*3da0*/  I2FP.F32.U32 R15, R12 ;  /* 0x0000000c000f7245 */ /* 0x000fe20000201000 */
[----:B------:R-:W-:Y:S01]  /*3db0*/  HADD2.F32 R8, -RZ, R8.H1_H1 ;  /* 0x30000008ff087230 */ /* 0x000fe20000004100 */
[----:B------:R-:W-:Y:S01]  /*3dc0*/  ISETP.NE.AND P2, PT, R16, 0x1, PT ;  /* 0x000000011000780c */ /* 0x000fe20003f45270 */
[----:B------:R-:W-:Y:S02]  /*3dd0*/  IMAD.MOV.U32 R17, RZ, RZ, 0x2 ;  /* 0x00000002ff117424 */ /* 0x000fe400078e00ff */
        /* <DEDUP_REMOVED lines=17> */
.L_x_20501:
        /* <DEDUP_REMOVED lines=12> */
.L_x_20502:
        /* <DEDUP_REMOVED lines=42> */
.L_x_20500:
[----:B------:R-:W-:Y:S01]  /*4250*/  I2FP.F32.U32 R15, R12 ;  /* 0x0000000c000f7245 */ /* 0x000fe20000201000 */
[----:B------:R-:W-:Y:S01]  /*4260*/  HADD2.F32 R12, -RZ, R9.H0_H0 ;  /* 0x20000009ff0c7230 */ /* 0x000fe20000004100 */
        /* <DEDUP_REMOVED lines=18> */
.L_x_20504:
        /* <DEDUP_REMOVED lines=12> */
.L_x_20505:
        /* <DEDUP_REMOVED lines=42> */
.L_x_20503:
[----:B------:R-:W-:Y:S01]  /*46f0*/  ISETP.NE.AND P4, PT, R16, 0x1, PT ;  /* 0x000000011000780c */ /* 0x000fe20003f85270 */
[----:B------:R-:W-:Y:S01]  /*4700*/  HADD2.F32 R9, -RZ, R9.H1_H1 ;  /* 0x30000009ff097230 */ /* 0x000fe20000004100 */
[----:B------:R-:W-:-:S04]  /*4710*/  I2FP.F32.U32 R17, R12 ;  /* 0x0000000c00117245 */ /* 0x000fc80000201000 */
[----:B------:R-:W-:Y:S01]  /*4720*/  FMUL.FTZ R9, R9, UR6 ;  /* 0x0000000609097c20 */ /* 0x000fe20008410000 */
[----:B------:R-:W-:-:S03]  /*4730*/  FFMA.FTZ R17, R17, R150, 1.1641532182693481445e-10 ;  /* 0x2f00000011117423 */ /* 0x000fc60000010096 */
[----:B------:R-:W-:Y:S01]  /*4740*/  FMUL.FTZ R12, R9, UR5 ;  /* 0x00000005090c7c20 */ /* 0x000fe20008410000 */
[----:B------:R-:W-:Y:S01]  /*4750*/  IMAD.MOV.U32 R9, RZ, RZ, R144 ;  /* 0x000000ffff097224 */ /* 0x000fe200078e0090 */
[----:B------:R-:W-:Y:S01]  /*4760*/  FSETP.GTU.FTZ.AND P3, PT, R17, UR4, PT ;  /* 0x0000000411007c0b */ /* 0x000fe2000bf7c000 */
[----:B------:R-:W-:-:S03]  /*4770*/  HFMA2 R17, -RZ, RZ, 0, 1.1920928955078125e-07 ;  /* 0x00000002ff117431 */ /* 0x000fc600000001ff */
        /* <DEDUP_REMOVED lines=11> */
.L_x_20507:
        /* <DEDUP_REMOVED lines=12> */
.L_x_20508:
        /* <DEDUP_REMOVED lines=42> */
.L_x_20506:
        /* <DEDUP_REMOVED lines=20> */
.L_x_20510:
        /* <DEDUP_REMOVED lines=12> */
.L_x_20511:
        /* <DEDUP_REMOVED lines=42> */
.L_x_20509:
        /* <DEDUP_REMOVED lines=20> */
.L_x_20513:
        /* <DEDUP_REMOVED lines=12> */
.L_x_20514:
        /* <DEDUP_REMOVED lines=42> */
.L_x_20512:
[----:B------:R-:W-:Y:S01]  /*54d0*/  I2FP.F32.U32 R17, R16 ;  /* 0x0000001000117245 */ /* 0x000fe20000201000 */
[----:B------:R-:W-:Y:S01]  /*54e0*/  HADD2.F32 R16, -RZ, R11.H0_H0 ;  /* 0x2000000bff107230 */ /* 0x000fe20000004100 */
[----:B------:R-:W-:Y:S01]  /*54f0*/  ISETP.NE.AND P6, PT, R19, 0x1, PT ;  /* 0x000000011300780c */ /* 0x000fe20003fc5270 */
[----:B------:R-:W-:Y:S02]  /*5500*/  HFMA2 R22, -RZ, RZ, 0, 1.1920928955078125e-07 ;  /* 0x00000002ff167431 */ /* 0x000fe400000001ff */
[----:B------:R-:W-:Y:S01]  /*5510*/  FFMA.FTZ R17, R17, R150, 1.1641532182693481445e-10 ;  /* 0x2f00000011117423 */ /* 0x000fe20000010096 */
[----:B------:R-:W-:Y:S01]  /*5520*/  FMUL.FTZ R18, R16, UR6 ;  /* 0x0000000610127c20 */ /* 0x000fe20008410000 */
[----:B------:R-:W-:-:S03]  /*5530*/  IMAD.MOV.U32 R16, RZ, RZ, R144 ;  /* 0x000000ffff107224 */ /* 0x000fc600078e0090 */
        /* <DEDUP_REMOVED lines=13> */
.L_x_20516:
        /* <DEDUP_REMOVED lines=14> */
.L_x_20517:
        /* <DEDUP_REMOVED lines=42> */
.L_x_20515:
        /* <DEDUP_REMOVED lines=16> */
.L_x_20493:
        /* <DEDUP_REMOVED lines=44> */
.L_x_20520:
        /* <DEDUP_REMOVED lines=12> */
.L_x_20521:
        /* <DEDUP_REMOVED lines=41> */
.L_x_20519:
        /* <DEDUP_REMOVED lines=22> */
.L_x_20523:
        /* <DEDUP_REMOVED lines=12> */
.L_x_20524:
        /* <DEDUP_REMOVED lines=42> */
.L_x_20522:
        /* <DEDUP_REMOVED lines=22> */
.L_x_20526:
        /* <DEDUP_REMOVED lines=12> */
.L_x_20527:
        /* <DEDUP_REMOVED lines=42> */
.L_x_20525:
        /* <DEDUP_REMOVED lines=21> */
.L_x_20529:
        /* <DEDUP_REMOVED lines=12> */
.L_x_20530:
        /* <DEDUP_REMOVED lines=42> */
.L_x_20528:
        /* <DEDUP_REMOVED lines=21> */
.L_x_20532:
        /* <DEDUP_REMOVED lines=12> */
.L_x_20533:
        /* <DEDUP_REMOVED lines=41> */
[----:B------:R-:W-:-:S07]  /*7370*/  LOP3.LUT R4, R4, UR29, R15, 0x96, !PT ;  /* 0x0000001d04047c12 */ /* 0x000fce000f8e960f */
.L_x_20531:
        /* <DEDUP_REMOVED lines=21> */
.L_x_20535:
        /* <DEDUP_REMOVED lines=12> */
.L_x_20536:
        /* <DEDUP_REMOVED lines=42> */
.L_x_20534:
        /* <DEDUP_REMOVED lines=21> */
.L_x_20538:
        /* <DEDUP_REMOVED lines=12> */
.L_x_20539:
        /* <DEDUP_REMOVED lines=42> */
.L_x_20537:
        /* <DEDUP_REMOVED lines=21> */
.L_x_20541:
        /* <DEDUP_REMOVED lines=14> */
.L_x_20542:
        /* <DEDUP_REMOVED lines=42> */
.L_x_20540:
        /* <DEDUP_REMOVED lines=10> */
.L_x_20518:
        /* <DEDUP_REMOVED lines=15> */
.L_x_20545:
        /* <DEDUP_REMOVED lines=12> */
.L_x_20546:
        /* <DEDUP_REMOVED lines=42> */
.L_x_20544:
[----:B------:R-:W-:Y:S01]  /*86a0*/  I2FP.F32.U32 R13, R13 ;  /* 0x0000000d000d7245 */ /* 0x000fe20000201000 */
[----:B-----5:R-:W-:Y:S01]  /*86b0*/  HADD2.F32 R14, -RZ, R8.H0_H0 ;  /* 0x20000008ff0e7230 */ /* 0x020fe20000004100 */
[----:B------:R-:W-:Y:S01]  /*86c0*/  ISETP.NE.AND P2, PT, R15, 0x1, PT ;  /* 0x000000010f00780c */ /* 0x000fe20003f45270 */
[----:B------:R-:W-:Y:S02]  /*86d0*/  IMAD.MOV.U32 R16, RZ, RZ, 0x2 ;  /* 0x00000002ff107424 */ /* 0x000fe400078e00ff */
[----:B------:R-:W-:Y:S01]  /*86e0*/  FFMA.FTZ R13, R13, R150, 1.1641532182693481445e-10 ;  /* 0x2f0000000d0d7423 */ /* 0x000fe20000010096 */
[----:B------:R-:W-:-:S04]  /*86f0*/  FMUL.FTZ R14, R14, UR6 ;  /* 0x000000060e0e7c20 */ /* 0x000fc80008410000 */
        /* <DEDUP_REMOVED lines=15> */
.L_x_20548:
        /* <DEDUP_REMOVED lines=12> */
.L_x_20549:
        /* <DEDUP_REMOVED lines=42> */
.L_x_20547:
[----:B------:R-:W-:Y:S01]  /*8b50*/  I2FP.F32.U32 R13, R13 ;  /* 0x0000000d000d7245 */ /* 0x000fe20000201000 */
[----:B------:R-:W-:Y:S01]  /*8b60*/  HADD2.F32 R8, -RZ, R8.H1_H1 ;  /* 0x30000008ff087230 */ /* 0x000fe20000004100 */
        /* <DEDUP_REMOVED lines=19> */
.L_x_20551:
        /* <DEDUP_REMOVED lines=12> */
.L_x_20552:
        /* <DEDUP_REMOVED lines=42> */
.L_x_20550:
        /* <DEDUP_REMOVED lines=20> */
.L_x_20554:
        /* <DEDUP_REMOVED lines=12> */
.L_x_20555:
        /* <DEDUP_REMOVED lines=42> */
.L_x_20553:
        /* <DEDUP_REMOVED lines=20> */
.L_x_20557:
        /* <DEDUP_REMOVED lines=12> */
.L_x_20558:
        /* <DEDUP_REMOVED lines=42> */
.L_x_20556:
        /* <DEDUP_REMOVED lines=20> */
.L_x_20560:
        /* <DEDUP_REMOVED lines=12> */
.L_x_20561:
        /* <DEDUP_REMOVED lines=42> */
.L_x_20559:
        /* <DEDUP_REMOVED lines=20> */
.L_x_20563:
        /* <DEDUP_REMOVED lines=12> */
.L_x_20564:
        /* <DEDUP_REMOVED lines=42> */
.L_x_20562:
        /* <DEDUP_REMOVED lines=20> */
.L_x_20566:
        /* <DEDUP_REMOVED lines=14> */
.L_x_20567:
        /* <DEDUP_REMOVED lines=40> */
[----:B------:R-:W-:Y:S02]  /*a720*/  LOP3.LUT R4, R4, UR29, R9, 0x96, !PT ;  /* 0x0000001d04047c12 */ /* 0x000fe4000f8e9609 */
[----:B------:R-:W-:-:S07]  /*a730*/  MOV R12, R8 ;  /* 0x00000008000c7202 */ /* 0x000fce0000000f00 */
.L_x_20565:
        /* <DEDUP_REMOVED lines=16> */
.L_x_20543:
        /* <DEDUP_REMOVED lines=42> */
.L_x_20570:
        /* <DEDUP_REMOVED lines=12> */
.L_x_20571:
        /* <DEDUP_REMOVED lines=43> */
.L_x_20569:
        /* <DEDUP_REMOVED lines=22> */
.L_x_20573:
        /* <DEDUP_REMOVED lines=12> */
.L_x_20574:
        /* <DEDUP_REMOVED lines=43> */
.L_x_20572:
        /* <DEDUP_REMOVED lines=22> */
.L_x_20576:
        /* <DEDUP_REMOVED lines=12> */
.L_x_20577:
        /* <DEDUP_REMOVED lines=43> */
.L_x_20575:
        /* <DEDUP_REMOVED lines=21> */
.L_x_20579:
        /* <DEDUP_REMOVED lines=12> */
.L_x_20580:
        /* <DEDUP_REMOVED lines=43> */
.L_x_20578:
        /* <DEDUP_REMOVED lines=21> */
.L_x_20582:
        /* <DEDUP_REMOVED lines=12> */
.L_x_20583:
        /* <DEDUP_REMOVED lines=43> */
.L_x_20581:
        /* <DEDUP_REMOVED lines=21> */
.L_x_20585:
        /* <DEDUP_REMOVED lines=12> */
.L_x_20586:
        /* <DEDUP_REMOVED lines=43> */
.L_x_20584:
        /* <DEDUP_REMOVED lines=21> */
.L_x_20588:
        /* <DEDUP_REMOVED lines=12> */
.L_x_20589:
        /* <DEDUP_REMOVED lines=43> */
.L_x_20587:
        /* <DEDUP_REMOVED lines=21> */
.L_x_20591:
        /* <DEDUP_REMOVED lines=14> */
.L_x_20592:
        /* <DEDUP_REMOVED lines=41> */
[----:B------:R-:W-:Y:S02]  /*cfb0*/  LOP3.LUT R4, R4, UR29, R159, 0x96, !PT ;  /* 0x0000001d04047c12 */ /* 0x000fe4000f8e969f */
[----:B------:R-:W-:-:S07]  /*cfc0*/  MOV R149, R158 ;  /* 0x0000009e00957202 */ /* 0x000fce0000000f00 */
.L_x_20590:
        /* <DEDUP_REMOVED lines=10> */
.L_x_20568:
        /* <DEDUP_REMOVED lines=15> */
.L_x_20595:
        /* <DEDUP_REMOVED lines=12> */
.L_x_20596:
        /* <DEDUP_REMOVED lines=43> */
.L_x_20594:
[----:B------:R-:W-:Y:S01]  /*d4d0*/  I2FP.F32.U32 R13, R13 ;  /* 0x0000000d000d7245 */ /* 0x000fe20000201000 */
[----:B-----5:R-:W-:Y:S01]  /*d4e0*/  HADD2.F32 R12, -RZ, R8.H0_H0 ;  /* 0x20000008ff0c7230 */ /* 0x020fe20000004100 */
        /* <DEDUP_REMOVED lines=19> */
.L_x_20598:
        /* <DEDUP_REMOVED lines=12> */
.L_x_20599:
        /* <DEDUP_REMOVED lines=43> */
.L_x_20597:
        /* <DEDUP_REMOVED lines=21> */
.L_x_20601:
        /* <DEDUP_REMOVED lines=12> */
.L_x_20602:
        /* <DEDUP_REMOVED lines=43> */
.L_x_20600:
        /* <DEDUP_REMOVED lines=20> */
.L_x_20604:
        /* <DEDUP_REMOVED lines=12> */
.L_x_20605:
        /* <DEDUP_REMOVED lines=43> */
.L_x_20603:
[----:B------:R-:W-:Y:S01]  /*e300*/  ISETP.NE.AND P4, PT, R16, 0x1, PT ;  /* 0x000000011000780c */ /* 0x000fe20003f85270 */
[----:B------:R-:W-:Y:S01]  /*e310*/  HADD2.F32 R9, -RZ, R9.H1_H1 ;  /* 0x30000009ff097230 */ /* 0x000fe20000004100 */
[----:B------:R-:W-:Y:S01]  /*e320*/  I2FP.F32.U32 R13, R13 ;  /* 0x0000000d000d7245 */ /* 0x000fe20000201000 */
[----:B------:R-:W-:-:S03]  /*e330*/  IMAD.MOV.U32 R14, RZ, RZ, 0x2 ;  /* 0x00000002ff0e7424 */ /* 0x000fc600078e00ff */
[----:B------:R-:W-:Y:S01]  /*e340*/  FMUL.FTZ R9, R9, UR6 ;  /* 0x0000000609097c20 */ /* 0x000fe20008410000 */
[----:B------:R-:W-:-:S03]  /*e350*/  FFMA.FTZ R13, R13, R150, 1.1641532182693481445e-10 ;  /* 0x2f0000000d0d7423 */ /* 0x000fc60000010096 */
[----:B------:R-:W-:Y:S02]  /*e360*/  FMUL.FTZ R9, R9, UR5 ;  /* 0x0000000509097c20 */ /* 0x000fe40008410000 */
        /* <DEDUP_REMOVED lines=13> */
.L_x_20607:
        /* <DEDUP_REMOVED lines=12> */
.L_x_20608:
        /* <DEDUP_REMOVED lines=43> */
.L_x_20606:
        /* <DEDUP_REMOVED lines=20> */
.L_x_20610:
        /* <DEDUP_REMOVED lines=12> */
.L_x_20611:
        /* <DEDUP_REMOVED lines=43> */
.L_x_20609:
        /* <DEDUP_REMOVED lines=20> */
.L_x_20613:
        /* <DEDUP_REMOVED lines=12> */
.L_x_20614:
        /* <DEDUP_REMOVED lines=43> */
.L_x_20612:
[----:B------:R-:W-:Y:S01]  /*f110*/  HADD2.F32 R14, -RZ, R11.H0_H0 ;  /* 0x2000000bff0e7230 */ /* 0x000fe20000004100 */
[----:B------:R-:W-:Y:S01]  /*f120*/  I2FP.F32.U32 R17, R10 ;  /* 0x0000000a00117245 */ /* 0x000fe20000201000 */
[----:B------:R-:W-:Y:S01]  /*f130*/  HFMA2 R10, -RZ, RZ, 0, 1.1920928955078125e-07 ;  /* 0x00000002ff0a7431 */ /* 0x000fe200000001ff */
[----:B------:R-:W-:Y:S02]  /*f140*/  ISETP.NE.AND P6, PT, R18, 0x1, PT ;  /* 0x000000011200780c */ /* 0x000fe40003fc5270 */
[----:B------:R-:W-:Y:S01]  /*f150*/  FMUL.FTZ R14, R14, UR6 ;  /* 0x000000060e0e7c20 */ /* 0x000fe20008410000 */
[----:B------:R-:W-:-:S03]  /*f160*/  FFMA.FTZ R17, R17, R150, 1.1641532182693481445e-10 ;  /* 0x2f00000011117423 */ /* 0x000fc60000010096 */
[----:B------:R-:W-:Y:S02]  /*f170*/  FMUL.FTZ R14, R14, UR5 ;  /* 0x000000050e0e7c20 */ /* 0x000fe40008410000 */
        /* <DEDUP_REMOVED lines=13> */
.L_x_20616:
        /* <DEDUP_REMOVED lines=14> */
.L_x_20617:
        /* <DEDUP_REMOVED lines=43> */
.L_x_20615:
        /* <DEDUP_REMOVED lines=11> */
[----:B------:R-:W-:-:S04]  /*f690*/  FSETP.GTU.FTZ.AND P6, PT, R11, UR4, PT ;  /* 0x000000040b007c0b */ /* 0x000fc8000bfdc000 */
[----:B------:R-:W-:Y:S01]  /*f6a0*/  FSEL R148, R18, RZ, !P6 ;  /* 0x000000ff12947208 */ /* 0x000fe20007000000 */
[----:B------:R-:W-:Y:S01]  /*f6b0*/  FMUL.FTZ R18, R15, R58 ;  /* 0x0000003a0f127220 */ /* 0x000fe20000410000 */
[----:B------:R-:W-:-:S03]  /*f6c0*/  PLOP3.LUT P6, PT, P6, PT, PT, 0x8, 0x80 ;  /* 0x000000000080781c */ /* 0x000fc600037ce170 */
[----:B------:R-:W-:-:S10]  /*f6d0*/  FMUL.FTZ R15, R148, R55 ;  /* 0x00000037940f7220 */ /* 0x000fd40000410000 */
.L_x_20593:
        /* <DEDUP_REMOVED lines=42> */
.L_x_20620:
        /* <DEDUP_REMOVED lines=12> */
.L_x_20621:
        /* <DEDUP_REMOVED lines=43> */
.L_x_20619:
        /* <DEDUP_REMOVED lines=22> */
.L_x_20623:
        /* <DEDUP_REMOVED lines=12> */
.L_x_20624:
        /* <DEDUP_REMOVED lines=43> */
.L_x_20622:
        /* <DEDUP_REMOVED lines=21> */
.L_x_20626:
        /* <DEDUP_REMOVED lines=12> */
.L_x_20627:
        /* <DEDUP_REMOVED lines=43> */
.L_x_20625:
        /* <DEDUP_REMOVED lines=21> */
.L_x_20629:
        /* <DEDUP_REMOVED lines=12> */
.L_x_20630:
        /* <DEDUP_REMOVED lines=43> */
.L_x_20628:
        /* <DEDUP_REMOVED lines=21> */
.L_x_20632:
        /* <DEDUP_REMOVED lines=12> */
.L_x_20633:
        /* <DEDUP_REMOVED lines=43> */
.L_x_20631:
        /* <DEDUP_REMOVED lines=21> */
.L_x_20635:
        /* <DEDUP_REMOVED lines=12> */
.L_x_20636:
        /* <DEDUP_REMOVED lines=43> */
.L_x_20634:
        /* <DEDUP_REMOVED lines=21> */
.L_x_20638:
        /* <DEDUP_REMOVED lines=12> */
.L_x_20639:
        /* <DEDUP_REMOVED lines=43> */
.L_x_20637:
[----:B------:R-:W-:Y:S01]  /*11980*/  I2FP.F32.U32 R149, R142 ;  /* 0x0000008e00957245 */ /* 0x000fe20000201000 */
[----:B------:R-:W-:Y:S01]  /*11990*/  HADD2.F32 R142, -RZ, R143.H0_H0 ;  /* 0x2000008fff8e7230 */ /* 0x000fe20000004100 */
        /* <DEDUP_REMOVED lines=19> */
.L_x_20641:
        /* <DEDUP_REMOVED lines=14> */
.L_x_20642:
        /* <DEDUP_REMOVED lines=43> */
.L_x_20640:
        /* <DEDUP_REMOVED lines=10> */
.L_x_20618:
        /* <DEDUP_REMOVED lines=15> */
.L_x_20645:
        /* <DEDUP_REMOVED lines=12> */
.L_x_20646:
        /* <DEDUP_REMOVED lines=43> */
.L_x_20644:
        /* <DEDUP_REMOVED lines=21> */
.L_x_20648:
        /* <DEDUP_REMOVED lines=12> */
.L_x_20649:
        /* <DEDUP_REMOVED lines=43> */
.L_x_20647:
[----:B------:R-:W-:Y:S01]  /*12820*/  ISETP.NE.AND P2, PT, R8, 0x1, PT ;  /* 0x000000010800780c */ /* 0x000fe20003f45270 */
[----:B------:R-:W-:Y:S01]  /*12830*/  HADD2.F32 R140, -RZ, R140.H1_H1 ;  /* 0x3000008cff8c7230 */ /* 0x000fe20000004100 */
        /* <DEDUP_REMOVED lines=18> */
.L_x_20651:
        /* <DEDUP_REMOVED lines=12> */
.L_x_20652:
        /* <DEDUP_REMOVED lines=43> */
.L_x_20650:
        /* <DEDUP_REMOVED lines=20> */
.L_x_20654:
        /* <DEDUP_REMOVED lines=12> */
.L_x_20655:
        /* <DEDUP_REMOVED lines=43> */
.L_x_20653:
[----:B------:R-:W-:Y:S01]  /*13180*/  ISETP.NE.AND P4, PT, R8, 0x1, PT ;  /* 0x000000010800780c */ /* 0x000fe20003f85270 */
[----:B------:R-:W-:Y:S01]  /*13190*/  HADD2.F32 R141, -RZ, R141.H1_H1 ;  /* 0x3000008dff8d7230 */ /* 0x000fe20000004100 */
[----:B------:R-:W-:-:S04]  /*131a0*/  I2FP.F32.U32 R9, R9 ;  /* 0x0000000900097245 */ /* 0x000fc80000201000 */
[----:B------:R-:W-:Y:S01]  /*131b0*/  FMUL.FTZ R141, R141, UR6 ;  /* 0x000000068d8d7c20 */ /* 0x000fe20008410000 */
[----:B------:R-:W-:-:S03]  /*131c0*/  FFMA.FTZ R9, R9, R150, 1.1641532182693481445e-10 ;  /* 0x2f00000009097423 */ /* 0x000fc60000010096 */
[----:B------:R-:W-:Y:S01]  /*131d0*/  FMUL.FTZ R11, R141, UR5 ;  /* 0x000000058d0b7c20 */ /* 0x000fe20008410000 */
[----:B------:R-:W-:Y:S01]  /*131e0*/  HFMA2 R141, -RZ, RZ, 0, 1.1920928955078125e-07 ;  /* 0x00000002ff8d7431 */ /* 0x000fe200000001ff */
        /* <DEDUP_REMOVED lines=13> */
.L_x_20657:
        /* <DEDUP_REMOVED lines=12> */
.L_x_20658:
        /* <DEDUP_REMOVED lines=43> */
.L_x_20656:
        /* <DEDUP_REMOVED lines=20> */
.L_x_20660:
        /* <DEDUP_REMOVED lines=12> */
.L_x_20661:
        /* <DEDUP_REMOVED lines=43> */
.L_x_20659:
        /* <DEDUP_REMOVED lines=20> */
.L_x_20663:
        /* <DEDUP_REMOVED lines=12> */
.L_x_20664:
        /* <DEDUP_REMOVED lines=43> */
.L_x_20662:
        /* <DEDUP_REMOVED lines=20> */
.L_x_20666:
        /* <DEDUP_REMOVED lines=14> */
.L_x_20667:
        /* <DEDUP_REMOVED lines=43> */
.L_x_20665:
        /* <DEDUP_REMOVED lines=16> */
.L_x_20643:
        /* <DEDUP_REMOVED lines=145> */
.L_x_20669:
[----:B------:R-:W-:Y:S05]  /*14e70*/  BSYNC.RECONVERGENT B0 ;  /* 0x0000000000007941 */ /* 0x000fea0003800200 */
.L_x_20668:
        /* <DEDUP_REMOVED lines=14> */
.L_x_20671:
[----:B------:R-:W-:Y:S05]  /*14f60*/  BSYNC.RECONVERGENT B0 ;  /* 0x0000000000007941 */ /* 0x000fea0003800200 */
.L_x_20670:
        /* <DEDUP_REMOVED lines=80> */
[----:B------:R-:W-:Y:S01]  /*15470*/  F2FP.F16.F32.PACK_AB R11, R10, R11 ;  /* 0x0000000b0a0b723e */ /* 0x000fe200000000ff */
[----:B------:R-:W-:Y:S01]  /*15480*/  FMUL.FTZ R14, R151, R35 ;  /* 0x00000023970e7220 */ /* 0x000fe20000410000 */
[----:B------:R-:W-:Y:S01]  /*15490*/  IMAD.WIDE.U32 R30, R146, 0x10, R16 ;  /* 0x00000010921e7825 */ /* 0x000fe200078e0010 */
[----:B------:R-:W-:-:S03]  /*154a0*/  F2FP.F16.F32.PACK_AB R10, R8, R9 ;  /* 0x00000009080a723e */ /* 0x000fc600000000ff */
        /* <DEDUP_REMOVED lines=14> */
[----:B------:R-:W-:Y:S01]  /*15590*/  F2FP.F16.F32.PACK_AB R9, R14, R9 ;  /* 0x000000090e09723e */ /* 0x000fe200000000ff */
[----:B------:R-:W-:Y:S01]  /*155a0*/  FADD.FTZ R155, -R150, R13 ;  /* 0x0000000d969b7221 */ /* 0x000fe20000010100 */
[----:B------:R-:W-:Y:S01]  /*155b0*/  F2FP.F16.F32.PACK_AB R15, R16, R15 ;  /* 0x0000000f100f723e */ /* 0x000fe200000000ff */
[C---:B------:R-:W-:Y:S01]  /*155c0*/  FMUL.FTZ R14, R151.reuse, R27 ;  /* 0x0000001b970e7220 */ /* 0x040fe20000410000 */
[----:B------:R-:W0:Y:S01]  /*155d0*/  @!P0 LDC.64 R16, c[0x0][0x3c8] ;  /* 0x0000f200ff108b82 */ /* 0x000e220000000a00 */
[----:B------:R-:W-:Y:S01]  /*155e0*/  F2FP.F16.F32.PACK_AB R8, R8, R7 ;  /* 0x000000070808723e */ /* 0x000fe200000000ff */
        /* <DEDUP_REMOVED lines=12> */
[----:B------:R-:W-:Y:S01]  /*156b0*/  F2FP.F16.F32.PACK_AB R14, R14, R13 ;  /* 0x0000000d0e0e723e */ /* 0x000fe200000000ff */
[C---:B------:R-:W-:Y:S01]  /*156c0*/  FMUL.FTZ R23, R151.reuse, R18 ;  /* 0x0000001297177220 */ /* 0x040fe20000410000 */
        /* <DEDUP_REMOVED lines=20> */
[----:B------:R-:W-:-:S03]  /*15810*/  F2FP.F16.F32.PACK_AB R17, R20, R23 ;  /* 0x000000171411723e */ /* 0x000fc600000000ff */
        /* <DEDUP_REMOVED lines=34> */
[----:B------:R-:W-:-:S03]  /*15a40*/  F2FP.F16.F32.PACK_AB R20, R27, R20 ;  /* 0x000000141b14723e */ /* 0x000fc600000000ff */
[----:B------:R0:W-:Y:S04]  /*15a50*/  STG.E.128 desc[UR10][R162.64], R16 ;  /* 0x00000010a2007986 */ /* 0x0001e8000c101d0a */
[----:B------:R0:W-:Y:S01]  /*15a60*/  STG.E.128 desc[UR10][R164.64], R20 ;  /* 0x00000014a4007986 */ /* 0x0001e2000c101d0a */
[----:B------:R-:W-:Y:S05]  /*15a70*/  BRA.U !UP2, `(.L_x_20672) ;  /* 0xfffffeb10a507547 */ /* 0x000fea000b83ffff */
[----:B------:R-:W-:Y:S05]  /*15a80*/  EXIT ;  /* 0x000000000000794d */ /* 0x000fea0003800000 */
.L_x_20673:
        /* <DEDUP_REMOVED lines=15> */
.L_x_27323:


//--------------------- .text._ZN10layer_norm13ln_fwd_kernelINS_13Kernel_traitsIf6__halffS2_fjLj4096ELj1ELj1ELj4ELj16ENS_18Kernel_traits_baseILj4096EfS2_fS2_fjLj128EEEEELb1ELb1ELb1ELb0EEEvNS_9FwdParamsE --------------------------
	.section	.text._ZN10layer_norm13ln_fwd_kernelINS_13Kernel_traitsIf6__halffS2_fjLj4096ELj1ELj1ELj4ELj16ENS_18Kernel_traits_baseILj4096EfS2_fS2_fjLj128EEEEELb1ELb1ELb1ELb0EEEvNS_9FwdParamsE,"ax",@progbits
	.align	128
        .global         _ZN10layer_norm13ln_fwd_kernelINS_13Kernel_traitsIf6__halffS2_fjLj4096ELj1ELj1ELj4ELj16ENS_18Kernel_traits_baseILj4096EfS2_fS2_fjLj128EEEEELb1ELb1ELb1ELb0EEEvNS_9FwdParamsE
        .type           _ZN10layer_norm13ln_fwd_kernelINS_13Kernel_traitsIf6__halffS2_fjLj4096ELj1ELj1ELj4ELj16ENS_18Kernel_traits_baseILj4096EfS2_fS2_fjLj128EEEEELb1ELb1ELb1ELb0EEEvNS_9FwdParamsE,@function
        .size           _ZN10layer_norm13ln_fwd_kernelINS_13Kernel_traitsIf6__halffS2_fjLj4096ELj1ELj1ELj4ELj16ENS_18Kernel_traits_baseILj4096EfS2_fS2_fjLj128EEEEELb1ELb1ELb1ELb0EEEvNS_9FwdParamsE,(.L_x_27324 - _ZN10layer_norm13ln_fwd_kernelINS_13Kernel_traitsIf6__halffS2_fjLj4096ELj1ELj1ELj4ELj16ENS_18Kernel_traits_baseILj4096EfS2_fS2_fjLj128EEEEELb1ELb1ELb1ELb0EEEvNS_9FwdParamsE)
        .other          _ZN10layer_norm13ln_fwd_kernelINS_13Kernel_traitsIf6__halffS2_fjLj4096ELj1ELj1ELj4ELj16ENS_18Kernel_traits_baseILj4096EfS2_fS2_fjLj128EEEEELb1ELb1ELb1ELb0EEEvNS_9FwdParamsE,@"STO_CUDA_ENTRY STV_DEFAULT"
_ZN10layer_norm13ln_fwd_kernelINS_13Kernel_traitsIf6__halffS2_fjLj4096ELj1ELj1ELj4ELj16ENS_18Kernel_traits_baseILj4096EfS2_fS2_fjLj128EEEEELb1ELb1ELb1ELb0EEEvNS_9FwdParamsE:
.text._ZN10layer_norm13ln_fwd_kernelINS_13Kernel_traitsIf6__halffS2_fjLj4096ELj1ELj1ELj4ELj16ENS_18Kernel_traits_baseILj4096EfS2_fS2_fjLj128EEEEELb1ELb1ELb1ELb0EEEvNS_9FwdParamsE:
        /* <DEDUP_REMOVED lines=111> */
.L_x_20675:
        /* <DEDUP_REMOVED lines=55> */
.L_x_20676:
[----:B------:R-:W-:Y:S05]  /*0a60*/  BSYNC.RECONVERGENT B0 ;  /* 0x0000000000007941 */ /* 0x000fea0003800200 */
.L_x_20674:
        /* <DEDUP_REMOVED lines=88> */
.L_x_21085:
        /* <DEDUP_REMOVED lines=28> */
.L_x_20679:
        /* <DEDUP_REMOVED lines=26> */
.L_x_20684:
        /* <DEDUP_REMOVED lines=13> */
.L_x_20686:
[----:B------:R-:W-:Y:S05]  /*1420*/  BSYNC.RECONVERGENT B2 ;  /* 0x0000000000027941 */ /* 0x000fea0003800200 */
.L_x_20685:
        /* <DEDUP_REMOVED lines=60> */
.L_x_20683:
[----:B------:R-:W-:Y:S05]  /*17f0*/  BSYNC.RECONVERGENT B1 ;  /* 0x0000000000017941 */ /* 0x000fea0003800200 */
.L_x_20682:
        /* <DEDUP_REMOVED lines=9> */
[----:B------:R-:W-:-:S07]  /*1890*/  FFMA.FTZ R112, R113, R92, R8 ;  /* 0x0000005c71707223 */ /* 0x000fce0000010008 */
.L_x_20681:
        /* <DEDUP_REMOVED lines=16> */
.L_x_20690:
        /* <DEDUP_REMOVED lines=13> */
.L_x_20692:
[----:B------:R-:W-:Y:S05]  /*1a70*/  BSYNC.RECONVERGENT B2 ;  /* 0x0000000000027941 */ /* 0x000fea0003800200 */
.L_x_20691:
        /* <DEDUP_REMOVED lines=9> */
[----:B------:R-:W-:-:S04]  /*1b10*/  IMAD.WIDE.U32 R114, R113, -0x2daee0ad, RZ ;  /* 0xd2511f5371727825 */ /* 0x000fc800078e00ff */
[----:B------:R-:W-:Y:S02]  /*1b20*/  VIADD R119, R3, 0x76cf5d0a ;  /* 0x76cf5d0a03777836 */ /* 0x000fe40000000000 */
[----:B------:R-:W-:-:S03]  /*1b30*/  IMAD.WIDE.U32 R116, R116, -0x326172a9, RZ ;  /* 0xcd9e8d5774747825 */ /* 0x000fc600078e00ff */
[----:B------:R-:W-:Y:S01]  /*1b40*/  LOP3.LUT R119, R119, R118, R115, 0x96, !PT ;  /* 0x0000007677777212 */ /* 0x000fe200078e9673 */
[C---:B------:R-:W-:Y:S01]  /*1b50*/  VIADD R113, R2.reuse, 0x3c6ef372 ;  /* 0x3c6ef37202717836 */ /* 0x040fe20000000000 */
[----:B------:R-:W-:-:S04]  /*1b60*/  IADD3 R115, PT, PT, R2, -0x255992d5, RZ ;  /* 0xdaa66d2b02737810 */ /* 0x000fc80007ffe0ff */
        /* <DEDUP_REMOVED lines=9> */
[C---:B------:R-:W-:Y:S02]  /*1c00*/  IADD3 R113, PT, PT, R2.reuse, 0x78dde6e4, RZ ;  /* 0x78dde6e402717810 */ /* 0x040fe40007ffe0ff */
        /* <DEDUP_REMOVED lines=30> */
[----:B------:R-:W-:Y:S02]  /*1df0*/  VIADD R113, R3, 0x96a522ad ;  /* 0x96a522ad03717836 */ /* 0x000fe40000000000 */
[----:B------:R-:W-:Y:S02]  /*1e00*/  IMAD.MOV.U32 R164, RZ, RZ, R170 ;  /* 0x000000ffffa47224 */ /* 0x000fe400078e00aa */
[----:B------:R-:W-:Y:S01]  /*1e10*/  IMAD.MOV.U32 R115, RZ, RZ, RZ ;  /* 0x000000ffff737224 */ /* 0x000fe200078e00ff */
[----:B------:R-:W-:Y:S02]  /*1e20*/  LOP3.LUT R162, R113, R114, R119, 0x96, !PT ;  /* 0x0000007271a27212 */ /* 0x000fe400078e9677 */
[----:B------:R-:W-:Y:S01]  /*1e30*/  MOV R113, R168 ;  /* 0x000000a800717202 */ /* 0x000fe20000000f00 */
[----:B------:R-:W-:-:S07]  /*1e40*/  IMAD.MOV.U32 R168, RZ, RZ, R118 ;  /* 0x000000ffffa87224 */ /* 0x000fce00078e0076 */
.L_x_20689:
[----:B------:R-:W-:Y:S05]  /*1e50*/  BSYNC.RECONVERGENT B1 ;  /* 0x0000000000017941 */ /* 0x000fea0003800200 */
.L_x_20688:
        /* <DEDUP_REMOVED lines=9> */
[----:B------:R-:W-:-:S07]  /*1ef0*/  FFMA.FTZ R113, R114, R93, R9 ;  /* 0x0000005d72717223 */ /* 0x000fce0000010009 */
.L_x_20687:
        /* <DEDUP_REMOVED lines=16> */
.L_x_20696:
        /* <DEDUP_REMOVED lines=13> */
.L_x_20698:
[----:B------:R-:W-:Y:S05]  /*20d0*/  BSYNC.RECONVERGENT B2 ;  /* 0x0000000000027941 */ /* 0x000fea0003800200 */
.L_x_20697:
[----:B------:R-:W-:Y:S01]  /*20e0*/  IMAD.WIDE.U32 R116, R174, -0x326172a9, RZ ;  /* 0xcd9e8d57ae747825 */ /* 0x000fe200078e00ff */
[----:B------:R-:W-:Y:S02]  /*20f0*/  LOP3.LUT R170, R149, R115, R3, 0x96, !PT ;  /* 0x0000007395aa7212 */ /* 0x000fe400078e9603 */
        /* <DEDUP_REMOVED lines=59> */
.L_x_20695:
[----:B------:R-:W-:Y:S05]  /*24b0*/  BSYNC.RECONVERGENT B1 ;  /* 0x0000000000017941 */ /* 0x000fea0003800200 */
.L_x_20694:
        /* <DEDUP_REMOVED lines=10> */
.L_x_20693:
        /* <DEDUP_REMOVED lines=16> */
.L_x_20702:
        /* <DEDUP_REMOVED lines=13> */
.L_x_20704:
[----:B------:R-:W-:Y:S05]  /*2730*/  BSYNC.RECONVERGENT B2 ;  /* 0x0000000000027941 */ /* 0x000fea0003800200 */
.L_x_20703:
        /* <DEDUP_REMOVED lines=61> */
.L_x_20701:
[----:B------:R-:W-:Y:S05]  /*2b10*/  BSYNC.RECONVERGENT B1 ;  /* 0x0000000000017941 */ /* 0x000fea0003800200 */
.L_x_20700:
        /* <DEDUP_REMOVED lines=10> */
.L_x_20699:
[----:B------:R-:W-:Y:S01]  /*2bc0*/  IMAD.MOV.U32 R118, RZ, RZ, R117 ;  /* 0x000000ffff767224 */ /* 0x000fe200078e0075 */
[----:B-----5:R-:W-:Y:S01]  /*2bd0*/  MOV R116, R4 ;  /* 0x0000000400747202 */ /* 0x020fe20000000f00 */
        /* <DEDUP_REMOVED lines=14> */
.L_x_20708:
        /* <DEDUP_REMOVED lines=13> */
.L_x_20710:
[----:B------:R-:W-:Y:S05]  /*2d90*/  BSYNC.RECONVERGENT B2 ;  /* 0x0000000000027941 */ /* 0x000fea0003800200 */
.L_x_20709:
        /* <DEDUP_REMOVED lines=17> */
[C---:B------:R-:W-:Y:S02]  /*2eb0*/  IADD3 R117, PT, PT, R2.reuse, -0x255992d5, RZ ;  /* 0xdaa66d2b02757810 */ /* 0x040fe40007ffe0ff */
[----:B------:R-:W-:Y:S01]  /*2ec0*/  IADD3 R153, PT, PT, R2, 0x78dde6e4, RZ ;  /* 0x78dde6e402997810 */ /* 0x000fe20007ffe0ff */
        /* <DEDUP_REMOVED lines=12> */
[----:B------:R-:W-:Y:S01]  /*2f90*/  IADD3 R167, PT, PT, R3, 0x646e171e, RZ ;  /* 0x646e171e03a77810 */ /* 0x000fe20007ffe0ff */
[C---:B------:R-:W-:Y:S02]  /*2fa0*/  VIADD R117, R2.reuse, 0x1715609d ;  /* 0x1715609d02757836 */ /* 0x040fe40000000000 */
[----:B------:R-:W-:-:S03]  /*2fb0*/  VIADD R153, R2, 0xb54cda56 ;  /* 0xb54cda5602997836 */ /* 0x000fc60000000000 */
[----:B------:R-:W-:Y:S01]  /*2fc0*/  LOP3.LUT R117, R117, R118, R173, 0x96, !PT ;  /* 0x0000007675757212 */ /* 0x000fe200078e96ad */
[----:B------:R-:W-:-:S04]  /*2fd0*/  IMAD.WIDE.U32 R118, R119, -0x326172a9, RZ ;  /* 0xcd9e8d5777767825 */ /* 0x000fc800078e00ff */
[----:B------:R-:W-:Y:S01]  /*2fe0*/  IMAD.WIDE.U32 R116, R117, -0x2daee0ad, RZ ;  /* 0xd2511f5375747825 */ /* 0x000fe200078e00ff */
[----:B------:R-:W-:Y:S02]  /*2ff0*/  LOP3.LUT R153, R153, R172, R119, 0x96, !PT ;  /* 0x000000ac99997212 */ /* 0x000fe400078e9677 */
[----:B------:R-:W-:Y:S02]  /*3000*/  IADD3 R119, PT, PT, R3, 0x1fd5c5a3, RZ ;  /* 0x1fd5c5a303777810 */ /* 0x000fe40007ffe0ff */
[----:B------:R-:W-:Y:S01]  /*3010*/  LOP3.LUT R167, R167, R170, R117, 0x96, !PT ;  /* 0x000000aaa7a77212 */ /* 0x000fe200078e9675 */
[----:B------:R-:W-:-:S04]  /*3020*/  IMAD.WIDE.U32 R170, R153, -0x2daee0ad, RZ ;  /* 0xd2511f5399aa7825 */ /* 0x000fc800078e00ff */
[----:B------:R-:W-:Y:S01]  /*3030*/  IMAD.WIDE.U32 R172, R167, -0x326172a9, RZ ;  /* 0xcd9e8d57a7ac7825 */ /* 0x000fe200078e00ff */
[----:B------:R-:W-:-:S03]  /*3040*/  LOP3.LUT R119, R119, R116, R171, 0x96, !PT ;  /* 0x0000007477777212 */ /* 0x000fc600078e96ab */
[C---:B------:R-:W-:Y:S02]  /*3050*/  VIADD R117, R2.reuse, 0x5384540f ;  /* 0x5384540f02757836 */ /* 0x040fe40000000000 */
[----:B------:R-:W-:Y:S02]  /*3060*/  VIADD R153, R2, 0xf1bbcdc8 ;  /* 0xf1bbcdc802997836 */ /* 0x000fe40000000000 */
        /* <DEDUP_REMOVED lines=11> */
[----:B------:R-:W-:Y:S01]  /*3120*/  MOV R116, R168 ;  /* 0x000000a800747202 */ /* 0x000fe20000000f00 */
[----:B------:R-:W-:Y:S01]  /*3130*/  IMAD.MOV.U32 R164, RZ, RZ, R172 ;  /* 0x000000ffffa47224 */ /* 0x000fe200078e00ac */
[----:B------:R-:W-:Y:S01]  /*3140*/  LOP3.LUT R160, R117, R118, R173, 0x96, !PT ;  /* 0x0000007675a07212 */ /* 0x000fe200078e96ad */
[----:B------:R-:W-:Y:S02]  /*3150*/  IMAD.MOV.U32 R168, RZ, RZ, R170 ;  /* 0x000000ffffa87224 */ /* 0x000fe400078e00aa */
[----:B------:R-:W-:-:S07]  /*3160*/  IMAD.MOV.U32 R118, RZ, RZ, RZ ;  /* 0x000000ffff767224 */ /* 0x000fce00078e00ff */
.L_x_20707:
[----:B------:R-:W-:Y:S05]  /*3170*/  BSYNC.RECONVERGENT B1 ;  /* 0x0000000000017941 */ /* 0x000fea0003800200 */
.L_x_20706:
[----:B------:R-:W-:Y:S01]  /*3180*/  HFMA2 R119, -RZ, RZ, 0.1171875, 0 ;  /* 0x2f800000ff777431 */ /* 0x000fe200000001ff */
[----:B------:R-:W-:Y:S01]  /*3190*/  I2FP.F32.U32 R116, R116 ;  /* 0x0000007400747245 */ /* 0x000fe20000201000 */
[----:B------:R-:W-:-:S05]  /*31a0*/  HADD2.F32 R117, -RZ, R14.H0_H0 ;  /* 0x2000000eff757230 */ /* 0x000fca0000004100 */
[----:B------:R-:W-:Y:S01]  /*31b0*/  FMUL.FTZ R117, R117, UR13 ;  /* 0x0000000d75757c20 */ /* 0x000fe20008410000 */
[----:B------:R-:W-:-:S03]  /*31c0*/  FFMA.FTZ R116, R116, R119, 1.1641532182693481445e-10 ;  /* 0x2f00000074747423 */ /* 0x000fc60000010077 */
[----:B------:R-:W-:Y:S02]  /*31d0*/  FMUL.FTZ R117, R117, UR12 ;  /* 0x0000000c75757c20 */ /* 0x000fe40008410000 */
[----:B------:R-:W-:-:S04]  /*31e0*/  FSETP.GTU.FTZ.AND P3, PT, R116, UR7, PT ;  /* 0x0000000774007c0b */ /* 0x000fc8000bf7c000 */
[----:B------:R-:W-:Y:S02]  /*31f0*/  FSEL R117, R117, RZ, !P3 ;  /* 0x000000ff75757208 */ /* 0x000fe40005800000 */
[----:B------:R-:W-:-:S03]  /*3200*/  SEL R153, RZ, 0x1, P3 ;  /* 0x00000001ff997807 */ /* 0x000fc60001800000 */
[----:B------:R-:W-:-:S07]  /*3210*/  FFMA.FTZ R116, R117, R88, R4 ;  /* 0x0000005875747223 */ /* 0x000fce0000010004 */
.L_x_20705:
        /* <DEDUP_REMOVED lines=16> */
.L_x_20714:
        /* <DEDUP_REMOVED lines=13> */
.L_x_20716:
[----:B------:R-:W-:Y:S05]  /*33f0*/  BSYNC.RECONVERGENT B2 ;  /* 0x0000000000027941 */ /* 0x000fea0003800200 */
.L_x_20715:
        /* <DEDUP_REMOVED lines=61> */
.L_x_20713:
[----:B------:R-:W-:Y:S05]  /*37d0*/  BSYNC.RECONVERGENT B1 ;  /* 0x0000000000017941 */ /* 0x000fea0003800200 */
.L_x_20712:
[----:B------:R-:W-:Y:S01]  /*37e0*/  I2FP.F32.U32 R117, R117 ;  /* 0x0000007500757245 */ /* 0x000fe20000201000 */
[----:B------:R-:W-:Y:S02]  /*37f0*/  HADD2.F32 R118, -RZ, R14.H1_H1 ;  /* 0x3000000eff767230 */ /* 0x000fe40000004100 */
        /* <DEDUP_REMOVED lines=8> */
.L_x_20711:
        /* <DEDUP_REMOVED lines=16> */
.L_x_20720:
        /* <DEDUP_REMOVED lines=13> */
.L_x_20722:
[----:B------:R-:W-:Y:S05]  /*3a50*/  BSYNC.RECONVERGENT B2 ;  /* 0x0000000000027941 */ /* 0x000fea0003800200 */
.L_x_20721:
        /* <DEDUP_REMOVED lines=61> */
.L_x_20719:
[----:B------:R-:W-:Y:S05]  /*3e30*/  BSYNC.RECONVERGENT B1 ;  /* 0x0000000000017941 */ /* 0x000fea0003800200 */
.L_x_20718:
[----:B------:R-:W-:Y:S01]  /*3e40*/  I2FP.F32.U32 R118, R118 ;  /* 0x0000007600767245 */ /* 0x000fe20000201000 */
[----:B------:R-:W-:Y:S02]  /*3e50*/  HADD2.F32 R119, -RZ, R15.H0_H0 ;  /* 0x2000000fff777230 */ /* 0x000fe40000004100 */
        /* <DEDUP_REMOVED lines=8> */
.L_x_20717:
        /* <DEDUP_REMOVED lines=16> */
.L_x_20726:
        /* <DEDUP_REMOVED lines=13> */
.L_x_20728:
[----:B------:R-:W-:Y:S05]  /*40b0*/  BSYNC.RECONVERGENT B2 ;  /* 0x0000000000027941 */ /* 0x000fea0003800200 */
.L_x_20727:
        /* <DEDUP_REMOVED lines=23> */
[----:B------:R-:W-:-:S03]  /*4230*/  IADD3 R119, PT, PT, R2, 0x78dde6e4, RZ ;  /* 0x78dde6e402777810 */ /* 0x000fc60007ffe0ff */
[----:B------:R-:W-:Y:S01]  /*4240*/  VIADD R167, R3, 0xed9eba14 ;  /* 0xed9eba1403a77836 */ /* 0x000fe20000000000 */
        /* <DEDUP_REMOVED lines=29> */
[----:B------:R-:W-:Y:S02]  /*4420*/  IADD3 R167, PT, PT, R2, -0x700cb87f, RZ ;  /* 0x8ff3478102a77810 */ /* 0x000fe40007ffe0ff */
[----:B------:R-:W-:Y:S01]  /*4430*/  LOP3.LUT R162, R119, R170, R177, 0x96, !PT ;  /* 0x000000aa77a27212 */ /* 0x000fe200078e96b1 */
[----:B------:R-:W-:Y:S01]  /*4440*/  IMAD.MOV.U32 R164, RZ, RZ, R178 ;  /* 0x000000ffffa47224 */ /* 0x000fe200078e00b2 */
[----:B------:R-:W-:Y:S01]  /*4450*/  LOP3.LUT R160, R167, R172, R179, 0x96, !PT ;  /* 0x000000aca7a07212 */ /* 0x000fe200078e96b3 */
[----:B------:R-:W-:Y:S01]  /*4460*/  IMAD.MOV.U32 R167, RZ, RZ, RZ ;  /* 0x000000ffffa77224 */ /* 0x000fe200078e00ff */
[----:B------:R-:W-:Y:S01]  /*4470*/  MOV R119, R168 ;  /* 0x000000a800777202 */ /* 0x000fe20000000f00 */
[----:B------:R-:W-:-:S07]  /*4480*/  IMAD.MOV.U32 R168, RZ, RZ, R176 ;  /* 0x000000ffffa87224 */ /* 0x000fce00078e00b0 */
.L_x_20725:
[----:B------:R-:W-:Y:S05]  /*4490*/  BSYNC.RECONVERGENT B1 ;  /* 0x0000000000017941 */ /* 0x000fea0003800200 */
.L_x_20724:
[----:B------:R-:W-:Y:S01]  /*44a0*/  HFMA2 R158, -RZ, RZ, 0.1171875, 0 ;  /* 0x2f800000ff9e7431 */ /* 0x000fe200000001ff */
[----:B------:R-:W-:Y:S01]  /*44b0*/  I2FP.F32.U32 R119, R119 ;  /* 0x0000007700777245 */ /* 0x000fe20000201000 */
[----:B------:R-:W-:-:S05]  /*44c0*/  HADD2.F32 R156, -RZ, R15.H1_H1 ;  /* 0x3000000fff9c7230 */ /* 0x000fca0000004100 */
[----:B------:R-:W-:Y:S01]  /*44d0*/  FMUL.FTZ R156, R156, UR13 ;  /* 0x0000000d9c9c7c20 */ /* 0x000fe20008410000 */
[----:B------:R-:W-:-:S03]  /*44e0*/  FFMA.FTZ R119, R119, R158, 1.1641532182693481445e-10 ;  /* 0x2f00000077777423 */ /* 0x000fc6000001009e */
[----:B------:R-:W-:Y:S02]  /*44f0*/  FMUL.FTZ R156, R156, UR12 ;  /* 0x0000000c9c9c7c20 */ /* 0x000fe40008410000 */
[----:B------:R-:W-:-:S04]  /*4500*/  FSETP.GTU.FTZ.AND P2, PT, R119, UR7, PT ;  /* 0x0000000777007c0b */ /* 0x000fc8000bf5c000 */
[----:B------:R-:W-:Y:S02]  /*4510*/  FSEL R158, R156, RZ, !P2 ;  /* 0x000000ff9c9e7208 */ /* 0x000fe40005000000 */
[----:B------:R-:W-:-:S03]  /*4520*/  SEL R156, RZ, 0x1, P2 ;  /* 0x00000001ff9c7807 */ /* 0x000fc60001000000 */
[----:B------:R-:W-:Y:S01]  /*4530*/  FFMA.FTZ R119, R158, R91, R7 ;  /* 0x0000005b9e777223 */ /* 0x000fe20000010007 */
[----:B------:R-:W-:Y:S06]  /*4540*/  BRA `(.L_x_20723) ;  /* 0x0000003000cc7947 */ /* 0x000fec0003800000 */
.L_x_20680:
[----:B------:R-:W-:Y:S01]  /*4550*/  IMAD.MOV.U32 R114, RZ, RZ, R167 ;  /* 0x000000ffff727224 */ /* 0x000fe200078e00a7 */
[----:B------:R-:W-:Y:S01]  /*4560*/  MOV R112, RZ ;  /* 0x000000ff00707202 */ /* 0x000fe20000000f00 */
        /* <DEDUP_REMOVED lines=18> */
.L_x_20732:
        /* <DEDUP_REMOVED lines=13> */
.L_x_20734:
[----:B0-----:R-:W-:Y:S05]  /*4760*/  BSYNC.RECONVERGENT B2 ;  /* 0x0000000000027941 */ /* 0x001fea0003800200 */
.L_x_20733:
        /* <DEDUP_REMOVED lines=60> */
.L_x_20731:
[----:B0-----:R-:W-:Y:S05]  /*4b30*/  BSYNC.RECONVERGENT B1 ;  /* 0x0000000000017941 */ /* 0x001fea0003800200 */
.L_x_20730:
        /* <DEDUP_REMOVED lines=10> */
.L_x_20729:
        /* <DEDUP_REMOVED lines=16> */
.L_x_20738:
        /* <DEDUP_REMOVED lines=13> */
.L_x_20740:
[----:B0-----:R-:W-:Y:S05]  /*4db0*/  BSYNC.RECONVERGENT B2 ;  /* 0x0000000000027941 */ /* 0x001fea0003800200 */
.L_x_20739:
        /* <DEDUP_REMOVED lines=61> */
.L_x_20737:
[----:B0-----:R-:W-:Y:S05]  /*5190*/  BSYNC.RECONVERGENT B1 ;  /* 0x0000000000017941 */ /* 0x001fea0003800200 */
.L_x_20736:
        /* <DEDUP_REMOVED lines=10> */
.L_x_20735:
[----:B------:R-:W-:Y:S01]  /*5240*/  IMAD.MOV.U32 R116, RZ, RZ, R115 ;  /* 0x000000ffff747224 */ /* 0x000fe200078e0073 */
[----:B------:R-:W-:Y:S01]  /*5250*/  MOV R114, RZ ;  /* 0x000000ff00727202 */ /* 0x000fe20000000f00 */
        /* <DEDUP_REMOVED lines=14> */
.L_x_20744:
        /* <DEDUP_REMOVED lines=13> */
.L_x_20746:
[----:B0-----:R-:W-:Y:S05]  /*5410*/  BSYNC.RECONVERGENT B2 ;  /* 0x0000000000027941 */ /* 0x001fea0003800200 */
.L_x_20745:
        /* <DEDUP_REMOVED lines=56> */
[----:B------:R-:W-:Y:S01]  /*57a0*/  IMAD.MOV.U32 R164, RZ, RZ, R170 ;  /* 0x000000ffffa47224 */ /* 0x000fe200078e00aa */
[----:B------:R-:W-:Y:S01]  /*57b0*/  LOP3.LUT R162, R117, R114, R119, 0x96, !PT ;  /* 0x0000007275a27212 */ /* 0x000fe200078e9677 */
[----:B------:R-:W-:Y:S01]  /*57c0*/  IMAD.MOV.U32 R116, RZ, RZ, RZ ;  /* 0x000000ffff747224 */ /* 0x000fe200078e00ff */
[----:B------:R-:W-:Y:S01]  /*57d0*/  MOV R114, R168 ;  /* 0x000000a800727202 */ /* 0x000fe20000000f00 */
[----:B------:R-:W-:-:S07]  /*57e0*/  IMAD.MOV.U32 R168, RZ, RZ, R118 ;  /* 0x000000ffffa87224 */ /* 0x000fce00078e0076 */
.L_x_20743:
[----:B0-----:R-:W-:Y:S05]  /*57f0*/  BSYNC.RECONVERGENT B1 ;  /* 0x0000000000017941 */ /* 0x001fea0003800200 */
.L_x_20742:
        /* <DEDUP_REMOVED lines=10> */
.L_x_20741:
        /* <DEDUP_REMOVED lines=16> */
.L_x_20750:
        /* <DEDUP_REMOVED lines=13> */
.L_x_20752:
[----:B0-----:R-:W-:Y:S05]  /*5a70*/  BSYNC.RECONVERGENT B2 ;  /* 0x0000000000027941 */ /* 0x001fea0003800200 */
.L_x_20751:
        /* <DEDUP_REMOVED lines=61> */
.L_x_20749:
[----:B0-----:R-:W-:Y:S05]  /*5e50*/  BSYNC.RECONVERGENT B1 ;  /* 0x0000000000017941 */ /* 0x001fea0003800200 */
.L_x_20748:
        /* <DEDUP_REMOVED lines=10> */
.L_x_20747:
        /* <DEDUP_REMOVED lines=16> */
.L_x_20756:
        /* <DEDUP_REMOVED lines=13> */
.L_x_20758:
[----:B0-----:R-:W-:Y:S05]  /*60d0*/  BSYNC.RECONVERGENT B2 ;  /* 0x0000000000027941 */ /* 0x001fea0003800200 */
.L_x_20757:
        /* <DEDUP_REMOVED lines=61> */
.L_x_20755:
[----:B0-----:R-:W-:Y:S05]  /*64b0*/  BSYNC.RECONVERGENT B1 ;  /* 0x0000000000017941 */ /* 0x001fea0003800200 */
.L_x_20754:
        /* <DEDUP_REMOVED lines=10> */
.L_x_20753:
        /* <DEDUP_REMOVED lines=16> */
.L_x_20762:
        /* <DEDUP_REMOVED lines=13> */
.L_x_20764:
[----:B0-----:R-:W-:Y:S05]  /*6730*/  BSYNC.RECONVERGENT B2 ;  /* 0x0000000000027941 */ /* 0x001fea0003800200 */
.L_x_20763:
        /* <DEDUP_REMOVED lines=61> */
.L_x_20761:
[----:B0-----:R-:W-:Y:S05]  /*6b10*/  BSYNC.RECONVERGENT B1 ;  /* 0x0000000000017941 */ /* 0x001fea0003800200 */
.L_x_20760:
        /* <DEDUP_REMOVED lines=10> */
.L_x_20759:
        /* <DEDUP_REMOVED lines=16> */
.L_x_20768:
        /* <DEDUP_REMOVED lines=13> */
.L_x_20770:
[----:B0-----:R-:W-:Y:S05]  /*6d90*/  BSYNC.RECONVERGENT B2 ;  /* 0x0000000000027941 */ /* 0x001fea0003800200 */
.L_x_20769:
        /* <DEDUP_REMOVED lines=61> */
.L_x_20767:
[----:B0-----:R-:W-:Y:S05]  /*7170*/  BSYNC.RECONVERGENT B1 ;  /* 0x0000000000017941 */ /* 0x001fea0003800200 */
.L_x_20766:
        /* <DEDUP_REMOVED lines=10> */
.L_x_20765:
        /* <DEDUP_REMOVED lines=16> */
.L_x_20773:
        /* <DEDUP_REMOVED lines=13> */
.L_x_20775:
[----:B0-----:R-:W-:Y:S05]  /*73f0*/  BSYNC.RECONVERGENT B2 ;  /* 0x0000000000027941 */ /* 0x001fea0003800200 */
.L_x_20774:
        /* <DEDUP_REMOVED lines=61> */
.L_x_20772:
[----:B0-----:R-:W-:Y:S05]  /*77d0*/  BSYNC.RECONVERGENT B1 ;  /* 0x0000000000017941 */ /* 0x001fea0003800200 */
.L_x_20771:
        /* <DEDUP_REMOVED lines=10> */
.L_x_20723:
        /* <DEDUP_REMOVED lines=26> */
.L_x_20776:
[----:B------:R-:W-:Y:S01]  /*7a20*/  IADD3 R166, PT, PT, R166, 0x80, RZ ;  /* 0x00000080a6a67810 */ /* 0x000fe20007ffe0ff */
[----:B------:R-:W-:-:S07]  /*7a30*/  VIADD R165, R165, 0x80 ;  /* 0x00000080a5a57836 */ /* 0x000fce0000000000 */
.L_x_20678:
[----:B0-----:R-:W-:Y:S05]  /*7a40*/  BSYNC.RECONVERGENT B0 ;  /* 0x0000000000007941 */ /* 0x001fea0003800200 */
.L_x_20677:
        /* <DEDUP_REMOVED lines=15> */
[----:B--2---:R-:W-:Y:S01]  /*7b40*/  IMAD.MOV.U32 R168, RZ, RZ, R158 ;  /* 0x000000ffffa87224 */ /* 0x004fe200078e009e */
[----:B0-----:R-:W-:Y:S02]  /*7b50*/  MOV R122, R167 ;  /* 0x000000a7007a7202 */ /* 0x001fe40000000f00 */
        /* <DEDUP_REMOVED lines=18> */
.L_x_20783:
        /* <DEDUP_REMOVED lines=13> */
.L_x_20785:
[----:B------:R-:W-:Y:S05]  /*7d50*/  BSYNC.RECONVERGENT B2 ;  /* 0x0000000000027941 */ /* 0x000fea0003800200 */
.L_x_20784:
        /* <DEDUP_REMOVED lines=60> */
.L_x_20782:
[----:B------:R-:W-:Y:S05]  /*8120*/  BSYNC.RECONVERGENT B1 ;  /* 0x0000000000017941 */ /* 0x000fea0003800200 */
.L_x_20781:
        /* <DEDUP_REMOVED lines=10> */
.L_x_20780:
        /* <DEDUP_REMOVED lines=16> */
.L_x_20789:
        /* <DEDUP_REMOVED lines=13> */
.L_x_20791:
[----:B------:R-:W-:Y:S05]  /*83a0*/  BSYNC.RECONVERGENT B2 ;  /* 0x0000000000027941 */ /* 0x000fea0003800200 */
.L_x_20790:
        /* <DEDUP_REMOVED lines=61> */
.L_x_20788:
[----:B------:R-:W-:Y:S05]  /*8780*/  BSYNC.RECONVERGENT B1 ;  /* 0x0000000000017941 */ /* 0x000fea0003800200 */
.L_x_20787:
        /* <DEDUP_REMOVED lines=9> */
[----:B------:R-:W-:-:S07]  /*8820*/  FFMA.FTZ R121, R122, R69, R9 ;  /* 0x000000457a797223 */ /* 0x000fce0000010009 */
.L_x_20786:
        /* <DEDUP_REMOVED lines=16> */
.L_x_20795:
        /* <DEDUP_REMOVED lines=13> */
.L_x_20797:
[----:B------:R-:W-:Y:S05]  /*8a00*/  BSYNC.RECONVERGENT B2 ;  /* 0x0000000000027941 */ /* 0x000fea0003800200 */
.L_x_20796:
[----:B------:R-:W-:Y:S01]  /*8a10*/  IMAD.WIDE.U32 R124, R174, -0x326172a9, RZ ;  /* 0xcd9e8d57ae7c7825 */ /* 0x000fe200078e00ff */
[----:B-1----:R-:W-:Y:S02]  /*8a20*/  LOP3.LUT R170, R149, R123, R3, 0x96, !PT ;  /* 0x0000007b95aa7212 */ /* 0x002fe400078e9603 */
        /* <DEDUP_REMOVED lines=59> */
.L_x_20794:
[----:B------:R-:W-:Y:S05]  /*8de0*/  BSYNC.RECONVERGENT B1 ;  /* 0x0000000000017941 */ /* 0x000fea0003800200 */
.L_x_20793:
        /* <DEDUP_REMOVED lines=10> */
.L_x_20792:
        /* <DEDUP_REMOVED lines=16> */
.L_x_20801:
        /* <DEDUP_REMOVED lines=13> */
.L_x_20803:
[----:B------:R-:W-:Y:S05]  /*9060*/  BSYNC.RECONVERGENT B2 ;  /* 0x0000000000027941 */ /* 0x000fea0003800200 */
.L_x_20802:
        /* <DEDUP_REMOVED lines=61> */
.L_x_20800:
[----:B------:R-:W-:Y:S05]  /*9440*/  BSYNC.RECONVERGENT B1 ;  /* 0x0000000000017941 */ /* 0x000fea0003800200 */
.L_x_20799:
        /* <DEDUP_REMOVED lines=10> */
.L_x_20798:
        /* <DEDUP_REMOVED lines=16> */
.L_x_20807:
        /* <DEDUP_REMOVED lines=13> */
.L_x_20809:
[----:B------:R-:W-:Y:S05]  /*96c0*/  BSYNC.RECONVERGENT B2 ;  /* 0x0000000000027941 */ /* 0x000fea0003800200 */
.L_x_20808:
        /* <DEDUP_REMOVED lines=61> */
.L_x_20806:
[----:B------:R-:W-:Y:S05]  /*9aa0*/  BSYNC.RECONVERGENT B1 ;  /* 0x0000000000017941 */ /* 0x000fea0003800200 */
.L_x_20805:
        /* <DEDUP_REMOVED lines=10> */
.L_x_20804:
        /* <DEDUP_REMOVED lines=16> */
.L_x_20813:
        /* <DEDUP_REMOVED lines=13> */
.L_x_20815:
[----:B------:R-:W-:Y:S05]  /*9d20*/  BSYNC.RECONVERGENT B2 ;  /* 0x0000000000027941 */ /* 0x000fea0003800200 */
.L_x_20814:
        /* <DEDUP_REMOVED lines=61> */
.L_x_20812:
[----:B------:R-:W-:Y:S05]  /*a100*/  BSYNC.RECONVERGENT B1 ;  /* 0x0000000000017941 */ /* 0x000fea0003800200 */
.L_x_20811:
        /* <DEDUP_REMOVED lines=10> */
.L_x_20810:
        /* <DEDUP_REMOVED lines=16> */
.L_x_20819:
        /* <DEDUP_REMOVED lines=13> */
.L_x_20821:
[----:B------:R-:W-:Y:S05]  /*a380*/  BSYNC.RECONVERGENT B2 ;  /* 0x0000000000027941 */ /* 0x000fea0003800200 */
.L_x_20820:
        /* <DEDUP_REMOVED lines=61> */
.L_x_20818:
[----:B------:R-:W-:Y:S05]  /*a760*/  BSYNC.RECONVERGENT B1 ;  /* 0x0000000000017941 */ /* 0x000fea0003800200 */
.L_x_20817:
        /* <DEDUP_REMOVED lines=10> */
.L_x_20816:
        /* <DEDUP_REMOVED lines=16> */
.L_x_20825:
        /* <DEDUP_REMOVED lines=13> */
.L_x_20827:
[----:B------:R-:W-:Y:S05]  /*a9e0*/  BSYNC.RECONVERGENT B2 ;  /* 0x0000000000027941 */ /* 0x000fea0003800200 */
.L_x_20826:
        /* <DEDUP_REMOVED lines=61> */
.L_x_20824:
[----:B------:R-:W-:Y:S05]  /*adc0*/  BSYNC.RECONVERGENT B1 ;  /* 0x0000000000017941 */ /* 0x000fea0003800200 */
.L_x_20823:
        /* <DEDUP_REMOVED lines=11> */
.L_x_20779:
        /* <DEDUP_REMOVED lines=20> */
.L_x_20831:
        /* <DEDUP_REMOVED lines=13> */
.L_x_20833:
[----:B------:R-:W-:Y:S05]  /*b090*/  BSYNC.RECONVERGENT B2 ;  /* 0x0000000000027941 */ /* 0x000fea0003800200 */
.L_x_20832:
        /* <DEDUP_REMOVED lines=60> */
.L_x_20830:
[----:B------:R-:W-:Y:S05]  /*b460*/  BSYNC.RECONVERGENT B1 ;  /* 0x0000000000017941 */ /* 0x000fea0003800200 */
.L_x_20829:
        /* <DEDUP_REMOVED lines=10> */
.L_x_20828:
        /* <DEDUP_REMOVED lines=16> */
.L_x_20837:
        /* <DEDUP_REMOVED lines=13> */
.L_x_20839:
[----:B------:R-:W-:Y:S05]  /*b6e0*/  BSYNC.RECONVERGENT B2 ;  /* 0x0000000000027941 */ /* 0x000fea0003800200 */
.L_x_20838:
        /* <DEDUP_REMOVED lines=61> */
.L_x_20836:
[----:B------:R-:W-:Y:S05]  /*bac0*/  BSYNC.RECONVERGENT B1 ;  /* 0x0000000000017941 */ /* 0x000fea0003800200 */
.L_x_20835:
        /* <DEDUP_REMOVED lines=10> */
.L_x_20834:
        /* <DEDUP_REMOVED lines=16> */
.L_x_20843:
        /* <DEDUP_REMOVED lines=13> */
.L_x_20845:
[----:B------:R-:W-:Y:S05]  /*bd40*/  BSYNC.RECONVERGENT B2 ;  /* 0x0000000000027941 */ /* 0x000fea0003800200 */
.L_x_20844:
        /* <DEDUP_REMOVED lines=61> */
.L_x_20842:
[----:B------:R-:W-:Y:S05]  /*c120*/  BSYNC.RECONVERGENT B1 ;  /* 0x0000000000017941 */ /* 0x000fea0003800200 */
.L_x_20841:
        /* <DEDUP_REMOVED lines=10> */
.L_x_20840:
        /* <DEDUP_REMOVED lines=16> */
.L_x_20849:
        /* <DEDUP_REMOVED lines=13> */
.L_x_20851:
[----:B------:R-:W-:Y:S05]  /*c3a0*/  BSYNC.RECONVERGENT B2 ;  /* 0x0000000000027941 */ /* 0x000fea0003800200 */
.L_x_20850:
        /* <DEDUP_REMOVED lines=61> */
.L_x_20848:
[----:B------:R-:W-:Y:S05]  /*c780*/  BSYNC.RECONVERGENT B1 ;  /* 0x0000000000017941 */ /* 0x000fea0003800200 */
.L_x_20847:
        /* <DEDUP_REMOVED lines=10> */
.L_x_20846:
        /* <DEDUP_REMOVED lines=16> */
.L_x_20855:
        /* <DEDUP_REMOVED lines=13> */
.L_x_20857:
[----:B------:R-:W-:Y:S05]  /*ca00*/  BSYNC.RECONVERGENT B2 ;  /* 0x0000000000027941 */ /* 0x000fea0003800200 */
.L_x_20856:
        /* <DEDUP_REMOVED lines=61> */
.L_x_20854:
[----:B------:R-:W-:Y:S05]  /*cde0*/  BSYNC.RECONVERGENT B1 ;  /* 0x0000000000017941 */ /* 0x000fea0003800200 */
.L_x_20853:
        /* <DEDUP_REMOVED lines=10> */
.L_x_20852:
        /* <DEDUP_REMOVED lines=16> */
.L_x_20861:
        /* <DEDUP_REMOVED lines=13> */
.L_x_20863:
[----:B------:R-:W-:Y:S05]  /*d060*/  BSYNC.RECONVERGENT B2 ;  /* 0x0000000000027941 */ /* 0x000fea0003800200 */
.L_x_20862:
        /* <DEDUP_REMOVED lines=61> */
.L_x_20860:
[----:B------:R-:W-:Y:S05]  /*d440*/  BSYNC.RECONVERGENT B1 ;  /* 0x0000000000017941 */ /* 0x000fea0003800200 */
.L_x_20859:
        /* <DEDUP_REMOVED lines=10> */
.L_x_20858:
        /* <DEDUP_REMOVED lines=16> */
.L_x_20867:
        /* <DEDUP_REMOVED lines=13> */
.L_x_20869:
[----:B------:R-:W-:Y:S05]  /*d6c0*/  BSYNC.RECONVERGENT B2 ;  /* 0x0000000000027941 */ /* 0x000fea0003800200 */
.L_x_20868:
        /* <DEDUP_REMOVED lines=61> */
.L_x_20866:
[----:B------:R-:W-:Y:S05]  /*daa0*/  BSYNC.RECONVERGENT B1 ;  /* 0x0000000000017941 */ /* 0x000fea0003800200 */
.L_x_20865:
        /* <DEDUP_REMOVED lines=10> */
.L_x_20864:
        /* <DEDUP_REMOVED lines=16> */
.L_x_20872:
        /* <DEDUP_REMOVED lines=13> */
.L_x_20874:
[----:B------:R-:W-:Y:S05]  /*dd20*/  BSYNC.RECONVERGENT B2 ;  /* 0x0000000000027941 */ /* 0x000fea0003800200 */
.L_x_20873:
        /* <DEDUP_REMOVED lines=61> */
.L_x_20871:
[----:B------:R-:W-:Y:S05]  /*e100*/  BSYNC.RECONVERGENT B1 ;  /* 0x0000000000017941 */ /* 0x000fea0003800200 */
.L_x_20870:
        /* <DEDUP_REMOVED lines=10> */
.L_x_20822:
        /* <DEDUP_REMOVED lines=26> */
.L_x_20875:
[----:B------:R-:W-:Y:S01]  /*e350*/  IADD3 R166, PT, PT, R166, 0x80, RZ ;  /* 0x00000080a6a67810 */ /* 0x000fe20007ffe0ff */
[----:B------:R-:W-:-:S07]  /*e360*/  VIADD R165, R165, 0x80 ;  /* 0x00000080a5a57836 */ /* 0x000fce0000000000 */
.L_x_20778:
[----:B------:R-:W-:Y:S05]  /*e370*/  BSYNC.RECONVERGENT B0 ;  /* 0x0000000000007941 */ /* 0x000fea0003800200 */
.L_x_20777:
        /* <DEDUP_REMOVED lines=34> */
.L_x_20882:
        /* <DEDUP_REMOVED lines=13> */
.L_x_20884:
[----:B------:R-:W-:Y:S05]  /*e670*/  BSYNC.RECONVERGENT B2 ;  /* 0x0000000000027941 */ /* 0x000fea0003800200 */
.L_x_20883:
        /* <DEDUP_REMOVED lines=60> */
.L_x_20881:
[----:B------:R-:W-:Y:S05]  /*ea40*/  BSYNC.RECONVERGENT B1 ;  /* 0x0000000000017941 */ /* 0x000fea0003800200 */
.L_x_20880:
        /* <DEDUP_REMOVED lines=10> */
.L_x_20879:
        /* <DEDUP_REMOVED lines=16> */
.L_x_20888:
        /* <DEDUP_REMOVED lines=13> */
.L_x_20890:
[----:B------:R-:W-:Y:S05]  /*ecc0*/  BSYNC.RECONVERGENT B2 ;  /* 0x0000000000027941 */ /* 0x000fea0003800200 */
.L_x_20889:
        /* <DEDUP_REMOVED lines=61> */
.L_x_20887:
[----:B------:R-:W-:Y:S05]  /*f0a0*/  BSYNC.RECONVERGENT B1 ;  /* 0x0000000000017941 */ /* 0x000fea0003800200 */
.L_x_20886:
        /* <DEDUP_REMOVED lines=10> */
.L_x_20885:
        /* <DEDUP_REMOVED lines=16> */
.L_x_20894:
        /* <DEDUP_REMOVED lines=13> */
.L_x_20896:
[----:B------:R-:W-:Y:S05]  /*f320*/  BSYNC.RECONVERGENT B2 ;  /* 0x0000000000027941 */ /* 0x000fea0003800200 */
.L_x_20895:
        /* <DEDUP_REMOVED lines=61> */
.L_x_20893:
[----:B------:R-:W-:Y:S05]  /*f700*/  BSYNC.RECONVERGENT B1 ;  /* 0x0000000000017941 */ /* 0x000fea0003800200 */
.L_x_20892:
        /* <DEDUP_REMOVED lines=10> */
.L_x_20891:
        /* <DEDUP_REMOVED lines=16> */
.L_x_20900:
        /* <DEDUP_REMOVED lines=13> */
.L_x_20902:
[----:B------:R-:W-:Y:S05]  /*f980*/  BSYNC.RECONVERGENT B2 ;  /* 0x0000000000027941 */ /* 0x000fea0003800200 */
.L_x_20901:
        /* <DEDUP_REMOVED lines=61> */
.L_x_20899:
[----:B------:R-:W-:Y:S05]  /*fd60*/  BSYNC.RECONVERGENT B1 ;  /* 0x0000000000017941 */ /* 0x000fea0003800200 */
.L_x_20898:
        /* <DEDUP_REMOVED lines=10> */
.L_x_20897:
        /* <DEDUP_REMOVED lines=16> */
.L_x_20906:
        /* <DEDUP_REMOVED lines=13> */
.L_x_20908:
[----:B------:R-:W-:Y:S05]  /*ffe0*/  BSYNC.RECONVERGENT B2 ;  /* 0x0000000000027941 */ /* 0x000fea0003800200 */
.L_x_20907:
        /* <DEDUP_REMOVED lines=61> */
.L_x_20905:
[----:B------:R-:W-:Y:S05]  /*103c0*/  BSYNC.RECONVERGENT B1 ;  /* 0x0000000000017941 */ /* 0x000fea0003800200 */
.L_x_20904:
        /* <DEDUP_REMOVED lines=10> */
.L_x_20903:
        /* <DEDUP_REMOVED lines=16> */
.L_x_20912:
        /* <DEDUP_REMOVED lines=13> */
.L_x_20914:
[----:B------:R-:W-:Y:S05]  /*10640*/  BSYNC.RECONVERGENT B2 ;  /* 0x0000000000027941 */ /* 0x000fea0003800200 */
.L_x_20913:
        /* <DEDUP_REMOVED lines=61> */
.L_x_20911:
[----:B------:R-:W-:Y:S05]  /*10a20*/  BSYNC.RECONVERGENT B1 ;  /* 0x0000000000017941 */ /* 0x000fea0003800200 */
.L_x_20910:
        /* <DEDUP_REMOVED lines=10> */
.L_x_20909:
        /* <DEDUP_REMOVED lines=16> */
.L_x_20918:
        /* <DEDUP_REMOVED lines=13> */
.L_x_20920:
[----:B------:R-:W-:Y:S05]  /*10ca0*/  BSYNC.RECONVERGENT B2 ;  /* 0x0000000000027941 */ /* 0x000fea0003800200 */
.L_x_20919:
        /* <DEDUP_REMOVED lines=61> */
.L_x_20917:
[----:B------:R-:W-:Y:S05]  /*11080*/  BSYNC.RECONVERGENT B1 ;  /* 0x0000000000017941 */ /* 0x000fea0003800200 */
.L_x_20916:
        /* <DEDUP_REMOVED lines=10> */
.L_x_20915:
        /* <DEDUP_REMOVED lines=16> */
.L_x_20924:
        /* <DEDUP_REMOVED lines=13> */
.L_x_20926:
[----:B------:R-:W-:Y:S05]  /*11300*/  BSYNC.RECONVERGENT B2 ;  /* 0x0000000000027941 */ /* 0x000fea0003800200 */
.L_x_20925:
        /* <DEDUP_REMOVED lines=61> */
.L_x_20923:
[----:B------:R-:W-:Y:S05]  /*116e0*/  BSYNC.RECONVERGENT B1 ;  /* 0x0000000000017941 */ /* 0x000fea0003800200 */
.L_x_20922:
        /* <DEDUP_REMOVED lines=11> */
.L_x_20878:
        /* <DEDUP_REMOVED lines=20> */
.L_x_20930:
        /* <DEDUP_REMOVED lines=13> */
.L_x_20932:
[----:B------:R-:W-:Y:S05]  /*119b0*/  BSYNC.RECONVERGENT B2 ;  /* 0x0000000000027941 */ /* 0x000fea0003800200 */
.L_x_20931:
        /* <DEDUP_REMOVED lines=60> */
.L_x_20929:
[----:B------:R-:W-:Y:S05]  /*11d80*/  BSYNC.RECONVERGENT B1 ;  /* 0x0000000000017941 */ /* 0x000fea0003800200 */
.L_x_20928:
        /* <DEDUP_REMOVED lines=10> */
.L_x_20927:
        /* <DEDUP_REMOVED lines=16> */
.L_x_20936:
        /* <DEDUP_REMOVED lines=13> */
.L_x_20938:
[----:B------:R-:W-:Y:S05]  /*12000*/  BSYNC.RECONVERGENT B2 ;  /* 0x0000000000027941 */ /* 0x000fea0003800200 */
.L_x_20937:
        /* <DEDUP_REMOVED lines=61> */
.L_x_20935:
[----:B------:R-:W-:Y:S05]  /*123e0*/  BSYNC.RECONVERGENT B1 ;  /* 0x0000000000017941 */ /* 0x000fea0003800200 */
.L_x_20934:
        /* <DEDUP_REMOVED lines=10> */
.L_x_20933:
        /* <DEDUP_REMOVED lines=16> */
.L_x_20942:
        /* <DEDUP_REMOVED lines=13> */
.L_x_20944:
[----:B------:R-:W-:Y:S05]  /*12660*/  BSYNC.RECONVERGENT B2 ;  /* 0x0000000000027941 */ /* 0x000fea0003800200 */
.L_x_20943:
        /* <DEDUP_REMOVED lines=61> */
.L_x_20941:
[----:B------:R-:W-:Y:S05]  /*12a40*/  BSYNC.RECONVERGENT B1 ;  /* 0x0000000000017941 */ /* 0x000fea0003800200 */
.L_x_20940:
        /* <DEDUP_REMOVED lines=10> */
.L_x_20939:
        /* <DEDUP_REMOVED lines=16> */
.L_x_20948:
        /* <DEDUP_REMOVED lines=13> */
.L_x_20950:
[----:B------:R-:W-:Y:S05]  /*12cc0*/  BSYNC.RECONVERGENT B2 ;  /* 0x0000000000027941 */ /* 0x000fea0003800200 */
.L_x_20949:
        /* <DEDUP_REMOVED lines=61> */
.L_x_20947:
[----:B------:R-:W-:Y:S05]  /*130a0*/  BSYNC.RECONVERGENT B1 ;  /* 0x0000000000017941 */ /* 0x000fea0003800200 */
.L_x_20946:
        /* <DEDUP_REMOVED lines=10> */
.L_x_20945:
        /* <DEDUP_REMOVED lines=16> */
.L_x_20954:
        /* <DEDUP_REMOVED lines=13> */
.L_x_20956:
[----:B------:R-:W-:Y:S05]  /*13320*/  BSYNC.RECONVERGENT B2 ;  /* 0x0000000000027941 */ /* 0x000fea0003800200 */
.L_x_20955:
        /* <DEDUP_REMOVED lines=61> */
.L_x_20953:
[----:B------:R-:W-:Y:S05]  /*13700*/  BSYNC.RECONVERGENT B1 ;  /* 0x0000000000017941 */ /* 0x000fea0003800200 */
.L_x_20952:
        /* <DEDUP_REMOVED lines=10> */
.L_x_20951:
        /* <DEDUP_REMOVED lines=16> */
.L_x_20960:
        /* <DEDUP_REMOVED lines=13> */
.L_x_20962:
[----:B------:R-:W-:Y:S05]  /*13980*/  BSYNC.RECONVERGENT B2 ;  /* 0x0000000000027941 */ /* 0x000fea0003800200 */
.L_x_20961:
        /* <DEDUP_REMOVED lines=61> */
.L_x_20959:
[----:B------:R-:W-:Y:S05]  /*13d60*/  BSYNC.RECONVERGENT B1 ;  /* 0x0000000000017941 */ /* 0x000fea0003800200 */
.L_x_20958:
        /* <DEDUP_REMOVED lines=10> */
.L_x_20957:
        /* <DEDUP_REMOVED lines=16> */
.L_x_20966:
        /* <DEDUP_REMOVED lines=13> */
.L_x_20968:
[----:B------:R-:W-:Y:S05]  /*13fe0*/  BSYNC.RECONVERGENT B2 ;  /* 0x0000000000027941 */ /* 0x000fea0003800200 */
.L_x_20967:
        /* <DEDUP_REMOVED lines=61> */
.L_x_20965:
[----:B------:R-:W-:Y:S05]  /*143c0*/  BSYNC.RECONVERGENT B1 ;  /* 0x0000000000017941 */ /* 0x000fea0003800200 */
.L_x_20964:
        /* <DEDUP_REMOVED lines=10> */
.L_x_20963:
        /* <DEDUP_REMOVED lines=16> */
.L_x_20971:
        /* <DEDUP_REMOVED lines=13> */
.L_x_20973:
[----:B------:R-:W-:Y:S05]  /*14640*/  BSYNC.RECONVERGENT B2 ;  /* 0x0000000000027941 */ /* 0x000fea0003800200 */
.L_x_20972:
        /* <DEDUP_REMOVED lines=61> */
.L_x_20970:
[----:B------:R-:W-:Y:S05]  /*14a20*/  BSYNC.RECONVERGENT B1 ;  /* 0x0000000000017941 */ /* 0x000fea0003800200 */
.L_x_20969:
        /* <DEDUP_REMOVED lines=10> */
.L_x_20921:
        /* <DEDUP_REMOVED lines=26> */
.L_x_20974:
[----:B------:R-:W-:Y:S01]  /*14c70*/  IADD3 R166, PT, PT, R166, 0x80, RZ ;  /* 0x00000080a6a67810 */ /* 0x000fe20007ffe0ff */
[----:B------:R-:W-:-:S07]  /*14c80*/  VIADD R165, R165, 0x80 ;  /* 0x00000080a5a57836 */ /* 0x000fce0000000000 */
.L_x_20877:
[----:B------:R-:W-:Y:S05]  /*14c90*/  BSYNC.RECONVERGENT B0 ;  /* 0x0000000000007941 */ /* 0x000fea0003800200 */
.L_x_20876:
        /* <DEDUP_REMOVED lines=34> */
.L_x_20981:
        /* <DEDUP_REMOVED lines=13> */
.L_x_20983:
[----:B------:R-:W-:Y:S05]  /*14f90*/  BSYNC.RECONVERGENT B2 ;  /* 0x0000000000027941 */ /* 0x000fea0003800200 */
.L_x_20982:
        /* <DEDUP_REMOVED lines=61> */
.L_x_20980:
[----:B------:R-:W-:Y:S05]  /*15370*/  BSYNC.RECONVERGENT B1 ;  /* 0x0000000000017941 */ /* 0x000fea0003800200 */
.L_x_20979:
        /* <DEDUP_REMOVED lines=10> */
.L_x_20978:
        /* <DEDUP_REMOVED lines=16> */
.L_x_20987:
        /* <DEDUP_REMOVED lines=13> */
.L_x_20989:
[----:B------:R-:W-:Y:S05]  /*155f0*/  BSYNC.RECONVERGENT B2 ;  /* 0x0000000000027941 */ /* 0x000fea0003800200 */
.L_x_20988:
        /* <DEDUP_REMOVED lines=61> */
.L_x_20986:
[----:B------:R-:W-:Y:S05]  /*159d0*/  BSYNC.RECONVERGENT B1 ;  /* 0x0000000000017941 */ /* 0x000fea0003800200 */
.L_x_20985:
        /* <DEDUP_REMOVED lines=10> */
.L_x_20984:
        /* <DEDUP_REMOVED lines=16> */
.L_x_20993:
        /* <DEDUP_REMOVED lines=13> */
.L_x_20995:
[----:B------:R-:W-:Y:S05]  /*15c50*/  BSYNC.RECONVERGENT B2 ;  /* 0x0000000000027941 */ /* 0x000fea0003800200 */
.L_x_20994:
        /* <DEDUP_REMOVED lines=61> */
.L_x_20992:
[----:B------:R-:W-:Y:S05]  /*16030*/  BSYNC.RECONVERGENT B1 ;  /* 0x0000000000017941 */ /* 0x000fea0003800200 */
.L_x_20991:
        /* <DEDUP_REMOVED lines=10> */
.L_x_20990:
        /* <DEDUP_REMOVED lines=16> */
.L_x_20999:
        /* <DEDUP_REMOVED lines=13> */
.L_x_21001:
[----:B------:R-:W-:Y:S05]  /*162b0*/  BSYNC.RECONVERGENT B2 ;  /* 0x0000000000027941 */ /* 0x000fea0003800200 */
.L_x_21000:
[----:B------:R-:W-:Y:S01]  /*162c0*/  IMAD.WIDE.U32 R142, R174, -0x326172a9, RZ ;  /* 0xcd9e8d57ae8e7825 */ /* 0x000fe200078e00ff */
[----:B012---:R-:W-:Y:S02]  /*162d0*/  LOP3.LUT R170, R149, R141, R3, 0x96, !PT ;  /* 0x0000008d95aa7212 */ /* 0x007fe400078e9603 */
        /* <DEDUP_REMOVED lines=59> */
.L_x_20998:
[----:B------:R-:W-:Y:S05]  /*16690*/  BSYNC.RECONVERGENT B1 ;  /* 0x0000000000017941 */ /* 0x000fea0003800200 */
.L_x_20997:
        /* <DEDUP_REMOVED lines=10> */
.L_x_20996:
        /* <DEDUP_REMOVED lines=16> */
.L_x_21005:
        /* <DEDUP_REMOVED lines=13> */
.L_x_21007:
[----:B------:R-:W-:Y:S05]  /*16910*/  BSYNC.RECONVERGENT B2 ;  /* 0x0000000000027941 */ /* 0x000fea0003800200 */
.L_x_21006:
        /* <DEDUP_REMOVED lines=61> */
.L_x_21004:
[----:B------:R-:W-:Y:S05]  /*16cf0*/  BSYNC.RECONVERGENT B1 ;  /* 0x0000000000017941 */ /* 0x000fea0003800200 */
.L_x_21003:
        /* <DEDUP_REMOVED lines=10> */
.L_x_21002:
        /* <DEDUP_REMOVED lines=16> */
.L_x_21011:
        /* <DEDUP_REMOVED lines=13> */
.L_x_21013:
[----:B------:R-:W-:Y:S05]  /*16f70*/  BSYNC.RECONVERGENT B2 ;  /* 0x0000000000027941 */ /* 0x000fea0003800200 */
.L_x_21012:
[----:B-12---:R-:W-:Y:S01]  /*16f80*/  IMAD.WIDE.U32 R168, R174, -0x326172a9, RZ ;  /* 0xcd9e8d57aea87825 */ /* 0x006fe200078e00ff */
        /* <DEDUP_REMOVED lines=60> */
.L_x_21010:
[----:B------:R-:W-:Y:S05]  /*17350*/  BSYNC.RECONVERGENT B1 ;  /* 0x0000000000017941 */ /* 0x000fea0003800200 */
.L_x_21009:
        /* <DEDUP_REMOVED lines=10> */
.L_x_21008:
[----:B-12---:R-:W-:Y:S01]  /*17400*/  MOV R168, R143 ;  /* 0x0000008f00a87202 */ /* 0x006fe20000000f00 */
        /* <DEDUP_REMOVED lines=15> */
.L_x_21017:
        /* <DEDUP_REMOVED lines=13> */
.L_x_21019:
[----:B------:R-:W-:Y:S05]  /*175d0*/  BSYNC.RECONVERGENT B2 ;  /* 0x0000000000027941 */ /* 0x000fea0003800200 */
.L_x_21018:
        /* <DEDUP_REMOVED lines=61> */
.L_x_21016:
[----:B------:R-:W-:Y:S05]  /*179b0*/  BSYNC.RECONVERGENT B1 ;  /* 0x0000000000017941 */ /* 0x000fea0003800200 */
.L_x_21015:
        /* <DEDUP_REMOVED lines=10> */
.L_x_21014:
        /* <DEDUP_REMOVED lines=20> */
.L_x_21023:
        /* <DEDUP_REMOVED lines=13> */
.L_x_21025:
[----:B------:R-:W-:Y:S05]  /*17c70*/  BSYNC.RECONVERGENT B2 ;  /* 0x0000000000027941 */ /* 0x000fea0003800200 */
.L_x_21024:
        /* <DEDUP_REMOVED lines=61> */
.L_x_21022:
[----:B------:R-:W-:Y:S05]  /*18050*/  BSYNC.RECONVERGENT B1 ;  /* 0x0000000000017941 */ /* 0x000fea0003800200 */
.L_x_21021:
        /* <DEDUP_REMOVED lines=11> */
.L_x_20977:
        /* <DEDUP_REMOVED lines=20> */
.L_x_21029:
        /* <DEDUP_REMOVED lines=13> */
.L_x_21031:
[----:B------:R-:W-:Y:S05]  /*18320*/  BSYNC.RECONVERGENT B2 ;  /* 0x0000000000027941 */ /* 0x000fea0003800200 */
.L_x_21030:
        /* <DEDUP_REMOVED lines=61> */
.L_x_21028:
[----:B------:R-:W-:Y:S05]  /*18700*/  BSYNC.RECONVERGENT B1 ;  /* 0x0000000000017941 */ /* 0x000fea0003800200 */
.L_x_21027:
        /* <DEDUP_REMOVED lines=10> */
.L_x_21026:
        /* <DEDUP_REMOVED lines=16> */
.L_x_21035:
        /* <DEDUP_REMOVED lines=13> */
.L_x_21037:
[----:B------:R-:W-:Y:S05]  /*18980*/  BSYNC.RECONVERGENT B2 ;  /* 0x0000000000027941 */ /* 0x000fea0003800200 */
.L_x_21036:
        /* <DEDUP_REMOVED lines=61> */
.L_x_21034:
[----:B------:R-:W-:Y:S05]  /*18d60*/  BSYNC.RECONVERGENT B1 ;  /* 0x0000000000017941 */ /* 0x000fea0003800200 */
.L_x_21033:
        /* <DEDUP_REMOVED lines=10> */
.L_x_21032:
        /* <DEDUP_REMOVED lines=16> */
.L_x_21041:
        /* <DEDUP_REMOVED lines=13> */
.L_x_21043:
[----:B------:R-:W-:Y:S05]  /*18fe0*/  BSYNC.RECONVERGENT B2 ;  /* 0x0000000000027941 */ /* 0x000fea0003800200 */
.L_x_21042:
        /* <DEDUP_REMOVED lines=61> */
.L_x_21040:
[----:B------:R-:W-:Y:S05]  /*193c0*/  BSYNC.RECONVERGENT B1 ;  /* 0x0000000000017941 */ /* 0x000fea0003800200 */
.L_x_21039:
        /* <DEDUP_REMOVED lines=10> */
.L_x_21038:
        /* <DEDUP_REMOVED lines=16> */
.L_x_21047:
        /* <DEDUP_REMOVED lines=13> */
.L_x_21049:
[----:B------:R-:W-:Y:S05]  /*19640*/  BSYNC.RECONVERGENT B2 ;  /* 0x0000000000027941 */ /* 0x000fea0003800200 */
.L_x_21048:
        /* <DEDUP_REMOVED lines=61> */
.L_x_21046:
[----:B------:R-:W-:Y:S05]  /*19a20*/  BSYNC.RECONVERGENT B1 ;  /* 0x0000000000017941 */ /* 0x000fea0003800200 */
.L_x_21045:
        /* <DEDUP_REMOVED lines=10> */
.L_x_21044:
        /* <DEDUP_REMOVED lines=16> */
.L_x_21053:
        /* <DEDUP_REMOVED lines=13> */
.L_x_21055:
[----:B------:R-:W-:Y:S05]  /*19ca0*/  BSYNC.RECONVERGENT B2 ;  /* 0x0000000000027941 */ /* 0x000fea0003800200 */
.L_x_21054:
        /* <DEDUP_REMOVED lines=61> */
.L_x_21052:
[----:B------:R-:W-:Y:S05]  /*1a080*/  BSYNC.RECONVERGENT B1 ;  /* 0x0000000000017941 */ /* 0x000fea0003800200 */
.L_x_21051:
        /* <DEDUP_REMOVED lines=10> */
.L_x_21050:
        /* <DEDUP_REMOVED lines=16> */
.L_x_21059:
        /* <DEDUP_REMOVED lines=13> */
.L_x_21061:
[----:B------:R-:W-:Y:S05]  /*1a300*/  BSYNC.RECONVERGENT B2 ;  /* 0x0000000000027941 */ /* 0x000fea0003800200 */
.L_x_21060:
        /* <DEDUP_REMOVED lines=61> */
.L_x_21058:
[----:B------:R-:W-:Y:S05]  /*1a6e0*/  BSYNC.RECONVERGENT B1 ;  /* 0x0000000000017941 */ /* 0x000fea0003800200 */
.L_x_21057:
        /* <DEDUP_REMOVED lines=10> */
.L_x_21056:
[----:B-12---:R-:W-:Y:S01]  /*1a790*/  MOV R168, R143 ;  /* 0x0000008f00a87202 */ /* 0x006fe20000000f00 */
        /* <DEDUP_REMOVED lines=15> */
.L_x_21065:
        /* <DEDUP_REMOVED lines=13> */
.L_x_21067:
[----:B------:R-:W-:Y:S05]  /*1a960*/  BSYNC.RECONVERGENT B2 ;  /* 0x0000000000027941 */ /* 0x000fea0003800200 */
.L_x_21066:
        /* <DEDUP_REMOVED lines=61> */
.L_x_21064:
[----:B------:R-:W-:Y:S05]  /*1ad40*/  BSYNC.RECONVERGENT B1 ;  /* 0x0000000000017941 */ /* 0x000fea0003800200 */
.L_x_21063:
        /* <DEDUP_REMOVED lines=10> */
.L_x_21062:
        /* <DEDUP_REMOVED lines=20> */
.L_x_21070:
        /* <DEDUP_REMOVED lines=13> */
.L_x_21072:
[----:B------:R-:W-:Y:S05]  /*1b000*/  BSYNC.RECONVERGENT B2 ;  /* 0x0000000000027941 */ /* 0x000fea0003800200 */
.L_x_21071:
        /* <DEDUP_REMOVED lines=61> */
.L_x_21069:
[----:B------:R-:W-:Y:S05]  /*1b3e0*/  BSYNC.RECONVERGENT B1 ;  /* 0x0000000000017941 */ /* 0x000fea0003800200 */
.L_x_21068:
        /* <DEDUP_REMOVED lines=10> */
.L_x_21020:
        /* <DEDUP_REMOVED lines=25> */
.L_x_20976:
[----:B------:R-:W-:Y:S05]  /*1b620*/  BSYNC.RECONVERGENT B0 ;  /* 0x0000000000007941 */ /* 0x000fea0003800200 */
.L_x_20975:
        /* <DEDUP_REMOVED lines=135> */
.L_x_21074:
[----:B------:R-:W-:Y:S05]  /*1bea0*/  BSYNC.RECONVERGENT B0 ;  /* 0x0000000000007941 */ /* 0x000fea0003800200 */
.L_x_21073:
        /* <DEDUP_REMOVED lines=12> */
.L_x_21076:
[----:B------:R-:W-:Y:S05]  /*1bf70*/  BSYNC.RECONVERGENT B0 ;  /* 0x0000000000007941 */ /* 0x000fea0003800200 */
.L_x_21075:
        /* <DEDUP_REMOVED lines=91> */
.L_x_21079:
[----:B------:R-:W-:Y:S05]  /*1c530*/  BSYNC.RECONVERGENT B0 ;  /* 0x0000000000007941 */ /* 0x000fea0003800200 */
.L_x_21078:
        /* <DEDUP_REMOVED lines=35> */
.L_x_21081:
[----:B------:R-:W-:Y:S05]  /*1c770*/  BSYNC.RECONVERGENT B0 ;  /* 0x0000000000007941 */ /* 0x000fea0003800200 */
.L_x_21080:
        /* <DEDUP_REMOVED lines=34> */
.L_x_21083:
[----:B------:R-:W-:Y:S05]  /*1c9a0*/  BSYNC.RECONVERGENT B0 ;  /* 0x0000000000007941 */ /* 0x000fea0003800200 */
.L_x_21082:
        /* <DEDUP_REMOVED lines=31> */
[----:B------:R-:W-:-:S05]  /*1cba0*/  F2FP.F16.F32.PACK_AB R168, R166, R161 ;  /* 0x000000a1a6a8723e */ /* 0x000fca00000000ff */
[----:B------:R3:W-:Y:S02]  /*1cbb0*/  STG.E.128 desc[UR8][R172.64], R168 ;  /* 0x000000a8ac007986 */ /* 0x0007e4000c101d08 */
.L_x_21084:
[----:B------:R-:W-:Y:S05]  /*1cbc0*/  BSYNC.RECONVERGENT B0 ;  /* 0x0000000000007941 */ /* 0x000fea0003800200 */
.L_x_21077:
[----:B0123--:R-:W0:Y:S01]  /*1cbd0*/  LDC.64 R168, c[0x0][0x380] ;  /* 0x0000e000ffa87b82 */ /* 0x00fe220000000a00 */
[----:B------:R-:W-:Y:S01]  /*1cbe0*/  UPLOP3.LUT UP1, UPT, UPT, UPT, UP1, 0x40, 0x4 ;  /* 0x000000000004789c */ /* 0x000fe20003f2e810 */
[----:B0-----:R-:W-:-:S04]  /*1cbf0*/  IADD3 R144, PT, PT, R144, R168, RZ ;  /* 0x000000a890907210 */ /* 0x001fc80007ffe0ff */
[----:B------:R-:W-:-:S13]  /*1cc00*/  ISETP.GE.AND P0, PT, R144, R169, PT ;  /* 0x000000a99000720c */ /* 0x000fda0003f06270 */
[----:B------:R-:W-:Y:S05]  /*1cc10*/  @!P0 BRA `(.L_x_21085) ;  /* 0xfffffe4000f48947 */ /* 0x000fea000383ffff */
[----:B------:R-:W-:Y:S05]  /*1cc20*/  EXIT ;  /* 0x000000000000794d */ /* 0x000fea0003800000 */
.L_x_21086:
        /* <DEDUP_REMOVED lines=13> */
.L_x_27324:


//--------------------- .text._ZN10layer_norm13ln_fwd_kernelINS_13Kernel_traitsIf6__halffS2_fjLj4096ELj1ELj1ELj4ELj16ENS_18Kernel_traits_baseILj4096EfS2_fS2_fjLj128EEEEELb1ELb1ELb1ELb1EEEvNS_9FwdParamsE --------------------------
	.section	.text._ZN10layer_norm13ln_fwd_kernelINS_13Kernel_traitsIf6__halffS2_fjLj4096ELj1ELj1ELj4ELj16ENS_18Kernel_traits_baseILj4096EfS2_fS2_fjLj128EEEEELb1ELb1ELb1ELb1EEEvNS_9FwdParamsE,"ax",@progbits
	.align	128
        .global         _ZN10layer_norm13ln_fwd_kernelINS_13Kernel_traitsIf6__halffS2_fjLj4096ELj1ELj1ELj4ELj16ENS_18Kernel_traits_baseILj4096EfS2_fS2_fjLj128EEEEELb1ELb1ELb1ELb1EEEvNS_9FwdParamsE
        .type           _ZN10layer_norm13ln_fwd_kernelINS_13Kernel_traitsIf6__halffS2_fjLj4096ELj1ELj1ELj4ELj16ENS_18Kernel_traits_baseILj4096EfS2_fS2_fjLj128EEEEELb1ELb1ELb1ELb1EEEvNS_9FwdParamsE,@function
        .size           _ZN10layer_norm13ln_fwd_kernelINS_13Kernel_traitsIf6__halffS2_fjLj4096ELj1ELj1ELj4ELj16ENS_18Kernel_traits_baseILj4096EfS2_fS2_fjLj128EEEEELb1ELb1ELb1ELb1EEEvNS_9FwdParamsE,(.L_x_27325 - _ZN10layer_norm13ln_fwd_kernelINS_13Kernel_traitsIf6__halffS2_fjLj4096ELj1ELj1ELj4ELj16ENS_18Kernel_traits_baseILj4096EfS2_fS2_fjLj128EEEEELb1ELb1ELb1ELb1EEEvNS_9FwdParamsE)
        .other          _ZN10layer_norm13ln_fwd_kernelINS_13Kernel_traitsIf6__halffS2_fjLj4096ELj1ELj1ELj4ELj16ENS_18Kernel_traits_baseILj4096EfS2_fS2_fjLj128EEEEELb1ELb1ELb1ELb1EEEvNS_9FwdParamsE,@"STO_CUDA_ENTRY STV_DEFAULT"
_ZN10layer_norm13ln_fwd_kernelINS_13Kernel_traitsIf6__halffS2_fjLj4096ELj1ELj1ELj4ELj16ENS_18Kernel_traits_baseILj4096EfS2_fS2_fjLj128EEEEELb1ELb1ELb1ELb1EEEvNS_9FwdParamsE:
.text._ZN10layer_norm13ln_fwd_kernelINS_13Kernel_traitsIf6__halffS2_fjLj4096ELj1ELj1ELj4ELj16ENS_18Kernel_traits_baseILj4096EfS2_fS2_fjLj128EEEEELb1ELb1ELb1ELb1EEEvNS_9FwdParamsE:
        /* <DEDUP_REMOVED lines=75> */
.L_x_21087:
        /* <DEDUP_REMOVED lines=36> */
.L_x_21088:
        /* <DEDUP_REMOVED lines=75> */
.L_x_21354:
        /* <DEDUP_REMOVED lines=65> */
.L_x_21092:
        /* <DEDUP_REMOVED lines=12> */
.L_x_21093:
        /* <DEDUP_REMOVED lines=46> */
.L_x_21091:
        /* <DEDUP_REMOVED lines=10> */
.L_x_21090:
        /* <DEDUP_REMOVED lines=15> */
.L_x_21096:
        /* <DEDUP_REMOVED lines=12> */
.L_x_21097:
        /* <DEDUP_REMOVED lines=46> */
.L_x_21095:
        /* <DEDUP_REMOVED lines=10> */
.L_x_21094:
        /* <DEDUP_REMOVED lines=15> */
.L_x_21100:
        /* <DEDUP_REMOVED lines=12> */
.L_x_21101:
        /* <DEDUP_REMOVED lines=46> */
.L_x_21099:
        /* <DEDUP_REMOVED lines=9> */
[----:B------:R-:W-:-:S07]  /*1e40*/  FFMA.FTZ R10, R11, R78, R114 ;  /* 0x0000004e0b0a7223 */ /* 0x000fce0000010072 */
.L_x_21098:
        /* <DEDUP_REMOVED lines=15> */
.L_x_21104:
        /* <DEDUP_REMOVED lines=12> */
.L_x_21105:
        /* <DEDUP_REMOVED lines=46> */
.L_x_21103:
        /* <DEDUP_REMOVED lines=10> */
.L_x_21102:
        /* <DEDUP_REMOVED lines=15> */
.L_x_21108:
        /* <DEDUP_REMOVED lines=12> */
.L_x_21109:
        /* <DEDUP_REMOVED lines=46> */
.L_x_21107:
        /* <DEDUP_REMOVED lines=10> */
.L_x_21106:
        /* <DEDUP_REMOVED lines=15> */
.L_x_21112:
        /* <DEDUP_REMOVED lines=12> */
.L_x_21113:
        /* <DEDUP_REMOVED lines=46> */
.L_x_21111:
        /* <DEDUP_REMOVED lines=10> */
.L_x_21110:
        /* <DEDUP_REMOVED lines=15> */
.L_x_21116:
        /* <DEDUP_REMOVED lines=12> */
.L_x_21117:
        /* <DEDUP_REMOVED lines=46> */
.L_x_21115:
        /* <DEDUP_REMOVED lines=10> */
.L_x_21114:
        /* <DEDUP_REMOVED lines=15> */
.L_x_21120:
        /* <DEDUP_REMOVED lines=12> */
.L_x_21121:
        /* <DEDUP_REMOVED lines=46> */
.L_x_21119:
        /* <DEDUP_REMOVED lines=11> */
.L_x_21089:
        /* <DEDUP_REMOVED lines=19> */
.L_x_21124:
        /* <DEDUP_REMOVED lines=12> */
.L_x_21125:
        /* <DEDUP_REMOVED lines=46> */
.L_x_21123:
        /* <DEDUP_REMOVED lines=10> */
.L_x_21122:
        /* <DEDUP_REMOVED lines=15> */
.L_x_21128:
        /* <DEDUP_REMOVED lines=12> */
.L_x_21129:
        /* <DEDUP_REMOVED lines=46> */
.L_x_21127:
        /* <DEDUP_REMOVED lines=10> */
.L_x_21126:
        /* <DEDUP_REMOVED lines=15> */
.L_x_21132:
        /* <DEDUP_REMOVED lines=12> */
.L_x_21133:
        /* <DEDUP_REMOVED lines=46> */
.L_x_21131:
        /* <DEDUP_REMOVED lines=10> */
.L_x_21130:
        /* <DEDUP_REMOVED lines=15> */
.L_x_21136:
        /* <DEDUP_REMOVED lines=12> */
.L_x_21137:
        /* <DEDUP_REMOVED lines=46> */
.L_x_21135:
        /* <DEDUP_REMOVED lines=10> */
.L_x_21134:
        /* <DEDUP_REMOVED lines=15> */
.L_x_21140:
        /* <DEDUP_REMOVED lines=12> */
.L_x_21141:
        /* <DEDUP_REMOVED lines=46> */
.L_x_21139:
        /* <DEDUP_REMOVED lines=10> */
.L_x_21138:
        /* <DEDUP_REMOVED lines=15> */
.L_x_21144:
        /* <DEDUP_REMOVED lines=12> */
.L_x_21145:
        /* <DEDUP_REMOVED lines=46> */
.L_x_21143:
        /* <DEDUP_REMOVED lines=10> */
.L_x_21142:
        /* <DEDUP_REMOVED lines=15> */
.L_x_21148:
        /* <DEDUP_REMOVED lines=12> */
.L_x_21149:
        /* <DEDUP_REMOVED lines=46> */
.L_x_21147:
        /* <DEDUP_REMOVED lines=10> */
.L_x_21146:
        /* <DEDUP_REMOVED lines=15> */
.L_x_21151:
        /* <DEDUP_REMOVED lines=12> */
.L_x_21152:
        /* <DEDUP_REMOVED lines=46> */
.L_x_21150:
        /* <DEDUP_REMOVED lines=10> */
.L_x_21118:
        /* <DEDUP_REMOVED lines=11> */
[----:B0-----:R-:W-:Y:S01]  /*62c0*/  IMAD.U32 R124, R149, 0x10000, RZ ;  /* 0x00010000957c7824 */ /* 0x001fe200078e00ff */
        /* <DEDUP_REMOVED lines=9> */
[----:B------:R-:W-:Y:S01]  /*6360*/  LOP3.LUT R126, R5, 0xff, RZ, 0xc0, !PT ;  /* 0x000000ff057e7812 */ /* 0x000fe200078ec0ff */
[----:B------:R-:W-:Y:S01]  /*6370*/  IMAD.WIDE.U32 R128, R128, 0x100, RZ ;  /* 0x0000010080807825 */ /* 0x000fe200078e00ff */
[----:B------:R-:W-:-:S03]  /*6380*/  LOP3.LUT R137, R0, 0xff, R7, 0xf8, !PT ;  /* 0x000000ff00897812 */ /* 0x000fc600078ef807 */
[----:B------:R-:W-:-:S05]  /*6390*/  IMAD.WIDE.U32 R126, R126, 0x10000, RZ ;  /* 0x000100007e7e7825 */ /* 0x000fca00078e00ff */
[----:B------:R-:W-:Y:S02]  /*63a0*/  LOP3.LUT R127, R127, R137, R131, 0xfe, !PT ;  /* 0x000000897f7f7212 */ /* 0x000fe400078efe83 */
[----:B------:R-:W-:Y:S02]  /*63b0*/  LOP3.LUT R126, R128, R130, R126, 0xfe, !PT ;  /* 0x00000082807e7212 */ /* 0x000fe400078efe7e */
[----:B------:R-:W-:Y:S01]  /*63c0*/  LOP3.LUT R127, R127, R129, RZ, 0xfc, !PT ;  /* 0x000000817f7f7212 */ /* 0x000fe200078efcff */
[----:B0-----:R-:W-:Y:S01]  /*63d0*/  IMAD.WIDE.U32 R124, R135, 0x8, R124 ;  /* 0x00000008877c7825 */ /* 0x001fe200078e007c */
[----:B------:R-:W-:-:S05]  /*63e0*/  LOP3.LUT R126, R126, 0xff, R3, 0xf8, !PT ;  /* 0x000000ff7e7e7812 */ /* 0x000fca00078ef803 */
[----:B------:R1:W-:Y:S02]  /*63f0*/  STG.E.64 desc[UR18][R124.64], R126 ;  /* 0x0000007e7c007986 */ /* 0x0003e4000c101b12 */
.L_x_21153:
[----:B-----5:R2:W5:Y:S04]  /*6400*/  @P1 LDG.E.128 R108, desc[UR18][R120.64] ;  /* 0x00000012786c1981 */ /* 0x020568000c1e1d00 */
[----:B------:R2:W5:Y:S04]  /*6410*/  @P0 LDG.E.128 R112, desc[UR18][R122.64] ;  /* 0x000000127a700981 */ /* 0x000568000c1e1d00 */
[----:B------:R2:W5:Y:S01]  /*6420*/  @P0 LDG.E.128 R116, desc[UR18][R122.64+0x10] ;  /* 0x000010127a740981 */ /* 0x000562000c1e1d00 */
[----:B------:R-:W-:Y:S05]  /*6430*/  @!P0 BRA `(.L_x_21154) ;  /* 0x0000002800788947 */ /* 0x000fea0003800000 */
[----:B------:R-:W-:Y:S01]  /*6440*/  ISETP.GT.AND P2, PT, R132, RZ, PT ;  /* 0x000000ff8400720c */ /* 0x000fe20003f44270 */
[----:B------:R-:W-:Y:S01]  /*6450*/  IMAD.MOV.U32 R0, RZ, RZ, R134 ;  /* 0x000000ffff007224 */ /* 0x000fe200078e0086 */
[----:B--2---:R-:W-:Y:S01]  /*6460*/  MOV R120, R133 ;  /* 0x0000008500787202 */ /* 0x004fe20000000f00 */
[----:B-----5:R-:W-:-:S10]  /*6470*/  IMAD.MOV.U32 R140, RZ, RZ, R112 ;  /* 0x000000ffff8c7224 */ /* 0x020fd400078e0070 */
[----:B------:R-:W-:Y:S05]  /*6480*/  @!P2 BRA `(.L_x_21155) ;  /* 0x00000004004ca947 */ /* 0x000fea0003800000 */
        /* <DEDUP_REMOVED lines=15> */
.L_x_21157:
        /* <DEDUP_REMOVED lines=12> */
.L_x_21158:
        /* <DEDUP_REMOVED lines=46> */
.L_x_21156:
        /* <DEDUP_REMOVED lines=10> */
.L_x_21155:
        /* <DEDUP_REMOVED lines=15> */
.L_x_21161:
        /* <DEDUP_REMOVED lines=12> */
.L_x_21162:
        /* <DEDUP_REMOVED lines=46> */
.L_x_21160:
        /* <DEDUP_REMOVED lines=10> */
.L_x_21159:
        /* <DEDUP_REMOVED lines=15> */
.L_x_21165:
        /* <DEDUP_REMOVED lines=12> */
.L_x_21166:
        /* <DEDUP_REMOVED lines=46> */
.L_x_21164:
        /* <DEDUP_REMOVED lines=10> */
.L_x_21163:
        /* <DEDUP_REMOVED lines=15> */
.L_x_21169:
        /* <DEDUP_REMOVED lines=12> */
.L_x_21170:
        /* <DEDUP_REMOVED lines=46> */
.L_x_21168:
        /* <DEDUP_REMOVED lines=10> */
.L_x_21167:
        /* <DEDUP_REMOVED lines=15> */
.L_x_21173:
        /* <DEDUP_REMOVED lines=12> */
.L_x_21174:
        /* <DEDUP_REMOVED lines=46> */
.L_x_21172:
        /* <DEDUP_REMOVED lines=10> */
.L_x_21171:
        /* <DEDUP_REMOVED lines=15> */
.L_x_21177:
        /* <DEDUP_REMOVED lines=12> */
.L_x_21178:
        /* <DEDUP_REMOVED lines=46> */
.L_x_21176:
[----:B------:R-:W-:Y:S01]  /*8310*/  I2FP.F32.U32 R120, R123 ;  /* 0x0000007b00787245 */ /* 0x000fe20000201000 */
[----:B------:R-:W-:Y:S02]  /*8320*/  HFMA2 R123, -RZ, RZ, 0.1171875, 0 ;  /* 0x2f800000ff7b7431 */ /* 0x000fe400000001ff */
        /* <DEDUP_REMOVED lines=8> */
.L_x_21175:
        /* <DEDUP_REMOVED lines=15> */
.L_x_21181:
        /* <DEDUP_REMOVED lines=12> */
.L_x_21182:
        /* <DEDUP_REMOVED lines=46> */
.L_x_21180:
        /* <DEDUP_REMOVED lines=10> */
.L_x_21179:
        /* <DEDUP_REMOVED lines=15> */
.L_x_21185:
        /* <DEDUP_REMOVED lines=12> */
.L_x_21186:
        /* <DEDUP_REMOVED lines=46> */
.L_x_21184:
[----:B------:R-:W-:Y:S01]  /*8d70*/  I2FP.F32.U32 R120, R121 ;  /* 0x0000007900787245 */ /* 0x000fe20000201000 */
[----:B------:R-:W-:Y:S01]  /*8d80*/  HADD2.F32 R122, -RZ, R111.H1_H1 ;  /* 0x3000006fff7a7230 */ /* 0x000fe20000004100 */
[----:B------:R-:W-:-:S04]  /*8d90*/  MOV R121, 0x2f800000 ;  /* 0x2f80000000797802 */ /* 0x000fc80000000f00 */
        /* <DEDUP_REMOVED lines=8> */
.L_x_21154:
[----:B--2---:R-:W-:Y:S01]  /*8e20*/  IMAD.MOV.U32 R120, RZ, RZ, R133 ;  /* 0x000000ffff787224 */ /* 0x004fe200078e0085 */
        /* <DEDUP_REMOVED lines=18> */
.L_x_21189:
        /* <DEDUP_REMOVED lines=12> */
.L_x_21190:
        /* <DEDUP_REMOVED lines=46> */
.L_x_21188:
        /* <DEDUP_REMOVED lines=10> */
.L_x_21187:
        /* <DEDUP_REMOVED lines=15> */
.L_x_21193:
        /* <DEDUP_REMOVED lines=12> */
.L_x_21194:
        /* <DEDUP_REMOVED lines=46> */
.L_x_21192:
        /* <DEDUP_REMOVED lines=10> */
.L_x_21191:
        /* <DEDUP_REMOVED lines=15> */
.L_x_21197:
[----:B------:R-:W-:-:S04]  /*99b0*/  VIADD R159, R159, 0x1 ;  /* 0x000000019f9f7836 */ /* 0x000fc80000000000 */
        /* <DEDUP_REMOVED lines=11> */
.L_x_21198:
        /* <DEDUP_REMOVED lines=46> */
.L_x_21196:
        /* <DEDUP_REMOVED lines=10> */
.L_x_21195:
        /* <DEDUP_REMOVED lines=15> */
.L_x_21201:
        /* <DEDUP_REMOVED lines=12> */
.L_x_21202:
        /* <DEDUP_REMOVED lines=46> */
.L_x_21200:
        /* <DEDUP_REMOVED lines=10> */
.L_x_21199:
        /* <DEDUP_REMOVED lines=15> */
.L_x_21205:
        /* <DEDUP_REMOVED lines=12> */
.L_x_21206:
        /* <DEDUP_REMOVED lines=46> */
.L_x_21204:
        /* <DEDUP_REMOVED lines=10> */
.L_x_21203:
        /* <DEDUP_REMOVED lines=15> */
.L_x_21209:
        /* <DEDUP_REMOVED lines=12> */
.L_x_21210:
        /* <DEDUP_REMOVED lines=46> */
.L_x_21208:
        /* <DEDUP_REMOVED lines=10> */
.L_x_21207:
        /* <DEDUP_REMOVED lines=15> */
.L_x_21213:
        /* <DEDUP_REMOVED lines=12> */
.L_x_21214:
        /* <DEDUP_REMOVED lines=46> */
.L_x_21212:
        /* <DEDUP_REMOVED lines=10> */
.L_x_21211:
        /* <DEDUP_REMOVED lines=15> */
.L_x_21216:
        /* <DEDUP_REMOVED lines=12> */
.L_x_21217:
        /* <DEDUP_REMOVED lines=46> */
.L_x_21215:
        /* <DEDUP_REMOVED lines=10> */
.L_x_21183:
        /* <DEDUP_REMOVED lines=11> */
[----:B------:R-:W-:Y:S02]  /*b890*/  SHF.L.U32 R120, R149, 0x10, RZ ;  /* 0x0000001095787819 */ /* 0x000fe400000006ff */
        /* <DEDUP_REMOVED lines=9> */
[----:B------:R-:W0:Y:S02]  /*b930*/  LDC.64 R120, c[0x0][0x3b0] ;  /* 0x0000ec00ff787b82 */ /* 0x000e240000000a00 */
[----:B------:R-:W-:Y:S02]  /*b940*/  LOP3.LUT R133, R122, 0xff, R7, 0xf8, !PT ;  /* 0x000000ff7a857812 */ /* 0x000fe400078ef807 */
[----:B------:R-:W-:Y:S02]  /*b950*/  LOP3.LUT R122, R4, 0xff, RZ, 0xc0, !PT ;  /* 0x000000ff047a7812 */ /* 0x000fe400078ec0ff */
[----:B------:R-:W-:Y:S01]  /*b960*/  LOP3.LUT R133, R125, R133, R127, 0xfe, !PT ;  /* 0x000000857d857212 */ /* 0x000fe200078efe7f */
[----:B------:R-:W-:Y:S02]  /*b970*/  VIADD R125, R135, 0x80 ;  /* 0x00000080877d7836 */ /* 0x000fe40000000000 */
[----:B------:R-:W-:-:S03]  /*b980*/  IMAD.WIDE.U32 R122, R122, 0x100, RZ ;  /* 0x000001007a7a7825 */ /* 0x000fc600078e00ff */
[----:B------:R-:W-:Y:S02]  /*b990*/  LOP3.LUT R124, R122, R126, R124, 0xfe, !PT ;  /* 0x0000007e7a7c7212 */ /* 0x000fe400078efe7c */
[----:B------:R-:W-:Y:S02]  /*b9a0*/  LOP3.LUT R123, R133, R123, RZ, 0xfc, !PT ;  /* 0x0000007b857b7212 */ /* 0x000fe400078efcff */
[----:B------:R-:W-:Y:S01]  /*b9b0*/  LOP3.LUT R122, R124, 0xff, R3, 0xf8, !PT ;  /* 0x000000ff7c7a7812 */ /* 0x000fe200078ef803 */
[----:B0-----:R-:W-:-:S05]  /*b9c0*/  IMAD.WIDE.U32 R120, R125, 0x8, R120 ;  /* 0x000000087d787825 */ /* 0x001fca00078e0078 */
[----:B------:R0:W-:Y:S02]  /*b9d0*/  STG.E.64 desc[UR18][R120.64], R122 ;  /* 0x0000007a78007986 */ /* 0x0001e4000c101b12 */
.L_x_21218:
[----:B-----5:R1:W5:Y:S04]  /*b9e0*/  @P1 LDG.E.128 R108, desc[UR18][R130.64] ;  /* 0x00000012826c1981 */ /* 0x020368000c1e1d00 */
[----:B------:R1:W5:Y:S04]  /*b9f0*/  @P0 LDG.E.128 R112, desc[UR18][R128.64] ;  /* 0x0000001280700981 */ /* 0x000368000c1e1d00 */
[----:B------:R1:W5:Y:S01]  /*ba00*/  @P0 LDG.E.128 R116, desc[UR18][R128.64+0x10] ;  /* 0x0000101280740981 */ /* 0x000362000c1e1d00 */
[----:B------:R-:W-:Y:S05]  /*ba10*/  @!P0 BRA `(.L_x_21219) ;  /* 0x0000002800788947 */ /* 0x000fea0003800000 */
[----:B------:R-:W-:Y:S01]  /*ba20*/  ISETP.GT.AND P2, PT, R132, RZ, PT ;  /* 0x000000ff8400720c */ /* 0x000fe20003f44270 */
[----:B------:R-:W-:Y:S01]  /*ba30*/  IMAD.MOV.U32 R133, RZ, RZ, R0 ;  /* 0x000000ffff857224 */ /* 0x000fe200078e0000 */
[----:B0-----:R-:W-:Y:S02]  /*ba40*/  MOV R120, R134 ;  /* 0x0000008600787202 */ /* 0x001fe40000000f00 */
[----:B-1---5:R-:W-:-:S09]  /*ba50*/  MOV R128, R112 ;  /* 0x0000007000807202 */ /* 0x022fd20000000f00 */
        /* <DEDUP_REMOVED lines=16> */
.L_x_21222:
        /* <DEDUP_REMOVED lines=12> */
.L_x_21223:
        /* <DEDUP_REMOVED lines=46> */
.L_x_21221:
[----:B------:R-:W-:Y:S01]  /*bf00*/  I2FP.F32.U32 R0, R3 ;  /* 0x0000000300007245 */ /* 0x000fe20000201000 */
[----:B------:R-:W-:Y:S02]  /*bf10*/  HFMA2 R3, -RZ, RZ, 0.1171875, 0 ;  /* 0x2f800000ff037431 */ /* 0x000fe400000001ff */
        /* <DEDUP_REMOVED lines=8> */
.L_x_21220:
        /* <DEDUP_REMOVED lines=15> */
.L_x_21226:
        /* <DEDUP_REMOVED lines=12> */
.L_x_21227:
        /* <DEDUP_REMOVED lines=46> */
.L_x_21225:
        /* <DEDUP_REMOVED lines=10> */
.L_x_21224:
        /* <DEDUP_REMOVED lines=15> */
.L_x_21230:
        /* <DEDUP_REMOVED lines=12> */
.L_x_21231:
        /* <DEDUP_REMOVED lines=46> */
.L_x_21229:
[----:B------:R-:W-:Y:S01]  /*c960*/  I2FP.F32.U32 R0, R5 ;  /* 0x0000000500007245 */ /* 0x000fe20000201000 */
[----:B------:R-:W-:Y:S01]  /*c970*/  HADD2.F32 R121, -RZ, R109.H0_H0 ;  /* 0x2000006dff797230 */ /* 0x000fe20000004100 */
[----:B------:R-:W-:-:S04]  /*c980*/  MOV R5, 0x2f800000 ;  /* 0x2f80000000057802 */ /* 0x000fc80000000f00 */
[----:B------:R-:W-:Y:S01]  /*c990*/  FMUL.FTZ R121, R121, UR17 ;  /* 0x0000001179797c20 */ /* 0x000fe20008410000 */
[----:B------:R-:W-:-:S03]  /*c9a0*/  FFMA.FTZ R0, R0, R5, 1.1641532182693481445e-10 ;  /* 0x2f00000000007423 */ /* 0x000fc60000010005 */
[----:B------:R-:W-:Y:S02]  /*c9b0*/  FMUL.FTZ R121, R121, UR16 ;  /* 0x0000001079797c20 */ /* 0x000fe40008410000 */
[----:B------:R-:W-:-:S04]  /*c9c0*/  FSETP.GTU.FTZ.AND P3, PT, R0, UR22, PT ;  /* 0x0000001600007c0b */ /* 0x000fc8000bf7c000 */
[----:B------:R-:W-:Y:S02]  /*c9d0*/  FSEL R121, R121, RZ, !P3 ;  /* 0x000000ff79797208 */ /* 0x000fe40005800000 */
[----:B------:R-:W-:-:S03]  /*c9e0*/  SEL R5, RZ, 0x1, P3 ;  /* 0x00000001ff057807 */ /* 0x000fc60001800000 */
[----:B------:R-:W-:-:S07]  /*c9f0*/  FFMA.FTZ R130, R121, R94, R114 ;  /* 0x0000005e79827223 */ /* 0x000fce0000010072 */
.L_x_21228:
        /* <DEDUP_REMOVED lines=15> */
.L_x_21234:
        /* <DEDUP_REMOVED lines=12> */
.L_x_21235:
        /* <DEDUP_REMOVED lines=45> */
[----:B------:R-:W-:-:S07]  /*ce80*/  LOP3.LUT R157, R122, UR38, R121, 0x96, !PT ;  /* 0x000000267a9d7c12 */ /* 0x000fce000f8e9679 */
.L_x_21233:
        /* <DEDUP_REMOVED lines=10> */
.L_x_21232:
        /* <DEDUP_REMOVED lines=15> */
.L_x_21238:
        /* <DEDUP_REMOVED lines=12> */
.L_x_21239:
        /* <DEDUP_REMOVED lines=46> */
.L_x_21237:
[----:B------:R-:W-:Y:S02]  /*d3c0*/  I2FP.F32.U32 R0, R7 ;  /* 0x0000000700007245 */ /* 0x000fe40000201000 */
[----:B------:R-:W-:-:S05]  /*d3d0*/  MOV R7, 0x2f800000 ;  /* 0x2f80000000077802 */ /* 0x000fca0000000f00 */
[----:B------:R-:W-:Y:S01]  /*d3e0*/  FFMA.FTZ R0, R0, R7, 1.1641532182693481445e-10 ;  /* 0x2f00000000007423 */ /* 0x000fe20000010007 */
[----:B------:R-:W-:-:S04]  /*d3f0*/  HADD2.F32 R7, -RZ, R110.H0_H0 ;  /* 0x2000006eff077230 */ /* 0x000fc80000004100 */
[----:B------:R-:W-:Y:S01]  /*d400*/  FSETP.GTU.FTZ.AND P3, PT, R0, UR22, PT ;  /* 0x0000001600007c0b */ /* 0x000fe2000bf7c000 */
[----:B------:R-:W-:-:S04]  /*d410*/  FMUL.FTZ R7, R7, UR17 ;  /* 0x0000001107077c20 */ /* 0x000fc80008410000 */
[----:B------:R-:W-:-:S05]  /*d420*/  FMUL.FTZ R7, R7, UR16 ;  /* 0x0000001007077c20 */ /* 0x000fca0008410000 */
[----:B------:R-:W-:Y:S02]  /*d430*/  FSEL R121, R7, RZ, !P3 ;  /* 0x000000ff07797208 */ /* 0x000fe40005800000 */
[----:B------:R-:W-:-:S03]  /*d440*/  SEL R7, RZ, 0x1, P3 ;  /* 0x00000001ff077807 */ /* 0x000fc60001800000 */
[----:B------:R-:W-:-:S07]  /*d450*/  FFMA.FTZ R120, R121, R96, R116 ;  /* 0x0000006079787223 */ /* 0x000fce0000010074 */
.L_x_21236:
        /* <DEDUP_REMOVED lines=15> */
.L_x_21242:
        /* <DEDUP_REMOVED lines=12> */
.L_x_21243:
[----:B------:R-:W-:Y:S01]  /*d610*/  LOP3.LUT R126, R2, UR21, R125, 0x96, !PT ;  /* 0x00000015027e7c12 */ /* 0x000fe2000f8e967d */
[----:B------:R-:W-:Y:S01]  /*d620*/  IMAD.WIDE.U32 R122, R160, -0x326172a9, RZ ;  /* 0xcd9e8d57a07a7825 */ /* 0x000fe200078e00ff */
[----:B------:R-:W-:Y:S01]  /*d630*/  UIADD3 UR5, UPT, UPT, UR20, -0x61c88647, URZ ;  /* 0x9e3779b914057890 */ /* 0x000fe2000fffe0ff */
[----:B------:R-:W-:Y:S02]  /*d640*/  MOV R0, R133 ;  /* 0x0000008500007202 */ /* 0x000fe40000000f00 */
        /* <DEDUP_REMOVED lines=42> */
.L_x_21241:
[----:B------:R-:W-:Y:S01]  /*d8f0*/  I2FP.F32.U32 R0, R0 ;  /* 0x0000000000007245 */ /* 0x000fe20000201000 */
[----:B------:R-:W-:-:S04]  /*d900*/  IMAD.MOV.U32 R121, RZ, RZ, 0x2f800000 ;  /* 0x2f800000ff797424 */ /* 0x000fc800078e00ff */
        /* <DEDUP_REMOVED lines=8> */
.L_x_21240:
        /* <DEDUP_REMOVED lines=15> */
.L_x_21246:
        /* <DEDUP_REMOVED lines=13> */
.L_x_21247:
[----:B------:R-:W-:Y:S01]  /*db50*/  LOP3.LUT R126, R2, UR21, R125, 0x96, !PT ;  /* 0x00000015027e7c12 */ /* 0x000fe2000f8e967d */
[----:B------:R-:W-:-:S04]  /*db60*/  IMAD.WIDE.U32 R122, R160, -0x326172a9, RZ ;  /* 0xcd9e8d57a07a7825 */ /* 0x000fc800078e00ff */
[----:B------:R-:W-:Y:S01]  /*db70*/  IMAD.WIDE.U32 R126, R126, -0x326172a9, RZ ;  /* 0xcd9e8d577e7e7825 */ /* 0x000fe200078e00ff */
[----:B------:R-:W-:-:S03]  /*db80*/  LOP3.LUT R123, R158, UR20, R123, 0x96, !PT ;  /* 0x000000149e7b7c12 */ /* 0x000fc6000f8e967b */
[----:B------:R-:W-:Y:S01]  /*db90*/  IMAD.MOV.U32 R0, RZ, RZ, RZ ;  /* 0x000000ffff007224 */ /* 0x000fe200078e00ff */
        /* <DEDUP_REMOVED lines=39> */
[----:B------:R-:W-:-:S07]  /*de10*/  MOV R133, R122 ;  /* 0x0000007a00857202 */ /* 0x000fce0000000f00 */
.L_x_21245:
[----:B------:R-:W-:Y:S02]  /*de20*/  I2FP.F32.U32 R122, R124 ;  /* 0x0000007c007a7245 */ /* 0x000fe40000201000 */
        /* <DEDUP_REMOVED lines=9> */
.L_x_21244:
        /* <DEDUP_REMOVED lines=15> */
.L_x_21250:
        /* <DEDUP_REMOVED lines=13> */
.L_x_21251:
[----:B------:R-:W-:Y:S01]  /*e080*/  LOP3.LUT R150, R2, UR21, R127, 0x96, !PT ;  /* 0x0000001502967c12 */ /* 0x000fe2000f8e967f */
[----:B------:R-:W-:-:S04]  /*e090*/  IMAD.WIDE.U32 R124, R160, -0x326172a9, RZ ;  /* 0xcd9e8d57a07c7825 */ /* 0x000fc800078e00ff */
        /* <DEDUP_REMOVED lines=43> */
.L_x_21249:
        /* <DEDUP_REMOVED lines=9> */
[----:B------:R-:W-:Y:S01]  /*e3e0*/  FFMA.FTZ R123, R0, R99, R119 ;  /* 0x00000063007b7223 */ /* 0x000fe20000010077 */
[----:B------:R-:W-:Y:S06]  /*e3f0*/  BRA `(.L_x_21248) ;  /* 0x0000002800707947 */ /* 0x000fec0003800000 */
.L_x_21219:
        /* <DEDUP_REMOVED lines=19> */
.L_x_21254:
        /* <DEDUP_REMOVED lines=12> */
.L_x_21255:
        /* <DEDUP_REMOVED lines=46> */
.L_x_21253:
        /* <DEDUP_REMOVED lines=10> */
.L_x_21252:
        /* <DEDUP_REMOVED lines=15> */
.L_x_21258:
        /* <DEDUP_REMOVED lines=12> */
.L_x_21259:
        /* <DEDUP_REMOVED lines=46> */
.L_x_21257:
        /* <DEDUP_REMOVED lines=10> */
.L_x_21256:
        /* <DEDUP_REMOVED lines=15> */
.L_x_21262:
        /* <DEDUP_REMOVED lines=12> */
.L_x_21263:
        /* <DEDUP_REMOVED lines=46> */
.L_x_21261:
        /* <DEDUP_REMOVED lines=10> */
.L_x_21260:
        /* <DEDUP_REMOVED lines=15> */
.L_x_21266:
        /* <DEDUP_REMOVED lines=12> */
.L_x_21267:
        /* <DEDUP_REMOVED lines=46> */
.L_x_21265:
        /* <DEDUP_REMOVED lines=10> */
.L_x_21264:
        /* <DEDUP_REMOVED lines=15> */
.L_x_21270:
        /* <DEDUP_REMOVED lines=12> */
.L_x_21271:
        /* <DEDUP_REMOVED lines=46> */
.L_x_21269:
[----:B------:R-:W-:Y:S01]  /*fd90*/  I2FP.F32.U32 R0, R7 ;  /* 0x0000000700007245 */ /* 0x000fe20000201000 */
[----:B------:R-:W-:-:S05]  /*fda0*/  HFMA2 R7, -RZ, RZ, 0.1171875, 0 ;  /* 0x2f800000ff077431 */ /* 0x000fca00000001ff */
[----:B------:R-:W-:Y:S01]  /*fdb0*/  FFMA.FTZ R0, R0, R7, 1.1641532182693481445e-10 ;  /* 0x2f00000000007423 */ /* 0x000fe20000010007 */
[----:B-----5:R-:W-:-:S04]  /*fdc0*/  HADD2.F32 R7, -RZ, R110.H0_H0 ;  /* 0x2000006eff077230 */ /* 0x020fc80000004100 */
[----:B------:R-:W-:Y:S01]  /*fdd0*/  FSETP.GTU.FTZ.AND P2, PT, R0, UR22, PT ;  /* 0x0000001600007c0b */ /* 0x000fe2000bf5c000 */
[----:B------:R-:W-:-:S04]  /*fde0*/  FMUL.FTZ R7, R7, UR17 ;  /* 0x0000001107077c20 */ /* 0x000fc80008410000 */
[----:B------:R-:W-:-:S05]  /*fdf0*/  FMUL.FTZ R7, R7, UR16 ;  /* 0x0000001007077c20 */ /* 0x000fca0008410000 */
[----:B------:R-:W-:Y:S02]  /*fe00*/  FSEL R121, R7, RZ, !P2 ;  /* 0x000000ff07797208 */ /* 0x000fe40005000000 */
[----:B------:R-:W-:-:S03]  /*fe10*/  SEL R7, RZ, 0x1, P2 ;  /* 0x00000001ff077807 */ /* 0x000fc60001000000 */
[----:B------:R-:W-:-:S07]  /*fe20*/  FMUL.FTZ R120, R121, R96 ;  /* 0x0000006079787220 */ /* 0x000fce0000410000 */
.L_x_21268:
        /* <DEDUP_REMOVED lines=15> */
.L_x_21274:
        /* <DEDUP_REMOVED lines=12> */
.L_x_21275:
        /* <DEDUP_REMOVED lines=46> */
.L_x_21273:
[----:B------:R-:W-:Y:S01]  /*102c0*/  I2FP.F32.U32 R0, R0 ;  /* 0x0000000000007245 */ /* 0x000fe20000201000 */
[----:B------:R-:W-:-:S04]  /*102d0*/  IMAD.MOV.U32 R121, RZ, RZ, 0x2f800000 ;  /* 0x2f800000ff797424 */ /* 0x000fc800078e00ff */
        /* <DEDUP_REMOVED lines=8> */
.L_x_21272:
        /* <DEDUP_REMOVED lines=15> */
.L_x_21278:
        /* <DEDUP_REMOVED lines=13> */
.L_x_21279:
        /* <DEDUP_REMOVED lines=45> */
.L_x_21277:
[----:B------:R-:W-:Y:S02]  /*107f0*/  I2FP.F32.U32 R122, R124 ;  /* 0x0000007c007a7245 */ /* 0x000fe40000201000 */
[----:B------:R-:W-:-:S05]  /*10800*/  MOV R123, 0x2f800000 ;  /* 0x2f800000007b7802 */ /* 0x000fca0000000f00 */
        /* <DEDUP_REMOVED lines=8> */
.L_x_21276:
        /* <DEDUP_REMOVED lines=15> */
.L_x_21281:
        /* <DEDUP_REMOVED lines=13> */
.L_x_21282:
        /* <DEDUP_REMOVED lines=45> */
.L_x_21280:
        /* <DEDUP_REMOVED lines=10> */
.L_x_21248:
        /* <DEDUP_REMOVED lines=26> */
.L_x_21283:
        /* <DEDUP_REMOVED lines=30> */
.L_x_21287:
        /* <DEDUP_REMOVED lines=13> */
.L_x_21288:
        /* <DEDUP_REMOVED lines=43> */
[----:B------:R-:W-:Y:S01]  /*114c0*/  HFMA2 R124, -RZ, RZ, 0, 0 ;  /* 0x00000000ff7c7431 */ /* 0x000fe200000001ff */
[----:B------:R-:W-:-:S07]  /*114d0*/  LOP3.LUT R157, R126, UR38, R125, 0x96, !PT ;  /* 0x000000267e9d7c12 */ /* 0x000fce000f8e967d */
.L_x_21286:
        /* <DEDUP_REMOVED lines=10> */
.L_x_21285:
        /* <DEDUP_REMOVED lines=15> */
.L_x_21291:
        /* <DEDUP_REMOVED lines=13> */
.L_x_21292:
        /* <DEDUP_REMOVED lines=45> */
.L_x_21290:
        /* <DEDUP_REMOVED lines=10> */
.L_x_21289:
        /* <DEDUP_REMOVED lines=15> */
.L_x_21295:
        /* <DEDUP_REMOVED lines=13> */
.L_x_21296:
        /* <DEDUP_REMOVED lines=45> */
.L_x_21294:
        /* <DEDUP_REMOVED lines=10> */
.L_x_21293:
        /* <DEDUP_REMOVED lines=15> */
.L_x_21299:
        /* <DEDUP_REMOVED lines=13> */
.L_x_21300:
        /* <DEDUP_REMOVED lines=45> */
.L_x_21298:
        /* <DEDUP_REMOVED lines=10> */
.L_x_21297:
        /* <DEDUP_REMOVED lines=15> */
.L_x_21303:
        /* <DEDUP_REMOVED lines=13> */
.L_x_21304:
        /* <DEDUP_REMOVED lines=45> */
.L_x_21302:
[----:B------:R-:W-:Y:S01]  /*129a0*/  I2FP.F32.U32 R7, R7 ;  /* 0x0000000700077245 */ /* 0x000fe20000201000 */
[----:B------:R-:W-:-:S04]  /*129b0*/  IMAD.MOV.U32 R124, RZ, RZ, 0x2f800000 ;  /* 0x2f800000ff7c7424 */ /* 0x000fc800078e00ff */
        /* <DEDUP_REMOVED lines=8> */
.L_x_21301:
        /* <DEDUP_REMOVED lines=15> */
.L_x_21307:
        /* <DEDUP_REMOVED lines=13> */
.L_x_21308:
        /* <DEDUP_REMOVED lines=46> */
.L_x_21306:
        /* <DEDUP_REMOVED lines=10> */
.L_x_21305:
        /* <DEDUP_REMOVED lines=15> */
.L_x_21311:
        /* <DEDUP_REMOVED lines=13> */
.L_x_21312:
        /* <DEDUP_REMOVED lines=46> */
.L_x_21310:
        /* <DEDUP_REMOVED lines=10> */
.L_x_21309:
        /* <DEDUP_REMOVED lines=15> */
.L_x_21315:
        /* <DEDUP_REMOVED lines=13> */
.L_x_21316:
        /* <DEDUP_REMOVED lines=46> */
.L_x_21314:
[----:B------:R-:W-:Y:S01]  /*13960*/  I2FP.F32.U32 R127, R127 ;  /* 0x0000007f007f7245 */ /* 0x000fe20000201000 */
[----:B------:R-:W-:-:S04]  /*13970*/  IMAD.MOV.U32 R150, RZ, RZ, 0x2f800000 ;  /* 0x2f800000ff967424 */ /* 0x000fc800078e00ff */
[----:B------:R-:W-:-:S05]  /*13980*/  FFMA.FTZ R127, R127, R150, 1.1641532182693481445e-10 ;  /* 0x2f0000007f7f7423 */ /* 0x000fca0000010096 */
[----:B------:R-:W-:Y:S01]  /*13990*/  FSETP.GTU.FTZ.AND P0, PT, R127, UR22, PT ;  /* 0x000000167f007c0b */ /* 0x000fe2000bf1c000 */
[----:B------:R-:W-:-:S03]  /*139a0*/  HADD2.F32 R127, -RZ, R111.H1_H1 ;  /* 0x3000006fff7f7230 */ /* 0x000fc60000004100 */
[----:B------:R-:W-:Y:S02]  /*139b0*/  SEL R150, RZ, 0x1, P0 ;  /* 0x00000001ff967807 */ /* 0x000fe40000000000 */
[----:B------:R-:W-:-:S04]  /*139c0*/  FMUL.FTZ R127, R127, UR17 ;  /* 0x000000117f7f7c20 */ /* 0x000fc80008410000 */
[----:B------:R-:W-:-:S05]  /*139d0*/  FMUL.FTZ R127, R127, UR16 ;  /* 0x000000107f7f7c20 */ /* 0x000fca0008410000 */
[----:B------:R-:W-:-:S05]  /*139e0*/  FSEL R162, R127, RZ, !P0 ;  /* 0x000000ff7fa27208 */ /* 0x000fca0004000000 */
[----:B------:R-:W-:Y:S01]  /*139f0*/  FFMA.FTZ R127, R162, R107, R119 ;  /* 0x0000006ba27f7223 */ /* 0x000fe20000010077 */
[----:B------:R-:W-:Y:S06]  /*13a00*/  BRA `(.L_x_21313) ;  /* 0x00000028007c7947 */ /* 0x000fec0003800000 */
.L_x_21284:
        /* <DEDUP_REMOVED lines=19> */
.L_x_21319:
        /* <DEDUP_REMOVED lines=13> */
.L_x_21320:
        /* <DEDUP_REMOVED lines=45> */
.L_x_21318:
        /* <DEDUP_REMOVED lines=10> */
.L_x_21317:
        /* <DEDUP_REMOVED lines=15> */
.L_x_21323:
        /* <DEDUP_REMOVED lines=13> */
.L_x_21324:
        /* <DEDUP_REMOVED lines=45> */
.L_x_21322:
        /* <DEDUP_REMOVED lines=10> */
.L_x_21321:
        /* <DEDUP_REMOVED lines=15> */
.L_x_21327:
        /* <DEDUP_REMOVED lines=13> */
.L_x_21328:
        /* <DEDUP_REMOVED lines=45> */
.L_x_21326:
        /* <DEDUP_REMOVED lines=10> */
.L_x_21325:
        /* <DEDUP_REMOVED lines=15> */
.L_x_21331:
        /* <DEDUP_REMOVED lines=13> */
.L_x_21332:
        /* <DEDUP_REMOVED lines=45> */
.L_x_21330:
        /* <DEDUP_REMOVED lines=10> */
.L_x_21329:
        /* <DEDUP_REMOVED lines=15> */
.L_x_21335:
        /* <DEDUP_REMOVED lines=13> */
.L_x_21336:
        /* <DEDUP_REMOVED lines=45> */
.L_x_21334:
[----:B------:R-:W-:Y:S01]  /*153a0*/  HFMA2 R124, -RZ, RZ, 0.1171875, 0 ;  /* 0x2f800000ff7c7431 */ /* 0x000fe200000001ff */
[----:B------:R-:W-:-:S05]  /*153b0*/  I2FP.F32.U32 R7, R7 ;  /* 0x0000000700077245 */ /* 0x000fca0000201000 */
        /* <DEDUP_REMOVED lines=8> */
.L_x_21333:
        /* <DEDUP_REMOVED lines=15> */
.L_x_21339:
        /* <DEDUP_REMOVED lines=13> */
.L_x_21340:
        /* <DEDUP_REMOVED lines=46> */
.L_x_21338:
[----:B------:R-:W-:Y:S01]  /*158e0*/  HFMA2 R126, -RZ, RZ, 0.1171875, 0 ;  /* 0x2f800000ff7e7431 */ /* 0x000fe200000001ff */
[----:B------:R-:W-:-:S05]  /*158f0*/  I2FP.F32.U32 R125, R125 ;  /* 0x0000007d007d7245 */ /* 0x000fca0000201000 */
        /* <DEDUP_REMOVED lines=8> */
.L_x_21337:
        /* <DEDUP_REMOVED lines=15> */
.L_x_21343:
        /* <DEDUP_REMOVED lines=13> */
.L_x_21344:
        /* <DEDUP_REMOVED lines=46> */
.L_x_21342:
        /* <DEDUP_REMOVED lines=10> */
.L_x_21341:
        /* <DEDUP_REMOVED lines=15> */
.L_x_21346:
        /* <DEDUP_REMOVED lines=13> */
.L_x_21347:
        /* <DEDUP_REMOVED lines=46> */
.L_x_21345:
[----:B------:R-:W-:Y:S01]  /*16360*/  HFMA2 R150, -RZ, RZ, 0.1171875, 0 ;  /* 0x2f800000ff967431 */ /* 0x000fe200000001ff */
[----:B------:R-:W-:-:S05]  /*16370*/  I2FP.F32.U32 R127, R127 ;  /* 0x0000007f007f7245 */ /* 0x000fca0000201000 */
[----:B------:R-:W-:-:S05]  /*16380*/  FFMA.FTZ R127, R127, R150, 1.1641532182693481445e-10 ;  /* 0x2f0000007f7f7423 */ /* 0x000fca0000010096 */
[----:B------:R-:W-:Y:S01]  /*16390*/  FSETP.GTU.FTZ.AND P0, PT, R127, UR22, PT ;  /* 0x000000167f007c0b */ /* 0x000fe2000bf1c000 */
[----:B-----5:R-:W-:-:S03]  /*163a0*/  HADD2.F32 R127, -RZ, R111.H1_H1 ;  /* 0x3000006fff7f7230 */ /* 0x020fc60000004100 */
[----:B------:R-:W-:Y:S02]  /*163b0*/  SEL R150, RZ, 0x1, P0 ;  /* 0x00000001ff967807 */ /* 0x000fe40000000000 */
[----:B------:R-:W-:-:S04]  /*163c0*/  FMUL.FTZ R127, R127, UR17 ;  /* 0x000000117f7f7c20 */ /* 0x000fc80008410000 */
[----:B------:R-:W-:-:S05]  /*163d0*/  FMUL.FTZ R127, R127, UR16 ;  /* 0x000000107f7f7c20 */ /* 0x000fca0008410000 */
[----:B------:R-:W-:-:S05]  /*163e0*/  FSEL R162, R127, RZ, !P0 ;  /* 0x000000ff7fa27208 */ /* 0x000fca0004000000 */
[----:B------:R-:W-:-:S07]  /*163f0*/  FMUL.FTZ R127, R162, R107 ;  /* 0x0000006ba27f7220 */ /* 0x000fce0000410000 */
.L_x_21313:
        /* <DEDUP_REMOVED lines=24> */
.L_x_21348:
        /* <DEDUP_REMOVED lines=128> */
.L_x_21350:
[----:B------:R-:W-:Y:S05]  /*16d80*/  BSYNC.RECONVERGENT B0 ;  /* 0x0000000000007941 */ /* 0x000fea0003800200 */
.L_x_21349:
        /* <DEDUP_REMOVED lines=15> */
.L_x_21352:
[----:B------:R-:W-:Y:S05]  /*16e80*/  BSYNC.RECONVERGENT B0 ;  /* 0x0000000000007941 */ /* 0x000fea0003800200 */
.L_x_21351:
        /* <DEDUP_REMOVED lines=69> */
[----:B------:R-:W-:Y:S01]  /*172e0*/  F2FP.F16.F32.PACK_AB R146, R145, R146 ;  /* 0x000000929192723e */ /* 0x000fe200000000ff */
        /* <DEDUP_REMOVED lines=13> */
[----:B------:R-:W-:Y:S01]  /*173c0*/  F2FP.F16.F32.PACK_AB R145, R10, R145 ;  /* 0x000000910a91723e */ /* 0x000fe200000000ff */
[----:B------:R-:W-:Y:S01]  /*173d0*/  FFMA.FTZ R9, R8, R13, R45 ;  /* 0x0000000d08097223 */ /* 0x000fe2000001002d */
[----:B------:R-:W0:Y:S01]  /*173e0*/  LDC.64 R10, c[0x0][0x428] ;  /* 0x00010a00ff0a7b82 */ /* 0x000e220000000a00 */
[----:B------:R-:W-:Y:S01]  /*173f0*/  LEA.HI.SX32 R8, R163, R0, 0x1d ;  /* 0x00000000a3087211 */ /* 0x000fe200078feaff */
[C---:B------:R-:W-:Y:S01]  /*17400*/  FADD.FTZ R136, -R153.reuse, R136 ;  /* 0x0000008899887221 */ /* 0x040fe20000010100 */
[----:B------:R-:W-:Y:S01]  /*17410*/  F2FP.F16.F32.PACK_AB R147, R162, R147 ;  /* 0x00000093a293723e */ /* 0x000fe200000000ff */
[----:B------:R-:W-:Y:S01]  /*17420*/  FADD.FTZ R139, -R153, R139 ;  /* 0x0000008b998b7221 */ /* 0x000fe20000010100 */
[----:B------:R-:W-:Y:S01]  /*17430*/  F2FP.F16.F32.PACK_AB R144, R9, R144 ;  /* 0x000000900990723e */ /* 0x000fe200000000ff */
        /* <DEDUP_REMOVED lines=51> */
[----:B------:R-:W-:Y:S01]  /*17770*/  F2FP.F16.F32.PACK_AB R123, R123, R122 ;  /* 0x0000007a7b7b723e */ /* 0x000fe200000000ff */
[C---:B------:R-:W-:Y:S01]  /*17780*/  FMUL.FTZ R138, R152.reuse, R130 ;  /* 0x00000082988a7220 */ /* 0x040fe20000410000 */
[----:B------:R-:W-:Y:S01]  /*17790*/  F2FP.F16.F32.PACK_AB R8, R137, R8 ;  /* 0x000000088908723e */ /* 0x000fe200000000ff */
[----:B------:R-:W-:Y:S01]  /*177a0*/  FFMA.FTZ R137, R121, R33, R65 ;  /* 0x0000002179897223 */ /* 0x000fe20000010041 */
[C---:B------:R-:W-:Y:S01]  /*177b0*/  FMUL.FTZ R124, R152.reuse, R124 ;  /* 0x0000007c987c7220 */ /* 0x040fe20000410000 */
[C---:B------:R-:W-:Y:S01]  /*177c0*/  FMUL.FTZ R125, R152.reuse, R125 ;  /* 0x0000007d987d7220 */ /* 0x040fe20000410000 */
[C---:B------:R-:W-:Y:S01]  /*177d0*/  FMUL.FTZ R132, R152.reuse, R132 ;  /* 0x0000008498847220 */ /* 0x040fe20000410000 */
[C---:B------:R-:W-:Y:S01]  /*177e0*/  FMUL.FTZ R133, R152.reuse, R133 ;  /* 0x0000008598857220 */ /* 0x040fe20000410000 */
[----:B------:R-:W-:Y:S01]  /*177f0*/  F2FP.F16.F32.PACK_AB R122, R137, R120 ;  /* 0x00000078897a723e */ /* 0x000fe200000000ff */
        /* <DEDUP_REMOVED lines=21> */
[----:B------:R-:W-:Y:S02]  /*17950*/  F2FP.F16.F32.PACK_AB R120, R127, R120 ;  /* 0x000000787f78723e */ /* 0x000fe400000000ff */
[----:B------:R-:W-:Y:S02]  /*17960*/  F2FP.F16.F32.PACK_AB R11, R147, R146 ;  /* 0x00000092930b723e */ /* 0x000fe400000000ff */
        /* <DEDUP_REMOVED lines=8> */
[----:B------:R-:W-:-:S05]  /*179f0*/  F2FP.F16.F32.PACK_AB R124, R133, R132 ;  /* 0x00000084857c723e */ /* 0x000fca00000000ff */
[----:B------:R1:W-:Y:S02]  /*17a00*/  STG.E.128 desc[UR18][R144.64], R124 ;  /* 0x0000007c90007986 */ /* 0x0003e4000c101d12 */
.L_x_21353:
[----:B------:R-:W-:Y:S02]  /*17a10*/  UIADD3 UR7, UPT, UPT, UR7, UR12, URZ ;  /* 0x0000000c07077290 */ /* 0x000fe4000fffe0ff */
[----:B------:R-:W-:Y:S02]  /*17a20*/  UPLOP3.LUT UP0, UPT, UPT, UPT, UP0, 0x40, 0x4 ;  /* 0x000000000004789c */ /* 0x000fe40003f0e800 */
[----:B------:R-:W-:-:S09]  /*17a30*/  UISETP.GE.AND UP1, UPT, UR7, UR13, UPT ;  /* 0x0000000d0700728c */ /* 0x000fd2000bf26270 */
[----:B------:R-:W-:Y:S05]  /*17a40*/  BRA.U !UP1, `(.L_x_21354) ;  /* 0xfffffe9109547547 */ /* 0x000fea000b83ffff */
[----:B------:R-:W-:Y:S05]  /*17a50*/  EXIT ;  /* 0x000000000000794d */ /* 0x000fea0003800000 */
.L_x_21355:
        /* <DEDUP_REMOVED lines=10> */
.L_x_27325:


//--------------------- .text._ZN10layer_norm13ln_fwd_kernelINS_13Kernel_traitsI6__halfffffjLj4096ELj1ELj1ELj4ELj16ENS_18Kernel_traits_baseILj4096ES2_ffffjLj128EEEEELb0ELb0ELb0ELb0EEEvNS_9FwdParamsE --------------------------
	.section	.text._ZN10layer_norm13ln_fwd_kernelINS_13Kernel_traitsI6__halfffffjLj4096ELj1ELj1ELj4ELj16ENS_18Kernel_traits_baseILj4096ES2_ffffjLj128EEEEELb0ELb0ELb0ELb0EEEvNS_9FwdParamsE,"ax",@progbits
	.align	128
        .global         _ZN10layer_norm13ln_fwd_kernelINS_13Kernel_traitsI6__halfffffjLj4096ELj1ELj1ELj4ELj16ENS_18Kernel_traits_baseILj4096ES2_ffffjLj128EEEEELb0ELb0ELb0ELb0EEEvNS_9FwdParamsE
        .type           _ZN10layer_norm13ln_fwd_kernelINS_13Kernel_traitsI6__halfffffjLj4096ELj1ELj1ELj4ELj16ENS_18Kernel_traits_baseILj4096ES2_ffffjLj128EEEEELb0ELb0ELb0ELb0EEEvNS_9FwdParamsE,@function
        .size           _ZN10layer_norm13ln_fwd_kernelINS_13Kernel_traitsI6__halfffffjLj4096ELj1ELj1ELj4ELj16ENS_18Kernel_traits_baseILj4096ES2_ffffjLj128EEEEELb0ELb0ELb0ELb0EEEvNS_9FwdParamsE,(.L_x_27326 - _ZN10layer_norm13ln_fwd_kernelINS_13Kernel_traitsI6__halfffffjLj4096ELj1ELj1ELj4ELj16ENS_18Kernel_traits_baseILj4096ES2_ffffjLj128EEEEELb0ELb0ELb0ELb0EEEvNS_9FwdParamsE)
        .other          _ZN10layer_norm13ln_fwd_kernelINS_13Kernel_traitsI6__halfffffjLj4096ELj1ELj1ELj4ELj16ENS_18Kernel_traits_baseILj4096ES2_ffffjLj128EEEEELb0ELb0ELb0ELb0EEEvNS_9FwdParamsE,@"STO_CUDA_ENTRY STV_DEFAULT"
_ZN10layer_norm13ln_fwd_kernelINS_13Kernel_traitsI6__halfffffjLj4096ELj1ELj1ELj4ELj16ENS_18Kernel_traits_baseILj4096ES2_ffffjLj128EEEEELb0ELb0ELb0ELb0EEEvNS_9FwdParamsE:
.text._ZN10layer_norm13ln_fwd_kernelINS_13Kernel_traitsI6__halfffffjLj4096ELj1ELj1ELj4ELj16ENS_18Kernel_traits_baseILj4096ES2_ffffjLj128EEEEELb0ELb0ELb0ELb0EEEvNS_9FwdParamsE:
        /* <DEDUP_REMOVED lines=20> */
[C---:B------:R-:W-:Y:S02]  /*0140*/  ISETP.GE.U32.AND P3, PT, R2.reuse, 0x180, PT ;  /* 0x000001800200780c */ /* 0x040fe40003f66070 */
[C---:B------:R-:W-:Y:S02]  /*0150*/  ISETP.GE.U32.AND P4, PT, R2.reuse, 0x200, PT ;  /* 0x000002000200780c */ /* 0x040fe40003f86070 */
[C---:B------:R-:W-:Y:S02]  /*0160*/  ISETP.GE.U32.AND P5, PT, R2.reuse, 0x280, PT ;  /* 0x000002800200780c */ /* 0x040fe40003fa6070 */
[----:B------:R-:W-:-:S02]  /*0170*/  ISETP.GE.U32.AND P6, PT, R2, 0x300, PT ;  /* 0x000003000200780c */ /* 0x000fc40003fc6070 */
[----:B------:R-:W-:Y:S01]  /*0180*/  ISETP.GE.U32.AND P0, PT, R2, 0x380, PT ;  /* 0x000003800200780c */ /* 0x000fe20003f06070 */
[----:B------:R-:W0:Y:S08]  /*0190*/  @P1 LDC.64 R6, c[0x0][0x3d0] ;  /* 0x0000f400ff061b82 */ /* 0x000e300000000a00 */
[----:B------:R-:W1:Y:S08]  /*01a0*/  @P1 LDC.64 R22, c[0x0][0x438] ;  /* 0x00010e00ff161b82 */ /* 0x000e700000000a00 */
[----:B------:R-:W2:Y:S08]  /*01b0*/  @P2 LDC.64 R24, c[0x0][0x3d0] ;  /* 0x0000f400ff182b82 */ /* 0x000eb00000000a00 */
[----:B------:R-:W3:Y:S01]  /*01c0*/  @P2 LDC.64 R26, c[0x0][0x438] ;  /* 0x00010e00ff1a2b82 */ /* 0x000ee20000000a00 */
[----:B0-----:R-:W-:-:S05]  /*01d0*/  @P1 IMAD.WIDE.U32 R6, R20, 0x8, R6 ;  /* 0x0000000814061825 */ /* 0x001fca00078e0006 */
[----:B------:R0:W5:Y:S02]  /*01e0*/  @P1 LDG.E.64 R106, desc[UR6][R6.64] ;  /* 0x00000006066a1981 */ /* 0x000164000c1e1b00 */
[----:B------:R-:W4:Y:S01]  /*01f0*/  @P3 LDC.64 R28, c[0x0][0x3d0] ;  /* 0x0000f400ff1c3b82 */ /* 0x000f220000000a00 */
[C---:B-1----:R-:W-:Y:S01]  /*0200*/  @P1 IMAD.WIDE.U32 R22, R20.reuse, 0x8, R22 ;  /* 0x0000000814161825 */ /* 0x042fe200078e0016 */
[----:B------:R-:W-:-:S04]  /*0210*/  @P1 LOP3.LUT R20, R20, 0x80, RZ, 0xfc, !PT ;  /* 0x0000008014141812 */ /* 0x000fc800078efcff */
[----:B------:R0:W5:Y:S02]  /*0220*/  @P1 LD.E.64 R56, desc[UR6][R22.64] ;  /* 0x0000000616381980 */ /* 0x000164000c101b00 */
[----:B------:R-:W1:Y:S01]  /*0230*/  @P3 LDC.64 R30, c[0x0][0x438] ;  /* 0x00010e00ff1e3b82 */ /* 0x000e620000000a00 */
[----:B--2---:R-:W-:-:S05]  /*0240*/  @P2 IMAD.WIDE.U32 R24, R20, 0x8, R24 ;  /* 0x0000000814182825 */ /* 0x004fca00078e0018 */
[----:B------:R0:W5:Y:S02]  /*0250*/  @P2 LDG.E.64 R10, desc[UR6][R24.64] ;  /* 0x00000006180a2981 */ /* 0x000164000c1e1b00 */
[----:B------:R-:W2:Y:S01]  /*0260*/  @P4 LDC.64 R44, c[0x0][0x3d0] ;  /* 0x0000f400ff2c4b82 */ /* 0x000ea20000000a00 */
[C---:B---3--:R-:W-:Y:S01]  /*0270*/  @P2 IMAD.WIDE.U32 R26, R20.reuse, 0x8, R26 ;  /* 0x00000008141a2825 */ /* 0x048fe200078e001a */
[----:B------:R-:W-:-:S04]  /*0280*/  @P2 IADD3 R20, PT, PT, R20, 0x80, RZ ;  /* 0x0000008014142810 */ /* 0x000fc80007ffe0ff */
[----:B------:R0:W5:Y:S02]  /*0290*/  @P2 LD.E.64 R42, desc[UR6][R26.64] ;  /* 0x000000061a2a2980 */ /* 0x000164000c101b00 */
[----:B------:R-:W3:Y:S01]  /*02a0*/  @P4 LDC.64 R46, c[0x0][0x438] ;  /* 0x00010e00ff2e4b82 */ /* 0x000ee20000000a00 */
[----:B----4-:R-:W-:-:S05]  /*02b0*/  @P3 IMAD.WIDE.U32 R28, R20, 0x8, R28 ;  /* 0x00000008141c3825 */ /* 0x010fca00078e001c */
[----:B------:R0:W5:Y:S02]  /*02c0*/  @P3 LDG.E.64 R8, desc[UR6][R28.64] ;  /* 0x000000061c083981 */ /* 0x000164000c1e1b00 */
[----:B------:R-:W4:Y:S01]  /*02d0*/  @P5 LDC.64 R48, c[0x0][0x3d0] ;  /* 0x0000f400ff305b82 */ /* 0x000f220000000a00 */
[C---:B-1----:R-:W-:Y:S01]  /*02e0*/  @P3 IMAD.WIDE.U32 R30, R20.reuse, 0x8, R30 ;  /* 0x00000008141e3825 */ /* 0x042fe200078e001e */
[----:B------:R-:W-:-:S04]  /*02f0*/  @P3 IADD3 R20, PT, PT, R20, 0x80, RZ ;  /* 0x0000008014143810 */ /* 0x000fc80007ffe0ff */
        /* <DEDUP_REMOVED lines=17> */
[----:B------:R0:W5:Y:S01]  /*0410*/  @P6 LDG.E.64 R16, desc[UR6][R52.64] ;  /* 0x0000000634106981 */ /* 0x000162000c1e1b00 */
[C---:B---3--:R-:W-:Y:S01]  /*0420*/  @P6 IMAD.WIDE.U32 R54, R20.reuse, 0x8, R54 ;  /* 0x0000000814366825 */ /* 0x048fe200078e0036 */
[----:B------:R-:W-:-:S04]  /*0430*/  @P6 IADD3 R20, PT, PT, R20, 0x80, RZ ;  /* 0x0000008014146810 */ /* 0x000fc80007ffe0ff */
[----:B------:R0:W5:Y:S01]  /*0440*/  @P6 LD.E.64 R34, desc[UR6][R54.64] ;  /* 0x0000000636226980 */ /* 0x000162000c101b00 */
[----:B----4-:R-:W-:-:S05]  /*0450*/  @P0 IMAD.WIDE.U32 R58, R20, 0x8, R58 ;  /* 0x00000008143a0825 */ /* 0x010fca00078e003a */
[----:B------:R0:W5:Y:S01]  /*0460*/  @P0 LDG.E.64 R18, desc[UR6][R58.64] ;  /* 0x000000063a120981 */ /* 0x000162000c1e1b00 */
[----:B-1----:R-:W-:-:S05]  /*0470*/  @P0 IMAD.WIDE.U32 R60, R20, 0x8, R60 ;  /* 0x00000008143c0825 */ /* 0x002fca00078e003c */
[----:B------:R0:W5:Y:S01]  /*0480*/  @P0 LD.E.64 R32, desc[UR6][R60.64] ;  /* 0x000000063c200980 */ /* 0x000162000c101b00 */
[----:B------:R-:W-:Y:S02]  /*0490*/  ISETP.GE.U32.AND P1, PT, R2, 0x400, PT ;  /* 0x000004000200780c */ /* 0x000fe40003f26070 */
[----:B------:R-:W-:-:S11]  /*04a0*/  @P0 IADD3 R20, PT, PT, R20, 0x80, RZ ;  /* 0x0000008014140810 */ /* 0x000fd60007ffe0ff */
[----:B0-----:R-:W-:Y:S05]  /*04b0*/  @!P1 BRA `(.L_x_21358) ;  /* 0x0000000000d89947 */ /* 0x001fea0003800000 */
[----:B------:R-:W0:Y:S08]  /*04c0*/  LDC.64 R22, c[0x0][0x3d0] ;  /* 0x0000f400ff167b82 */ /* 0x000e300000000a00 */
[----:B------:R-:W1:Y:S01]  /*04d0*/  LDC.64 R6, c[0x0][0x438] ;  /* 0x00010e00ff067b82 */ /* 0x000e620000000a00 */
[----:B0-----:R-:W-:-:S06]  /*04e0*/  IMAD.WIDE.U32 R22, R20, 0x8, R22 ;  /* 0x0000000814167825 */ /* 0x001fcc00078e0016 */
[----:B------:R-:W5:Y:S01]  /*04f0*/  LDG.E.64 R22, desc[UR6][R22.64] ;  /* 0x0000000616167981 */ /* 0x000f62000c1e1b00 */
[----:B-1----:R-:W-:-:S06]  /*0500*/  IMAD.WIDE.U32 R6, R20, 0x8, R6 ;  /* 0x0000000814067825 */ /* 0x002fcc00078e0006 */
[----:B------:R-:W5:Y:S01]  /*0510*/  LD.E.64 R6, desc[UR6][R6.64] ;  /* 0x0000000606067980 */ /* 0x000f62000c101b00 */
[----:B------:R-:W-:Y:S05]  /*0520*/  BRA `(.L_x_21358) ;  /* 0x0000000000bc7947 */ /* 0x000fea0003800000 */
.L_x_21357:
        /* <DEDUP_REMOVED lines=11> */
[C---:B0-----:R-:W-:Y:S01]  /*05e0*/  @P6 IMAD.WIDE.U32 R24, R20.reuse, 0x8, R24 ;  /* 0x0000000814186825 */ /* 0x041fe200078e0018 */
[----:B------:R-:W-:-:S02]  /*05f0*/  @P6 LOP3.LUT R20, R20, 0x80, RZ, 0xfc, !PT ;  /* 0x0000008014146812 */ /* 0x000fc400078efcff */
[----:B------:R-:W-:Y:S02]  /*0600*/  @P6 CS2R R56, SRZ ;  /* 0x0000000000386805 */ /* 0x000fe4000001ff00 */
[----:B------:R0:W5:Y:S01]  /*0610*/  @P6 LDG.E.64 R106, desc[UR6][R24.64] ;  /* 0x00000006186a6981 */ /* 0x000162000c1e1b00 */
[----:B------:R-:W-:Y:S01]  /*0620*/  ISETP.GE.U32.AND P6, PT, R2, 0x400, PT ;  /* 0x000004000200780c */ /* 0x000fe20003fc6070 */
[----:B------:R-:W4:Y:S01]  /*0630*/  @P2 LDC.64 R44, c[0x0][0x3d0] ;  /* 0x0000f400ff2c2b82 */ /* 0x000f220000000a00 */
[C---:B-1----:R-:W-:Y:S01]  /*0640*/  @P5 IMAD.WIDE.U32 R26, R20.reuse, 0x8, R26 ;  /* 0x00000008141a5825 */ /* 0x042fe200078e001a */
[----:B------:R-:W-:-:S04]  /*0650*/  @P5 IADD3 R20, PT, PT, R20, 0x80, RZ ;  /* 0x0000008014145810 */ /* 0x000fc80007ffe0ff */
[----:B------:R1:W5:Y:S02]  /*0660*/  @P5 LDG.E.64 R10, desc[UR6][R26.64] ;  /* 0x000000061a0a5981 */ /* 0x000364000c1e1b00 */
[----:B------:R-:W1:Y:S01]  /*0670*/  @P1 LDC.64 R46, c[0x0][0x3d0] ;  /* 0x0000f400ff2e1b82 */ /* 0x000e620000000a00 */
[C---:B--2---:R-:W-:Y:S01]  /*0680*/  @P4 IMAD.WIDE.U32 R28, R20.reuse, 0x8, R28 ;  /* 0x00000008141c4825 */ /* 0x044fe200078e001c */
[----:B------:R-:W-:-:S04]  /*0690*/  @P4 IADD3 R20, PT, PT, R20, 0x80, RZ ;  /* 0x0000008014144810 */ /* 0x000fc80007ffe0ff */
[----:B------:R2:W5:Y:S02]  /*06a0*/  @P4 LDG.E.64 R8, desc[UR6][R28.64] ;  /* 0x000000061c084981 */ /* 0x000564000c1e1b00 */
[----:B------:R-:W2:Y:S01]  /*06b0*/  @P0 LDC.64 R48, c[0x0][0x3d0] ;  /* 0x0000f400ff300b82 */ /* 0x000ea20000000a00 */
[C---:B---3--:R-:W-:Y:S01]  /*06c0*/  @P3 IMAD.WIDE.U32 R30, R20.reuse, 0x8, R30 ;  /* 0x00000008141e3825 */ /* 0x048fe200078e001e */
[----:B------:R-:W-:-:S04]  /*06d0*/  @P3 IADD3 R20, PT, PT, R20, 0x80, RZ ;  /* 0x0000008014143810 */ /* 0x000fc80007ffe0ff */
[----:B------:R3:W5:Y:S02]  /*06e0*/  @P3 LDG.E.64 R12, desc[UR6][R30.64] ;  /* 0x000000061e0c3981 */ /* 0x000764000c1e1b00 */
[----:B0-----:R-:W0:Y:S01]  /*06f0*/  @P6 LDC.64 R24, c[0x0][0x3d0] ;  /* 0x0000f400ff186b82 */ /* 0x001e220000000a00 */
[C---:B----4-:R-:W-:Y:S01]  /*0700*/  @P2 IMAD.WIDE.U32 R44, R20.reuse, 0x8, R44 ;  /* 0x00000008142c2825 */ /* 0x050fe200078e002c */
[----:B------:R-:W-:-:S04]  /*0710*/  @P2 IADD3 R20, PT, PT, R20, 0x80, RZ ;  /* 0x0000008014142810 */ /* 0x000fc80007ffe0ff */
[----:B------:R3:W5:Y:S01]  /*0720*/  @P2 LDG.E.64 R14, desc[UR6][R44.64] ;  /* 0x000000062c0e2981 */ /* 0x000762000c1e1b00 */
[C---:B-1----:R-:W-:Y:S01]  /*0730*/  @P1 IMAD.WIDE.U32 R46, R20.reuse, 0x8, R46 ;  /* 0x00000008142e1825 */ /* 0x042fe200078e002e */
[----:B------:R-:W-:-:S04]  /*0740*/  @P1 IADD3 R20, PT, PT, R20, 0x80, RZ ;  /* 0x0000008014141810 */ /* 0x000fc80007ffe0ff */
[----:B------:R3:W5:Y:S01]  /*0750*/  @P1 LDG.E.64 R16, desc[UR6][R46.64] ;  /* 0x000000062e101981 */ /* 0x000762000c1e1b00 */
[C---:B--2---:R-:W-:Y:S01]  /*0760*/  @P0 IMAD.WIDE.U32 R48, R20.reuse, 0x8, R48 ;  /* 0x0000000814300825 */ /* 0x044fe200078e0030 */
[----:B------:R-:W-:-:S04]  /*0770*/  @P0 IADD3 R20, PT, PT, R20, 0x80, RZ ;  /* 0x0000008014140810 */ /* 0x000fc80007ffe0ff */
[----:B------:R3:W5:Y:S01]  /*0780*/  @P0 LDG.E.64 R18, desc[UR6][R48.64] ;  /* 0x0000000630120981 */ /* 0x000762000c1e1b00 */
[----:B0-----:R-:W-:-:S05]  /*0790*/  @P6 IMAD.WIDE.U32 R20, R20, 0x8, R24 ;  /* 0x0000000814146825 */ /* 0x001fca00078e0018 */
[----:B------:R3:W5:Y:S01]  /*07a0*/  @P6 LDG.E.64 R22, desc[UR6][R20.64] ;  /* 0x0000000614166981 */ /* 0x000762000c1e1b00 */
[----:B------:R-:W-:Y:S02]  /*07b0*/  @P5 CS2R R42, SRZ ;  /* 0x00000000002a5805 */ /* 0x000fe4000001ff00 */
[----:B------:R-:W-:Y:S02]  /*07c0*/  @P4 CS2R R40, SRZ ;  /* 0x0000000000284805 */ /* 0x000fe4000001ff00 */
[----:B------:R-:W-:Y:S02]  /*07d0*/  @P3 CS2R R38, SRZ ;  /* 0x0000000000263805 */ /* 0x000fe4000001ff00 */
[----:B------:R-:W-:Y:S02]  /*07e0*/  @P2 CS2R R36, SRZ ;  /* 0x0000000000242805 */ /* 0x000fe4000001ff00 */
[----:B------:R-:W-:Y:S02]  /*07f0*/  @P1 CS2R R34, SRZ ;  /* 0x0000000000221805 */ /* 0x000fe4000001ff00 */
[----:B------:R-:W-:-:S02]  /*0800*/  @P0 CS2R R32, SRZ ;  /* 0x0000000000200805 */ /* 0x000fc4000001ff00 */
[----:B---3--:R-:W-:-:S07]  /*0810*/  @P6 CS2R R6, SRZ ;  /* 0x0000000000066805 */ /* 0x008fce000001ff00 */
.L_x_21358:
[----:B------:R-:W-:Y:S05]  /*0820*/  BSYNC.RECONVERGENT B0 ;  /* 0x0000000000007941 */ /* 0x000fea0003800200 */
.L_x_21356:
[----:B------:R-:W0:Y:S02]  /*0830*/  LDCU UR4, c[0x0][0x384] ;  /* 0x00007080ff0477ac */ /* 0x000e240008000800 */
[----:B0-----:R-:W-:-:S13]  /*0840*/  ISETP.GE.AND P0, PT, R0, UR4, PT ;  /* 0x0000000400007c0c */ /* 0x001fda000bf06270 */
[----:B------:R-:W-:Y:S05]  /*0850*/  @P0 EXIT ;  /* 0x000000000000094d */ /* 0x000fea0003800000 */
[----:B-----5:R-:W-:Y:S01]  /*0860*/  MOV R60, R8 ;  /* 0x00000008003c7202 */ /* 0x020fe20000000f00 */
[----:B------:R-:W0:Y:S01]  /*0870*/  LDCU.64 UR4, c[0x0][0x3e0] ;  /* 0x00007c00ff0477ac */ /* 0x000e220008000a00 */
[----:B------:R-:W-:Y:S02]  /*0880*/  SHF.R.U64 R62, R8, 0x10, R9 ;  /* 0x00000010083e7819 */ /* 0x000fe40000001209 */
[----:B------:R-:W-:Y:S01]  /*0890*/  MOV R64, R12 ;  /* 0x0000000c00407202 */ /* 0x000fe20000000f00 */
[----:B------:R-:W1:Y:S01]  /*08a0*/  LDCU UR12, c[0x0][0x388] ;  /* 0x00007100ff0c77ac */ /* 0x000e620008000800 */
[----:B------:R-:W-:Y:S02]  /*08b0*/  MOV R8, R13 ;  /* 0x0000000d00087202 */ /* 0x000fe40000000f00 */
[----:B------:R-:W-:Y:S01]  /*08c0*/  SHF.R.U64 R84, R40, 0x10, R41 ;  /* 0x0000001028547819 */ /* 0x000fe20000001229 */
[----:B------:R-:W2:Y:S01]  /*08d0*/  LDCU.U8 UR10, c[0x0][0x410] ;  /* 0x00008200ff0a77ac */ /* 0x000ea20008000000 */
[----:B------:R-:W-:-:S02]  /*08e0*/  PRMT R64, R64, 0x5410, R8 ;  /* 0x0000541040407816 */ /* 0x000fc40000000008 */
[----:B------:R-:W-:Y:S01]  /*08f0*/  MOV R8, R106 ;  /* 0x0000006a00087202 */ /* 0x000fe20000000f00 */
[----:B------:R-:W3:Y:S01]  /*0900*/  LDCU UR11, c[0x0][0x400] ;  /* 0x00008000ff0b77ac */ /* 0x000ee20008000800 */
[----:B------:R-:W-:Y:S02]  /*0910*/  SHF.R.U64 R88, R36, 0x10, R37 ;  /* 0x0000001024587819 */ /* 0x000fe40000001225 */
[----:B------:R-:W-:Y:S01]  /*0920*/  PRMT R80, R8, 0x7610, R80 ;  /* 0x0000761008507816 */ /* 0x000fe20000000050 */
[----:B------:R-:W4:Y:S01]  /*0930*/  LDCU.64 UR8, c[0x0][0x3a0] ;  /* 0x00007400ff0877ac */ /* 0x000f220008000a00 */
[----:B------:R-:W-:Y:S02]  /*0940*/  MOV R8, R107 ;  /* 0x0000006b00087202 */ /* 0x000fe40000000f00 */
[----:B------:R-:W-:Y:S01]  /*0950*/  SHF.R.S32.HI R5, RZ, 0x2, R5 ;  /* 0x00000002ff057819 */ /* 0x000fe20000011405 */
[----:B0-----:R-:W-:Y:S01]  /*0960*/  UISETP.NE.U32.AND UP0, UPT, UR4, URZ, UPT ;  /* 0x000000ff0400728c */ /* 0x001fe2000bf05070 */
[----:B------:R-:W-:Y:S01]  /*0970*/  PRMT R80, R80, 0x5410, R8 ;  /* 0x0000541050507816 */ /* 0x000fe20000000008 */
[----:B------:R-:W-:Y:S01]  /*0980*/  UPLOP3.LUT UP1, UPT, UPT, UPT, UPT, 0x40, 0x4 ;  /* 0x000000000004789c */ /* 0x000fe20003f2e870 */
[----:B------:R-:W-:Y:S01]  /*0990*/  SHF.R.U32.HI R8, RZ, 0x10, R41 ;  /* 0x00000010ff087819 */ /* 0x000fe20000011629 */
[----:B------:R-:W-:Y:S01]  /*09a0*/  UISETP.NE.AND.EX UP0, UPT, UR5, URZ, UPT, UP0 ;  /* 0x000000ff0500728c */ /* 0x000fe2000bf05300 */
[----:B------:R-:W-:-:S02]  /*09b0*/  MOV R20, R11 ;  /* 0x0000000b00147202 */ /* 0x000fc40000000f00 */
[----:B------:R-:W-:Y:S02]  /*09c0*/  PRMT R84, R84, 0x5410, R8 ;  /* 0x0000541054547816 */ /* 0x000fe40000000008 */
[----:B------:R-:W-:Y:S02]  /*09d0*/  SHF.R.U32.HI R8, RZ, 0x10, R37 ;  /* 0x00000010ff087819 */ /* 0x000fe40000011625 */
[--C-:B------:R-:W-:Y:S02]  /*09e0*/  SHF.R.U64 R58, R10, 0x10, R11.reuse ;  /* 0x000000100a3a7819 */ /* 0x100fe4000000120b */
[----:B------:R-:W-:Y:S02]  /*09f0*/  PRMT R88, R88, 0x5410, R8 ;  /* 0x0000541058587816 */ /* 0x000fe40000000008 */
[----:B------:R-:W-:Y:S02]  /*0a00*/  LOP3.LUT R8, R5, 0x7f, RZ, 0xc0, !PT ;  /* 0x0000007f05087812 */ /* 0x000fe400078ec0ff */
[----:B------:R-:W-:-:S02]  /*0a10*/  SHF.R.U32.HI R21, RZ, 0x10, R11 ;  /* 0x00000010ff157819 */ /* 0x000fc4000001160b */
[----:B------:R-:W-:Y:S01]  /*0a20*/  MOV R11, R9 ;  /* 0x00000009000b7202 */ /* 0x000fe20000000f00 */
[----:B------:R-:W-:Y:S01]  /*0a30*/  IMAD R4, R4, -0x20, R8 ;  /* 0xffffffe004047824 */ /* 0x000fe200078e0208 */
[----:B------:R-:W-:Y:S02]  /*0a40*/  VIADDMNMX R8, R8, -R3, RZ, !PT ;  /* 0x8000000308087246 */ /* 0x000fe400078001ff */
[----:B------:R-:W-:Y:S02]  /*0a50*/  LOP3.LUT R3, R5, 0xffffff80, RZ, 0xc0, !PT ;  /* 0xffffff8005037812 */ /* 0x000fe400078ec0ff */
[----:B------:R-:W-:Y:S02]  /*0a60*/  VIMNMX R8, PT, PT, R8, 0x20, PT ;  /* 0x0000002008087848 */ /* 0x000fe40003fe0100 */
[--C-:B------:R-:W-:Y:S02]  /*0a70*/  SHF.R.U64 R92, R32, 0x10, R33.reuse ;  /* 0x00000010205c7819 */ /* 0x100fe40000001221 */
[----:B------:R-:W-:-:S02]  /*0a80*/  SHF.R.U32.HI R5, RZ, 0x10, R33 ;  /* 0x00000010ff057819 */ /* 0x000fc40000011621 */
[----:B------:R-:W-:Y:S02]  /*0a90*/  LEA R8, R8, R3, 0x2 ;  /* 0x0000000308087211 */ /* 0x000fe400078e10ff */
[----:B------:R-:W-:Y:S02]  /*0aa0*/  PRMT R60, R60, 0x5410, R11 ;  /* 0x000054103c3c7816 */ /* 0x000fe4000000000b */
[--C-:B------:R-:W-:Y:S02]  /*0ab0*/  SHF.R.U64 R82, R42, 0x10, R43.reuse ;  /* 0x000000102a527819 */ /* 0x100fe4000000122b */
[----:B------:R-:W-:Y:S02]  /*0ac0*/  SHF.R.U32.HI R11, RZ, 0x10, R43 ;  /* 0x00000010ff0b7819 */ /* 0x000fe4000001162b */
[----:B------:R-:W-:Y:S02]  /*0ad0*/  PRMT R92, R92, 0x5410, R5 ;  /* 0x000054105c5c7816 */ /* 0x000fe40000000005 */
[----:B------:R-:W-:-:S02]  /*0ae0*/  I2FP.F32.U32 R5, R8 ;  /* 0x0000000800057245 */ /* 0x000fc40000201000 */
[----:B------:R-:W-:Y:S02]  /*0af0*/  PRMT R82, R82, 0x5410, R11 ;  /* 0x0000541052527816 */ /* 0x000fe4000000000b */
[--C-:B------:R-:W-:Y:S02]  /*0b00*/  SHF.R.U64 R86, R38, 0x10, R39.reuse ;  /* 0x0000001026567819 */ /* 0x100fe40000001227 */
[----:B------:R-:W-:Y:S01]  /*0b10*/  SHF.R.U32.HI R11, RZ, 0x10, R39 ;  /* 0x00000010ff0b7819 */ /* 0x000fe20000011627 */
[----:B------:R-:W0:Y:S01]  /*0b20*/  MUFU.RCP R5, R5 ;  /* 0x0000000500057308 */ /* 0x000e220000001000 */
[----:B------:R-:W-:Y:S02]  /*0b30*/  VIMNMX R4, PT, PT, RZ, R4, !PT ;  /* 0x00000004ff047248 */ /* 0x000fe40007fe0100 */
[--C-:B------:R-:W-:Y:S02]  /*0b40*/  SHF.R.U64 R66, R12, 0x10, R13.reuse ;  /* 0x000000100c427819 */ /* 0x100fe4000000120d */
[----:B------:R-:W-:-:S02]  /*0b50*/  SHF.R.U32.HI R25, RZ, 0x10, R13 ;  /* 0x00000010ff197819 */ /* 0x000fc4000001160d */
[----:B------:R-:W-:Y:S02]  /*0b60*/  PRMT R86, R86, 0x5410, R11 ;  /* 0x0000541056567816 */ /* 0x000fe4000000000b */
[----:B------:R-:W-:Y:S02]  /*0b70*/  MOV R68, R14 ;  /* 0x0000000e00447202 */ /* 0x000fe40000000f00 */
[----:B------:R-:W-:Y:S02]  /*0b80*/  MOV R13, R15 ;  /* 0x0000000f000d7202 */ /* 0x000fe40000000f00 */
[--C-:B------:R-:W-:Y:S02]  /*0b90*/  SHF.R.U64 R90, R34, 0x10, R35.reuse ;  /* 0x00000010225a7819 */ /* 0x100fe40000001223 */
[----:B------:R-:W-:Y:S02]  /*0ba0*/  SHF.R.U32.HI R11, RZ, 0x10, R35 ;  /* 0x00000010ff0b7819 */ /* 0x000fe40000011623 */
[----:B------:R-:W-:-:S02]  /*0bb0*/  VIMNMX R4, PT, PT, R4, 0x20, PT ;  /* 0x0000002004047848 */ /* 0x000fc40003fe0100 */
[----:B------:R-:W-:Y:S02]  /*0bc0*/  SHF.R.U32.HI R24, RZ, 0x10, R9 ;  /* 0x00000010ff187819 */ /* 0x000fe40000011609 */
[----:B------:R-:W-:Y:S02]  /*0bd0*/  MOV R28, R10 ;  /* 0x0000000a001c7202 */ /* 0x000fe40000000f00 */
[--C-:B------:R-:W-:Y:S02]  /*0be0*/  SHF.R.U64 R70, R14, 0x10, R15.reuse ;  /* 0x000000100e467819 */ /* 0x100fe4000000120f */
[----:B------:R-:W-:Y:S02]  /*0bf0*/  SHF.R.U32.HI R26, RZ, 0x10, R15 ;  /* 0x00000010ff1a7819 */ /* 0x000fe4000001160f */
[----:B------:R-:W-:Y:S02]  /*0c00*/  MOV R9, R22 ;  /* 0x0000001600097202 */ /* 0x000fe40000000f00 */
[----:B------:R-:W-:-:S02]  /*0c10*/  PRMT R68, R68, 0x5410, R13 ;  /* 0x0000541044447816 */ /* 0x000fc4000000000d */
[----:B------:R-:W-:Y:S02]  /*0c20*/  PRMT R90, R90, 0x5410, R11 ;  /* 0x000054105a5a7816 */ /* 0x000fe4000000000b */
[----:B------:R-:W-:Y:S02]  /*0c30*/  MOV R72, R16 ;  /* 0x0000001000487202 */ /* 0x000fe40000000f00 */
[----:B------:R-:W-:Y:S02]  /*0c40*/  MOV R15, R17 ;  /* 0x00000011000f7202 */ /* 0x000fe40000000f00 */
[----:B------:R-:W-:Y:S02]  /*0c50*/  SHF.R.U64 R74, R16, 0x10, R17 ;  /* 0x00000010104a7819 */ /* 0x000fe40000001211 */
[----:B------:R-:W-:Y:S02]  /*0c60*/  MOV R76, R18 ;  /* 0x00000012004c7202 */ /* 0x000fe40000000f00 */
[----:B------:R-:W-:-:S02]  /*0c70*/  SHF.R.U64 R78, R18, 0x10, R19 ;  /* 0x00000010124e7819 */ /* 0x000fc40000001213 */
[----:B------:R-:W-:Y:S02]  /*0c80*/  MOV R14, R23 ;  /* 0x00000017000e7202 */ /* 0x000fe40000000f00 */
[--C-:B------:R-:W-:Y:S02]  /*0c90*/  SHF.R.U64 R12, R22, 0x10, R23.reuse ;  /* 0x00000010160c7819 */ /* 0x100fe40000001217 */
[----:B------:R-:W-:Y:S02]  /*0ca0*/  SHF.R.U32.HI R10, RZ, 0x10, R23 ;  /* 0x00000010ff0a7819 */ /* 0x000fe40000011617 */
[--C-:B------:R-:W-:Y:S01]  /*0cb0*/  SHF.R.U64 R11, R6, 0x10, R7.reuse ;  /* 0x00000010060b7819 */ /* 0x100fe20000001207 */
[----:B------:R-:W-:Y:S01]  /*0cc0*/  HADD2.F32 R8, -RZ, R12.H0_H0 ;  /* 0x2000000cff087230 */ /* 0x000fe20000004100 */
[----:B------:R-:W-:Y:S01]  /*0cd0*/  SHF.R.U32.HI R13, RZ, 0x10, R7 ;  /* 0x00000010ff0d7819 */ /* 0x000fe20000011607 */
[----:B------:R-:W-:Y:S01]  /*0ce0*/  HADD2.F32 R10, -RZ, R10.H0_H0 ;  /* 0x2000000aff0a7230 */ /* 0x000fe20000004100 */
[----:B------:R-:W-:Y:S01]  /*0cf0*/  SHF.R.U32.HI R17, RZ, 0x10, R17 ;  /* 0x00000010ff117819 */ /* 0x000fe20000011611 */
[----:B------:R-:W-:Y:S01]  /*0d00*/  HADD2.F32 R11, -RZ, R11.H0_H0 ;  /* 0x2000000bff0b7230 */ /* 0x000fe20000004100 */
[----:B------:R-:W-:Y:S01]  /*0d10*/  MOV R16, R19 ;  /* 0x0000001300107202 */ /* 0x000fe20000000f00 */
[----:B------:R-:W-:Y:S01]  /*0d20*/  HADD2.F32 R13, -RZ, R13.H0_H0 ;  /* 0x2000000dff0d7230 */ /* 0x000fe20000004100 */
[----:B------:R-:W-:-:S02]  /*0d30*/  SHF.R.U32.HI R18, RZ, 0x10, R19 ;  /* 0x00000010ff127819 */ /* 0x000fc40000011613 */
[----:B------:R-:W-:Y:S01]  /*0d40*/  LEA R3, R4, R3, 0x2 ;  /* 0x0000000304037211 */ /* 0x000fe200078e10ff */
[----:B------:R-:W-:Y:S01]  /*0d50*/  HADD2.F32 R4, -RZ, R6.H0_H0 ;  /* 0x20000006ff047230 */ /* 0x000fe20000004100 */
[----:B------:R-:W-:Y:S01]  /*0d60*/  PRMT R28, R28, 0x5410, R20 ;  /* 0x000054101c1c7816 */ /* 0x000fe20000000014 */
[----:B------:R-:W-:Y:S01]  /*0d70*/  HADD2.F32 R6, -RZ, R7.H0_H0 ;  /* 0x20000007ff067230 */ /* 0x000fe20000004100 */
[----:B------:R-:W-:Y:S01]  /*0d80*/  PRMT R58, R58, 0x5410, R21 ;  /* 0x000054103a3a7816 */ /* 0x000fe20000000015 */
[----:B------:R-:W-:Y:S01]  /*0d90*/  HADD2.F32 R7, -RZ, R9.H0_H0 ;  /* 0x20000009ff077230 */ /* 0x000fe20000004100 */
[----:B------:R-:W-:Y:S01]  /*0da0*/  PRMT R62, R62, 0x5410, R24 ;  /* 0x000054103e3e7816 */ /* 0x000fe20000000018 */
[----:B------:R-:W-:Y:S01]  /*0db0*/  HADD2.F32 R9, -RZ, R14.H0_H0 ;  /* 0x2000000eff097230 */ /* 0x000fe20000004100 */
[----:B------:R-:W-:Y:S02]  /*0dc0*/  PRMT R66, R66, 0x5410, R25 ;  /* 0x0000541042427816 */ /* 0x000fe40000000019 */
[----:B------:R-:W-:-:S02]  /*0dd0*/  PRMT R70, R70, 0x5410, R26 ;  /* 0x0000541046467816 */ /* 0x000fc4000000001a */
[----:B------:R-:W-:Y:S02]  /*0de0*/  PRMT R72, R72, 0x5410, R15 ;  /* 0x0000541048487816 */ /* 0x000fe4000000000f */
[----:B------:R-:W-:Y:S02]  /*0df0*/  PRMT R74, R74, 0x5410, R17 ;  /* 0x000054104a4a7816 */ /* 0x000fe40000000011 */
[----:B------:R-:W-:Y:S02]  /*0e00*/  PRMT R76, R76, 0x5410, R16 ;  /* 0x000054104c4c7816 */ /* 0x000fe40000000010 */
[----:B------:R-:W-:Y:S02]  /*0e10*/  PRMT R78, R78, 0x5410, R18 ;  /* 0x000054104e4e7816 */ /* 0x000fe40000000012 */
[----:B01234-:R-:W-:-:S13]  /*0e20*/  PLOP3.LUT P0, PT, PT, PT, UP0, 0x80, 0x8 ;  /* 0x000000000008781c */ /* 0x01ffda0003f0f008 */
.L_x_21403:
[----:B------:R-:W0:Y:S01]  /*0e30*/  @P0 LDC.64 R48, c[0x0][0x3e0] ;  /* 0x0000f800ff300b82 */ /* 0x000e220000000a00 */
[----:B------:R-:W-:Y:S01]  /*0e40*/  HFMA2 R16, -RZ, RZ, 1.875, 0 ;  /* 0x3f800000ff107431 */ /* 0x000fe200000001ff */
[----:B------:R-:W1:Y:S06]  /*0e50*/  S2R R14, SR_TID.X ;  /* 0x00000000000e7919 */ /* 0x000e6c0000002100 */
[----:B------:R-:W2:Y:S01]  /*0e60*/  LDC.64 R30, c[0x0][0x3e0] ;  /* 0x0000f800ff1e7b82 */ /* 0x000ea20000000a00 */
[----:B0-----:R-:W-:-:S05]  /*0e70*/  @P0 IMAD.WIDE R48, R0, 0x4, R48 ;  /* 0x0000000400300825 */ /* 0x001fca00078e0230 */
[----:B------:R0:W5:Y:S01]  /*0e80*/  @P0 LDG.E R16, desc[UR6][R48.64] ;  /* 0x0000000630100981 */ /* 0x000162000c1e1900 */
[----:B------:R-:W-:Y:S01]  /*0e90*/  IMAD R12, R0, UR12, RZ ;  /* 0x0000000c000c7c24 */ /* 0x000fe2000f8e02ff */
[----:B------:R-:W-:Y:S01]  /*0ea0*/  ISETP.GE.U32.AND P1, PT, R2, 0x80, PT ;  /* 0x000000800200780c */ /* 0x000fe20003f26070 */
[----:B------:R-:W-:Y:S01]  /*0eb0*/  BSSY.RECONVERGENT B0, `(.L_x_21359) ;  /* 0x000002b000007945 */ /* 0x000fe20003800200 */
[----:B--2---:R-:W-:Y:S02]  /*0ec0*/  LOP3.LUT P5, RZ, R30, UR8, RZ, 0xfc, !PT ;  /* 0x000000081eff7c12 */ /* 0x004fe4000f8afcff */
[----:B------:R-:W-:Y:S02]  /*0ed0*/  SHF.R.S32.HI R51, RZ, 0x1f, R12 ;  /* 0x0000001fff337819 */ /* 0x000fe4000001140c */
[----:B------:R-:W-:Y:S02]  /*0ee0*/  LOP3.LUT P5, RZ, R31, UR9, RZ, 0xfc, P5 ;  /* 0x000000091fff7c12 */ /* 0x000fe4000a8afcff */
[----:B------:R-:W-:-:S04]  /*0ef0*/  LEA.HI R51, R51, R12, RZ, 0x2 ;  /* 0x0000000c33337211 */ /* 0x000fc800078f10ff */
[----:B-1----:R-:W-:-:S04]  /*0f00*/  LEA.HI.SX32 R12, R51, R14, 0x1e ;  /* 0x0000000e330c7211 */ /* 0x002fc800078ff2ff */
[----:B------:R-:W-:Y:S01]  /*0f10*/  MOV R20, R12 ;  /* 0x0000000c00147202 */ /* 0x000fe20000000f00 */
[----:B0-----:R-:W-:Y:S06]  /*0f20*/  @!P1 BRA `(.L_x_21360) ;  /* 0x00000000008c9947 */ /* 0x001fec0003800000 */
[----:B------:R-:W-:Y:S01]  /*0f30*/  ISETP.NE.U32.AND P2, PT, RZ, UR8, PT ;  /* 0x00000008ff007c0c */ /* 0x000fe2000bf45070 */
[----:B------:R-:W0:Y:S03]  /*0f40*/  LDC.64 R48, c[0x0][0x390] ;  /* 0x0000e400ff307b82 */ /* 0x000e260000000a00 */
[----:B------:R-:W-:-:S13]  /*0f50*/  ISETP.NE.AND.EX P2, PT, RZ, UR9, PT, P2 ;  /* 0x00000009ff007c0c */ /* 0x000fda000bf45320 */
[----:B------:R-:W1:Y:S01]  /*0f60*/  @P2 LDC.64 R52, c[0x0][0x3a0] ;  /* 0x0000e800ff342b82 */ /* 0x000e620000000a00 */
[----:B0-----:R-:W-:-:S06]  /*0f70*/  IMAD.WIDE.U32 R48, R12, 0x10, R48 ;  /* 0x000000100c307825 */ /* 0x001fcc00078e0030 */
[----:B------:R-:W2:Y:S01]  /*0f80*/  LDG.E.128 R48, desc[UR6][R48.64] ;  /* 0x0000000630307981 */ /* 0x000ea2000c1e1d00 */
[----:B-1----:R-:W-:-:S06]  /*0f90*/  @P2 IMAD.WIDE.U32 R52, R12, 0x10, R52 ;  /* 0x000000100c342825 */ /* 0x002fcc00078e0034 */
[----:B------:R-:W2:Y:S02]  /*0fa0*/  @P2 LDG.E.128 R52, desc[UR6][R52.64] ;  /* 0x0000000634342981 */ /* 0x000ea4000c1e1d00 */
[-C--:B--2--5:R-:W-:Y:S01]  /*0fb0*/  @P2 FFMA.FTZ R15, R48, R16.reuse, R52 ;  /* 0x00000010300f2223 */ /* 0x0a4fe20000010034 */
[-C--:B------:R-:W-:Y:S01]  /*0fc0*/  @P2 FFMA.FTZ R59, R49, R16.reuse, R53 ;  /* 0x00000010313b2223 */ /* 0x080fe20000010035 */
[-C--:B------:R-:W-:Y:S01]  /*0fd0*/  @P2 FFMA.FTZ R75, R50, R16.reuse, R54 ;  /* 0x00000010324b2223 */ /* 0x080fe20000010036 */
[----:B------:R-:W-:Y:S02]  /*0fe0*/  @P2 FFMA.FTZ R91, R51, R16, R55 ;  /* 0x00000010335b2223 */ /* 0x000fe40000010037 */
[----:B------:R-:W-:Y:S02]  /*0ff0*/  @P2 MOV R44, R15 ;  /* 0x0000000f002c2202 */ /* 0x000fe40000000f00 */
[----:B------:R-:W-:Y:S02]  /*1000*/  @P2 MOV R45, R59 ;  /* 0x0000003b002d2202 */ /* 0x000fe40000000f00 */
[----:B------:R-:W-:-:S02]  /*1010*/  @P2 MOV R46, R75 ;  /* 0x0000004b002e2202 */ /* 0x000fc40000000f00 */
[----:B------:R-:W-:Y:S01]  /*1020*/  @P2 MOV R47, R91 ;  /* 0x0000005b002f2202 */ /* 0x000fe20000000f00 */
[----:B------:R-:W-:Y:S06]  /*1030*/  @P2 BRA `(.L_x_21361) ;  /* 0x0000000000382947 */ /* 0x000fec0003800000 */
[----:B------:R-:W-:-:S04]  /*1040*/  ISETP.NE.U32.AND P0, PT, R30, RZ, PT ;  /* 0x000000ff1e00720c */ /* 0x000fc80003f05070 */
[----:B------:R-:W-:-:S13]  /*1050*/  ISETP.NE.AND.EX P0, PT, R31, RZ, PT, P0 ;  /* 0x000000ff1f00720c */ /* 0x000fda0003f05300 */
[-C--:B------:R-:W-:Y:S01]  /*1060*/  @P0 FMUL.FTZ R44, R48, R16.reuse ;  /* 0x00000010302c0220 */ /* 0x080fe20000410000 */
[-C--:B------:R-:W-:Y:S01]  /*1070*/  @P0 FMUL.FTZ R45, R49, R16.reuse ;  /* 0x00000010312d0220 */ /* 0x080fe20000410000 */
[-C--:B------:R-:W-:Y:S01]  /*1080*/  @P0 FMUL.FTZ R46, R50, R16.reuse ;  /* 0x00000010322e0220 */ /* 0x080fe20000410000 */
[----:B------:R-:W-:Y:S02]  /*1090*/  @P0 FMUL.FTZ R47, R51, R16 ;  /* 0x00000010332f0220 */ /* 0x000fe40000410000 */
[----:B------:R-:W-:Y:S01]  /*10a0*/  @P0 MOV R15, R44 ;  /* 0x0000002c000f0202 */ /* 0x000fe20000000f00 */
[-C--:B------:R-:W-:Y:S01]  /*10b0*/  @!P0 FMUL.FTZ R15, R48, R16.reuse ;  /* 0x00000010300f8220 */ /* 0x080fe20000410000 */
[----:B------:R-:W-:Y:S01]  /*10c0*/  @P0 MOV R59, R45 ;  /* 0x0000002d003b0202 */ /* 0x000fe20000000f00 */
[----:B------:R-:W-:Y:S01]  /*10d0*/  @!P0 FMUL.FTZ R59, R49, R16 ;  /* 0x00000010313b8220 */ /* 0x000fe20000410000 */
[----:B------:R-:W-:Y:S01]  /*10e0*/  @P0 MOV R75, R46 ;  /* 0x0000002e004b0202 */ /* 0x000fe20000000f00 */
[-C--:B------:R-:W-:Y:S01]  /*10f0*/  @!P0 FMUL.FTZ R75, R50, R16.reuse ;  /* 0x00000010324b8220 */ /* 0x080fe20000410000 */
[----:B------:R-:W-:Y:S01]  /*1100*/  @P0 MOV R91, R47 ;  /* 0x0000002f005b0202 */ /* 0x000fe20000000f00 */
[----:B------:R-:W-:-:S07]  /*1110*/  @!P0 FMUL.FTZ R91, R51, R16 ;  /* 0x00000010335b8220 */ /* 0x000fce0000410000 */
.L_x_21361:
[----:B------:R-:W0:Y:S01]  /*1120*/  @P5 LDC.64 R48, c[0x0][0x3a8] ;  /* 0x0000ea00ff305b82 */ /* 0x000e220000000a00 */
[C---:B------:R-:W-:Y:S01]  /*1130*/  IADD3 R20, PT, PT, R12.reuse, 0x80, RZ ;  /* 0x000000800c147810 */ /* 0x040fe20007ffe0ff */
[----:B0-----:R-:W-:-:S05]  /*1140*/  @P5 IMAD.WIDE.U32 R48, R12, 0x10, R48 ;  /* 0x000000100c305825 */ /* 0x001fca00078e0030 */
[----:B------:R0:W-:Y:S02]  /*1150*/  @P5 STG.E.128 desc[UR6][R48.64], R44 ;  /* 0x0000002c30005986 */ /* 0x0001e4000c101d06 */
.L_x_21360:
[----:B------:R-:W-:Y:S05]  /*1160*/  BSYNC.RECONVERGENT B0 ;  /* 0x0000000000007941 */ /* 0x000fea0003800200 */
.L_x_21359:
        /* <DEDUP_REMOVED lines=21> */
[----:B------:R-:W-:Y:S01]  /*12c0*/  ISETP.NE.U32.AND P2, PT, R30, RZ, PT ;  /* 0x000000ff1e00720c */ /* 0x000fe20003f45070 */
[-C--:B------:R-:W-:Y:S01]  /*12d0*/  FMUL.FTZ R17, R48, R16.reuse ;  /* 0x0000001030117220 */ /* 0x080fe20000410000 */
[-C--:B------:R-:W-:Y:S01]  /*12e0*/  FMUL.FTZ R61, R49, R16.reuse ;  /* 0x00000010313d7220 */ /* 0x080fe20000410000 */
[-C--:B------:R-:W-:Y:S01]  /*12f0*/  FMUL.FTZ R77, R50, R16.reuse ;  /* 0x00000010324d7220 */ /* 0x080fe20000410000 */
[----:B------:R-:W-:Y:S01]  /*1300*/  ISETP.NE.AND.EX P2, PT, R31, RZ, PT, P2 ;  /* 0x000000ff1f00720c */ /* 0x000fe20003f45320 */
[----:B------:R-:W-:-:S12]  /*1310*/  FMUL.FTZ R93, R51, R16 ;  /* 0x00000010335d7220 */ /* 0x000fd80000410000 */
[----:B------:R-:W-:Y:S02]  /*1320*/  @P2 MOV R44, R17 ;  /* 0x00000011002c2202 */ /* 0x000fe40000000f00 */
[----:B------:R-:W-:Y:S02]  /*1330*/  @P2 MOV R45, R61 ;  /* 0x0000003d002d2202 */ /* 0x000fe40000000f00 */
[----:B------:R-:W-:Y:S02]  /*1340*/  @P2 MOV R46, R77 ;  /* 0x0000004d002e2202 */ /* 0x000fe40000000f00 */
[----:B------:R-:W-:-:S07]  /*1350*/  @P2 MOV R47, R93 ;  /* 0x0000005d002f2202 */ /* 0x000fce0000000f00 */
.L_x_21364:
[----:B------:R-:W0:Y:S02]  /*1360*/  @P5 LDC.64 R48, c[0x0][0x3a8] ;  /* 0x0000ea00ff305b82 */ /* 0x000e240000000a00 */
[C---:B0-----:R-:W-:Y:S01]  /*1370*/  @P5 IMAD.WIDE.U32 R48, R20.reuse, 0x10, R48 ;  /* 0x0000001014305825 */ /* 0x041fe200078e0030 */
[----:B------:R-:W-:-:S04]  /*1380*/  IADD3 R20, PT, PT, R20, 0x80, RZ ;  /* 0x0000008014147810 */ /* 0x000fc80007ffe0ff */
[----:B------:R1:W-:Y:S03]  /*1390*/  @P5 STG.E.128 desc[UR6][R48.64], R44 ;  /* 0x0000002c30005986 */ /* 0x0003e6000c101d06 */
.L_x_21363:
[----:B------:R-:W-:Y:S05]  /*13a0*/  BSYNC.RECONVERGENT B0 ;  /* 0x0000000000007941 */ /* 0x000fea0003800200 */
.L_x_21362:
        /* <DEDUP_REMOVED lines=31> */
.L_x_21367:
[----:B------:R-:W0:Y:S02]  /*15a0*/  @P5 LDC.64 R48, c[0x0][0x3a8] ;  /* 0x0000ea00ff305b82 */ /* 0x000e240000000a00 */
[C---:B0-----:R-:W-:Y:S01]  /*15b0*/  @P5 IMAD.WIDE.U32 R48, R20.reuse, 0x10, R48 ;  /* 0x0000001014305825 */ /* 0x041fe200078e0030 */
[----:B------:R-:W-:-:S04]  /*15c0*/  IADD3 R20, PT, PT, R20, 0x80, RZ ;  /* 0x0000008014147810 */ /* 0x000fc80007ffe0ff */
[----:B------:R2:W-:Y:S03]  /*15d0*/  @P5 STG.E.128 desc[UR6][R48.64], R44 ;  /* 0x0000002c30005986 */ /* 0x0005e6000c101d06 */
.L_x_21366:
[----:B------:R-:W-:Y:S05]  /*15e0*/  BSYNC.RECONVERGENT B0 ;  /* 0x0000000000007941 */ /* 0x000fea0003800200 */
.L_x_21365:
[----:B------:R-:W-:Y:S01]  /*15f0*/  ISETP.GE.U32.AND P2, PT, R2, 0x200, PT ;  /* 0x000002000200780c */ /* 0x000fe20003f46070 */
[----:B------:R-:W-:Y:S03]  /*1600*/  BSSY.RECONVERGENT B0, `(.L_x_21368) ;  /* 0x0000022000007945 */ /* 0x000fe60003800200 */
[----:B------:R-:W-:-:S09]  /*1610*/  P2R R24, PR, RZ, 0x4 ;  /* 0x00000004ff187803 */ /* 0x000fd20000000000 */
[----:B------:R-:W-:Y:S05]  /*1620*/  @!P2 BRA `(.L_x_21369) ;  /* 0x00000000007ca947 */ /* 0x000fea0003800000 */
[----:B------:R-:W-:Y:S01]  /*1630*/  ISETP.NE.U32.AND P2, PT, RZ, UR8, PT ;  /* 0x00000008ff007c0c */ /* 0x000fe2000bf45070 */
[----:B012---:R-:W0:Y:S03]  /*1640*/  LDC.64 R48, c[0x0][0x390] ;  /* 0x0000e400ff307b82 */ /* 0x007e260000000a00 */
        /* <DEDUP_REMOVED lines=25> */
.L_x_21370:
[----:B------:R-:W0:Y:S02]  /*17e0*/  @P5 LDC.64 R48, c[0x0][0x3a8] ;  /* 0x0000ea00ff305b82 */ /* 0x000e240000000a00 */
[C---:B0-----:R-:W-:Y:S01]  /*17f0*/  @P5 IMAD.WIDE.U32 R48, R20.reuse, 0x10, R48 ;  /* 0x0000001014305825 */ /* 0x041fe200078e0030 */
[----:B------:R-:W-:-:S04]  /*1800*/  IADD3 R20, PT, PT, R20, 0x80, RZ ;  /* 0x0000008014147810 */ /* 0x000fc80007ffe0ff */
[----:B------:R3:W-:Y:S03]  /*1810*/  @P5 STG.E.128 desc[UR6][R48.64], R44 ;  /* 0x0000002c30005986 */ /* 0x0007e6000c101d06 */
.L_x_21369:
[----:B------:R-:W-:Y:S05]  /*1820*/  BSYNC.RECONVERGENT B0 ;  /* 0x0000000000007941 */ /* 0x000fea0003800200 */
.L_x_21368:
[----:B------:R-:W-:Y:S01]  /*1830*/  ISETP.GE.U32.AND P2, PT, R2, 0x280, PT ;  /* 0x000002800200780c */ /* 0x000fe20003f46070 */
[----:B------:R-:W-:Y:S03]  /*1840*/  BSSY.RECONVERGENT B0, `(.L_x_21371) ;  /* 0x0000022000007945 */ /* 0x000fe60003800200 */
[----:B------:R-:W-:-:S09]  /*1850*/  P2R R26, PR, RZ, 0x4 ;  /* 0x00000004ff1a7803 */ /* 0x000fd20000000000 */
[----:B------:R-:W-:Y:S05]  /*1860*/  @!P2 BRA `(.L_x_21372) ;  /* 0x00000000007ca947 */ /* 0x000fea0003800000 */
[----:B------:R-:W-:Y:S01]  /*1870*/  ISETP.NE.U32.AND P2, PT, RZ, UR8, PT ;  /* 0x00000008ff007c0c */ /* 0x000fe2000bf45070 */
[----:B0123--:R-:W0:Y:S03]  /*1880*/  LDC.64 R48, c[0x0][0x390] ;  /* 0x0000e400ff307b82 */ /* 0x00fe260000000a00 */
        /* <DEDUP_REMOVED lines=25> */
.L_x_21373:
[----:B------:R-:W0:Y:S02]  /*1a20*/  @P5 LDC.64 R48, c[0x0][0x3a8] ;  /* 0x0000ea00ff305b82 */ /* 0x000e240000000a00 */
[C---:B0-----:R-:W-:Y:S01]  /*1a30*/  @P5 IMAD.WIDE.U32 R48, R20.reuse, 0x10, R48 ;  /* 0x0000001014305825 */ /* 0x041fe200078e0030 */
[----:B------:R-:W-:-:S04]  /*1a40*/  IADD3 R20, PT, PT, R20, 0x80, RZ ;  /* 0x0000008014147810 */ /* 0x000fc80007ffe0ff */
[----:B------:R4:W-:Y:S03]  /*1a50*/  @P5 STG.E.128 desc[UR6][R48.64], R44 ;  /* 0x0000002c30005986 */ /* 0x0009e6000c101d06 */
.L_x_21372:
[----:B------:R-:W-:Y:S05]  /*1a60*/  BSYNC.RECONVERGENT B0 ;  /* 0x0000000000007941 */ /* 0x000fea0003800200 */
.L_x_21371:
[----:B------:R-:W-:Y:S01]  /*1a70*/  ISETP.GE.U32.AND P2, PT, R2, 0x300, PT ;  /* 0x000003000200780c */ /* 0x000fe20003f46070 */
[----:B------:R-:W-:-:S12]  /*1a80*/  BSSY.RECONVERGENT B0, `(.L_x_21374) ;  /* 0x0000021000007945 */ /* 0x000fd80003800200 */
[----:B------:R-:W-:Y:S05]  /*1a90*/  @!P2 BRA `(.L_x_21375) ;  /* 0x00000000007ca947 */ /* 0x000fea0003800000 */
[----:B------:R-:W-:Y:S01]  /*1aa0*/  ISETP.NE.U32.AND P3, PT, RZ, UR8, PT ;  /* 0x00000008ff007c0c */ /* 0x000fe2000bf65070 */
[----:B01234-:R-:W0:Y:S03]  /*1ab0*/  LDC.64 R48, c[0x0][0x390] ;  /* 0x0000e400ff307b82 */ /* 0x01fe260000000a00 */
        /* <DEDUP_REMOVED lines=25> */
.L_x_21376:
[----:B------:R-:W0:Y:S02]  /*1c50*/  @P5 LDC.64 R48, c[0x0][0x3a8] ;  /* 0x0000ea00ff305b82 */ /* 0x000e240000000a00 */
[C---:B0-----:R-:W-:Y:S01]  /*1c60*/  @P5 IMAD.WIDE.U32 R48, R20.reuse, 0x10, R48 ;  /* 0x0000001014305825 */ /* 0x041fe200078e0030 */
[----:B------:R-:W-:-:S04]  /*1c70*/  IADD3 R20, PT, PT, R20, 0x80, RZ ;  /* 0x0000008014147810 */ /* 0x000fc80007ffe0ff */
[----:B------:R0:W-:Y:S03]  /*1c80*/  @P5 STG.E.128 desc[UR6][R48.64], R44 ;  /* 0x0000002c30005986 */ /* 0x0001e6000c101d06 */
.L_x_21375:
[----:B------:R-:W-:Y:S05]  /*1c90*/  BSYNC.RECONVERGENT B0 ;  /* 0x0000000000007941 */ /* 0x000fea0003800200 */
.L_x_21374:
        /* <DEDUP_REMOVED lines=30> */
.L_x_21379:
[----:B------:R-:W0:Y:S02]  /*1e80*/  @P5 LDC.64 R48, c[0x0][0x3a8] ;  /* 0x0000ea00ff305b82 */ /* 0x000e240000000a00 */
[C---:B0-----:R-:W-:Y:S01]  /*1e90*/  @P5 IMAD.WIDE.U32 R48, R20.reuse, 0x10, R48 ;  /* 0x0000001014305825 */ /* 0x041fe200078e0030 */
[----:B------:R-:W-:-:S04]  /*1ea0*/  IADD3 R20, PT, PT, R20, 0x80, RZ ;  /* 0x0000008014147810 */ /* 0x000fc80007ffe0ff */
[----:B------:R0:W-:Y:S03]  /*1eb0*/  @P5 STG.E.128 desc[UR6][R48.64], R44 ;  /* 0x0000002c30005986 */ /* 0x0001e6000c101d06 */
.L_x_21378:
[----:B------:R-:W-:Y:S05]  /*1ec0*/  BSYNC.RECONVERGENT B0 ;  /* 0x0000000000007941 */ /* 0x000fea0003800200 */
.L_x_21377:
        /* <DEDUP_REMOVED lines=30> */
.L_x_21382:
[----:B------:R-:W0:Y:S02]  /*20b0*/  @P5 LDC.64 R30, c[0x0][0x3a8] ;  /* 0x0000ea00ff1e5b82 */ /* 0x000e240000000a00 */
[----:B0-----:R-:W-:-:S05]  /*20c0*/  @P5 IMAD.WIDE.U32 R30, R20, 0x10, R30 ;  /* 0x00000010141e5825 */ /* 0x001fca00078e001e */
[----:B------:R0:W-:Y:S02]  /*20d0*/  @P5 STG.E.128 desc[UR6][R30.64], R44 ;  /* 0x0000002c1e005986 */ /* 0x0001e4000c101d06 */
.L_x_21381:
[----:B------:R-:W-:Y:S05]  /*20e0*/  BSYNC.RECONVERGENT B0 ;  /* 0x0000000000007941 */ /* 0x000fea0003800200 */
.L_x_21380:
[----:B-----5:R-:W-:Y:S01]  /*20f0*/  FADD.FTZ R16, RZ, R15 ;  /* 0x0000000fff107221 */ /* 0x020fe20000010000 */
[C---:B------:R-:W-:Y:S01]  /*2100*/  ISETP.GT.U32.AND P5, PT, R2.reuse, 0xff, PT ;  /* 0x000000ff0200780c */ /* 0x040fe20003fa4070 */
[----:B------:R-:W-:Y:S01]  /*2110*/  BSSY.RECONVERGENT B0, `(.L_x_21383) ;  /* 0x000008d000007945 */ /* 0x000fe20003800200 */
[C---:B------:R-:W-:Y:S01]  /*2120*/  ISETP.GT.U32.AND P6, PT, R2.reuse, 0x17f, PT ;  /* 0x0000017f0200780c */ /* 0x040fe20003fc4070 */
[----:B------:R-:W-:Y:S01]  /*2130*/  FADD.FTZ R16, R59, R16 ;  /* 0x000000103b107221 */ /* 0x000fe20000010000 */
[----:B0-----:R-:W-:Y:S02]  /*2140*/  P2R R30, PR, RZ, 0x1 ;  /* 0x00000001ff1e7803 */ /* 0x001fe40000000000 */
[----:B------:R-:W-:Y:S01]  /*2150*/  ISETP.GT.U32.AND P0, PT, R2, 0x1ff, PT ;  /* 0x000001ff0200780c */ /* 0x000fe20003f04070 */
[----:B------:R-:W-:-:S04]  /*2160*/  FADD.FTZ R16, R75, R16 ;  /* 0x000000104b107221 */ /* 0x000fc80000010000 */
[----:B------:R-:W-:-:S05]  /*2170*/  FADD.FTZ R16, R91, R16 ;  /* 0x000000105b107221 */ /* 0x000fca0000010000 */
[----:B------:R-:W-:-:S05]  /*2180*/  FSEL R16, R16, RZ, P1 ;  /* 0x000000ff10107208 */ /* 0x000fca0000800000 */
[----:B------:R-:W-:-:S04]  /*2190*/  FADD.FTZ R20, R17, R16 ;  /* 0x0000001011147221 */ /* 0x000fc80000010000 */
[----:B------:R-:W-:-:S04]  /*21a0*/  FADD.FTZ R20, R61, R20 ;  /* 0x000000143d147221 */ /* 0x000fc80000010000 */
[----:B------:R-:W-:-:S04]  /*21b0*/  FADD.FTZ R20, R77, R20 ;  /* 0x000000144d147221 */ /* 0x000fc80000010000 */
[----:B------:R-:W-:-:S04]  /*21c0*/  @P5 FADD.FTZ R16, R93, R20 ;  /* 0x000000145d105221 */ /* 0x000fc80000010000 */
[----:B------:R-:W-:-:S04]  /*21d0*/  FADD.FTZ R20, R19, R16 ;  /* 0x0000001013147221 */ /* 0x000fc80000010000 */
[----:B------:R-:W-:-:S04]  /*21e0*/  FADD.FTZ R20, R63, R20 ;  /* 0x000000143f147221 */ /* 0x000fc80000010000 */
[----:B------:R-:W-:-:S04]  /*21f0*/  FADD.FTZ R20, R79, R20 ;  /* 0x000000144f147221 */ /* 0x000fc80000010000 */
[----:B------:R-:W-:-:S04]  /*2200*/  @P6 FADD.FTZ R16, R95, R20 ;  /* 0x000000145f106221 */ /* 0x000fc80000010000 */
        /* <DEDUP_REMOVED lines=29> */
[----:B-1234-:R-:W0:Y:S02]  /*23e0*/  SHFL.BFLY PT, R49, R20, 0x4, 0x1f ;  /* 0x0c801f0014317f89 */ /* 0x01ee2400000e0000 */
        /* <DEDUP_REMOVED lines=95> */
.L_x_21384:
[----:B------:R-:W-:Y:S05]  /*29e0*/  BSYNC.RECONVERGENT B0 ;  /* 0x0000000000007941 */ /* 0x000fea0003800200 */
.L_x_21383:
[----:B0-----:R-:W-:Y:S01]  /*29f0*/  LOP3.LUT R16, R14, 0x1f, RZ, 0xc0, !PT ;  /* 0x0000001f0e107812 */ /* 0x001fe200078ec0ff */
[----:B------:R-:W-:Y:S01]  /*2a00*/  BAR.SYNC.DEFER_BLOCKING 0x0 ;  /* 0x0000000000007b1d */ /* 0x000fe20000010000 */
[----:B------:R-:W-:Y:S01]  /*2a10*/  HFMA2 R20, -RZ, RZ, 0, 0 ;  /* 0x00000000ff147431 */ /* 0x000fe200000001ff */
[----:B------:R-:W-:Y:S02]  /*2a20*/  CS2R R30, SRZ ;  /* 0x00000000001e7805 */ /* 0x000fe4000001ff00 */
[----:B------:R-:W-:Y:S02]  /*2a30*/  ISETP.GT.U32.AND P5, PT, R16, 0x3, PT ;  /* 0x000000031000780c */ /* 0x000fe40003fa4070 */
[----:B------:R-:W-:Y:S11]  /*2a40*/  BSSY.RECONVERGENT B0, `(.L_x_21385) ;  /* 0x000000a000007945 */ /* 0x000ff60003800200 */
        /* <DEDUP_REMOVED lines=9> */
.L_x_21386:
[----:B------:R-:W-:Y:S05]  /*2ae0*/  BSYNC.RECONVERGENT B0 ;  /* 0x0000000000007941 */ /* 0x000fea0003800200 */
.L_x_21385:
[----:B------:R-:W2:Y:S01]  /*2af0*/  SHFL.DOWN PT, R49, R20, 0x2, 0x1f ;  /* 0x08401f0014317f89 */ /* 0x000ea200000e0000 */
[-C--:B------:R-:W-:Y:S01]  /*2b00*/  I2FP.F32.S32 R53, R20.reuse ;  /* 0x0000001400357245 */ /* 0x080fe20000201400 */
[----:B------:R-:W-:Y:S01]  /*2b10*/  BSSY.RECONVERGENT B0, `(.L_x_21387) ;  /* 0x000004f000007945 */ /* 0x000fe20003800200 */
[----:B------:R-:W-:Y:S01]  /*2b20*/  ISETP.NE.AND P5, PT, R14, RZ, PT ;  /* 0x000000ff0e00720c */ /* 0x000fe20003fa5270 */
[----:B-1----:R-:W1:Y:S01]  /*2b30*/  SHFL.DOWN PT, R51, R30, 0x2, 0x1f ;  /* 0x08401f001e337f89 */ /* 0x002e6200000e0000 */
[----:B------:R-:W3:Y:S01]  /*2b40*/  LDC R14, c[0x0][0x448] ;  /* 0x00011200ff0e7b82 */ /* 0x000ee20000000800 */
[----:B------:R-:W-:Y:S02]  /*2b50*/  ISETP.NE.AND P6, PT, RZ, UR10, PT ;  /* 0x0000000aff007c0c */ /* 0x000fe4000bfc5270 */
[CC--:B--2---:R-:W-:Y:S02]  /*2b60*/  IADD3 R48, PT, PT, R49.reuse, R20.reuse, RZ ;  /* 0x0000001431307210 */ /* 0x0c4fe40007ffe0ff */
[----:B0-----:R-:W-:Y:S01]  /*2b70*/  IADD3 R16, PT, PT, R49, R20, RZ ;  /* 0x0000001431107210 */ /* 0x001fe20007ffe0ff */
[----:B-1----:R-:W-:Y:S01]  /*2b80*/  FADD.FTZ R50, -R51, R30 ;  /* 0x0000001e33327221 */ /* 0x002fe20000010100 */
[----:B------:R-:W-:-:S02]  /*2b90*/  I2FP.F32.S32 R49, R49 ;  /* 0x0000003100317245 */ /* 0x000fc40000201400 */
[----:B------:R-:W-:Y:S01]  /*2ba0*/  I2FP.F32.S32 R20, R48 ;  /* 0x0000003000147245 */ /* 0x000fe20000201400 */
[----:B------:R-:W-:Y:S02]  /*2bb0*/  FMUL.FTZ R50, R50, R50 ;  /* 0x0000003232327220 */ /* 0x000fe40000410000 */
[----:B------:R-:W-:Y:S02]  /*2bc0*/  FMUL.FTZ R52, R51, R49 ;  /* 0x0000003133347220 */ /* 0x000fe40000410000 */
[----:B------:R-:W-:Y:S02]  /*2bd0*/  FMUL.FTZ R50, R50, R53 ;  /* 0x0000003532327220 */ /* 0x000fe40000410000 */
[----:B------:R-:W-:Y:S02]  /*2be0*/  FFMA.FTZ R53, R53, R30, R52 ;  /* 0x0000001e35357223 */ /* 0x000fe40000010034 */
[----:B------:R-:W0:Y:S01]  /*2bf0*/  SHFL.DOWN PT, R30, R31, 0x2, 0x1f ;  /* 0x08401f001f1e7f89 */ /* 0x000e2200000e0000 */
[----:B------:R-:W-:Y:S01]  /*2c00*/  FMUL.FTZ R50, R50, R49 ;  /* 0x0000003132327220 */ /* 0x000fe20000410000 */
[----:B0-----:R-:W-:-:S02]  /*2c10*/  FADD.FTZ R49, R30, R31 ;  /* 0x0000001f1e317221 */ /* 0x001fc40000010000 */
[----:B------:R-:W0:Y:S02]  /*2c20*/  MUFU.RCP R30, R20 ;  /* 0x00000014001e7308 */ /* 0x000e240000001000 */
[C---:B0-----:R-:W-:Y:S01]  /*2c30*/  FMUL.FTZ R53, R30.reuse, R53 ;  /* 0x000000351e357220 */ /* 0x041fe20000410000 */
[----:B------:R-:W-:Y:S02]  /*2c40*/  FFMA.FTZ R48, R30, R50, R49 ;  /* 0x000000321e307223 */ /* 0x000fe40000010031 */
[----:B------:R-:W-:Y:S04]  /*2c50*/  SHFL.DOWN PT, R49, R16, 0x1, 0x1f ;  /* 0x08201f0010317f89 */ /* 0x000fe800000e0000 */
[----:B------:R-:W0:Y:S04]  /*2c60*/  SHFL.DOWN PT, R30, R53, 0x1, 0x1f ;  /* 0x08201f00351e7f89 */ /* 0x000e2800000e0000 */
[----:B------:R-:W1:Y:S01]  /*2c70*/  SHFL.DOWN PT, R31, R48, 0x1, 0x1f ;  /* 0x08201f00301f7f89 */ /* 0x000e6200000e0000 */
[----:B0-----:R-:W-:-:S04]  /*2c80*/  FADD.FTZ R50, R53, -R30 ;  /* 0x8000001e35327221 */ /* 0x001fc80000010000 */
[----:B------:R-:W-:Y:S01]  /*2c90*/  FMUL.FTZ R51, R50, R50 ;  /* 0x0000003232337220 */ /* 0x000fe20000410000 */
[-C--:B------:R-:W-:Y:S01]  /*2ca0*/  IADD3 R50, PT, PT, R16, R49.reuse, RZ ;  /* 0x0000003110327210 */ /* 0x080fe20007ffe0ff */
[----:B-1----:R-:W-:Y:S01]  /*2cb0*/  FADD.FTZ R31, R48, R31 ;  /* 0x0000001f301f7221 */ /* 0x002fe20000010000 */
[----:B------:R-:W-:Y:S01]  /*2cc0*/  I2FP.F32.S32 R49, R49 ;  /* 0x0000003100317245 */ /* 0x000fe20000201400 */
[----:B------:R-:W-:Y:S01]  /*2cd0*/  FMUL.FTZ R51, R20, R51 ;  /* 0x0000003314337220 */ /* 0x000fe20000410000 */
[----:B------:R-:W-:-:S03]  /*2ce0*/  I2FP.F32.S32 R50, R50 ;  /* 0x0000003200327245 */ /* 0x000fc60000201400 */
[-C--:B------:R-:W-:Y:S01]  /*2cf0*/  FMUL.FTZ R51, R51, R49.reuse ;  /* 0x0000003133337220 */ /* 0x080fe20000410000 */
[----:B------:R-:W-:Y:S02]  /*2d00*/  FMUL.FTZ R49, R30, R49 ;  /* 0x000000311e317220 */ /* 0x000fe40000410000 */
[----:B------:R-:W0:Y:S02]  /*2d10*/  MUFU.RCP R50, R50 ;  /* 0x0000003200327308 */ /* 0x000e240000001000 */
[----:B------:R-:W-:-:S04]  /*2d20*/  FFMA.FTZ R49, R20, R53, R49 ;  /* 0x0000003514317223 */ /* 0x000fc80000010031 */
[C---:B0-----:R-:W-:Y:S01]  /*2d30*/  FMUL.FTZ R16, R50.reuse, R49 ;  /* 0x0000003132107220 */ /* 0x041fe20000410000 */
[----:B------:R-:W-:Y:S02]  /*2d40*/  FFMA.FTZ R51, R50, R51, R31 ;  /* 0x0000003332337223 */ /* 0x000fe4000001001f */
[----:B------:R-:W0:Y:S02]  /*2d50*/  @!P5 LDC.64 R30, c[0x0][0x3c0] ;  /* 0x0000f000ff1edb82 */ /* 0x000e240000000a00 */
[----:B------:R-:W1:Y:S04]  /*2d60*/  SHFL.IDX PT, R55, R16, RZ, 0x1f ;  /* 0x00001fff10377589 */ /* 0x000e6800000e0000 */
[----:B------:R-:W3:Y:S01]  /*2d70*/  SHFL.IDX PT, R51, R51, RZ, 0x1f ;  /* 0x00001fff33337589 */ /* 0x000ee200000e0000 */
[----:B0-----:R-:W-:-:S04]  /*2d80*/  @!P5 IMAD.WIDE R48, R0, 0x4, R30 ;  /* 0x000000040030d825 */ /* 0x001fc800078e021e */
[C---:B-1----:R-:W-:Y:S01]  /*2d90*/  FMUL.FTZ R20, R55.reuse, R55 ;  /* 0x0000003737147220 */ /* 0x042fe20000410000 */
[----:B------:R-:W0:Y:S01]  /*2da0*/  @!P5 LDC.64 R30, c[0x0][0x3c8] ;  /* 0x0000f200ff1edb82 */ /* 0x000e220000000a00 */
[----:B------:R-:W-:Y:S01]  /*2db0*/  FSEL R16, R55, RZ, !P6 ;  /* 0x000000ff37107208 */ /* 0x000fe20007000000 */
[----:B------:R1:W-:Y:S01]  /*2dc0*/  @!P5 STG.E desc[UR6][R48.64], R55 ;  /* 0x000000373000d986 */ /* 0x0003e2000c101906 */
[----:B---3--:R-:W-:Y:S01]  /*2dd0*/  FFMA.FTZ R14, R51, UR11, R14 ;  /* 0x0000000b330e7c23 */ /* 0x008fe2000801000e */
[----:B------:R-:W-:-:S05]  /*2de0*/  FSEL R53, R20, RZ, P6 ;  /* 0x000000ff14357208 */ /* 0x000fca0003000000 */
[----:B------:R-:W-:-:S06]  /*2df0*/  FADD.FTZ R14, R14, R53 ;  /* 0x000000350e0e7221 */ /* 0x000fcc0000010000 */
[----:B------:R-:W2:Y:S01]  /*2e00*/  MUFU.RSQ R14, R14 ;  /* 0x0000000e000e7308 */ /* 0x000ea20000001400 */
[----:B0-----:R-:W-:-:S05]  /*2e10*/  @!P5 IMAD.WIDE R30, R0, 0x4, R30 ;  /* 0x00000004001ed825 */ /* 0x001fca00078e021e */
[----:B--2---:R1:W-:Y:S01]  /*2e20*/  @!P5 STG.E desc[UR6][R30.64], R14 ;  /* 0x0000000e1e00d986 */ /* 0x0043e2000c101906 */
[----:B------:R-:W-:Y:S05]  /*2e30*/  @!P1 BRA `(.L_x_21388) ;  /* 0x0000000000709947 */ /* 0x000fea0003800000 */
[----:B-1----:R-:W-:Y:S01]  /*2e40*/  FADD.FTZ R31, R15, -R16 ;  /* 0x800000100f1f7221 */ /* 0x002fe20000010000 */
[----:B------:R-:W-:Y:S01]  /*2e50*/  HADD2.F32 R48, -RZ, R80.H0_H0 ;  /* 0x20000050ff307230 */ /* 0x000fe20000004100 */
[----:B------:R-:W-:Y:S01]  /*2e60*/  SHF.R.U64 R30, R56, 0x10, R57 ;  /* 0x00000010381e7819 */ /* 0x000fe20000001239 */
[----:B------:R-:W-:Y:S02]  /*2e70*/  HADD2.F32 R20, -RZ, R56.H0_H0 ;  /* 0x20000038ff147230 */ /* 0x000fe40000004100 */
[----:B------:R-:W-:Y:S01]  /*2e80*/  FMUL.FTZ R31, R14, R31 ;  /* 0x0000001f0e1f7220 */ /* 0x000fe20000410000 */
[----:B------:R-:W-:Y:S02]  /*2e90*/  HADD2.F32 R50, -RZ, R80.H1_H1 ;  /* 0x30000050ff327230 */ /* 0x000fe40000004100 */
[----:B------:R-:W-:Y:S02]  /*2ea0*/  HADD2.F32 R30, -RZ, R30.H0_H0 ;  /* 0x2000001eff1e7230 */ /* 0x000fe40000004100 */
[----:B------:R-:W-:Y:S01]  /*2eb0*/  FFMA.FTZ R48, R31, R48, R20 ;  /* 0x000000301f307223 */ /* 0x000fe20000010014 */
[----:B------:R-:W-:Y:S01]  /*2ec0*/  SHF.R.U64 R20, R106, 0x10, R107 ;  /* 0x000000106a147819 */ /* 0x000fe2000000126b */
[----:B------:R-:W-:-:S04]  /*2ed0*/  FADD.FTZ R31, R59, -R16 ;  /* 0x800000103b1f7221 */ /* 0x000fc80000010000 */
[----:B------:R-:W-:Y:S02]  /*2ee0*/  HADD2.F32 R20, -RZ, R20.H0_H0 ;  /* 0x20000014ff147230 */ /* 0x000fe40000004100 */
[----:B------:R-:W-:-:S04]  /*2ef0*/  FMUL.FTZ R31, R14, R31 ;  /* 0x0000001f0e1f7220 */ /* 0x000fc80000410000 */
[----:B------:R-:W-:Y:S01]  /*2f00*/  FFMA.FTZ R49, R31, R20, R30 ;  /* 0x000000141f317223 */ /* 0x000fe2000001001e */
[----:B------:R-:W-:Y:S01]  /*2f10*/  FADD.FTZ R31, R75, -R16 ;  /* 0x800000104b1f7221 */ /* 0x000fe20000010000 */
[----:B------:R-:W-:Y:S01]  /*2f20*/  HADD2.F32 R20, -RZ, R57.H0_H0 ;  /* 0x20000039ff147230 */ /* 0x000fe20000004100 */
[----:B------:R-:W-:Y:S02]  /*2f30*/  SHF.R.U32.HI R30, RZ, 0x10, R57 ;  /* 0x00000010ff1e7819 */ /* 0x000fe40000011639 */
[----:B------:R-:W-:-:S03]  /*2f40*/  FMUL.FTZ R31, R14, R31 ;  /* 0x0000001f0e1f7220 */ /* 0x000fc60000410000 */
[----:B------:R-:W-:Y:S02]  /*2f50*/  HADD2.F32 R30, -RZ, R30.H0_H0 ;  /* 0x2000001eff1e7230 */ /* 0x000fe40000004100 */
[----:B------:R-:W-:Y:S01]  /*2f60*/  FFMA.FTZ R50, R31, R50, R20 ;  /* 0x000000321f327223 */ /* 0x000fe20000010014 */
[----:B------:R-:W-:Y:S01]  /*2f70*/  SHF.R.U32.HI R20, RZ, 0x10, R107 ;  /* 0x00000010ff147819 */ /* 0x000fe2000001166b */
[----:B------:R-:W-:-:S04]  /*2f80*/  FADD.FTZ R31, R91, -R16 ;  /* 0x800000105b1f7221 */ /* 0x000fc80000010000 */
[----:B------:R-:W-:Y:S02]  /*2f90*/  HADD2.F32 R20, -RZ, R20.H0_H0 ;  /* 0x20000014ff147230 */ /* 0x000fe40000004100 */
[----:B------:R-:W-:-:S04]  /*2fa0*/  FMUL.FTZ R31, R14, R31 ;  /* 0x0000001f0e1f7220 */ /* 0x000fc80000410000 */
[----:B------:R-:W-:Y:S02]  /*2fb0*/  FFMA.FTZ R51, R31, R20, R30 ;  /* 0x000000141f337223 */ /* 0x000fe4000001001e */
[----:B------:R-:W0:Y:S02]  /*2fc0*/  LDC.64 R30, c[0x0][0x428] ;  /* 0x00010a00ff1e7b82 */ /* 0x000e240000000a00 */
[C---:B0-----:R-:W-:Y:S01]  /*2fd0*/  IMAD.WIDE.U32 R30, R12.reuse, 0x10, R30 ;  /* 0x000000100c1e7825 */ /* 0x041fe200078e001e */
[----:B------:R-:W-:-:S04]  /*2fe0*/  IADD3 R12, PT, PT, R12, 0x80, RZ ;  /* 0x000000800c0c7810 */ /* 0x000fc80007ffe0ff */
[----:B------:R0:W-:Y:S03]  /*2ff0*/  STG.E.128 desc[UR6][R30.64], R48 ;  /* 0x000000301e007986 */ /* 0x0001e6000c101d06 */
.L_x_21388:
[----:B------:R-:W-:Y:S05]  /*3000*/  BSYNC.RECONVERGENT B0 ;  /* 0x0000000000007941 */ /* 0x000fea0003800200 */
.L_x_21387:
[----:B------:R-:W-:Y:S01]  /*3010*/  ISETP.NE.AND P1, PT, R18, RZ, PT ;  /* 0x000000ff1200720c */ /* 0x000fe20003f25270 */
[----:B------:R-:W-:-:S12]  /*3020*/  BSSY.RECONVERGENT B0, `(.L_x_21389) ;  /* 0x000001a000007945 */ /* 0x000fd80003800200 */
[----:B------:R-:W-:Y:S05]  /*3030*/  @!P1 BRA `(.L_x_21390) ;  /* 0x0000000000609947 */ /* 0x000fea0003800000 */
[----:B01----:R-:W-:Y:S01]  /*3040*/  FADD.FTZ R31, R17, -R16 ;  /* 0x80000010111f7221 */ /* 0x003fe20000010000 */
[----:B------:R-:W-:Y:S02]  /*3050*/  HADD2.F32 R48, -RZ, R28.H0_H0 ;  /* 0x2000001cff307230 */ /* 0x000fe40000004100 */
[----:B------:R-:W-:Y:S02]  /*3060*/  HADD2.F32 R18, -RZ, R42.H0_H0 ;  /* 0x2000002aff127230 */ /* 0x000fe40000004100 */
[----:B------:R-:W-:Y:S01]  /*3070*/  FMUL.FTZ R31, R14, R31 ;  /* 0x0000001f0e1f7220 */ /* 0x000fe20000410000 */
[----:B------:R-:W-:Y:S02]  /*3080*/  HADD2.F32 R20, -RZ, R82.H0_H0 ;  /* 0x20000052ff147230 */ /* 0x000fe40000004100 */
[----:B------:R-:W-:Y:S02]  /*3090*/  HADD2.F32 R50, -RZ, R28.H1_H1 ;  /* 0x3000001cff327230 */ /* 0x000fe40000004100 */
[----:B------:R-:W-:Y:S01]  /*30a0*/  FFMA.FTZ R48, R31, R48, R18 ;  /* 0x000000301f307223 */ /* 0x000fe20000010012 */
[----:B------:R-:W-:Y:S01]  /*30b0*/  FADD.FTZ R31, R61, -R16 ;  /* 0x800000103d1f7221 */ /* 0x000fe20000010000 */
[----:B------:R-:W-:-:S03]  /*30c0*/  HADD2.F32 R18, -RZ, R58.H0_H0 ;  /* 0x2000003aff127230 */ /* 0x000fc60000004100 */
[----:B------:R-:W-:-:S04]  /*30d0*/  FMUL.FTZ R31, R14, R31 ;  /* 0x0000001f0e1f7220 */ /* 0x000fc80000410000 */
[----:B------:R-:W-:Y:S01]  /*30e0*/  FFMA.FTZ R49, R31, R18, R20 ;  /* 0x000000121f317223 */ /* 0x000fe20000010014 */
[----:B------:R-:W-:Y:S01]  /*30f0*/  FADD.FTZ R31, R77, -R16 ;  /* 0x800000104d1f7221 */ /* 0x000fe20000010000 */
[----:B------:R-:W-:Y:S02]  /*3100*/  HADD2.F32 R18, -RZ, R43.H0_H0 ;  /* 0x2000002bff127230 */ /* 0x000fe40000004100 */
[----:B------:R-:W-:Y:S02]  /*3110*/  HADD2.F32 R20, -RZ, R82.H1_H1 ;  /* 0x30000052ff147230 */ /* 0x000fe40000004100 */
[----:B------:R-:W-:-:S04]  /*3120*/  FMUL.FTZ R31, R14, R31 ;  /* 0x0000001f0e1f7220 */ /* 0x000fc80000410000 */
[----:B------:R-:W-:Y:S01]  /*3130*/  FFMA.FTZ R50, R31, R50, R18 ;  /* 0x000000321f327223 */ /* 0x000fe20000010012 */
[----:B------:R-:W-:Y:S01]  /*3140*/  FADD.FTZ R31, R93, -R16 ;  /* 0x800000105d1f7221 */ /* 0x000fe20000010000 */
[----:B------:R-:W-:-:S03]  /*3150*/  HADD2.F32 R18, -RZ, R58.H1_H1 ;  /* 0x3000003aff127230 */ /* 0x000fc60000004100 */
[----:B------:R-:W-:-:S04]  /*3160*/  FMUL.FTZ R31, R14, R31 ;  /* 0x0000001f0e1f7220 */ /* 0x000fc80000410000 */
[----:B------:R-:W-:Y:S02]  /*3170*/  FFMA.FTZ R51, R31, R18, R20 ;  /* 0x000000121f337223 */ /* 0x000fe40000010014 */
[----:B------:R-:W0:Y:S02]  /*3180*/  LDC.64 R30, c[0x0][0x428] ;  /* 0x00010a00ff1e7b82 */ /* 0x000e240000000a00 */
[C---:B0-----:R-:W-:Y:S01]  /*3190*/  IMAD.WIDE.U32 R30, R12.reuse, 0x10, R30 ;  /* 0x000000100c1e7825 */ /* 0x041fe200078e001e */
[----:B------:R-:W-:-:S04]  /*31a0*/  IADD3 R12, PT, PT, R12, 0x80, RZ ;  /* 0x000000800c0c7810 */ /* 0x000fc80007ffe0ff */
[----:B------:R2:W-:Y:S03]  /*31b0*/  STG.E.128 desc[UR6][R30.64], R48 ;  /* 0x000000301e007986 */ /* 0x0005e6000c101d06 */
.L_x_21390:
[----:B------:R-:W-:Y:S05]  /*31c0*/  BSYNC.RECONVERGENT B0 ;  /* 0x0000000000007941 */ /* 0x000fea0003800200 */
.L_x_21389:
[----:B------:R-:W-:Y:S01]  /*31d0*/  ISETP.NE.AND P1, PT, R22, RZ, PT ;  /* 0x000000ff1600720c */ /* 0x000fe20003f25270 */
[----:B------:R-:W-:-:S12]  /*31e0*/  BSSY.RECONVERGENT B0, `(.L_x_21391) ;  /* 0x000001a000007945 */ /* 0x000fd80003800200 */
[----:B------:R-:W-:Y:S05]  /*31f0*/  @!P1 BRA `(.L_x_21392) ;  /* 0x0000000000609947 */ /* 0x000fea0003800000 */
[----:B012---:R-:W-:Y:S01]  /*3200*/  FADD.FTZ R31, R19, -R16 ;  /* 0x80000010131f7221 */ /* 0x007fe20000010000 */
        /* <DEDUP_REMOVED lines=23> */
.L_x_21392:
[----:B------:R-:W-:Y:S05]  /*3380*/  BSYNC.RECONVERGENT B0 ;  /* 0x0000000000007941 */ /* 0x000fea0003800200 */
.L_x_21391:
[----:B------:R-:W-:Y:S01]  /*3390*/  ISETP.NE.AND P1, PT, R24, RZ, PT ;  /* 0x000000ff1800720c */ /* 0x000fe20003f25270 */
[----:B------:R-:W-:-:S12]  /*33a0*/  BSSY.RECONVERGENT B0, `(.L_x_21393) ;  /* 0x000001a000007945 */ /* 0x000fd80003800200 */
[----:B------:R-:W-:Y:S05]  /*33b0*/  @!P1 BRA `(.L_x_21394) ;  /* 0x0000000000609947 */ /* 0x000fea0003800000 */
[----:B0123--:R-:W-:Y:S01]  /*33c0*/  FADD.FTZ R31, R21, -R16 ;  /* 0x80000010151f7221 */ /* 0x00ffe20000010000 */
        /* <DEDUP_REMOVED lines=23> */
.L_x_21394:
[----:B------:R-:W-:Y:S05]  /*3540*/  BSYNC.RECONVERGENT B0 ;  /* 0x0000000000007941 */ /* 0x000fea0003800200 */
.L_x_21393:
[----:B------:R-:W-:Y:S01]  /*3550*/  ISETP.NE.AND P1, PT, R26, RZ, PT ;  /* 0x000000ff1a00720c */ /* 0x000fe20003f25270 */
[----:B------:R-:W-:-:S12]  /*3560*/  BSSY.RECONVERGENT B0, `(.L_x_21395) ;  /* 0x000001a000007945 */ /* 0x000fd80003800200 */
[----:B------:R-:W-:Y:S05]  /*3570*/  @!P1 BRA `(.L_x_21396) ;  /* 0x0000000000609947 */ /* 0x000fea0003800000 */
[----:B01234-:R-:W-:Y:S01]  /*3580*/  FADD.FTZ R31, R23, -R16 ;  /* 0x80000010171f7221 */ /* 0x01ffe20000010000 */
        /* <DEDUP_REMOVED lines=23> */
.L_x_21396:
[----:B------:R-:W-:Y:S05]  /*3700*/  BSYNC.RECONVERGENT B0 ;  /* 0x0000000000007941 */ /* 0x000fea0003800200 */
.L_x_21395:
[----:B------:R-:W-:Y:S04]  /*3710*/  BSSY.RECONVERGENT B0, `(.L_x_21397) ;  /* 0x000001a000007945 */ /* 0x000fe80003800200 */
        /* <DEDUP_REMOVED lines=25> */
.L_x_21398:
[----:B------:R-:W-:Y:S05]  /*38b0*/  BSYNC.RECONVERGENT B0 ;  /* 0x0000000000007941 */ /* 0x000fea0003800200 */
.L_x_21397:
        /* <DEDUP_REMOVED lines=26> */
.L_x_21400:
[----:B------:R-:W-:Y:S05]  /*3a60*/  BSYNC.RECONVERGENT B0 ;  /* 0x0000000000007941 */ /* 0x000fea0003800200 */
.L_x_21399:
[----:B------:R-:W-:Y:S04]  /*3a70*/  BSSY.RECONVERGENT B0, `(.L_x_21401) ;  /* 0x0000011000007945 */ /* 0x000fe80003800200 */
[----:B------:R-:W-:Y:S05]  /*3a80*/  @!P4 BRA `(.L_x_21402) ;  /* 0x00000000003cc947 */ /* 0x000fea0003800000 */
[--C-:B01234-:R-:W-:Y:S01]  /*3a90*/  FADD.FTZ R31, R29, -R16.reuse ;  /* 0x800000101d1f7221 */ /* 0x11ffe20000010000 */
[--C-:B------:R-:W-:Y:S01]  /*3aa0*/  FADD.FTZ R51, R73, -R16.reuse ;  /* 0x8000001049337221 */ /* 0x100fe20000010000 */
[--C-:B------:R-:W-:Y:S01]  /*3ab0*/  FADD.FTZ R53, R89, -R16.reuse ;  /* 0x8000001059357221 */ /* 0x100fe20000010000 */
[----:B------:R-:W-:Y:S01]  /*3ac0*/  FADD.FTZ R55, R105, -R16 ;  /* 0x8000001069377221 */ /* 0x000fe20000010000 */
[C---:B------:R-:W-:Y:S01]  /*3ad0*/  FMUL.FTZ R49, R14.reuse, R31 ;  /* 0x0000001f0e317220 */ /* 0x040fe20000410000 */
[C---:B------:R-:W-:Y:S01]  /*3ae0*/  FMUL.FTZ R16, R14.reuse, R51 ;  /* 0x000000330e107220 */ /* 0x040fe20000410000 */
[----:B------:R-:W0:Y:S01]  /*3af0*/  LDC.64 R30, c[0x0][0x428] ;  /* 0x00010a00ff1e7b82 */ /* 0x000e220000000a00 */
[C---:B------:R-:W-:Y:S01]  /*3b00*/  FMUL.FTZ R53, R14.reuse, R53 ;  /* 0x000000350e357220 */ /* 0x040fe20000410000 */
[----:B------:R-:W-:Y:S01]  /*3b10*/  FMUL.FTZ R14, R14, R55 ;  /* 0x000000370e0e7220 */ /* 0x000fe20000410000 */
[----:B------:R-:W-:Y:S01]  /*3b20*/  FFMA.FTZ R48, R49, R7, R4 ;  /* 0x0000000731307223 */ /* 0x000fe20000010004 */
[----:B------:R-:W-:Y:S01]  /*3b30*/  FFMA.FTZ R49, R16, R8, R11 ;  /* 0x0000000810317223 */ /* 0x000fe2000001000b */
[----:B------:R-:W-:Y:S01]  /*3b40*/  FFMA.FTZ R50, R53, R9, R6 ;  /* 0x0000000935327223 */ /* 0x000fe20000010006 */
[----:B------:R-:W-:Y:S01]  /*3b50*/  FFMA.FTZ R51, R14, R10, R13 ;  /* 0x0000000a0e337223 */ /* 0x000fe2000001000d */
[----:B0-----:R-:W-:-:S05]  /*3b60*/  IMAD.WIDE.U32 R30, R12, 0x10, R30 ;  /* 0x000000100c1e7825 */ /* 0x001fca00078e001e */
[----:B------:R0:W-:Y:S02]  /*3b70*/  STG.E.128 desc[UR6][R30.64], R48 ;  /* 0x000000301e007986 */ /* 0x0001e4000c101d06 */
.L_x_21402:
[----:B------:R-:W-:Y:S05]  /*3b80*/  BSYNC.RECONVERGENT B0 ;  /* 0x0000000000007941 */ /* 0x000fea0003800200 */
.L_x_21401:
[----:B01234-:R-:W0:Y:S01]  /*3b90*/  LDC.64 R30, c[0x0][0x380] ;  /* 0x0000e000ff1e7b82 */ /* 0x01fe220000000a00 */
[----:B------:R-:W-:Y:S01]  /*3ba0*/  UPLOP3.LUT UP1, UPT, UPT, UPT, UP1, 0x40, 0x4 ;  /* 0x000000000004789c */ /* 0x000fe20003f2e810 */
[----:B0-----:R-:W-:-:S04]  /*3bb0*/  IADD3 R0, PT, PT, R0, R30, RZ ;  /* 0x0000001e00007210 */ /* 0x001fc80007ffe0ff */
[----:B------:R-:W-:-:S13]  /*3bc0*/  ISETP.GE.AND P1, PT, R0, R31, PT ;  /* 0x0000001f0000720c */ /* 0x000fda0003f26270 */
[----:B------:R-:W-:Y:S05]  /*3bd0*/  @!P1 BRA `(.L_x_21403) ;  /* 0xffffffd000949947 */ /* 0x000fea000383ffff */
[----:B------:R-:W-:Y:S05]  /*3be0*/  EXIT ;  /* 0x000000000000794d */ /* 0x000fea0003800000 */
.L_x_21404:
        /* <DEDUP_REMOVED lines=9> */
.L_x_27326:


//--------------------- .text._ZN10layer_norm13ln_fwd_kernelINS_13Kernel_traitsI6__halfffffjLj4096ELj1ELj1ELj4ELj16ENS_18Kernel_traits_baseILj4096ES2_ffffjLj128EEEEELb0ELb0ELb0ELb1EEEvNS_9FwdParamsE --------------------------
	.section	.text._ZN10layer_norm13ln_fwd_kernelINS_13Kernel_traitsI6__halfffffjLj4096ELj1ELj1ELj4ELj16ENS_18Kernel_traits_baseILj4096ES2_ffffjLj128EEEEELb0ELb0ELb0ELb1EEEvNS_9FwdParamsE,"ax",@progbits
	.align	128
        .global         _ZN10layer_norm13ln_fwd_kernelINS_13Kernel_traitsI6__halfffffjLj4096ELj1ELj1ELj4ELj16ENS_18Kernel_traits_baseILj4096ES2_ffffjLj128EEEEELb0ELb0ELb0ELb1EEEvNS_9FwdParamsE
        .type           _ZN10layer_norm13ln_fwd_kernelINS_13Kernel_traitsI6__halfffffjLj4096ELj1ELj1ELj4ELj16ENS_18Kernel_traits_baseILj4096ES2_ffffjLj128EEEEELb0ELb0ELb0ELb1EEEvNS_9FwdParamsE,@function
        .size           _ZN10layer_norm13ln_fwd_kernelINS_13Kernel_traitsI6__halfffffjLj4096ELj1ELj1ELj4ELj16ENS_18Kernel_traits_baseILj4096ES2_ffffjLj128EEEEELb0ELb0ELb0ELb1EEEvNS_9FwdParamsE,(.L_x_27327 - _ZN10layer_norm13ln_fwd_kernelINS_13Kernel_traitsI6__halfffffjLj4096ELj1ELj1ELj4ELj16ENS_18Kernel_traits_baseILj4096ES2_ffffjLj128EEEEELb0ELb0ELb0ELb1EEEvNS_9FwdParamsE)
        .other          _ZN10layer_norm13ln_fwd_kernelINS_13Kernel_traitsI6__halfffffjLj4096ELj1ELj1ELj4ELj16ENS_18Kernel_traits_baseILj4096ES2_ffffjLj128EEEEELb0ELb0ELb0ELb1EEEvNS_9FwdParamsE,@"STO_CUDA_ENTRY STV_DEFAULT"
_ZN10layer_norm13ln_fwd_kernelINS_13Kernel_traitsI6__halfffffjLj4096ELj1ELj1ELj4ELj16ENS_18Kernel_traits_baseILj4096ES2_ffffjLj128EEEEELb0ELb0ELb0ELb1EEEvNS_9FwdParamsE:
.text._ZN10layer_norm13ln_fwd_kernelINS_13Kernel_traitsI6__halfffffjLj4096ELj1ELj1ELj4ELj16ENS_18Kernel_traits_baseILj4096ES2_ffffjLj128EEEEELb0ELb0ELb0ELb1EEEvNS_9FwdParamsE:
[----:B------:R-:W-:Y:S01]  /*0000*/  LDC R1, c[0x0][0x37c] ;  /* 0x0000df00ff017b82 */ /* 0x000fe20000000800 */
[----:B------:R-:W0:Y:S07]  /*0010*/  LDCU.64 UR10, c[0x0][0x438] ;  /* 0x00008700ff0a77ac */ /* 0x000e2e0008000a00 */
[----:B------:R-:W1:Y:S01]  /*0020*/  LDC.64 R36, c[0x0][0x3e0] ;  /* 0x0000f800ff247b82 */ /* 0x000e620000000a00 */
[----:B------:R-:W2:Y:S01]  /*0030*/  S2R R91, SR_TID.X ;  /* 0x00000000005b7919 */ /* 0x000ea20000002100 */
[----:B------:R-:W1:Y:S01]  /*0040*/  LDCU.64 UR8, c[0x0][0x3a0] ;  /* 0x00007400ff0877ac */ /* 0x000e620008000a00 */
[----:B------:R-:W3:Y:S05]  /*0050*/  LDCU.64 UR6, c[0x0][0x358] ;  /* 0x00006b00ff0677ac */ /* 0x000eea0008000a00 */
[----:B------:R-:W4:Y:S01]  /*0060*/  S2UR UR4, SR_CTAID.X ;  /* 0x00000000000479c3 */ /* 0x000f220000002500 */
[----:B0-----:R-:W-:-:S04]  /*0070*/  UISETP.NE.U32.AND UP0, UPT, UR10, URZ, UPT ;  /* 0x000000ff0a00728c */ /* 0x001fc8000bf05070 */
[----:B------:R-:W-:Y:S01]  /*0080*/  UISETP.NE.AND.EX UP0, UPT, UR11, URZ, UPT, UP0 ;  /* 0x000000ff0b00728c */ /* 0x000fe2000bf05300 */
[----:B-1----:R-:W-:-:S04]  /*0090*/  LOP3.LUT P0, RZ, R36, UR8, RZ, 0xfc, !PT ;  /* 0x0000000824ff7c12 */ /* 0x002fc8000f80fcff */
[----:B------:R-:W-:Y:S02]  /*00a0*/  LOP3.LUT P0, RZ, R37, UR9, RZ, 0xfc, P0 ;  /* 0x0000000925ff7c12 */ /* 0x000fe4000800fcff */
[----:B----4-:R-:W-:Y:S02]  /*00b0*/  MOV R92, UR4 ;  /* 0x00000004005c7c02 */ /* 0x010fe40008000f00 */
[----:B--23--:R-:W-:Y:S09]  /*00c0*/  BRA.U !UP0, `(.L_x_21405) ;  /* 0x0000000108547547 */ /* 0x00cff2000b800000 */
[----:B------:R-:W0:Y:S08]  /*00d0*/  LDC.64 R26, c[0x0][0x3d0] ;  /* 0x0000f400ff1a7b82 */ /* 0x000e300000000a00 */
[----:B------:R-:W1:Y:S01]  /*00e0*/  LDC.64 R28, c[0x0][0x438] ;  /* 0x00010e00ff1c7b82 */ /* 0x000e620000000a00 */
[----:B0-----:R-:W-:-:S05]  /*00f0*/  IMAD.WIDE.U32 R26, R91, 0x8, R26 ;  /* 0x000000085b1a7825 */ /* 0x001fca00078e001a */
[----:B------:R0:W5:Y:S01]  /*0100*/  LDG.E.64 R10, desc[UR6][R26.64] ;  /* 0x000000061a0a7981 */ /* 0x000162000c1e1b00 */
[----:B-1----:R-:W-:-:S03]  /*0110*/  IMAD.WIDE.U32 R28, R91, 0x8, R28 ;  /* 0x000000085b1c7825 */ /* 0x002fc600078e001c */
[----:B------:R0:W5:Y:S04]  /*0120*/  LDG.E.64 R12, desc[UR6][R26.64+0x400] ;  /* 0x000400061a0c7981 */ /* 0x000168000c1e1b00 */
        /* <DEDUP_REMOVED lines=13> */
[----:B------:R0:W5:Y:S01]  /*0200*/  LDG.E.64 R6, desc[UR6][R28.64+0x1c00] ;  /* 0x001c00061c067981 */ /* 0x000162000c1e1b00 */
[----:B------:R-:W-:Y:S05]  /*0210*/  BRA `(.L_x_21406) ;  /* 0x0000000000487947 */ /* 0x000fea0003800000 */
.L_x_21405:
[----:B------:R-:W0:Y:S02]  /*0220*/  LDC.64 R2, c[0x0][0x3d0] ;  /* 0x0000f400ff027b82 */ /* 0x000e240000000a00 */
[----:B0-----:R-:W-:-:S05]  /*0230*/  IMAD.WIDE.U32 R26, R91, 0x8, R2 ;  /* 0x000000085b1a7825 */ /* 0x001fca00078e0002 */
        /* <DEDUP_REMOVED lines=8> */
[----:B------:R-:W-:-:S02]  /*02c0*/  CS2R R6, SRZ ;  /* 0x0000000000067805 */ /* 0x000fc4000001ff00 */
[----:B------:R-:W-:Y:S02]  /*02d0*/  CS2R R4, SRZ ;  /* 0x0000000000047805 */ /* 0x000fe4000001ff00 */
[----:B------:R-:W-:Y:S02]  /*02e0*/  CS2R R2, SRZ ;  /* 0x0000000000027805 */ /* 0x000fe4000001ff00 */
[----:B------:R-:W-:Y:S02]  /*02f0*/  CS2R R8, SRZ ;  /* 0x0000000000087805 */ /* 0x000fe4000001ff00 */
[----:B------:R-:W-:Y:S02]  /*0300*/  CS2R R58, SRZ ;  /* 0x00000000003a7805 */ /* 0x000fe4000001ff00 */
[----:B------:R-:W-:Y:S02]  /*0310*/  CS2R R66, SRZ ;  /* 0x0000000000427805 */ /* 0x000fe4000001ff00 */
[----:B------:R-:W-:-:S02]  /*0320*/  CS2R R32, SRZ ;  /* 0x0000000000207805 */ /* 0x000fc4000001ff00 */
[----:B0-----:R-:W-:-:S07]  /*0330*/  CS2R R30, SRZ ;  /* 0x00000000001e7805 */ /* 0x001fce000001ff00 */
.L_x_21406:
[----:B------:R-:W1:Y:S02]  /*0340*/  LDCU UR4, c[0x0][0x384] ;  /* 0x00007080ff0477ac */ /* 0x000e640008000800 */
[----:B-1----:R-:W-:-:S13]  /*0350*/  ISETP.GE.AND P1, PT, R92, UR4, PT ;  /* 0x000000045c007c0c */ /* 0x002fda000bf26270 */
[----:B------:R-:W-:Y:S05]  /*0360*/  @P1 EXIT ;  /* 0x000000000000194d */ /* 0x000fea0003800000 */
[----:B-----5:R-:W-:Y:S01]  /*0370*/  MOV R72, R14 ;  /* 0x0000000e00487202 */ /* 0x020fe20000000f00 */
[----:B------:R-:W-:Y:S01]  /*0380*/  HADD2.F32 R63, -RZ, R58.H0_H0 ;  /* 0x2000003aff3f7230 */ /* 0x000fe20000004100 */
[----:B------:R-:W-:Y:S01]  /*0390*/  SHF.R.U64 R70, R14, 0x10, R15 ;  /* 0x000000100e467819 */ /* 0x000fe2000000120f */
[----:B------:R-:W-:Y:S01]  /*03a0*/  HADD2.F32 R0, -RZ, R9.H0_H0 ;  /* 0x20000009ff007230 */ /* 0x000fe20000004100 */
[----:B------:R-:W-:Y:S01]  /*03b0*/  MOV R90, R10 ;  /* 0x0000000a005a7202 */ /* 0x000fe20000000f00 */
[----:B------:R-:W-:Y:S01]  /*03c0*/  HADD2.F32 R71, -RZ, R66.H0_H0 ;  /* 0x20000042ff477230 */ /* 0x000fe20000004100 */
[----:B------:R-:W-:Y:S01]  /*03d0*/  SHF.R.U64 R88, R10, 0x10, R11 ;  /* 0x000000100a587819 */ /* 0x000fe2000000120b */
[----:B------:R-:W-:Y:S01]  /*03e0*/  HADD2.F32 R55, -RZ, R8.H0_H0 ;  /* 0x20000008ff377230 */ /* 0x000fe20000004100 */
[----:B------:R-:W-:Y:S01]  /*03f0*/  MOV R68, R15 ;  /* 0x0000000f00447202 */ /* 0x000fe20000000f00 */
[----:B------:R-:W-:Y:S01]  /*0400*/  HADD2.F32 R89, -RZ, R30.H0_H0 ;  /* 0x2000001eff597230 */ /* 0x000fe20000004100 */
[----:B------:R-:W-:Y:S01]  /*0410*/  SHF.R.U32.HI R14, RZ, 0x10, R15 ;  /* 0x00000010ff0e7819 */ /* 0x000fe2000001160f */
[----:B------:R-:W-:Y:S01]  /*0420*/  HADD2.F32 R85, -RZ, R31.H0_H0 ;  /* 0x2000001fff557230 */ /* 0x000fe20000004100 */
[----:B------:R-:W-:Y:S01]  /*0430*/  MOV R86, R11 ;  /* 0x0000000b00567202 */ /* 0x000fe20000000f00 */
[----:B------:R-:W-:Y:S01]  /*0440*/  HADD2.F32 R81, -RZ, R32.H0_H0 ;  /* 0x20000020ff517230 */ /* 0x000fe20000004100 */
[----:B------:R-:W-:Y:S01]  /*0450*/  SHF.R.U32.HI R84, RZ, 0x10, R11 ;  /* 0x00000010ff547819 */ /* 0x000fe2000001160b */
[----:B------:R-:W-:Y:S01]  /*0460*/  HADD2.F32 R77, -RZ, R33.H0_H0 ;  /* 0x20000021ff4d7230 */ /* 0x000fe20000004100 */
[----:B------:R-:W-:Y:S01]  /*0470*/  MOV R82, R12 ;  /* 0x0000000c00527202 */ /* 0x000fe20000000f00 */
[----:B------:R-:W-:Y:S01]  /*0480*/  HADD2.F32 R90, -RZ, R90.H0_H0 ;  /* 0x2000005aff5a7230 */ /* 0x000fe20000004100 */
[----:B------:R-:W-:Y:S01]  /*0490*/  MOV R78, R13 ;  /* 0x0000000d004e7202 */ /* 0x000fe20000000f00 */
[----:B------:R-:W-:Y:S01]  /*04a0*/  HADD2.F32 R86, -RZ, R86.H0_H0 ;  /* 0x20000056ff567230 */ /* 0x000fe20000004100 */
[--C-:B------:R-:W-:Y:S01]  /*04b0*/  SHF.R.U64 R80, R12, 0x10, R13.reuse ;  /* 0x000000100c507819 */ /* 0x100fe2000000120d */
        /* <DEDUP_REMOVED lines=27> */
[----:B0-----:R-:W-:Y:S01]  /*0670*/  MOV R28, R22 ;  /* 0x00000016001c7202 */ /* 0x001fe20000000f00 */
[----:B------:R-:W-:Y:S01]  /*0680*/  HADD2.F32 R12, -RZ, R12.H0_H0 ;  /* 0x2000000cff0c7230 */ /* 0x000fe20000004100 */
[----:B------:R-:W-:Y:S01]  /*0690*/  MOV R29, R23 ;  /* 0x00000017001d7202 */ /* 0x000fe20000000f00 */
[----:B------:R-:W-:Y:S01]  /*06a0*/  HADD2.F32 R13, -RZ, R13.H0_H0 ;  /* 0x2000000dff0d7230 */ /* 0x000fe20000004100 */
[--C-:B------:R-:W-:Y:S01]  /*06b0*/  SHF.R.U64 R16, R22, 0x10, R23.reuse ;  /* 0x0000001016107819 */ /* 0x100fe20000001217 */
[----:B------:R-:W-:Y:S01]  /*06c0*/  UPLOP3.LUT UP0, UPT, UPT, UPT, UPT, 0x40, 0x4 ;  /* 0x000000000004789c */ /* 0x000fe20003f0e870 */
[----:B------:R-:W-:Y:S01]  /*06d0*/  SHF.R.U32.HI R17, RZ, 0x10, R23 ;  /* 0x00000010ff117819 */ /* 0x000fe20000011617 */
[----:B------:R-:W0:Y:S01]  /*06e0*/  LDCU UR8, c[0x0][0x388] ;  /* 0x00007100ff0877ac */ /* 0x000e220008000800 */
[----:B------:R-:W-:Y:S01]  /*06f0*/  MOV R34, R24 ;  /* 0x0000001800227202 */ /* 0x000fe20000000f00 */
[----:B------:R-:W-:Y:S01]  /*0700*/  HADD2.F32 R16, -RZ, R16.H0_H0 ;  /* 0x20000010ff107230 */ /* 0x000fe20000004100 */
[----:B------:R-:W-:Y:S01]  /*0710*/  MOV R35, R25 ;  /* 0x0000001900237202 */ /* 0x000fe20000000f00 */
[----:B------:R-:W-:Y:S01]  /*0720*/  HADD2.F32 R17, -RZ, R17.H0_H0 ;  /* 0x20000011ff117230 */ /* 0x000fe20000004100 */
[--C-:B------:R-:W-:Y:S01]  /*0730*/  SHF.R.U64 R20, R24, 0x10, R25.reuse ;  /* 0x0000001018147819 */ /* 0x100fe20000001219 */
[----:B------:R-:W1:Y:S01]  /*0740*/  LDCU.U8 UR14, c[0x0][0x410] ;  /* 0x00008200ff0e77ac */ /* 0x000e620008000000 */
[----:B------:R-:W-:-:S02]  /*0750*/  SHF.R.U32.HI R21, RZ, 0x10, R25 ;  /* 0x00000010ff157819 */ /* 0x000fc40000011619 */
[--C-:B------:R-:W-:Y:S01]  /*0760*/  SHF.R.U64 R87, R30, 0x10, R31.reuse ;  /* 0x000000101e577819 */ /* 0x100fe2000000121f */
[----:B------:R-:W-:Y:S01]  /*0770*/  HADD2.F32 R20, -RZ, R20.H0_H0 ;  /* 0x20000014ff147230 */ /* 0x000fe20000004100 */
[----:B------:R-:W-:Y:S01]  /*0780*/  SHF.R.U32.HI R83, RZ, 0x10, R31 ;  /* 0x00000010ff537819 */ /* 0x000fe2000001161f */
[----:B------:R-:W-:Y:S01]  /*0790*/  HADD2.F32 R21, -RZ, R21.H0_H0 ;  /* 0x20000015ff157230 */ /* 0x000fe20000004100 */
        /* <DEDUP_REMOVED lines=28> */
[----:B------:R-:W-:Y:S01]  /*0960*/  ISETP.NE.U32.AND P1, PT, R36, RZ, PT ;  /* 0x000000ff2400720c */ /* 0x000fe20003f25070 */
[----:B------:R-:W-:Y:S01]  /*0970*/  HADD2.F32 R6, -RZ, R6.H0_H0 ;  /* 0x20000006ff067230 */ /* 0x000fe20000004100 */
[----:B------:R-:W2:Y:S01]  /*0980*/  LDCU UR9, c[0x0][0x400] ;  /* 0x00008000ff0977ac */ /* 0x000ea20008000800 */
[----:B------:R-:W-:Y:S01]  /*0990*/  HADD2.F32 R7, -RZ, R7.H0_H0 ;  /* 0x20000007ff077230 */ /* 0x000fe20000004100 */
[----:B------:R-:W-:Y:S01]  /*09a0*/  ISETP.NE.AND.EX P1, PT, R37, RZ, PT, P1 ;  /* 0x000000ff2500720c */ /* 0x000fe20003f25310 */
[----:B------:R-:W-:Y:S01]  /*09b0*/  HADD2.F32 R14, -RZ, R28.H0_H0 ;  /* 0x2000001cff0e7230 */ /* 0x000fe20000004100 */
[----:B------:R-:W3:Y:S01]  /*09c0*/  LDCU.64 UR12, c[0x0][0x3e0] ;  /* 0x00007c00ff0c77ac */ /* 0x000ee20008000a00 */
[----:B------:R-:W-:-:S02]  /*09d0*/  HADD2.F32 R15, -RZ, R29.H0_H0 ;  /* 0x2000001dff0f7230 */ /* 0x000fc40000004100 */
[----:B------:R-:W-:Y:S01]  /*09e0*/  HADD2.F32 R18, -RZ, R34.H0_H0 ;  /* 0x20000022ff127230 */ /* 0x000fe20000004100 */
[----:B------:R-:W4:Y:S01]  /*09f0*/  LDCU.64 UR10, c[0x0][0x3a0] ;  /* 0x00007400ff0a77ac */ /* 0x000f220008000a00 */
[----:B------:R-:W-:Y:S02]  /*0a00*/  HADD2.F32 R19, -RZ, R35.H0_H0 ;  /* 0x20000023ff137230 */ /* 0x000fe40000004100 */
[----:B------:R-:W-:Y:S02]  /*0a10*/  HADD2.F32 R79, -RZ, R79.H0_H0 ;  /* 0x2000004fff4f7230 */ /* 0x000fe40000004100 */
[----:B------:R-:W-:Y:S02]  /*0a20*/  HADD2.F32 R73, -RZ, R73.H0_H0 ;  /* 0x20000049ff497230 */ /* 0x000fe40000004100 */
[----:B------:R-:W-:Y:S02]  /*0a30*/  HADD2.F32 R69, -RZ, R69.H0_H0 ;  /* 0x20000045ff457230 */ /* 0x000fe40000004100 */
[----:B------:R-:W-:-:S02]  /*0a40*/  HADD2.F32 R65, -RZ, R65.H0_H0 ;  /* 0x20000041ff417230 */ /* 0x000fc40000004100 */
[----:B------:R-:W-:Y:S02]  /*0a50*/  HADD2.F32 R61, -RZ, R61.H0_H0 ;  /* 0x2000003dff3d7230 */ /* 0x000fe40000004100 */
        /* <DEDUP_REMOVED lines=8> */
[----:B01234-:R-:W-:-:S07]  /*0ae0*/  HADD2.F32 R52, -RZ, R52.H0_H0 ;  /* 0x20000034ff347230 */ /* 0x01ffce0000004100 */
.L_x_21419:
[----:B------:R-:W-:Y:S01]  /*0af0*/  ISETP.NE.U32.AND P2, PT, RZ, UR10, PT ;  /* 0x0000000aff007c0c */ /* 0x000fe2000bf45070 */
[----:B0-----:R-:W0:Y:S01]  /*0b00*/  @P1 LDC.64 R34, c[0x0][0x3e0] ;  /* 0x0000f800ff221b82 */ /* 0x001e220000000a00 */
[----:B------:R-:W-:Y:S02]  /*0b10*/  IMAD R32, R92, UR8, RZ ;  /* 0x000000085c207c24 */ /* 0x000fe4000f8e02ff */
[----:B------:R-:W-:Y:S01]  /*0b20*/  HFMA2 R44, -RZ, RZ, 1.875, 0 ;  /* 0x3f800000ff2c7431 */ /* 0x000fe200000001ff */
[----:B------:R-:W-:Y:S02]  /*0b30*/  ISETP.NE.AND.EX P2, PT, RZ, UR11, PT, P2 ;  /* 0x0000000bff007c0c */ /* 0x000fe4000bf45320 */
[----:B------:R-:W-:Y:S02]  /*0b40*/  SHF.R.S32.HI R33, RZ, 0x1f, R32 ;  /* 0x0000001fff217819 */ /* 0x000fe40000011420 */
[----:B------:R-:W1:Y:S02]  /*0b50*/  LDC.64 R116, c[0x0][0x390] ;  /* 0x0000e400ff747b82 */ /* 0x000e640000000a00 */
[----:B------:R-:W-:-:S04]  /*0b60*/  LEA.HI R32, R33, R32, RZ, 0x2 ;  /* 0x0000002021207211 */ /* 0x000fc800078f10ff */
[----:B------:R-:W-:-:S03]  /*0b70*/  LEA.HI.SX32 R41, R32, R91, 0x1e ;  /* 0x0000005b20297211 */ /* 0x000fc600078ff2ff */
[----:B------:R-:W2:Y:S01]  /*0b80*/  @P2 LDC.64 R36, c[0x0][0x3a0] ;  /* 0x0000e800ff242b82 */ /* 0x000ea20000000a00 */
[----:B0-----:R-:W-:-:S07]  /*0b90*/  @P1 IMAD.WIDE R34, R92, 0x4, R34 ;  /* 0x000000045c221825 */ /* 0x001fce00078e0222 */
[----:B------:R-:W0:Y:S01]  /*0ba0*/  @P0 LDC.64 R74, c[0x0][0x3a8] ;  /* 0x0000ea00ff4a0b82 */ /* 0x000e220000000a00 */
[----:B------:R-:W3:Y:S01]  /*0bb0*/  @P1 LDG.E R44, desc[UR6][R34.64] ;  /* 0x00000006222c1981 */ /* 0x000ee2000c1e1900 */
[----:B-1----:R-:W-:-:S06]  /*0bc0*/  IMAD.WIDE.U32 R32, R41, 0x10, R116 ;  /* 0x0000001029207825 */ /* 0x002fcc00078e0074 */
[----:B------:R-:W1:Y:S01]  /*0bd0*/  @P2 LDC.64 R48, c[0x0][0x3a0] ;  /* 0x0000e800ff302b82 */ /* 0x000e620000000a00 */
[----:B------:R-:W3:Y:S01]  /*0be0*/  LDG.E.128 R32, desc[UR6][R32.64] ;  /* 0x0000000620207981 */ /* 0x000ee2000c1e1d00 */
[----:B--2---:R-:W-:-:S06]  /*0bf0*/  @P2 IMAD.WIDE.U32 R36, R41, 0x10, R36 ;  /* 0x0000001029242825 */ /* 0x004fcc00078e0024 */
[----:B------:R-:W3:Y:S01]  /*0c00*/  @P2 LDG.E.128 R36, desc[UR6][R36.64] ;  /* 0x0000000624242981 */ /* 0x000ee2000c1e1d00 */
[C---:B------:R-:W-:Y:S01]  /*0c10*/  IADD3 R40, PT, PT, R41.reuse, 0x80, RZ ;  /* 0x0000008029287810 */ /* 0x040fe20007ffe0ff */
[----:B0-----:R-:W-:-:S04]  /*0c20*/  @P0 IMAD.WIDE.U32 R74, R41, 0x10, R74 ;  /* 0x00000010294a0825 */ /* 0x001fc800078e004a */
[----:B------:R-:W-:-:S04]  /*0c30*/  IMAD.WIDE.U32 R50, R40, 0x10, R116 ;  /* 0x0000001028327825 */ /* 0x000fc800078e0074 */
[-C--:B---3--:R-:W-:Y:S01]  /*0c40*/  @P2 FFMA.FTZ R42, R32, R44.reuse, R36 ;  /* 0x0000002c202a2223 */ /* 0x088fe20000010024 */
[-C--:B------:R-:W-:Y:S01]  /*0c50*/  @P2 FFMA.FTZ R43, R33, R44.reuse, R37 ;  /* 0x0000002c212b2223 */ /* 0x080fe20000010025 */
[-C--:B------:R-:W-:Y:S01]  /*0c60*/  @P2 FFMA.FTZ R45, R34, R44.reuse, R38 ;  /* 0x0000002c222d2223 */ /* 0x080fe20000010026 */
[----:B------:R-:W-:Y:S01]  /*0c70*/  @P2 FFMA.FTZ R47, R35, R44, R39 ;  /* 0x0000002c232f2223 */ /* 0x000fe20000010027 */
[----:B-1----:R-:W-:Y:S01]  /*0c80*/  @P2 IMAD.WIDE.U32 R38, R40, 0x10, R48 ;  /* 0x0000001028262825 */ /* 0x002fe200078e0030 */
[----:B------:R-:W-:Y:S02]  /*0c90*/  @P2 MOV R28, R42 ;  /* 0x0000002a001c2202 */ /* 0x000fe40000000f00 */
[----:B------:R-:W-:Y:S02]  /*0ca0*/  @P2 MOV R29, R43 ;  /* 0x0000002b001d2202 */ /* 0x000fe40000000f00 */
[----:B------:R-:W-:Y:S02]  /*0cb0*/  @P2 MOV R30, R45 ;  /* 0x0000002d001e2202 */ /* 0x000fe40000000f00 */
[----:B------:R-:W-:Y:S01]  /*0cc0*/  @P2 MOV R31, R47 ;  /* 0x0000002f001f2202 */ /* 0x000fe20000000f00 */
[----:B------:R-:W-:Y:S06]  /*0cd0*/  @P2 BRA `(.L_x_21407) ;  /* 0x00000000003c2947 */ /* 0x000fec0003800000 */
[----:B------:R-:W0:Y:S02]  /*0ce0*/  LDC.64 R36, c[0x0][0x3e0] ;  /* 0x0000f800ff247b82 */ /* 0x000e240000000a00 */
[----:B0-----:R-:W-:-:S04]  /*0cf0*/  ISETP.NE.U32.AND P1, PT, R36, RZ, PT ;  /* 0x000000ff2400720c */ /* 0x001fc80003f25070 */
        /* <DEDUP_REMOVED lines=13> */
.L_x_21407:
[----:B------:R0:W-:Y:S01]  /*0dd0*/  @P0 STG.E.128 desc[UR6][R74.64], R28 ;  /* 0x0000001c4a000986 */ /* 0x0001e2000c101d06 */
[----:B------:R-:W1:Y:S03]  /*0de0*/  @P0 LDC.64 R96, c[0x0][0x3a8] ;  /* 0x0000ea00ff600b82 */ /* 0x000e660000000a00 */
[----:B------:R-:W2:Y:S04]  /*0df0*/  LDG.E.128 R32, desc[UR6][R50.64] ;  /* 0x0000000632207981 */ /* 0x000ea8000c1e1d00 */
[----:B------:R-:W2:Y:S01]  /*0e00*/  @P2 LDG.E.128 R36, desc[UR6][R38.64] ;  /* 0x0000000626242981 */ /* 0x000ea2000c1e1d00 */
[----:B------:R-:W3:Y:S01]  /*0e10*/  @P2 LDC.64 R94, c[0x0][0x3a0] ;  /* 0x0000e800ff5e2b82 */ /* 0x000ee20000000a00 */
[----:B------:R-:W-:Y:S01]  /*0e20*/  IADD3 R46, PT, PT, R41, 0x100, RZ ;  /* 0x00000100292e7810 */ /* 0x000fe20007ffe0ff */
[----:B-1----:R-:W-:-:S04]  /*0e30*/  @P0 IMAD.WIDE.U32 R96, R40, 0x10, R96 ;  /* 0x0000001028600825 */ /* 0x002fc800078e0060 */
[-C--:B--2---:R-:W-:Y:S01]  /*0e40*/  @P2 FFMA.FTZ R48, R32, R44.reuse, R36 ;  /* 0x0000002c20302223 */ /* 0x084fe20000010024 */
[-C--:B------:R-:W-:Y:S01]  /*0e50*/  @P2 FFMA.FTZ R49, R33, R44.reuse, R37 ;  /* 0x0000002c21312223 */ /* 0x080fe20000010025 */
[-C--:B------:R-:W-:Y:S01]  /*0e60*/  @P2 FFMA.FTZ R50, R34, R44.reuse, R38 ;  /* 0x0000002c22322223 */ /* 0x080fe20000010026 */
[----:B0-----:R-:W-:Y:S01]  /*0e70*/  @P2 FFMA.FTZ R74, R35, R44, R39 ;  /* 0x0000002c234a2223 */ /* 0x001fe20000010027 */
[C---:B------:R-:W-:Y:S01]  /*0e80*/  IMAD.WIDE.U32 R38, R46.reuse, 0x10, R116 ;  /* 0x000000102e267825 */ /* 0x040fe200078e0074 */
[----:B------:R-:W-:Y:S02]  /*0e90*/  @P2 MOV R28, R48 ;  /* 0x00000030001c2202 */ /* 0x000fe40000000f00 */
[----:B------:R-:W-:Y:S01]  /*0ea0*/  @P2 MOV R29, R49 ;  /* 0x00000031001d2202 */ /* 0x000fe20000000f00 */
[----:B---3--:R-:W-:Y:S01]  /*0eb0*/  @P2 IMAD.WIDE.U32 R36, R46, 0x10, R94 ;  /* 0x000000102e242825 */ /* 0x008fe200078e005e */
[----:B------:R-:W-:Y:S02]  /*0ec0*/  @P2 MOV R30, R50 ;  /* 0x00000032001e2202 */ /* 0x000fe40000000f00 */
[----:B------:R-:W-:Y:S01]  /*0ed0*/  @P2 MOV R31, R74 ;  /* 0x0000004a001f2202 */ /* 0x000fe20000000f00 */
[----:B------:R-:W-:Y:S06]  /*0ee0*/  @P2 BRA `(.L_x_21408) ;  /* 0x0000000000282947 */ /* 0x000fec0003800000 */
[----:B------:R-:W-:Y:S01]  /*0ef0*/  ISETP.NE.U32.AND P3, PT, RZ, UR12, PT ;  /* 0x0000000cff007c0c */ /* 0x000fe2000bf65070 */
[-C--:B------:R-:W-:Y:S01]  /*0f00*/  FMUL.FTZ R48, R32, R44.reuse ;  /* 0x0000002c20307220 */ /* 0x080fe20000410000 */
[-C--:B------:R-:W-:Y:S01]  /*0f10*/  FMUL.FTZ R49, R33, R44.reuse ;  /* 0x0000002c21317220 */ /* 0x080fe20000410000 */
[-C--:B------:R-:W-:Y:S01]  /*0f20*/  FMUL.FTZ R50, R34, R44.reuse ;  /* 0x0000002c22327220 */ /* 0x080fe20000410000 */
[----:B------:R-:W-:Y:S01]  /*0f30*/  ISETP.NE.AND.EX P3, PT, RZ, UR13, PT, P3 ;  /* 0x0000000dff007c0c */ /* 0x000fe2000bf65330 */
[----:B------:R-:W-:-:S12]  /*0f40*/  FMUL.FTZ R74, R35, R44 ;  /* 0x0000002c234a7220 */ /* 0x000fd80000410000 */
[----:B------:R-:W-:Y:S02]  /*0f50*/  @P3 MOV R28, R48 ;  /* 0x00000030001c3202 */ /* 0x000fe40000000f00 */
[----:B------:R-:W-:Y:S02]  /*0f60*/  @P3 MOV R29, R49 ;  /* 0x00000031001d3202 */ /* 0x000fe40000000f00 */
[----:B------:R-:W-:Y:S02]  /*0f70*/  @P3 MOV R30, R50 ;  /* 0x00000032001e3202 */ /* 0x000fe40000000f00 */
[----:B------:R-:W-:-:S07]  /*0f80*/  @P3 MOV R31, R74 ;  /* 0x0000004a001f3202 */ /* 0x000fce0000000f00 */
.L_x_21408:
[----:B------:R0:W-:Y:S01]  /*0f90*/  @P0 STG.E.128 desc[UR6][R96.64], R28 ;  /* 0x0000001c60000986 */ /* 0x0001e2000c101d06 */
[----:B------:R-:W1:Y:S03]  /*0fa0*/  @P0 LDC.64 R100, c[0x0][0x3a8] ;  /* 0x0000ea00ff640b82 */ /* 0x000e660000000a00 */
[----:B------:R-:W2:Y:S05]  /*0fb0*/  LDG.E.128 R32, desc[UR6][R38.64] ;  /* 0x0000000626207981 */ /* 0x000eaa000c1e1d00 */
[----:B------:R-:W3:Y:S01]  /*0fc0*/  @P2 LDC.64 R98, c[0x0][0x3a0] ;  /* 0x0000e800ff622b82 */ /* 0x000ee20000000a00 */
[----:B------:R-:W2:Y:S01]  /*0fd0*/  @P2 LDG.E.128 R36, desc[UR6][R36.64] ;  /* 0x0000000624242981 */ /* 0x000ea2000c1e1d00 */
        /* <DEDUP_REMOVED lines=23> */
.L_x_21409:
        /* <DEDUP_REMOVED lines=9> */
[-C--:B0-----:R-:W-:Y:S01]  /*11e0*/  @P2 FFMA.FTZ R100, R34, R44.reuse, R38 ;  /* 0x0000002c22642223 */ /* 0x081fe20000010026 */
[----:B------:R-:W-:Y:S01]  /*11f0*/  @P2 FFMA.FTZ R102, R35, R44, R39 ;  /* 0x0000002c23662223 */ /* 0x000fe20000010027 */
        /* <DEDUP_REMOVED lines=17> */
.L_x_21410:
        /* <DEDUP_REMOVED lines=28> */
.L_x_21411:
        /* <DEDUP_REMOVED lines=11> */
[C---:B---3--:R-:W-:Y:S01]  /*1580*/  @P2 IMAD.WIDE.U32 R36, R101.reuse, 0x10, R112 ;  /* 0x0000001065242825 */ /* 0x048fe200078e0070 */
[----:B------:R-:W-:Y:S02]  /*1590*/  @P2 MOV R28, R107 ;  /* 0x0000006b001c2202 */ /* 0x000fe40000000f00 */
[----:B------:R-:W-:Y:S01]  /*15a0*/  @P2 MOV R29, R108 ;  /* 0x0000006c001d2202 */ /* 0x000fe20000000f00 */
[----:B------:R-:W-:Y:S01]  /*15b0*/  IMAD.WIDE.U32 R38, R101, 0x10, R116 ;  /* 0x0000001065267825 */ /* 0x000fe200078e0074 */
        /* <DEDUP_REMOVED lines=13> */
.L_x_21412:
[----:B------:R0:W-:Y:S01]  /*1690*/  @P0 STG.E.128 desc[UR6][R114.64], R28 ;  /* 0x0000001c72000986 */ /* 0x0001e2000c101d06 */
[----:B------:R-:W1:Y:S03]  /*16a0*/  @P0 LDC.64 R120, c[0x0][0x3a8] ;  /* 0x0000ea00ff780b82 */ /* 0x000e660000000a00 */
[----:B------:R-:W2:Y:S05]  /*16b0*/  LDG.E.128 R32, desc[UR6][R38.64] ;  /* 0x0000000626207981 */ /* 0x000eaa000c1e1d00 */
[----:B------:R-:W3:Y:S01]  /*16c0*/  @P2 LDC.64 R118, c[0x0][0x3a0] ;  /* 0x0000e800ff762b82 */ /* 0x000ee20000000a00 */
[----:B------:R-:W2:Y:S02]  /*16d0*/  @P2 LDG.E.128 R36, desc[UR6][R36.64] ;  /* 0x0000000624242981 */ /* 0x000ea4000c1e1d00 */
[-C--:B--2---:R-:W-:Y:S01]  /*16e0*/  @P2 FFMA.FTZ R112, R32, R44.reuse, R36 ;  /* 0x0000002c20702223 */ /* 0x084fe20000010024 */
[-C--:B------:R-:W-:Y:S01]  /*16f0*/  @P2 FFMA.FTZ R113, R33, R44.reuse, R37 ;  /* 0x0000002c21712223 */ /* 0x080fe20000010025 */
[-C--:B0-----:R-:W-:Y:S01]  /*1700*/  @P2 FFMA.FTZ R114, R34, R44.reuse, R38 ;  /* 0x0000002c22722223 */ /* 0x081fe20000010026 */
[----:B------:R-:W-:-:S02]  /*1710*/  @P2 FFMA.FTZ R115, R35, R44, R39 ;  /* 0x0000002c23732223 */ /* 0x000fc40000010027 */
[----:B------:R-:W-:Y:S02]  /*1720*/  @P2 MOV R28, R112 ;  /* 0x00000070001c2202 */ /* 0x000fe40000000f00 */
[----:B------:R-:W-:Y:S02]  /*1730*/  @P2 MOV R29, R113 ;  /* 0x00000071001d2202 */ /* 0x000fe40000000f00 */
[----:B------:R-:W-:Y:S02]  /*1740*/  @P2 MOV R30, R114 ;  /* 0x00000072001e2202 */ /* 0x000fe40000000f00 */
[----:B------:R-:W-:Y:S01]  /*1750*/  @P2 MOV R31, R115 ;  /* 0x00000073001f2202 */ /* 0x000fe20000000f00 */
[----:B-1-3--:R-:W-:Y:S06]  /*1760*/  @P2 BRA `(.L_x_21413) ;  /* 0x0000000000282947 */ /* 0x00afec0003800000 */
        /* <DEDUP_REMOVED lines=10> */
.L_x_21413:
[----:B------:R-:W-:Y:S01]  /*1810*/  IADD3 R110, PT, PT, R41, 0x380, RZ ;  /* 0x00000380296e7810 */ /* 0x000fe20007ffe0ff */
[----:B------:R-:W-:-:S04]  /*1820*/  @P0 IMAD.WIDE.U32 R120, R101, 0x10, R120 ;  /* 0x0000001065780825 */ /* 0x000fc800078e0078 */
[C---:B------:R-:W-:Y:S01]  /*1830*/  IMAD.WIDE.U32 R32, R110.reuse, 0x10, R116 ;  /* 0x000000106e207825 */ /* 0x040fe200078e0074 */
[----:B------:R0:W-:Y:S03]  /*1840*/  @P0 STG.E.128 desc[UR6][R120.64], R28 ;  /* 0x0000001c78000986 */ /* 0x0001e6000c101d06 */
[----:B------:R-:W-:Y:S02]  /*1850*/  @P2 IMAD.WIDE.U32 R36, R110, 0x10, R118 ;  /* 0x000000106e242825 */ /* 0x000fe400078e0076 */
[----:B------:R-:W2:Y:S04]  /*1860*/  LDG.E.128 R32, desc[UR6][R32.64] ;  /* 0x0000000620207981 */ /* 0x000ea8000c1e1d00 */
[----:B------:R-:W2:Y:S02]  /*1870*/  @P2 LDG.E.128 R36, desc[UR6][R36.64] ;  /* 0x0000000624242981 */ /* 0x000ea4000c1e1d00 */
[-C--:B--2---:R-:W-:Y:S01]  /*1880*/  @P2 FFMA.FTZ R36, R32, R44.reuse, R36 ;  /* 0x0000002c20242223 */ /* 0x084fe20000010024 */
[-C--:B------:R-:W-:Y:S01]  /*1890*/  @P2 FFMA.FTZ R37, R33, R44.reuse, R37 ;  /* 0x0000002c21252223 */ /* 0x080fe20000010025 */
[-C--:B------:R-:W-:Y:S01]  /*18a0*/  @P2 FFMA.FTZ R38, R34, R44.reuse, R38 ;  /* 0x0000002c22262223 */ /* 0x080fe20000010026 */
[----:B------:R-:W-:-:S02]  /*18b0*/  @P2 FFMA.FTZ R39, R35, R44, R39 ;  /* 0x0000002c23272223 */ /* 0x000fc40000010027 */
[----:B0-----:R-:W-:Y:S02]  /*18c0*/  @P2 MOV R28, R36 ;  /* 0x00000024001c2202 */ /* 0x001fe40000000f00 */
[----:B------:R-:W-:Y:S02]  /*18d0*/  @P2 MOV R29, R37 ;  /* 0x00000025001d2202 */ /* 0x000fe40000000f00 */
        /* <DEDUP_REMOVED lines=13> */
.L_x_21414:
[----:B------:R-:W-:Y:S01]  /*19b0*/  FADD.FTZ R32, RZ, R42 ;  /* 0x0000002aff207221 */ /* 0x000fe20000010000 */
[----:B------:R-:W-:Y:S01]  /*19c0*/  LOP3.LUT P2, RZ, R91, 0x1f, RZ, 0xc0, !PT ;  /* 0x0000001f5bff7812 */ /* 0x000fe2000784c0ff */
        /* <DEDUP_REMOVED lines=128> */
.L_x_21416:
[----:B------:R-:W-:Y:S05]  /*21d0*/  BSYNC.RECONVERGENT B0 ;  /* 0x0000000000007941 */ /* 0x000fea0003800200 */
.L_x_21415:
[----:B0-----:R-:W-:Y:S01]  /*21e0*/  LOP3.LUT R32, R91, 0x1f, RZ, 0xc0, !PT ;  /* 0x0000001f5b207812 */ /* 0x001fe200078ec0ff */
[----:B------:R-:W-:Y:S01]  /*21f0*/  BAR.SYNC.DEFER_BLOCKING 0x0 ;  /* 0x0000000000007b1d */ /* 0x000fe20000010000 */
[----:B------:R-:W-:Y:S02]  /*2200*/  HFMA2 R118, -RZ, RZ, 0, 0 ;  /* 0x00000000ff767431 */ /* 0x000fe400000001ff */
[----:B------:R-:W-:Y:S02]  /*2210*/  ISETP.GT.U32.AND P2, PT, R32, 0x3, PT ;  /* 0x000000032000780c */ /* 0x000fe40003f44070 */
[----:B------:R-:W-:Y:S01]  /*2220*/  CS2R R32, SRZ ;  /* 0x0000000000207805 */ /* 0x000fe2000001ff00 */
[----:B------:R-:W-:Y:S10]  /*2230*/  BSSY.RECONVERGENT B0, `(.L_x_21417) ;  /* 0x000000a000007945 */ /* 0x000ff40003800200 */
[----:B------:R-:W-:Y:S05]  /*2240*/  @P2 BRA `(.L_x_21418) ;  /* 0x0000000000202947 */ /* 0x000fea0003800000 */
[----:B------:R-:W0:Y:S01]  /*2250*/  S2UR UR5, SR_CgaCtaId ;  /* 0x00000000000579c3 */ /* 0x000e220000008800 */
[----:B------:R-:W-:Y:S01]  /*2260*/  UMOV UR4, 0x400 ;  /* 0x0000040000047882 */ /* 0x000fe20000000000 */
[----:B------:R-:W-:Y:S02]  /*2270*/  SHF.L.U32 R32, R91, 0x3, RZ ;  /* 0x000000035b207819 */ /* 0x000fe400000006ff */
[----:B------:R-:W-:Y:S02]  /*2280*/  MOV R118, 0x400 ;  /* 0x0000040000767802 */ /* 0x000fe40000000f00 */
[----:B------:R-:W-:Y:S01]  /*2290*/  LOP3.LUT R32, R32, 0xf8, RZ, 0xc0, !PT ;  /* 0x000000f820207812 */ /* 0x000fe200078ec0ff */
[----:B0-----:R-:W-:-:S04]  /*22a0*/  ULEA UR4, UR5, UR4, 0x18 ;  /* 0x0000000405047291 */ /* 0x001fc8000f8ec0ff */
[----:B------:R-:W-:-:S09]  /*22b0*/  @UP0 UIADD3 UR4, UPT, UPT, UR4, 0x20, URZ ;  /* 0x0000002004040890 */ /* 0x000fd2000fffe0ff */
[----:B------:R-:W0:Y:S03]  /*22c0*/  LDS.64 R32, [R32+UR4] ;  /* 0x0000000420207984 */ /* 0x000e260008000a00 */
.L_x_21418:
[----:B------:R-:W-:Y:S05]  /*22d0*/  BSYNC.RECONVERGENT B0 ;  /* 0x0000000000007941 */ /* 0x000fea0003800200 */
.L_x_21417:
[----:B------:R-:W1:Y:S01]  /*22e0*/  SHFL.DOWN PT, R117, R118, 0x2, 0x1f ;  /* 0x08401f0076757f89 */ /* 0x000e6200000e0000 */
[----:B------:R-:W-:Y:S01]  /*22f0*/  I2FP.F32.U32 R121, R118 ;  /* 0x0000007600797245 */ /* 0x000fe20000201000 */
[----:B------:R-:W-:Y:S01]  /*2300*/  UPLOP3.LUT UP0, UPT, UPT, UPT, UP0, 0x40, 0x4 ;  /* 0x000000000004789c */ /* 0x000fe20003f0e800 */
[----:B------:R-:W-:Y:S01]  /*2310*/  ISETP.NE.AND P2, PT, R91, RZ, PT ;  /* 0x000000ff5b00720c */ /* 0x000fe20003f45270 */
[----:B0-----:R-:W0:Y:S01]  /*2320*/  SHFL.DOWN PT, R119, R32, 0x2, 0x1f ;  /* 0x08401f0020777f89 */ /* 0x001e2200000e0000 */
[----:B------:R-:W-:-:S03]  /*2330*/  ISETP.NE.AND P3, PT, RZ, UR14, PT ;  /* 0x0000000eff007c0c */ /* 0x000fc6000bf65270 */
[----:B------:R-:W2:Y:S01]  /*2340*/  SHFL.DOWN PT, R116, R33, 0x2, 0x1f ;  /* 0x08401f0021747f89 */ /* 0x000ea200000e0000 */
[----:B-1----:R-:W-:Y:S02]  /*2350*/  IADD3 R35, PT, PT, R117, R118, RZ ;  /* 0x0000007675237210 */ /* 0x002fe40007ffe0ff */
[----:B------:R-:W-:Y:S02]  /*2360*/  I2FP.F32.S32 R117, R117 ;  /* 0x0000007500757245 */ /* 0x000fe40000201400 */
[----:B------:R-:W-:Y:S01]  /*2370*/  I2FP.F32.S32 R34, R35 ;  /* 0x0000002300227245 */ /* 0x000fe20000201400 */
[C---:B0-----:R-:W-:Y:S02]  /*2380*/  FADD.FTZ R120, -R119.reuse, R32 ;  /* 0x0000002077787221 */ /* 0x041fe40000010100 */
[----:B------:R-:W-:Y:S01]  /*2390*/  FMUL.FTZ R122, R119, R117 ;  /* 0x00000075777a7220 */ /* 0x000fe20000410000 */
[----:B------:R-:W0:Y:S01]  /*23a0*/  MUFU.RCP R44, R34 ;  /* 0x00000022002c7308 */ /* 0x000e220000001000 */
[----:B------:R-:W-:Y:S01]  /*23b0*/  FMUL.FTZ R120, R120, R120 ;  /* 0x0000007878787220 */ /* 0x000fe20000410000 */
[----:B--2---:R-:W-:Y:S01]  /*23c0*/  FADD.FTZ R33, R116, R33 ;  /* 0x0000002174217221 */ /* 0x004fe20000010000 */
[----:B------:R-:W-:-:S02]  /*23d0*/  FFMA.FTZ R119, R121, R32, R122 ;  /* 0x0000002079777223 */ /* 0x000fc4000001007a */
        /* <DEDUP_REMOVED lines=14> */
[----:B--2---:R-:W-:Y:S01]  /*24c0*/  FADD.FTZ R33, R44, R33 ;  /* 0x000000212c217221 */ /* 0x004fe20000010000 */
[C---:B------:R-:W-:Y:S02]  /*24d0*/  FFMA.FTZ R35, R34.reuse, R119, R35 ;  /* 0x0000007722237223 */ /* 0x040fe40000010023 */
[----:B------:R-:W-:-:S04]  /*24e0*/  FMUL.FTZ R117, R34, R117 ;  /* 0x0000007522757220 */ /* 0x000fc80000410000 */
[----:B------:R-:W-:-:S04]  /*24f0*/  FMUL.FTZ R117, R117, R32 ;  /* 0x0000002075757220 */ /* 0x000fc80000410000 */
[C---:B-1----:R-:W-:Y:S01]  /*2500*/  FFMA.FTZ R118, R116.reuse, R117, R33 ;  /* 0x0000007574767223 */ /* 0x042fe20000010021 */
[----:B------:R-:W-:Y:S01]  /*2510*/  FMUL.FTZ R116, R116, R35 ;  /* 0x0000002374747220 */ /* 0x000fe20000410000 */
[----:B------:R-:W0:Y:S04]  /*2520*/  LDC R117, c[0x0][0x448] ;  /* 0x00011200ff757b82 */ /* 0x000e280000000800 */
[----:B------:R-:W1:Y:S04]  /*2530*/  SHFL.IDX PT, R119, R116, RZ, 0x1f ;  /* 0x00001fff74777589 */ /* 0x000e6800000e0000 */
[----:B------:R-:W2:Y:S01]  /*2540*/  @!P2 LDC.64 R34, c[0x0][0x3c0] ;  /* 0x0000f000ff22ab82 */ /* 0x000ea20000000a00 */
[----:B------:R-:W0:Y:S07]  /*2550*/  SHFL.IDX PT, R118, R118, RZ, 0x1f ;  /* 0x00001fff76767589 */ /* 0x000e2e00000e0000 */
[----:B------:R-:W3:Y:S01]  /*2560*/  @!P2 LDC.64 R32, c[0x0][0x3c8] ;  /* 0x0000f200ff20ab82 */ /* 0x000ee20000000a00 */
[----:B-1----:R-:W-:Y:S01]  /*2570*/  FMUL.FTZ R44, R119, R119 ;  /* 0x00000077772c7220 */ /* 0x002fe20000410000 */
[----:B--2---:R-:W-:-:S04]  /*2580*/  @!P2 IMAD.WIDE R34, R92, 0x4, R34 ;  /* 0x000000045c22a825 */ /* 0x004fc800078e0222 */
[----:B------:R-:W-:Y:S01]  /*2590*/  FSEL R120, R44, RZ, P3 ;  /* 0x000000ff2c787208 */ /* 0x000fe20001800000 */
[----:B0-----:R-:W-:Y:S01]  /*25a0*/  FFMA.FTZ R117, R118, UR9, R117 ;  /* 0x0000000976757c23 */ /* 0x001fe20008010075 */
[----:B------:R-:W-:Y:S01]  /*25b0*/  FSEL R44, R119, RZ, !P3 ;  /* 0x000000ff772c7208 */ /* 0x000fe20005800000 */
[----:B------:R0:W-:Y:S02]  /*25c0*/  @!P2 STG.E desc[UR6][R34.64], R119 ;  /* 0x000000772200a986 */ /* 0x0001e4000c101906 */
[----:B------:R-:W-:Y:S02]  /*25d0*/  FADD.FTZ R117, R117, R120 ;  /* 0x0000007875757221 */ /* 0x000fe40000010000 */
[----:B------:R-:W-:Y:S01]  /*25e0*/  FADD.FTZ R116, -R44, R98 ;  /* 0x000000622c747221 */ /* 0x000fe20000010100 */
[----:B---3--:R-:W-:Y:S01]  /*25f0*/  @!P2 IMAD.WIDE R32, R92, 0x4, R32 ;  /* 0x000000045c20a825 */ /* 0x008fe200078e0220 */
[----:B------:R-:W1:Y:S03]  /*2600*/  MUFU.RSQ R98, R117 ;  /* 0x0000007500627308 */ /* 0x000e660000001400 */
        /* <DEDUP_REMOVED lines=16> */
[----:B-1----:R1:W-:Y:S01]  /*2710*/  @!P2 STG.E desc[UR6][R32.64], R98 ;  /* 0x000000622000a986 */ /* 0x0023e2000c101906 */
        /* <DEDUP_REMOVED lines=15> */
[C---:B------:R-:W-:Y:S01]  /*2810*/  FADD.FTZ R115, -R44.reuse, R115 ;  /* 0x000000732c737221 */ /* 0x040fe20000010100 */
[C---:B------:R-:W-:Y:S01]  /*2820*/  FADD.FTZ R36, -R44.reuse, R36 ;  /* 0x000000242c247221 */ /* 0x040fe20000010100 */
[C---:B------:R-:W-:Y:S01]  /*2830*/  FADD.FTZ R37, -R44.reuse, R37 ;  /* 0x000000252c257221 */ /* 0x040fe20000010100 */
[C---:B------:R-:W-:Y:S01]  /*2840*/  FADD.FTZ R38, -R44.reuse, R38 ;  /* 0x000000262c267221 */ /* 0x040fe20000010100 */
[----:B------:R-:W-:Y:S01]  /*2850*/  FADD.FTZ R39, -R44, R39 ;  /* 0x000000272c277221 */ /* 0x000fe20000010100 */
[C---:B------:R-:W-:Y:S01]  /*2860*/  FMUL.FTZ R44, R98.reuse, R112 ;  /* 0x00000070622c7220 */ /* 0x040fe20000410000 */
[----:B------:R-:W-:Y:S01]  /*2870*/  FMUL.FTZ R45, R98, R113 ;  /* 0x00000071622d7220 */ /* 0x000fe20000410000 */
[----:B------:R-:W-:Y:S01]  /*2880*/  FFMA.FTZ R32, R32, R90, R89 ;  /* 0x0000005a20207223 */ /* 0x000fe20000010059 */
[----:B------:R-:W-:Y:S01]  /*2890*/  FFMA.FTZ R33, R33, R88, R87 ;  /* 0x0000005821217223 */ /* 0x000fe20000010057 */
[----:B------:R-:W-:Y:S01]  /*28a0*/  FFMA.FTZ R34, R34, R86, R85 ;  /* 0x0000005622227223 */ /* 0x000fe20000010055 */
[----:B------:R-:W-:Y:S01]  /*28b0*/  FFMA.FTZ R35, R35, R84, R83 ;  /* 0x0000005423237223 */ /* 0x000fe20000010053 */
[----:B0-----:R-:W-:-:S04]  /*28c0*/  IMAD.WIDE.U32 R112, R41, 0x10, R42 ;  /* 0x0000001029707825 */ /* 0x001fc800078e002a */
[C---:B------:R-:W-:Y:S01]  /*28d0*/  FMUL.FTZ R74, R98.reuse, R74 ;  /* 0x0000004a624a7220 */ /* 0x040fe20000410000 */
[C---:B------:R-:W-:Y:S01]  /*28e0*/  FMUL.FTZ R75, R98.reuse, R75 ;  /* 0x0000004b624b7220 */ /* 0x040fe20000410000 */
[C---:B------:R-:W-:Y:S01]  /*28f0*/  FMUL.FTZ R119, R98.reuse, R48 ;  /* 0x0000003062777220 */ /* 0x040fe20000410000 */
[C---:B------:R-:W-:Y:S01]  /*2900*/  FMUL.FTZ R48, R98.reuse, R36 ;  /* 0x0000002462307220 */ /* 0x040fe20000410000 */
[----:B------:R0:W-:Y:S01]  /*2910*/  STG.E.128 desc[UR6][R112.64], R32 ;  /* 0x0000002070007986 */ /* 0x0001e2000c101d06 */
        /* <DEDUP_REMOVED lines=17> */
[----:B0-----:R-:W-:Y:S01]  /*2a30*/  FFMA.FTZ R35, R74, R76, R73 ;  /* 0x0000004c4a237223 */ /* 0x001fe20000010049 */
[C---:B------:R-:W-:Y:S01]  /*2a40*/  FMUL.FTZ R111, R98.reuse, R111 ;  /* 0x0000006f626f7220 */ /* 0x040fe20000410000 */
[----:B------:R-:W0:Y:S01]  /*2a50*/  LDC.64 R74, c[0x0][0x380] ;  /* 0x0000e000ff4a7b82 */ /* 0x000e220000000a00 */
        /* <DEDUP_REMOVED lines=13> */
[----:B------:R1:W-:Y:S01]  /*2b30*/  STG.E.128 desc[UR6][R40.64], R32 ;  /* 0x0000002028007986 */ /* 0x0003e2000c101d06 */
[----:B------:R-:W-:-:S04]  /*2b40*/  IMAD.WIDE.U32 R112, R51, 0x10, R42 ;  /* 0x0000001033707825 */ /* 0x000fc800078e002a */
[----:B------:R-:W-:Y:S01]  /*2b50*/  FFMA.FTZ R44, R44, R14, R4 ;  /* 0x0000000e2c2c7223 */ /* 0x000fe20000010004 */
[----:B------:R-:W-:Y:S01]  /*2b60*/  FFMA.FTZ R45, R45, R16, R25 ;  /* 0x000000102d2d7223 */ /* 0x000fe20000010019 */
[----:B------:R2:W-:Y:S01]  /*2b70*/  STG.E.128 desc[UR6][R122.64], R36 ;  /* 0x000000247a007986 */ /* 0x0005e2000c101d06 */
        /* <DEDUP_REMOVED lines=9> */
[----:B0-----:R-:W-:-:S03]  /*2c10*/  IADD3 R92, PT, PT, R92, R74, RZ ;  /* 0x0000004a5c5c7210 */ /* 0x001fc60007ffe0ff */
[----:B------:R-:W-:-:S04]  /*2c20*/  IMAD.WIDE.U32 R118, R110, 0x10, R42 ;  /* 0x000000106e767825 */ /* 0x000fc800078e002a */
[----:B-1----:R-:W-:Y:S01]  /*2c30*/  FFMA.FTZ R32, R116, R64, R63 ;  /* 0x0000004074207223 */ /* 0x002fe2000001003f */
[----:B------:R-:W-:Y:S01]  /*2c40*/  FFMA.FTZ R33, R99, R62, R61 ;  /* 0x0000003e63217223 */ /* 0x000fe2000001003d */
[----:B------:R-:W-:Y:S01]  /*2c50*/  FFMA.FTZ R34, R100, R60, R59 ;  /* 0x0000003c64227223 */ /* 0x000fe2000001003b */
[----:B------:R-:W-:Y:S01]  /*2c60*/  FFMA.FTZ R35, R102, R58, R57 ;  /* 0x0000003a66237223 */ /* 0x000fe20000010039 */
[----:B--2---:R-:W-:Y:S01]  /*2c70*/  FFMA.FTZ R36, R103, R56, R55 ;  /* 0x0000003867247223 */ /* 0x004fe20000010037 */
[----:B------:R-:W-:Y:S01]  /*2c80*/  FFMA.FTZ R37, R104, R54, R53 ;  /* 0x0000003668257223 */ /* 0x000fe20000010035 */
[----:B------:R-:W-:Y:S01]  /*2c90*/  FFMA.FTZ R38, R105, R8, R0 ;  /* 0x0000000869267223 */ /* 0x000fe20000010000 */
[----:B------:R-:W-:Y:S01]  /*2ca0*/  FFMA.FTZ R39, R106, R9, R22 ;  /* 0x000000096a277223 */ /* 0x000fe20000010016 */
[----:B------:R-:W-:Y:S01]  /*2cb0*/  FFMA.FTZ R40, R107, R10, R2 ;  /* 0x0000000a6b287223 */ /* 0x000fe20000010002 */
[----:B------:R-:W-:Y:S01]  /*2cc0*/  FFMA.FTZ R41, R108, R12, R23 ;  /* 0x0000000c6c297223 */ /* 0x000fe20000010017 */
[----:B------:R-:W-:Y:S01]  /*2cd0*/  FFMA.FTZ R42, R109, R11, R3 ;  /* 0x0000000b6d2a7223 */ /* 0x000fe20000010003 */
[----:B------:R-:W-:Y:S01]  /*2ce0*/  FFMA.FTZ R43, R111, R13, R24 ;  /* 0x0000000d6f2b7223 */ /* 0x000fe20000010018 */
[----:B------:R0:W-:Y:S01]  /*2cf0*/  STG.E.128 desc[UR6][R112.64], R32 ;  /* 0x0000002070007986 */ /* 0x0001e2000c101d06 */
[----:B------:R-:W-:-:S03]  /*2d00*/  ISETP.GE.AND P2, PT, R92, R75, PT ;  /* 0x0000004b5c00720c */ /* 0x000fc60003f46270 */
[----:B------:R0:W-:Y:S04]  /*2d10*/  STG.E.128 desc[UR6][R120.64], R36 ;  /* 0x0000002478007986 */ /* 0x0001e8000c101d06 */
[----:B------:R0:W-:Y:S04]  /*2d20*/  STG.E.128 desc[UR6][R94.64], R40 ;  /* 0x000000285e007986 */ /* 0x0001e8000c101d06 */
[----:B------:R0:W-:Y:S04]  /*2d30*/  STG.E.128 desc[UR6][R96.64], R44 ;  /* 0x0000002c60007986 */ /* 0x0001e8000c101d06 */
[----:B------:R0:W-:Y:S01]  /*2d40*/  STG.E.128 desc[UR6][R118.64], R48 ;  /* 0x0000003076007986 */ /* 0x0001e2000c101d06 */
[----:B------:R-:W-:Y:S05]  /*2d50*/  @!P2 BRA `(.L_x_21419) ;  /* 0xffffffdc0064a947 */ /* 0x000fea000383ffff */
[----:B------:R-:W-:Y:S05]  /*2d60*/  EXIT ;  /* 0x000000000000794d */ /* 0x000fea0003800000 */
.L_x_21420:
        /* <DEDUP_REMOVED lines=9> */
.L_x_27327:


//--------------------- .text._ZN10layer_norm13ln_fwd_kernelINS_13Kernel_traitsI6__halfffffjLj4096ELj1ELj1ELj4ELj16ENS_18Kernel_traits_baseILj4096ES2_ffffjLj128EEEEELb0ELb0ELb1ELb0EEEvNS_9FwdParamsE --------------------------
	.section	.text._ZN10layer_norm13ln_fwd_kernelINS_13Kernel_traitsI6__halfffffjLj4096ELj1ELj1ELj4ELj16ENS_18Kernel_traits_baseILj4096ES2_ffffjLj128EEEEELb0ELb0ELb1ELb0EEEvNS_9FwdParamsE,"ax",@progbits
	.align	128
        .global         _ZN10layer_norm13ln_fwd_kernelINS_13Kernel_traitsI6__halfffffjLj4096ELj1ELj1ELj4ELj16ENS_18Kernel_traits_baseILj4096ES2_ffffjLj128EEEEELb0ELb0ELb1ELb0EEEvNS_9FwdParamsE
        .type           _ZN10layer_norm13ln_fwd_kernelINS_13Kernel_traitsI6__halfffffjLj4096ELj1ELj1ELj4ELj16ENS_18Kernel_traits_baseILj4096ES2_ffffjLj128EEEEELb0ELb0ELb1ELb0EEEvNS_9FwdParamsE,@function
        .size           _ZN10layer_norm13ln_fwd_kernelINS_13Kernel_traitsI6__halfffffjLj4096ELj1ELj1ELj4ELj16ENS_18Kernel_traits_baseILj4096ES2_ffffjLj128EEEEELb0ELb0ELb1ELb0EEEvNS_9FwdParamsE,(.L_x_27328 - _ZN10layer_norm13ln_fwd_kernelINS_13Kernel_traitsI6__halfffffjLj4096ELj1ELj1ELj4ELj16ENS_18Kernel_traits_baseILj4096ES2_ffffjLj128EEEEELb0ELb0ELb1ELb0EEEvNS_9FwdParamsE)
        .other          _ZN10layer_norm13ln_fwd_kernelINS_13Kernel_traitsI6__halfffffjLj4096ELj1ELj1ELj4ELj16ENS_18Kernel_traits_baseILj4096ES2_ffffjLj128EEEEELb0ELb0ELb1ELb0EEEvNS_9FwdParamsE,@"STO_CUDA_ENTRY STV_DEFAULT"
_ZN10layer_norm13ln_fwd_kernelINS_13Kernel_traitsI6__halfffffjLj4096ELj1ELj1ELj4ELj16ENS_18Kernel_traits_baseILj4096ES2_ffffjLj128EEEEELb0ELb0ELb1ELb0EEEvNS_9FwdParamsE:
.text._ZN10layer_norm13ln_fwd_kernelINS_13Kernel_traitsI6__halfffffjLj4096ELj1ELj1ELj4ELj16ENS_18Kernel_traits_baseILj4096ES2_ffffjLj128EEEEELb0ELb0ELb1ELb0EEEvNS_9FwdParamsE:
        /* <DEDUP_REMOVED lines=12> */
[----:B------:R-:W-:-:S04]  /*00c0*/  LOP3.LUT R3, R66, 0x60, RZ, 0xc0, !PT ;  /* 0x0000006042037812 */ /* 0x000fc800078ec0ff */
[C---:B------:R-:W-:Y:S02]  /*00d0*/  LOP3.LUT R65, R3.reuse, 0x7f, R0, 0x36, !PT ;  /* 0x0000007f03417812 */ /* 0x040fe400078e3600 */
[----:B------:R-:W-:Y:S02]  /*00e0*/  LOP3.LUT R30, R3, R0, RZ, 0xfc, !PT ;  /* 0x00000000031e7212 */ /* 0x000fe400078efcff */
[----:B------:R-:W-:Y:S01]  /*00f0*/  LEA.HI.SX32 R65, R2, R65, 0x1e ;  /* 0x0000004102417211 */ /* 0x000fe200078ff2ff */
[----:B---34-:R-:W-:Y:S06]  /*0100*/  BRA.U !UP0, `(.L_x_21422) ;  /* 0x0000000508047547 */ /* 0x018fec000b800000 */
        /* <DEDUP_REMOVED lines=62> */
[----:B-1----:R-:W-:-:S05]  /*04f0*/  IMAD.WIDE.U32 R30, R30, 0x8, R34 ;  /* 0x000000081e1e7825 */ /* 0x002fca00078e0022 */
[----:B------:R0:W5:Y:S01]  /*0500*/  LD.E.64 R60, desc[UR14][R30.64] ;  /* 0x0000000e1e3c7980 */ /* 0x000162000c101b00 */
[----:B------:R-:W-:Y:S05]  /*0510*/  BRA `(.L_x_21423) ;  /* 0x0000000000bc7947 */ /* 0x000fea0003800000 */
.L_x_21422:
        /* <DEDUP_REMOVED lines=47> */
.L_x_21423:
[----:B------:R-:W-:Y:S05]  /*0810*/  BSYNC.RECONVERGENT B0 ;  /* 0x0000000000007941 */ /* 0x000fea0003800200 */
.L_x_21421:
[----:B------:R-:W1:Y:S02]  /*0820*/  LDCU UR4, c[0x0][0x384] ;  /* 0x00007080ff0477ac */ /* 0x000e640008000800 */
[----:B-1----:R-:W-:-:S06]  /*0830*/  UISETP.GE.AND UP0, UPT, UR6, UR4, UPT ;  /* 0x000000040600728c */ /* 0x002fcc000bf06270 */
[----:B------:R-:W-:-:S13]  /*0840*/  PLOP3.LUT P0, PT, PT, PT, UP0, 0x80, 0x8 ;  /* 0x000000000008781c */ /* 0x000fda0003f0f008 */
[----:B------:R-:W-:Y:S05]  /*0850*/  @P0 EXIT ;  /* 0x000000000000094d */ /* 0x000fea0003800000 */
[----:B-----5:R-:W-:Y:S01]  /*0860*/  MOV R72, R22 ;  /* 0x0000001600487202 */ /* 0x020fe20000000f00 */
[----:B------:R-:W1:Y:S01]  /*0870*/  LDCU UR7, c[0x0][0x40c] ;  /* 0x00008180ff0777ac */ /* 0x000e620008000800 */
[----:B------:R-:W-:Y:S02]  /*0880*/  SHF.R.U64 R73, R22, 0x10, R23 ;  /* 0x0000001016497819 */ /* 0x000fe40000001217 */
[----:B------:R-:W-:Y:S01]  /*0890*/  MOV R22, R21 ;  /* 0x0000001500167202 */ /* 0x000fe20000000f00 */
[----:B------:R-:W2:Y:S01]  /*08a0*/  LDCU UR22, c[0x0][0x388] ;  /* 0x00007100ff1677ac */ /* 0x000ea20008000800 */
[--C-:B------:R-:W-:Y:S02]  /*08b0*/  SHF.R.U64 R75, R20, 0x10, R21.reuse ;  /* 0x00000010144b7819 */ /* 0x100fe40000001215 */
[----:B------:R-:W-:Y:S01]  /*08c0*/  SHF.R.U32.HI R35, RZ, 0x10, R21 ;  /* 0x00000010ff237819 */ /* 0x000fe20000011615 */
[----:B------:R-:W3:Y:S01]  /*08d0*/  LDCU.U8 UR18, c[0x0][0x410] ;  /* 0x00008200ff1277ac */ /* 0x000ee20008000000 */
[----:B------:R-:W-:-:S02]  /*08e0*/  MOV R74, R20 ;  /* 0x00000014004a7202 */ /* 0x000fc40000000f00 */
[----:B------:R-:W-:Y:S01]  /*08f0*/  MOV R76, R4 ;  /* 0x00000004004c7202 */ /* 0x000fe20000000f00 */
[----:B------:R-:W4:Y:S01]  /*0900*/  LDCU UR19, c[0x0][0x400] ;  /* 0x00008000ff1377ac */ /* 0x000f220008000800 */
[----:B------:R-:W-:Y:S02]  /*0910*/  MOV R21, R5 ;  /* 0x0000000500157202 */ /* 0x000fe40000000f00 */
[----:B------:R-:W-:Y:S01]  /*0920*/  PRMT R74, R74, 0x5410, R22 ;  /* 0x000054104a4a7816 */ /* 0x000fe20000000016 */
[----:B------:R-:W0:Y:S01]  /*0930*/  LDCU.64 UR16, c[0x0][0x3a0] ;  /* 0x00007400ff1077ac */ /* 0x000e220008000a00 */
[----:B------:R-:W-:Y:S02]  /*0940*/  PRMT R76, R76, 0x5410, R21 ;  /* 0x000054104c4c7816 */ /* 0x000fe40000000015 */
[----:B------:R-:W-:Y:S01]  /*0950*/  MOV R21, R68 ;  /* 0x0000004400157202 */ /* 0x000fe20000000f00 */
[----:B------:R-:W0:Y:S01]  /*0960*/  LDCU.128 UR8, c[0x0][0x3f0] ;  /* 0x00007e00ff0877ac */ /* 0x000e220008000c00 */
[----:B------:R-:W-:-:S02]  /*0970*/  MOV R22, R69 ;  /* 0x0000004500167202 */ /* 0x000fc40000000f00 */
[--C-:B------:R-:W-:Y:S01]  /*0980*/  SHF.R.U64 R87, R16, 0x10, R17.reuse ;  /* 0x0000001010577819 */ /* 0x100fe20000001211 */
[----:B------:R-:W0:Y:S01]  /*0990*/  LDCU.64 UR20, c[0x0][0x380] ;  /* 0x00007000ff1477ac */ /* 0x000e220008000a00 */
[----:B------:R-:W-:Y:S02]  /*09a0*/  PRMT R86, R21, 0x5410, R22 ;  /* 0x0000541015567816 */ /* 0x000fe40000000016 */
[----:B------:R-:W-:Y:S01]  /*09b0*/  SHF.R.U32.HI R21, RZ, 0x10, R17 ;  /* 0x00000010ff157819 */ /* 0x000fe20000011611 */
[----:B------:R-:W-:Y:S01]  /*09c0*/  UPLOP3.LUT UP0, UPT, UPT, UPT, UPT, 0x40, 0x4 ;  /* 0x000000000004789c */ /* 0x000fe20003f0e870 */
[----:B------:R-:W-:Y:S02]  /*09d0*/  SHF.R.U64 R89, R12, 0x10, R13 ;  /* 0x000000100c597819 */ /* 0x000fe4000000120d */
[----:B------:R-:W-:Y:S02]  /*09e0*/  PRMT R87, R87, 0x5410, R21 ;  /* 0x0000541057577816 */ /* 0x000fe40000000015 */
[----:B------:R-:W-:-:S02]  /*09f0*/  SHF.R.U32.HI R21, RZ, 0x10, R13 ;  /* 0x00000010ff157819 */ /* 0x000fc4000001160d */
[----:B------:R-:W-:Y:S02]  /*0a00*/  SHF.R.S32.HI R2, RZ, 0x2, R2 ;  /* 0x00000002ff027819 */ /* 0x000fe40000011402 */
[----:B------:R-:W-:Y:S02]  /*0a10*/  PRMT R89, R89, 0x5410, R21 ;  /* 0x0000541059597816 */ /* 0x000fe40000000015 */
[C---:B------:R-:W-:Y:S02]  /*0a20*/  LOP3.LUT R21, R2.reuse, 0x7f, RZ, 0xc0, !PT ;  /* 0x0000007f02157812 */ /* 0x040fe400078ec0ff */
[----:B------:R-:W-:Y:S02]  /*0a30*/  LOP3.LUT R2, R2, 0xffffff80, RZ, 0xc0, !PT ;  /* 0xffffff8002027812 */ /* 0x000fe400078ec0ff */
[----:B------:R-:W-:Y:S01]  /*0a40*/  VIADDMNMX R3, R21, -R3, RZ, !PT ;  /* 0x8000000315037246 */ /* 0x000fe200078001ff */
[----:B------:R-:W-:Y:S01]  /*0a50*/  IMAD R0, R0, -0x20, R21 ;  /* 0xffffffe000007824 */ /* 0x000fe200078e0215 */
[----:B------:R-:W-:-:S02]  /*0a60*/  SHF.R.U64 R88, R14, 0x10, R15 ;  /* 0x000000100e587819 */ /* 0x000fc4000000120f */
[----:B------:R-:W-:Y:S02]  /*0a70*/  VIMNMX R3, PT, PT, R3, 0x20, PT ;  /* 0x0000002003037848 */ /* 0x000fe40003fe0100 */
[----:B------:R-:W-:Y:S02]  /*0a80*/  SHF.R.U32.HI R22, RZ, 0x10, R15 ;  /* 0x00000010ff167819 */ /* 0x000fe4000001160f */
[----:B------:R-:W-:Y:S02]  /*0a90*/  LEA R3, R3, R2, 0x2 ;  /* 0x0000000203037211 */ /* 0x000fe400078e10ff */
[----:B------:R-:W-:Y:S02]  /*0aa0*/  PRMT R88, R88, 0x5410, R22 ;  /* 0x0000541058587816 */ /* 0x000fe40000000016 */
[--C-:B------:R-:W-:Y:S02]  /*0ab0*/  SHF.R.U64 R90, R10, 0x10, R11.reuse ;  /* 0x000000100a5a7819 */ /* 0x100fe4000000120b */
[----:B------:R-:W-:-:S02]  /*0ac0*/  SHF.R.U32.HI R22, RZ, 0x10, R11 ;  /* 0x00000010ff167819 */ /* 0x000fc4000001160b */
[----:B------:R-:W-:Y:S02]  /*0ad0*/  I2FP.F32.U32 R64, R3 ;  /* 0x0000000300407245 */ /* 0x000fe40000201000 */
[----:B------:R-:W-:Y:S02]  /*0ae0*/  PRMT R90, R90, 0x5410, R22 ;  /* 0x000054105a5a7816 */ /* 0x000fe40000000016 */
[--C-:B------:R-:W-:Y:S02]  /*0af0*/  SHF.R.U64 R91, R8, 0x10, R9.reuse ;  /* 0x00000010085b7819 */ /* 0x100fe40000001209 */
[----:B------:R-:W-:Y:S01]  /*0b00*/  SHF.R.U32.HI R22, RZ, 0x10, R9 ;  /* 0x00000010ff167819 */ /* 0x000fe20000011609 */
[----:B------:R-:W0:Y:S01]  /*0b10*/  MUFU.RCP R64, R64 ;  /* 0x0000004000407308 */ /* 0x000e220000001000 */
[----:B------:R-:W-:Y:S02]  /*0b20*/  VIMNMX R0, PT, PT, RZ, R0, !PT ;  /* 0x00000000ff007248 */ /* 0x000fe40007fe0100 */
[----:B------:R-:W-:-:S02]  /*0b30*/  PRMT R91, R91, 0x5410, R22 ;  /* 0x000054105b5b7816 */ /* 0x000fc40000000016 */
[--C-:B------:R-:W-:Y:S02]  /*0b40*/  SHF.R.U64 R92, R6, 0x10, R7.reuse ;  /* 0x00000010065c7819 */ /* 0x100fe40000001207 */
[----:B------:R-:W-:Y:S02]  /*0b50*/  SHF.R.U32.HI R22, RZ, 0x10, R7 ;  /* 0x00000010ff167819 */ /* 0x000fe40000011607 */
[----:B------:R-:W-:Y:S01]  /*0b60*/  VIMNMX R21, PT, PT, R0, 0x20, PT ;  /* 0x0000002000157848 */ /* 0x000fe20003fe0100 */
[----:B------:R-:W-:Y:S01]  /*0b70*/  HADD2.F32 R0, -RZ, R61.H0_H0 ;  /* 0x2000003dff007230 */ /* 0x000fe20000004100 */
[----:B------:R-:W-:Y:S02]  /*0b80*/  MOV R70, R24 ;  /* 0x0000001800467202 */ /* 0x000fe40000000f00 */
[----:B------:R-:W-:Y:S02]  /*0b90*/  SHF.R.U64 R71, R24, 0x10, R25 ;  /* 0x0000001018477819 */ /* 0x000fe40000001219 */
[----:B------:R-:W-:-:S02]  /*0ba0*/  SHF.R.U64 R77, R4, 0x10, R5 ;  /* 0x00000010044d7819 */ /* 0x000fc40000001205 */
[----:B------:R-:W-:Y:S02]  /*0bb0*/  SHF.R.U32.HI R36, RZ, 0x10, R5 ;  /* 0x00000010ff247819 */ /* 0x000fe40000011605 */
[----:B------:R-:W-:Y:S02]  /*0bc0*/  MOV R24, R23 ;  /* 0x0000001700187202 */ /* 0x000fe40000000f00 */
[----:B------:R-:W-:Y:S02]  /*0bd0*/  SHF.R.U32.HI R34, RZ, 0x10, R23 ;  /* 0x00000010ff227819 */ /* 0x000fe40000011617 */
[----:B------:R-:W-:Y:S02]  /*0be0*/  MOV R78, R26 ;  /* 0x0000001a004e7202 */ /* 0x000fe40000000f00 */
[----:B------:R-:W-:Y:S02]  /*0bf0*/  SHF.R.U64 R79, R26, 0x10, R27 ;  /* 0x000000101a4f7819 */ /* 0x000fe4000000121b */
[----:B------:R-:W-:-:S02]  /*0c00*/  MOV R5, R33 ;  /* 0x0000002100057202 */ /* 0x000fc40000000f00 */
[----:B------:R-:W-:Y:S02]  /*0c10*/  SHF.R.U64 R4, R32, 0x10, R33 ;  /* 0x0000001020047819 */ /* 0x000fe40000001221 */
[----:B------:R-:W-:Y:S01]  /*0c20*/  PRMT R92, R92, 0x5410, R22 ;  /* 0x000054105c5c7816 */ /* 0x000fe20000000016 */
[----:B------:R-:W-:Y:S01]  /*0c30*/  HADD2.F32 R3, -RZ, R5.H0_H0 ;  /* 0x20000005ff037230 */ /* 0x000fe20000004100 */
[----:B------:R-:W-:Y:S01]  /*0c40*/  LEA R62, R21, R2, 0x2 ;  /* 0x00000002153e7211 */ /* 0x000fe200078e10ff */
[----:B------:R-:W-:Y:S01]  /*0c50*/  HADD2.F32 R2, -RZ, R4.H0_H0 ;  /* 0x20000004ff027230 */ /* 0x000fe20000004100 */
[----:B0-----:R-:W-:Y:S02]  /*0c60*/  MOV R30, R25 ;  /* 0x00000019001e7202 */ /* 0x001fe40000000f00 */
[----:B------:R-:W-:Y:S02]  /*0c70*/  SHF.R.U32.HI R31, RZ, 0x10, R25 ;  /* 0x00000010ff1f7819 */ /* 0x000fe40000011619 */
[----:B------:R-:W-:-:S02]  /*0c80*/  MOV R23, R27 ;  /* 0x0000001b00177202 */ /* 0x000fc40000000f00 */
[----:B------:R-:W-:Y:S02]  /*0c90*/  SHF.R.U32.HI R26, RZ, 0x10, R27 ;  /* 0x00000010ff1a7819 */ /* 0x000fe4000001161b */
[----:B------:R-:W-:Y:S02]  /*0ca0*/  MOV R63, R32 ;  /* 0x00000020003f7202 */ /* 0x000fe40000000f00 */
[----:B------:R-:W-:Y:S02]  /*0cb0*/  SHF.R.U32.HI R20, RZ, 0x10, R33 ;  /* 0x00000010ff147819 */ /* 0x000fe40000011621 */
        /* <DEDUP_REMOVED lines=10> */
[----:B------:R-:W-:-:S02]  /*0d60*/  SHF.R.U32.HI R27, RZ, 0x10, R29 ;  /* 0x00000010ff1b7819 */ /* 0x000fc4000001161d */
        /* <DEDUP_REMOVED lines=10> */
.L_x_21460:
[----:B------:R-:W-:-:S06]  /*0e10*/  UIMAD.WIDE UR4, UR6, 0x4, UR8 ;  /* 0x00000004060478a5 */ /* 0x000fcc000f8e0208 */
[----:B01234-:R-:W-:Y:S02]  /*0e20*/  MOV R80, UR4 ;  /* 0x0000000400507c02 */ /* 0x01ffe40008000f00 */
[----:B------:R-:W-:-:S05]  /*0e30*/  MOV R81, UR5 ;  /* 0x0000000500517c02 */ /* 0x000fca0008000f00 */
[----:B------:R0:W2:Y:S01]  /*0e40*/  LDG.E R57, desc[UR14][R80.64] ;  /* 0x0000000e50397981 */ /* 0x0000a2000c1e1900 */
[----:B------:R-:W-:Y:S01]  /*0e50*/  UIMAD.WIDE UR12, UR6, 0x4, UR10 ;  /* 0x00000004060c78a5 */ /* 0x000fe2000f8e020a */
[C---:B------:R-:W-:Y:S01]  /*0e60*/  ISETP.GE.U32.AND P6, PT, R65.reuse, 0x100, PT ;  /* 0x000001004100780c */ /* 0x040fe20003fc6070 */
[----:B------:R-:W-:Y:S01]  /*0e70*/  UIMAD UR4, UR6, UR22, URZ ;  /* 0x00000016060472a4 */ /* 0x000fe2000f8e02ff */
[C---:B------:R-:W-:Y:S01]  /*0e80*/  ISETP.GE.U32.AND P0, PT, R65.reuse, 0x80, PT ;  /* 0x000000804100780c */ /* 0x040fe20003f06070 */
[----:B------:R-:W-:Y:S01]  /*0e90*/  HFMA2 R58, -RZ, RZ, 0, 0 ;  /* 0x00000000ff3a7431 */ /* 0x000fe200000001ff */
[----:B------:R-:W-:Y:S01]  /*0ea0*/  ISETP.GE.U32.AND P4, PT, R65, 0x180, PT ;  /* 0x000001804100780c */ /* 0x000fe20003f86070 */
[----:B------:R-:W-:Y:S01]  /*0eb0*/  USHF.R.S32.HI UR5, URZ, 0x1f, UR4 ;  /* 0x0000001fff057899 */ /* 0x000fe20008011404 */
[----:B0-----:R-:W-:-:S03]  /*0ec0*/  MOV R80, UR12 ;  /* 0x0000000c00507c02 */ /* 0x001fc60008000f00 */
[----:B------:R-:W-:Y:S01]  /*0ed0*/  ULEA.HI UR5, UR5, UR4, URZ, 0x2 ;  /* 0x0000000405057291 */ /* 0x000fe2000f8f10ff */
[----:B------:R-:W-:Y:S02]  /*0ee0*/  MOV R81, UR13 ;  /* 0x0000000d00517c02 */ /* 0x000fe40008000f00 */
[----:B--2---:R-:W-:-:S13]  /*0ef0*/  ISETP.GE.AND P5, PT, R57, 0x1, PT ;  /* 0x000000013900780c */ /* 0x004fda0003fa6270 */
[----:B------:R-:W-:-:S05]  /*0f00*/  @P5 IADD3 R56, PT, PT, R57, -0x1, RZ ;  /* 0xffffffff39385810 */ /* 0x000fca0007ffe0ff */
[----:B------:R-:W-:-:S05]  /*0f10*/  @P5 IMAD R56, R56, UR22, RZ ;  /* 0x0000001638385c24 */ /* 0x000fca000f8e02ff */
[----:B------:R-:W-:-:S04]  /*0f20*/  @P5 SHF.R.S32.HI R59, RZ, 0x1f, R56 ;  /* 0x0000001fff3b5819 */ /* 0x000fc80000011438 */
[----:B------:R-:W-:Y:S02]  /*0f30*/  @P5 LEA.HI R59, R59, R56, RZ, 0x2 ;  /* 0x000000383b3b5211 */ /* 0x000fe400078f10ff */
[----:B------:R-:W-:Y:S02]  /*0f40*/  P2R R56, PR, RZ, 0x40 ;  /* 0x00000040ff387803 */ /* 0x000fe40000000000 */
[----:B------:R-:W-:-:S04]  /*0f50*/  @P5 LEA.HI.SX32 R58, R59, R66, 0x1e ;  /* 0x000000423b3a5211 */ /* 0x000fc800078ff2ff */
[----:B------:R0:W5:Y:S01]  /*0f60*/  LDG.E R56, desc[UR14][R80.64] ;  /* 0x0000000e50387981 */ /* 0x000162000c1e1900 */
[----:B------:R-:W-:Y:S01]  /*0f70*/  P2R R59, PR, RZ, 0x10 ;  /* 0x00000010ff3b7803 */ /* 0x000fe20000000000 */
[----:B------:R-:W-:Y:S01]  /*0f80*/  BSSY.RECONVERGENT B0, `(.L_x_21424) ;  /* 0x000001f000007945 */ /* 0x000fe20003800200 */
[----:B------:R-:W-:-:S04]  /*0f90*/  MOV R59, UR5 ;  /* 0x00000005003b7c02 */ /* 0x000fc80008000f00 */
[----:B------:R-:W-:Y:S01]  /*0fa0*/  LEA.HI.SX32 R66, R59, R66, 0x1e ;  /* 0x000000423b427211 */ /* 0x000fe200078ff2ff */
[----:B------:R-:W-:Y:S06]  /*0fb0*/  @!P0 BRA `(.L_x_21425) ;  /* 0x00000000006c8947 */ /* 0x000fec0003800000 */
[----:B------:R-:W-:Y:S01]  /*0fc0*/  ISETP.NE.U32.AND P1, PT, RZ, UR16, PT ;  /* 0x00000010ff007c0c */ /* 0x000fe2000bf25070 */
[----:B------:R-:W0:Y:S03]  /*0fd0*/  @P5 LDC.64 R26, c[0x0][0x390] ;  /* 0x0000e400ff1a5b82 */ /* 0x000e260000000a00 */
[----:B------:R-:W-:-:S13]  /*0fe0*/  ISETP.NE.AND.EX P1, PT, RZ, UR17, PT, P1 ;  /* 0x00000011ff007c0c */ /* 0x000fda000bf25310 */
[----:B------:R-:W1:Y:S01]  /*0ff0*/  @P1 LDC.64 R24, c[0x0][0x3a0] ;  /* 0x0000e800ff181b82 */ /* 0x000e620000000a00 */
[----:B0-----:R-:W-:-:S05]  /*1000*/  @P5 IMAD.WIDE.U32 R80, R58, 0x10, R26 ;  /* 0x000000103a505825 */ /* 0x001fca00078e001a */
[----:B------:R0:W2:Y:S01]  /*1010*/  @P5 LDG.E.128 R20, desc[UR14][R80.64] ;  /* 0x0000000e50145981 */ /* 0x0000a2000c1e1d00 */
[C---:B------:R-:W-:Y:S02]  /*1020*/  ISETP.GT.AND P3, PT, R57.reuse, RZ, P1 ;  /* 0x000000ff3900720c */ /* 0x040fe40000f64270 */
[----:B------:R-:W-:Y:S01]  /*1030*/  ISETP.GT.AND P2, PT, R57, RZ, PT ;  /* 0x000000ff3900720c */ /* 0x000fe20003f44270 */
[----:B0-----:R-:W0:Y:S01]  /*1040*/  LDC.64 R80, c[0x0][0x3a8] ;  /* 0x0000ea00ff507b82 */ /* 0x001e220000000a00 */
[----:B-1----:R-:W-:-:S06]  /*1050*/  @P1 IMAD.WIDE.U32 R26, R66, 0x10, R24 ;  /* 0x00000010421a1825 */ /* 0x002fcc00078e0018 */
[----:B------:R-:W3:Y:S01]  /*1060*/  @P1 LDG.E.128 R24, desc[UR14][R26.64] ;  /* 0x0000000e1a181981 */ /* 0x000ee2000c1e1d00 */
[----:B------:R-:W-:Y:S01]  /*1070*/  IADD3 R58, PT, PT, R58, 0x80, RZ ;  /* 0x000000803a3a7810 */ /* 0x000fe20007ffe0ff */
[C---:B0-----:R-:W-:Y:S01]  /*1080*/  IMAD.WIDE.U32 R80, R66.reuse, 0x10, R80 ;  /* 0x0000001042507825 */ /* 0x041fe200078e0050 */
[----:B------:R-:W-:-:S03]  /*1090*/  IADD3 R66, PT, PT, R66, 0x80, RZ ;  /* 0x0000008042427810 */ /* 0x000fc60007ffe0ff */
[C---:B--2---:R-:W-:Y:S01]  /*10a0*/  @!P1 FMUL.FTZ R59, R20.reuse, UR7 ;  /* 0x00000007143b9c20 */ /* 0x044fe20008410000 */
[----:B---3--:R-:W-:-:S04]  /*10b0*/  @P3 FFMA.FTZ R24, R20, UR7, R24 ;  /* 0x0000000714183c23 */ /* 0x008fc80008010018 */
[----:B------:R-:W-:Y:S01]  /*10c0*/  @!P1 FSEL R24, R59, RZ, P2 ;  /* 0x000000ff3b189208 */ /* 0x000fe20001000000 */
[C---:B------:R-:W-:Y:S01]  /*10d0*/  @!P1 FMUL.FTZ R59, R21.reuse, UR7 ;  /* 0x00000007153b9c20 */ /* 0x040fe20008410000 */
[----:B------:R-:W-:Y:S01]  /*10e0*/  @P3 FFMA.FTZ R25, R21, UR7, R25 ;  /* 0x0000000715193c23 */ /* 0x000fe20008010019 */
[C---:B------:R-:W-:Y:S01]  /*10f0*/  @P3 FFMA.FTZ R26, R22.reuse, UR7, R26 ;  /* 0x00000007161a3c23 */ /* 0x040fe2000801001a */
[----:B------:R-:W-:Y:S02]  /*1100*/  @P3 FFMA.FTZ R27, R23, UR7, R27 ;  /* 0x00000007171b3c23 */ /* 0x000fe4000801001b */
[----:B------:R-:W-:Y:S01]  /*1110*/  @!P1 FSEL R25, R59, RZ, P2 ;  /* 0x000000ff3b199208 */ /* 0x000fe20001000000 */
[----:B------:R-:W-:-:S05]  /*1120*/  @!P1 FMUL.FTZ R59, R22, UR7 ;  /* 0x00000007163b9c20 */ /* 0x000fca0008410000 */
[----:B------:R-:W-:Y:S01]  /*1130*/  @!P1 FSEL R26, R59, RZ, P2 ;  /* 0x000000ff3b1a9208 */ /* 0x000fe20001000000 */
[----:B------:R-:W-:-:S05]  /*1140*/  @!P1 FMUL.FTZ R59, R23, UR7 ;  /* 0x00000007173b9c20 */ /* 0x000fca0008410000 */
[----:B------:R-:W-:-:S05]  /*1150*/  @!P1 FSEL R27, R59, RZ, P2 ;  /* 0x000000ff3b1b9208 */ /* 0x000fca0001000000 */
[----:B------:R1:W-:Y:S02]  /*1160*/  STG.E.128 desc[UR14][R80.64], R24 ;  /* 0x0000001850007986 */ /* 0x0003e4000c101d0e */
.L_x_21425:
[----:B------:R-:W-:Y:S05]  /*1170*/  BSYNC.RECONVERGENT B0 ;  /* 0x0000000000007941 */ /* 0x000fea0003800200 */
.L_x_21424:
[----:B------:R-:W-:Y:S04]  /*1180*/  BSSY.RECONVERGENT B0, `(.L_x_21426) ;  /* 0x000001d000007945 */ /* 0x000fe80003800200 */
[----:B------:R-:W-:Y:S05]  /*1190*/  @!P6 BRA `(.L_x_21427) ;  /* 0x00000000006ce947 */ /* 0x000fea0003800000 */
[----:B------:R-:W-:Y:S01]  /*11a0*/  ISETP.NE.U32.AND P1, PT, RZ, UR16, PT ;  /* 0x00000010ff007c0c */ /* 0x000fe2000bf25070 */
[----:B01----:R-:W0:Y:S03]  /*11b0*/  @P5 LDC.64 R80, c[0x0][0x390] ;  /* 0x0000e400ff505b82 */ /* 0x003e260000000a00 */
        /* <DEDUP_REMOVED lines=25> */
.L_x_21427:
[----:B------:R-:W-:Y:S05]  /*1350*/  BSYNC.RECONVERGENT B0 ;  /* 0x0000000000007941 */ /* 0x000fea0003800200 */
.L_x_21426:
[----:B------:R-:W-:Y:S04]  /*1360*/  BSSY.RECONVERGENT B0, `(.L_x_21428) ;  /* 0x000001d000007945 */ /* 0x000fe80003800200 */
[----:B------:R-:W-:Y:S05]  /*1370*/  @!P4 BRA `(.L_x_21429) ;  /* 0x00000000006cc947 */ /* 0x000fea0003800000 */
[----:B------:R-:W-:Y:S01]  /*1380*/  ISETP.NE.U32.AND P1, PT, RZ, UR16, PT ;  /* 0x00000010ff007c0c */ /* 0x000fe2000bf25070 */
[----:B012---:R-:W0:Y:S03]  /*1390*/  @P5 LDC.64 R80, c[0x0][0x390] ;  /* 0x0000e400ff505b82 */ /* 0x007e260000000a00 */
        /* <DEDUP_REMOVED lines=25> */
.L_x_21429:
[----:B------:R-:W-:Y:S05]  /*1530*/  BSYNC.RECONVERGENT B0 ;  /* 0x0000000000007941 */ /* 0x000fea0003800200 */
.L_x_21428:
[----:B------:R-:W-:Y:S01]  /*1540*/  ISETP.GE.U32.AND P1, PT, R65, 0x200, PT ;  /* 0x000002004100780c */ /* 0x000fe20003f26070 */
[----:B------:R-:W-:Y:S03]  /*1550*/  BSSY.RECONVERGENT B0, `(.L_x_21430) ;  /* 0x000001e000007945 */ /* 0x000fe60003800200 */
[----:B------:R-:W-:-:S09]  /*1560*/  P2R R59, PR, RZ, 0x2 ;  /* 0x00000002ff3b7803 */ /* 0x000fd20000000000 */
[----:B------:R-:W-:Y:S05]  /*1570*/  @!P1 BRA `(.L_x_21431) ;  /* 0x00000000006c9947 */ /* 0x000fea0003800000 */
[----:B------:R-:W-:Y:S01]  /*1580*/  ISETP.NE.U32.AND P1, PT, RZ, UR16, PT ;  /* 0x00000010ff007c0c */ /* 0x000fe2000bf25070 */
[----:B0123--:R-:W0:Y:S03]  /*1590*/  @P5 LDC.64 R80, c[0x0][0x390] ;  /* 0x0000e400ff505b82 */ /* 0x00fe260000000a00 */
[----:B------:R-:W-:-:S13]  /*15a0*/  ISETP.NE.AND.EX P1, PT, RZ, UR17, PT, P1 ;  /* 0x00000011ff007c0c */ /* 0x000fda000bf25310 */
[----:B------:R-:W1:Y:S01]  /*15b0*/  @P1 LDC.64 R36, c[0x0][0x3a0] ;  /* 0x0000e800ff241b82 */ /* 0x000e620000000a00 */
[----:B0-----:R-:W-:-:S05]  /*15c0*/  @P5 IMAD.WIDE.U32 R80, R58, 0x10, R80 ;  /* 0x000000103a505825 */ /* 0x001fca00078e0050 */
[----:B------:R0:W2:Y:S01]  /*15d0*/  @P5 LDG.E.128 R20, desc[UR14][R80.64] ;  /* 0x0000000e50145981 */ /* 0x0000a2000c1e1d00 */
[----:B------:R-:W-:Y:S01]  /*15e0*/  ISETP.GT.AND P2, PT, R57, RZ, P1 ;  /* 0x000000ff3900720c */ /* 0x000fe20000f44270 */
[----:B0-----:R-:W0:Y:S01]  /*15f0*/  LDC.64 R80, c[0x0][0x3a8] ;  /* 0x0000ea00ff507b82 */ /* 0x001e220000000a00 */
[----:B-1----:R-:W-:-:S05]  /*1600*/  @P1 IMAD.WIDE.U32 R82, R66, 0x10, R36 ;  /* 0x0000001042521825 */ /* 0x002fca00078e0024 */
[----:B------:R-:W3:Y:S01]  /*1610*/  @P1 LDG.E.128 R36, desc[UR14][R82.64] ;  /* 0x0000000e52241981 */ /* 0x000ee2000c1e1d00 */
[----:B------:R-:W-:Y:S01]  /*1620*/  IADD3 R58, PT, PT, R58, 0x80, RZ ;  /* 0x000000803a3a7810 */ /* 0x000fe20007ffe0ff */
[C---:B0-----:R-:W-:Y:S01]  /*1630*/  IMAD.WIDE.U32 R80, R66.reuse, 0x10, R80 ;  /* 0x0000001042507825 */ /* 0x041fe200078e0050 */
[----:B------:R-:W-:-:S03]  /*1640*/  IADD3 R66, PT, PT, R66, 0x80, RZ ;  /* 0x0000008042427810 */ /* 0x000fc60007ffe0ff */
[C---:B--2---:R-:W-:Y:S01]  /*1650*/  @!P1 FMUL.FTZ R59, R20.reuse, UR7 ;  /* 0x00000007143b9c20 */ /* 0x044fe20008410000 */
[----:B---3--:R-:W-:Y:S01]  /*1660*/  @P2 FFMA.FTZ R36, R20, UR7, R36 ;  /* 0x0000000714242c23 */ /* 0x008fe20008010024 */
[----:B------:R-:W-:Y:S01]  /*1670*/  @P2 FFMA.FTZ R37, R21, UR7, R37 ;  /* 0x0000000715252c23 */ /* 0x000fe20008010025 */
[----:B------:R-:W-:Y:S01]  /*1680*/  @P2 FFMA.FTZ R38, R22, UR7, R38 ;  /* 0x0000000716262c23 */ /* 0x000fe20008010026 */
[----:B------:R-:W-:Y:S01]  /*1690*/  @P2 FFMA.FTZ R39, R23, UR7, R39 ;  /* 0x0000000717272c23 */ /* 0x000fe20008010027 */
[----:B------:R-:W-:-:S04]  /*16a0*/  ISETP.GT.AND P2, PT, R57, RZ, PT ;  /* 0x000000ff3900720c */ /* 0x000fc80003f44270 */
[----:B------:R-:W-:Y:S01]  /*16b0*/  @!P1 FSEL R36, R59, RZ, P2 ;  /* 0x000000ff3b249208 */ /* 0x000fe20001000000 */
[----:B------:R-:W-:-:S05]  /*16c0*/  @!P1 FMUL.FTZ R59, R21, UR7 ;  /* 0x00000007153b9c20 */ /* 0x000fca0008410000 */
[----:B------:R-:W-:Y:S01]  /*16d0*/  @!P1 FSEL R37, R59, RZ, P2 ;  /* 0x000000ff3b259208 */ /* 0x000fe20001000000 */
[----:B------:R-:W-:-:S05]  /*16e0*/  @!P1 FMUL.FTZ R59, R22, UR7 ;  /* 0x00000007163b9c20 */ /* 0x000fca0008410000 */
[----:B------:R-:W-:Y:S01]  /*16f0*/  @!P1 FSEL R38, R59, RZ, P2 ;  /* 0x000000ff3b269208 */ /* 0x000fe20001000000 */
[----:B------:R-:W-:-:S05]  /*1700*/  @!P1 FMUL.FTZ R59, R23, UR7 ;  /* 0x00000007173b9c20 */ /* 0x000fca0008410000 */
[----:B------:R-:W-:-:S05]  /*1710*/  @!P1 FSEL R39, R59, RZ, P2 ;  /* 0x000000ff3b279208 */ /* 0x000fca0001000000 */
[----:B------:R4:W-:Y:S02]  /*1720*/  STG.E.128 desc[UR14][R80.64], R36 ;  /* 0x0000002450007986 */ /* 0x0009e4000c101d0e */
.L_x_21431:
[----:B------:R-:W-:Y:S05]  /*1730*/  BSYNC.RECONVERGENT B0 ;  /* 0x0000000000007941 */ /* 0x000fea0003800200 */
.L_x_21430:
[----:B------:R-:W-:Y:S01]  /*1740*/  ISETP.GE.U32.AND P1, PT, R65, 0x280, PT ;  /* 0x000002804100780c */ /* 0x000fe20003f26070 */
[----:B------:R-:W-:-:S12]  /*1750*/  BSSY.RECONVERGENT B0, `(.L_x_21432) ;  /* 0x000001d000007945 */ /* 0x000fd80003800200 */
[----:B------:R-:W-:Y:S05]  /*1760*/  @!P1 BRA `(.L_x_21433) ;  /* 0x00000000006c9947 */ /* 0x000fea0003800000 */
[----:B------:R-:W-:Y:S01]  /*1770*/  ISETP.NE.U32.AND P2, PT, RZ, UR16, PT ;  /* 0x00000010ff007c0c */ /* 0x000fe2000bf45070 */
[----:B01234-:R-:W0:Y:S03]  /*1780*/  @P5 LDC.64 R80, c[0x0][0x390] ;  /* 0x0000e400ff505b82 */ /* 0x01fe260000000a00 */
        /* <DEDUP_REMOVED lines=12> */
[C---:B------:R-:W-:Y:S01]  /*1850*/  @!P2 FMUL.FTZ R59, R21.reuse, UR7 ;  /* 0x00000007153bac20 */ /* 0x040fe20008410000 */
[----:B---3--:R-:W-:Y:S01]  /*1860*/  @P3 FFMA.FTZ R40, R20, UR7, R40 ;  /* 0x0000000714283c23 */ /* 0x008fe20008010028 */
[----:B------:R-:W-:Y:S01]  /*1870*/  @P3 FFMA.FTZ R41, R21, UR7, R41 ;  /* 0x0000000715293c23 */ /* 0x000fe20008010029 */
[----:B------:R-:W-:Y:S01]  /*1880*/  @P3 FFMA.FTZ R42, R22, UR7, R42 ;  /* 0x00000007162a3c23 */ /* 0x000fe2000801002a */
[----:B------:R-:W-:Y:S01]  /*1890*/  @P3 FFMA.FTZ R43, R23, UR7, R43 ;  /* 0x00000007172b3c23 */ /* 0x000fe2000801002b */
[----:B------:R-:W-:-:S04]  /*18a0*/  ISETP.GT.AND P3, PT, R57, RZ, PT ;  /* 0x000000ff3900720c */ /* 0x000fc80003f64270 */
[----:B------:R-:W-:Y:S01]  /*18b0*/  @!P2 FSEL R40, R67, RZ, P3 ;  /* 0x000000ff4328a208 */ /* 0x000fe20001800000 */
[----:B------:R-:W-:Y:S01]  /*18c0*/  @!P2 FMUL.FTZ R67, R22, UR7 ;  /* 0x000000071643ac20 */ /* 0x000fe20008410000 */
[----:B------:R-:W-:Y:S01]  /*18d0*/  @!P2 FSEL R41, R59, RZ, P3 ;  /* 0x000000ff3b29a208 */ /* 0x000fe20001800000 */
[----:B------:R-:W-:-:S03]  /*18e0*/  @!P2 FMUL.FTZ R59, R23, UR7 ;  /* 0x00000007173bac20 */ /* 0x000fc60008410000 */
[----:B------:R-:W-:Y:S02]  /*18f0*/  @!P2 FSEL R42, R67, RZ, P3 ;  /* 0x000000ff432aa208 */ /* 0x000fe40001800000 */
[----:B------:R-:W-:-:S05]  /*1900*/  @!P2 FSEL R43, R59, RZ, P3 ;  /* 0x000000ff3b2ba208 */ /* 0x000fca0001800000 */
[----:B------:R0:W-:Y:S02]  /*1910*/  STG.E.128 desc[UR14][R80.64], R40 ;  /* 0x0000002850007986 */ /* 0x0001e4000c101d0e */
.L_x_21433:
[----:B------:R-:W-:Y:S05]  /*1920*/  BSYNC.RECONVERGENT B0 ;  /* 0x0000000000007941 */ /* 0x000fea0003800200 */
.L_x_21432:
        /* <DEDUP_REMOVED lines=30> */
.L_x_21435:
[----:B------:R-:W-:Y:S05]  /*1b10*/  BSYNC.RECONVERGENT B0 ;  /* 0x0000000000007941 */ /* 0x000fea0003800200 */
.L_x_21434:
        /* <DEDUP_REMOVED lines=30> */
.L_x_21437:
[----:B------:R-:W-:Y:S05]  /*1d00*/  BSYNC.RECONVERGENT B0 ;  /* 0x0000000000007941 */ /* 0x000fea0003800200 */
.L_x_21436:
[----:B------:R-:W-:Y:S01]  /*1d10*/  ISETP.GE.U32.AND P4, PT, R65, 0x400, PT ;  /* 0x000004004100780c */ /* 0x000fe20003f86070 */
[----:B------:R-:W-:-:S12]  /*1d20*/  BSSY.RECONVERGENT B0, `(.L_x_21438) ;  /* 0x000001b000007945 */ /* 0x000fd80003800200 */
[----:B------:R-:W-:Y:S05]  /*1d30*/  @!P4 BRA `(.L_x_21439) ;  /* 0x000000000064c947 */ /* 0x000fea0003800000 */
[----:B------:R-:W0:Y:S02]  /*1d40*/  @P5 LDC.64 R52, c[0x0][0x390] ;  /* 0x0000e400ff345b82 */ /* 0x000e240000000a00 */
[----:B0-----:R-:W-:-:S05]  /*1d50*/  @P5 IMAD.WIDE.U32 R58, R58, 0x10, R52 ;  /* 0x000000103a3a5825 */ /* 0x001fca00078e0034 */
[----:B------:R-:W2:Y:S01]  /*1d60*/  @P5 LDG.E.128 R20, desc[UR14][R58.64] ;  /* 0x0000000e3a145981 */ /* 0x000ea2000c1e1d00 */
[----:B------:R-:W-:-:S04]  /*1d70*/  ISETP.NE.U32.AND P5, PT, RZ, UR16, PT ;  /* 0x00000010ff007c0c */ /* 0x000fc8000bfa5070 */
[----:B------:R-:W-:-:S13]  /*1d80*/  ISETP.NE.AND.EX P5, PT, RZ, UR17, PT, P5 ;  /* 0x00000011ff007c0c */ /* 0x000fda000bfa5350 */
[----:B------:R-:W1:Y:S02]  /*1d90*/  @P5 LDC.64 R52, c[0x0][0x3a0] ;  /* 0x0000e800ff345b82 */ /* 0x000e640000000a00 */
[----:B-1234-:R-:W-:-:S05]  /*1da0*/  @P5 IMAD.WIDE.U32 R80, R66, 0x10, R52 ;  /* 0x0000001042505825 */ /* 0x01efca00078e0034 */
[----:B------:R-:W2:Y:S01]  /*1db0*/  @P5 LDG.E.128 R52, desc[UR14][R80.64] ;  /* 0x0000000e50345981 */ /* 0x000ea2000c1e1d00 */
[----:B------:R-:W-:Y:S01]  /*1dc0*/  ISETP.GT.AND P6, PT, R57, RZ, P5 ;  /* 0x000000ff3900720c */ /* 0x000fe20002fc4270 */
[----:B------:R-:W-:Y:S01]  /*1dd0*/  @!P5 FMUL.FTZ R58, R21, UR7 ;  /* 0x00000007153adc20 */ /* 0x000fe20008410000 */
[----:B------:R-:W-:-:S11]  /*1de0*/  @!P5 FMUL.FTZ R59, R20, UR7 ;  /* 0x00000007143bdc20 */ /* 0x000fd60008410000 */
[----:B--2---:R-:W-:Y:S01]  /*1df0*/  @P6 FFMA.FTZ R52, R20, UR7, R52 ;  /* 0x0000000714346c23 */ /* 0x004fe20008010034 */
[----:B------:R-:W-:Y:S01]  /*1e00*/  @P6 FFMA.FTZ R53, R21, UR7, R53 ;  /* 0x0000000715356c23 */ /* 0x000fe20008010035 */
[----:B------:R-:W-:Y:S01]  /*1e10*/  @P6 FFMA.FTZ R54, R22, UR7, R54 ;  /* 0x0000000716366c23 */ /* 0x000fe20008010036 */
[----:B------:R-:W-:Y:S01]  /*1e20*/  @P6 FFMA.FTZ R55, R23, UR7, R55 ;  /* 0x0000000717376c23 */ /* 0x000fe20008010037 */
[----:B------:R-:W-:Y:S01]  /*1e30*/  ISETP.GT.AND P6, PT, R57, RZ, PT ;  /* 0x000000ff3900720c */ /* 0x000fe20003fc4270 */
[----:B------:R-:W-:-:S03]  /*1e40*/  @!P5 FMUL.FTZ R57, R23, UR7 ;  /* 0x000000071739dc20 */ /* 0x000fc60008410000 */
[----:B------:R-:W-:Y:S01]  /*1e50*/  @!P5 FSEL R53, R58, RZ, P6 ;  /* 0x000000ff3a35d208 */ /* 0x000fe20003000000 */
[----:B------:R-:W-:Y:S01]  /*1e60*/  @!P5 FMUL.FTZ R58, R22, UR7 ;  /* 0x00000007163adc20 */ /* 0x000fe20008410000 */
[----:B------:R-:W-:Y:S02]  /*1e70*/  @!P5 FSEL R52, R59, RZ, P6 ;  /* 0x000000ff3b34d208 */ /* 0x000fe40003000000 */
[----:B------:R-:W-:Y:S02]  /*1e80*/  @!P5 FSEL R55, R57, RZ, P6 ;  /* 0x000000ff3937d208 */ /* 0x000fe40003000000 */
[----:B------:R-:W-:Y:S02]  /*1e90*/  @!P5 FSEL R54, R58, RZ, P6 ;  /* 0x000000ff3a36d208 */ /* 0x000fe40003000000 */
[----:B------:R-:W0:Y:S02]  /*1ea0*/  LDC.64 R58, c[0x0][0x3a8] ;  /* 0x0000ea00ff3a7b82 */ /* 0x000e240000000a00 */
[----:B0-----:R-:W-:-:S05]  /*1eb0*/  IMAD.WIDE.U32 R58, R66, 0x10, R58 ;  /* 0x00000010423a7825 */ /* 0x001fca00078e003a */
[----:B------:R0:W-:Y:S02]  /*1ec0*/  STG.E.128 desc[UR14][R58.64], R52 ;  /* 0x000000343a007986 */ /* 0x0001e4000c101d0e */
.L_x_21439:
[----:B------:R-:W-:Y:S05]  /*1ed0*/  BSYNC.RECONVERGENT B0 ;  /* 0x0000000000007941 */ /* 0x000fea0003800200 */
.L_x_21438:
[----:B0-----:R-:W-:Y:S01]  /*1ee0*/  FADD.FTZ R58, RZ, R24 ;  /* 0x00000018ff3a7221 */ /* 0x001fe20000010000 */
[C---:B------:R-:W-:Y:S01]  /*1ef0*/  ISETP.GT.U32.AND P5, PT, R65.reuse, 0xff, PT ;  /* 0x000000ff4100780c */ /* 0x040fe20003fa4070 */
[----:B------:R-:W-:Y:S01]  /*1f00*/  BSSY.RECONVERGENT B0, `(.L_x_21440) ;  /* 0x000008e000007945 */ /* 0x000fe20003800200 */
[----:B------:R-:W-:Y:S01]  /*1f10*/  ISETP.GT.U32.AND P6, PT, R65, 0x17f, PT ;  /* 0x0000017f4100780c */ /* 0x000fe20003fc4070 */
[----:B------:R-:W-:Y:S01]  /*1f20*/  FADD.FTZ R57, R25, R58 ;  /* 0x0000003a19397221 */ /* 0x000fe20000010000 */
[----:B------:R-:W-:Y:S02]  /*1f30*/  P2R R59, PR, RZ, 0x2 ;  /* 0x00000002ff3b7803 */ /* 0x000fe40000000000 */
        /* <DEDUP_REMOVED lines=49> */
[----:B------:R-:W-:-:S03]  /*2250*/  FADD.FTZ R57, R25, -R58 ;  /* 0x8000003a19397221 */ /* 0x000fc60000010000 */
[----:B------:R-:W-:-:S04]  /*2260*/  FFMA.FTZ R66, R66, R66, RZ ;  /* 0x0000004242427223 */ /* 0x000fc800000100ff */
[----:B------:R-:W-:Y:S01]  /*2270*/  FFMA.FTZ R57, R57, R57, R66 ;  /* 0x0000003939397223 */ /* 0x000fe20000010042 */
[----:B------:R-:W-:-:S04]  /*2280*/  FADD.FTZ R66, R26, -R58 ;  /* 0x8000003a1a427221 */ /* 0x000fc80000010000 */
[----:B------:R-:W-:Y:S01]  /*2290*/  FFMA.FTZ R66, R66, R66, R57 ;  /* 0x0000004242427223 */ /* 0x000fe20000010039 */
[----:B------:R-:W-:-:S04]  /*22a0*/  FADD.FTZ R57, R27, -R58 ;  /* 0x8000003a1b397221 */ /* 0x000fc80000010000 */
[----:B------:R-:W-:Y:S01]  /*22b0*/  FFMA.FTZ R66, R57, R57, R66 ;  /* 0x0000003939427223 */ /* 0x000fe20000010042 */
[----:B------:R-:W-:-:S04]  /*22c0*/  FADD.FTZ R57, R29, -R58 ;  /* 0x8000003a1d397221 */ /* 0x000fc80000010000 */
[----:B------:R-:W-:Y:S01]  /*22d0*/  FSEL R67, R66, RZ, P0 ;  /* 0x000000ff42437208 */ /* 0x000fe20000000000 */
[----:B------:R-:W-:-:S04]  /*22e0*/  FADD.FTZ R66, R28, -R58 ;  /* 0x8000003a1c427221 */ /* 0x000fc80000010000 */
        /* <DEDUP_REMOVED lines=58> */
[----:B------:R-:W-:-:S05]  /*2690*/  @P5 FFMA.FTZ R67, R57, R57, R66 ;  /* 0x0000003939435223 */ /* 0x000fca0000010042 */
[----:B------:R-:W0:Y:S02]  /*26a0*/  SHFL.BFLY PT, R66, R67, 0x1, 0x1f ;  /* 0x0c201f0043427f89 */ /* 0x000e2400000e0000 */
[----:B0-----:R-:W-:Y:S02]  /*26b0*/  FADD.FTZ R81, R67, R66 ;  /* 0x0000004243517221 */ /* 0x001fe40000010000 */
[----:B------:R-:W0:Y:S03]  /*26c0*/  S2R R66, SR_TID.X ;  /* 0x0000000000427919 */ /* 0x000e260000002100 */
[----:B------:R-:W1:Y:S02]  /*26d0*/  SHFL.BFLY PT, R82, R81, 0x2, 0x1f ;  /* 0x0c401f0051527f89 */ /* 0x000e6400000e0000 */
[----:B-1----:R-:W-:Y:S01]  /*26e0*/  FADD.FTZ R82, R81, R82 ;  /* 0x0000005251527221 */ /* 0x002fe20000010000 */
[----:B0-----:R-:W-:-:S04]  /*26f0*/  LOP3.LUT P5, R67, R66, 0x1f, RZ, 0xc0, !PT ;  /* 0x0000001f42437812 */ /* 0x001fc800078ac0ff */
        /* <DEDUP_REMOVED lines=14> */
.L_x_21441:
[----:B------:R-:W-:Y:S05]  /*27e0*/  BSYNC.RECONVERGENT B0 ;  /* 0x0000000000007941 */ /* 0x000fea0003800200 */
.L_x_21440:
        /* <DEDUP_REMOVED lines=14> */
.L_x_21443:
[----:B------:R-:W-:Y:S05]  /*28d0*/  BSYNC.RECONVERGENT B0 ;  /* 0x0000000000007941 */ /* 0x000fea0003800200 */
.L_x_21442:
[----:B0-----:R-:W0:Y:S01]  /*28e0*/  SHFL.DOWN PT, R81, R58, 0x2, 0x1f ;  /* 0x08401f003a517f89 */ /* 0x001e2200000e0000 */
[----:B------:R-:W-:Y:S02]  /*28f0*/  I2FP.F32.S32 R67, R57 ;  /* 0x0000003900437245 */ /* 0x000fe40000201400 */
[----:B------:R-:W-:Y:S01]  /*2900*/  ISETP.NE.AND P6, PT, R66, RZ, PT ;  /* 0x000000ff4200720c */ /* 0x000fe20003fc5270 */
[----:B------:R-:W1:Y:S01]  /*2910*/  SHFL.DOWN PT, R80, R57, 0x2, 0x1f ;  /* 0x08401f0039507f89 */ /* 0x000e6200000e0000 */
[----:B------:R-:W-:Y:S02]  /*2920*/  ISETP.NE.AND P5, PT, RZ, UR18, PT ;  /* 0x00000012ff007c0c */ /* 0x000fe4000bfa5270 */
[----:B-----5:R-:W-:-:S13]  /*2930*/  R2UR UR4, R56 ;  /* 0x00000000380472ca */ /* 0x020fda00000e0000 */
[----:B------:R-:W-:Y:S01]  /*2940*/  UISETP.GE.AND UP1, UPT, UR4, 0x1, UPT ;  /* 0x000000010400788c */ /* 0x000fe2000bf26270 */
[----:B0-----:R-:W-:-:S04]  /*2950*/  FADD.FTZ R82, -R81, R58 ;  /* 0x0000003a51527221 */ /* 0x001fc80000010100 */
[----:B------:R-:W-:-:S04]  /*2960*/  FMUL.FTZ R82, R82, R82 ;  /* 0x0000005252527220 */ /* 0x000fc80000410000 */
[----:B------:R-:W-:Y:S01]  /*2970*/  FMUL.FTZ R83, R82, R67 ;  /* 0x0000004352537220 */ /* 0x000fe20000410000 */
[----:B-1----:R-:W-:-:S05]  /*2980*/  I2FP.F32.S32 R82, R80 ;  /* 0x0000005000527245 */ /* 0x002fca0000201400 */
[-C--:B------:R-:W-:Y:S01]  /*2990*/  FMUL.FTZ R83, R83, R82.reuse ;  /* 0x0000005253537220 */ /* 0x080fe20000410000 */
[----:B------:R-:W-:-:S04]  /*29a0*/  FMUL.FTZ R82, R81, R82 ;  /* 0x0000005251527220 */ /* 0x000fc80000410000 */
[----:B------:R-:W-:Y:S01]  /*29b0*/  FFMA.FTZ R67, R67, R58, R82 ;  /* 0x0000003a43437223 */ /* 0x000fe20000010052 */
[CC--:B------:R-:W-:Y:S01]  /*29c0*/  IADD3 R58, PT, PT, R80.reuse, R57.reuse, RZ ;  /* 0x00000039503a7210 */ /* 0x0c0fe20007ffe0ff */
[----:B------:R-:W0:Y:S01]  /*29d0*/  SHFL.DOWN PT, R82, R59, 0x2, 0x1f ;  /* 0x08401f003b527f89 */ /* 0x000e2200000e0000 */
[----:B------:R-:W-:Y:S02]  /*29e0*/  IADD3 R80, PT, PT, R80, R57, RZ ;  /* 0x0000003950507210 */ /* 0x000fe40007ffe0ff */
[----:B------:R-:W-:-:S03]  /*29f0*/  I2FP.F32.S32 R58, R58 ;  /* 0x0000003a003a7245 */ /* 0x000fc60000201400 */
[----:B------:R-:W1:Y:S01]  /*2a00*/  SHFL.DOWN PT, R81, R80, 0x1, 0x1f ;  /* 0x08201f0050517f89 */ /* 0x000e6200000e0000 */
[----:B------:R-:W2:Y:S01]  /*2a10*/  MUFU.RCP R57, R58 ;  /* 0x0000003a00397308 */ /* 0x000ea20000001000 */
[----:B0-----:R-:W-:-:S04]  /*2a20*/  FADD.FTZ R82, R82, R59 ;  /* 0x0000003b52527221 */ /* 0x001fc80000010000 */
[C---:B--2---:R-:W-:Y:S01]  /*2a30*/  FFMA.FTZ R83, R57.reuse, R83, R82 ;  /* 0x0000005339537223 */ /* 0x044fe20000010052 */
[----:B------:R-:W-:Y:S01]  /*2a40*/  FMUL.FTZ R82, R57, R67 ;  /* 0x0000004339527220 */ /* 0x000fe20000410000 */
[-C--:B-1----:R-:W-:Y:S02]  /*2a50*/  IADD3 R59, PT, PT, R80, R81.reuse, RZ ;  /* 0x00000051503b7210 */ /* 0x082fe40007ffe0ff */
[----:B------:R-:W-:Y:S02]  /*2a60*/  I2FP.F32.S32 R81, R81 ;  /* 0x0000005100517245 */ /* 0x000fe40000201400 */
[----:B------:R-:W0:Y:S01]  /*2a70*/  SHFL.DOWN PT, R67, R82, 0x1, 0x1f ;  /* 0x08201f0052437f89 */ /* 0x000e2200000e0000 */
[----:B------:R-:W-:-:S04]  /*2a80*/  I2FP.F32.S32 R59, R59 ;  /* 0x0000003b003b7245 */ /* 0x000fc80000201400 */
[----:B------:R-:W1:Y:S01]  /*2a90*/  MUFU.RCP R80, R59 ;  /* 0x0000003b00507308 */ /* 0x000e620000001000 */
[----:B0-----:R-:W-:Y:S01]  /*2aa0*/  FADD.FTZ R57, R82, -R67 ;  /* 0x8000004352397221 */ /* 0x001fe20000010000 */
[----:B------:R-:W-:-:S03]  /*2ab0*/  FMUL.FTZ R67, R67, R81 ;  /* 0x0000005143437220 */ /* 0x000fc60000410000 */
[----:B------:R-:W-:Y:S01]  /*2ac0*/  FMUL.FTZ R57, R57, R57 ;  /* 0x0000003939397220 */ /* 0x000fe20000410000 */
[----:B------:R-:W-:-:S03]  /*2ad0*/  FFMA.FTZ R67, R58, R82, R67 ;  /* 0x000000523a437223 */ /* 0x000fc60000010043 */
[----:B------:R-:W-:Y:S02]  /*2ae0*/  FMUL.FTZ R57, R58, R57 ;  /* 0x000000393a397220 */ /* 0x000fe40000410000 */
[----:B------:R-:W0:Y:S02]  /*2af0*/  SHFL.DOWN PT, R58, R83, 0x1, 0x1f ;  /* 0x08201f00533a7f89 */ /* 0x000e2400000e0000 */
[----:B------:R-:W-:Y:S01]  /*2b00*/  FMUL.FTZ R57, R57, R81 ;  /* 0x0000005139397220 */ /* 0x000fe20000410000 */
[----:B0-----:R-:W-:Y:S01]  /*2b10*/  FADD.FTZ R81, R83, R58 ;  /* 0x0000003a53517221 */ /* 0x001fe20000010000 */
[----:B-1----:R-:W-:-:S03]  /*2b20*/  FMUL.FTZ R58, R80, R67 ;  /* 0x00000043503a7220 */ /* 0x002fc60000410000 */
[----:B------:R-:W-:Y:S02]  /*2b30*/  FFMA.FTZ R57, R80, R57, R81 ;  /* 0x0000003950397223 */ /* 0x000fe40000010051 */
[----:B------:R-:W0:Y:S01]  /*2b40*/  LDC R80, c[0x0][0x448] ;  /* 0x00011200ff507b82 */ /* 0x000e220000000800 */
[----:B------:R-:W1:Y:S04]  /*2b50*/  SHFL.IDX PT, R58, R58, RZ, 0x1f ;  /* 0x00001fff3a3a7589 */ /* 0x000e6800000e0000 */
[----:B------:R-:W0:Y:S01]  /*2b60*/  SHFL.IDX PT, R57, R57, RZ, 0x1f ;  /* 0x00001fff39397589 */ /* 0x000e2200000e0000 */
[----:B-1----:R-:W-:Y:S01]  /*2b70*/  FMUL.FTZ R67, R58, R58 ;  /* 0x0000003a3a437220 */ /* 0x002fe20000410000 */
[----:B0-----:R-:W-:-:S04]  /*2b80*/  FFMA.FTZ R80, R57, UR19, R80 ;  /* 0x0000001339507c23 */ /* 0x001fc80008010050 */
[----:B------:R-:W-:Y:S02]  /*2b90*/  FSEL R67, R67, RZ, P5 ;  /* 0x000000ff43437208 */ /* 0x000fe40002800000 */
[----:B------:R-:W-:-:S03]  /*2ba0*/  MOV R57, UR6 ;  /* 0x0000000600397c02 */ /* 0x000fc60008000f00 */
[----:B------:R-:W-:Y:S02]  /*2bb0*/  FADD.FTZ R59, R80, R67 ;  /* 0x00000043503b7221 */ /* 0x000fe40000010000 */
[----:B------:R-:W0:Y:S04]  /*2bc0*/  @!P6 LDC.64 R80, c[0x0][0x3c0] ;  /* 0x0000f000ff50eb82 */ /* 0x000e280000000a00 */
[----:B------:R-:W1:Y:S02]  /*2bd0*/  MUFU.RSQ R59, R59 ;  /* 0x0000003b003b7308 */ /* 0x000e640000001400 */
[----:B-1----:R-:W-:Y:S01]  /*2be0*/  R2UR UR12, R59 ;  /* 0x000000003b0c72ca */ /* 0x002fe200000e0000 */
[C---:B0-----:R-:W-:Y:S02]  /*2bf0*/  @!P6 IMAD.WIDE R82, R57.reuse, 0x4, R80 ;  /* 0x000000043952e825 */ /* 0x041fe400078e0250 */
[----:B------:R-:W0:Y:S03]  /*2c00*/  @!P6 LDC.64 R80, c[0x0][0x3c8] ;  /* 0x0000f200ff50eb82 */ /* 0x000e260000000a00 */
[----:B------:R1:W-:Y:S01]  /*2c10*/  @!P6 STG.E desc[UR14][R82.64], R58 ;  /* 0x0000003a5200e986 */ /* 0x0003e2000c10190e */
[----:B0-----:R-:W-:-:S06]  /*2c20*/  @!P6 IMAD.WIDE R80, R57, 0x4, R80 ;  /* 0x000000043950e825 */ /* 0x001fcc00078e0250 */
[----:B------:R-:W-:-:S05]  /*2c30*/  MOV R57, UR12 ;  /* 0x0000000c00397c02 */ /* 0x000fca0008000f00 */
[----:B------:R1:W-:Y:S01]  /*2c40*/  @!P6 STG.E desc[UR14][R80.64], R57 ;  /* 0x000000395000e986 */ /* 0x0003e2000c10190e */
        /* <DEDUP_REMOVED lines=12> */
[----:B------:R-:W-:Y:S01]  /*2d10*/  HADD2.F32 R57, -RZ, R86.H0_H0 ;  /* 0x20000056ff397230 */ /* 0x000fe20000004100 */
[----:B------:R-:W-:Y:S01]  /*2d20*/  SHF.R.U64 R58, R68, 0x10, R69 ;  /* 0x00000010443a7819 */ /* 0x000fe20000001245 */
[----:B------:R-:W-:Y:S02]  /*2d30*/  HADD2.F32 R56, -RZ, R18.H0_H0 ;  /* 0x20000012ff387230 */ /* 0x000fe40000004100 */
[----:B------:R-:W-:Y:S01]  /*2d40*/  FMUL.FTZ R59, R59, UR12 ;  /* 0x0000000c3b3b7c20 */ /* 0x000fe20008410000 */
[----:B------:R-:W-:Y:S01]  /*2d50*/  FADD.FTZ R81, R26, -UR4 ;  /* 0x800000041a517e21 */ /* 0x000fe20008010000 */
[----:B------:R-:W-:Y:S02]  /*2d60*/  HADD2.F32 R58, -RZ, R58.H0_H0 ;  /* 0x2000003aff3a7230 */ /* 0x000fe40000004100 */
[----:B------:R-:W-:Y:S01]  /*2d70*/  FFMA.FTZ R56, R59, R57, R56 ;  /* 0x000000393b387223 */ /* 0x000fe20000010038 */
[----:B------:R-:W-:Y:S01]  /*2d80*/  SHF.R.U64 R57, R18, 0x10, R19 ;  /* 0x0000001012397819 */ /* 0x000fe20000001213 */
[----:B------:R-:W-:Y:S01]  /*2d90*/  FADD.FTZ R59, R25, -UR4 ;  /* 0x80000004193b7e21 */ /* 0x000fe20008010000 */
[----:B------:R-:W-:-:S03]  /*2da0*/  FMUL.FTZ R81, R81, UR12 ;  /* 0x0000000c51517c20 */ /* 0x000fc60008410000 */
[----:B------:R-:W-:Y:S02]  /*2db0*/  HADD2.F32 R57, -RZ, R57.H0_H0 ;  /* 0x20000039ff397230 */ /* 0x000fe40000004100 */
[----:B------:R-:W-:Y:S01]  /*2dc0*/  FMUL.FTZ R80, R59, UR12 ;  /* 0x0000000c3b507c20 */ /* 0x000fe20008410000 */
[----:B------:R-:W-:-:S03]  /*2dd0*/  HADD2.F32 R59, -RZ, R86.H1_H1 ;  /* 0x30000056ff3b7230 */ /* 0x000fc60000004100 */
[----:B------:R-:W-:Y:S01]  /*2de0*/  FFMA.FTZ R57, R80, R58, R57 ;  /* 0x0000003a50397223 */ /* 0x000fe20000010039 */
[----:B------:R-:W-:Y:S01]  /*2df0*/  HADD2.F32 R58, -RZ, R19.H0_H0 ;  /* 0x20000013ff3a7230 */ /* 0x000fe20000004100 */
[----:B------:R-:W-:-:S04]  /*2e00*/  SHF.R.U32.HI R80, RZ, 0x10, R69 ;  /* 0x00000010ff507819 */ /* 0x000fc80000011645 */
[----:B------:R-:W-:Y:S01]  /*2e10*/  FFMA.FTZ R58, R81, R59, R58 ;  /* 0x0000003b513a7223 */ /* 0x000fe2000001003a */
[----:B------:R-:W-:Y:S01]  /*2e20*/  SHF.R.U32.HI R59, RZ, 0x10, R19 ;  /* 0x00000010ff3b7819 */ /* 0x000fe20000011613 */
[----:B------:R-:W-:Y:S01]  /*2e30*/  FADD.FTZ R81, R27, -UR4 ;  /* 0x800000041b517e21 */ /* 0x000fe20008010000 */
[----:B------:R-:W-:-:S03]  /*2e40*/  HADD2.F32 R80, -RZ, R80.H0_H0 ;  /* 0x20000050ff507230 */ /* 0x000fc60000004100 */
[----:B------:R-:W-:Y:S02]  /*2e50*/  HADD2.F32 R59, -RZ, R59.H0_H0 ;  /* 0x2000003bff3b7230 */ /* 0x000fe40000004100 */
[----:B------:R-:W-:-:S04]  /*2e60*/  FMUL.FTZ R82, R81, UR12 ;  /* 0x0000000c51527c20 */ /* 0x000fc80008410000 */
[----:B------:R-:W-:Y:S02]  /*2e70*/  FFMA.FTZ R59, R82, R80, R59 ;  /* 0x00000050523b7223 */ /* 0x000fe4000001003b */
[----:B------:R-:W0:Y:S02]  /*2e80*/  LDC.64 R80, c[0x0][0x428] ;  /* 0x00010a00ff507b82 */ /* 0x000e240000000a00 */
[C---:B0-----:R-:W-:Y:S01]  /*2e90*/  IMAD.WIDE.U32 R80, R67.reuse, 0x10, R80 ;  /* 0x0000001043507825 */ /* 0x041fe200078e0050 */
[----:B------:R-:W-:-:S04]  /*2ea0*/  IADD3 R67, PT, PT, R67, 0x80, RZ ;  /* 0x0000008043437810 */ /* 0x000fc80007ffe0ff */
[----:B------:R0:W-:Y:S03]  /*2eb0*/  STG.E.128 desc[UR14][R80.64], R56 ;  /* 0x0000003850007986 */ /* 0x0001e6000c101d0e */
.L_x_21446:
[----:B------:R-:W-:Y:S05]  /*2ec0*/  BSYNC.RECONVERGENT B0 ;  /* 0x0000000000007941 */ /* 0x000fea0003800200 */
.L_x_21445:
[----:B------:R-:W-:Y:S01]  /*2ed0*/  ISETP.GE.U32.AND P0, PT, R65, 0x100, PT ;  /* 0x000001004100780c */ /* 0x000fe20003f06070 */
[----:B------:R-:W-:-:S12]  /*2ee0*/  BSSY.RECONVERGENT B0, `(.L_x_21447) ;  /* 0x000001a000007945 */ /* 0x000fd80003800200 */
[----:B------:R-:W-:Y:S05]  /*2ef0*/  @!P0 BRA `(.L_x_21448) ;  /* 0x0000000000608947 */ /* 0x000fea0003800000 */
[----:B0-----:R-:W-:Y:S01]  /*2f00*/  FADD.FTZ R59, R28, -UR4 ;  /* 0x800000041c3b7e21 */ /* 0x001fe20008010000 */
[----:B------:R-:W-:Y:S02]  /*2f10*/  HADD2.F32 R57, -RZ, R70.H0_H0 ;  /* 0x20000046ff397230 */ /* 0x000fe40000004100 */
[----:B------:R-:W-:Y:S01]  /*2f20*/  FADD.FTZ R80, R29, -UR4 ;  /* 0x800000041d507e21 */ /* 0x000fe20008010000 */
[----:B------:R-:W-:Y:S02]  /*2f30*/  HADD2.F32 R56, -RZ, R16.H0_H0 ;  /* 0x20000010ff387230 */ /* 0x000fe40000004100 */
[----:B------:R-:W-:Y:S01]  /*2f40*/  FMUL.FTZ R59, R59, UR12 ;  /* 0x0000000c3b3b7c20 */ /* 0x000fe20008410000 */
[----:B------:R-:W-:Y:S02]  /*2f50*/  HADD2.F32 R58, -RZ, R71.H0_H0 ;  /* 0x20000047ff3a7230 */ /* 0x000fe40000004100 */
[----:B------:R-:W-:Y:S01]  /*2f60*/  FMUL.FTZ R80, R80, UR12 ;  /* 0x0000000c50507c20 */ /* 0x000fe20008410000 */
[----:B------:R-:W-:Y:S01]  /*2f70*/  FADD.FTZ R81, R30, -UR4 ;  /* 0x800000041e517e21 */ /* 0x000fe20008010000 */
[----:B------:R-:W-:Y:S01]  /*2f80*/  FFMA.FTZ R56, R59, R57, R56 ;  /* 0x000000393b387223 */ /* 0x000fe20000010038 */
[----:B------:R-:W-:-:S02]  /*2f90*/  HADD2.F32 R57, -RZ, R87.H0_H0 ;  /* 0x20000057ff397230 */ /* 0x000fc40000004100 */
[----:B------:R-:W-:Y:S01]  /*2fa0*/  FADD.FTZ R82, R31, -UR4 ;  /* 0x800000041f527e21 */ /* 0x000fe20008010000 */
[----:B------:R-:W-:Y:S02]  /*2fb0*/  HADD2.F32 R59, -RZ, R70.H1_H1 ;  /* 0x30000046ff3b7230 */ /* 0x000fe40000004100 */
[----:B------:R-:W-:Y:S01]  /*2fc0*/  FMUL.FTZ R81, R81, UR12 ;  /* 0x0000000c51517c20 */ /* 0x000fe20008410000 */
[----:B------:R-:W-:Y:S01]  /*2fd0*/  FFMA.FTZ R57, R80, R58, R57 ;  /* 0x0000003a50397223 */ /* 0x000fe20000010039 */
[----:B------:R-:W-:Y:S02]  /*2fe0*/  HADD2.F32 R58, -RZ, R17.H0_H0 ;  /* 0x20000011ff3a7230 */ /* 0x000fe40000004100 */
[----:B------:R-:W-:Y:S01]  /*2ff0*/  FMUL.FTZ R82, R82, UR12 ;  /* 0x0000000c52527c20 */ /* 0x000fe20008410000 */
[----:B------:R-:W-:Y:S02]  /*3000*/  HADD2.F32 R80, -RZ, R71.H1_H1 ;  /* 0x30000047ff507230 */ /* 0x000fe40000004100 */
[----:B------:R-:W-:Y:S01]  /*3010*/  FFMA.FTZ R58, R81, R59, R58 ;  /* 0x0000003b513a7223 */ /* 0x000fe2000001003a */
[----:B------:R-:W-:-:S05]  /*3020*/  HADD2.F32 R59, -RZ, R87.H1_H1 ;  /* 0x30000057ff3b7230 */ /* 0x000fca0000004100 */
[----:B------:R-:W-:Y:S02]  /*3030*/  FFMA.FTZ R59, R82, R80, R59 ;  /* 0x00000050523b7223 */ /* 0x000fe4000001003b */
[----:B------:R-:W0:Y:S02]  /*3040*/  LDC.64 R80, c[0x0][0x428] ;  /* 0x00010a00ff507b82 */ /* 0x000e240000000a00 */
[C---:B0-----:R-:W-:Y:S01]  /*3050*/  IMAD.WIDE.U32 R80, R67.reuse, 0x10, R80 ;  /* 0x0000001043507825 */ /* 0x041fe200078e0050 */
[----:B------:R-:W-:-:S04]  /*3060*/  IADD3 R67, PT, PT, R67, 0x80, RZ ;  /* 0x0000008043437810 */ /* 0x000fc80007ffe0ff */
[----:B------:R1:W-:Y:S03]  /*3070*/  STG.E.128 desc[UR14][R80.64], R56 ;  /* 0x0000003850007986 */ /* 0x0003e6000c101d0e */
.L_x_21448:
[----:B------:R-:W-:Y:S05]  /*3080*/  BSYNC.RECONVERGENT B0 ;  /* 0x0000000000007941 */ /* 0x000fea0003800200 */
.L_x_21447:
[----:B------:R-:W-:Y:S01]  /*3090*/  ISETP.GE.U32.AND P0, PT, R65, 0x180, PT ;  /* 0x000001804100780c */ /* 0x000fe20003f06070 */
[----:B------:R-:W-:-:S12]  /*30a0*/  BSSY.RECONVERGENT B0, `(.L_x_21449) ;  /* 0x000001a000007945 */ /* 0x000fd80003800200 */
[----:B------:R-:W-:Y:S05]  /*30b0*/  @!P0 BRA `(.L_x_21450) ;  /* 0x0000000000608947 */ /* 0x000fea0003800000 */
[----:B01----:R-:W-:Y:S01]  /*30c0*/  FADD.FTZ R59, R32, -UR4 ;  /* 0x80000004203b7e21 */ /* 0x003fe20008010000 */
        /* <DEDUP_REMOVED lines=23> */
.L_x_21450:
[----:B------:R-:W-:Y:S05]  /*3240*/  BSYNC.RECONVERGENT B0 ;  /* 0x0000000000007941 */ /* 0x000fea0003800200 */
.L_x_21449:
[----:B------:R-:W-:Y:S01]  /*3250*/  ISETP.GE.U32.AND P0, PT, R65, 0x200, PT ;  /* 0x000002004100780c */ /* 0x000fe20003f06070 */
[----:B------:R-:W-:-:S12]  /*3260*/  BSSY.RECONVERGENT B0, `(.L_x_21451) ;  /* 0x000001a000007945 */ /* 0x000fd80003800200 */
[----:B------:R-:W-:Y:S05]  /*3270*/  @!P0 BRA `(.L_x_21452) ;  /* 0x0000000000608947 */ /* 0x000fea0003800000 */
[----:B012---:R-:W-:Y:S01]  /*3280*/  FADD.FTZ R59, R36, -UR4 ;  /* 0x80000004243b7e21 */ /* 0x007fe20008010000 */
        /* <DEDUP_REMOVED lines=23> */
.L_x_21452:
[----:B------:R-:W-:Y:S05]  /*3400*/  BSYNC.RECONVERGENT B0 ;  /* 0x0000000000007941 */ /* 0x000fea0003800200 */
.L_x_21451:
[----:B------:R-:W-:Y:S04]  /*3410*/  BSSY.RECONVERGENT B0, `(.L_x_21453) ;  /* 0x000001a000007945 */ /* 0x000fe80003800200 */
[----:B------:R-:W-:Y:S05]  /*3420*/  @!P1 BRA `(.L_x_21454) ;  /* 0x0000000000609947 */ /* 0x000fea0003800000 */
[----:B0123--:R-:W-:Y:S01]  /*3430*/  FADD.FTZ R59, R40, -UR4 ;  /* 0x80000004283b7e21 */ /* 0x00ffe20008010000 */
        /* <DEDUP_REMOVED lines=23> */
.L_x_21454:
[----:B------:R-:W-:Y:S05]  /*35b0*/  BSYNC.RECONVERGENT B0 ;  /* 0x0000000000007941 */ /* 0x000fea0003800200 */
.L_x_21453:
[----:B------:R-:W-:Y:S04]  /*35c0*/  BSSY.RECONVERGENT B0, `(.L_x_21455) ;  /* 0x000001a000007945 */ /* 0x000fe80003800200 */
[----:B------:R-:W-:Y:S05]  /*35d0*/  @!P2 BRA `(.L_x_21456) ;  /* 0x000000000060a947 */ /* 0x000fea0003800000 */
[----:B01234-:R-:W-:Y:S01]  /*35e0*/  FADD.FTZ R59, R44, -UR4 ;  /* 0x800000042c3b7e21 */ /* 0x01ffe20008010000 */
        /* <DEDUP_REMOVED lines=23> */
.L_x_21456:
[----:B------:R-:W-:Y:S05]  /*3760*/  BSYNC.RECONVERGENT B0 ;  /* 0x0000000000007941 */ /* 0x000fea0003800200 */
.L_x_21455:
        /* <DEDUP_REMOVED lines=26> */
.L_x_21458:
[----:B------:R-:W-:Y:S05]  /*3910*/  BSYNC.RECONVERGENT B0 ;  /* 0x0000000000007941 */ /* 0x000fea0003800200 */
.L_x_21457:
[----:B------:R-:W-:Y:S04]  /*3920*/  BSSY.RECONVERGENT B0, `(.L_x_21444) ;  /* 0x0000011000007945 */ /* 0x000fe80003800200 */
[----:B------:R-:W-:Y:S05]  /*3930*/  @!P4 BRA `(.L_x_21459) ;  /* 0x00000000003cc947 */ /* 0x000fea0003800000 */
[----:B------:R-:W5:Y:S01]  /*3940*/  LDC.64 R82, c[0x0][0x428] ;  /* 0x00010a00ff527b82 */ /* 0x000f620000000a00 */
[----:B01234-:R-:W-:Y:S01]  /*3950*/  FADD.FTZ R57, R52, -UR4 ;  /* 0x8000000434397e21 */ /* 0x01ffe20008010000 */
[----:B------:R-:W-:Y:S01]  /*3960*/  FADD.FTZ R58, R53, -UR4 ;  /* 0x80000004353a7e21 */ /* 0x000fe20008010000 */
[----:B------:R-:W-:Y:S01]  /*3970*/  FADD.FTZ R59, R54, -UR4 ;  /* 0x80000004363b7e21 */ /* 0x000fe20008010000 */
[----:B------:R-:W-:Y:S01]  /*3980*/  FADD.FTZ R80, R55, -UR4 ;  /* 0x8000000437507e21 */ /* 0x000fe20008010000 */
[----:B------:R-:W-:Y:S01]  /*3990*/  FMUL.FTZ R57, R57, UR12 ;  /* 0x0000000c39397c20 */ /* 0x000fe20008410000 */
[----:B------:R-:W-:Y:S01]  /*39a0*/  FMUL.FTZ R58, R58, UR12 ;  /* 0x0000000c3a3a7c20 */ /* 0x000fe20008410000 */
[----:B------:R-:W-:Y:S01]  /*39b0*/  FMUL.FTZ R59, R59, UR12 ;  /* 0x0000000c3b3b7c20 */ /* 0x000fe20008410000 */
[----:B------:R-:W-:Y:S01]  /*39c0*/  FMUL.FTZ R80, R80, UR12 ;  /* 0x0000000c50507c20 */ /* 0x000fe20008410000 */
[----:B------:R-:W-:Y:S01]  /*39d0*/  FFMA.FTZ R56, R57, R63, R60 ;  /* 0x0000003f39387223 */ /* 0x000fe2000001003c */
[----:B------:R-:W-:Y:S01]  /*39e0*/  FFMA.FTZ R57, R58, R2, R5 ;  /* 0x000000023a397223 */ /* 0x000fe20000010005 */
[----:B------:R-:W-:Y:S01]  /*39f0*/  FFMA.FTZ R58, R59, R3, R0 ;  /* 0x000000033b3a7223 */ /* 0x000fe20000010000 */
[----:B------:R-:W-:Y:S01]  /*3a00*/  FFMA.FTZ R59, R80, R4, R61 ;  /* 0x00000004503b7223 */ /* 0x000fe2000001003d */
[----:B-----5:R-:W-:-:S05]  /*3a10*/  IMAD.WIDE.U32 R82, R67, 0x10, R82 ;  /* 0x0000001043527825 */ /* 0x020fca00078e0052 */
[----:B------:R0:W-:Y:S02]  /*3a20*/  STG.E.128 desc[UR14][R82.64], R56 ;  /* 0x0000003852007986 */ /* 0x0001e4000c101d0e */
.L_x_21459:
[----:B------:R-:W-:Y:S05]  /*3a30*/  BSYNC.RECONVERGENT B0 ;  /* 0x0000000000007941 */ /* 0x000fea0003800200 */
.L_x_21444:
[----:B------:R-:W-:Y:S02]  /*3a40*/  UIADD3 UR6, UPT, UPT, UR6, UR20, URZ ;  /* 0x0000001406067290 */ /* 0x000fe4000fffe0ff */
[----:B------:R-:W-:Y:S02]  /*3a50*/  UPLOP3.LUT UP0, UPT, UPT, UPT, UP0, 0x40, 0x4 ;  /* 0x000000000004789c */ /* 0x000fe40003f0e800 */
[----:B------:R-:W-:-:S09]  /*3a60*/  UISETP.GE.AND UP1, UPT, UR6, UR21, UPT ;  /* 0x000000150600728c */ /* 0x000fd2000bf26270 */
[----:B------:R-:W-:Y:S05]  /*3a70*/  BRA.U !UP1, `(.L_x_21460) ;  /* 0xffffffd109e47547 */ /* 0x000fea000b83ffff */
[----:B------:R-:W-:Y:S05]  /*3a80*/  EXIT ;  /* 0x000000000000794d */ /* 0x000fea0003800000 */
.L_x_21461:
        /* <DEDUP_REMOVED lines=15> */
.L_x_27328:


//--------------------- .text._ZN10layer_norm13ln_fwd_kernelINS_13Kernel_traitsI6__halfffffjLj4096ELj1ELj1ELj4ELj16ENS_18Kernel_traits_baseILj4096ES2_ffffjLj128EEEEELb0ELb0ELb1ELb1EEEvNS_9FwdParamsE --------------------------
	.section	.text._ZN10layer_norm13ln_fwd_kernelINS_13Kernel_traitsI6__halfffffjLj4096ELj1ELj1ELj4ELj16ENS_18Kernel_traits_baseILj4096ES2_ffffjLj128EEEEELb0ELb0ELb1ELb1EEEvNS_9FwdParamsE,"ax",@progbits
	.align	128
        .global         _ZN10layer_norm13ln_fwd_kernelINS_13Kernel_traitsI6__halfffffjLj4096ELj1ELj1ELj4ELj16ENS_18Kernel_traits_baseILj4096ES2_ffffjLj128EEEEELb0ELb0ELb1ELb1EEEvNS_9FwdParamsE
        .type           _ZN10layer_norm13ln_fwd_kernelINS_13Kernel_traitsI6__halfffffjLj4096ELj1ELj1ELj4ELj16ENS_18Kernel_traits_baseILj4096ES2_ffffjLj128EEEEELb0ELb0ELb1ELb1EEEvNS_9FwdParamsE,@function
        .size           _ZN10layer_norm13ln_fwd_kernelINS_13Kernel_traitsI6__halfffffjLj4096ELj1ELj1ELj4ELj16ENS_18Kernel_traits_baseILj4096ES2_ffffjLj128EEEEELb0ELb0ELb1ELb1EEEvNS_9FwdParamsE,(.L_x_27329 - _ZN10layer_norm13ln_fwd_kernelINS_13Kernel_traitsI6__halfffffjLj4096ELj1ELj1ELj4ELj16ENS_18Kernel_traits_baseILj4096ES2_ffffjLj128EEEEELb0ELb0ELb1ELb1EEEvNS_9FwdParamsE)
        .other          _ZN10layer_norm13ln_fwd_kernelINS_13Kernel_traitsI6__halfffffjLj4096ELj1ELj1ELj4ELj16ENS_18Kernel_traits_baseILj4096ES2_ffffjLj128EEEEELb0ELb0ELb1ELb1EEEvNS_9FwdParamsE,@"STO_CUDA_ENTRY STV_DEFAULT"
_ZN10layer_norm13ln_fwd_kernelINS_13Kernel_traitsI6__halfffffjLj4096ELj1ELj1ELj4ELj16ENS_18Kernel_traits_baseILj4096ES2_ffffjLj128EEEEELb0ELb0ELb1ELb1EEEvNS_9FwdParamsE:
.text._ZN10layer_norm13ln_fwd_kernelINS_13Kernel_traitsI6__halfffffjLj4096ELj1ELj1ELj4ELj16ENS_18Kernel_traits_baseILj4096ES2_ffffjLj128EEEEELb0ELb0ELb1ELb1EEEvNS_9FwdParamsE:
        /* <DEDUP_REMOVED lines=30> */
.L_x_21462:
[----:B------:R-:W0:Y:S01]  /*01e0*/  LDC.64 R2, c[0x0][0x3d0] ;  /* 0x0000f400ff027b82 */ /* 0x000e220000000a00 */
[----:B------:R-:W-:Y:S02]  /*01f0*/  CS2R R52, SRZ ;  /* 0x0000000000347805 */ /* 0x000fe4000001ff00 */
[----:B------:R-:W-:Y:S02]  /*0200*/  CS2R R50, SRZ ;  /* 0x0000000000327805 */ /* 0x000fe4000001ff00 */
[----:B------:R-:W-:Y:S02]  /*0210*/  CS2R R48, SRZ ;  /* 0x0000000000307805 */ /* 0x000fe4000001ff00 */
[----:B------:R-:W-:Y:S02]  /*0220*/  CS2R R46, SRZ ;  /* 0x00000000002e7805 */ /* 0x000fe4000001ff00 */
[----:B------:R-:W-:Y:S02]  /*0230*/  CS2R R44, SRZ ;  /* 0x00000000002c7805 */ /* 0x000fe4000001ff00 */
[----:B------:R-:W-:-:S02]  /*0240*/  CS2R R42, SRZ ;  /* 0x00000000002a7805 */ /* 0x000fc4000001ff00 */
[----:B------:R-:W-:Y:S01]  /*0250*/  CS2R R40, SRZ ;  /* 0x0000000000287805 */ /* 0x000fe2000001ff00 */
[----:B0-----:R-:W-:-:S05]  /*0260*/  IMAD.WIDE.U32 R2, R0, 0x8, R2 ;  /* 0x0000000800027825 */ /* 0x001fca00078e0002 */
[----:B------:R-:W5:Y:S04]  /*0270*/  LDG.E.64 R8, desc[UR14][R2.64] ;  /* 0x0000000e02087981 */ /* 0x000f68000c1e1b00 */
[----:B------:R-:W5:Y:S04]  /*0280*/  LDG.E.64 R10, desc[UR14][R2.64+0x400] ;  /* 0x0004000e020a7981 */ /* 0x000f68000c1e1b00 */
[----:B------:R-:W5:Y:S04]  /*0290*/  LDG.E.64 R12, desc[UR14][R2.64+0x800] ;  /* 0x0008000e020c7981 */ /* 0x000f68000c1e1b00 */
[----:B------:R-:W5:Y:S04]  /*02a0*/  LDG.E.64 R14, desc[UR14][R2.64+0xc00] ;  /* 0x000c000e020e7981 */ /* 0x000f68000c1e1b00 */
[----:B------:R-:W5:Y:S04]  /*02b0*/  LDG.E.64 R16, desc[UR14][R2.64+0x1000] ;  /* 0x0010000e02107981 */ /* 0x000f68000c1e1b00 */
[----:B------:R-:W5:Y:S04]  /*02c0*/  LDG.E.64 R18, desc[UR14][R2.64+0x1400] ;  /* 0x0014000e02127981 */ /* 0x000f68000c1e1b00 */
[----:B------:R-:W5:Y:S04]  /*02d0*/  LDG.E.64 R6, desc[UR14][R2.64+0x1800] ;  /* 0x0018000e02067981 */ /* 0x000f68000c1e1b00 */
[----:B------:R0:W5:Y:S02]  /*02e0*/  LDG.E.64 R4, desc[UR14][R2.64+0x1c00] ;  /* 0x001c000e02047981 */ /* 0x000164000c1e1b00 */
[----:B0-----:R-:W-:-:S07]  /*02f0*/  CS2R R2, SRZ ;  /* 0x0000000000027805 */ /* 0x001fce000001ff00 */
.L_x_21463:
[----:B------:R-:W1:Y:S02]  /*0300*/  LDCU UR4, c[0x0][0x384] ;  /* 0x00007080ff0477ac */ /* 0x000e640008000800 */
[----:B-1----:R-:W-:-:S06]  /*0310*/  UISETP.GE.AND UP0, UPT, UR7, UR4, UPT ;  /* 0x000000040700728c */ /* 0x002fcc000bf06270 */
[----:B------:R-:W-:-:S13]  /*0320*/  PLOP3.LUT P0, PT, PT, PT, UP0, 0x80, 0x8 ;  /* 0x000000000008781c */ /* 0x000fda0003f0f008 */
[----:B------:R-:W-:Y:S05]  /*0330*/  @P0 EXIT ;  /* 0x000000000000094d */ /* 0x000fea0003800000 */
[----:B-----5:R-:W-:Y:S01]  /*0340*/  MOV R75, R4 ;  /* 0x00000004004b7202 */ /* 0x020fe20000000f00 */
[----:B------:R-:W1:Y:S01]  /*0350*/  LDCU.U8 UR4, c[0x0][0x410] ;  /* 0x00008200ff0477ac */ /* 0x000e620008000000 */
[----:B------:R-:W-:Y:S02]  /*0360*/  SHF.R.U64 R78, R4, 0x10, R5 ;  /* 0x00000010044e7819 */ /* 0x000fe40000001205 */
[--C-:B------:R-:W-:Y:S01]  /*0370*/  SHF.R.U64 R79, R2, 0x10, R3.reuse ;  /* 0x00000010024f7819 */ /* 0x100fe20000001203 */
[----:B------:R-:W2:Y:S01]  /*0380*/  LDCU UR16, c[0x0][0x388] ;  /* 0x00007100ff1077ac */ /* 0x000ea20008000800 */
[----:B------:R-:W-:Y:S02]  /*0390*/  SHF.R.U32.HI R4, RZ, 0x10, R3 ;  /* 0x00000010ff047819 */ /* 0x000fe40000011603 */
[----:B------:R-:W-:Y:S01]  /*03a0*/  MOV R73, R6 ;  /* 0x0000000600497202 */ /* 0x000fe20000000f00 */
[----:B------:R-:W3:Y:S01]  /*03b0*/  LDCU UR17, c[0x0][0x400] ;  /* 0x00008000ff1177ac */ /* 0x000ee20008000800 */
[----:B------:R-:W-:-:S02]  /*03c0*/  SHF.R.U64 R74, R6, 0x10, R7 ;  /* 0x00000010064a7819 */ /* 0x000fc40000001207 */
[----:B------:R-:W-:Y:S01]  /*03d0*/  MOV R6, R5 ;  /* 0x0000000500067202 */ /* 0x000fe20000000f00 */
[----:B------:R-:W4:Y:S01]  /*03e0*/  LDCU UR6, c[0x0][0x40c] ;  /* 0x00008180ff0677ac */ /* 0x000f220008000800 */
[----:B------:R-:W-:Y:S02]  /*03f0*/  PRMT R79, R79, 0x5410, R4 ;  /* 0x000054104f4f7816 */ /* 0x000fe40000000004 */
[----:B------:R-:W-:Y:S01]  /*0400*/  SHF.R.U32.HI R5, RZ, 0x10, R5 ;  /* 0x00000010ff057819 */ /* 0x000fe20000011605 */
[----:B------:R-:W0:Y:S01]  /*0410*/  LDCU.128 UR8, c[0x0][0x3f0] ;  /* 0x00007e00ff0877ac */ /* 0x000e220008000c00 */
[--C-:B------:R-:W-:Y:S02]  /*0420*/  SHF.R.U64 R80, R40, 0x10, R41.reuse ;  /* 0x0000001028507819 */ /* 0x100fe40000001229 */
[----:B------:R-:W-:Y:S01]  /*0430*/  SHF.R.U32.HI R4, RZ, 0x10, R41 ;  /* 0x00000010ff047819 */ /* 0x000fe20000011629 */
[----:B------:R-:W0:Y:S01]  /*0440*/  LDCU.64 UR18, c[0x0][0x3a0] ;  /* 0x00007400ff1277ac */ /* 0x000e220008000a00 */
[----:B------:R-:W-:-:S02]  /*0450*/  PRMT R78, R78, 0x5410, R5 ;  /* 0x000054104e4e7816 */ /* 0x000fc40000000005 */
[----:B------:R-:W-:Y:S01]  /*0460*/  PRMT R80, R80, 0x5410, R4 ;  /* 0x0000541050507816 */ /* 0x000fe20000000004 */
[----:B------:R-:W0:Y:S01]  /*0470*/  LDCU.64 UR20, c[0x0][0x380] ;  /* 0x00007000ff1477ac */ /* 0x000e220008000a00 */
[--C-:B------:R-:W-:Y:S02]  /*0480*/  SHF.R.U64 R81, R42, 0x10, R43.reuse ;  /* 0x000000102a517819 */ /* 0x100fe4000000122b */
[----:B------:R-:W-:Y:S01]  /*0490*/  SHF.R.U32.HI R5, RZ, 0x10, R43 ;  /* 0x00000010ff057819 */ /* 0x000fe2000001162b */
[----:B------:R-:W-:Y:S01]  /*04a0*/  UPLOP3.LUT UP0, UPT, UPT, UPT, UPT, 0x40, 0x4 ;  /* 0x000000000004789c */ /* 0x000fe20003f0e870 */
[--C-:B------:R-:W-:Y:S02]  /*04b0*/  SHF.R.U64 R82, R44, 0x10, R45.reuse ;  /* 0x000000102c527819 */ /* 0x100fe4000000122d */
[----:B------:R-:W-:Y:S02]  /*04c0*/  SHF.R.U32.HI R4, RZ, 0x10, R45 ;  /* 0x00000010ff047819 */ /* 0x000fe4000001162d */
[----:B------:R-:W-:-:S02]  /*04d0*/  PRMT R81, R81, 0x5410, R5 ;  /* 0x0000541051517816 */ /* 0x000fc40000000005 */
[----:B------:R-:W-:Y:S02]  /*04e0*/  PRMT R82, R82, 0x5410, R4 ;  /* 0x0000541052527816 */ /* 0x000fe40000000004 */
[--C-:B------:R-:W-:Y:S02]  /*04f0*/  SHF.R.U64 R83, R46, 0x10, R47.reuse ;  /* 0x000000102e537819 */ /* 0x100fe4000000122f */
[----:B------:R-:W-:Y:S02]  /*0500*/  SHF.R.U32.HI R4, RZ, 0x10, R47 ;  /* 0x00000010ff047819 */ /* 0x000fe4000001162f */
[--C-:B------:R-:W-:Y:S02]  /*0510*/  SHF.R.U64 R84, R48, 0x10, R49.reuse ;  /* 0x0000001030547819 */ /* 0x100fe40000001231 */
[----:B------:R-:W-:Y:S02]  /*0520*/  SHF.R.U32.HI R5, RZ, 0x10, R49 ;  /* 0x00000010ff057819 */ /* 0x000fe40000011631 */
[----:B0-----:R-:W-:-:S02]  /*0530*/  MOV R20, R9 ;  /* 0x0000000900147202 */ /* 0x001fc40000000f00 */
[--C-:B------:R-:W-:Y:S02]  /*0540*/  SHF.R.U64 R57, R8, 0x10, R9.reuse ;  /* 0x0000001008397819 */ /* 0x100fe40000001209 */
[----:B------:R-:W-:Y:S02]  /*0550*/  SHF.R.U32.HI R21, RZ, 0x10, R9 ;  /* 0x00000010ff157819 */ /* 0x000fe40000011609 */
[----:B------:R-:W-:Y:S02]  /*0560*/  MOV R56, R8 ;  /* 0x0000000800387202 */ /* 0x000fe40000000f00 */
[----:B------:R-:W-:Y:S02]  /*0570*/  MOV R58, R10 ;  /* 0x0000000a003a7202 */ /* 0x000fe40000000f00 */
[----:B------:R-:W-:Y:S02]  /*0580*/  SHF.R.U64 R59, R10, 0x10, R11 ;  /* 0x000000100a3b7819 */ /* 0x000fe4000000120b */
[----:B------:R-:W-:-:S02]  /*0590*/  MOV R9, R13 ;  /* 0x0000000d00097202 */ /* 0x000fc40000000f00 */
[--C-:B------:R-:W-:Y:S02]  /*05a0*/  SHF.R.U64 R62, R12, 0x10, R13.reuse ;  /* 0x000000100c3e7819 */ /* 0x100fe4000000120d */
[----:B------:R-:W-:Y:S02]  /*05b0*/  SHF.R.U32.HI R23, RZ, 0x10, R13 ;  /* 0x00000010ff177819 */ /* 0x000fe4000001160d */
[----:B------:R-:W-:Y:S02]  /*05c0*/  MOV R63, R14 ;  /* 0x0000000e003f7202 */ /* 0x000fe40000000f00 */
[----:B------:R-:W-:Y:S02]  /*05d0*/  SHF.R.U64 R68, R14, 0x10, R15 ;  /* 0x000000100e447819 */ /* 0x000fe4000000120f */
[----:B------:R-:W-:Y:S02]  /*05e0*/  MOV R8, R11 ;  /* 0x0000000b00087202 */ /* 0x000fe40000000f00 */
[----:B------:R-:W-:-:S02]  /*05f0*/  SHF.R.U32.HI R22, RZ, 0x10, R11 ;  /* 0x00000010ff167819 */ /* 0x000fc4000001160b */
[----:B------:R-:W-:Y:S02]  /*0600*/  MOV R60, R12 ;  /* 0x0000000c003c7202 */ /* 0x000fe40000000f00 */
[----:B------:R-:W-:Y:S02]  /*0610*/  MOV R10, R15 ;  /* 0x0000000f000a7202 */ /* 0x000fe40000000f00 */
[----:B------:R-:W-:Y:S02]  /*0620*/  SHF.R.U32.HI R14, RZ, 0x10, R15 ;  /* 0x00000010ff0e7819 */ /* 0x000fe4000001160f */
[----:B------:R-:W-:Y:S02]  /*0630*/  MOV R69, R16 ;  /* 0x0000001000457202 */ /* 0x000fe40000000f00 */
[----:B------:R-:W-:Y:S02]  /*0640*/  SHF.R.U64 R70, R16, 0x10, R17 ;  /* 0x0000001010467819 */ /* 0x000fe40000001211 */
[----:B------:R-:W-:-:S02]  /*0650*/  MOV R13, R7 ;  /* 0x00000007000d7202 */ /* 0x000fc40000000f00 */
[----:B------:R-:W-:Y:S02]  /*0660*/  PRMT R83, R83, 0x5410, R4 ;  /* 0x0000541053537816 */ /* 0x000fe40000000004 */
[----:B------:R-:W-:Y:S02]  /*0670*/  PRMT R84, R84, 0x5410, R5 ;  /* 0x0000541054547816 */ /* 0x000fe40000000005 */
[----:B------:R-:W-:Y:S02]  /*0680*/  MOV R11, R17 ;  /* 0x00000011000b7202 */ /* 0x000fe40000000f00 */
[----:B------:R-:W-:Y:S02]  /*0690*/  SHF.R.U32.HI R15, RZ, 0x10, R17 ;  /* 0x00000010ff0f7819 */ /* 0x000fe40000011611 */
[----:B------:R-:W-:Y:S02]  /*06a0*/  MOV R71, R18 ;  /* 0x0000001200477202 */ /* 0x000fe40000000f00 */
[----:B------:R-:W-:-:S02]  /*06b0*/  MOV R12, R19 ;  /* 0x00000013000c7202 */ /* 0x000fc40000000f00 */
[--C-:B------:R-:W-:Y:S02]  /*06c0*/  SHF.R.U64 R72, R18, 0x10, R19.reuse ;  /* 0x0000001012487819 */ /* 0x100fe40000001213 */
[----:B------:R-:W-:Y:S02]  /*06d0*/  SHF.R.U32.HI R16, RZ, 0x10, R19 ;  /* 0x00000010ff107819 */ /* 0x000fe40000011613 */
[----:B------:R-:W-:Y:S02]  /*06e0*/  SHF.R.U32.HI R7, RZ, 0x10, R7 ;  /* 0x00000010ff077819 */ /* 0x000fe40000011607 */
[--C-:B------:R-:W-:Y:S02]  /*06f0*/  SHF.R.U64 R85, R50, 0x10, R51.reuse ;  /* 0x0000001032557819 */ /* 0x100fe40000001233 */
[----:B------:R-:W-:Y:S02]  /*0700*/  SHF.R.U32.HI R4, RZ, 0x10, R51 ;  /* 0x00000010ff047819 */ /* 0x000fe40000011633 */
[----:B-1----:R-:W-:-:S02]  /*0710*/  ISETP.NE.AND P0, PT, RZ, UR4, PT ;  /* 0x00000004ff007c0c */ /* 0x002fc4000bf05270 */
[--C-:B------:R-:W-:Y:S02]  /*0720*/  SHF.R.U64 R86, R52, 0x10, R53.reuse ;  /* 0x0000001034567819 */ /* 0x100fe40000001235 */
[----:B------:R-:W-:Y:S02]  /*0730*/  SHF.R.U32.HI R5, RZ, 0x10, R53 ;  /* 0x00000010ff057819 */ /* 0x000fe40000011635 */
        /* <DEDUP_REMOVED lines=15> */
[----:B------:R-:W-:-:S02]  /*0830*/  P2R R55, PR, RZ, 0x1 ;  /* 0x00000001ff377803 */ /* 0x000fc40000000000 */
[----:B------:R-:W-:Y:S02]  /*0840*/  PRMT R85, R85, 0x5410, R4 ;  /* 0x0000541055557816 */ /* 0x000fe40000000004 */
[----:B--234-:R-:W-:-:S07]  /*0850*/  PRMT R86, R86, 0x5410, R5 ;  /* 0x0000541056567816 */ /* 0x01cfce0000000005 */
.L_x_21467:
[----:B------:R-:W-:Y:S01]  /*0860*/  UIMAD.WIDE UR4, UR7, 0x4, UR8 ;  /* 0x00000004070478a5 */ /* 0x000fe2000f8e0208 */
[----:B------:R-:W-:Y:S02]  /*0870*/  ISETP.NE.U32.AND P0, PT, RZ, UR18, PT ;  /* 0x00000012ff007c0c */ /* 0x000fe4000bf05070 */
[----:B------:R-:W-:Y:S02]  /*0880*/  PLOP3.LUT P6, PT, PT, PT, PT, 0x8, 0x80 ;  /* 0x000000000080781c */ /* 0x000fe40003fce170 */
[----:B------:R-:W-:Y:S02]  /*0890*/  PLOP3.LUT P5, PT, PT, PT, PT, 0x8, 0x80 ;  /* 0x000000000080781c */ /* 0x000fe40003fae170 */
[----:B------:R-:W-:Y:S02]  /*08a0*/  PLOP3.LUT P4, PT, PT, PT, PT, 0x8, 0x80 ;  /* 0x000000000080781c */ /* 0x000fe40003f8e170 */
[----:B------:R-:W-:Y:S01]  /*08b0*/  PLOP3.LUT P3, PT, PT, PT, PT, 0x8, 0x80 ;  /* 0x000000000080781c */ /* 0x000fe20003f6e170 */
[----:B-1----:R-:W-:Y:S01]  /*08c0*/  HFMA2 R37, -RZ, RZ, 0, 0 ;  /* 0x00000000ff257431 */ /* 0x002fe200000001ff */
[----:B------:R-:W-:Y:S01]  /*08d0*/  MOV R8, UR4 ;  /* 0x0000000400087c02 */ /* 0x000fe20008000f00 */
[----:B0-----:R-:W0:Y:S01]  /*08e0*/  LDC.64 R88, c[0x0][0x3a8] ;  /* 0x0000ea00ff587b82 */ /* 0x001e220000000a00 */
[----:B------:R-:W-:-:S05]  /*08f0*/  MOV R9, UR5 ;  /* 0x0000000500097c02 */ /* 0x000fca0008000f00 */
[----:B------:R-:W2:Y:S01]  /*0900*/  LDG.E R8, desc[UR14][R8.64] ;  /* 0x0000000e08087981 */ /* 0x000ea2000c1e1900 */
[----:B------:R-:W-:Y:S01]  /*0910*/  ISETP.NE.AND.EX P0, PT, RZ, UR19, PT, P0 ;  /* 0x00000013ff007c0c */ /* 0x000fe2000bf05300 */
[----:B------:R-:W-:-:S04]  /*0920*/  UIMAD UR4, UR7, UR16, URZ ;  /* 0x00000010070472a4 */ /* 0x000fc8000f8e02ff */
[----:B------:R-:W-:-:S04]  /*0930*/  USHF.R.S32.HI UR5, URZ, 0x1f, UR4 ;  /* 0x0000001fff057899 */ /* 0x000fc80008011404 */
[----:B------:R-:W-:-:S04]  /*0940*/  ULEA.HI UR5, UR5, UR4, URZ, 0x2 ;  /* 0x0000000405057291 */ /* 0x000fc8000f8f10ff */
[----:B------:R-:W-:Y:S01]  /*0950*/  VOTEU.ANY UP1, P0 ;  /* 0x0000000000ff7886 */ /* 0x000fe20000020100 */
[----:B------:R-:W-:Y:S02]  /*0960*/  PLOP3.LUT P2, PT, PT, PT, UP1, 0x80, 0x8 ;  /* 0x000000000008781c */ /* 0x000fe40003f4f018 */
[----:B------:R-:W-:-:S04]  /*0970*/  MOV R11, UR5 ;  /* 0x00000005000b7c02 */ /* 0x000fc80008000f00 */
[----:B------:R-:W-:-:S07]  /*0980*/  LEA.HI.SX32 R36, R11, R0, 0x1e ;  /* 0x000000000b247211 */ /* 0x000fce00078ff2ff */
[----:B------:R-:W1:Y:S02]  /*0990*/  @P2 LDC.64 R14, c[0x0][0x3a0] ;  /* 0x0000e800ff0e2b82 */ /* 0x000e640000000a00 */
[----:B-1----:R-:W-:-:S05]  /*09a0*/  @P2 IMAD.WIDE.U32 R14, R36, 0x10, R14 ;  /* 0x00000010240e2825 */ /* 0x002fca00078e000e */
[----:B------:R1:W3:Y:S01]  /*09b0*/  @P2 LDG.E.128 R28, desc[UR14][R14.64] ;  /* 0x0000000e0e1c2981 */ /* 0x0002e2000c1e1d00 */
[----:B--2---:R-:W-:-:S04]  /*09c0*/  ISETP.GT.AND P0, PT, R8, RZ, PT ;  /* 0x000000ff0800720c */ /* 0x004fc80003f04270 */
[----:B------:R-:W-:-:S04]  /*09d0*/  @P2 PLOP3.LUT P1, PT, P0, PT, PT, 0x80, 0x8 ;  /* 0x000000000008281c */ /* 0x000fc8000072f070 */
[----:B------:R-:W-:Y:S02]  /*09e0*/  @P2 PLOP3.LUT P6, PT, P1, PT, PT, 0x80, 0x8 ;  /* 0x000000000008281c */ /* 0x000fe40000fcf070 */
[----:B------:R-:W-:Y:S02]  /*09f0*/  @P2 PLOP3.LUT P5, PT, P1, PT, PT, 0x80, 0x8 ;  /* 0x000000000008281c */ /* 0x000fe40000faf070 */
[----:B------:R-:W-:Y:S02]  /*0a00*/  @P2 PLOP3.LUT P4, PT, P1, PT, PT, 0x80, 0x8 ;  /* 0x000000000008281c */ /* 0x000fe40000f8f070 */
[----:B------:R-:W-:Y:S02]  /*0a10*/  @P2 PLOP3.LUT P3, PT, P1, PT, PT, 0x80, 0x8 ;  /* 0x000000000008281c */ /* 0x000fe40000f6f070 */
[----:B------:R-:W-:Y:S02]  /*0a20*/  @!P2 PLOP3.LUT P1, PT, P0, PT, PT, 0x80, 0x8 ;  /* 0x000000000008a81c */ /* 0x000fe4000072f070 */
[----:B------:R-:W-:-:S13]  /*0a30*/  ISETP.GE.AND P0, PT, R8, 0x1, PT ;  /* 0x000000010800780c */ /* 0x000fda0003f06270 */
[----:B------:R-:W2:Y:S01]  /*0a40*/  @P0 LDC.64 R12, c[0x0][0x390] ;  /* 0x0000e400ff0c0b82 */ /* 0x000ea20000000a00 */
[----:B------:R-:W-:-:S05]  /*0a50*/  @P0 IADD3 R8, PT, PT, R8, -0x1, RZ ;  /* 0xffffffff08080810 */ /* 0x000fca0007ffe0ff */
[----:B------:R-:W-:Y:S02]  /*0a60*/  @P0 IMAD R8, R8, UR16, RZ ;  /* 0x0000001008080c24 */ /* 0x000fe4000f8e02ff */
[----:B------:R-:W4:Y:S03]  /*0a70*/  @P0 LDC.64 R10, c[0x0][0x390] ;  /* 0x0000e400ff0a0b82 */ /* 0x000f260000000a00 */
[----:B------:R-:W-:-:S04]  /*0a80*/  @P0 SHF.R.S32.HI R9, RZ, 0x1f, R8 ;  /* 0x0000001fff090819 */ /* 0x000fc80000011408 */
[----:B------:R-:W-:Y:S01]  /*0a90*/  @P0 LEA.HI R9, R9, R8, RZ, 0x2 ;  /* 0x0000000809090211 */ /* 0x000fe200078f10ff */
[----:B------:R-:W-:Y:S01]  /*0aa0*/  @UP1 UMOV UR4, UR6 ;  /* 0x0000000600041c82 */ /* 0x000fe20008000000 */
[----:B------:R-:W-:Y:S01]  /*0ab0*/  UIMAD.WIDE UR12, UR7, 0x4, UR10 ;  /* 0x00000004070c78a5 */ /* 0x000fe2000f8e020a */
[----:B-1----:R-:W-:Y:S01]  /*0ac0*/  IADD3 R15, PT, PT, R36, 0x80, RZ ;  /* 0x00000080240f7810 */ /* 0x002fe20007ffe0ff */
[----:B------:R-:W1:Y:S01]  /*0ad0*/  @P0 LDC.64 R18, c[0x0][0x390] ;  /* 0x0000e400ff120b82 */ /* 0x000e620000000a00 */
[----:B------:R-:W-:-:S05]  /*0ae0*/  @P0 LEA.HI.SX32 R37, R9, R0, 0x1e ;  /* 0x0000000009250211 */ /* 0x000fca00078ff2ff */
[C---:B--2---:R-:W-:Y:S02]  /*0af0*/  @P0 IMAD.WIDE.U32 R12, R37.reuse, 0x10, R12 ;  /* 0x00000010250c0825 */ /* 0x044fe400078e000c */
[----:B------:R-:W2:Y:S03]  /*0b00*/  @P2 LDC.64 R8, c[0x0][0x3a0] ;  /* 0x0000e800ff082b82 */ /* 0x000ea60000000a00 */
[----:B------:R-:W3:Y:S01]  /*0b10*/  @P0 LDG.E.128 R4, desc[UR14][R12.64] ;  /* 0x0000000e0c040981 */ /* 0x000ee2000c1e1d00 */
[----:B------:R-:W-:Y:S02]  /*0b20*/  @P0 IADD3 R21, PT, PT, R37, 0x80, RZ ;  /* 0x0000008025150810 */ /* 0x000fe40007ffe0ff */
[----:B------:R-:W-:Y:S02]  /*0b30*/  MOV R16, UR12 ;  /* 0x0000000c00107c02 */ /* 0x000fe40008000f00 */
[----:B------:R-:W-:Y:S01]  /*0b40*/  MOV R17, UR13 ;  /* 0x0000000d00117c02 */ /* 0x000fe20008000f00 */
[----:B----4-:R-:W-:Y:S01]  /*0b50*/  @P0 IMAD.WIDE.U32 R20, R21, 0x10, R10 ;  /* 0x0000001015140825 */ /* 0x010fe200078e000a */
[----:B------:R-:W4:Y:S03]  /*0b60*/  @P0 LDC.64 R24, c[0x0][0x390] ;  /* 0x0000e400ff180b82 */ /* 0x000f260000000a00 */
[----:B------:R1:W5:Y:S05]  /*0b70*/  LDG.E R61, desc[UR14][R16.64] ;  /* 0x0000000e103d7981 */ /* 0x00036a000c1e1900 */
[----:B------:R-:W4:Y:S01]  /*0b80*/  @P0 LDC.64 R32, c[0x0][0x390] ;  /* 0x0000e400ff200b82 */ /* 0x000f220000000a00 */
[----:B--2---:R-:W-:-:S07]  /*0b90*/  @P2 IMAD.WIDE.U32 R10, R15, 0x10, R8 ;  /* 0x000000100f0a2825 */ /* 0x004fce00078e0008 */
[----:B------:R-:W2:Y:S08]  /*0ba0*/  @P0 LDC.64 R38, c[0x0][0x390] ;  /* 0x0000e400ff260b82 */ /* 0x000eb00000000a00 */
[----:B------:R-:W2:Y:S08]  /*0bb0*/  @P0 LDC.64 R66, c[0x0][0x390] ;  /* 0x0000e400ff420b82 */ /* 0x000eb00000000a00 */
[----:B------:R-:W2:Y:S01]  /*0bc0*/  @P0 LDC.64 R76, c[0x0][0x390] ;  /* 0x0000e400ff4c0b82 */ /* 0x000ea20000000a00 */
[----:B---3--:R-:W-:Y:S01]  /*0bd0*/  @P6 FFMA.FTZ R28, R4, UR4, R28 ;  /* 0x00000004041c6c23 */ /* 0x008fe2000801001c */
[----:B------:R-:W-:Y:S01]  /*0be0*/  @P5 FFMA.FTZ R29, R5, UR4, R29 ;  /* 0x00000004051d5c23 */ /* 0x000fe2000801001d */
[----:B------:R-:W-:Y:S01]  /*0bf0*/  @P4 FFMA.FTZ R30, R6, UR4, R30 ;  /* 0x00000004061e4c23 */ /* 0x000fe2000801001e */
[----:B------:R-:W-:Y:S01]  /*0c00*/  @P3 FFMA.FTZ R31, R7, UR4, R31 ;  /* 0x00000004071f3c23 */ /* 0x000fe2000801001f */
[----:B------:R-:W-:-:S02]  /*0c10*/  @!UP1 UMOV UR4, UR6 ;  /* 0x0000000600049c82 */ /* 0x000fc40008000000 */
[----:B------:R-:W-:Y:S01]  /*0c20*/  @!P2 FMUL.FTZ R12, R4, UR4 ;  /* 0x00000004040cac20 */ /* 0x000fe20008410000 */
[----:B------:R-:W-:-:S04]  /*0c30*/  @!P2 FMUL.FTZ R13, R5, UR4 ;  /* 0x00000004050dac20 */ /* 0x000fc80008410000 */
[----:B------:R-:W-:Y:S01]  /*0c40*/  @!P2 FSEL R28, R12, RZ, P1 ;  /* 0x000000ff0c1ca208 */ /* 0x000fe20000800000 */
[----:B------:R-:W-:Y:S01]  /*0c50*/  @!P2 FMUL.FTZ R12, R6, UR4 ;  /* 0x00000004060cac20 */ /* 0x000fe20008410000 */
[----:B------:R-:W-:Y:S01]  /*0c60*/  @!P2 FSEL R29, R13, RZ, P1 ;  /* 0x000000ff0d1da208 */ /* 0x000fe20000800000 */
[----:B------:R-:W-:-:S03]  /*0c70*/  @!P2 FMUL.FTZ R13, R7, UR4 ;  /* 0x00000004070dac20 */ /* 0x000fc60008410000 */
[----:B------:R-:W-:Y:S02]  /*0c80*/  @!P2 FSEL R30, R12, RZ, P1 ;  /* 0x000000ff0c1ea208 */ /* 0x000fe40000800000 */
[----:B------:R-:W-:Y:S01]  /*0c90*/  @!P2 FSEL R31, R13, RZ, P1 ;  /* 0x000000ff0d1fa208 */ /* 0x000fe20000800000 */
[----:B0-----:R-:W-:-:S05]  /*0ca0*/  IMAD.WIDE.U32 R12, R36, 0x10, R88 ;  /* 0x00000010240c7825 */ /* 0x001fca00078e0058 */
[----:B------:R0:W-:Y:S04]  /*0cb0*/  STG.E.128 desc[UR14][R12.64], R28 ;  /* 0x0000001c0c007986 */ /* 0x0001e8000c101d0e */
[----:B------:R3:W4:Y:S04]  /*0cc0*/  @P0 LDG.E.128 R4, desc[UR14][R20.64] ;  /* 0x0000000e14040981 */ /* 0x000728000c1e1d00 */
[----:B------:R-:W2:Y:S01]  /*0cd0*/  @P2 LDG.E.128 R8, desc[UR14][R10.64] ;  /* 0x0000000e0a082981 */ /* 0x000ea2000c1e1d00 */
[----:B------:R-:W-:Y:S02]  /*0ce0*/  PLOP3.LUT P5, PT, PT, PT, PT, 0x8, 0x80 ;  /* 0x000000000080781c */ /* 0x000fe40003fae170 */
[----:B------:R-:W-:-:S02]  /*0cf0*/  @P2 PLOP3.LUT P5, PT, P1, PT, PT, 0x80, 0x8 ;  /* 0x000000000008281c */ /* 0x000fc40000faf070 */
[----:B------:R-:W-:Y:S01]  /*0d00*/  PLOP3.LUT P4, PT, PT, PT, PT, 0x8, 0x80 ;  /* 0x000000000080781c */ /* 0x000fe20003f8e170 */
[----:B0-----:R-:W0:Y:S01]  /*0d10*/  @P2 LDC.64 R12, c[0x0][0x3a0] ;  /* 0x0000e800ff0c2b82 */ /* 0x001e220000000a00 */
[----:B------:R-:W-:Y:S02]  /*0d20*/  @P2 PLOP3.LUT P4, PT, P1, PT, PT, 0x80, 0x8 ;  /* 0x000000000008281c */ /* 0x000fe40000f8f070 */
[----:B------:R-:W-:Y:S02]  /*0d30*/  PLOP3.LUT P3, PT, PT, PT, PT, 0x8, 0x80 ;  /* 0x000000000080781c */ /* 0x000fe40003f6e170 */
[----:B------:R-:W-:Y:S02]  /*0d40*/  @P2 PLOP3.LUT P3, PT, P1, PT, PT, 0x80, 0x8 ;  /* 0x000000000008281c */ /* 0x000fe40000f6f070 */
[----:B-1----:R-:W-:Y:S02]  /*0d50*/  IADD3 R17, PT, PT, R36, 0x100, RZ ;  /* 0x0000010024117810 */ /* 0x002fe40007ffe0ff */
[----:B---3--:R-:W-:Y:S01]  /*0d60*/  @P0 IADD3 R21, PT, PT, R37, 0x100, RZ ;  /* 0x0000010025150810 */ /* 0x008fe20007ffe0ff */
[----:B------:R-:W-:-:S04]  /*0d70*/  IMAD.WIDE.U32 R22, R15, 0x10, R88 ;  /* 0x000000100f167825 */ /* 0x000fc800078e0058 */
[----:B------:R-:W-:-:S04]  /*0d80*/  @P0 IMAD.WIDE.U32 R18, R21, 0x10, R18 ;  /* 0x0000001015120825 */ /* 0x000fc800078e0012 */
[C---:B----4-:R-:W-:Y:S01]  /*0d90*/  @!P2 FMUL.FTZ R14, R4.reuse, UR4 ;  /* 0x00000004040eac20 */ /* 0x050fe20008410000 */
[----:B--2---:R-:W-:Y:S01]  /*0da0*/  @P5 FFMA.FTZ R8, R4, UR4, R8 ;  /* 0x0000000404085c23 */ /* 0x004fe20008010008 */
[----:B------:R-:W-:Y:S02]  /*0db0*/  PLOP3.LUT P5, PT, PT, PT, PT, 0x8, 0x80 ;  /* 0x000000000080781c */ /* 0x000fe40003fae170 */
[----:B------:R-:W-:Y:S01]  /*0dc0*/  @P2 PLOP3.LUT P5, PT, P1, PT, PT, 0x80, 0x8 ;  /* 0x000000000008281c */ /* 0x000fe20000faf070 */
[C---:B------:R-:W-:Y:S01]  /*0dd0*/  @!P2 FMUL.FTZ R16, R5.reuse, UR4 ;  /* 0x000000040510ac20 */ /* 0x040fe20008410000 */
[----:B------:R-:W-:Y:S01]  /*0de0*/  @P4 FFMA.FTZ R9, R5, UR4, R9 ;  /* 0x0000000405094c23 */ /* 0x000fe20008010009 */
[----:B------:R-:W-:Y:S01]  /*0df0*/  @!P2 FSEL R8, R14, RZ, P1 ;  /* 0x000000ff0e08a208 */ /* 0x000fe20000800000 */
[----:B------:R-:W-:Y:S02]  /*0e00*/  @!P2 FMUL.FTZ R14, R6, UR4 ;  /* 0x00000004060eac20 */ /* 0x000fe40008410000 */
[----:B------:R-:W-:Y:S01]  /*0e10*/  @!P2 FSEL R9, R16, RZ, P1 ;  /* 0x000000ff1009a208 */ /* 0x000fe20000800000 */
[----:B------:R-:W-:Y:S01]  /*0e20*/  @!P2 FMUL.FTZ R16, R7, UR4 ;  /* 0x000000040710ac20 */ /* 0x000fe20008410000 */
[----:B------:R-:W-:Y:S01]  /*0e30*/  @P3 FFMA.FTZ R10, R6, UR4, R10 ;  /* 0x00000004060a3c23 */ /* 0x000fe2000801000a */
[----:B------:R-:W-:Y:S01]  /*0e40*/  @!P2 FSEL R10, R14, RZ, P1 ;  /* 0x000000ff0e0aa208 */ /* 0x000fe20000800000 */
[----:B0-----:R-:W-:-:S04]  /*0e50*/  @P2 IMAD.WIDE.U32 R14, R17, 0x10, R12 ;  /* 0x00000010110e2825 */ /* 0x001fc800078e000c */
[----:B------:R-:W-:Y:S01]  /*0e60*/  @P5 FFMA.FTZ R11, R7, UR4, R11 ;  /* 0x00000004070b5c23 */ /* 0x000fe2000801000b */
[----:B------:R-:W-:-:S05]  /*0e70*/  @!P2 FSEL R11, R16, RZ, P1 ;  /* 0x000000ff100ba208 */ /* 0x000fca0000800000 */
[----:B------:R0:W-:Y:S04]  /*0e80*/  STG.E.128 desc[UR14][R22.64], R8 ;  /* 0x0000000816007986 */ /* 0x0001e8000c101d0e */
[----:B------:R1:W2:Y:S04]  /*0e90*/  @P0 LDG.E.128 R4, desc[UR14][R18.64] ;  /* 0x0000000e12040981 */ /* 0x0002a8000c1e1d00 */
[----:B------:R-:W2:Y:S01]  /*0ea0*/  @P2 LDG.E.128 R12, desc[UR14][R14.64] ;  /* 0x0000000e0e0c2981 */ /* 0x000ea2000c1e1d00 */
[----:B------:R-:W-:Y:S02]  /*0eb0*/  PLOP3.LUT P5, PT, PT, PT, PT, 0x8, 0x80 ;  /* 0x000000000080781c */ /* 0x000fe40003fae170 */
[----:B------:R-:W-:-:S02]  /*0ec0*/  @P2 PLOP3.LUT P5, PT, P1, PT, PT, 0x80, 0x8 ;  /* 0x000000000008281c */ /* 0x000fc40000faf070 */
[----:B------:R-:W-:Y:S02]  /*0ed0*/  PLOP3.LUT P4, PT, PT, PT, PT, 0x8, 0x80 ;  /* 0x000000000080781c */ /* 0x000fe40003f8e170 */
[----:B------:R-:W-:Y:S01]  /*0ee0*/  @P2 PLOP3.LUT P4, PT, P1, PT, PT, 0x80, 0x8 ;  /* 0x000000000008281c */ /* 0x000fe20000f8f070 */
[----:B0-----:R-:W0:Y:S01]  /*0ef0*/  @P2 LDC.64 R22, c[0x0][0x3a0] ;  /* 0x0000e800ff162b82 */ /* 0x001e220000000a00 */
[----:B------:R-:W-:Y:S02]  /*0f00*/  PLOP3.LUT P3, PT, PT, PT, PT, 0x8, 0x80 ;  /* 0x000000000080781c */ /* 0x000fe40003f6e170 */
[----:B------:R-:W-:Y:S02]  /*0f10*/  @P2 PLOP3.LUT P3, PT, P1, PT, PT, 0x80, 0x8 ;  /* 0x000000000008281c */ /* 0x000fe40000f6f070 */
[----:B-1----:R-:W-:Y:S02]  /*0f20*/  @P0 IADD3 R19, PT, PT, R37, 0x180, RZ ;  /* 0x0000018025130810 */ /* 0x002fe40007ffe0ff */
[----:B------:R-:W-:Y:S01]  /*0f30*/  IADD3 R21, PT, PT, R36, 0x180, RZ ;  /* 0x0000018024157810 */ /* 0x000fe20007ffe0ff */
[----:B------:R-:W-:-:S04]  /*0f40*/  IMAD.WIDE.U32 R26, R17, 0x10, R88 ;  /* 0x00000010111a7825 */ /* 0x000fc800078e0058 */
[----:B------:R-:W-:-:S04]  /*0f50*/  @P0 IMAD.WIDE.U32 R24, R19, 0x10, R24 ;  /* 0x0000001013180825 */ /* 0x000fc800078e0018 */
[----:B0-----:R-:W-:-:S04]  /*0f60*/  @P2 IMAD.WIDE.U32 R22, R21, 0x10, R22 ;  /* 0x0000001015162825 */ /* 0x001fc800078e0016 */
[C---:B--2---:R-:W-:Y:S01]  /*0f70*/  @P5 FFMA.FTZ R12, R4.reuse, UR4, R12 ;  /* 0x00000004040c5c23 */ /* 0x044fe2000801000c */
[----:B------:R-:W-:Y:S02]  /*0f80*/  PLOP3.LUT P5, PT, PT, PT, PT, 0x8, 0x80 ;  /* 0x000000000080781c */ /* 0x000fe40003fae170 */
[----:B------:R-:W-:Y:S01]  /*0f90*/  @P2 PLOP3.LUT P5, PT, P1, PT, PT, 0x80, 0x8 ;  /* 0x000000000008281c */ /* 0x000fe20000faf070 */
[----:B------:R-:W-:Y:S01]  /*0fa0*/  @!P2 FMUL.FTZ R16, R4, UR4 ;  /* 0x000000040410ac20 */ /* 0x000fe20008410000 */
[C---:B------:R-:W-:Y:S01]  /*0fb0*/  @!P2 FMUL.FTZ R18, R5.reuse, UR4 ;  /* 0x000000040512ac20 */ /* 0x040fe20008410000 */
[----:B------:R-:W-:-:S03]  /*0fc0*/  @P4 FFMA.FTZ R13, R5, UR4, R13 ;  /* 0x00000004050d4c23 */ /* 0x000fc6000801000d */
[----:B------:R-:W-:Y:S01]  /*0fd0*/  @!P2 FSEL R12, R16, RZ, P1 ;  /* 0x000000ff100ca208 */ /* 0x000fe20000800000 */
[----:B------:R-:W-:Y:S01]  /*0fe0*/  @!P2 FMUL.FTZ R16, R7, UR4 ;  /* 0x000000040710ac20 */ /* 0x000fe20008410000 */
[----:B------:R-:W-:Y:S01]  /*0ff0*/  @!P2 FSEL R13, R18, RZ, P1 ;  /* 0x000000ff120da208 */ /* 0x000fe20000800000 */
[C---:B------:R-:W-:Y:S01]  /*1000*/  @!P2 FMUL.FTZ R18, R6.reuse, UR4 ;  /* 0x000000040612ac20 */ /* 0x040fe20008410000 */
[----:B------:R-:W-:-:S03]  /*1010*/  @P3 FFMA.FTZ R14, R6, UR4, R14 ;  /* 0x00000004060e3c23 */ /* 0x000fc6000801000e */
[----:B------:R-:W-:Y:S01]  /*1020*/  @P5 FFMA.FTZ R15, R7, UR4, R15 ;  /* 0x00000004070f5c23 */ /* 0x000fe2000801000f */
[----:B------:R-:W-:Y:S02]  /*1030*/  @!P2 FSEL R14, R18, RZ, P1 ;  /* 0x000000ff120ea208 */ /* 0x000fe40000800000 */
[----:B------:R-:W-:-:S05]  /*1040*/  @!P2 FSEL R15, R16, RZ, P1 ;  /* 0x000000ff100fa208 */ /* 0x000fca0000800000 */
[----:B------:R0:W-:Y:S04]  /*1050*/  STG.E.128 desc[UR14][R26.64], R12 ;  /* 0x0000000c1a007986 */ /* 0x0001e8000c101d0e */
[----:B------:R-:W2:Y:S04]  /*1060*/  @P0 LDG.E.128 R4, desc[UR14][R24.64] ;  /* 0x0000000e18040981 */ /* 0x000ea8000c1e1d00 */
[----:B------:R1:W2:Y:S01]  /*1070*/  @P2 LDG.E.128 R16, desc[UR14][R22.64] ;  /* 0x0000000e16102981 */ /* 0x0002a2000c1e1d00 */
        /* <DEDUP_REMOVED lines=85> */
[----:B------:R1:W2:Y:S04]  /*15d0*/  @P0 LDG.E.128 R4, desc[UR14][R66.64] ;  /* 0x0000000e42040981 */ /* 0x0002a8000c1e1d00 */
[----:B------:R3:W2:Y:S01]  /*15e0*/  @P2 LDG.E.128 R32, desc[UR14][R64.64] ;  /* 0x0000000e40202981 */ /* 0x0006a2000c1e1d00 */
[----:B------:R-:W-:Y:S02]  /*15f0*/  PLOP3.LUT P5, PT, PT, PT, PT, 0x8, 0x80 ;  /* 0x000000000080781c */ /* 0x000fe40003fae170 */
[----:B------:R-:W-:-:S02]  /*1600*/  @P2 PLOP3.LUT P5, PT, P1, PT, PT, 0x80, 0x8 ;  /* 0x000000000008281c */ /* 0x000fc40000faf070 */
[----:B------:R-:W-:Y:S01]  /*1610*/  PLOP3.LUT P3, PT, PT, PT, PT, 0x8, 0x80 ;  /* 0x000000000080781c */ /* 0x000fe20003f6e170 */
[----:B-1----:R-:W1:Y:S01]  /*1620*/  @P2 LDC.64 R66, c[0x0][0x3a0] ;  /* 0x0000e800ff422b82 */ /* 0x002e620000000a00 */
[----:B------:R-:W-:Y:S02]  /*1630*/  @P2 PLOP3.LUT P3, PT, P1, PT, PT, 0x80, 0x8 ;  /* 0x000000000008281c */ /* 0x000fe40000f6f070 */
[----:B------:R-:W-:Y:S02]  /*1640*/  @P0 IADD3 R37, PT, PT, R37, 0x380, RZ ;  /* 0x0000038025250810 */ /* 0x000fe40007ffe0ff */
[----:B------:R-:W-:Y:S02]  /*1650*/  PLOP3.LUT P4, PT, PT, PT, PT, 0x8, 0x80 ;  /* 0x000000000080781c */ /* 0x000fe40003f8e170 */
[----:B------:R-:W-:Y:S01]  /*1660*/  @P2 PLOP3.LUT P4, PT, P1, PT, PT, 0x80, 0x8 ;  /* 0x000000000008281c */ /* 0x000fe20000f8f070 */
[----:B------:R-:W-:Y:S01]  /*1670*/  @P0 IMAD.WIDE.U32 R76, R37, 0x10, R76 ;  /* 0x00000010254c0825 */ /* 0x000fe200078e004c */
[----:B---3--:R-:W-:-:S03]  /*1680*/  IADD3 R65, PT, PT, R36, 0x380, RZ ;  /* 0x0000038024417810 */ /* 0x008fc60007ffe0ff */
[----:B0-----:R-:W-:-:S04]  /*1690*/  IMAD.WIDE.U32 R90, R39, 0x10, R88 ;  /* 0x00000010275a7825 */ /* 0x001fc800078e0058 */
[----:B------:R-:W-:Y:S01]  /*16a0*/  FADD.FTZ R64, RZ, R28 ;  /* 0x0000001cff407221 */ /* 0x000fe20000010000 */
        /* <DEDUP_REMOVED lines=9> */
[----:B------:R-:W-:Y:S01]  /*1740*/  @!P2 FMUL.FTZ R37, R7, UR4 ;  /* 0x000000040725ac20 */ /* 0x000fe20008410000 */
[----:B------:R-:W-:Y:S02]  /*1750*/  @P4 FFMA.FTZ R33, R5, UR4, R33 ;  /* 0x0000000405214c23 */ /* 0x000fe40008010021 */
[----:B------:R-:W-:Y:S01]  /*1760*/  @!P2 FSEL R33, R38, RZ, P1 ;  /* 0x000000ff2621a208 */ /* 0x000fe20000800000 */
[----:B------:R-:W-:Y:S01]  /*1770*/  @P5 FFMA.FTZ R35, R7, UR4, R35 ;  /* 0x0000000407235c23 */ /* 0x000fe20008010023 */
[----:B------:R-:W-:Y:S01]  /*1780*/  @!P2 FSEL R35, R37, RZ, P1 ;  /* 0x000000ff2523a208 */ /* 0x000fe20000800000 */
[----:B-1----:R-:W-:-:S04]  /*1790*/  @P2 IMAD.WIDE.U32 R36, R65, 0x10, R66 ;  /* 0x0000001041242825 */ /* 0x002fc800078e0042 */
[----:B------:R-:W-:Y:S04]  /*17a0*/  STG.E.128 desc[UR14][R90.64], R32 ;  /* 0x000000205a007986 */ /* 0x000fe8000c101d0e */
[----:B------:R-:W2:Y:S04]  /*17b0*/  @P0 LDG.E.128 R4, desc[UR14][R76.64] ;  /* 0x0000000e4c040981 */ /* 0x000ea8000c1e1d00 */
[----:B------:R-:W3:Y:S01]  /*17c0*/  @P2 LDG.E.128 R36, desc[UR14][R36.64] ;  /* 0x0000000e24242981 */ /* 0x000ee2000c1e1d00 */
        /* <DEDUP_REMOVED lines=20> */
[----:B------:R-:W-:-:S03]  /*1910*/  PLOP3.LUT P0, PT, PT, PT, PT, 0x8, 0x80 ;  /* 0x000000000080781c */ /* 0x000fc60003f0e170 */
[----:B------:R-:W-:Y:S01]  /*1920*/  FADD.FTZ R67, R64, R25 ;  /* 0x0000001940437221 */ /* 0x000fe20000010000 */
[----:B------:R-:W-:-:S03]  /*1930*/  @P2 PLOP3.LUT P0, PT, P1, PT, PT, 0x80, 0x8 ;  /* 0x000000000008281c */ /* 0x000fc60000f0f070 */
[----:B------:R-:W-:Y:S01]  /*1940*/  FADD.FTZ R64, R67, R26 ;  /* 0x0000001a43407221 */ /* 0x000fe20000010000 */
[----:B------:R-:W-:Y:S02]  /*1950*/  PLOP3.LUT P3, PT, PT, PT, PT, 0x8, 0x80 ;  /* 0x000000000080781c */ /* 0x000fe40003f6e170 */
[----:B------:R-:W-:Y:S01]  /*1960*/  @P2 PLOP3.LUT P3, PT, P1, PT, PT, 0x80, 0x8 ;  /* 0x000000000008281c */ /* 0x000fe20000f6f070 */
[----:B------:R-:W-:Y:S01]  /*1970*/  FADD.FTZ R67, R64, R27 ;  /* 0x0000001b40437221 */ /* 0x000fe20000010000 */
[----:B------:R-:W-:-:S03]  /*1980*/  PLOP3.LUT P4, PT, PT, PT, PT, 0x8, 0x80 ;  /* 0x000000000080781c */ /* 0x000fc60003f8e170 */
[----:B------:R-:W-:Y:S01]  /*1990*/  FADD.FTZ R66, R67, R32 ;  /* 0x0000002043427221 */ /* 0x000fe20000010000 */
[----:B------:R-:W-:-:S03]  /*19a0*/  @P2 PLOP3.LUT P4, PT, P1, PT, PT, 0x80, 0x8 ;  /* 0x000000000008281c */ /* 0x000fc60000f8f070 */
[----:B------:R-:W-:-:S04]  /*19b0*/  FADD.FTZ R67, R66, R33 ;  /* 0x0000002142437221 */ /* 0x000fc80000010000 */
[----:B------:R-:W-:-:S04]  /*19c0*/  FADD.FTZ R66, R67, R34 ;  /* 0x0000002243427221 */ /* 0x000fc80000010000 */
[----:B------:R-:W-:Y:S01]  /*19d0*/  FADD.FTZ R67, R66, R35 ;  /* 0x0000002342437221 */ /* 0x000fe20000010000 */
[C---:B--2---:R-:W-:Y:S01]  /*19e0*/  @!P2 FMUL.FTZ R64, R4.reuse, UR4 ;  /* 0x000000040440ac20 */ /* 0x044fe20008410000 */
[----:B---3--:R-:W-:-:S04]  /*19f0*/  @P0 FFMA.FTZ R36, R4, UR4, R36 ;  /* 0x0000000404240c23 */ /* 0x008fc80008010024 */
[----:B------:R-:W-:Y:S01]  /*1a00*/  @!P2 FSEL R36, R64, RZ, P1 ;  /* 0x000000ff4024a208 */ /* 0x000fe20000800000 */
[C---:B------:R-:W-:Y:S01]  /*1a10*/  @!P2 FMUL.FTZ R64, R5.reuse, UR4 ;  /* 0x000000040540ac20 */ /* 0x040fe20008410000 */
[----:B------:R-:W-:Y:S01]  /*1a20*/  PLOP3.LUT P0, PT, PT, PT, PT, 0x8, 0x80 ;  /* 0x000000000080781c */ /* 0x000fe20003f0e170 */
[----:B------:R-:W-:Y:S01]  /*1a30*/  @P3 FFMA.FTZ R37, R5, UR4, R37 ;  /* 0x0000000405253c23 */ /* 0x000fe20008010025 */
[----:B------:R-:W-:Y:S02]  /*1a40*/  @P2 PLOP3.LUT P0, PT, P1, PT, PT, 0x80, 0x8 ;  /* 0x000000000008281c */ /* 0x000fe40000f0f070 */
[----:B------:R-:W-:Y:S01]  /*1a50*/  @!P2 FSEL R37, R64, RZ, P1 ;  /* 0x000000ff4025a208 */ /* 0x000fe20000800000 */
[C---:B------:R-:W-:Y:S01]  /*1a60*/  @!P2 FMUL.FTZ R64, R6.reuse, UR4 ;  /* 0x000000040640ac20 */ /* 0x040fe20008410000 */
[----:B------:R-:W-:Y:S01]  /*1a70*/  @P4 FFMA.FTZ R38, R6, UR4, R38 ;  /* 0x0000000406264c23 */ /* 0x000fe20008010026 */
[----:B------:R-:W-:-:S03]  /*1a80*/  FADD.FTZ R66, R67, R36 ;  /* 0x0000002443427221 */ /* 0x000fc60000010000 */
[----:B------:R-:W-:Y:S01]  /*1a90*/  @!P2 FSEL R38, R64, RZ, P1 ;  /* 0x000000ff4026a208 */ /* 0x000fe20000800000 */
[----:B------:R-:W-:Y:S01]  /*1aa0*/  @!P2 FMUL.FTZ R64, R7, UR4 ;  /* 0x000000040740ac20 */ /* 0x000fe20008410000 */
[----:B------:R-:W-:-:S03]  /*1ab0*/  FADD.FTZ R67, R66, R37 ;  /* 0x0000002542437221 */ /* 0x000fc60000010000 */
[----:B------:R-:W-:Y:S01]  /*1ac0*/  @P0 FFMA.FTZ R39, R7, UR4, R39 ;  /* 0x0000000407270c23 */ /* 0x000fe20008010027 */
[----:B------:R-:W-:Y:S01]  /*1ad0*/  @!P2 FSEL R39, R64, RZ, P1 ;  /* 0x000000ff4027a208 */ /* 0x000fe20000800000 */
        /* <DEDUP_REMOVED lines=73> */
[C---:B------:R-:W-:Y:S01]  /*1f70*/  FADD.FTZ R66, -R64.reuse, R38 ;  /* 0x0000002640427221 */ /* 0x040fe20000010100 */
[----:B------:R-:W-:-:S03]  /*1f80*/  FADD.FTZ R91, -R64, R39 ;  /* 0x00000027405b7221 */ /* 0x000fc60000010100 */
[----:B------:R-:W-:-:S04]  /*1f90*/  FFMA.FTZ R66, R66, R66, R67 ;  /* 0x0000004242427223 */ /* 0x000fc80000010043 */
[----:B------:R-:W-:-:S05]  /*1fa0*/  FFMA.FTZ R91, R91, R91, R66 ;  /* 0x0000005b5b5b7223 */ /* 0x000fca0000010042 */
[----:B------:R-:W0:Y:S02]  /*1fb0*/  SHFL.BFLY PT, R90, R91, 0x1, 0x1f ;  /* 0x0c201f005b5a7f89 */ /* 0x000e2400000e0000 */
[----:B0-----:R-:W-:-:S05]  /*1fc0*/  FADD.FTZ R90, R91, R90 ;  /* 0x0000005a5b5a7221 */ /* 0x001fca0000010000 */
[----:B------:R-:W0:Y:S02]  /*1fd0*/  SHFL.BFLY PT, R87, R90, 0x2, 0x1f ;  /* 0x0c401f005a577f89 */ /* 0x000e2400000e0000 */
[----:B0-----:R-:W-:-:S05]  /*1fe0*/  FADD.FTZ R87, R90, R87 ;  /* 0x000000575a577221 */ /* 0x001fca0000010000 */
[----:B------:R-:W0:Y:S01]  /*1ff0*/  SHFL.BFLY PT, R76, R87, 0x4, 0x1f ;  /* 0x0c801f00574c7f89 */ /* 0x000e2200000e0000 */
[----:B------:R-:W-:Y:S01]  /*2000*/  ISETP.GT.U32.AND P1, PT, R54, 0x3, PT ;  /* 0x000000033600780c */ /* 0x000fe20003f24070 */
[----:B0-----:R-:W-:-:S05]  /*2010*/  FADD.FTZ R76, R87, R76 ;  /* 0x0000004c574c7221 */ /* 0x001fca0000010000 */
[----:B------:R-:W0:Y:S07]  /*2020*/  SHFL.BFLY PT, R67, R76, 0x8, 0x1f ;  /* 0x0d001f004c437f89 */ /* 0x000e2e00000e0000 */
[----:B------:R-:W1:Y:S01]  /*2030*/  @!P1 S2R R66, SR_CgaCtaId ;  /* 0x0000000000429919 */ /* 0x000e620000008800 */
[----:B------:R-:W-:Y:S01]  /*2040*/  IMAD.WIDE.U32 R92, R65, 0x10, R88 ;  /* 0x00000010415c7825 */ /* 0x000fe200078e0058 */
[----:B------:R-:W-:Y:S02]  /*2050*/  PLOP3.LUT P0, PT, PT, PT, UP0, 0x80, 0x8 ;  /* 0x000000000008781c */ /* 0x000fe40003f0f008 */
[----:B------:R-:W-:-:S02]  /*2060*/  PLOP3.LUT P2, PT, PT, PT, PT, 0x8, 0x80 ;  /* 0x000000000080781c */ /* 0x000fc40003f4e170 */
[----:B------:R-:W-:Y:S01]  /*2070*/  STG.E.128 desc[UR14][R92.64], R36 ;  /* 0x000000245c007986 */ /* 0x000fe2000c101d0e */
[----:B------:R-:W-:Y:S01]  /*2080*/  @!P1 PLOP3.LUT P2, PT, P0, PT, PT, 0x80, 0x8 ;  /* 0x000000000008981c */ /* 0x000fe2000074f070 */
[----:B0-----:R-:W-:-:S05]  /*2090*/  FADD.FTZ R77, R76, R67 ;  /* 0x000000434c4d7221 */ /* 0x001fca0000010000 */
[----:B------:R-:W0:Y:S01]  /*20a0*/  SHFL.BFLY PT, R88, R77, 0x10, 0x1f ;  /* 0x0e001f004d587f89 */ /* 0x000e2200000e0000 */
[----:B------:R-:W-:Y:S02]  /*20b0*/  ISETP.NE.AND P0, PT, R54, RZ, PT ;  /* 0x000000ff3600720c */ /* 0x000fe40003f05270 */
[----:B------:R-:W-:-:S04]  /*20c0*/  @!P1 MOV R89, 0x400 ;  /* 0x0000040000599802 */ /* 0x000fc80000000f00 */
[----:B-1----:R-:W-:Y:S01]  /*20d0*/  @!P1 LEA R89, R66, R89, 0x18 ;  /* 0x0000005942599211 */ /* 0x002fe200078ec0ff */
[----:B------:R-:W-:Y:S03]  /*20e0*/  BSSY.RECONVERGENT B0, `(.L_x_21464) ;  /* 0x000000d000007945 */ /* 0x000fe60003800200 */
[----:B------:R-:W-:Y:S02]  /*20f0*/  @P2 IADD3 R89, PT, PT, R89, 0x20, RZ ;  /* 0x0000002059592810 */ /* 0x000fe40007ffe0ff */
[----:B------:R-:W-:Y:S02]  /*2100*/  CS2R R66, SRZ ;  /* 0x0000000000427805 */ /* 0x000fe4000001ff00 */
[----:B------:R-:W-:Y:S01]  /*2110*/  @!P1 LEA R89, R54, R89, 0x3 ;  /* 0x0000005936599211 */ /* 0x000fe200078e18ff */
        /* <DEDUP_REMOVED lines=9> */
.L_x_21465:
[----:B------:R-:W-:Y:S05]  /*21b0*/  BSYNC.RECONVERGENT B0 ;  /* 0x0000000000007941 */ /* 0x000fea0003800200 */
.L_x_21464:
[----:B------:R-:W-:Y:S01]  /*21c0*/  BAR.SYNC.DEFER_BLOCKING 0x0 ;  /* 0x0000000000007b1d */ /* 0x000fe20000010000 */
[----:B------:R-:W-:Y:S01]  /*21d0*/  HFMA2 R91, -RZ, RZ, 0, 0 ;  /* 0x00000000ff5b7431 */ /* 0x000fe200000001ff */
[----:B------:R-:W-:Y:S02]  /*21e0*/  ISETP.NE.AND P2, PT, R55, RZ, PT ;  /* 0x000000ff3700720c */ /* 0x000fe40003f45270 */
[----:B------:R-:W-:Y:S02]  /*21f0*/  ISETP.NE.AND P0, PT, R0, RZ, PT ;  /* 0x000000ff0000720c */ /* 0x000fe40003f05270 */
[----:B-----5:R-:W-:Y:S02]  /*2200*/  R2UR UR4, R61 ;  /* 0x000000003d0472ca */ /* 0x020fe400000e0000 */
[----:B------:R-:W-:-:S04]  /*2210*/  @!P1 MOV R91, 0x400 ;  /* 0x00000400005b9802 */ /* 0x000fc80000000f00 */
[-C--:B0-----:R-:W-:Y:S01]  /*2220*/  I2FP.F32.U32 R65, R91.reuse ;  /* 0x0000005b00417245 */ /* 0x081fe20000201000 */
[----:B------:R-:W0:Y:S06]  /*2230*/  SHFL.DOWN PT, R76, R91, 0x2, 0x1f ;  /* 0x08401f005b4c7f89 */ /* 0x000e2c00000e0000 */
[----:B------:R-:W-:Y:S01]  /*2240*/  UISETP.GE.AND UP1, UPT, UR4, 0x1, UPT ;  /* 0x000000010400788c */ /* 0x000fe2000bf26270 */
[----:B------:R1:W2:Y:S01]  /*2250*/  @!P1 LDS.64 R66, [R89] ;  /* 0x0000000059429984 */ /* 0x0002a20000000a00 */
[----:B0-----:R-:W-:Y:S02]  /*2260*/  IADD3 R77, PT, PT, R76, R91, RZ ;  /* 0x0000005b4c4d7210 */ /* 0x001fe40007ffe0ff */
[----:B------:R-:W-:-:S02]  /*2270*/  I2FP.F32.S32 R64, R76 ;  /* 0x0000004c00407245 */ /* 0x000fc40000201400 */
        /* <DEDUP_REMOVED lines=12> */
[----:B------:R-:W-:Y:S02]  /*2340*/  FMUL.FTZ R87, R65, R64 ;  /* 0x0000004041577220 */ /* 0x000fe40000410000 */
[----:B------:R-:W0:Y:S02]  /*2350*/  SHFL.DOWN PT, R65, R66, 0x1, 0x1f ;  /* 0x08201f0042417f89 */ /* 0x000e2400000e0000 */
[----:B------:R-:W-:-:S05]  /*2360*/  FFMA.FTZ R87, R90, R87, R91 ;  /* 0x000000575a577223 */ /* 0x000fca000001005b */
[----:B------:R-:W2:Y:S01]  /*2370*/  SHFL.DOWN PT, R76, R87, 0x1, 0x1f ;  /* 0x08201f00574c7f89 */ /* 0x000ea200000e0000 */
[-C--:B-1----:R-:W-:Y:S02]  /*2380*/  IADD3 R64, PT, PT, R77, R88.reuse, RZ ;  /* 0x000000584d407210 */ /* 0x082fe40007ffe0ff */
[----:B------:R-:W-:Y:S02]  /*2390*/  I2FP.F32.S32 R88, R88 ;  /* 0x0000005800587245 */ /* 0x000fe40000201400 */
[----:B------:R-:W-:Y:S01]  /*23a0*/  I2FP.F32.S32 R64, R64 ;  /* 0x0000004000407245 */ /* 0x000fe20000201400 */
[----:B0-----:R-:W-:-:S05]  /*23b0*/  FADD.FTZ R67, R66, -R65 ;  /* 0x8000004142437221 */ /* 0x001fca0000010000 */
[----:B------:R-:W0:Y:S01]  /*23c0*/  MUFU.RCP R64, R64 ;  /* 0x0000004000407308 */ /* 0x000e220000001000 */
[----:B------:R-:W-:Y:S01]  /*23d0*/  FMUL.FTZ R90, R65, R88 ;  /* 0x00000058415a7220 */ /* 0x000fe20000410000 */
[----:B------:R-:W-:-:S03]  /*23e0*/  FMUL.FTZ R92, R67, R67 ;  /* 0x00000043435c7220 */ /* 0x000fc60000410000 */
[----:B------:R-:W-:Y:S01]  /*23f0*/  FFMA.FTZ R65, R89, R66, R90 ;  /* 0x0000004259417223 */ /* 0x000fe2000001005a */
[----:B--2---:R-:W-:Y:S01]  /*2400*/  FADD.FTZ R67, R87, R76 ;  /* 0x0000004c57437221 */ /* 0x004fe20000010000 */
[----:B------:R-:W-:Y:S01]  /*2410*/  FMUL.FTZ R89, R89, R92 ;  /* 0x0000005c59597220 */ /* 0x000fe20000410000 */
[----:B------:R-:W1:Y:S03]  /*2420*/  @!P0 LDC.64 R76, c[0x0][0x3c8] ;  /* 0x0000f200ff4c8b82 */ /* 0x000e660000000a00 */
[----:B------:R-:W-:Y:S01]  /*2430*/  FMUL.FTZ R89, R89, R88 ;  /* 0x0000005859597220 */ /* 0x000fe20000410000 */
[----:B0-----:R-:W-:-:S03]  /*2440*/  FMUL.FTZ R65, R64, R65 ;  /* 0x0000004140417220 */ /* 0x001fc60000410000 */
[----:B------:R-:W-:Y:S02]  /*2450*/  FFMA.FTZ R64, R64, R89, R67 ;  /* 0x0000005940407223 */ /* 0x000fe40000010043 */
[----:B------:R-:W0:Y:S01]  /*2460*/  LDC R67, c[0x0][0x448] ;  /* 0x00011200ff437b82 */ /* 0x000e220000000800 */
[----:B------:R-:W2:Y:S04]  /*2470*/  SHFL.IDX PT, R65, R65, RZ, 0x1f ;  /* 0x00001fff41417589 */ /* 0x000ea800000e0000 */
[----:B------:R-:W0:Y:S03]  /*2480*/  SHFL.IDX PT, R64, R64, RZ, 0x1f ;  /* 0x00001fff40407589 */ /* 0x000e2600000e0000 */
[----:B------:R-:W3:Y:S01]  /*2490*/  @!P0 LDC.64 R88, c[0x0][0x3c0] ;  /* 0x0000f000ff588b82 */ /* 0x000ee20000000a00 */
[----:B--2---:R-:W-:Y:S01]  /*24a0*/  FMUL.FTZ R66, R65, R65 ;  /* 0x0000004141427220 */ /* 0x004fe20000410000 */
[----:B0-----:R-:W-:-:S04]  /*24b0*/  FFMA.FTZ R67, R64, UR17, R67 ;  /* 0x0000001140437c23 */ /* 0x001fc80008010043 */
[----:B------:R-:W-:Y:S02]  /*24c0*/  FSEL R66, R66, RZ, P2 ;  /* 0x000000ff42427208 */ /* 0x000fe40001000000 */
[----:B------:R-:W-:-:S03]  /*24d0*/  MOV R64, UR7 ;  /* 0x0000000700407c02 */ /* 0x000fc60008000f00 */
[----:B------:R-:W-:Y:S02]  /*24e0*/  FADD.FTZ R67, R67, R66 ;  /* 0x0000004243437221 */ /* 0x000fe40000010000 */
[----:B-1----:R-:W-:Y:S02]  /*24f0*/  @!P0 IMAD.WIDE R76, R64, 0x4, R76 ;  /* 0x00000004404c8825 */ /* 0x002fe400078e024c */
[----:B------:R-:W0:Y:S02]  /*2500*/  MUFU.RSQ R66, R67 ;  /* 0x0000004300427308 */ /* 0x000e240000001400 */
[----:B0-----:R-:W-:Y:S02]  /*2510*/  R2UR UR13, R66 ;  /* 0x00000000420d72ca */ /* 0x001fe400000e0000 */
[----:B------:R-:W-:-:S05]  /*2520*/  MOV R66, UR7 ;  /* 0x0000000700427c02 */ /* 0x000fca0008000f00 */
[----:B---3--:R-:W-:-:S05]  /*2530*/  @!P0 IMAD.WIDE R88, R66, 0x4, R88 ;  /* 0x0000000442588825 */ /* 0x008fca00078e0258 */
[----:B------:R0:W-:Y:S01]  /*2540*/  @!P0 STG.E desc[UR14][R88.64], R65 ;  /* 0x0000004158008986 */ /* 0x0001e2000c10190e */
[----:B------:R-:W-:-:S05]  /*2550*/  MOV R64, UR13 ;  /* 0x0000000d00407c02 */ /* 0x000fca0008000f00 */
[----:B------:R0:W-:Y:S01]  /*2560*/  @!P0 STG.E desc[UR14][R76.64], R64 ;  /* 0x000000404c008986 */ /* 0x0001e2000c10190e */
[----:B------:R-:W-:Y:S05]  /*2570*/  BRA.U !UP1, `(.L_x_21466) ;  /* 0x0000000d09007547 */ /* 0x000fea000b800000 */
[----:B0-----:R-:W-:Y:S01]  /*2580*/  FSEL R65, R65, RZ, !P2 ;  /* 0x000000ff41417208 */ /* 0x001fe20005000000 */
[----:B------:R-:W-:Y:S01]  /*2590*/  UIADD3 UR4, UPT, UPT, UR4, -0x1, URZ ;  /* 0xffffffff04047890 */ /* 0x000fe2000fffe0ff */
[----:B------:R-:W0:Y:S01]  /*25a0*/  LDC.64 R88, c[0x0][0x428] ;  /* 0x00010a00ff587b82 */ /* 0x000e220000000a00 */
[----:B------:R-:W-:Y:S01]  /*25b0*/  HADD2.F32 R61, -RZ, R56.H0_H0 ;  /* 0x20000038ff3d7230 */ /* 0x000fe20000004100 */
[----:B------:R-:W-:Y:S01]  /*25c0*/  R2UR UR12, R65 ;  /* 0x00000000410c72ca */ /* 0x000fe200000e0000 */
[----:B------:R-:W-:Y:S01]  /*25d0*/  UIMAD UR4, UR4, UR16, URZ ;  /* 0x00000010040472a4 */ /* 0x000fe2000f8e02ff */
[----:B------:R-:W-:-:S03]  /*25e0*/  HADD2.F32 R64, -RZ, R57.H0_H0 ;  /* 0x20000039ff407230 */ /* 0x000fc60000004100 */
[----:B------:R-:W-:-:S04]  /*25f0*/  USHF.R.S32.HI UR5, URZ, 0x1f, UR4 ;  /* 0x0000001fff057899 */ /* 0x000fc80008011404 */
[----:B------:R-:W-:-:S04]  /*2600*/  ULEA.HI UR5, UR5, UR4, URZ, 0x2 ;  /* 0x0000000405057291 */ /* 0x000fc8000f8f10ff */
[----:B------:R-:W-:Y:S01]  /*2610*/  FADD.FTZ R65, R28, -UR12 ;  /* 0x8000000c1c417e21 */ /* 0x000fe20008010000 */
[----:B------:R-:W-:Y:S02]  /*2620*/  HADD2.F32 R28, -RZ, R2.H0_H0 ;  /* 0x20000002ff1c7230 */ /* 0x000fe40000004100 */
[----:B------:R-:W-:Y:S01]  /*2630*/  FADD.FTZ R66, R29, -UR12 ;  /* 0x8000000c1d427e21 */ /* 0x000fe20008010000 */
[----:B------:R-:W-:Y:S02]  /*2640*/  HADD2.F32 R29, -RZ, R79.H0_H0 ;  /* 0x2000004fff1d7230 */ /* 0x000fe40000004100 */
[----:B------:R-:W-:Y:S01]  /*2650*/  FMUL.FTZ R65, R65, UR13 ;  /* 0x0000000d41417c20 */ /* 0x000fe20008410000 */
[----:B------:R-:W-:Y:S01]  /*2660*/  FADD.FTZ R90, R9, -UR12 ;  /* 0x8000000c095a7e21 */ /* 0x000fe20008010000 */
[----:B------:R-:W-:Y:S01]  /*2670*/  FMUL.FTZ R66, R66, UR13 ;  /* 0x0000000d42427c20 */ /* 0x000fe20008410000 */
[----:B------:R-:W-:Y:S01]  /*2680*/  MOV R9, UR5 ;  /* 0x0000000500097c02 */ /* 0x000fe20008000f00 */
[----:B------:R-:W-:Y:S01]  /*2690*/  FFMA.FTZ R28, R65, R61, R28 ;  /* 0x0000003d411c7223 */ /* 0x000fe2000001001c */
[----:B------:R-:W-:Y:S01]  /*26a0*/  FADD.FTZ R65, R30, -UR12 ;  /* 0x8000000c1e417e21 */ /* 0x000fe20008010000 */
[----:B------:R-:W-:Y:S01]  /*26b0*/  FADD.FTZ R61, R31, -UR12 ;  /* 0x8000000c1f3d7e21 */ /* 0x000fe20008010000 */
[----:B------:R-:W-:-:S02]  /*26c0*/  HADD2.F32 R31, -RZ, R56.H1_H1 ;  /* 0x30000038ff1f7230 */ /* 0x000fc40000004100 */
[----:B------:R-:W-:Y:S01]  /*26d0*/  FFMA.FTZ R29, R66, R64, R29 ;  /* 0x00000040421d7223 */ /* 0x000fe2000001001d */
[----:B------:R-:W-:Y:S02]  /*26e0*/  HADD2.F32 R30, -RZ, R3.H0_H0 ;  /* 0x20000003ff1e7230 */ /* 0x000fe40000004100 */
[----:B------:R-:W-:Y:S01]  /*26f0*/  FMUL.FTZ R65, R65, UR13 ;  /* 0x0000000d41417c20 */ /* 0x000fe20008410000 */
[----:B------:R-:W-:Y:S02]  /*2700*/  HADD2.F32 R66, -RZ, R57.H1_H1 ;  /* 0x30000039ff427230 */ /* 0x000fe40000004100 */
[----:B------:R-:W-:Y:S01]  /*2710*/  FADD.FTZ R77, R12, -UR12 ;  /* 0x8000000c0c4d7e21 */ /* 0x000fe20008010000 */
[----:B------:R-:W-:Y:S01]  /*2720*/  FMUL.FTZ R12, R61, UR13 ;  /* 0x0000000d3d0c7c20 */ /* 0x000fe20008410000 */
[----:B------:R-:W-:Y:S01]  /*2730*/  FFMA.FTZ R30, R65, R31, R30 ;  /* 0x0000001f411e7223 */ /* 0x000fe2000001001e */
[----:B------:R-:W-:Y:S01]  /*2740*/  HADD2.F32 R31, -RZ, R79.H1_H1 ;  /* 0x3000004fff1f7230 */ /* 0x000fe20000004100 */
[----:B------:R-:W-:Y:S01]  /*2750*/  LEA.HI.SX32 R61, R9, R0, 0x1e ;  /* 0x00000000093d7211 */ /* 0x000fe200078ff2ff */
[----:B------:R-:W-:Y:S01]  /*2760*/  FADD.FTZ R87, R8, -UR12 ;  /* 0x8000000c08577e21 */ /* 0x000fe20008010000 */
[----:B------:R-:W-:Y:S01]  /*2770*/  FADD.FTZ R8, R13, -UR12 ;  /* 0x8000000c0d087e21 */ /* 0x000fe20008010000 */
[----:B------:R-:W-:Y:S01]  /*2780*/  FADD.FTZ R65, R14, -UR12 ;  /* 0x8000000c0e417e21 */ /* 0x000fe20008010000 */
[----:B------:R-:W-:Y:S01]  /*2790*/  FADD.FTZ R76, R15, -UR12 ;  /* 0x8000000c0f4c7e21 */ /* 0x000fe20008010000 */
[----:B------:R-:W-:Y:S01]  /*27a0*/  FFMA.FTZ R31, R12, R66, R31 ;  /* 0x000000420c1f7223 */ /* 0x000fe2000001001f */
[----:B------:R-:W-:-:S02]  /*27b0*/  HADD2.F32 R15, -RZ, R58.H0_H0 ;  /* 0x2000003aff0f7230 */ /* 0x000fc40000004100 */
[----:B------:R-:W-:Y:S01]  /*27c0*/  FMUL.FTZ R87, R87, UR13 ;  /* 0x0000000d57577c20 */ /* 0x000fe20008410000 */
[----:B------:R-:W-:Y:S02]  /*27d0*/  HADD2.F32 R12, -RZ, R40.H0_H0 ;  /* 0x20000028ff0c7230 */ /* 0x000fe40000004100 */
[----:B------:R-:W-:Y:S01]  /*27e0*/  FMUL.FTZ R90, R90, UR13 ;  /* 0x0000000d5a5a7c20 */ /* 0x000fe20008410000 */
[----:B------:R-:W-:Y:S02]  /*27f0*/  HADD2.F32 R14, -RZ, R59.H0_H0 ;  /* 0x2000003bff0e7230 */ /* 0x000fe40000004100 */
[----:B------:R-:W-:Y:S01]  /*2800*/  FADD.FTZ R10, R10, -UR12 ;  /* 0x8000000c0a0a7e21 */ /* 0x000fe20008010000 */
[----:B------:R-:W-:Y:S02]  /*2810*/  HADD2.F32 R13, -RZ, R80.H0_H0 ;  /* 0x20000050ff0d7230 */ /* 0x000fe40000004100 */
[----:B------:R-:W-:Y:S01]  /*2820*/  FADD.FTZ R64, R11, -UR12 ;  /* 0x8000000c0b407e21 */ /* 0x000fe20008010000 */
[----:B0-----:R-:W-:-:S04]  /*2830*/  IMAD.WIDE.U32 R92, R61, 0x10, R88 ;  /* 0x000000103d5c7825 */ /* 0x001fc800078e0058 */
[----:B------:R-:W-:Y:S01]  /*2840*/  FADD.FTZ R66, R18, -UR12 ;  /* 0x8000000c12427e21 */ /* 0x000fe20008010000 */
[----:B------:R-:W-:Y:S01]  /*2850*/  FADD.FTZ R67, R19, -UR12 ;  /* 0x8000000c13437e21 */ /* 0x000fe20008010000 */
[----:B------:R-:W-:Y:S01]  /*2860*/  FFMA.FTZ R12, R87, R15, R12 ;  /* 0x0000000f570c7223 */ /* 0x000fe2000001000c */
[----:B------:R-:W-:Y:S01]  /*2870*/  FFMA.FTZ R13, R90, R14, R13 ;  /* 0x0000000e5a0d7223 */ /* 0x000fe2000001000d */
[----:B------:R0:W-:Y:S01]  /*2880*/  STG.E.128 desc[UR14][R92.64], R28 ;  /* 0x0000001c5c007986 */ /* 0x0001e2000c101d0e */
[----:B------:R-:W-:Y:S02]  /*2890*/  HADD2.F32 R19, -RZ, R58.H1_H1 ;  /* 0x3000003aff137230 */ /* 0x000fe40000004100 */
[----:B------:R-:W-:Y:S01]  /*28a0*/  FMUL.FTZ R64, R64, UR13 ;  /* 0x0000000d40407c20 */ /* 0x000fe20008410000 */
[----:B------:R-:W-:Y:S02]  /*28b0*/  HADD2.F32 R14, -RZ, R41.H0_H0 ;  /* 0x20000029ff0e7230 */ /* 0x000fe40000004100 */
[----:B------:R-:W-:Y:S01]  /*28c0*/  FADD.FTZ R9, R16, -UR12 ;  /* 0x8000000c10097e21 */ /* 0x000fe20008010000 */
[----:B------:R-:W-:-:S02]  /*28d0*/  HADD2.F32 R18, -RZ, R59.H1_H1 ;  /* 0x3000003bff127230 */ /* 0x000fc40000004100 */
[----:B------:R-:W-:Y:S01]  /*28e0*/  FADD.FTZ R11, R17, -UR12 ;  /* 0x8000000c110b7e21 */ /* 0x000fe20008010000 */
[----:B------:R-:W-:Y:S02]  /*28f0*/  HADD2.F32 R15, -RZ, R80.H1_H1 ;  /* 0x30000050ff0f7230 */ /* 0x000fe40000004100 */
[----:B------:R-:W-:Y:S01]  /*2900*/  FMUL.FTZ R77, R77, UR13 ;  /* 0x0000000d4d4d7c20 */ /* 0x000fe20008410000 */
[----:B------:R-:W-:Y:S02]  /*2910*/  HADD2.F32 R17, -RZ, R60.H0_H0 ;  /* 0x2000003cff117230 */ /* 0x000fe40000004100 */
[----:B------:R-:W-:Y:S01]  /*2920*/  FMUL.FTZ R65, R65, UR13 ;  /* 0x0000000d41417c20 */ /* 0x000fe20008410000 */
[----:B------:R-:W-:Y:S02]  /*2930*/  HADD2.F32 R16, -RZ, R42.H0_H0 ;  /* 0x2000002aff107230 */ /* 0x000fe40000004100 */
[----:B------:R-:W-:Y:S01]  /*2940*/  FFMA.FTZ R15, R64, R18, R15 ;  /* 0x00000012400f7223 */ /* 0x000fe2000001000f */
[----:B------:R-:W-:-:S02]  /*2950*/  HADD2.F32 R18, -RZ, R43.H0_H0 ;  /* 0x2000002bff127230 */ /* 0x000fc40000004100 */
[----:B------:R-:W-:Y:S01]  /*2960*/  FMUL.FTZ R8, R8, UR13 ;  /* 0x0000000d08087c20 */ /* 0x000fe20008410000 */
[----:B------:R-:W-:Y:S01]  /*2970*/  FMUL.FTZ R76, R76, UR13 ;  /* 0x0000000d4c4c7c20 */ /* 0x000fe20008410000 */
[----:B------:R-:W-:Y:S01]  /*2980*/  FFMA.FTZ R16, R77, R17, R16 ;  /* 0x000000114d107223 */ /* 0x000fe20000010010 */
[----:B------:R-:W-:Y:S02]  /*2990*/  HADD2.F32 R17, -RZ, R81.H0_H0 ;  /* 0x20000051ff117230 */ /* 0x000fe40000004100 */
[----:B0-----:R-:W-:Y:S01]  /*29a0*/  FMUL.FTZ R29, R10, UR13 ;  /* 0x0000000d0a1d7c20 */ /* 0x001fe20008410000 */
[--C-:B------:R-:W-:Y:S02]  /*29b0*/  HADD2.F32 R28, -RZ, R62.reuse.H0_H0 ;  /* 0x2000003eff1c7230 */ /* 0x100fe40000004100 */
[----:B------:R-:W-:Y:S01]  /*29c0*/  FMUL.FTZ R9, R9, UR13 ;  /* 0x0000000d09097c20 */ /* 0x000fe20008410000 */
[----:B------:R-:W-:Y:S02]  /*29d0*/  HADD2.F32 R10, -RZ, R62.H1_H1 ;  /* 0x3000003eff0a7230 */ /* 0x000fe40000004100 */
[----:B------:R-:W-:Y:S01]  /*29e0*/  FFMA.FTZ R14, R29, R19, R14 ;  /* 0x000000131d0e7223 */ /* 0x000fe2000001000e */
[----:B------:R-:W-:-:S02]  /*29f0*/  HADD2.F32 R29, -RZ, R60.H1_H1 ;  /* 0x3000003cff1d7230 */ /* 0x000fc40000004100 */
[----:B------:R-:W-:Y:S01]  /*2a00*/  FFMA.FTZ R17, R8, R28, R17 ;  /* 0x0000001c08117223 */ /* 0x000fe20000010011 */
[----:B------:R-:W-:Y:S01]  /*2a10*/  HADD2.F32 R19, -RZ, R81.H1_H1 ;  /* 0x30000051ff137230 */ /* 0x000fe20000004100 */
[----:B------:R-:W-:Y:S01]  /*2a20*/  IADD3 R31, PT, PT, R61, 0x100, RZ ;  /* 0x000001003d1f7810 */ /* 0x000fe20007ffe0ff */
[----:B------:R-:W-:Y:S02]  /*2a30*/  HADD2.F32 R8, -RZ, R44.H0_H0 ;  /* 0x2000002cff087230 */ /* 0x000fe40000004100 */
[----:B------:R-:W-:Y:S01]  /*2a40*/  FFMA.FTZ R18, R65, R29, R18 ;  /* 0x0000001d41127223 */ /* 0x000fe20000010012 */
[----:B------:R-:W-:Y:S01]  /*2a50*/  IADD3 R65, PT, PT, R61, 0x80, RZ ;  /* 0x000000803d417810 */ /* 0x000fe20007ffe0ff */
[----:B------:R-:W-:Y:S01]  /*2a60*/  FFMA.FTZ R19, R76, R10, R19 ;  /* 0x0000000a4c137223 */ /* 0x000fe20000010013 */
[----:B------:R-:W-:Y:S02]  /*2a70*/  HADD2.F32 R29, -RZ, R63.H0_H0 ;  /* 0x2000003fff1d7230 */ /* 0x000fe40000004100 */
[----:B------:R-:W-:Y:S01]  /*2a80*/  FADD.FTZ R20, R20, -UR12 ;  /* 0x8000000c14147e21 */ /* 0x000fe20008010000 */
[----:B------:R-:W-:-:S02]  /*2a90*/  HADD2.F32 R64, -RZ, R68.H0_H0 ;  /* 0x20000044ff407230 */ /* 0x000fc40000004100 */
[----:B------:R-:W-:Y:S01]  /*2aa0*/  FADD.FTZ R21, R21, -UR12 ;  /* 0x8000000c15157e21 */ /* 0x000fe20008010000 */
[----:B------:R-:W-:-:S04]  /*2ab0*/  IMAD.WIDE.U32 R76, R65, 0x10, R88 ;  /* 0x00000010414c7825 */ /* 0x000fc800078e0058 */
[----:B------:R-:W-:Y:S01]  /*2ac0*/  FFMA.FTZ R8, R9, R29, R8 ;  /* 0x0000001d09087223 */ /* 0x000fe20000010008 */
[----:B------:R-:W-:Y:S01]  /*2ad0*/  FADD.FTZ R24, R24, -UR12 ;  /* 0x8000000c18187e21 */ /* 0x000fe20008010000 */
[----:B------:R-:W-:Y:S01]  /*2ae0*/  FADD.FTZ R22, R22, -UR12 ;  /* 0x8000000c16167e21 */ /* 0x000fe20008010000 */
[----:B------:R-:W-:Y:S01]  /*2af0*/  HADD2.F32 R9, -RZ, R82.H0_H0 ;  /* 0x20000052ff097230 */ /* 0x000fe20000004100 */
[----:B------:R0:W-:Y:S01]  /*2b00*/  STG.E.128 desc[UR14][R76.64], R12 ;  /* 0x0000000c4c007986 */ /* 0x0001e2000c101d0e */
[----:B------:R-:W-:-:S04]  /*2b10*/  IMAD.WIDE.U32 R90, R31, 0x10, R88 ;  /* 0x000000101f5a7825 */ /* 0x000fc800078e0058 */
[----:B------:R-:W-:Y:S01]  /*2b20*/  FADD.FTZ R23, R23, -UR12 ;  /* 0x8000000c17177e21 */ /* 0x000fe20008010000 */
[----:B------:R-:W-:Y:S01]  /*2b30*/  FADD.FTZ R25, R25, -UR12 ;  /* 0x8000000c19197e21 */ /* 0x000fe20008010000 */
[----:B------:R-:W-:Y:S01]  /*2b40*/  FADD.FTZ R32, R32, -UR12 ;  /* 0x8000000c20207e21 */ /* 0x000fe20008010000 */
[----:B------:R-:W-:Y:S01]  /*2b50*/  HADD2.F32 R29, -RZ, R69.H0_H0 ;  /* 0x20000045ff1d7230 */ /* 0x000fe20000004100 */
[----:B------:R1:W-:Y:S01]  /*2b60*/  STG.E.128 desc[UR14][R90.64], R16 ;  /* 0x000000105a007986 */ /* 0x0003e2000c101d0e */
[----:B------:R-:W-:Y:S02]  /*2b70*/  HADD2.F32 R28, -RZ, R46.H0_H0 ;  /* 0x2000002eff1c7230 */ /* 0x000fe40000004100 */
[----:B------:R-:W-:Y:S01]  /*2b80*/  FADD.FTZ R26, R26, -UR12 ;  /* 0x8000000c1a1a7e21 */ /* 0x000fe20008010000 */
[----:B------:R-:W-:Y:S02]  /*2b90*/  HADD2.F32 R65, -RZ, R63.H1_H1 ;  /* 0x3000003fff417230 */ /* 0x000fe40000004100 */
[----:B------:R-:W-:Y:S01]  /*2ba0*/  FADD.FTZ R27, R27, -UR12 ;  /* 0x8000000c1b1b7e21 */ /* 0x000fe20008010000 */
[----:B------:R-:W-:-:S02]  /*2bb0*/  HADD2.F32 R10, -RZ, R45.H0_H0 ;  /* 0x2000002dff0a7230 */ /* 0x000fc40000004100 */
[----:B------:R-:W-:Y:S01]  /*2bc0*/  FADD.FTZ R33, R33, -UR12 ;  /* 0x8000000c21217e21 */ /* 0x000fe20008010000 */
[----:B------:R-:W-:Y:S02]  /*2bd0*/  HADD2.F32 R31, -RZ, R68.H1_H1 ;  /* 0x30000044ff1f7230 */ /* 0x000fe40000004100 */
[----:B------:R-:W-:Y:S01]  /*2be0*/  FADD.FTZ R34, R34, -UR12 ;  /* 0x8000000c22227e21 */ /* 0x000fe20008010000 */
[----:B------:R-:W-:Y:S02]  /*2bf0*/  HADD2.F32 R30, -RZ, R82.H1_H1 ;  /* 0x30000052ff1e7230 */ /* 0x000fe40000004100 */
[----:B------:R-:W-:Y:S01]  /*2c00*/  FADD.FTZ R35, R35, -UR12 ;  /* 0x8000000c23237e21 */ /* 0x000fe20008010000 */
[----:B------:R-:W-:Y:S01]  /*2c10*/  FADD.FTZ R36, R36, -UR12 ;  /* 0x8000000c24247e21 */ /* 0x000fe20008010000 */
[----:B0-----:R-:W-:Y:S01]  /*2c20*/  FMUL.FTZ R12, R11, UR13 ;  /* 0x0000000d0b0c7c20 */ /* 0x001fe20008410000 */
[----:B------:R-:W-:Y:S01]  /*2c30*/  FMUL.FTZ R13, R20, UR13 ;  /* 0x0000000d140d7c20 */ /* 0x000fe20008410000 */
[----:B------:R-:W-:Y:S01]  /*2c40*/  FMUL.FTZ R15, R66, UR13 ;  /* 0x0000000d420f7c20 */ /* 0x000fe20008410000 */
[----:B------:R-:W-:-:S02]  /*2c50*/  HADD2.F32 R20, -RZ, R70.H0_H0 ;  /* 0x20000046ff147230 */ /* 0x000fc40000004100 */
[----:B------:R-:W-:Y:S01]  /*2c60*/  FFMA.FTZ R9, R12, R64, R9 ;  /* 0x000000400c097223 */ /* 0x000fe20000010009 */
[----:B------:R-:W-:Y:S01]  /*2c70*/  FFMA.FTZ R12, R13, R29, R28 ;  /* 0x0000001d0d0c7223 */ /* 0x000fe2000001001c */
[----:B------:R-:W-:Y:S02]  /*2c80*/  HADD2.F32 R13, -RZ, R83.H0_H0 ;  /* 0x20000053ff0d7230 */ /* 0x000fe40000004100 */
[----:B------:R-:W-:Y:S01]  /*2c90*/  FMUL.FTZ R28, R21, UR13 ;  /* 0x0000000d151c7c20 */ /* 0x000fe20008410000 */
[----:B-1----:R-:W-:Y:S02]  /*2ca0*/  HADD2.F32 R17, -RZ, R71.H0_H0 ;  /* 0x20000047ff117230 */ /* 0x002fe40000004100 */
[----:B------:R-:W-:Y:S01]  /*2cb0*/  FMUL.FTZ R21, R24, UR13 ;  /* 0x0000000d18157c20 */ /* 0x000fe20008410000 */
[----:B------:R-:W-:Y:S02]  /*2cc0*/  HADD2.F32 R16, -RZ, R48.H0_H0 ;  /* 0x20000030ff107230 */ /* 0x000fe40000004100 */
[----:B------:R-:W-:Y:S01]  /*2cd0*/  FFMA.FTZ R10, R15, R65, R10 ;  /* 0x000000410f0a7223 */ /* 0x000fe2000001000a */
[----:B------:R-:W-:-:S02]  /*2ce0*/  HADD2.F32 R19, -RZ, R69.H1_H1 ;  /* 0x30000045ff137230 */ /* 0x000fc40000004100 */
[----:B------:R-:W-:Y:S01]  /*2cf0*/  FMUL.FTZ R29, R22, UR13 ;  /* 0x0000000d161d7c20 */ /* 0x000fe20008410000 */
[----:B------:R-:W-:Y:S02]  /*2d00*/  HADD2.F32 R14, -RZ, R47.H0_H0 ;  /* 0x2000002fff0e7230 */ /* 0x000fe40000004100 */
[----:B------:R-:W-:Y:S01]  /*2d10*/  FFMA.FTZ R13, R28, R20, R13 ;  /* 0x000000141c0d7223 */ /* 0x000fe2000001000d */
[----:B------:R-:W-:Y:S02]  /*2d20*/  HADD2.F32 R18, -RZ, R70.H1_H1 ;  /* 0x30000046ff127230 */ /* 0x000fe40000004100 */
[----:B------:R-:W-:Y:S01]  /*2d30*/  FFMA.FTZ R16, R21, R17, R16 ;  /* 0x0000001115107223 */ /* 0x000fe20000010010 */
[----:B------:R-:W-:Y:S02]  /*2d40*/  HADD2.F32 R15, -RZ, R83.H1_H1 ;  /* 0x30000053ff0f7230 */ /* 0x000fe40000004100 */
        /* <DEDUP_REMOVED lines=21> */
[----:B------:R-:W-:Y:S01]  /*2ea0*/  FADD.FTZ R39, R39, -UR12 ;  /* 0x8000000c27277e21 */ /* 0x000fe20008010000 */
[----:B------:R-:W-:Y:S01]  /*2eb0*/  FADD.FTZ R37, R37, -UR12 ;  /* 0x8000000c25257e21 */ /* 0x000fe20008010000 */
[----:B------:R-:W-:Y:S01]  /*2ec0*/  FFMA.FTZ R18, R29, R23, R18 ;  /* 0x000000171d127223 */ /* 0x000fe20000010012 */
[----:B------:R-:W-:Y:S01]  /*2ed0*/  FFMA.FTZ R19, R26, R22, R19 ;  /* 0x000000161a137223 */ /* 0x000fe20000010013 */
[----:B------:R-:W-:Y:S01]  /*2ee0*/  FFMA.FTZ R11, R11, R31, R30 ;  /* 0x0000001f0b0b7223 */ /* 0x000fe2000001001e */
[----:B------:R-:W-:Y:S02]  /*2ef0*/  HADD2.F32 R27, -RZ, R73.H1_H1 ;  /* 0x30000049ff1b7230 */ /* 0x000fe40000004100 */
[----:B------:R-:W-:Y:S01]  /*2f00*/  FFMA.FTZ R21, R32, R28, R21 ;  /* 0x0000001c20157223 */ /* 0x000fe20000010015 */
[----:B------:R-:W-:-:S02]  /*2f10*/  HADD2.F32 R22, -RZ, R51.H0_H0 ;  /* 0x20000033ff167230 */ /* 0x000fc40000004100 */
[----:B------:R-:W-:Y:S01]  /*2f20*/  FMUL.FTZ R31, R34, UR13 ;  /* 0x0000000d221f7c20 */ /* 0x000fe20008410000 */
[----:B------:R-:W-:Y:S02]  /*2f30*/  HADD2.F32 R26, -RZ, R74.H1_H1 ;  /* 0x3000004aff1a7230 */ /* 0x000fe40000004100 */
[----:B------:R-:W-:Y:S01]  /*2f40*/  FMUL.FTZ R30, R35, UR13 ;  /* 0x0000000d231e7c20 */ /* 0x000fe20008410000 */
[----:B------:R-:W-:Y:S02]  /*2f50*/  HADD2.F32 R23, -RZ, R85.H1_H1 ;  /* 0x30000055ff177230 */ /* 0x000fe40000004100 */
[----:B------:R-:W-:Y:S01]  /*2f60*/  FMUL.FTZ R29, R36, UR13 ;  /* 0x0000000d241d7c20 */ /* 0x000fe20008410000 */
[----:B------:R-:W-:Y:S02]  /*2f70*/  HADD2.F32 R25, -RZ, R75.H0_H0 ;  /* 0x2000004bff197230 */ /* 0x000fe40000004100 */
[----:B------:R-:W-:Y:S01]  /*2f80*/  FMUL.FTZ R32, R39, UR13 ;  /* 0x0000000d27207c20 */ /* 0x000fe20008410000 */
[----:B------:R-:W-:-:S02]  /*2f90*/  HADD2.F32 R24, -RZ, R52.H0_H0 ;  /* 0x20000034ff187230 */ /* 0x000fc40000004100 */
[----:B------:R-:W-:Y:S01]  /*2fa0*/  FADD.FTZ R38, R38, -UR12 ;  /* 0x8000000c26267e21 */ /* 0x000fe20008010000 */
[----:B------:R-:W-:Y:S01]  /*2fb0*/  FMUL.FTZ R34, R37, UR13 ;  /* 0x0000000d25227c20 */ /* 0x000fe20008410000 */
[----:B------:R-:W-:Y:S01]  /*2fc0*/  IADD3 R39, PT, PT, R61, 0x180, RZ ;  /* 0x000001803d277810 */ /* 0x000fe20007ffe0ff */
[----:B------:R-:W-:Y:S01]  /*2fd0*/  FFMA.FTZ R22, R31, R27, R22 ;  /* 0x0000001b1f167223 */ /* 0x000fe20000010016 */
[C---:B------:R-:W-:Y:S01]  /*2fe0*/  IADD3 R37, PT, PT, R61.reuse, 0x200, RZ ;  /* 0x000002003d257810 */ /* 0x040fe20007ffe0ff */
[----:B------:R-:W-:Y:S01]  /*2ff0*/  FFMA.FTZ R23, R30, R26, R23 ;  /* 0x0000001a1e177223 */ /* 0x000fe20000010017 */
[----:B------:R-:W-:Y:S01]  /*3000*/  IADD3 R35, PT, PT, R61, 0x280, RZ ;  /* 0x000002803d237810 */ /* 0x000fe20007ffe0ff */
[----:B------:R-:W-:Y:S01]  /*3010*/  FFMA.FTZ R24, R29, R25, R24 ;  /* 0x000000191d187223 */ /* 0x000fe20000010018 */
[C---:B------:R-:W-:Y:S01]  /*3020*/  IADD3 R33, PT, PT, R61.reuse, 0x300, RZ ;  /* 0x000003003d217810 */ /* 0x040fe20007ffe0ff */
[----:B------:R-:W-:Y:S02]  /*3030*/  HADD2.F32 R30, -RZ, R78.H0_H0 ;  /* 0x2000004eff1e7230 */ /* 0x000fe40000004100 */
[----:B------:R-:W-:Y:S01]  /*3040*/  FMUL.FTZ R31, R38, UR13 ;  /* 0x0000000d261f7c20 */ /* 0x000fe20008410000 */
[----:B------:R-:W-:Y:S01]  /*3050*/  HADD2.F32 R25, -RZ, R86.H0_H0 ;  /* 0x20000056ff197230 */ /* 0x000fe20000004100 */
[----:B------:R-:W-:Y:S01]  /*3060*/  IADD3 R61, PT, PT, R61, 0x380, RZ ;  /* 0x000003803d3d7810 */ /* 0x000fe20007ffe0ff */
[----:B------:R-:W-:-:S02]  /*3070*/  HADD2.F32 R29, -RZ, R75.H1_H1 ;  /* 0x3000004bff1d7230 */ /* 0x000fc40000004100 */
[----:B------:R-:W-:Y:S02]  /*3080*/  HADD2.F32 R26, -RZ, R53.H0_H0 ;  /* 0x20000035ff1a7230 */ /* 0x000fe40000004100 */
[----:B------:R-:W-:Y:S01]  /*3090*/  FFMA.FTZ R25, R34, R30, R25 ;  /* 0x0000001e22197223 */ /* 0x000fe20000010019 */
[----:B------:R-:W-:Y:S02]  /*30a0*/  HADD2.F32 R28, -RZ, R78.H1_H1 ;  /* 0x3000004eff1c7230 */ /* 0x000fe40000004100 */
[----:B------:R-:W-:Y:S02]  /*30b0*/  HADD2.F32 R27, -RZ, R86.H1_H1 ;  /* 0x30000056ff1b7230 */ /* 0x000fe40000004100 */
[----:B------:R-:W-:Y:S01]  /*30c0*/  FFMA.FTZ R26, R31, R29, R26 ;  /* 0x0000001d1f1a7223 */ /* 0x000fe2000001001a */
[----:B------:R-:W-:-:S04]  /*30d0*/  IMAD.WIDE.U32 R38, R39, 0x10, R88 ;  /* 0x0000001027267825 */ /* 0x000fc800078e0058 */
[----:B------:R-:W-:Y:S01]  /*30e0*/  FFMA.FTZ R27, R32, R28, R27 ;  /* 0x0000001c201b7223 */ /* 0x000fe2000001001b */
[--C-:B------:R-:W-:Y:S01]  /*30f0*/  IMAD.WIDE.U32 R36, R37, 0x10, R88.reuse ;  /* 0x0000001025247825 */ /* 0x100fe200078e0058 */
[----:B------:R1:W-:Y:S03]  /*3100*/  STG.E.128 desc[UR14][R38.64], R8 ;  /* 0x0000000826007986 */ /* 0x0003e6000c101d0e */
[--C-:B------:R-:W-:Y:S01]  /*3110*/  IMAD.WIDE.U32 R64, R35, 0x10, R88.reuse ;  /* 0x0000001023407825 */ /* 0x100fe200078e0058 */
[----:B------:R1:W-:Y:S03]  /*3120*/  STG.E.128 desc[UR14][R36.64], R12 ;  /* 0x0000000c24007986 */ /* 0x0003e6000c101d0e */
[--C-:B------:R-:W-:Y:S01]  /*3130*/  IMAD.WIDE.U32 R66, R33, 0x10, R88.reuse ;  /* 0x0000001021427825 */ /* 0x100fe200078e0058 */
[----:B------:R1:W-:Y:S03]  /*3140*/  STG.E.128 desc[UR14][R64.64], R16 ;  /* 0x0000001040007986 */ /* 0x0003e6000c101d0e */
[----:B------:R-:W-:Y:S01]  /*3150*/  IMAD.WIDE.U32 R88, R61, 0x10, R88 ;  /* 0x000000103d587825 */ /* 0x000fe200078e0058 */
[----:B------:R1:W-:Y:S04]  /*3160*/  STG.E.128 desc[UR14][R66.64], R20 ;  /* 0x0000001442007986 */ /* 0x0003e8000c101d0e */
[----:B------:R1:W-:Y:S02]  /*3170*/  STG.E.128 desc[UR14][R88.64], R24 ;  /* 0x0000001858007986 */ /* 0x0003e4000c101d0e */
.L_x_21466:
[----:B------:R-:W-:Y:S02]  /*3180*/  UIADD3 UR7, UPT, UPT, UR7, UR20, URZ ;  /* 0x0000001407077290 */ /* 0x000fe4000fffe0ff */
[----:B------:R-:W-:Y:S02]  /*3190*/  UPLOP3.LUT UP0, UPT, UPT, UPT, UP0, 0x40, 0x4 ;  /* 0x000000000004789c */ /* 0x000fe40003f0e800 */
[----:B------:R-:W-:-:S09]  /*31a0*/  UISETP.GE.AND UP1, UPT, UR7, UR21, UPT ;  /* 0x000000150700728c */ /* 0x000fd2000bf26270 */
[----:B------:R-:W-:Y:S05]  /*31b0*/  BRA.U !UP1, `(.L_x_21467) ;  /* 0xffffffd509a87547 */ /* 0x000fea000b83ffff */
[----:B------:R-:W-:Y:S05]  /*31c0*/  EXIT ;  /* 0x000000000000794d */ /* 0x000fea0003800000 */
.L_x_21468:
        /* <DEDUP_REMOVED lines=11> */
.L_x_27329:


//--------------------- .text._ZN10layer_norm13ln_fwd_kernelINS_13Kernel_traitsI6__halfffffjLj4096ELj1ELj1ELj4ELj16ENS_18Kernel_traits_baseILj4096ES2_ffffjLj128EEEEELb0ELb1ELb0ELb0EEEvNS_9FwdParamsE --------------------------
	.section	.text._ZN10layer_norm13ln_fwd_kernelINS_13Kernel_traitsI6__halfffffjLj4096ELj1ELj1ELj4ELj16ENS_18Kernel_traits_baseILj4096ES2_ffffjLj128EEEEELb0ELb1ELb0ELb0EEEvNS_9FwdParamsE,"ax",@progbits
	.align	128
        .global         _ZN10layer_norm13ln_fwd_kernelINS_13Kernel_traitsI6__halfffffjLj4096ELj1ELj1ELj4ELj16ENS_18Kernel_traits_baseILj4096ES2_ffffjLj128EEEEELb0ELb1ELb0ELb0EEEvNS_9FwdParamsE
        .type           _ZN10layer_norm13ln_fwd_kernelINS_13Kernel_traitsI6__halfffffjLj4096ELj1ELj1ELj4ELj16ENS_18Kernel_traits_baseILj4096ES2_ffffjLj128EEEEELb0ELb1ELb0ELb0EEEvNS_9FwdParamsE,@function
        .size           _ZN10layer_norm13ln_fwd_kernelINS_13Kernel_traitsI6__halfffffjLj4096ELj1ELj1ELj4ELj16ENS_18Kernel_traits_baseILj4096ES2_ffffjLj128EEEEELb0ELb1ELb0ELb0EEEvNS_9FwdParamsE,(.L_x_27330 - _ZN10layer_norm13ln_fwd_kernelINS_13Kernel_traitsI6__halfffffjLj4096ELj1ELj1ELj4ELj16ENS_18Kernel_traits_baseILj4096ES2_ffffjLj128EEEEELb0ELb1ELb0ELb0EEEvNS_9FwdParamsE)
        .other          _ZN10layer_norm13ln_fwd_kernelINS_13Kernel_traitsI6__halfffffjLj4096ELj1ELj1ELj4ELj16ENS_18Kernel_traits_baseILj4096ES2_ffffjLj128EEEEELb0ELb1ELb0ELb0EEEvNS_9FwdParamsE,@"STO_CUDA_ENTRY STV_DEFAULT"
_ZN10layer_norm13ln_fwd_kernelINS_13Kernel_traitsI6__halfffffjLj4096ELj1ELj1ELj4ELj16ENS_18Kernel_traits_baseILj4096ES2_ffffjLj128EEEEELb0ELb1ELb0ELb0EEEvNS_9FwdParamsE:
.text._ZN10layer_norm13ln_fwd_kernelINS_13Kernel_traitsI6__halfffffjLj4096ELj1ELj1ELj4ELj16ENS_18Kernel_traits_baseILj4096ES2_ffffjLj128EEEEELb0ELb1ELb0ELb0EEEvNS_9FwdParamsE:
        /* <DEDUP_REMOVED lines=23> */
[----:B------:R-:W-:Y:S01]  /*0170*/  MOV R4, R67 ;  /* 0x0000004300047202 */ /* 0x000fe20000000f00 */
[----:B------:R-:W0:Y:S01]  /*0180*/  @P2 LDC.64 R42, c[0x0][0x3d0] ;  /* 0x0000f400ff2a2b82 */ /* 0x000e220000000a00 */
[----:B------:R-:W-:-:S05]  /*0190*/  ISETP.GE.U32.AND P0, PT, R65, 0x380, PT ;  /* 0x000003804100780c */ /* 0x000fca0003f06070 */
[----:B------:R-:W-:Y:S02]  /*01a0*/  @P1 LOP3.LUT R4, R67, 0x80, RZ, 0xfc, !PT ;  /* 0x0000008043041812 */ /* 0x000fe400078efcff */
[----:B------:R-:W1:Y:S08]  /*01b0*/  @P2 LDC.64 R8, c[0x0][0x438] ;  /* 0x00010e00ff082b82 */ /* 0x000e700000000a00 */
[----:B------:R-:W2:Y:S08]  /*01c0*/  @P2 LDC.64 R62, c[0x0][0x3e8] ;  /* 0x0000fa00ff3e2b82 */ /* 0x000eb00000000a00 */
[----:B------:R-:W3:Y:S01]  /*01d0*/  @P3 LDC.64 R36, c[0x0][0x3d0] ;  /* 0x0000f400ff243b82 */ /* 0x000ee20000000a00 */
[----:B0-----:R-:W-:-:S05]  /*01e0*/  @P2 IMAD.WIDE.U32 R42, R4, 0x8, R42 ;  /* 0x00000008042a2825 */ /* 0x001fca00078e002a */
[----:B------:R0:W5:Y:S02]  /*01f0*/  @P2 LDG.E.64 R18, desc[UR8][R42.64] ;  /* 0x000000082a122981 */ /* 0x000164000c1e1b00 */
[----:B------:R-:W4:Y:S01]  /*0200*/  @P3 LDC.64 R72, c[0x0][0x438] ;  /* 0x00010e00ff483b82 */ /* 0x000f220000000a00 */
[----:B-1----:R-:W-:-:S05]  /*0210*/  @P2 IMAD.WIDE.U32 R8, R4, 0x8, R8 ;  /* 0x0000000804082825 */ /* 0x002fca00078e0008 */
[----:B------:R0:W5:Y:S02]  /*0220*/  @P2 LD.E.64 R52, desc[UR8][R8.64] ;  /* 0x0000000808342980 */ /* 0x000164000c101b00 */
[----:B------:R-:W1:Y:S01]  /*0230*/  @P3 LDC.64 R74, c[0x0][0x3e8] ;  /* 0x0000fa00ff4a3b82 */ /* 0x000e620000000a00 */
[C---:B--2---:R-:W-:Y:S01]  /*0240*/  @P2 IMAD.WIDE.U32 R62, R4.reuse, 0x8, R62 ;  /* 0x00000008043e2825 */ /* 0x044fe200078e003e */
[----:B------:R-:W-:-:S04]  /*0250*/  @P2 IADD3 R4, PT, PT, R4, 0x80, RZ ;  /* 0x0000008004042810 */ /* 0x000fc80007ffe0ff */
[----:B------:R0:W5:Y:S02]  /*0260*/  @P2 LDG.E.64 R32, desc[UR8][R62.64] ;  /* 0x000000083e202981 */ /* 0x000164000c1e1b00 */
[----:B------:R-:W2:Y:S01]  /*0270*/  @P4 LDC.64 R76, c[0x0][0x3d0] ;  /* 0x0000f400ff4c4b82 */ /* 0x000ea20000000a00 */
[----:B---3--:R-:W-:-:S05]  /*0280*/  @P3 IMAD.WIDE.U32 R70, R4, 0x8, R36 ;  /* 0x0000000804463825 */ /* 0x008fca00078e0024 */
[----:B------:R0:W5:Y:S02]  /*0290*/  @P3 LDG.E.64 R16, desc[UR8][R70.64] ;  /* 0x0000000846103981 */ /* 0x000164000c1e1b00 */
[----:B------:R-:W3:Y:S01]  /*02a0*/  @P4 LDC.64 R78, c[0x0][0x438] ;  /* 0x00010e00ff4e4b82 */ /* 0x000ee20000000a00 */
[----:B----4-:R-:W-:-:S05]  /*02b0*/  @P3 IMAD.WIDE.U32 R36, R4, 0x8, R72 ;  /* 0x0000000804243825 */ /* 0x010fca00078e0048 */
[----:B------:R0:W5:Y:S02]  /*02c0*/  @P3 LD.E.64 R50, desc[UR8][R36.64] ;  /* 0x0000000824323980 */ /* 0x000164000c101b00 */
[----:B------:R-:W4:Y:S01]  /*02d0*/  @P4 LDC.64 R80, c[0x0][0x3e8] ;  /* 0x0000fa00ff504b82 */ /* 0x000f220000000a00 */
[C---:B-1----:R-:W-:Y:S01]  /*02e0*/  @P3 IMAD.WIDE.U32 R74, R4.reuse, 0x8, R74 ;  /* 0x00000008044a3825 */ /* 0x042fe200078e004a */
[----:B------:R-:W-:-:S04]  /*02f0*/  @P3 IADD3 R4, PT, PT, R4, 0x80, RZ ;  /* 0x0000008004043810 */ /* 0x000fc80007ffe0ff */
[----:B------:R0:W5:Y:S02]  /*0300*/  @P3 LDG.E.64 R34, desc[UR8][R74.64] ;  /* 0x000000084a223981 */ /* 0x000164000c1e1b00 */
[----:B------:R-:W1:Y:S01]  /*0310*/  @P5 LDC.64 R82, c[0x0][0x3d0] ;  /* 0x0000f400ff525b82 */ /* 0x000e620000000a00 */
[----:B--2---:R-:W-:-:S05]  /*0320*/  @P4 IMAD.WIDE.U32 R76, R4, 0x8, R76 ;  /* 0x00000008044c4825 */ /* 0x004fca00078e004c */
[----:B------:R0:W5:Y:S02]  /*0330*/  @P4 LDG.E.64 R14, desc[UR8][R76.64] ;  /* 0x000000084c0e4981 */ /* 0x000164000c1e1b00 */
[----:B------:R-:W2:Y:S01]  /*0340*/  @P5 LDC.64 R84, c[0x0][0x438] ;  /* 0x00010e00ff545b82 */ /* 0x000ea20000000a00 */
[----:B---3--:R-:W-:-:S05]  /*0350*/  @P4 IMAD.WIDE.U32 R78, R4, 0x8, R78 ;  /* 0x00000008044e4825 */ /* 0x008fca00078e004e */
[----:B------:R0:W5:Y:S02]  /*0360*/  @P4 LD.E.64 R48, desc[UR8][R78.64] ;  /* 0x000000084e304980 */ /* 0x000164000c101b00 */
[----:B------:R-:W3:Y:S01]  /*0370*/  @P5 LDC.64 R40, c[0x0][0x3e8] ;  /* 0x0000fa00ff285b82 */ /* 0x000ee20000000a00 */
[C---:B----4-:R-:W-:Y:S01]  /*0380*/  @P4 IMAD.WIDE.U32 R80, R4.reuse, 0x8, R80 ;  /* 0x0000000804504825 */ /* 0x050fe200078e0050 */
[----:B------:R-:W-:-:S04]  /*0390*/  @P4 IADD3 R4, PT, PT, R4, 0x80, RZ ;  /* 0x0000008004044810 */ /* 0x000fc80007ffe0ff */
[----:B------:R0:W5:Y:S02]  /*03a0*/  @P4 LDG.E.64 R28, desc[UR8][R80.64] ;  /* 0x00000008501c4981 */ /* 0x000164000c1e1b00 */
[----:B------:R-:W4:Y:S08]  /*03b0*/  @P6 LDC.64 R86, c[0x0][0x3d0] ;  /* 0x0000f400ff566b82 */ /* 0x000f300000000a00 */
[----:B------:R-:W0:Y:S08]  /*03c0*/  @P6 LDC.64 R88, c[0x0][0x438] ;  /* 0x00010e00ff586b82 */ /* 0x000e300000000a00 */
[----:B------:R-:W0:Y:S08]  /*03d0*/  @P6 LDC.64 R38, c[0x0][0x3e8] ;  /* 0x0000fa00ff266b82 */ /* 0x000e300000000a00 */
[----:B------:R-:W0:Y:S08]  /*03e0*/  @P0 LDC.64 R72, c[0x0][0x3d0] ;  /* 0x0000f400ff480b82 */ /* 0x000e300000000a00 */
[----:B------:R-:W0:Y:S08]  /*03f0*/  @P0 LDC.64 R92, c[0x0][0x3e8] ;  /* 0x0000fa00ff5c0b82 */ /* 0x000e300000000a00 */
[----:B------:R-:W0:Y:S01]  /*0400*/  @P0 LDC.64 R90, c[0x0][0x438] ;  /* 0x00010e00ff5a0b82 */ /* 0x000e220000000a00 */
[----:B-1----:R-:W-:-:S04]  /*0410*/  @P5 IMAD.WIDE.U32 R82, R4, 0x8, R82 ;  /* 0x0000000804525825 */ /* 0x002fc800078e0052 */
[C---:B--2---:R-:W-:Y:S01]  /*0420*/  @P5 IMAD.WIDE.U32 R84, R4.reuse, 0x8, R84 ;  /* 0x0000000804545825 */ /* 0x044fe200078e0054 */
[----:B------:R1:W5:Y:S02]  /*0430*/  @P5 LDG.E.64 R12, desc[UR8][R82.64] ;  /* 0x00000008520c5981 */ /* 0x000364000c1e1b00 */
[----:B------:R-:W2:Y:S01]  /*0440*/  @P1 LDC.64 R56, c[0x0][0x3d0] ;  /* 0x0000f400ff381b82 */ /* 0x000ea20000000a00 */
[C---:B---3--:R-:W-:Y:S01]  /*0450*/  @P5 IMAD.WIDE.U32 R40, R4.reuse, 0x8, R40 ;  /* 0x0000000804285825 */ /* 0x048fe200078e0028 */
[----:B------:R-:W-:Y:S01]  /*0460*/  @P5 IADD3 R4, PT, PT, R4, 0x80, RZ ;  /* 0x0000008004045810 */ /* 0x000fe20007ffe0ff */
[----:B------:R1:W5:Y:S04]  /*0470*/  @P5 LD.E.64 R46, desc[UR8][R84.64] ;  /* 0x00000008542e5980 */ /* 0x000368000c101b00 */
[C---:B----4-:R-:W-:Y:S01]  /*0480*/  @P6 IMAD.WIDE.U32 R86, R4.reuse, 0x8, R86 ;  /* 0x0000000804566825 */ /* 0x050fe200078e0056 */
[----:B------:R1:W5:Y:S01]  /*0490*/  @P5 LDG.E.64 R26, desc[UR8][R40.64] ;  /* 0x00000008281a5981 */ /* 0x000362000c1e1b00 */
[----:B------:R-:W3:Y:S02]  /*04a0*/  @P1 LDC.64 R58, c[0x0][0x438] ;  /* 0x00010e00ff3a1b82 */ /* 0x000ee40000000a00 */
[C---:B0-----:R-:W-:Y:S01]  /*04b0*/  @P6 IMAD.WIDE.U32 R88, R4.reuse, 0x8, R88 ;  /* 0x0000000804586825 */ /* 0x041fe200078e0058 */
[----:B------:R1:W5:Y:S03]  /*04c0*/  @P6 LDG.E.64 R10, desc[UR8][R86.64] ;  /* 0x00000008560a6981 */ /* 0x000366000c1e1b00 */
[C---:B------:R-:W-:Y:S01]  /*04d0*/  @P6 IMAD.WIDE.U32 R38, R4.reuse, 0x8, R38 ;  /* 0x0000000804266825 */ /* 0x040fe200078e0026 */
[----:B------:R-:W-:Y:S01]  /*04e0*/  @P6 IADD3 R4, PT, PT, R4, 0x80, RZ ;  /* 0x0000008004046810 */ /* 0x000fe20007ffe0ff */
[----:B------:R1:W5:Y:S01]  /*04f0*/  @P6 LD.E.64 R44, desc[UR8][R88.64] ;  /* 0x00000008582c6980 */ /* 0x000362000c101b00 */
[----:B------:R-:W0:Y:S03]  /*0500*/  @P1 LDC.64 R60, c[0x0][0x3e8] ;  /* 0x0000fa00ff3c1b82 */ /* 0x000e260000000a00 */
[C---:B------:R-:W-:Y:S01]  /*0510*/  @P0 IMAD.WIDE.U32 R72, R4.reuse, 0x8, R72 ;  /* 0x0000000804480825 */ /* 0x040fe200078e0048 */
[----:B------:R1:W5:Y:S03]  /*0520*/  @P6 LDG.E.64 R24, desc[UR8][R38.64] ;  /* 0x0000000826186981 */ /* 0x000366000c1e1b00 */
[C---:B------:R-:W-:Y:S01]  /*0530*/  @P0 IMAD.WIDE.U32 R92, R4.reuse, 0x8, R92 ;  /* 0x00000008045c0825 */ /* 0x040fe200078e005c */
[----:B------:R1:W5:Y:S03]  /*0540*/  @P0 LDG.E.64 R6, desc[UR8][R72.64] ;  /* 0x0000000848060981 */ /* 0x000366000c1e1b00 */
[----:B------:R-:W-:Y:S01]  /*0550*/  @P0 IMAD.WIDE.U32 R90, R4, 0x8, R90 ;  /* 0x00000008045a0825 */ /* 0x000fe200078e005a */
[----:B------:R1:W5:Y:S03]  /*0560*/  @P0 LDG.E.64 R22, desc[UR8][R92.64] ;  /* 0x000000085c160981 */ /* 0x000366000c1e1b00 */
[C---:B--2---:R-:W-:Y:S01]  /*0570*/  @P1 IMAD.WIDE.U32 R56, R67.reuse, 0x8, R56 ;  /* 0x0000000843381825 */ /* 0x044fe200078e0038 */
[----:B------:R1:W5:Y:S03]  /*0580*/  @P0 LD.E.64 R2, desc[UR8][R90.64] ;  /* 0x000000085a020980 */ /* 0x000366000c101b00 */
[C---:B---3--:R-:W-:Y:S01]  /*0590*/  @P1 IMAD.WIDE.U32 R58, R67.reuse, 0x8, R58 ;  /* 0x00000008433a1825 */ /* 0x048fe200078e003a */
[----:B------:R1:W5:Y:S03]  /*05a0*/  @P1 LDG.E.64 R20, desc[UR8][R56.64] ;  /* 0x0000000838141981 */ /* 0x000366000c1e1b00 */
[----:B0-----:R-:W-:Y:S01]  /*05b0*/  @P1 IMAD.WIDE.U32 R60, R67, 0x8, R60 ;  /* 0x00000008433c1825 */ /* 0x001fe200078e003c */
[----:B------:R1:W5:Y:S04]  /*05c0*/  @P1 LD.E.64 R54, desc[UR8][R58.64] ;  /* 0x000000083a361980 */ /* 0x000368000c101b00 */
[----:B------:R1:W5:Y:S01]  /*05d0*/  @P1 LDG.E.64 R30, desc[UR8][R60.64] ;  /* 0x000000083c1e1981 */ /* 0x000362000c1e1b00 */
[----:B------:R-:W-:-:S02]  /*05e0*/  ISETP.GE.U32.AND P1, PT, R65, 0x400, PT ;  /* 0x000004004100780c */ /* 0x000fc40003f26070 */
[----:B------:R-:W-:-:S11]  /*05f0*/  @P0 IADD3 R4, PT, PT, R4, 0x80, RZ ;  /* 0x0000008004040810 */ /* 0x000fd60007ffe0ff */
[----:B-1----:R-:W-:Y:S05]  /*0600*/  @!P1 BRA `(.L_x_21471) ;  /* 0x0000000400489947 */ /* 0x002fea0003800000 */
[----:B------:R-:W0:Y:S08]  /*0610*/  LDC.64 R8, c[0x0][0x3d0] ;  /* 0x0000f400ff087b82 */ /* 0x000e300000000a00 */
[----:B------:R-:W1:Y:S08]  /*0620*/  LDC.64 R36, c[0x0][0x3e8] ;  /* 0x0000fa00ff247b82 */ /* 0x000e700000000a00 */
[----:B------:R-:W2:Y:S01]  /*0630*/  LDC.64 R60, c[0x0][0x438] ;  /* 0x00010e00ff3c7b82 */ /* 0x000ea20000000a00 */
[----:B0-----:R-:W-:-:S06]  /*0640*/  IMAD.WIDE.U32 R8, R4, 0x8, R8 ;  /* 0x0000000804087825 */ /* 0x001fcc00078e0008 */
[----:B------:R-:W5:Y:S01]  /*0650*/  LDG.E.64 R8, desc[UR8][R8.64] ;  /* 0x0000000808087981 */ /* 0x000f62000c1e1b00 */
[----:B-1----:R-:W-:-:S06]  /*0660*/  IMAD.WIDE.U32 R36, R4, 0x8, R36 ;  /* 0x0000000804247825 */ /* 0x002fcc00078e0024 */
[----:B------:R-:W5:Y:S01]  /*0670*/  LDG.E.64 R36, desc[UR8][R36.64] ;  /* 0x0000000824247981 */ /* 0x000f62000c1e1b00 */
[----:B--2---:R-:W-:-:S06]  /*0680*/  IMAD.WIDE.U32 R60, R4, 0x8, R60 ;  /* 0x00000008043c7825 */ /* 0x004fcc00078e003c */
[----:B------:R-:W5:Y:S01]  /*0690*/  LD.E.64 R60, desc[UR8][R60.64] ;  /* 0x000000083c3c7980 */ /* 0x000f62000c101b00 */
[----:B------:R-:W-:Y:S05]  /*06a0*/  BRA `(.L_x_21471) ;  /* 0x0000000400207947 */ /* 0x000fea0003800000 */
.L_x_21470:
[C---:B------:R-:W-:Y:S02]  /*06b0*/  ISETP.GE.U32.AND P6, PT, R65.reuse, 0x80, PT ;  /* 0x000000804100780c */ /* 0x040fe40003fc6070 */
[C---:B------:R-:W-:Y:S02]  /*06c0*/  ISETP.GE.U32.AND P5, PT, R65.reuse, 0x100, PT ;  /* 0x000001004100780c */ /* 0x040fe40003fa6070 */
[C---:B------:R-:W-:Y:S02]  /*06d0*/  ISETP.GE.U32.AND P4, PT, R65.reuse, 0x180, PT ;  /* 0x000001804100780c */ /* 0x040fe40003f86070 */
[C---:B------:R-:W-:Y:S02]  /*06e0*/  ISETP.GE.U32.AND P3, PT, R65.reuse, 0x200, PT ;  /* 0x000002004100780c */ /* 0x040fe40003f66070 */
[C---:B------:R-:W-:Y:S02]  /*06f0*/  ISETP.GE.U32.AND P2, PT, R65.reuse, 0x280, PT ;  /* 0x000002804100780c */ /* 0x040fe40003f46070 */
[----:B------:R-:W-:-:S02]  /*0700*/  ISETP.GE.U32.AND P1, PT, R65, 0x300, PT ;  /* 0x000003004100780c */ /* 0x000fc40003f26070 */
[----:B------:R-:W-:Y:S01]  /*0710*/  MOV R69, R67 ;  /* 0x0000004300457202 */ /* 0x000fe20000000f00 */
[----:B------:R-:W0:Y:S08]  /*0720*/  @P6 LDC.64 R38, c[0x0][0x3d0] ;  /* 0x0000f400ff266b82 */ /* 0x000e300000000a00 */
[----:B------:R-:W1:Y:S08]  /*0730*/  @P6 LDC.64 R40, c[0x0][0x3e8] ;  /* 0x0000fa00ff286b82 */ /* 0x000e700000000a00 */
[----:B------:R-:W2:Y:S08]  /*0740*/  @P5 LDC.64 R58, c[0x0][0x3d0] ;  /* 0x0000f400ff3a5b82 */ /* 0x000eb00000000a00 */
[----:B------:R-:W3:Y:S01]  /*0750*/  @P5 LDC.64 R62, c[0x0][0x3e8] ;  /* 0x0000fa00ff3e5b82 */ /* 0x000ee20000000a00 */
[----:B0-----:R-:W-:-:S07]  /*0760*/  @P6 IMAD.WIDE.U32 R42, R67, 0x8, R38 ;  /* 0x00000008432a6825 */ /* 0x001fce00078e0026 */
[----:B------:R-:W0:Y:S01]  /*0770*/  @P4 LDC.64 R70, c[0x0][0x3d0] ;  /* 0x0000f400ff464b82 */ /* 0x000e220000000a00 */
[----:B-1----:R-:W-:-:S07]  /*0780*/  @P6 IMAD.WIDE.U32 R56, R67, 0x8, R40 ;  /* 0x0000000843386825 */ /* 0x002fce00078e0028 */
[----:B------:R-:W1:Y:S01]  /*0790*/  @P4 LDC.64 R72, c[0x0][0x3e8] ;  /* 0x0000fa00ff484b82 */ /* 0x000e620000000a00 */
[----:B------:R-:W-:Y:S01]  /*07a0*/  ISETP.GE.U32.AND P0, PT, R65, 0x380, PT ;  /* 0x000003804100780c */ /* 0x000fe20003f06070 */
[----:B------:R4:W5:Y:S06]  /*07b0*/  @P6 LDG.E.64 R20, desc[UR8][R42.64] ;  /* 0x000000082a146981 */ /* 0x00096c000c1e1b00 */
[----:B------:R-:W1:Y:S01]  /*07c0*/  @P3 LDC.64 R74, c[0x0][0x3d0] ;  /* 0x0000f400ff4a3b82 */ /* 0x000e620000000a00 */
[----:B------:R-:W-:Y:S01]  /*07d0*/  @P6 LOP3.LUT R69, R67, 0x80, RZ, 0xfc, !PT ;  /* 0x0000008043456812 */ /* 0x000fe200078efcff */
[----:B------:R0:W5:Y:S06]  /*07e0*/  @P6 LDG.E.64 R30, desc[UR8][R56.64] ;  /* 0x00000008381e6981 */ /* 0x00016c000c1e1b00 */
[----:B------:R-:W1:Y:S01]  /*07f0*/  @P3 LDC.64 R76, c[0x0][0x3e8] ;  /* 0x0000fa00ff4c3b82 */ /* 0x000e620000000a00 */
[----:B------:R-:W-:-:S02]  /*0800*/  @P6 CS2R R54, SRZ ;  /* 0x0000000000366805 */ /* 0x000fc4000001ff00 */
[----:B------:R-:W-:-:S05]  /*0810*/  ISETP.GE.U32.AND P6, PT, R65, 0x400, PT ;  /* 0x000004004100780c */ /* 0x000fca0003fc6070 */
[----:B------:R-:W1:Y:S01]  /*0820*/  @P2 LDC.64 R78, c[0x0][0x3d0] ;  /* 0x0000f400ff4e2b82 */ /* 0x000e620000000a00 */
[----:B--2---:R-:W-:-:S07]  /*0830*/  @P5 IMAD.WIDE.U32 R38, R69, 0x8, R58 ;  /* 0x0000000845265825 */ /* 0x004fce00078e003a */
[----:B------:R-:W2:Y:S01]  /*0840*/  @P2 LDC.64 R80, c[0x0][0x3e8] ;  /* 0x0000fa00ff502b82 */ /* 0x000ea20000000a00 */
[C---:B---3--:R-:W-:Y:S01]  /*0850*/  @P5 IMAD.WIDE.U32 R40, R69.reuse, 0x8, R62 ;  /* 0x0000000845285825 */ /* 0x048fe200078e003e */
[----:B------:R-:W-:Y:S01]  /*0860*/  @P5 IADD3 R69, PT, PT, R69, 0x80, RZ ;  /* 0x0000008045455810 */ /* 0x000fe20007ffe0ff */
[----:B------:R3:W5:Y:S05]  /*0870*/  @P5 LDG.E.64 R18, desc[UR8][R38.64] ;  /* 0x0000000826125981 */ /* 0x00076a000c1e1b00 */
[----:B----4-:R-:W4:Y:S01]  /*0880*/  @P1 LDC.64 R42, c[0x0][0x3d0] ;  /* 0x0000f400ff2a1b82 */ /* 0x010f220000000a00 */
[C---:B0-----:R-:W-:Y:S01]  /*0890*/  @P4 IMAD.WIDE.U32 R70, R69.reuse, 0x8, R70 ;  /* 0x0000000845464825 */ /* 0x041fe200078e0046 */
[----:B------:R0:W5:Y:S06]  /*08a0*/  @P5 LDG.E.64 R32, desc[UR8][R40.64] ;  /* 0x0000000828205981 */ /* 0x00016c000c1e1b00 */
[----:B------:R-:W3:Y:S01]  /*08b0*/  @P1 LDC.64 R56, c[0x0][0x3e8] ;  /* 0x0000fa00ff381b82 */ /* 0x000ee20000000a00 */
[C---:B-1----:R-:W-:Y:S01]  /*08c0*/  @P4 IMAD.WIDE.U32 R72, R69.reuse, 0x8, R72 ;  /* 0x0000000845484825 */ /* 0x042fe200078e0048 */
[----:B------:R-:W-:Y:S01]  /*08d0*/  @P4 IADD3 R69, PT, PT, R69, 0x80, RZ ;  /* 0x0000008045454810 */ /* 0x000fe20007ffe0ff */
[----:B------:R1:W5:Y:S05]  /*08e0*/  @P4 LDG.E.64 R16, desc[UR8][R70.64] ;  /* 0x0000000846104981 */ /* 0x00036a000c1e1b00 */
[----:B------:R-:W0:Y:S01]  /*08f0*/  @P0 LDC.64 R58, c[0x0][0x3d0] ;  /* 0x0000f400ff3a0b82 */ /* 0x000e220000000a00 */
[C---:B------:R-:W-:Y:S01]  /*0900*/  @P3 IMAD.WIDE.U32 R74, R69.reuse, 0x8, R74 ;  /* 0x00000008454a3825 */ /* 0x040fe200078e004a */
[----:B------:R1:W5:Y:S06]  /*0910*/  @P4 LDG.E.64 R34, desc[UR8][R72.64] ;  /* 0x0000000848224981 */ /* 0x00036c000c1e1b00 */
[----:B------:R-:W1:Y:S01]  /*0920*/  @P0 LDC.64 R62, c[0x0][0x3e8] ;  /* 0x0000fa00ff3e0b82 */ /* 0x000e620000000a00 */
[C---:B------:R-:W-:Y:S01]  /*0930*/  @P3 IMAD.WIDE.U32 R76, R69.reuse, 0x8, R76 ;  /* 0x00000008454c3825 */ /* 0x040fe200078e004c */
[----:B------:R-:W-:Y:S01]  /*0940*/  @P3 IADD3 R69, PT, PT, R69, 0x80, RZ ;  /* 0x0000008045453810 */ /* 0x000fe20007ffe0ff */
[----:B------:R0:W5:Y:S05]  /*0950*/  @P3 LDG.E.64 R14, desc[UR8][R74.64] ;  /* 0x000000084a0e3981 */ /* 0x00016a000c1e1b00 */
[----:B------:R-:W1:Y:S01]  /*0960*/  @P6 LDC.64 R82, c[0x0][0x3d0] ;  /* 0x0000f400ff526b82 */ /* 0x000e620000000a00 */
[C---:B------:R-:W-:Y:S01]  /*0970*/  @P2 IMAD.WIDE.U32 R78, R69.reuse, 0x8, R78 ;  /* 0x00000008454e2825 */ /* 0x040fe200078e004e */
[----:B------:R0:W5:Y:S06]  /*0980*/  @P3 LDG.E.64 R28, desc[UR8][R76.64] ;  /* 0x000000084c1c3981 */ /* 0x00016c000c1e1b00 */
[----:B------:R-:W1:Y:S01]  /*0990*/  @P6 LDC.64 R84, c[0x0][0x3e8] ;  /* 0x0000fa00ff546b82 */ /* 0x000e620000000a00 */
[C---:B--2---:R-:W-:Y:S01]  /*09a0*/  @P2 IMAD.WIDE.U32 R80, R69.reuse, 0x8, R80 ;  /* 0x0000000845502825 */ /* 0x044fe200078e0050 */
[----:B------:R-:W-:Y:S01]  /*09b0*/  @P2 IADD3 R69, PT, PT, R69, 0x80, RZ ;  /* 0x0000008045452810 */ /* 0x000fe20007ffe0ff */
[----:B------:R2:W5:Y:S04]  /*09c0*/  @P2 LDG.E.64 R12, desc[UR8][R78.64] ;  /* 0x000000084e0c2981 */ /* 0x000568000c1e1b00 */
[C---:B----4-:R-:W-:Y:S01]  /*09d0*/  @P1 IMAD.WIDE.U32 R42, R69.reuse, 0x8, R42 ;  /* 0x00000008452a1825 */ /* 0x050fe200078e002a */
[----:B------:R2:W5:Y:S03]  /*09e0*/  @P2 LDG.E.64 R26, desc[UR8][R80.64] ;  /* 0x00000008501a2981 */ /* 0x000566000c1e1b00 */
[C---:B---3--:R-:W-:Y:S01]  /*09f0*/  @P1 IMAD.WIDE.U32 R56, R69.reuse, 0x8, R56 ;  /* 0x0000000845381825 */ /* 0x048fe200078e0038 */
[----:B------:R-:W-:Y:S01]  /*0a00*/  @P1 IADD3 R69, PT, PT, R69, 0x80, RZ ;  /* 0x0000008045451810 */ /* 0x000fe20007ffe0ff */
[----:B------:R2:W5:Y:S04]  /*0a10*/  @P1 LDG.E.64 R10, desc[UR8][R42.64] ;  /* 0x000000082a0a1981 */ /* 0x000568000c1e1b00 */
[C---:B0-----:R-:W-:Y:S01]  /*0a20*/  @P0 IMAD.WIDE.U32 R58, R69.reuse, 0x8, R58 ;  /* 0x00000008453a0825 */ /* 0x041fe200078e003a */
[----:B------:R2:W5:Y:S03]  /*0a30*/  @P1 LDG.E.64 R24, desc[UR8][R56.64] ;  /* 0x0000000838181981 */ /* 0x000566000c1e1b00 */
[C---:B-1----:R-:W-:Y:S01]  /*0a40*/  @P0 IMAD.WIDE.U32 R62, R69.reuse, 0x8, R62 ;  /* 0x00000008453e0825 */ /* 0x042fe200078e003e */
[----:B------:R-:W-:Y:S01]  /*0a50*/  @P0 IADD3 R69, PT, PT, R69, 0x80, RZ ;  /* 0x0000008045450810 */ /* 0x000fe20007ffe0ff */
[----:B------:R2:W5:Y:S04]  /*0a60*/  @P0 LDG.E.64 R6, desc[UR8][R58.64] ;  /* 0x000000083a060981 */ /* 0x000568000c1e1b00 */
[C---:B------:R-:W-:Y:S01]  /*0a70*/  @P6 IMAD.WIDE.U32 R38, R69.reuse, 0x8, R82 ;  /* 0x0000000845266825 */ /* 0x040fe200078e0052 */
[----:B------:R2:W5:Y:S03]  /*0a80*/  @P0 LDG.E.64 R22, desc[UR8][R62.64] ;  /* 0x000000083e160981 */ /* 0x000566000c1e1b00 */
[----:B------:R-:W-:Y:S01]  /*0a90*/  @P6 IMAD.WIDE.U32 R40, R69, 0x8, R84 ;  /* 0x0000000845286825 */ /* 0x000fe200078e0054 */
[----:B------:R2:W5:Y:S04]  /*0aa0*/  @P6 LDG.E.64 R8, desc[UR8][R38.64] ;  /* 0x0000000826086981 */ /* 0x000568000c1e1b00 */
[----:B------:R2:W5:Y:S01]  /*0ab0*/  @P6 LDG.E.64 R36, desc[UR8][R40.64] ;  /* 0x0000000828246981 */ /* 0x000562000c1e1b00 */
[----:B------:R-:W-:-:S02]  /*0ac0*/  @P5 CS2R R52, SRZ ;  /* 0x0000000000345805 */ /* 0x000fc4000001ff00 */
[----:B------:R-:W-:Y:S02]  /*0ad0*/  @P4 CS2R R50, SRZ ;  /* 0x0000000000324805 */ /* 0x000fe4000001ff00 */
[----:B------:R-:W-:Y:S02]  /*0ae0*/  @P3 CS2R R48, SRZ ;  /* 0x0000000000303805 */ /* 0x000fe4000001ff00 */
[----:B------:R-:W-:Y:S02]  /*0af0*/  @P2 CS2R R46, SRZ ;  /* 0x00000000002e2805 */ /* 0x000fe4000001ff00 */
[----:B------:R-:W-:Y:S02]  /*0b00*/  @P1 CS2R R44, SRZ ;  /* 0x00000000002c1805 */ /* 0x000fe4000001ff00 */
[----:B------:R-:W-:Y:S02]  /*0b10*/  @P0 CS2R R2, SRZ ;  /* 0x0000000000020805 */ /* 0x000fe4000001ff00 */
[----:B--2---:R-:W-:-:S07]  /*0b20*/  @P6 CS2R R60, SRZ ;  /* 0x00000000003c6805 */ /* 0x004fce000001ff00 */
.L_x_21471:
[----:B------:R-:W-:Y:S05]  /*0b30*/  BSYNC.RECONVERGENT B0 ;  /* 0x0000000000007941 */ /* 0x000fea0003800200 */
.L_x_21469:
[----:B------:R-:W0:Y:S02]  /*0b40*/  LDCU UR4, c[0x0][0x384] ;  /* 0x00007080ff0477ac */ /* 0x000e240008000800 */
[----:B0-----:R-:W-:-:S06]  /*0b50*/  UISETP.GE.AND UP0, UPT, UR6, UR4, UPT ;  /* 0x000000040600728c */ /* 0x001fcc000bf06270 */
[----:B------:R-:W-:-:S13]  /*0b60*/  PLOP3.LUT P0, PT, PT, PT, UP0, 0x80, 0x8 ;  /* 0x000000000008781c */ /* 0x000fda0003f0f008 */
[----:B------:R-:W-:Y:S05]  /*0b70*/  @P0 EXIT ;  /* 0x000000000000094d */ /* 0x000fea0003800000 */
[----:B-----5:R-:W-:Y:S01]  /*0b80*/  MOV R109, R6 ;  /* 0x00000006006d7202 */ /* 0x020fe20000000f00 */
[----:B------:R-:W0:Y:S01]  /*0b90*/  LDCU.64 UR4, c[0x0][0x3e0] ;  /* 0x00007c00ff0477ac */ /* 0x000e220008000a00 */
[--C-:B------:R-:W-:Y:S01]  /*0ba0*/  SHF.R.U64 R110, R6, 0x10, R7.reuse ;  /* 0x00000010066e7819 */ /* 0x100fe20000001207 */
[----:B------:R-:W-:Y:S01]  /*0bb0*/  HADD2.F32 R63, -RZ, R60.H0_H0 ;  /* 0x2000003cff3f7230 */ /* 0x000fe20000004100 */
[----:B------:R-:W-:Y:S01]  /*0bc0*/  SHF.R.U32.HI R6, RZ, 0x10, R7 ;  /* 0x00000010ff067819 */ /* 0x000fe20000011607 */
[----:B------:R-:W-:Y:S01]  /*0bd0*/  UPLOP3.LUT UP1, UPT, UPT, UPT, UPT, 0x40, 0x4 ;  /* 0x000000000004789c */ /* 0x000fe20003f2e870 */
[--C-:B------:R-:W-:Y:S01]  /*0be0*/  SHF.R.U64 R112, R52, 0x10, R53.reuse ;  /* 0x0000001034707819 */ /* 0x100fe20000001235 */
[----:B------:R-:W1:Y:S01]  /*0bf0*/  LDCU UR14, c[0x0][0x388] ;  /* 0x00007100ff0e77ac */ /* 0x000e620008000800 */
[----:B------:R-:W-:Y:S02]  /*0c00*/  PRMT R110, R110, 0x5410, R6 ;  /* 0x000054106e6e7816 */ /* 0x000fe40000000006 */
[----:B------:R-:W-:Y:S01]  /*0c10*/  SHF.R.U32.HI R6, RZ, 0x10, R53 ;  /* 0x00000010ff067819 */ /* 0x000fe20000011635 */
[----:B------:R-:W2:Y:S01]  /*0c20*/  LDCU UR7, c[0x0][0x400] ;  /* 0x00008000ff0777ac */ /* 0x000ea20008000800 */
[----:B------:R-:W-:-:S02]  /*0c30*/  SHF.R.U64 R114, R48, 0x10, R49 ;  /* 0x0000001030727819 */ /* 0x000fc40000001231 */
[----:B------:R-:W-:Y:S01]  /*0c40*/  PRMT R112, R112, 0x5410, R6 ;  /* 0x0000541070707816 */ /* 0x000fe20000000006 */
[----:B------:R-:W3:Y:S01]  /*0c50*/  LDCU.64 UR10, c[0x0][0x3a0] ;  /* 0x00007400ff0a77ac */ /* 0x000ee20008000a00 */
[----:B------:R-:W-:Y:S02]  /*0c60*/  SHF.R.U32.HI R6, RZ, 0x10, R49 ;  /* 0x00000010ff067819 */ /* 0x000fe40000011631 */
[--C-:B------:R-:W-:Y:S01]  /*0c70*/  SHF.R.U64 R116, R44, 0x10, R45.reuse ;  /* 0x000000102c747819 */ /* 0x100fe2000000122d */
[----:B0-----:R-:W-:Y:S01]  /*0c80*/  UISETP.NE.U32.AND UP0, UPT, UR4, URZ, UPT ;  /* 0x000000ff0400728c */ /* 0x001fe2000bf05070 */
[----:B------:R-:W-:Y:S01]  /*0c90*/  PRMT R114, R114, 0x5410, R6 ;  /* 0x0000541072727816 */ /* 0x000fe20000000006 */
[----:B------:R-:W0:Y:S01]  /*0ca0*/  LDCU.U8 UR4, c[0x0][0x410] ;  /* 0x00008200ff0477ac */ /* 0x000e220008000000 */
[----:B------:R-:W-:Y:S02]  /*0cb0*/  SHF.R.U32.HI R6, RZ, 0x10, R45 ;  /* 0x00000010ff067819 */ /* 0x000fe4000001162d */
[----:B------:R-:W-:Y:S01]  /*0cc0*/  SHF.R.S32.HI R0, RZ, 0x2, R0 ;  /* 0x00000002ff007819 */ /* 0x000fe20000011400 */
[----:B------:R-:W-:Y:S01]  /*0cd0*/  UISETP.NE.AND.EX UP0, UPT, UR5, URZ, UPT, UP0 ;  /* 0x000000ff0500728c */ /* 0x000fe2000bf05300 */
[----:B------:R-:W-:Y:S01]  /*0ce0*/  PRMT R116, R116, 0x5410, R6 ;  /* 0x0000541074747816 */ /* 0x000fe20000000006 */
[----:B------:R-:W4:Y:S01]  /*0cf0*/  LDCU.64 UR12, c[0x0][0x380] ;  /* 0x00007000ff0c77ac */ /* 0x000f220008000a00 */
[----:B------:R-:W-:-:S02]  /*0d00*/  LOP3.LUT R6, R0, 0x7f, RZ, 0xc0, !PT ;  /* 0x0000007f00067812 */ /* 0x000fc400078ec0ff */
[----:B------:R-:W-:Y:S02]  /*0d10*/  LOP3.LUT R0, R0, 0xffffff80, RZ, 0xc0, !PT ;  /* 0xffffff8000007812 */ /* 0x000fe400078ec0ff */
[----:B------:R-:W-:Y:S01]  /*0d20*/  VIADDMNMX R5, R6, -R5, RZ, !PT ;  /* 0x8000000506057246 */ /* 0x000fe200078001ff */
[----:B------:R-:W-:Y:S01]  /*0d30*/  IMAD R6, R66, -0x20, R6 ;  /* 0xffffffe042067824 */ /* 0x000fe200078e0206 */
[----:B------:R-:W-:Y:S02]  /*0d40*/  MOV R4, R8 ;  /* 0x0000000800047202 */ /* 0x000fe40000000f00 */
[----:B------:R-:W-:Y:S02]  /*0d50*/  VIMNMX R5, PT, PT, R5, 0x20, PT ;  /* 0x0000002005057848 */ /* 0x000fe40003fe0100 */
[----:B------:R-:W-:Y:S01]  /*0d60*/  SHF.R.U64 R59, R8, 0x10, R9 ;  /* 0x00000010083b7819 */ /* 0x000fe20000001209 */
[----:B0-----:R-:W-:Y:S01]  /*0d70*/  UISETP.NE.AND UP2, UPT, UR4, URZ, UPT ;  /* 0x000000ff0400728c */ /* 0x001fe2000bf45270 */
[----:B------:R-:W-:-:S02]  /*0d80*/  LEA R5, R5, R0, 0x2 ;  /* 0x0000000005057211 */ /* 0x000fc400078e10ff */
[--C-:B------:R-:W-:Y:S01]  /*0d90*/  SHF.R.U64 R111, R54, 0x10, R55.reuse ;  /* 0x00000010366f7819 */ /* 0x100fe20000001237 */
[----:B------:R-:W-:Y:S01]  /*0da0*/  HADD2.F32 R59, -RZ, R59.H0_H0 ;  /* 0x2000003bff3b7230 */ /* 0x000fe20000004100 */
[----:B------:R-:W-:Y:S02]  /*0db0*/  SHF.R.U32.HI R8, RZ, 0x10, R55 ;  /* 0x00000010ff087819 */ /* 0x000fe40000011637 */
[----:B------:R-:W-:Y:S02]  /*0dc0*/  I2FP.F32.U32 R5, R5 ;  /* 0x0000000500057245 */ /* 0x000fe40000201000 */
[----:B------:R-:W-:Y:S02]  /*0dd0*/  PRMT R111, R111, 0x5410, R8 ;  /* 0x000054106f6f7816 */ /* 0x000fe40000000008 */
[--C-:B------:R-:W-:Y:S01]  /*0de0*/  SHF.R.U64 R113, R50, 0x10, R51.reuse ;  /* 0x0000001032717819 */ /* 0x100fe20000001233 */
[----:B------:R0:W0:Y:S01]  /*0df0*/  MUFU.RCP R62, R5 ;  /* 0x00000005003e7308 */ /* 0x0000220000001000 */
[----:B------:R-:W-:-:S02]  /*0e00*/  SHF.R.U32.HI R8, RZ, 0x10, R51 ;  /* 0x00000010ff087819 */ /* 0x000fc40000011633 */
[----:B------:R-:W-:Y:S02]  /*0e10*/  VIMNMX R6, PT, PT, RZ, R6, !PT ;  /* 0x00000006ff067248 */ /* 0x000fe40007fe0100 */
[----:B------:R-:W-:Y:S02]  /*0e20*/  MOV R107, R10 ;  /* 0x0000000a006b7202 */ /* 0x000fe40000000f00 */
[----:B------:R-:W-:Y:S02]  /*0e30*/  SHF.R.U64 R108, R10, 0x10, R11 ;  /* 0x000000100a6c7819 */ /* 0x000fe4000000120b */
[----:B------:R-:W-:Y:S02]  /*0e40*/  MOV R10, R7 ;  /* 0x00000007000a7202 */ /* 0x000fe40000000f00 */
[----:B------:R-:W-:Y:S02]  /*0e50*/  MOV R7, R9 ;  /* 0x0000000900077202 */ /* 0x000fe40000000f00 */
[----:B------:R-:W-:-:S02]  /*0e60*/  SHF.R.U32.HI R57, RZ, 0x10, R9 ;  /* 0x00000010ff397819 */ /* 0x000fc40000011609 */
[----:B------:R-:W-:Y:S01]  /*0e70*/  MOV R38, R31 ;  /* 0x0000001f00267202 */ /* 0x000fe20000000f00 */
[----:B------:R-:W-:Y:S01]  /*0e80*/  HADD2.F32 R58, -RZ, R7.H0_H0 ;  /* 0x20000007ff3a7230 */ /* 0x000fe20000004100 */
[--C-:B------:R-:W-:Y:S01]  /*0e90*/  SHF.R.U64 R71, R30, 0x10, R31.reuse ;  /* 0x000000101e477819 */ /* 0x100fe2000000121f */
[----:B------:R-:W-:Y:S01]  /*0ea0*/  HADD2.F32 R57, -RZ, R57.H0_H0 ;  /* 0x20000039ff397230 */ /* 0x000fe20000004100 */
[----:B------:R-:W-:Y:S02]  /*0eb0*/  SHF.R.U32.HI R39, RZ, 0x10, R31 ;  /* 0x00000010ff277819 */ /* 0x000fe4000001161f */
[----:B------:R-:W-:Y:S02]  /*0ec0*/  MOV R72, R32 ;  /* 0x0000002000487202 */ /* 0x000fe40000000f00 */
[----:B------:R-:W-:Y:S02]  /*0ed0*/  SHF.R.U64 R73, R32, 0x10, R33 ;  /* 0x0000001020497819 */ /* 0x000fe40000001221 */
[----:B------:R-:W-:-:S02]  /*0ee0*/  MOV R74, R34 ;  /* 0x00000022004a7202 */ /* 0x000fc40000000f00 */
[----:B------:R-:W-:Y:S02]  /*0ef0*/  SHF.R.U64 R75, R34, 0x10, R35 ;  /* 0x00000010224b7819 */ /* 0x000fe40000001223 */
[----:B------:R-:W-:Y:S02]  /*0f00*/  PRMT R113, R113, 0x5410, R8 ;  /* 0x0000541071717816 */ /* 0x000fe40000000008 */
[----:B------:R-:W-:Y:S02]  /*0f10*/  VIMNMX R9, PT, PT, R6, 0x20, PT ;  /* 0x0000002006097848 */ /* 0x000fe40003fe0100 */
[----:B------:R-:W-:Y:S02]  /*0f20*/  MOV R31, R33 ;  /* 0x00000021001f7202 */ /* 0x000fe40000000f00 */
[----:B------:R-:W-:Y:S02]  /*0f30*/  SHF.R.U32.HI R40, RZ, 0x10, R33 ;  /* 0x00000010ff287819 */ /* 0x000fe40000011621 */
[----:B------:R-:W-:-:S02]  /*0f40*/  MOV R32, R35 ;  /* 0x0000002300207202 */ /* 0x000fc40000000f00 */
[----:B------:R-:W-:Y:S02]  /*0f50*/  SHF.R.U32.HI R34, RZ, 0x10, R35 ;  /* 0x00000010ff227819 */ /* 0x000fe40000011623 */
[--C-:B------:R-:W-:Y:S02]  /*0f60*/  SHF.R.U64 R115, R46, 0x10, R47.reuse ;  /* 0x000000102e737819 */ /* 0x100fe4000000122f */
[----:B------:R-:W-:Y:S02]  /*0f70*/  SHF.R.U32.HI R8, RZ, 0x10, R47 ;  /* 0x00000010ff087819 */ /* 0x000fe4000001162f */
[----:B------:R-:W-:Y:S02]  /*0f80*/  MOV R70, R30 ;  /* 0x0000001e00467202 */ /* 0x000fe40000000f00 */
[----:B------:R-:W-:Y:S02]  /*0f90*/  MOV R33, R29 ;  /* 0x0000001d00217202 */ /* 0x000fe40000000f00 */
[----:B------:R-:W-:-:S02]  /*0fa0*/  SHF.R.U64 R77, R28, 0x10, R29 ;  /* 0x000000101c4d7819 */ /* 0x000fc4000000121d */
[----:B------:R-:W-:Y:S02]  /*0fb0*/  SHF.R.U32.HI R35, RZ, 0x10, R29 ;  /* 0x00000010ff237819 */ /* 0x000fe4000001161d */
[----:B------:R-:W-:Y:S02]  /*0fc0*/  MOV R76, R28 ;  /* 0x0000001c004c7202 */ /* 0x000fe40000000f00 */
[----:B------:R-:W-:Y:S02]  /*0fd0*/  MOV R29, R27 ;  /* 0x0000001b001d7202 */ /* 0x000fe40000000f00 */
[--C-:B------:R-:W-:Y:S02]  /*0fe0*/  SHF.R.U64 R79, R26, 0x10, R27.reuse ;  /* 0x000000101a4f7819 */ /* 0x100fe4000000121b */
[----:B------:R-:W-:Y:S02]  /*0ff0*/  SHF.R.U32.HI R30, RZ, 0x10, R27 ;  /* 0x00000010ff1e7819 */ /* 0x000fe4000001161b */
[----:B------:R-:W-:-:S02]  /*1000*/  MOV R78, R26 ;  /* 0x0000001a004e7202 */ /* 0x000fc40000000f00 */
[----:B------:R-:W-:Y:S02]  /*1010*/  MOV R27, R25 ;  /* 0x00000019001b7202 */ /* 0x000fe40000000f00 */
[--C-:B------:R-:W-:Y:S02]  /*1020*/  SHF.R.U64 R81, R24, 0x10, R25.reuse ;  /* 0x0000001018517819 */ /* 0x100fe40000001219 */
[----:B------:R-:W-:Y:S02]  /*1030*/  SHF.R.U32.HI R28, RZ, 0x10, R25 ;  /* 0x00000010ff1c7819 */ /* 0x000fe40000011619 */
[----:B------:R-:W-:Y:S02]  /*1040*/  MOV R82, R22 ;  /* 0x0000001600527202 */ /* 0x000fe40000000f00 */
[----:B------:R-:W-:Y:S02]  /*1050*/  SHF.R.U64 R83, R22, 0x10, R23 ;  /* 0x0000001016537819 */ /* 0x000fe40000001217 */
[----:B------:R-:W-:-:S02]  /*1060*/  MOV R87, R20 ;  /* 0x0000001400577202 */ /* 0x000fc40000000f00 */
[----:B------:R-:W-:Y:S02]  /*1070*/  SHF.R.U64 R88, R20, 0x10, R21 ;  /* 0x0000001014587819 */ /* 0x000fe40000001215 */
[----:B------:R-:W-:Y:S02]  /*1080*/  MOV R89, R18 ;  /* 0x0000001200597202 */ /* 0x000fe40000000f00 */
[----:B------:R-:W-:Y:S02]  /*1090*/  SHF.R.U64 R90, R18, 0x10, R19 ;  /* 0x00000010125a7819 */ /* 0x000fe40000001213 */
[----:B------:R-:W-:Y:S02]  /*10a0*/  MOV R91, R16 ;  /* 0x00000010005b7202 */ /* 0x000fe40000000f00 */
[----:B------:R-:W-:Y:S02]  /*10b0*/  SHF.R.U64 R92, R16, 0x10, R17 ;  /* 0x00000010105c7819 */ /* 0x000fe40000001211 */
[----:B------:R-:W-:-:S02]  /*10c0*/  MOV R93, R14 ;  /* 0x0000000e005d7202 */ /* 0x000fc40000000f00 */
[----:B------:R-:W-:Y:S02]  /*10d0*/  SHF.R.U64 R103, R14, 0x10, R15 ;  /* 0x000000100e677819 */ /* 0x000fe4000000120f */
[----:B------:R-:W-:Y:S02]  /*10e0*/  MOV R105, R12 ;  /* 0x0000000c00697202 */ /* 0x000fe40000000f00 */
[----:B------:R-:W-:Y:S02]  /*10f0*/  SHF.R.U64 R106, R12, 0x10, R13 ;  /* 0x000000100c6a7819 */ /* 0x000fe4000000120d */
[----:B------:R-:W-:Y:S02]  /*1100*/  LEA R64, R9, R0, 0x2 ;  /* 0x0000000009407211 */ /* 0x000fe400078e10ff */
[----:B------:R-:W-:Y:S02]  /*1110*/  MOV R80, R24 ;  /* 0x0000001800507202 */ /* 0x000fe40000000f00 */
[----:B------:R-:W-:-:S02]  /*1120*/  MOV R25, R23 ;  /* 0x0000001700197202 */ /* 0x000fc40000000f00 */
[----:B------:R-:W-:Y:S02]  /*1130*/  SHF.R.U32.HI R26, RZ, 0x10, R23 ;  /* 0x00000010ff1a7819 */ /* 0x000fe40000011617 */
[----:B------:R-:W-:Y:S02]  /*1140*/  MOV R22, R21 ;  /* 0x0000001500167202 */ /* 0x000fe40000000f00 */
[----:B------:R-:W-:Y:S02]  /*1150*/  MOV R20, R19 ;  /* 0x0000001300147202 */ /* 0x000fe40000000f00 */
[----:B------:R-:W-:Y:S02]  /*1160*/  MOV R18, R17 ;  /* 0x0000001100127202 */ /* 0x000fe40000000f00 */
[----:B------:R-:W-:Y:S02]  /*1170*/  MOV R16, R15 ;  /* 0x0000000f00107202 */ /* 0x000fe40000000f00 */
[----:B------:R-:W-:-:S02]  /*1180*/  MOV R14, R13 ;  /* 0x0000000d000e7202 */ /* 0x000fc40000000f00 */
[----:B------:R-:W-:Y:S02]  /*1190*/  MOV R12, R11 ;  /* 0x0000000b000c7202 */ /* 0x000fe40000000f00 */
[----:B------:R-:W-:Y:S02]  /*11a0*/  PRMT R115, R115, 0x5410, R8 ;  /* 0x0000541073737816 */ /* 0x000fe40000000008 */
        /* <DEDUP_REMOVED lines=8> */
[----:B------:R-:W-:-:S02]  /*1230*/  SHF.R.U64 R85, R36, 0x10, R37 ;  /* 0x0000001024557819 */ /* 0x000fc40000001225 */
[----:B------:R-:W-:Y:S02]  /*1240*/  SHF.R.U32.HI R24, RZ, 0x10, R37 ;  /* 0x00000010ff187819 */ /* 0x000fe40000011625 */
[----:B------:R-:W-:Y:S02]  /*1250*/  SHF.R.U32.HI R21, RZ, 0x10, R21 ;  /* 0x00000010ff157819 */ /* 0x000fe40000011615 */
[----:B------:R-:W-:Y:S02]  /*1260*/  SHF.R.U32.HI R19, RZ, 0x10, R19 ;  /* 0x00000010ff137819 */ /* 0x000fe40000011613 */
[----:B------:R-:W-:Y:S02]  /*1270*/  SHF.R.U32.HI R17, RZ, 0x10, R17 ;  /* 0x00000010ff117819 */ /* 0x000fe40000011611 */
[----:B------:R-:W-:Y:S02]  /*1280*/  SHF.R.U32.HI R15, RZ, 0x10, R15 ;  /* 0x00000010ff0f7819 */ /* 0x000fe4000001160f */
[----:B------:R-:W-:-:S02]  /*1290*/  SHF.R.U32.HI R13, RZ, 0x10, R13 ;  /* 0x00000010ff0d7819 */ /* 0x000fc4000001160d */
[----:B------:R-:W-:Y:S02]  /*12a0*/  SHF.R.U32.HI R11, RZ, 0x10, R11 ;  /* 0x00000010ff0b7819 */ /* 0x000fe4000001160b */
[--C-:B------:R-:W-:Y:S02]  /*12b0*/  SHF.R.U64 R117, R2, 0x10, R3.reuse ;  /* 0x0000001002757819 */ /* 0x100fe40000001203 */
[----:B------:R-:W-:Y:S02]  /*12c0*/  SHF.R.U32.HI R8, RZ, 0x10, R3 ;  /* 0x00000010ff087819 */ /* 0x000fe40000011603 */
        /* <DEDUP_REMOVED lines=30> */
.L_x_21519:
[----:B0-----:R-:W0:Y:S01]  /*14b0*/  @UP0 LDCU.64 UR4, c[0x0][0x3e0] ;  /* 0x00007c00ff0407ac */ /* 0x001e220008000a00 */
[----:B------:R-:W-:Y:S01]  /*14c0*/  PLOP3.LUT P0, PT, PT, PT, UP0, 0x80, 0x8 ;  /* 0x000000000008781c */ /* 0x000fe20003f0f008 */
[----:B0-----:R-:W-:-:S06]  /*14d0*/  @UP0 UIMAD.WIDE UR4, UR6, 0x4, UR4 ;  /* 0x00000004060408a5 */ /* 0x001fcc000f8e0204 */
[----:B-1234-:R-:W-:Y:S02]  /*14e0*/  MOV R42, UR4 ;  /* 0x00000004002a7c02 */ /* 0x01efe40008000f00 */
[----:B------:R-:W-:-:S05]  /*14f0*/  MOV R43, UR5 ;  /* 0x00000005002b7c02 */ /* 0x000fca0008000f00 */
[----:B------:R-:W2:Y:S01]  /*1500*/  @P0 LDG.E R41, desc[UR8][R42.64] ;  /* 0x000000082a290981 */ /* 0x000ea2000c1e1900 */
[----:B------:R-:W-:Y:S01]  /*1510*/  UIMAD UR4, UR6, UR14, URZ ;  /* 0x0000000e060472a4 */ /* 0x000fe2000f8e02ff */
[----:B------:R-:W-:Y:S01]  /*1520*/  PLOP3.LUT P0, PT, PT, PT, UP0, 0x80, 0x8 ;  /* 0x000000000008781c */ /* 0x000fe20003f0f008 */
[----:B------:R-:W-:Y:S01]  /*1530*/  BSSY.RECONVERGENT B0, `(.L_x_21472) ;  /* 0x000002f000007945 */ /* 0x000fe20003800200 */
[----:B------:R-:W-:Y:S01]  /*1540*/  ISETP.GE.U32.AND P5, PT, R65, 0x80, PT ;  /* 0x000000804100780c */ /* 0x000fe20003fa6070 */
[----:B------:R-:W-:-:S04]  /*1550*/  USHF.R.S32.HI UR5, URZ, 0x1f, UR4 ;  /* 0x0000001fff057899 */ /* 0x000fc80008011404 */
[----:B------:R-:W-:-:S03]  /*1560*/  ULEA.HI UR5, UR5, UR4, URZ, 0x2 ;  /* 0x0000000405057291 */ /* 0x000fc6000f8f10ff */
[----:B------:R-:W-:-:S03]  /*1570*/  UMOV UR4, 0x3f800000 ;  /* 0x3f80000000047882 */ /* 0x000fc60000000000 */
[----:B------:R-:W-:-:S04]  /*1580*/  MOV R40, UR5 ;  /* 0x0000000500287c02 */ /* 0x000fc80008000f00 */
[----:B------:R-:W-:-:S04]  /*1590*/  LEA.HI.SX32 R69, R40, R67, 0x1e ;  /* 0x0000004328457211 */ /* 0x000fc800078ff2ff */
[----:B------:R-:W-:Y:S02]  /*15a0*/  MOV R40, R69 ;  /* 0x0000004500287202 */ /* 0x000fe40000000f00 */
[----:B--2---:R-:W-:Y:S01]  /*15b0*/  @P0 R2UR UR4, R41 ;  /* 0x00000000290402ca */ /* 0x004fe200000e0000 */
[----:B------:R-:W-:-:S14]  /*15c0*/  @!P5 BRA `(.L_x_21473) ;  /* 0x000000000094d947 */ /* 0x000fdc0003800000 */
[----:B------:R-:W-:Y:S01]  /*15d0*/  ISETP.NE.U32.AND P0, PT, RZ, UR10, PT ;  /* 0x0000000aff007c0c */ /* 0x000fe2000bf05070 */
[----:B------:R-:W0:Y:S03]  /*15e0*/  LDC.64 R40, c[0x0][0x390] ;  /* 0x0000e400ff287b82 */ /* 0x000e260000000a00 */
[----:B------:R-:W-:-:S05]  /*15f0*/  ISETP.NE.AND.EX P0, PT, RZ, UR11, PT, P0 ;  /* 0x0000000bff007c0c */ /* 0x000fca000bf05300 */
[----:B------:R-:W1:Y:S08]  /*1600*/  LDC.64 R98, c[0x0][0x3a8] ;  /* 0x0000ea00ff627b82 */ /* 0x000e700000000a00 */
[----:B------:R-:W2:Y:S01]  /*1610*/  @P0 LDC.64 R100, c[0x0][0x3a0] ;  /* 0x0000e800ff640b82 */ /* 0x000ea20000000a00 */
[----:B0-----:R-:W-:-:S06]  /*1620*/  IMAD.WIDE.U32 R40, R69, 0x10, R40 ;  /* 0x0000001045287825 */ /* 0x001fcc00078e0028 */
[----:B------:R-:W3:Y:S01]  /*1630*/  LDG.E.128 R40, desc[UR8][R40.64] ;  /* 0x0000000828287981 */ /* 0x000ee2000c1e1d00 */
[----:B--2---:R-:W-:-:S05]  /*1640*/  @P0 IMAD.WIDE.U32 R100, R69, 0x10, R100 ;  /* 0x0000001045640825 */ /* 0x004fca00078e0064 */
[----:B------:R-:W2:Y:S01]  /*1650*/  @P0 LDG.E.128 R4, desc[UR8][R100.64] ;  /* 0x0000000864040981 */ /* 0x000ea2000c1e1d00 */
[--C-:B------:R-:W-:Y:S02]  /*1660*/  @P0 HADD2.F32 R9, -RZ, R70.reuse.H0_H0 ;  /* 0x20000046ff090230 */ /* 0x100fe40000004100 */
[--C-:B------:R-:W-:Y:S02]  /*1670*/  @P0 HADD2.F32 R10, -RZ, R71.reuse.H0_H0 ;  /* 0x20000047ff0a0230 */ /* 0x100fe40000004100 */
[----:B------:R-:W-:Y:S02]  /*1680*/  @P0 HADD2.F32 R86, -RZ, R71.H1_H1 ;  /* 0x30000047ff560230 */ /* 0x000fe40000004100 */
[----:B---3--:R-:W-:Y:S01]  /*1690*/  @P0 FMUL.FTZ R11, R40, UR4 ;  /* 0x00000004280b0c20 */ /* 0x008fe20008410000 */
[----:B------:R-:W-:Y:S01]  /*16a0*/  @P0 FMUL.FTZ R96, R41, UR4 ;  /* 0x0000000429600c20 */ /* 0x000fe20008410000 */
[----:B------:R-:W-:Y:S01]  /*16b0*/  @P0 FMUL.FTZ R95, R42, UR4 ;  /* 0x000000042a5f0c20 */ /* 0x000fe20008410000 */
[----:B------:R-:W-:Y:S01]  /*16c0*/  @P0 FMUL.FTZ R94, R43, UR4 ;  /* 0x000000042b5e0c20 */ /* 0x000fe20008410000 */
[----:B--2---:R-:W-:Y:S01]  /*16d0*/  @P0 FFMA.FTZ R8, R11, R9, R4 ;  /* 0x000000090b080223 */ /* 0x004fe20000010004 */
[----:B------:R-:W-:-:S02]  /*16e0*/  @P0 HADD2.F32 R11, -RZ, R70.H1_H1 ;  /* 0x30000046ff0b0230 */ /* 0x000fc40000004100 */
[----:B------:R-:W-:Y:S01]  /*16f0*/  @P0 FFMA.FTZ R9, R96, R10, R5 ;  /* 0x0000000a60090223 */ /* 0x000fe20000010005 */
[----:B-1----:R-:W-:-:S04]  /*1700*/  IMAD.WIDE.U32 R96, R69, 0x10, R98 ;  /* 0x0000001045607825 */ /* 0x002fc800078e0062 */
[----:B------:R-:W-:Y:S01]  /*1710*/  @P0 FFMA.FTZ R10, R95, R11, R6 ;  /* 0x0000000b5f0a0223 */ /* 0x000fe20000010006 */
[----:B------:R-:W-:Y:S01]  /*1720*/  @P0 FFMA.FTZ R11, R94, R86, R7 ;  /* 0x000000565e0b0223 */ /* 0x000fe20000010007 */
[----:B------:R-:W-:Y:S06]  /*1730*/  @P0 BRA `(.L_x_21474) ;  /* 0x0000000000300947 */ /* 0x000fec0003800000 */
[----:B------:R-:W-:Y:S01]  /*1740*/  FMUL.FTZ R9, R41, UR4 ;  /* 0x0000000429097c20 */ /* 0x000fe20008410000 */
[----:B------:R-:W-:Y:S01]  /*1750*/  FMUL.FTZ R41, R42, UR4 ;  /* 0x000000042a297c20 */ /* 0x000fe20008410000 */
[----:B------:R-:W-:Y:S01]  /*1760*/  FMUL.FTZ R8, R40, UR4 ;  /* 0x0000000428087c20 */ /* 0x000fe20008410000 */
[--C-:B------:R-:W-:Y:S02]  /*1770*/  HADD2.F32 R95, -RZ, R70.reuse.H0_H0 ;  /* 0x20000046ff5f7230 */ /* 0x100fe40000004100 */
[----:B------:R-:W-:Y:S01]  /*1780*/  FMUL.FTZ R40, R43, UR4 ;  /* 0x000000042b287c20 */ /* 0x000fe20008410000 */
[--C-:B------:R-:W-:Y:S02]  /*1790*/  HADD2.F32 R42, -RZ, R71.reuse.H0_H0 ;  /* 0x20000047ff2a7230 */ /* 0x100fe40000004100 */
[----:B------:R-:W-:Y:S02]  /*17a0*/  HADD2.F32 R10, -RZ, R70.H1_H1 ;  /* 0x30000046ff0a7230 */ /* 0x000fe40000004100 */
[----:B------:R-:W-:Y:S01]  /*17b0*/  FMUL.FTZ R8, R8, R95 ;  /* 0x0000005f08087220 */ /* 0x000fe20000410000 */
[----:B------:R-:W-:-:S02]  /*17c0*/  HADD2.F32 R11, -RZ, R71.H1_H1 ;  /* 0x30000047ff0b7230 */ /* 0x000fc40000004100 */
[----:B------:R-:W-:Y:S01]  /*17d0*/  FMUL.FTZ R9, R9, R42 ;  /* 0x0000002a09097220 */ /* 0x000fe20000410000 */
[----:B------:R-:W-:Y:S02]  /*17e0*/  FMUL.FTZ R10, R41, R10 ;  /* 0x0000000a290a7220 */ /* 0x000fe40000410000 */
[----:B------:R-:W-:-:S07]  /*17f0*/  FMUL.FTZ R11, R40, R11 ;  /* 0x0000000b280b7220 */ /* 0x000fce0000410000 */
.L_x_21474:
[----:B------:R0:W-:Y:S01]  /*1800*/  STG.E.128 desc[UR8][R96.64], R8 ;  /* 0x0000000860007986 */ /* 0x0001e2000c101d08 */
[----:B------:R-:W-:-:S07]  /*1810*/  IADD3 R40, PT, PT, R69, 0x80, RZ ;  /* 0x0000008045287810 */ /* 0x000fce0007ffe0ff */
.L_x_21473:
[----:B------:R-:W-:Y:S05]  /*1820*/  BSYNC.RECONVERGENT B0 ;  /* 0x0000000000007941 */ /* 0x000fea0003800200 */
.L_x_21472:
        /* <DEDUP_REMOVED lines=11> */
[----:B------:R1:W5:Y:S01]  /*18e0*/  @P0 LDG.E.128 R4, desc[UR8][R42.64] ;  /* 0x000000082a040981 */ /* 0x000362000c1e1d00 */
[----:B------:R-:W-:Y:S05]  /*18f0*/  @!P0 BRA `(.L_x_21477) ;  /* 0x0000000000348947 */ /* 0x000fea0003800000 */
[----:B-----5:R-:W-:Y:S01]  /*1900*/  FMUL.FTZ R95, R12, UR4 ;  /* 0x000000040c5f7c20 */ /* 0x020fe20008410000 */
[----:B------:R-:W-:Y:S01]  /*1910*/  FMUL.FTZ R94, R13, UR4 ;  /* 0x000000040d5e7c20 */ /* 0x000fe20008410000 */
[--C-:B------:R-:W-:Y:S02]  /*1920*/  HADD2.F32 R12, -RZ, R72.reuse.H0_H0 ;  /* 0x20000048ff0c7230 */ /* 0x100fe40000004100 */
[----:B-1----:R-:W-:Y:S01]  /*1930*/  FMUL.FTZ R43, R14, UR4 ;  /* 0x000000040e2b7c20 */ /* 0x002fe20008410000 */
[--C-:B------:R-:W-:Y:S02]  /*1940*/  HADD2.F32 R13, -RZ, R73.reuse.H0_H0 ;  /* 0x20000049ff0d7230 */ /* 0x100fe40000004100 */
[----:B------:R-:W-:Y:S01]  /*1950*/  FMUL.FTZ R86, R15, UR4 ;  /* 0x000000040f567c20 */ /* 0x000fe20008410000 */
[----:B------:R-:W-:Y:S02]  /*1960*/  HADD2.F32 R41, -RZ, R72.H1_H1 ;  /* 0x30000048ff297230 */ /* 0x000fe40000004100 */
[----:B------:R-:W-:Y:S01]  /*1970*/  FFMA.FTZ R12, R95, R12, R4 ;  /* 0x0000000c5f0c7223 */ /* 0x000fe20000010004 */
[----:B------:R-:W-:-:S02]  /*1980*/  HADD2.F32 R42, -RZ, R73.H1_H1 ;  /* 0x30000049ff2a7230 */ /* 0x000fc40000004100 */
[----:B------:R-:W-:Y:S01]  /*1990*/  FFMA.FTZ R13, R94, R13, R5 ;  /* 0x0000000d5e0d7223 */ /* 0x000fe20000010005 */
[----:B------:R-:W-:Y:S02]  /*19a0*/  FFMA.FTZ R14, R43, R41, R6 ;  /* 0x000000292b0e7223 */ /* 0x000fe40000010006 */
[----:B------:R-:W-:Y:S01]  /*19b0*/  FFMA.FTZ R15, R86, R42, R7 ;  /* 0x0000002a560f7223 */ /* 0x000fe20000010007 */
[----:B------:R-:W-:Y:S06]  /*19c0*/  BRA `(.L_x_21478) ;  /* 0x0000000000307947 */ /* 0x000fec0003800000 */
.L_x_21477:
[----:B-1---5:R-:W-:Y:S01]  /*19d0*/  FMUL.FTZ R43, R14, UR4 ;  /* 0x000000040e2b7c20 */ /* 0x022fe20008410000 */
[--C-:B------:R-:W-:Y:S02]  /*19e0*/  HADD2.F32 R95, -RZ, R72.reuse.H0_H0 ;  /* 0x20000048ff5f7230 */ /* 0x100fe40000004100 */
[----:B------:R-:W-:Y:S01]  /*19f0*/  FMUL.FTZ R12, R12, UR4 ;  /* 0x000000040c0c7c20 */ /* 0x000fe20008410000 */
[--C-:B------:R-:W-:Y:S02]  /*1a00*/  HADD2.F32 R86, -RZ, R73.reuse.H0_H0 ;  /* 0x20000049ff567230 */ /* 0x100fe40000004100 */
[----:B------:R-:W-:Y:S01]  /*1a10*/  FMUL.FTZ R13, R13, UR4 ;  /* 0x000000040d0d7c20 */ /* 0x000fe20008410000 */
[----:B------:R-:W-:Y:S02]  /*1a20*/  HADD2.F32 R14, -RZ, R72.H1_H1 ;  /* 0x30000048ff0e7230 */ /* 0x000fe40000004100 */
[----:B------:R-:W-:Y:S01]  /*1a30*/  FMUL.FTZ R42, R15, UR4 ;  /* 0x000000040f2a7c20 */ /* 0x000fe20008410000 */
[----:B------:R-:W-:-:S02]  /*1a40*/  HADD2.F32 R41, -RZ, R73.H1_H1 ;  /* 0x30000049ff297230 */ /* 0x000fc40000004100 */
[----:B------:R-:W-:Y:S01]  /*1a50*/  FMUL.FTZ R12, R12, R95 ;  /* 0x0000005f0c0c7220 */ /* 0x000fe20000410000 */
[----:B------:R-:W-:Y:S01]  /*1a60*/  FMUL.FTZ R13, R13, R86 ;  /* 0x000000560d0d7220 */ /* 0x000fe20000410000 */
[----:B------:R-:W-:Y:S01]  /*1a70*/  FMUL.FTZ R14, R43, R14 ;  /* 0x0000000e2b0e7220 */ /* 0x000fe20000410000 */
[----:B------:R-:W-:-:S07]  /*1a80*/  FMUL.FTZ R15, R42, R41 ;  /* 0x000000292a0f7220 */ /* 0x000fce0000410000 */
.L_x_21478:
[----:B------:R-:W1:Y:S02]  /*1a90*/  LDC.64 R42, c[0x0][0x3a8] ;  /* 0x0000ea00ff2a7b82 */ /* 0x000e640000000a00 */
[C---:B-1----:R-:W-:Y:S01]  /*1aa0*/  IMAD.WIDE.U32 R42, R40.reuse, 0x10, R42 ;  /* 0x00000010282a7825 */ /* 0x042fe200078e002a */
[----:B------:R-:W-:-:S04]  /*1ab0*/  IADD3 R40, PT, PT, R40, 0x80, RZ ;  /* 0x0000008028287810 */ /* 0x000fc80007ffe0ff */
[----:B------:R1:W-:Y:S03]  /*1ac0*/  STG.E.128 desc[UR8][R42.64], R12 ;  /* 0x0000000c2a007986 */ /* 0x0003e6000c101d08 */
.L_x_21476:
[----:B------:R-:W-:Y:S05]  /*1ad0*/  BSYNC.RECONVERGENT B0 ;  /* 0x0000000000007941 */ /* 0x000fea0003800200 */
.L_x_21475:
[----:B------:R-:W-:Y:S01]  /*1ae0*/  ISETP.GE.U32.AND P0, PT, R65, 0x180, PT ;  /* 0x000001804100780c */ /* 0x000fe20003f06070 */
[----:B------:R-:W-:Y:S03]  /*1af0*/  BSSY.RECONVERGENT B0, `(.L_x_21479) ;  /* 0x0000029000007945 */ /* 0x000fe60003800200 */
[----:B------:R-:W-:-:S09]  /*1b00*/  P2R R41, PR, RZ, 0x1 ;  /* 0x00000001ff297803 */ /* 0x000fd20000000000 */
[----:B------:R-:W-:Y:S05]  /*1b10*/  @!P0 BRA `(.L_x_21480) ;  /* 0x0000000000988947 */ /* 0x000fea0003800000 */
[----:B------:R-:W-:Y:S01]  /*1b20*/  ISETP.NE.U32.AND P0, PT, RZ, UR10, PT ;  /* 0x0000000aff007c0c */ /* 0x000fe2000bf05070 */
[----:B------:R-:W2:Y:S03]  /*1b30*/  LDC.64 R16, c[0x0][0x390] ;  /* 0x0000e400ff107b82 */ /* 0x000ea60000000a00 */
[----:B------:R-:W-:-:S13]  /*1b40*/  ISETP.NE.AND.EX P0, PT, RZ, UR11, PT, P0 ;  /* 0x0000000bff007c0c */ /* 0x000fda000bf05300 */
[----:B-1----:R-:W1:Y:S01]  /*1b50*/  @P0 LDC.64 R42, c[0x0][0x3a0] ;  /* 0x0000e800ff2a0b82 */ /* 0x002e620000000a00 */
[----:B--2---:R-:W-:-:S06]  /*1b60*/  IMAD.WIDE.U32 R16, R40, 0x10, R16 ;  /* 0x0000001028107825 */ /* 0x004fcc00078e0010 */
[----:B------:R-:W5:Y:S01]  /*1b70*/  LDG.E.128 R16, desc[UR8][R16.64] ;  /* 0x0000000810107981 */ /* 0x000f62000c1e1d00 */
[----:B-1----:R-:W-:-:S05]  /*1b80*/  @P0 IMAD.WIDE.U32 R42, R40, 0x10, R42 ;  /* 0x00000010282a0825 */ /* 0x002fca00078e002a */
        /* <DEDUP_REMOVED lines=15> */
.L_x_21481:
        /* <DEDUP_REMOVED lines=12> */
.L_x_21482:
[----:B------:R-:W1:Y:S02]  /*1d40*/  LDC.64 R42, c[0x0][0x3a8] ;  /* 0x0000ea00ff2a7b82 */ /* 0x000e640000000a00 */
[C---:B-1----:R-:W-:Y:S01]  /*1d50*/  IMAD.WIDE.U32 R42, R40.reuse, 0x10, R42 ;  /* 0x00000010282a7825 */ /* 0x042fe200078e002a */
[----:B------:R-:W-:-:S04]  /*1d60*/  IADD3 R40, PT, PT, R40, 0x80, RZ ;  /* 0x0000008028287810 */ /* 0x000fc80007ffe0ff */
[----:B------:R2:W-:Y:S03]  /*1d70*/  STG.E.128 desc[UR8][R42.64], R16 ;  /* 0x000000102a007986 */ /* 0x0005e6000c101d08 */
.L_x_21480:
[----:B------:R-:W-:Y:S05]  /*1d80*/  BSYNC.RECONVERGENT B0 ;  /* 0x0000000000007941 */ /* 0x000fea0003800200 */
.L_x_21479:
[----:B------:R-:W-:Y:S01]  /*1d90*/  ISETP.GE.U32.AND P0, PT, R65, 0x200, PT ;  /* 0x000002004100780c */ /* 0x000fe20003f06070 */
[----:B------:R-:W-:-:S12]  /*1da0*/  BSSY.RECONVERGENT B0, `(.L_x_21483) ;  /* 0x0000028000007945 */ /* 0x000fd80003800200 */
[----:B------:R-:W-:Y:S05]  /*1db0*/  @!P0 BRA `(.L_x_21484) ;  /* 0x0000000000988947 */ /* 0x000fea0003800000 */
[----:B------:R-:W-:Y:S01]  /*1dc0*/  ISETP.NE.U32.AND P1, PT, RZ, UR10, PT ;  /* 0x0000000aff007c0c */ /* 0x000fe2000bf25070 */
[----:B------:R-:W3:Y:S03]  /*1dd0*/  LDC.64 R20, c[0x0][0x390] ;  /* 0x0000e400ff147b82 */ /* 0x000ee60000000a00 */
[----:B------:R-:W-:-:S13]  /*1de0*/  ISETP.NE.AND.EX P1, PT, RZ, UR11, PT, P1 ;  /* 0x0000000bff007c0c */ /* 0x000fda000bf25310 */
[----:B-12---:R-:W1:Y:S01]  /*1df0*/  @P1 LDC.64 R42, c[0x0][0x3a0] ;  /* 0x0000e800ff2a1b82 */ /* 0x006e620000000a00 */
[----:B---3--:R-:W-:-:S06]  /*1e00*/  IMAD.WIDE.U32 R20, R40, 0x10, R20 ;  /* 0x0000001028147825 */ /* 0x008fcc00078e0014 */
        /* <DEDUP_REMOVED lines=17> */
.L_x_21485:
        /* <DEDUP_REMOVED lines=12> */
.L_x_21486:
[----:B------:R-:W1:Y:S02]  /*1fe0*/  LDC.64 R42, c[0x0][0x3a8] ;  /* 0x0000ea00ff2a7b82 */ /* 0x000e640000000a00 */
[C---:B-1----:R-:W-:Y:S01]  /*1ff0*/  IMAD.WIDE.U32 R42, R40.reuse, 0x10, R42 ;  /* 0x00000010282a7825 */ /* 0x042fe200078e002a */
[----:B------:R-:W-:-:S04]  /*2000*/  IADD3 R40, PT, PT, R40, 0x80, RZ ;  /* 0x0000008028287810 */ /* 0x000fc80007ffe0ff */
[----:B------:R3:W-:Y:S03]  /*2010*/  STG.E.128 desc[UR8][R42.64], R20 ;  /* 0x000000142a007986 */ /* 0x0007e6000c101d08 */
.L_x_21484:
[----:B------:R-:W-:Y:S05]  /*2020*/  BSYNC.RECONVERGENT B0 ;  /* 0x0000000000007941 */ /* 0x000fea0003800200 */
.L_x_21483:
[----:B------:R-:W-:Y:S01]  /*2030*/  ISETP.GE.U32.AND P1, PT, R65, 0x280, PT ;  /* 0x000002804100780c */ /* 0x000fe20003f26070 */
[----:B------:R-:W-:-:S12]  /*2040*/  BSSY.RECONVERGENT B0, `(.L_x_21487) ;  /* 0x0000028000007945 */ /* 0x000fd80003800200 */
[----:B------:R-:W-:Y:S05]  /*2050*/  @!P1 BRA `(.L_x_21488) ;  /* 0x0000000000989947 */ /* 0x000fea0003800000 */
[----:B------:R-:W-:Y:S01]  /*2060*/  ISETP.NE.U32.AND P2, PT, RZ, UR10, PT ;  /* 0x0000000aff007c0c */ /* 0x000fe2000bf45070 */
[----:B------:R-:W4:Y:S03]  /*2070*/  LDC.64 R24, c[0x0][0x390] ;  /* 0x0000e400ff187b82 */ /* 0x000f260000000a00 */
[----:B------:R-:W-:-:S13]  /*2080*/  ISETP.NE.AND.EX P2, PT, RZ, UR11, PT, P2 ;  /* 0x0000000bff007c0c */ /* 0x000fda000bf45320 */
[----:B-123--:R-:W1:Y:S01]  /*2090*/  @P2 LDC.64 R42, c[0x0][0x3a0] ;  /* 0x0000e800ff2a2b82 */ /* 0x00ee620000000a00 */
[----:B----4-:R-:W-:-:S06]  /*20a0*/  IMAD.WIDE.U32 R24, R40, 0x10, R24 ;  /* 0x0000001028187825 */ /* 0x010fcc00078e0018 */
        /* <DEDUP_REMOVED lines=17> */
.L_x_21489:
        /* <DEDUP_REMOVED lines=12> */
.L_x_21490:
[----:B------:R-:W1:Y:S02]  /*2280*/  LDC.64 R42, c[0x0][0x3a8] ;  /* 0x0000ea00ff2a7b82 */ /* 0x000e640000000a00 */
[C---:B-1----:R-:W-:Y:S01]  /*2290*/  IMAD.WIDE.U32 R42, R40.reuse, 0x10, R42 ;  /* 0x00000010282a7825 */ /* 0x042fe200078e002a */
[----:B------:R-:W-:-:S04]  /*22a0*/  IADD3 R40, PT, PT, R40, 0x80, RZ ;  /* 0x0000008028287810 */ /* 0x000fc80007ffe0ff */
[----:B------:R4:W-:Y:S03]  /*22b0*/  STG.E.128 desc[UR8][R42.64], R24 ;  /* 0x000000182a007986 */ /* 0x0009e6000c101d08 */
.L_x_21488:
[----:B------:R-:W-:Y:S05]  /*22c0*/  BSYNC.RECONVERGENT B0 ;  /* 0x0000000000007941 */ /* 0x000fea0003800200 */
.L_x_21487:
[----:B------:R-:W-:Y:S01]  /*22d0*/  ISETP.GE.U32.AND P2, PT, R65, 0x300, PT ;  /* 0x000003004100780c */ /* 0x000fe20003f46070 */
[----:B------:R-:W-:-:S12]  /*22e0*/  BSSY.RECONVERGENT B0, `(.L_x_21491) ;  /* 0x0000028000007945 */ /* 0x000fd80003800200 */
[----:B------:R-:W-:Y:S05]  /*22f0*/  @!P2 BRA `(.L_x_21492) ;  /* 0x000000000098a947 */ /* 0x000fea0003800000 */
[----:B------:R-:W-:Y:S01]  /*2300*/  ISETP.NE.U32.AND P3, PT, RZ, UR10, PT ;  /* 0x0000000aff007c0c */ /* 0x000fe2000bf65070 */
[----:B------:R-:W0:Y:S03]  /*2310*/  LDC.64 R28, c[0x0][0x390] ;  /* 0x0000e400ff1c7b82 */ /* 0x000e260000000a00 */
[----:B------:R-:W-:-:S13]  /*2320*/  ISETP.NE.AND.EX P3, PT, RZ, UR11, PT, P3 ;  /* 0x0000000bff007c0c */ /* 0x000fda000bf65330 */
[----:B-1234-:R-:W1:Y:S01]  /*2330*/  @P3 LDC.64 R42, c[0x0][0x3a0] ;  /* 0x0000e800ff2a3b82 */ /* 0x01ee620000000a00 */
[----:B0-----:R-:W-:-:S06]  /*2340*/  IMAD.WIDE.U32 R28, R40, 0x10, R28 ;  /* 0x00000010281c7825 */ /* 0x001fcc00078e001c */
[----:B------:R-:W5:Y:S01]  /*2350*/  LDG.E.128 R28, desc[UR8][R28.64] ;  /* 0x000000081c1c7981 */ /* 0x000f62000c1e1d00 */
[----:B-1----:R-:W-:-:S05]  /*2360*/  @P3 IMAD.WIDE.U32 R42, R40, 0x10, R42 ;  /* 0x00000010282a3825 */ /* 0x002fca00078e002a */
[----:B------:R0:W5:Y:S01]  /*2370*/  @P3 LDG.E.128 R4, desc[UR8][R42.64] ;  /* 0x000000082a043981 */ /* 0x000162000c1e1d00 */
[----:B------:R-:W-:Y:S05]  /*2380*/  @!P3 BRA `(.L_x_21493) ;  /* 0x000000000034b947 */ /* 0x000fea0003800000 */
[----:B-----5:R-:W-:Y:S01]  /*2390*/  FMUL.FTZ R95, R28, UR4 ;  /* 0x000000041c5f7c20 */ /* 0x020fe20008410000 */
[----:B------:R-:W-:Y:S01]  /*23a0*/  FMUL.FTZ R94, R29, UR4 ;  /* 0x000000041d5e7c20 */ /* 0x000fe20008410000 */
[--C-:B------:R-:W-:Y:S02]  /*23b0*/  HADD2.F32 R28, -RZ, R80.reuse.H0_H0 ;  /* 0x20000050ff1c7230 */ /* 0x100fe40000004100 */
[----:B0-----:R-:W-:Y:S01]  /*23c0*/  FMUL.FTZ R43, R30, UR4 ;  /* 0x000000041e2b7c20 */ /* 0x001fe20008410000 */
        /* <DEDUP_REMOVED lines=9> */
.L_x_21493:
[----:B0----5:R-:W-:Y:S01]  /*2460*/  FMUL.FTZ R43, R30, UR4 ;  /* 0x000000041e2b7c20 */ /* 0x021fe20008410000 */
        /* <DEDUP_REMOVED lines=11> */
.L_x_21494:
[----:B------:R-:W0:Y:S02]  /*2520*/  LDC.64 R42, c[0x0][0x3a8] ;  /* 0x0000ea00ff2a7b82 */ /* 0x000e240000000a00 */
[C---:B0-----:R-:W-:Y:S01]  /*2530*/  IMAD.WIDE.U32 R42, R40.reuse, 0x10, R42 ;  /* 0x00000010282a7825 */ /* 0x041fe200078e002a */
[----:B------:R-:W-:-:S04]  /*2540*/  IADD3 R40, PT, PT, R40, 0x80, RZ ;  /* 0x0000008028287810 */ /* 0x000fc80007ffe0ff */
[----:B------:R0:W-:Y:S03]  /*2550*/  STG.E.128 desc[UR8][R42.64], R28 ;  /* 0x0000001c2a007986 */ /* 0x0001e6000c101d08 */
.L_x_21492:
[----:B------:R-:W-:Y:S05]  /*2560*/  BSYNC.RECONVERGENT B0 ;  /* 0x0000000000007941 */ /* 0x000fea0003800200 */
.L_x_21491:
[----:B------:R-:W-:Y:S01]  /*2570*/  ISETP.GE.U32.AND P3, PT, R65, 0x380, PT ;  /* 0x000003804100780c */ /* 0x000fe20003f66070 */
[----:B------:R-:W-:-:S12]  /*2580*/  BSSY.RECONVERGENT B0, `(.L_x_21495) ;  /* 0x0000028000007945 */ /* 0x000fd80003800200 */
[----:B------:R-:W-:Y:S05]  /*2590*/  @!P3 BRA `(.L_x_21496) ;  /* 0x000000000098b947 */ /* 0x000fea0003800000 */
[----:B------:R-:W-:Y:S01]  /*25a0*/  ISETP.NE.U32.AND P4, PT, RZ, UR10, PT ;  /* 0x0000000aff007c0c */ /* 0x000fe2000bf85070 */
[----:B------:R-:W0:Y:S03]  /*25b0*/  LDC.64 R32, c[0x0][0x390] ;  /* 0x0000e400ff207b82 */ /* 0x000e260000000a00 */
[----:B------:R-:W-:-:S13]  /*25c0*/  ISETP.NE.AND.EX P4, PT, RZ, UR11, PT, P4 ;  /* 0x0000000bff007c0c */ /* 0x000fda000bf85340 */
[----:B01234-:R-:W0:Y:S01]  /*25d0*/  @P4 LDC.64 R42, c[0x0][0x3a0] ;  /* 0x0000e800ff2a4b82 */ /* 0x01fe220000000a00 */
[----:B------:R-:W-:-:S06]  /*25e0*/  IMAD.WIDE.U32 R32, R40, 0x10, R32 ;  /* 0x0000001028207825 */ /* 0x000fcc00078e0020 */
[----:B------:R-:W5:Y:S01]  /*25f0*/  LDG.E.128 R32, desc[UR8][R32.64] ;  /* 0x0000000820207981 */ /* 0x000f62000c1e1d00 */
[----:B0-----:R-:W-:-:S05]  /*2600*/  @P4 IMAD.WIDE.U32 R42, R40, 0x10, R42 ;  /* 0x00000010282a4825 */ /* 0x001fca00078e002a */
        /* <DEDUP_REMOVED lines=15> */
.L_x_21497:
        /* <DEDUP_REMOVED lines=12> */
.L_x_21498:
[----:B------:R-:W0:Y:S02]  /*27c0*/  LDC.64 R42, c[0x0][0x3a8] ;  /* 0x0000ea00ff2a7b82 */ /* 0x000e240000000a00 */
[C---:B0-----:R-:W-:Y:S01]  /*27d0*/  IMAD.WIDE.U32 R42, R40.reuse, 0x10, R42 ;  /* 0x00000010282a7825 */ /* 0x041fe200078e002a */
[----:B------:R-:W-:-:S04]  /*27e0*/  IADD3 R40, PT, PT, R40, 0x80, RZ ;  /* 0x0000008028287810 */ /* 0x000fc80007ffe0ff */
[----:B------:R0:W-:Y:S03]  /*27f0*/  STG.E.128 desc[UR8][R42.64], R32 ;  /* 0x000000202a007986 */ /* 0x0001e6000c101d08 */
.L_x_21496:
[----:B------:R-:W-:Y:S05]  /*2800*/  BSYNC.RECONVERGENT B0 ;  /* 0x0000000000007941 */ /* 0x000fea0003800200 */
.L_x_21495:
        /* <DEDUP_REMOVED lines=25> */
.L_x_21501:
        /* <DEDUP_REMOVED lines=12> */
.L_x_21502:
[----:B------:R-:W0:Y:S02]  /*2a60*/  LDC.64 R42, c[0x0][0x3a8] ;  /* 0x0000ea00ff2a7b82 */ /* 0x000e240000000a00 */
[----:B0-----:R-:W-:-:S05]  /*2a70*/  IMAD.WIDE.U32 R42, R40, 0x10, R42 ;  /* 0x00000010282a7825 */ /* 0x001fca00078e002a */
[----:B------:R0:W-:Y:S02]  /*2a80*/  STG.E.128 desc[UR8][R42.64], R36 ;  /* 0x000000242a007986 */ /* 0x0001e4000c101d08 */
.L_x_21500:
[----:B------:R-:W-:Y:S05]  /*2a90*/  BSYNC.RECONVERGENT B0 ;  /* 0x0000000000007941 */ /* 0x000fea0003800200 */
.L_x_21499:
[----:B------:R-:W-:Y:S01]  /*2aa0*/  FADD.FTZ R40, RZ, R8 ;  /* 0x00000008ff287221 */ /* 0x000fe20000010000 */
[----:B------:R-:W-:Y:S01]  /*2ab0*/  ISETP.GT.U32.AND P6, PT, R65, 0xff, PT ;  /* 0x000000ff4100780c */ /* 0x000fe20003fc4070 */
[----:B------:R-:W5:Y:S01]  /*2ac0*/  S2UR UR5, SR_CgaCtaId ;  /* 0x00000000000579c3 */ /* 0x000f620000008800 */
[----:B01234-:R-:W-:Y:S01]  /*2ad0*/  P2R R42, PR, RZ, 0x1 ;  /* 0x00000001ff2a7803 */ /* 0x01ffe20000000000 */
[----:B------:R-:W-:Y:S01]  /*2ae0*/  FADD.FTZ R41, R9, R40 ;  /* 0x0000002809297221 */ /* 0x000fe20000010000 */
[----:B------:R-:W-:Y:S01]  /*2af0*/  ISETP.GT.U32.AND P0, PT, R65, 0x17f, PT ;  /* 0x0000017f4100780c */ /* 0x000fe20003f04070 */
[----:B------:R-:W-:Y:S01]  /*2b00*/  UMOV UR4, 0x400 ;  /* 0x0000040000047882 */ /* 0x000fe20000000000 */
[----:B------:R-:W-:Y:S02]  /*2b10*/  HFMA2 R100, -RZ, RZ, 0, 0 ;  /* 0x00000000ff647431 */ /* 0x000fe400000001ff */
[----:B------:R-:W-:Y:S01]  /*2b20*/  FADD.FTZ R40, R10, R41 ;  /* 0x000000290a287221 */ /* 0x000fe20000010000 */
[----:B------:R-:W-:Y:S03]  /*2b30*/  BSSY.RECONVERGENT B0, `(.L_x_21503) ;  /* 0x00000dc000007945 */ /* 0x000fe60003800200 */
[----:B------:R-:W-:-:S05]  /*2b40*/  FADD.FTZ R41, R11, R40 ;  /* 0x000000280b297221 */ /* 0x000fca0000010000 */
[----:B------:R-:W-:-:S05]  /*2b50*/  FSEL R41, R41, RZ, P5 ;  /* 0x000000ff29297208 */ /* 0x000fca0002800000 */
[----:B------:R-:W-:-:S04]  /*2b60*/  FADD.FTZ R40, R12, R41 ;  /* 0x000000290c287221 */ /* 0x000fc80000010000 */
[----:B------:R-:W-:Y:S01]  /*2b70*/  FADD.FTZ R43, R13, R40 ;  /* 0x000000280d2b7221 */ /* 0x000fe20000010000 */
[----:B-----5:R-:W-:-:S03]  /*2b80*/  ULEA UR4, UR5, UR4, 0x18 ;  /* 0x0000000405047291 */ /* 0x020fc6000f8ec0ff */
[----:B------:R-:W-:Y:S01]  /*2b90*/  FADD.FTZ R40, R14, R43 ;  /* 0x0000002b0e287221 */ /* 0x000fe20000010000 */
[----:B------:R-:W-:-:S03]  /*2ba0*/  @UP1 UIADD3 UR4, UPT, UPT, UR4, 0x20, URZ ;  /* 0x0000002004041890 */ /* 0x000fc6000fffe0ff */
        /* <DEDUP_REMOVED lines=49> */
[----:B------:R-:W-:-:S03]  /*2ec0*/  FADD.FTZ R43, R13, -R40 ;  /* 0x800000280d2b7221 */ /* 0x000fc60000010000 */
[----:B------:R-:W-:Y:S01]  /*2ed0*/  FFMA.FTZ R42, R41, R41, R42 ;  /* 0x00000029292a7223 */ /* 0x000fe2000001002a */
[----:B------:R-:W-:-:S04]  /*2ee0*/  FADD.FTZ R41, R12, -R40 ;  /* 0x800000280c297221 */ /* 0x000fc80000010000 */
[----:B------:R-:W-:Y:S01]  /*2ef0*/  FSEL R86, R42, RZ, P5 ;  /* 0x000000ff2a567208 */ /* 0x000fe20002800000 */
[----:B------:R-:W-:-:S04]  /*2f00*/  FADD.FTZ R42, R14, -R40 ;  /* 0x800000280e2a7221 */ /* 0x000fc80000010000 */
[----:B------:R-:W-:Y:S01]  /*2f10*/  FFMA.FTZ R94, R41, R41, R86 ;  /* 0x00000029295e7223 */ /* 0x000fe20000010056 */
[----:B------:R-:W-:-:S03]  /*2f20*/  FADD.FTZ R41, R15, -R40 ;  /* 0x800000280f297221 */ /* 0x000fc60000010000 */
[----:B------:R-:W-:-:S04]  /*2f30*/  FFMA.FTZ R43, R43, R43, R94 ;  /* 0x0000002b2b2b7223 */ /* 0x000fc8000001005e */
[----:B------:R-:W-:Y:S01]  /*2f40*/  FFMA.FTZ R42, R42, R42, R43 ;  /* 0x0000002a2a2a7223 */ /* 0x000fe2000001002b */
[----:B------:R-:W-:-:S03]  /*2f50*/  FADD.FTZ R43, R17, -R40 ;  /* 0x80000028112b7221 */ /* 0x000fc60000010000 */
[----:B------:R-:W-:Y:S01]  /*2f60*/  @P6 FFMA.FTZ R86, R41, R41, R42 ;  /* 0x0000002929566223 */ /* 0x000fe2000001002a */
[--C-:B------:R-:W-:Y:S01]  /*2f70*/  FADD.FTZ R41, R16, -R40.reuse ;  /* 0x8000002810297221 */ /* 0x100fe20000010000 */
[----:B------:R-:W-:Y:S01]  /*2f80*/  ISETP.GT.U32.AND P6, PT, R65, 0x17f, PT ;  /* 0x0000017f4100780c */ /* 0x000fe20003fc4070 */
[----:B------:R-:W-:Y:S02]  /*2f90*/  FADD.FTZ R42, R18, -R40 ;  /* 0x80000028122a7221 */ /* 0x000fe40000010000 */
        /* <DEDUP_REMOVED lines=63> */
[----:B0-----:R-:W-:-:S05]  /*3390*/  FADD.FTZ R41, R94, R41 ;  /* 0x000000295e297221 */ /* 0x001fca0000010000 */
[----:B------:R-:W-:Y:S01]  /*33a0*/  @!P6 STS.64 [R86+UR4], R40 ;  /* 0x000000285600e988 */ /* 0x000fe20008000a04 */
[----:B------:R-:W-:Y:S01]  /*33b0*/  BAR.SYNC.DEFER_BLOCKING 0x0 ;  /* 0x0000000000007b1d */ /* 0x000fe20000010000 */
[----:B------:R-:W-:-:S13]  /*33c0*/  ISETP.GT.U32.AND P6, PT, R66, 0x3, PT ;  /* 0x000000034200780c */ /* 0x000fda0003fc4070 */
[----:B------:R-:W-:Y:S02]  /*33d0*/  @!P6 LEA R98, R66, UR4, 0x3 ;  /* 0x000000044262ec11 */ /* 0x000fe4000f8e18ff */
[----:B------:R-:W-:-:S05]  /*33e0*/  @!P6 MOV R100, R64 ;  /* 0x000000400064e202 */ /* 0x000fca0000000f00 */
[----:B------:R-:W0:Y:S04]  /*33f0*/  SHFL.DOWN PT, R97, R100, 0x2, 0x1f ;  /* 0x08401f0064617f89 */ /* 0x000e2800000e0000 */
[----:B------:R-:W1:Y:S01]  /*3400*/  @!P6 LDS.64 R42, [R98] ;  /* 0x00000000622ae984 */ /* 0x000e620000000a00 */
[----:B------:R-:W-:Y:S02]  /*3410*/  PLOP3.LUT P6, PT, PT, PT, UP2, 0x40, 0x4 ;  /* 0x000000000004781c */ /* 0x000fe40003fce828 */
[----:B0-----:R-:W-:Y:S02]  /*3420*/  IADD3 R40, PT, PT, R97, R100, RZ ;  /* 0x0000006461287210 */ /* 0x001fe40007ffe0ff */
[----:B------:R-:W-:Y:S02]  /*3430*/  I2FP.F32.S32 R96, R97 ;  /* 0x0000006100607245 */ /* 0x000fe40000201400 */
[----:B------:R-:W-:Y:S01]  /*3440*/  I2FP.F32.S32 R86, R40 ;  /* 0x0000002800567245 */ /* 0x000fe20000201400 */
[----:B------:R-:W0:Y:S01]  /*3450*/  SHFL.DOWN PT, R101, R40, 0x1, 0x1f ;  /* 0x08201f0028657f89 */ /* 0x000e2200000e0000 */
[----:B------:R-:W-:-:S02]  /*3460*/  I2FP.F32.S32 R97, R100 ;  /* 0x0000006400617245 */ /* 0x000fc40000201400 */
[----:B------:R-:W2:Y:S01]  /*3470*/  MUFU.RCP R94, R86 ;  /* 0x00000056005e7308 */ /* 0x000ea20000001000 */
[----:B-1----:R-:W1:Y:S04]  /*3480*/  SHFL.DOWN PT, R95, R42, 0x2, 0x1f ;  /* 0x08401f002a5f7f89 */ /* 0x002e6800000e0000 */
[----:B------:R-:W3:Y:S01]  /*3490*/  SHFL.DOWN PT, R104, R43, 0x2, 0x1f ;  /* 0x08401f002b687f89 */ /* 0x000ee200000e0000 */
[-C--:B0-----:R-:W-:Y:S02]  /*34a0*/  IADD3 R41, PT, PT, R40, R101.reuse, RZ ;  /* 0x0000006528297210 */ /* 0x081fe40007ffe0ff */
[----:B------:R-:W-:Y:S02]  /*34b0*/  I2FP.F32.S32 R101, R101 ;  /* 0x0000006500657245 */ /* 0x000fe40000201400 */
[----:B------:R-:W-:-:S06]  /*34c0*/  I2FP.F32.S32 R100, R41 ;  /* 0x0000002900647245 */ /* 0x000fcc0000201400 */
[----:B------:R-:W0:Y:S01]  /*34d0*/  MUFU.RCP R100, R100 ;  /* 0x0000006400647308 */ /* 0x000e220000001000 */
[----:B-1----:R-:W-:-:S04]  /*34e0*/  FMUL.FTZ R98, R95, R96 ;  /* 0x000000605f627220 */ /* 0x002fc80000410000 */
[----:B------:R-:W-:Y:S01]  /*34f0*/  FFMA.FTZ R99, R97, R42, R98 ;  /* 0x0000002a61637223 */ /* 0x000fe20000010062 */
[----:B------:R-:W-:Y:S01]  /*3500*/  FADD.FTZ R42, -R95, R42 ;  /* 0x0000002a5f2a7221 */ /* 0x000fe20000010100 */
[----:B---3--:R-:W-:Y:S02]  /*3510*/  FADD.FTZ R95, R104, R43 ;  /* 0x0000002b685f7221 */ /* 0x008fe40000010000 */
[----:B--2---:R-:W-:Y:S01]  /*3520*/  FMUL.FTZ R99, R94, R99 ;  /* 0x000000635e637220 */ /* 0x004fe20000410000 */
[----:B------:R-:W-:-:S04]  /*3530*/  FMUL.FTZ R42, R42, R42 ;  /* 0x0000002a2a2a7220 */ /* 0x000fc80000410000 */
[----:B------:R-:W1:Y:S01]  /*3540*/  SHFL.DOWN PT, R98, R99, 0x1, 0x1f ;  /* 0x08201f0063627f89 */ /* 0x000e6200000e0000 */
[----:B------:R-:W-:-:S04]  /*3550*/  FMUL.FTZ R97, R42, R97 ;  /* 0x000000612a617220 */ /* 0x000fc80000410000 */
[----:B------:R-:W-:-:S04]  /*3560*/  FMUL.FTZ R97, R97, R96 ;  /* 0x0000006061617220 */ /* 0x000fc80000410000 */
[----:B------:R-:W-:-:S05]  /*3570*/  FFMA.FTZ R95, R94, R97, R95 ;  /* 0x000000615e5f7223 */ /* 0x000fca000001005f */
[----:B------:R-:W2:Y:S01]  /*3580*/  SHFL.DOWN PT, R42, R95, 0x1, 0x1f ;  /* 0x08201f005f2a7f89 */ /* 0x000ea200000e0000 */
[----:B-1----:R-:W-:Y:S01]  /*3590*/  FMUL.FTZ R41, R98, R101 ;  /* 0x0000006562297220 */ /* 0x002fe20000410000 */
[----:B------:R-:W-:-:S03]  /*35a0*/  FADD.FTZ R97, R99, -R98 ;  /* 0x8000006263617221 */ /* 0x000fc60000010000 */
[----:B------:R-:W-:Y:S01]  /*35b0*/  FFMA.FTZ R41, R86, R99, R41 ;  /* 0x0000006356297223 */ /* 0x000fe20000010029 */
[----:B------:R-:W-:-:S03]  /*35c0*/  FMUL.FTZ R97, R97, R97 ;  /* 0x0000006161617220 */ /* 0x000fc60000410000 */
[----:B0-----:R-:W-:Y:S01]  /*35d0*/  FMUL.FTZ R41, R100, R41 ;  /* 0x0000002964297220 */ /* 0x001fe20000410000 */
[----:B------:R-:W-:-:S04]  /*35e0*/  FMUL.FTZ R86, R86, R97 ;  /* 0x0000006156567220 */ /* 0x000fc80000410000 */
[----:B------:R-:W-:Y:S01]  /*35f0*/  FMUL.FTZ R86, R86, R101 ;  /* 0x0000006556567220 */ /* 0x000fe20000410000 */
[----:B------:R-:W0:Y:S01]  /*3600*/  SHFL.IDX PT, R41, R41, RZ, 0x1f ;  /* 0x00001fff29297589 */ /* 0x000e2200000e0000 */
[----:B--2---:R-:W-:-:S04]  /*3610*/  FADD.FTZ R43, R95, R42 ;  /* 0x0000002a5f2b7221 */ /* 0x004fc80000010000 */
[----:B------:R-:W-:Y:S02]  /*3620*/  FFMA.FTZ R100, R100, R86, R43 ;  /* 0x0000005664647223 */ /* 0x000fe4000001002b */
[----:B------:R-:W1:Y:S03]  /*3630*/  LDC R43, c[0x0][0x448] ;  /* 0x00011200ff2b7b82 */ /* 0x000e660000000800 */
[----:B------:R-:W1:Y:S01]  /*3640*/  SHFL.IDX PT, R42, R100, RZ, 0x1f ;  /* 0x00001fff642a7589 */ /* 0x000e6200000e0000 */
[----:B0-----:R-:W-:-:S05]  /*3650*/  FMUL.FTZ R102, R41, R41 ;  /* 0x0000002929667220 */ /* 0x001fca0000410000 */
[----:B------:R-:W-:Y:S02]  /*3660*/  FSEL R102, R102, RZ, !P6 ;  /* 0x000000ff66667208 */ /* 0x000fe40007000000 */
[----:B------:R-:W-:Y:S01]  /*3670*/  PLOP3.LUT P6, PT, PT, PT, UP2, 0x40, 0x4 ;  /* 0x000000000004781c */ /* 0x000fe20003fce828 */
[----:B-1----:R-:W-:-:S03]  /*3680*/  FFMA.FTZ R43, R42, UR7, R43 ;  /* 0x000000072a2b7c23 */ /* 0x002fc6000801002b */
[----:B------:R-:W-:Y:S02]  /*3690*/  FSEL R40, R41, RZ, P6 ;  /* 0x000000ff29287208 */ /* 0x000fe40003000000 */
[----:B------:R-:W-:Y:S01]  /*36a0*/  ISETP.NE.AND P6, PT, R68, RZ, PT ;  /* 0x000000ff4400720c */ /* 0x000fe20003fc5270 */
[----:B------:R-:W-:Y:S01]  /*36b0*/  FADD.FTZ R86, R43, R102 ;  /* 0x000000662b567221 */ /* 0x000fe20000010000 */
[----:B------:R-:W-:Y:S02]  /*36c0*/  MOV R43, UR6 ;  /* 0x00000006002b7c02 */ /* 0x000fe40008000f00 */
[----:B------:R-:W-:Y:S02]  /*36d0*/  MOV R42, UR6 ;  /* 0x00000006002a7c02 */ /* 0x000fe40008000f00 */
[----:B------:R-:W-:Y:S01]  /*36e0*/  R2UR UR4, R40 ;  /* 0x00000000280472ca */ /* 0x000fe200000e0000 */
[----:B------:R-:W0:Y:S06]  /*36f0*/  MUFU.RSQ R86, R86 ;  /* 0x0000005600567308 */ /* 0x000e2c0000001400 */
[----:B------:R-:W1:Y:S08]  /*3700*/  @!P6 LDC.64 R96, c[0x0][0x3c0] ;  /* 0x0000f000ff60eb82 */ /* 0x000e700000000a00 */
[----:B------:R-:W2:Y:S01]  /*3710*/  @!P6 LDC.64 R94, c[0x0][0x3c8] ;  /* 0x0000f200ff5eeb82 */ /* 0x000ea20000000a00 */
[----:B-1----:R-:W-:-:S05]  /*3720*/  @!P6 IMAD.WIDE R96, R43, 0x4, R96 ;  /* 0x000000042b60e825 */ /* 0x002fca00078e0260 */
[----:B------:R1:W-:Y:S01]  /*3730*/  @!P6 STG.E desc[UR8][R96.64], R41 ;  /* 0x000000296000e986 */ /* 0x0003e2000c101908 */
[----:B--2---:R-:W-:-:S05]  /*3740*/  @!P6 IMAD.WIDE R42, R42, 0x4, R94 ;  /* 0x000000042a2ae825 */ /* 0x004fca00078e025e */
[----:B0-----:R1:W-:Y:S01]  /*3750*/  @!P6 STG.E desc[UR8][R42.64], R86 ;  /* 0x000000562a00e986 */ /* 0x0013e2000c101908 */
[----:B------:R-:W-:Y:S05]  /*3760*/  @!P5 BRA `(.L_x_21504) ;  /* 0x000000000060d947 */ /* 0x000fea0003800000 */
[----:B------:R-:W0:Y:S01]  /*3770*/  LDC.64 R100, c[0x0][0x428] ;  /* 0x00010a00ff647b82 */ /* 0x000e220000000a00 */
[----:B------:R-:W-:Y:S01]  /*3780*/  FADD.FTZ R95, R8, -UR4 ;  /* 0x80000004085f7e21 */ /* 0x000fe20008010000 */
[----:B-1----:R-:W-:Y:S01]  /*3790*/  FADD.FTZ R97, R9, -UR4 ;  /* 0x8000000409617e21 */ /* 0x002fe20008010000 */
[----:B------:R-:W-:Y:S02]  /*37a0*/  HADD2.F32 R43, -RZ, R87.H0_H0 ;  /* 0x20000057ff2b7230 */ /* 0x000fe40000004100 */
[----:B------:R-:W-:Y:S01]  /*37b0*/  FADD.FTZ R99, R11, -UR4 ;  /* 0x800000040b637e21 */ /* 0x000fe20008010000 */
[----:B------:R-:W-:Y:S02]  /*37c0*/  HADD2.F32 R40, -RZ, R54.H0_H0 ;  /* 0x20000036ff287230 */ /* 0x000fe40000004100 */
[C---:B------:R-:W-:Y:S01]  /*37d0*/  FMUL.FTZ R95, R86.reuse, R95 ;  /* 0x0000005f565f7220 */ /* 0x040fe20000410000 */
[----:B------:R-:W-:Y:S02]  /*37e0*/  HADD2.F32 R42, -RZ, R88.H0_H0 ;  /* 0x20000058ff2a7230 */ /* 0x000fe40000004100 */
[----:B------:R-:W-:Y:S01]  /*37f0*/  FMUL.FTZ R94, R86, R97 ;  /* 0x00000061565e7220 */ /* 0x000fe20000410000 */
[----:B------:R-:W-:-:S02]  /*3800*/  HADD2.F32 R41, -RZ, R111.H0_H0 ;  /* 0x2000006fff297230 */ /* 0x000fc40000004100 */
[----:B------:R-:W-:Y:S01]  /*3810*/  FADD.FTZ R97, R10, -UR4 ;  /* 0x800000040a617e21 */ /* 0x000fe20008010000 */
[----:B------:R-:W-:Y:S01]  /*3820*/  FFMA.FTZ R40, R95, R43, R40 ;  /* 0x0000002b5f287223 */ /* 0x000fe20000010028 */
[----:B------:R-:W-:Y:S02]  /*3830*/  HADD2.F32 R95, -RZ, R87.H1_H1 ;  /* 0x30000057ff5f7230 */ /* 0x000fe40000004100 */
[----:B------:R-:W-:Y:S01]  /*3840*/  FMUL.FTZ R96, R86, R99 ;  /* 0x0000006356607220 */ /* 0x000fe20000410000 */
[----:B------:R-:W-:Y:S01]  /*3850*/  FFMA.FTZ R41, R94, R42, R41 ;  /* 0x0000002a5e297223 */ /* 0x000fe20000010029 */
[----:B------:R-:W-:Y:S02]  /*3860*/  HADD2.F32 R42, -RZ, R55.H0_H0 ;  /* 0x20000037ff2a7230 */ /* 0x000fe40000004100 */
[----:B------:R-:W-:Y:S01]  /*3870*/  FMUL.FTZ R97, R86, R97 ;  /* 0x0000006156617220 */ /* 0x000fe20000410000 */
[----:B------:R-:W-:Y:S02]  /*3880*/  HADD2.F32 R94, -RZ, R88.H1_H1 ;  /* 0x30000058ff5e7230 */ /* 0x000fe40000004100 */
[----:B------:R-:W-:-:S02]  /*3890*/  HADD2.F32 R43, -RZ, R111.H1_H1 ;  /* 0x3000006fff2b7230 */ /* 0x000fc40000004100 */
[----:B------:R-:W-:-:S03]  /*38a0*/  FFMA.FTZ R42, R97, R95, R42 ;  /* 0x0000005f612a7223 */ /* 0x000fc6000001002a */
[----:B------:R-:W-:Y:S01]  /*38b0*/  FFMA.FTZ R43, R96, R94, R43 ;  /* 0x0000005e602b7223 */ /* 0x000fe2000001002b */
[C---:B0-----:R-:W-:Y:S01]  /*38c0*/  IMAD.WIDE.U32 R100, R69.reuse, 0x10, R100 ;  /* 0x0000001045647825 */ /* 0x041fe200078e0064 */
[----:B------:R-:W-:-:S04]  /*38d0*/  IADD3 R69, PT, PT, R69, 0x80, RZ ;  /* 0x0000008045457810 */ /* 0x000fc80007ffe0ff */
[----:B------:R0:W-:Y:S03]  /*38e0*/  STG.E.128 desc[UR8][R100.64], R40 ;  /* 0x0000002864007986 */ /* 0x0001e6000c101d08 */
.L_x_21504:
[----:B------:R-:W-:Y:S05]  /*38f0*/  BSYNC.RECONVERGENT B0 ;  /* 0x0000000000007941 */ /* 0x000fea0003800200 */
.L_x_21503:
[----:B------:R-:W-:Y:S01]  /*3900*/  ISETP.GE.U32.AND P5, PT, R65, 0x100, PT ;  /* 0x000001004100780c */ /* 0x000fe20003fa6070 */
[----:B------:R-:W-:-:S12]  /*3910*/  BSSY.RECONVERGENT B0, `(.L_x_21505) ;  /* 0x000001a000007945 */ /* 0x000fd80003800200 */
[----:B------:R-:W-:Y:S05]  /*3920*/  @!P5 BRA `(.L_x_21506) ;  /* 0x000000000060d947 */ /* 0x000fea0003800000 */
[----:B0-----:R-:W0:Y:S01]  /*3930*/  LDC.64 R100, c[0x0][0x428] ;  /* 0x00010a00ff647b82 */ /* 0x001e220000000a00 */
        /* <DEDUP_REMOVED lines=23> */
.L_x_21506:
[----:B------:R-:W-:Y:S05]  /*3ab0*/  BSYNC.RECONVERGENT B0 ;  /* 0x0000000000007941 */ /* 0x000fea0003800200 */
.L_x_21505:
[----:B------:R-:W-:Y:S01]  /*3ac0*/  ISETP.GE.U32.AND P5, PT, R65, 0x180, PT ;  /* 0x000001804100780c */ /* 0x000fe20003fa6070 */
[----:B------:R-:W-:-:S12]  /*3ad0*/  BSSY.RECONVERGENT B0, `(.L_x_21507) ;  /* 0x000001a000007945 */ /* 0x000fd80003800200 */
[----:B------:R-:W-:Y:S05]  /*3ae0*/  @!P5 BRA `(.L_x_21508) ;  /* 0x000000000060d947 */ /* 0x000fea0003800000 */
[----:B0-2---:R-:W0:Y:S01]  /*3af0*/  LDC.64 R100, c[0x0][0x428] ;  /* 0x00010a00ff647b82 */ /* 0x005e220000000a00 */
        /* <DEDUP_REMOVED lines=23> */
.L_x_21508:
[----:B------:R-:W-:Y:S05]  /*3c70*/  BSYNC.RECONVERGENT B0 ;  /* 0x0000000000007941 */ /* 0x000fea0003800200 */
.L_x_21507:
[----:B------:R-:W-:Y:S04]  /*3c80*/  BSSY.RECONVERGENT B0, `(.L_x_21509) ;  /* 0x000001a000007945 */ /* 0x000fe80003800200 */
[----:B------:R-:W-:Y:S05]  /*3c90*/  @!P0 BRA `(.L_x_21510) ;  /* 0x0000000000608947 */ /* 0x000fea0003800000 */
[----:B0-23--:R-:W0:Y:S01]  /*3ca0*/  LDC.64 R100, c[0x0][0x428] ;  /* 0x00010a00ff647b82 */ /* 0x00de220000000a00 */
        /* <DEDUP_REMOVED lines=23> */
.L_x_21510:
[----:B------:R-:W-:Y:S05]  /*3e20*/  BSYNC.RECONVERGENT B0 ;  /* 0x0000000000007941 */ /* 0x000fea0003800200 */
.L_x_21509:
[----:B------:R-:W-:Y:S04]  /*3e30*/  BSSY.RECONVERGENT B0, `(.L_x_21511) ;  /* 0x000001a000007945 */ /* 0x000fe80003800200 */
[----:B------:R-:W-:Y:S05]  /*3e40*/  @!P1 BRA `(.L_x_21512) ;  /* 0x0000000000609947 */ /* 0x000fea0003800000 */
[----:B0-234-:R-:W0:Y:S01]  /*3e50*/  LDC.64 R100, c[0x0][0x428] ;  /* 0x00010a00ff647b82 */ /* 0x01de220000000a00 */
        /* <DEDUP_REMOVED lines=23> */
.L_x_21512:
[----:B------:R-:W-:Y:S05]  /*3fd0*/  BSYNC.RECONVERGENT B0 ;  /* 0x0000000000007941 */ /* 0x000fea0003800200 */
.L_x_21511:
[----:B------:R-:W-:Y:S04]  /*3fe0*/  BSSY.RECONVERGENT B0, `(.L_x_21513) ;  /* 0x000001a000007945 */ /* 0x000fe80003800200 */
[----:B------:R-:W-:Y:S05]  /*3ff0*/  @!P2 BRA `(.L_x_21514) ;  /* 0x000000000060a947 */ /* 0x000fea0003800000 */
[----:B0-234-:R-:W0:Y:S01]  /*4000*/  LDC.64 R100, c[0x0][0x428] ;  /* 0x00010a00ff647b82 */ /* 0x01de220000000a00 */
[----:B------:R-:W-:Y:S01]  /*4010*/  FADD.FTZ R95, R28, -UR4 ;  /* 0x800000041c5f7e21 */ /* 0x000fe20008010000 */
[----:B-1----:R-:W-:Y:S02]  /*4020*/  HADD2.F32 R43, -RZ, R107.H0_H0 ;  /* 0x2000006bff2b7230 */ /* 0x002fe40000004100 */
[----:B------:R-:W-:Y:S01]  /*4030*/  FADD.FTZ R97, R29, -UR4 ;  /* 0x800000041d617e21 */ /* 0x000fe20008010000 */
[----:B------:R-:W-:Y:S02]  /*4040*/  HADD2.F32 R40, -RZ, R44.H0_H0 ;  /* 0x2000002cff287230 */ /* 0x000fe40000004100 */
[C---:B------:R-:W-:Y:S01]  /*4050*/  FMUL.FTZ R95, R86.reuse, R95 ;  /* 0x0000005f565f7220 */ /* 0x040fe20000410000 */
[----:B------:R-:W-:Y:S02]  /*4060*/  HADD2.F32 R42, -RZ, R108.H0_H0 ;  /* 0x2000006cff2a7230 */ /* 0x000fe40000004100 */
[----:B------:R-:W-:Y:S01]  /*4070*/  FMUL.FTZ R94, R86, R97 ;  /* 0x00000061565e7220 */ /* 0x000fe20000410000 */
[----:B------:R-:W-:-:S02]  /*4080*/  HADD2.F32 R41, -RZ, R116.H0_H0 ;  /* 0x20000074ff297230 */ /* 0x000fc40000004100 */
[----:B------:R-:W-:Y:S01]  /*4090*/  FFMA.FTZ R40, R95, R43, R40 ;  /* 0x0000002b5f287223 */ /* 0x000fe20000010028 */
[----:B------:R-:W-:Y:S01]  /*40a0*/  FADD.FTZ R99, R30, -UR4 ;  /* 0x800000041e637e21 */ /* 0x000fe20008010000 */
[----:B------:R-:W-:Y:S01]  /*40b0*/  FADD.FTZ R95, R31, -UR4 ;  /* 0x800000041f5f7e21 */ /* 0x000fe20008010000 */
[----:B------:R-:W-:Y:S02]  /*40c0*/  HADD2.F32 R97, -RZ, R107.H1_H1 ;  /* 0x3000006bff617230 */ /* 0x000fe40000004100 */
[----:B------:R-:W-:Y:S01]  /*40d0*/  FFMA.FTZ R41, R94, R42, R41 ;  /* 0x0000002a5e297223 */ /* 0x000fe20000010029 */
[----:B------:R-:W-:Y:S02]  /*40e0*/  HADD2.F32 R42, -RZ, R45.H0_H0 ;  /* 0x2000002dff2a7230 */ /* 0x000fe40000004100 */
[C---:B------:R-:W-:Y:S01]  /*40f0*/  FMUL.FTZ R99, R86.reuse, R99 ;  /* 0x0000006356637220 */ /* 0x040fe20000410000 */
[----:B------:R-:W-:Y:S02]  /*4100*/  HADD2.F32 R43, -RZ, R108.H1_H1 ;  /* 0x3000006cff2b7230 */ /* 0x000fe40000004100 */
[----:B------:R-:W-:Y:S01]  /*4110*/  FMUL.FTZ R95, R86, R95 ;  /* 0x0000005f565f7220 */ /* 0x000fe20000410000 */
[----:B------:R-:W-:-:S02]  /*4120*/  HADD2.F32 R94, -RZ, R116.H1_H1 ;  /* 0x30000074ff5e7230 */ /* 0x000fc40000004100 */
[----:B------:R-:W-:-:S03]  /*4130*/  FFMA.FTZ R42, R99, R97, R42 ;  /* 0x00000061632a7223 */ /* 0x000fc6000001002a */
[----:B------:R-:W-:Y:S01]  /*4140*/  FFMA.FTZ R43, R95, R43, R94 ;  /* 0x0000002b5f2b7223 */ /* 0x000fe2000001005e */
[C---:B0-----:R-:W-:Y:S01]  /*4150*/  IMAD.WIDE.U32 R100, R69.reuse, 0x10, R100 ;  /* 0x0000001045647825 */ /* 0x041fe200078e0064 */
[----:B------:R-:W-:-:S04]  /*4160*/  IADD3 R69, PT, PT, R69, 0x80, RZ ;  /* 0x0000008045457810 */ /* 0x000fc80007ffe0ff */
[----:B------:R0:W-:Y:S03]  /*4170*/  STG.E.128 desc[UR8][R100.64], R40 ;  /* 0x0000002864007986 */ /* 0x0001e6000c101d08 */
.L_x_21514:
[----:B------:R-:W-:Y:S05]  /*4180*/  BSYNC.RECONVERGENT B0 ;  /* 0x0000000000007941 */ /* 0x000fea0003800200 */
.L_x_21513:
        /* <DEDUP_REMOVED lines=26> */
.L_x_21516:
[----:B------:R-:W-:Y:S05]  /*4330*/  BSYNC.RECONVERGENT B0 ;  /* 0x0000000000007941 */ /* 0x000fea0003800200 */
.L_x_21515:
[----:B------:R-:W-:Y:S04]  /*4340*/  BSSY.RECONVERGENT B0, `(.L_x_21517) ;  /* 0x0000011000007945 */ /* 0x000fe80003800200 */
[----:B------:R-:W-:Y:S05]  /*4350*/  @!P4 BRA `(.L_x_21518) ;  /* 0x00000000003cc947 */ /* 0x000fea0003800000 */
[----:B------:R-:W5:Y:S01]  /*4360*/  LDC.64 R98, c[0x0][0x428] ;  /* 0x00010a00ff627b82 */ /* 0x000f620000000a00 */
[----:B-1----:R-:W-:Y:S01]  /*4370*/  FADD.FTZ R97, R36, -UR4 ;  /* 0x8000000424617e21 */ /* 0x002fe20008010000 */
[----:B0-234-:R-:W-:Y:S01]  /*4380*/  FADD.FTZ R41, R37, -UR4 ;  /* 0x8000000425297e21 */ /* 0x01dfe20008010000 */
[----:B------:R-:W-:Y:S01]  /*4390*/  FADD.FTZ R95, R38, -UR4 ;  /* 0x80000004265f7e21 */ /* 0x000fe20008010000 */
[----:B------:R-:W-:Y:S01]  /*43a0*/  FADD.FTZ R43, R39, -UR4 ;  /* 0x80000004272b7e21 */ /* 0x000fe20008010000 */
        /* <DEDUP_REMOVED lines=8> */
[----:B-----5:R-:W-:-:S05]  /*4430*/  IMAD.WIDE.U32 R98, R69, 0x10, R98 ;  /* 0x0000001045627825 */ /* 0x020fca00078e0062 */
[----:B------:R0:W-:Y:S02]  /*4440*/  STG.E.128 desc[UR8][R98.64], R40 ;  /* 0x0000002862007986 */ /* 0x0001e4000c101d08 */
.L_x_21518:
[----:B------:R-:W-:Y:S05]  /*4450*/  BSYNC.RECONVERGENT B0 ;  /* 0x0000000000007941 */ /* 0x000fea0003800200 */
.L_x_21517:
[----:B------:R-:W-:Y:S02]  /*4460*/  UIADD3 UR6, UPT, UPT, UR6, UR12, URZ ;  /* 0x0000000c06067290 */ /* 0x000fe4000fffe0ff */
[----:B------:R-:W-:Y:S02]  /*4470*/  UPLOP3.LUT UP1, UPT, UPT, UPT, UP1, 0x40, 0x4 ;  /* 0x000000000004789c */ /* 0x000fe40003f2e810 */
[----:B------:R-:W-:-:S09]  /*4480*/  UISETP.GE.AND UP3, UPT, UR6, UR13, UPT ;  /* 0x0000000d0600728c */ /* 0x000fd2000bf66270 */
[----:B------:R-:W-:Y:S05]  /*4490*/  BRA.U !UP3, `(.L_x_21519) ;  /* 0xffffffd10b047547 */ /* 0x000fea000b83ffff */
[----:B------:R-:W-:Y:S05]  /*44a0*/  EXIT ;  /* 0x000000000000794d */ /* 0x000fea0003800000 */
.L_x_21520:
        /* <DEDUP_REMOVED lines=13> */
.L_x_27330:


//--------------------- .text._ZN10layer_norm13ln_fwd_kernelINS_13Kernel_traitsI6__halfffffjLj4096ELj1ELj1ELj4ELj16ENS_18Kernel_traits_baseILj4096ES2_ffffjLj128EEEEELb0ELb1ELb0ELb1EEEvNS_9FwdParamsE --------------------------
	.section	.text._ZN10layer_norm13ln_fwd_kernelINS_13Kernel_traitsI6__halfffffjLj4096ELj1ELj1ELj4ELj16ENS_18Kernel_traits_baseILj4096ES2_ffffjLj128EEEEELb0ELb1ELb0ELb1EEEvNS_9FwdParamsE,"ax",@progbits
	.align	128
        .global         _ZN10layer_norm13ln_fwd_kernelINS_13Kernel_traitsI6__halfffffjLj4096ELj1ELj1ELj4ELj16ENS_18Kernel_traits_baseILj4096ES2_ffffjLj128EEEEELb0ELb1ELb0ELb1EEEvNS_9FwdParamsE
        .type           _ZN10layer_norm13ln_fwd_kernelINS_13Kernel_traitsI6__halfffffjLj4096ELj1ELj1ELj4ELj16ENS_18Kernel_traits_baseILj4096ES2_ffffjLj128EEEEELb0ELb1ELb0ELb1EEEvNS_9FwdParamsE,@function
        .size           _ZN10layer_norm13ln_fwd_kernelINS_13Kernel_traitsI6__halfffffjLj4096ELj1ELj1ELj4ELj16ENS_18Kernel_traits_baseILj4096ES2_ffffjLj128EEEEELb0ELb1ELb0ELb1EEEvNS_9FwdParamsE,(.L_x_27331 - _ZN10layer_norm13ln_fwd_kernelINS_13Kernel_traitsI6__halfffffjLj4096ELj1ELj1ELj4ELj16ENS_18Kernel_traits_baseILj4096ES2_ffffjLj128EEEEELb0ELb1ELb0ELb1EEEvNS_9FwdParamsE)
        .other          _ZN10layer_norm13ln_fwd_kernelINS_13Kernel_traitsI6__halfffffjLj4096ELj1ELj1ELj4ELj16ENS_18Kernel_traits_baseILj4096ES2_ffffjLj128EEEEELb0ELb1ELb0ELb1EEEvNS_9FwdParamsE,@"STO_CUDA_ENTRY STV_DEFAULT"
_ZN10layer_norm13ln_fwd_kernelINS_13Kernel_traitsI6__halfffffjLj4096ELj1ELj1ELj4ELj16ENS_18Kernel_traits_baseILj4096ES2_ffffjLj128EEEEELb0ELb1ELb0ELb1EEEvNS_9FwdParamsE:
.text._ZN10layer_norm13ln_fwd_kernelINS_13Kernel_traitsI6__halfffffjLj4096ELj1ELj1ELj4ELj16ENS_18Kernel_traits_baseILj4096ES2_ffffjLj128EEEEELb0ELb1ELb0ELb1EEEvNS_9FwdParamsE:
        /* <DEDUP_REMOVED lines=14> */
[----:B------:R0:W5:Y:S01]  /*00e0*/  LDG.E.64 R24, desc[UR6][R6.64] ;  /* 0x0000000606187981 */ /* 0x000162000c1e1b00 */
[----:B-1----:R-:W-:-:S03]  /*00f0*/  IMAD.WIDE.U32 R50, R102, 0x8, R50 ;  /* 0x0000000866327825 */ /* 0x002fc600078e0032 */
[----:B------:R0:W5:Y:S04]  /*0100*/  LDG.E.64 R28, desc[UR6][R6.64+0x400] ;  /* 0x00040006061c7981 */ /* 0x000168000c1e1b00 */
[----:B------:R0:W5:Y:S01]  /*0110*/  LDG.E.64 R44, desc[UR6][R6.64+0x800] ;  /* 0x00080006062c7981 */ /* 0x000162000c1e1b00 */
[----:B--2---:R-:W-:-:S03]  /*0120*/  IMAD.WIDE.U32 R52, R102, 0x8, R52 ;  /* 0x0000000866347825 */ /* 0x004fc600078e0034 */
        /* <DEDUP_REMOVED lines=22> */
.L_x_21521:
[----:B------:R-:W0:Y:S08]  /*0290*/  LDC.64 R2, c[0x0][0x3d0] ;  /* 0x0000f400ff027b82 */ /* 0x000e300000000a00 */
[----:B------:R-:W1:Y:S01]  /*02a0*/  LDC.64 R4, c[0x0][0x3e8] ;  /* 0x0000fa00ff047b82 */ /* 0x000e620000000a00 */
[----:B------:R-:W-:Y:S02]  /*02b0*/  CS2R R16, SRZ ;  /* 0x0000000000107805 */ /* 0x000fe4000001ff00 */
[----:B------:R-:W-:-:S02]  /*02c0*/  CS2R R14, SRZ ;  /* 0x00000000000e7805 */ /* 0x000fc4000001ff00 */
[----:B------:R-:W-:Y:S02]  /*02d0*/  CS2R R12, SRZ ;  /* 0x00000000000c7805 */ /* 0x000fe4000001ff00 */
[----:B------:R-:W-:Y:S02]  /*02e0*/  CS2R R10, SRZ ;  /* 0x00000000000a7805 */ /* 0x000fe4000001ff00 */
[----:B------:R-:W-:Y:S02]  /*02f0*/  CS2R R8, SRZ ;  /* 0x0000000000087805 */ /* 0x000fe4000001ff00 */
[----:B------:R-:W-:Y:S01]  /*0300*/  CS2R R6, SRZ ;  /* 0x0000000000067805 */ /* 0x000fe2000001ff00 */
[----:B0-----:R-:W-:-:S05]  /*0310*/  IMAD.WIDE.U32 R2, R102, 0x8, R2 ;  /* 0x0000000866027825 */ /* 0x001fca00078e0002 */
[----:B------:R-:W5:Y:S01]  /*0320*/  LDG.E.64 R24, desc[UR6][R2.64] ;  /* 0x0000000602187981 */ /* 0x000f62000c1e1b00 */
[----:B-1----:R-:W-:-:S03]  /*0330*/  IMAD.WIDE.U32 R4, R102, 0x8, R4 ;  /* 0x0000000866047825 */ /* 0x002fc600078e0004 */
[----:B------:R-:W5:Y:S04]  /*0340*/  LDG.E.64 R28, desc[UR6][R2.64+0x400] ;  /* 0x00040006021c7981 */ /* 0x000f68000c1e1b00 */
[----:B------:R-:W5:Y:S04]  /*0350*/  LDG.E.64 R44, desc[UR6][R2.64+0x800] ;  /* 0x00080006022c7981 */ /* 0x000f68000c1e1b00 */
[----:B------:R-:W5:Y:S04]  /*0360*/  LDG.E.64 R46, desc[UR6][R2.64+0xc00] ;  /* 0x000c0006022e7981 */ /* 0x000f68000c1e1b00 */
[----:B------:R-:W5:Y:S04]  /*0370*/  LDG.E.64 R40, desc[UR6][R2.64+0x1000] ;  /* 0x0010000602287981 */ /* 0x000f68000c1e1b00 */
[----:B------:R-:W5:Y:S04]  /*0380*/  LDG.E.64 R22, desc[UR6][R2.64+0x1400] ;  /* 0x0014000602167981 */ /* 0x000f68000c1e1b00 */
[----:B------:R-:W5:Y:S04]  /*0390*/  LDG.E.64 R20, desc[UR6][R2.64+0x1800] ;  /* 0x0018000602147981 */ /* 0x000f68000c1e1b00 */
[----:B------:R0:W5:Y:S04]  /*03a0*/  LDG.E.64 R18, desc[UR6][R2.64+0x1c00] ;  /* 0x001c000602127981 */ /* 0x000168000c1e1b00 */
[----:B------:R-:W5:Y:S04]  /*03b0*/  LDG.E.64 R26, desc[UR6][R4.64] ;  /* 0x00000006041a7981 */ /* 0x000f68000c1e1b00 */
[----:B------:R-:W5:Y:S01]  /*03c0*/  LDG.E.64 R30, desc[UR6][R4.64+0x400] ;  /* 0x00040006041e7981 */ /* 0x000f62000c1e1b00 */
[----:B0-----:R-:W-:-:S03]  /*03d0*/  CS2R R2, SRZ ;  /* 0x0000000000027805 */ /* 0x001fc6000001ff00 */
[----:B------:R-:W5:Y:S04]  /*03e0*/  LDG.E.64 R32, desc[UR6][R4.64+0x800] ;  /* 0x0008000604207981 */ /* 0x000f68000c1e1b00 */
[----:B------:R-:W5:Y:S04]  /*03f0*/  LDG.E.64 R34, desc[UR6][R4.64+0xc00] ;  /* 0x000c000604227981 */ /* 0x000f68000c1e1b00 */
[----:B------:R-:W5:Y:S04]  /*0400*/  LDG.E.64 R36, desc[UR6][R4.64+0x1000] ;  /* 0x0010000604247981 */ /* 0x000f68000c1e1b00 */
[----:B------:R-:W5:Y:S04]  /*0410*/  LDG.E.64 R38, desc[UR6][R4.64+0x1400] ;  /* 0x0014000604267981 */ /* 0x000f68000c1e1b00 */
[----:B------:R-:W5:Y:S04]  /*0420*/  LDG.E.64 R42, desc[UR6][R4.64+0x1800] ;  /* 0x00180006042a7981 */ /* 0x000f68000c1e1b00 */
[----:B------:R0:W5:Y:S02]  /*0430*/  LDG.E.64 R48, desc[UR6][R4.64+0x1c00] ;  /* 0x001c000604307981 */ /* 0x000164000c1e1b00 */
[----:B0-----:R-:W-:-:S07]  /*0440*/  CS2R R4, SRZ ;  /* 0x0000000000047805 */ /* 0x001fce000001ff00 */
.L_x_21522:
[----:B------:R-:W1:Y:S02]  /*0450*/  LDCU UR4, c[0x0][0x384] ;  /* 0x00007080ff0477ac */ /* 0x000e640008000800 */
[----:B-1----:R-:W-:-:S13]  /*0460*/  ISETP.GE.AND P0, PT, R105, UR4, PT ;  /* 0x0000000469007c0c */ /* 0x002fda000bf06270 */
[----:B------:R-:W-:Y:S05]  /*0470*/  @P0 EXIT ;  /* 0x000000000000094d */ /* 0x000fea0003800000 */
[----:B-----5:R-:W-:Y:S01]  /*0480*/  MOV R80, R18 ;  /* 0x0000001200507202 */ /* 0x020fe20000000f00 */
[----:B------:R-:W1:Y:S01]  /*0490*/  LDCU.U8 UR4, c[0x0][0x410] ;  /* 0x00008200ff0477ac */ /* 0x000e620008000000 */
[----:B------:R-:W-:Y:S02]  /*04a0*/  MOV R81, R19 ;  /* 0x0000001300517202 */ /* 0x000fe40000000f00 */
[--C-:B------:R-:W-:Y:S01]  /*04b0*/  SHF.R.U64 R82, R18, 0x10, R19.reuse ;  /* 0x0000001012527819 */ /* 0x100fe20000001213 */
[----:B------:R-:W-:Y:S01]  /*04c0*/  HADD2.F32 R80, -RZ, R80.H0_H0 ;  /* 0x20000050ff507230 */ /* 0x000fe20000004100 */
[----:B------:R-:W-:Y:S01]  /*04d0*/  SHF.R.U32.HI R83, RZ, 0x10, R19 ;  /* 0x00000010ff537819 */ /* 0x000fe20000011613 */
[----:B------:R-:W-:Y:S01]  /*04e0*/  HADD2.F32 R81, -RZ, R81.H0_H0 ;  /* 0x20000051ff517230 */ /* 0x000fe20000004100 */
[----:B------:R-:W2:Y:S01]  /*04f0*/  LDC.64 R18, c[0x0][0x3e0] ;  /* 0x0000f800ff127b82 */ /* 0x000ea20000000a00 */
[----:B------:R-:W-:Y:S01]  /*0500*/  MOV R112, R26 ;  /* 0x0000001a00707202 */ /* 0x000fe20000000f00 */
[----:B------:R-:W-:Y:S01]  /*0510*/  HADD2.F32 R82, -RZ, R82.H0_H0 ;  /* 0x20000052ff527230 */ /* 0x000fe20000004100 */
[----:B------:R-:W-:Y:S01]  /*0520*/  MOV R0, R27 ;  /* 0x0000001b00007202 */ /* 0x000fe20000000f00 */
[----:B------:R-:W-:Y:S01]  /*0530*/  HADD2.F32 R83, -RZ, R83.H0_H0 ;  /* 0x20000053ff537230 */ /* 0x000fe20000004100 */
[--C-:B------:R-:W-:Y:S01]  /*0540*/  SHF.R.U64 R85, R2, 0x10, R3.reuse ;  /* 0x0000001002557819 */ /* 0x100fe20000001203 */
[----:B------:R-:W-:Y:S01]  /*0550*/  UPLOP3.LUT UP0, UPT, UPT, UPT, UPT, 0x40, 0x4 ;  /* 0x000000000004789c */ /* 0x000fe20003f0e870 */
[----:B------:R-:W-:Y:S01]  /*0560*/  PRMT R112, R112, 0x5410, R0 ;  /* 0x0000541070707816 */ /* 0x000fe20000000000 */
        /* <DEDUP_REMOVED lines=10> */
[----:B0-----:R-:W-:Y:S01]  /*0610*/  HADD2.F32 R6, -RZ, R7.H0_H0 ;  /* 0x20000007ff067230 */ /* 0x001fe20000004100 */
[----:B------:R-:W-:Y:S01]  /*0620*/  MOV R54, R39 ;  /* 0x0000002700367202 */ /* 0x000fe20000000f00 */
[----:B------:R-:W-:Y:S01]  /*0630*/  HADD2.F32 R7, -RZ, R8.H0_H0 ;  /* 0x20000008ff077230 */ /* 0x000fe20000004100 */
[--C-:B------:R-:W-:Y:S01]  /*0640*/  SHF.R.U64 R149, R38, 0x10, R39.reuse ;  /* 0x0000001026957819 */ /* 0x100fe20000001227 */
[----:B------:R-:W-:Y:S01]  /*0650*/  HADD2.F32 R85, -RZ, R85.H0_H0 ;  /* 0x20000055ff557230 */ /* 0x000fe20000004100 */
[----:B------:R-:W-:Y:S01]  /*0660*/  SHF.R.U32.HI R60, RZ, 0x10, R39 ;  /* 0x00000010ff3c7819 */ /* 0x000fe20000011627 */
[----:B------:R-:W-:Y:S01]  /*0670*/  HADD2.F32 R84, -RZ, R84.H0_H0 ;  /* 0x20000054ff547230 */ /* 0x000fe20000004100 */
[--C-:B------:R-:W-:Y:S01]  /*0680*/  SHF.R.U64 R91, R8, 0x10, R9.reuse ;  /* 0x00000010085b7819 */ /* 0x100fe20000001209 */
[----:B------:R-:W-:Y:S01]  /*0690*/  HADD2.F32 R8, -RZ, R9.H0_H0 ;  /* 0x20000009ff087230 */ /* 0x000fe20000004100 */
[----:B------:R-:W-:Y:S01]  /*06a0*/  MOV R151, R42 ;  /* 0x0000002a00977202 */ /* 0x000fe20000000f00 */
[----:B------:R-:W-:Y:S01]  /*06b0*/  HADD2.F32 R87, -RZ, R87.H0_H0 ;  /* 0x20000057ff577230 */ /* 0x000fe20000004100 */
[----:B------:R-:W-:Y:S01]  /*06c0*/  MOV R39, R43 ;  /* 0x0000002b00277202 */ /* 0x000fe20000000f00 */
[----:B------:R-:W-:Y:S01]  /*06d0*/  HADD2.F32 R86, -RZ, R86.H0_H0 ;  /* 0x20000056ff567230 */ /* 0x000fe20000004100 */
[----:B------:R-:W-:Y:S01]  /*06e0*/  SHF.R.U32.HI R90, RZ, 0x10, R9 ;  /* 0x00000010ff5a7819 */ /* 0x000fe20000011609 */
[----:B------:R-:W-:Y:S01]  /*06f0*/  HADD2.F32 R9, -RZ, R10.H0_H0 ;  /* 0x2000000aff097230 */ /* 0x000fe20000004100 */
[----:B------:R-:W-:Y:S01]  /*0700*/  MOV R52, R35 ;  /* 0x0000002300347202 */ /* 0x000fe20000000f00 */
[----:B------:R-:W-:Y:S01]  /*0710*/  HADD2.F32 R89, -RZ, R89.H0_H0 ;  /* 0x20000059ff597230 */ /* 0x000fe20000004100 */
[--C-:B------:R-:W-:Y:S01]  /*0720*/  SHF.R.U64 R141, R34, 0x10, R35.reuse ;  /* 0x00000010228d7819 */ /* 0x100fe20000001223 */
[----:B------:R-:W-:Y:S01]  /*0730*/  HADD2.F32 R88, -RZ, R88.H0_H0 ;  /* 0x20000058ff587230 */ /* 0x000fe20000004100 */
[----:B------:R-:W-:Y:S01]  /*0740*/  SHF.R.U32.HI R58, RZ, 0x10, R35 ;  /* 0x00000010ff3a7819 */ /* 0x000fe20000011623 */
[----:B------:R-:W-:Y:S01]  /*0750*/  HADD2.F32 R91, -RZ, R91.H0_H0 ;  /* 0x2000005bff5b7230 */ /* 0x000fe20000004100 */
[----:B------:R-:W-:Y:S01]  /*0760*/  SHF.R.U64 R153, R42, 0x10, R43 ;  /* 0x000000102a997819 */ /* 0x000fe2000000122b */
[----:B------:R-:W-:Y:S01]  /*0770*/  HADD2.F32 R90, -RZ, R90.H0_H0 ;  /* 0x2000005aff5a7230 */ /* 0x000fe20000004100 */
[----:B------:R-:W-:Y:S01]  /*0780*/  SHF.R.U64 R93, R10, 0x10, R11 ;  /* 0x000000100a5d7819 */ /* 0x000fe2000000120b */
[----:B------:R-:W-:Y:S01]  /*0790*/  HADD2.F32 R10, -RZ, R11.H0_H0 ;  /* 0x2000000bff0a7230 */ /* 0x000fe20000004100 */
[----:B------:R-:W-:Y:S01]  /*07a0*/  MOV R51, R33 ;  /* 0x0000002100337202 */ /* 0x000fe20000000f00 */
[----:B------:R-:W0:Y:S01]  /*07b0*/  LDCU UR10, c[0x0][0x388] ;  /* 0x00007100ff0a77ac */ /* 0x000e220008000800 */
[--C-:B------:R-:W-:Y:S01]  /*07c0*/  SHF.R.U64 R124, R32, 0x10, R33.reuse ;  /* 0x00000010207c7819 */ /* 0x100fe20000001221 */
[----:B------:R-:W-:Y:S01]  /*07d0*/  HADD2.F32 R93, -RZ, R93.H0_H0 ;  /* 0x2000005dff5d7230 */ /* 0x000fe20000004100 */
[----:B------:R-:W-:Y:S01]  /*07e0*/  SHF.R.U32.HI R57, RZ, 0x10, R33 ;  /* 0x00000010ff397819 */ /* 0x000fe20000011621 */
[----:B------:R-:W3:Y:S01]  /*07f0*/  LDCU UR11, c[0x0][0x400] ;  /* 0x00008000ff0b77ac */ /* 0x000ee20008000800 */
[----:B------:R-:W-:-:S02]  /*0800*/  MOV R126, R34 ;  /* 0x00000022007e7202 */ /* 0x000fc40000000f00 */
[----:B------:R-:W-:Y:S01]  /*0810*/  MOV R143, R36 ;  /* 0x00000024008f7202 */ /* 0x000fe20000000f00 */
[----:B------:R-:W4:Y:S01]  /*0820*/  LDCU.64 UR8, c[0x0][0x3a0] ;  /* 0x00007400ff0877ac */ /* 0x000f220008000a00 */
[----:B------:R-:W-:Y:S02]  /*0830*/  MOV R53, R37 ;  /* 0x0000002500357202 */ /* 0x000fe40000000f00 */
[--C-:B------:R-:W-:Y:S02]  /*0840*/  SHF.R.U64 R145, R36, 0x10, R37.reuse ;  /* 0x0000001024917819 */ /* 0x100fe40000001225 */
[----:B------:R-:W-:Y:S02]  /*0850*/  SHF.R.U32.HI R59, RZ, 0x10, R37 ;  /* 0x00000010ff3b7819 */ /* 0x000fe40000011625 */
[----:B------:R-:W-:Y:S02]  /*0860*/  MOV R147, R38 ;  /* 0x0000002600937202 */ /* 0x000fe40000000f00 */
[----:B------:R-:W-:-:S02]  /*0870*/  MOV R42, R24 ;  /* 0x00000018002a7202 */ /* 0x000fc40000000f00 */
[----:B------:R-:W-:Y:S02]  /*0880*/  SHF.R.U64 R35, R24, 0x10, R25 ;  /* 0x0000001018237819 */ /* 0x000fe40000001219 */
[----:B------:R-:W-:Y:S01]  /*0890*/  SHF.R.U32.HI R92, RZ, 0x10, R11 ;  /* 0x00000010ff5c7819 */ /* 0x000fe2000001160b */
[----:B------:R-:W-:Y:S01]  /*08a0*/  HADD2.F32 R11, -RZ, R12.H0_H0 ;  /* 0x2000000cff0b7230 */ /* 0x000fe20000004100 */
[--C-:B------:R-:W-:Y:S01]  /*08b0*/  SHF.R.U64 R114, R26, 0x10, R27.reuse ;  /* 0x000000101a727819 */ /* 0x100fe2000000121b */
[----:B------:R-:W-:Y:S01]  /*08c0*/  HADD2.F32 R103, -RZ, R42.H0_H0 ;  /* 0x2000002aff677230 */ /* 0x000fe20000004100 */
[----:B------:R-:W-:Y:S01]  /*08d0*/  SHF.R.U32.HI R55, RZ, 0x10, R27 ;  /* 0x00000010ff377819 */ /* 0x000fe2000001161b */
[----:B------:R-:W-:Y:S01]  /*08e0*/  HADD2.F32 R92, -RZ, R92.H0_H0 ;  /* 0x2000005cff5c7230 */ /* 0x000fe20000004100 */
[----:B------:R-:W-:Y:S02]  /*08f0*/  MOV R118, R30 ;  /* 0x0000001e00767202 */ /* 0x000fe40000000f00 */
[----:B------:R-:W-:-:S02]  /*0900*/  MOV R50, R31 ;  /* 0x0000001f00327202 */ /* 0x000fc40000000f00 */
[--C-:B------:R-:W-:Y:S02]  /*0910*/  SHF.R.U64 R120, R30, 0x10, R31.reuse ;  /* 0x000000101e787819 */ /* 0x100fe4000000121f */
[----:B------:R-:W-:Y:S02]  /*0920*/  SHF.R.U32.HI R56, RZ, 0x10, R31 ;  /* 0x00000010ff387819 */ /* 0x000fe4000001161f */
[----:B------:R-:W-:Y:S02]  /*0930*/  MOV R122, R32 ;  /* 0x00000020007a7202 */ /* 0x000fe40000000f00 */
[----:B------:R-:W-:Y:S02]  /*0940*/  MOV R37, R25 ;  /* 0x0000001900257202 */ /* 0x000fe40000000f00 */
[----:B------:R-:W-:Y:S02]  /*0950*/  SHF.R.U32.HI R38, RZ, 0x10, R25 ;  /* 0x00000010ff267819 */ /* 0x000fe40000011619 */
[----:B------:R-:W-:-:S02]  /*0960*/  MOV R36, R28 ;  /* 0x0000001c00247202 */ /* 0x000fc40000000f00 */
[----:B------:R-:W-:Y:S02]  /*0970*/  MOV R33, R29 ;  /* 0x0000001d00217202 */ /* 0x000fe40000000f00 */
[--C-:B------:R-:W-:Y:S02]  /*0980*/  SHF.R.U64 R24, R28, 0x10, R29.reuse ;  /* 0x000000101c187819 */ /* 0x100fe4000000121d */
[----:B------:R-:W-:Y:S02]  /*0990*/  SHF.R.U32.HI R34, RZ, 0x10, R29 ;  /* 0x00000010ff227819 */ /* 0x000fe4000001161d */
[----:B------:R-:W-:Y:S01]  /*09a0*/  SHF.R.U64 R95, R12, 0x10, R13 ;  /* 0x000000100c5f7819 */ /* 0x000fe2000000120d */
[----:B------:R-:W-:Y:S01]  /*09b0*/  HADD2.F32 R12, -RZ, R13.H0_H0 ;  /* 0x2000000dff0c7230 */ /* 0x000fe20000004100 */
[----:B------:R-:W-:Y:S02]  /*09c0*/  SHF.R.U32.HI R61, RZ, 0x10, R43 ;  /* 0x00000010ff3d7819 */ /* 0x000fe4000001162b */
[----:B------:R-:W-:Y:S01]  /*09d0*/  MOV R155, R48 ;  /* 0x00000030009b7202 */ /* 0x000fe20000000f00 */
[----:B------:R-:W-:Y:S01]  /*09e0*/  HADD2.F32 R95, -RZ, R95.H0_H0 ;  /* 0x2000005fff5f7230 */ /* 0x000fe20000004100 */
[----:B------:R-:W-:-:S02]  /*09f0*/  SHF.R.U64 R157, R48, 0x10, R49 ;  /* 0x00000010309d7819 */ /* 0x000fc40000001231 */
[----:B------:R-:W-:Y:S02]  /*0a00*/  MOV R32, R44 ;  /* 0x0000002c00207202 */ /* 0x000fe40000000f00 */
[----:B------:R-:W-:Y:S02]  /*0a10*/  MOV R25, R45 ;  /* 0x0000002d00197202 */ /* 0x000fe40000000f00 */
[--C-:B------:R-:W-:Y:S02]  /*0a20*/  SHF.R.U64 R26, R44, 0x10, R45.reuse ;  /* 0x000000102c1a7819 */ /* 0x100fe4000000122d */
        /* <DEDUP_REMOVED lines=34> */
[----:B------:R-:W-:Y:S01]  /*0c50*/  PRMT R151, R151, 0x5410, R39 ;  /* 0x0000541097977816 */ /* 0x000fe20000000027 */
[----:B------:R-:W-:Y:S01]  /*0c60*/  HADD2.F32 R73, -RZ, R73.H0_H0 ;  /* 0x20000049ff497230 */ /* 0x000fe20000004100 */
[----:B--2---:R-:W-:Y:S01]  /*0c70*/  ISETP.NE.U32.AND P0, PT, R18, RZ, PT ;  /* 0x000000ff1200720c */ /* 0x004fe20003f05070 */
        /* <DEDUP_REMOVED lines=11> */
[----:B------:R-:W-:Y:S01]  /*0d30*/  MOV R43, R49 ;  /* 0x00000031002b7202 */ /* 0x000fe20000000f00 */
[----:B------:R-:W-:Y:S01]  /*0d40*/  HADD2.F32 R74, -RZ, R74.H0_H0 ;  /* 0x2000004aff4a7230 */ /* 0x000fe20000004100 */
[----:B------:R-:W-:Y:S01]  /*0d50*/  SHF.R.U32.HI R48, RZ, 0x10, R49 ;  /* 0x00000010ff307819 */ /* 0x000fe20000011631 */
[----:B------:R-:W-:Y:S01]  /*0d60*/  HADD2.F32 R75, -RZ, R75.H0_H0 ;  /* 0x2000004bff4b7230 */ /* 0x000fe20000004100 */
[----:B------:R-:W-:Y:S01]  /*0d70*/  LOP3.LUT R39, R102, 0x60, RZ, 0xc0, !PT ;  /* 0x0000006066277812 */ /* 0x000fe200078ec0ff */
[----:B------:R-:W-:Y:S01]  /*0d80*/  HADD2.F32 R76, -RZ, R76.H0_H0 ;  /* 0x2000004cff4c7230 */ /* 0x000fe20000004100 */
[----:B------:R-:W-:Y:S01]  /*0d90*/  ISETP.NE.AND.EX P0, PT, R19, RZ, PT, P0 ;  /* 0x000000ff1300720c */ /* 0x000fe20003f05300 */
[----:B------:R-:W-:Y:S01]  /*0da0*/  HADD2.F32 R19, -RZ, R38.H0_H0 ;  /* 0x20000026ff137230 */ /* 0x000fe20000004100 */
[----:B------:R-:W-:Y:S01]  /*0db0*/  PRMT R114, R114, 0x5410, R55 ;  /* 0x0000541072727816 */ /* 0x000fe20000000037 */
        /* <DEDUP_REMOVED lines=15> */
[----:B------:R-:W-:-:S02]  /*0eb0*/  PRMT R145, R145, 0x5410, R59 ;  /* 0x0000541091917816 */ /* 0x000fc4000000003b */
[----:B------:R-:W-:Y:S02]  /*0ec0*/  PRMT R147, R147, 0x5410, R54 ;  /* 0x0000541093937816 */ /* 0x000fe40000000036 */
[----:B------:R-:W-:Y:S02]  /*0ed0*/  PRMT R149, R149, 0x5410, R60 ;  /* 0x0000541095957816 */ /* 0x000fe4000000003c */
[----:B------:R-:W-:Y:S02]  /*0ee0*/  PRMT R153, R153, 0x5410, R61 ;  /* 0x0000541099997816 */ /* 0x000fe4000000003d */
[----:B------:R-:W-:Y:S02]  /*0ef0*/  PRMT R155, R155, 0x5410, R43 ;  /* 0x000054109b9b7816 */ /* 0x000fe4000000002b */
[----:B------:R-:W-:Y:S02]  /*0f00*/  PRMT R157, R157, 0x5410, R48 ;  /* 0x000054109d9d7816 */ /* 0x000fe40000000030 */
[----:B-1----:R-:W-:-:S02]  /*0f10*/  ISETP.NE.AND P2, PT, RZ, UR4, PT ;  /* 0x00000004ff007c0c */ /* 0x002fc4000bf45270 */
[----:B0--34-:R-:W-:-:S11]  /*0f20*/  LOP3.LUT R104, R39, 0x1f, R102, 0xf8, !PT ;  /* 0x0000001f27687812 */ /* 0x019fd600078ef866 */
.L_x_21540:
[----:B------:R-:W-:Y:S01]  /*0f30*/  ISETP.NE.U32.AND P1, PT, RZ, UR8, PT ;  /* 0x00000008ff007c0c */ /* 0x000fe2000bf25070 */
[----:B----4-:R-:W0:Y:S01]  /*0f40*/  LDC.64 R64, c[0x0][0x390] ;  /* 0x0000e400ff407b82 */ /* 0x010e220000000a00 */
[----:B------:R-:W-:Y:S02]  /*0f50*/  IMAD R32, R105, UR10, RZ ;  /* 0x0000000a69207c24 */ /* 0x000fe4000f8e02ff */
[----:B------:R-:W-:Y:S01]  /*0f60*/  HFMA2 R116, -RZ, RZ, 1.875, 0 ;  /* 0x3f800000ff747431 */ /* 0x000fe200000001ff */
[----:B------:R-:W-:Y:S02]  /*0f70*/  ISETP.NE.AND.EX P1, PT, RZ, UR9, PT, P1 ;  /* 0x00000009ff007c0c */ /* 0x000fe4000bf25310 */
[----:B------:R-:W-:Y:S02]  /*0f80*/  SHF.R.S32.HI R33, RZ, 0x1f, R32 ;  /* 0x0000001fff217819 */ /* 0x000fe40000011420 */
[----:B------:R-:W1:Y:S02]  /*0f90*/  @P0 LDC.64 R40, c[0x0][0x3e0] ;  /* 0x0000f800ff280b82 */ /* 0x000e640000000a00 */
[----:B------:R-:W-:-:S04]  /*0fa0*/  LEA.HI R33, R33, R32, RZ, 0x2 ;  /* 0x0000002021217211 */ /* 0x000fc800078f10ff */
[----:B------:R-:W-:-:S03]  /*0fb0*/  LEA.HI.SX32 R113, R33, R104, 0x1e ;  /* 0x0000006821717211 */ /* 0x000fc600078ff2ff */
[----:B------:R-:W2:Y:S02]  /*0fc0*/  @P1 LDC.64 R38, c[0x0][0x3a0] ;  /* 0x0000e800ff261b82 */ /* 0x000ea40000000a00 */
[----:B0-----:R-:W-:-:S06]  /*0fd0*/  IMAD.WIDE.U32 R32, R113, 0x10, R64 ;  /* 0x0000001071207825 */ /* 0x001fcc00078e0040 */
[----:B------:R-:W0:Y:S01]  /*0fe0*/  LDC.64 R108, c[0x0][0x3a8] ;  /* 0x0000ea00ff6c7b82 */ /* 0x000e220000000a00 */
[----:B------:R-:W3:Y:S01]  /*0ff0*/  LDG.E.128 R32, desc[UR6][R32.64] ;  /* 0x0000000620207981 */ /* 0x000ee2000c1e1d00 */
[----:B-1----:R-:W-:-:S06]  /*1000*/  @P0 IMAD.WIDE R40, R105, 0x4, R40 ;  /* 0x0000000469280825 */ /* 0x002fcc00078e0228 */
[----:B------:R-:W1:Y:S01]  /*1010*/  @P1 LDC.64 R36, c[0x0][0x3a0] ;  /* 0x0000e800ff241b82 */ /* 0x000e620000000a00 */
[----:B------:R-:W3:Y:S01]  /*1020*/  @P0 LDG.E R116, desc[UR6][R40.64] ;  /* 0x0000000628740981 */ /* 0x000ee2000c1e1900 */
[----:B--2---:R-:W-:-:S05]  /*1030*/  @P1 IMAD.WIDE.U32 R38, R113, 0x10, R38 ;  /* 0x0000001071261825 */ /* 0x004fca00078e0026 */
[----:B------:R2:W4:Y:S01]  /*1040*/  @P1 LDG.E.128 R60, desc[UR6][R38.64] ;  /* 0x00000006263c1981 */ /* 0x000522000c1e1d00 */
[----:B------:R-:W-:Y:S01]  /*1050*/  @P1 HADD2.F32 R57, -RZ, R114.H0_H0 ;  /* 0x20000072ff391230 */ /* 0x000fe20000004100 */
[----:B------:R-:W-:Y:S01]  /*1060*/  IADD3 R107, PT, PT, R113, 0x80, RZ ;  /* 0x00000080716b7810 */ /* 0x000fe20007ffe0ff */
[--C-:B------:R-:W-:Y:S02]  /*1070*/  @P1 HADD2.F32 R58, -RZ, R112.reuse.H1_H1 ;  /* 0x30000070ff3a1230 */ /* 0x100fe40000004100 */
[----:B------:R-:W-:Y:S02]  /*1080*/  @P1 HADD2.F32 R56, -RZ, R112.H0_H0 ;  /* 0x20000070ff381230 */ /* 0x000fe40000004100 */
[----:B------:R-:W-:Y:S02]  /*1090*/  @P1 HADD2.F32 R59, -RZ, R114.H1_H1 ;  /* 0x30000072ff3b1230 */ /* 0x000fe40000004100 */
[----:B--2---:R-:W-:-:S04]  /*10a0*/  IMAD.WIDE.U32 R38, R107, 0x10, R64 ;  /* 0x000000106b267825 */ /* 0x004fc800078e0040 */
[----:B-1----:R-:W-:-:S04]  /*10b0*/  @P1 IMAD.WIDE.U32 R36, R107, 0x10, R36 ;  /* 0x000000106b241825 */ /* 0x002fc800078e0024 */
[-C--:B---3--:R-:W-:Y:S01]  /*10c0*/  @P1 FMUL.FTZ R42, R33, R116.reuse ;  /* 0x00000074212a1220 */ /* 0x088fe20000410000 */
[-C--:B------:R-:W-:Y:S01]  /*10d0*/  @P1 FMUL.FTZ R41, R34, R116.reuse ;  /* 0x0000007422291220 */ /* 0x080fe20000410000 */
[-C--:B------:R-:W-:Y:S02]  /*10e0*/  @P1 FMUL.FTZ R43, R32, R116.reuse ;  /* 0x00000074202b1220 */ /* 0x080fe40000410000 */
[----:B----4-:R-:W-:Y:S01]  /*10f0*/  @P1 FFMA.FTZ R57, R42, R57, R61 ;  /* 0x000000392a391223 */ /* 0x010fe2000001003d */
[----:B------:R-:W-:Y:S01]  /*1100*/  @P1 FMUL.FTZ R42, R35, R116 ;  /* 0x00000074232a1220 */ /* 0x000fe20000410000 */
[----:B------:R-:W-:Y:S01]  /*1110*/  @P1 FFMA.FTZ R58, R41, R58, R62 ;  /* 0x0000003a293a1223 */ /* 0x000fe2000001003e */
[----:B------:R-:W-:Y:S01]  /*1120*/  @P1 FFMA.FTZ R56, R43, R56, R60 ;  /* 0x000000382b381223 */ /* 0x000fe2000001003c */
[----:B0-----:R-:W-:-:S04]  /*1130*/  IMAD.WIDE.U32 R40, R113, 0x10, R108 ;  /* 0x0000001071287825 */ /* 0x001fc800078e006c */
[----:B------:R-:W-:Y:S01]  /*1140*/  @P1 FFMA.FTZ R59, R42, R59, R63 ;  /* 0x0000003b2a3b1223 */ /* 0x000fe2000001003f */
[----:B------:R-:W-:Y:S06]  /*1150*/  @P1 BRA `(.L_x_21523) ;  /* 0x0000000000301947 */ /* 0x000fec0003800000 */
[-C--:B------:R-:W-:Y:S01]  /*1160*/  FMUL.FTZ R57, R33, R116.reuse ;  /* 0x0000007421397220 */ /* 0x080fe20000410000 */
[-C--:B------:R-:W-:Y:S01]  /*1170*/  FMUL.FTZ R58, R34, R116.reuse ;  /* 0x00000074223a7220 */ /* 0x080fe20000410000 */
[----:B------:R-:W-:Y:S02]  /*1180*/  HADD2.F32 R33, -RZ, R112.H0_H0 ;  /* 0x20000070ff217230 */ /* 0x000fe40000004100 */
[-C--:B------:R-:W-:Y:S01]  /*1190*/  FMUL.FTZ R32, R32, R116.reuse ;  /* 0x0000007420207220 */ /* 0x080fe20000410000 */
[----:B------:R-:W-:Y:S02]  /*11a0*/  HADD2.F32 R34, -RZ, R114.H0_H0 ;  /* 0x20000072ff227230 */ /* 0x000fe40000004100 */
[----:B------:R-:W-:Y:S01]  /*11b0*/  FMUL.FTZ R35, R35, R116 ;  /* 0x0000007423237220 */ /* 0x000fe20000410000 */
[----:B------:R-:W-:Y:S02]  /*11c0*/  HADD2.F32 R43, -RZ, R112.H1_H1 ;  /* 0x30000070ff2b7230 */ /* 0x000fe40000004100 */
[----:B------:R-:W-:Y:S01]  /*11d0*/  FMUL.FTZ R56, R32, R33 ;  /* 0x0000002120387220 */ /* 0x000fe20000410000 */
[----:B------:R-:W-:-:S02]  /*11e0*/  HADD2.F32 R42, -RZ, R114.H1_H1 ;  /* 0x30000072ff2a7230 */ /* 0x000fc40000004100 */
[----:B------:R-:W-:Y:S01]  /*11f0*/  FMUL.FTZ R57, R57, R34 ;  /* 0x0000002239397220 */ /* 0x000fe20000410000 */
[----:B------:R-:W-:Y:S02]  /*1200*/  FMUL.FTZ R58, R58, R43 ;  /* 0x0000002b3a3a7220 */ /* 0x000fe40000410000 */
[----:B------:R-:W-:-:S07]  /*1210*/  FMUL.FTZ R59, R35, R42 ;  /* 0x0000002a233b7220 */ /* 0x000fce0000410000 */
.L_x_21523:
[----:B------:R0:W-:Y:S04]  /*1220*/  STG.E.128 desc[UR6][R40.64], R56 ;  /* 0x0000003828007986 */ /* 0x0001e8000c101d06 */
[----:B------:R0:W5:Y:S04]  /*1230*/  @P1 LDG.E.128 R60, desc[UR6][R36.64] ;  /* 0x00000006243c1981 */ /* 0x000168000c1e1d00 */
[----:B------:R0:W5:Y:S01]  /*1240*/  LDG.E.128 R32, desc[UR6][R38.64] ;  /* 0x0000000626207981 */ /* 0x000162000c1e1d00 */
[----:B------:R-:W-:Y:S05]  /*1250*/  @!P1 BRA `(.L_x_21524) ;  /* 0x0000000000349947 */ /* 0x000fea0003800000 */
[-C--:B0----5:R-:W-:Y:S01]  /*1260*/  FMUL.FTZ R37, R32, R116.reuse ;  /* 0x0000007420257220 */ /* 0x0a1fe20000410000 */
[-C--:B------:R-:W-:Y:S01]  /*1270*/  FMUL.FTZ R32, R33, R116.reuse ;  /* 0x0000007421207220 */ /* 0x080fe20000410000 */
[-C--:B------:R-:W-:Y:S01]  /*1280*/  FMUL.FTZ R33, R34, R116.reuse ;  /* 0x0000007422217220 */ /* 0x080fe20000410000 */
[----:B------:R-:W-:Y:S02]  /*1290*/  HADD2.F32 R52, -RZ, R118.H0_H0 ;  /* 0x20000076ff347230 */ /* 0x000fe40000004100 */
[----:B------:R-:W-:Y:S01]  /*12a0*/  FMUL.FTZ R34, R35, R116 ;  /* 0x0000007423227220 */ /* 0x000fe20000410000 */
[----:B------:R-:W-:Y:S02]  /*12b0*/  HADD2.F32 R53, -RZ, R120.H0_H0 ;  /* 0x20000078ff357230 */ /* 0x000fe40000004100 */
[----:B------:R-:W-:Y:S02]  /*12c0*/  HADD2.F32 R54, -RZ, R118.H1_H1 ;  /* 0x30000076ff367230 */ /* 0x000fe40000004100 */
[----:B------:R-:W-:Y:S01]  /*12d0*/  FFMA.FTZ R52, R37, R52, R60 ;  /* 0x0000003425347223 */ /* 0x000fe2000001003c */
[----:B------:R-:W-:-:S02]  /*12e0*/  HADD2.F32 R55, -RZ, R120.H1_H1 ;  /* 0x30000078ff377230 */ /* 0x000fc40000004100 */
[----:B------:R-:W-:Y:S01]  /*12f0*/  FFMA.FTZ R53, R32, R53, R61 ;  /* 0x0000003520357223 */ /* 0x000fe2000001003d */
[----:B------:R-:W-:Y:S02]  /*1300*/  FFMA.FTZ R54, R33, R54, R62 ;  /* 0x0000003621367223 */ /* 0x000fe4000001003e */
[----:B------:R-:W-:Y:S01]  /*1310*/  FFMA.FTZ R55, R34, R55, R63 ;  /* 0x0000003722377223 */ /* 0x000fe2000001003f */
[----:B------:R-:W-:Y:S06]  /*1320*/  BRA `(.L_x_21525) ;  /* 0x0000000000307947 */ /* 0x000fec0003800000 */
.L_x_21524:
[-C--:B-----5:R-:W-:Y:S01]  /*1330*/  FMUL.FTZ R53, R33, R116.reuse ;  /* 0x0000007421357220 */ /* 0x0a0fe20000410000 */
[-C--:B------:R-:W-:Y:S01]  /*1340*/  FMUL.FTZ R54, R34, R116.reuse ;  /* 0x0000007422367220 */ /* 0x080fe20000410000 */
[----:B------:R-:W-:Y:S02]  /*1350*/  HADD2.F32 R33, -RZ, R118.H0_H0 ;  /* 0x20000076ff217230 */ /* 0x000fe40000004100 */
[-C--:B------:R-:W-:Y:S01]  /*1360*/  FMUL.FTZ R32, R32, R116.reuse ;  /* 0x0000007420207220 */ /* 0x080fe20000410000 */
[----:B------:R-:W-:Y:S02]  /*1370*/  HADD2.F32 R34, -RZ, R120.H0_H0 ;  /* 0x20000078ff227230 */ /* 0x000fe40000004100 */
[----:B------:R-:W-:Y:S01]  /*1380*/  FMUL.FTZ R35, R35, R116 ;  /* 0x0000007423237220 */ /* 0x000fe20000410000 */
[----:B0-----:R-:W-:Y:S02]  /*1390*/  HADD2.F32 R37, -RZ, R118.H1_H1 ;  /* 0x30000076ff257230 */ /* 0x001fe40000004100 */
[----:B------:R-:W-:Y:S01]  /*13a0*/  FMUL.FTZ R52, R32, R33 ;  /* 0x0000002120347220 */ /* 0x000fe20000410000 */
[----:B------:R-:W-:-:S02]  /*13b0*/  HADD2.F32 R36, -RZ, R120.H1_H1 ;  /* 0x30000078ff247230 */ /* 0x000fc40000004100 */
[----:B------:R-:W-:Y:S01]  /*13c0*/  FMUL.FTZ R53, R53, R34 ;  /* 0x0000002235357220 */ /* 0x000fe20000410000 */
[----:B------:R-:W-:Y:S02]  /*13d0*/  FMUL.FTZ R54, R54, R37 ;  /* 0x0000002536367220 */ /* 0x000fe40000410000 */
[----:B------:R-:W-:-:S07]  /*13e0*/  FMUL.FTZ R55, R35, R36 ;  /* 0x0000002423377220 */ /* 0x000fce0000410000 */
.L_x_21525:
        /* <DEDUP_REMOVED lines=9> */
[-C--:B-1---5:R-:W-:Y:S01]  /*1480*/  FMUL.FTZ R37, R32, R116.reuse ;  /* 0x0000007420257220 */ /* 0x0a2fe20000410000 */
        /* <DEDUP_REMOVED lines=12> */
.L_x_21526:
[-C--:B-----5:R-:W-:Y:S01]  /*1550*/  FMUL.FTZ R49, R33, R116.reuse ;  /* 0x0000007421317220 */ /* 0x0a0fe20000410000 */
[-C--:B------:R-:W-:Y:S01]  /*1560*/  FMUL.FTZ R50, R34, R116.reuse ;  /* 0x0000007422327220 */ /* 0x080fe20000410000 */
[----:B------:R-:W-:Y:S02]  /*1570*/  HADD2.F32 R33, -RZ, R122.H0_H0 ;  /* 0x2000007aff217230 */ /* 0x000fe40000004100 */
[-C--:B------:R-:W-:Y:S01]  /*1580*/  FMUL.FTZ R32, R32, R116.reuse ;  /* 0x0000007420207220 */ /* 0x080fe20000410000 */
[----:B------:R-:W-:Y:S02]  /*1590*/  HADD2.F32 R34, -RZ, R124.H0_H0 ;  /* 0x2000007cff227230 */ /* 0x000fe40000004100 */
[----:B------:R-:W-:Y:S01]  /*15a0*/  FMUL.FTZ R35, R35, R116 ;  /* 0x0000007423237220 */ /* 0x000fe20000410000 */
[----:B-1----:R-:W-:Y:S02]  /*15b0*/  HADD2.F32 R37, -RZ, R122.H1_H1 ;  /* 0x3000007aff257230 */ /* 0x002fe40000004100 */
[----:B------:R-:W-:Y:S01]  /*15c0*/  FMUL.FTZ R48, R32, R33 ;  /* 0x0000002120307220 */ /* 0x000fe20000410000 */
[----:B------:R-:W-:-:S02]  /*15d0*/  HADD2.F32 R36, -RZ, R124.H1_H1 ;  /* 0x3000007cff247230 */ /* 0x000fc40000004100 */
[----:B------:R-:W-:Y:S01]  /*15e0*/  FMUL.FTZ R49, R49, R34 ;  /* 0x0000002231317220 */ /* 0x000fe20000410000 */
[----:B------:R-:W-:Y:S02]  /*15f0*/  FMUL.FTZ R50, R50, R37 ;  /* 0x0000002532327220 */ /* 0x000fe40000410000 */
[----:B------:R-:W-:-:S07]  /*1600*/  FMUL.FTZ R51, R35, R36 ;  /* 0x0000002423337220 */ /* 0x000fce0000410000 */
.L_x_21527:
        /* <DEDUP_REMOVED lines=12> */
[--C-:B------:R-:W-:Y:S02]  /*16d0*/  HADD2.F32 R44, -RZ, R126.reuse.H0_H0 ;  /* 0x2000007eff2c7230 */ /* 0x100fe40000004100 */
[----:B------:R-:W-:Y:S01]  /*16e0*/  FMUL.FTZ R34, R35, R116 ;  /* 0x0000007423227220 */ /* 0x000fe20000410000 */
[--C-:B------:R-:W-:Y:S02]  /*16f0*/  HADD2.F32 R45, -RZ, R141.reuse.H0_H0 ;  /* 0x2000008dff2d7230 */ /* 0x100fe40000004100 */
[----:B------:R-:W-:Y:S02]  /*1700*/  HADD2.F32 R46, -RZ, R126.H1_H1 ;  /* 0x3000007eff2e7230 */ /* 0x000fe40000004100 */
[----:B------:R-:W-:Y:S01]  /*1710*/  FFMA.FTZ R44, R37, R44, R60 ;  /* 0x0000002c252c7223 */ /* 0x000fe2000001003c */
[----:B------:R-:W-:-:S02]  /*1720*/  HADD2.F32 R47, -RZ, R141.H1_H1 ;  /* 0x3000008dff2f7230 */ /* 0x000fc40000004100 */
[----:B------:R-:W-:Y:S01]  /*1730*/  FFMA.FTZ R45, R32, R45, R61 ;  /* 0x0000002d202d7223 */ /* 0x000fe2000001003d */
[----:B------:R-:W-:Y:S02]  /*1740*/  FFMA.FTZ R46, R33, R46, R62 ;  /* 0x0000002e212e7223 */ /* 0x000fe4000001003e */
[----:B------:R-:W-:Y:S01]  /*1750*/  FFMA.FTZ R47, R34, R47, R63 ;  /* 0x0000002f222f7223 */ /* 0x000fe2000001003f */
[----:B------:R-:W-:Y:S06]  /*1760*/  BRA `(.L_x_21529) ;  /* 0x0000000000307947 */ /* 0x000fec0003800000 */
.L_x_21528:
[-C--:B-----5:R-:W-:Y:S01]  /*1770*/  FMUL.FTZ R45, R33, R116.reuse ;  /* 0x00000074212d7220 */ /* 0x0a0fe20000410000 */
[-C--:B------:R-:W-:Y:S01]  /*1780*/  FMUL.FTZ R46, R34, R116.reuse ;  /* 0x00000074222e7220 */ /* 0x080fe20000410000 */
[--C-:B------:R-:W-:Y:S02]  /*1790*/  HADD2.F32 R33, -RZ, R126.reuse.H0_H0 ;  /* 0x2000007eff217230 */ /* 0x100fe40000004100 */
[-C--:B------:R-:W-:Y:S01]  /*17a0*/  FMUL.FTZ R32, R32, R116.reuse ;  /* 0x0000007420207220 */ /* 0x080fe20000410000 */
[--C-:B------:R-:W-:Y:S02]  /*17b0*/  HADD2.F32 R34, -RZ, R141.reuse.H0_H0 ;  /* 0x2000008dff227230 */ /* 0x100fe40000004100 */
[----:B------:R-:W-:Y:S01]  /*17c0*/  FMUL.FTZ R35, R35, R116 ;  /* 0x0000007423237220 */ /* 0x000fe20000410000 */
[----:B-1----:R-:W-:Y:S02]  /*17d0*/  HADD2.F32 R37, -RZ, R126.H1_H1 ;  /* 0x3000007eff257230 */ /* 0x002fe40000004100 */
[----:B------:R-:W-:Y:S01]  /*17e0*/  FMUL.FTZ R44, R32, R33 ;  /* 0x00000021202c7220 */ /* 0x000fe20000410000 */
[----:B------:R-:W-:-:S02]  /*17f0*/  HADD2.F32 R36, -RZ, R141.H1_H1 ;  /* 0x3000008dff247230 */ /* 0x000fc40000004100 */
[----:B------:R-:W-:Y:S01]  /*1800*/  FMUL.FTZ R45, R45, R34 ;  /* 0x000000222d2d7220 */ /* 0x000fe20000410000 */
[----:B------:R-:W-:Y:S02]  /*1810*/  FMUL.FTZ R46, R46, R37 ;  /* 0x000000252e2e7220 */ /* 0x000fe40000410000 */
[----:B------:R-:W-:-:S07]  /*1820*/  FMUL.FTZ R47, R35, R36 ;  /* 0x00000024232f7220 */ /* 0x000fce0000410000 */
.L_x_21529:
        /* <DEDUP_REMOVED lines=22> */
.L_x_21530:
        /* <DEDUP_REMOVED lines=12> */
.L_x_21531:
        /* <DEDUP_REMOVED lines=11> */
[--C-:B------:R-:W-:Y:S02]  /*1b00*/  HADD2.F32 R36, -RZ, R147.reuse.H0_H0 ;  /* 0x20000093ff247230 */ /* 0x100fe40000004100 */
[-C--:B------:R-:W-:Y:S01]  /*1b10*/  FMUL.FTZ R39, R34, R116.reuse ;  /* 0x0000007422277220 */ /* 0x080fe20000410000 */
[----:B------:R-:W-:Y:S02]  /*1b20*/  HADD2.F32 R38, -RZ, R147.H1_H1 ;  /* 0x30000093ff267230 */ /* 0x000fe40000004100 */
[----:B------:R-:W-:Y:S01]  /*1b30*/  FMUL.FTZ R34, R35, R116 ;  /* 0x0000007423227220 */ /* 0x000fe20000410000 */
[--C-:B------:R-:W-:Y:S02]  /*1b40*/  HADD2.F32 R33, -RZ, R149.reuse.H0_H0 ;  /* 0x20000095ff217230 */ /* 0x100fe40000004100 */
[----:B------:R-:W-:Y:S01]  /*1b50*/  FFMA.FTZ R36, R37, R36, R60 ;  /* 0x0000002425247223 */ /* 0x000fe2000001003c */
[----:B------:R-:W-:-:S02]  /*1b60*/  HADD2.F32 R66, -RZ, R149.H1_H1 ;  /* 0x30000095ff427230 */ /* 0x000fc40000004100 */
[----:B------:R-:W-:Y:S01]  /*1b70*/  FFMA.FTZ R38, R39, R38, R62 ;  /* 0x0000002627267223 */ /* 0x000fe2000001003e */
[----:B------:R-:W-:Y:S02]  /*1b80*/  FFMA.FTZ R37, R32, R33, R61 ;  /* 0x0000002120257223 */ /* 0x000fe4000001003d */
[----:B------:R-:W-:Y:S01]  /*1b90*/  FFMA.FTZ R39, R34, R66, R63 ;  /* 0x0000004222277223 */ /* 0x000fe2000001003f */
[----:B------:R-:W-:Y:S06]  /*1ba0*/  BRA `(.L_x_21533) ;  /* 0x0000000000307947 */ /* 0x000fec0003800000 */
.L_x_21532:
[-C--:B-1---5:R-:W-:Y:S01]  /*1bb0*/  FMUL.FTZ R37, R33, R116.reuse ;  /* 0x0000007421257220 */ /* 0x0a2fe20000410000 */
[-C--:B------:R-:W-:Y:S01]  /*1bc0*/  FMUL.FTZ R38, R34, R116.reuse ;  /* 0x0000007422267220 */ /* 0x080fe20000410000 */
[--C-:B------:R-:W-:Y:S02]  /*1bd0*/  HADD2.F32 R39, -RZ, R147.reuse.H1_H1 ;  /* 0x30000093ff277230 */ /* 0x100fe40000004100 */
[-C--:B------:R-:W-:Y:S01]  /*1be0*/  FMUL.FTZ R32, R32, R116.reuse ;  /* 0x0000007420207220 */ /* 0x080fe20000410000 */
[----:B------:R-:W-:Y:S02]  /*1bf0*/  HADD2.F32 R33, -RZ, R147.H0_H0 ;  /* 0x20000093ff217230 */ /* 0x000fe40000004100 */
[----:B------:R-:W-:Y:S01]  /*1c00*/  FMUL.FTZ R35, R35, R116 ;  /* 0x0000007423237220 */ /* 0x000fe20000410000 */
[--C-:B------:R-:W-:Y:S02]  /*1c10*/  HADD2.F32 R34, -RZ, R149.reuse.H0_H0 ;  /* 0x20000095ff227230 */ /* 0x100fe40000004100 */
[----:B------:R-:W-:Y:S01]  /*1c20*/  FMUL.FTZ R38, R38, R39 ;  /* 0x0000002726267220 */ /* 0x000fe20000410000 */
[----:B------:R-:W-:-:S02]  /*1c30*/  HADD2.F32 R66, -RZ, R149.H1_H1 ;  /* 0x30000095ff427230 */ /* 0x000fc40000004100 */
[----:B------:R-:W-:Y:S01]  /*1c40*/  FMUL.FTZ R36, R32, R33 ;  /* 0x0000002120247220 */ /* 0x000fe20000410000 */
[----:B------:R-:W-:Y:S02]  /*1c50*/  FMUL.FTZ R37, R37, R34 ;  /* 0x0000002225257220 */ /* 0x000fe40000410000 */
[----:B------:R-:W-:-:S07]  /*1c60*/  FMUL.FTZ R39, R35, R66 ;  /* 0x0000004223277220 */ /* 0x000fce0000410000 */
.L_x_21533:
        /* <DEDUP_REMOVED lines=22> */
.L_x_21534:
[-C--:B-1---5:R-:W-:Y:S01]  /*1dd0*/  FMUL.FTZ R66, R33, R116.reuse ;  /* 0x0000007421427220 */ /* 0x0a2fe20000410000 */
        /* <DEDUP_REMOVED lines=8> */
[----:B------:R-:W-:Y:S01]  /*1e60*/  FMUL.FTZ R33, R66, R67 ;  /* 0x0000004342217220 */ /* 0x000fe20000410000 */
[----:B------:R-:W-:Y:S01]  /*1e70*/  FMUL.FTZ R34, R34, R101 ;  /* 0x0000006522227220 */ /* 0x000fe20000410000 */
[----:B------:R-:W-:-:S07]  /*1e80*/  FMUL.FTZ R35, R35, R100 ;  /* 0x0000006423237220 */ /* 0x000fce0000410000 */
.L_x_21535:
[----:B------:R-:W0:Y:S01]  /*1e90*/  @P1 LDC.64 R66, c[0x0][0x3a0] ;  /* 0x0000e800ff421b82 */ /* 0x000e220000000a00 */
[----:B------:R-:W-:Y:S01]  /*1ea0*/  IADD3 R125, PT, PT, R113, 0x380, RZ ;  /* 0x00000380717d7810 */ /* 0x000fe20007ffe0ff */
[----:B------:R-:W-:-:S04]  /*1eb0*/  IMAD.WIDE.U32 R100, R115, 0x10, R108 ;  /* 0x0000001073647825 */ /* 0x000fc800078e006c */
[C---:B------:R-:W-:Y:S01]  /*1ec0*/  IMAD.WIDE.U32 R64, R125.reuse, 0x10, R64 ;  /* 0x000000107d407825 */ /* 0x040fe200078e0040 */
[----:B------:R1:W-:Y:S03]  /*1ed0*/  STG.E.128 desc[UR6][R100.64], R32 ;  /* 0x0000002064007986 */ /* 0x0003e6000c101d06 */
[----:B0-----:R-:W-:Y:S02]  /*1ee0*/  @P1 IMAD.WIDE.U32 R110, R125, 0x10, R66 ;  /* 0x000000107d6e1825 */ /* 0x001fe400078e0042 */
[----:B------:R-:W5:Y:S04]  /*1ef0*/  LDG.E.128 R64, desc[UR6][R64.64] ;  /* 0x0000000640407981 */ /* 0x000f68000c1e1d00 */
        /* <DEDUP_REMOVED lines=15> */
.L_x_21536:
        /* <DEDUP_REMOVED lines=12> */
.L_x_21537:
        /* <DEDUP_REMOVED lines=129> */
.L_x_21539:
[----:B------:R-:W-:Y:S05]  /*28c0*/  BSYNC.RECONVERGENT B0 ;  /* 0x0000000000007941 */ /* 0x000fea0003800200 */
.L_x_21538:
        /* <DEDUP_REMOVED lines=19> */
[----:B------:R-:W-:Y:S01]  /*2a00*/  SHFL.DOWN PT, R109, R130, 0x1, 0x1f ;  /* 0x08201f00826d7f89 */ /* 0x000fe200000e0000 */
[----:B------:R-:W-:-:S03]  /*2a10*/  I2FP.F32.S32 R131, R128 ;  /* 0x0000008000837245 */ /* 0x000fc60000201400 */
[----:B------:R-:W1:Y:S01]  /*2a20*/  @!P1 LDS.64 R100, [R116] ;  /* 0x0000000074649984 */ /* 0x000e620000000a00 */
[----:B------:R-:W-:-:S03]  /*2a30*/  ISETP.NE.AND P1, PT, R102, RZ, PT ;  /* 0x000000ff6600720c */ /* 0x000fc60003f25270 */
[----:B-1----:R-:W1:Y:S04]  /*2a40*/  SHFL.DOWN PT, R127, R100, 0x2, 0x1f ;  /* 0x08401f00647f7f89 */ /* 0x002e6800000e0000 */
[----:B------:R-:W2:Y:S01]  /*2a50*/  SHFL.DOWN PT, R128, R101, 0x2, 0x1f ;  /* 0x08401f0065807f89 */ /* 0x000ea200000e0000 */
[----:B-1----:R-:W-:-:S04]  /*2a60*/  FMUL.FTZ R116, R127, R131 ;  /* 0x000000837f747220 */ /* 0x002fc80000410000 */
[----:B------:R-:W-:Y:S01]  /*2a70*/  FFMA.FTZ R133, R129, R100, R116 ;  /* 0x0000006481857223 */ /* 0x000fe20000010074 */
[----:B------:R-:W-:Y:S01]  /*2a80*/  FADD.FTZ R100, -R127, R100 ;  /* 0x000000647f647221 */ /* 0x000fe20000010100 */
[----:B------:R-:W-:Y:S02]  /*2a90*/  IADD3 R127, PT, PT, R130, R109, RZ ;  /* 0x0000006d827f7210 */ /* 0x000fe40007ffe0ff */
[----:B0-----:R-:W-:Y:S01]  /*2aa0*/  FMUL.FTZ R116, R110, R133 ;  /* 0x000000856e747220 */ /* 0x001fe20000410000 */
[----:B------:R-:W-:-:S04]  /*2ab0*/  FMUL.FTZ R100, R100, R100 ;  /* 0x0000006464647220 */ /* 0x000fc80000410000 */
[----:B------:R-:W0:Y:S01]  /*2ac0*/  SHFL.DOWN PT, R111, R116, 0x1, 0x1f ;  /* 0x08201f00746f7f89 */ /* 0x000e2200000e0000 */
[----:B------:R-:W-:Y:S01]  /*2ad0*/  FMUL.FTZ R100, R100, R129 ;  /* 0x0000008164647220 */ /* 0x000fe20000410000 */
[----:B------:R-:W-:Y:S01]  /*2ae0*/  I2FP.F32.S32 R129, R127 ;  /* 0x0000007f00817245 */ /* 0x000fe20000201400 */
[----:B--2---:R-:W-:Y:S02]  /*2af0*/  FADD.FTZ R127, R128, R101 ;  /* 0x00000065807f7221 */ /* 0x004fe40000010000 */
[----:B------:R-:W-:-:S03]  /*2b00*/  FMUL.FTZ R100, R100, R131 ;  /* 0x0000008364647220 */ /* 0x000fc60000410000 */
[----:B------:R-:W1:Y:S01]  /*2b10*/  MUFU.RCP R129, R129 ;  /* 0x0000008100817308 */ /* 0x000e620000001000 */
[----:B------:R-:W-:Y:S01]  /*2b20*/  FFMA.FTZ R100, R110, R100, R127 ;  /* 0x000000646e647223 */ /* 0x000fe2000001007f */
[----:B------:R-:W-:-:S04]  /*2b30*/  I2FP.F32.S32 R110, R109 ;  /* 0x0000006d006e7245 */ /* 0x000fc80000201400 */
[----:B------:R-:W2:Y:S01]  /*2b40*/  SHFL.DOWN PT, R109, R100, 0x1, 0x1f ;  /* 0x08201f00646d7f89 */ /* 0x000ea200000e0000 */
[----:B0-----:R-:W-:Y:S01]  /*2b50*/  FMUL.FTZ R101, R111, R110 ;  /* 0x0000006e6f657220 */ /* 0x001fe20000410000 */
[----:B------:R-:W-:-:S03]  /*2b60*/  FADD.FTZ R111, R116, -R111 ;  /* 0x8000006f746f7221 */ /* 0x000fc60000010000 */
[----:B------:R-:W-:Y:S01]  /*2b70*/  FFMA.FTZ R128, R108, R116, R101 ;  /* 0x000000746c807223 */ /* 0x000fe20000010065 */
[----:B------:R-:W-:-:S03]  /*2b80*/  FMUL.FTZ R111, R111, R111 ;  /* 0x0000006f6f6f7220 */ /* 0x000fc60000410000 */
[----:B-1----:R-:W-:Y:S01]  /*2b90*/  FMUL.FTZ R101, R129, R128 ;  /* 0x0000008081657220 */ /* 0x002fe20000410000 */
[----:B------:R-:W-:-:S04]  /*2ba0*/  FMUL.FTZ R111, R108, R111 ;  /* 0x0000006f6c6f7220 */ /* 0x000fc80000410000 */
[----:B------:R-:W-:Y:S01]  /*2bb0*/  FMUL.FTZ R111, R111, R110 ;  /* 0x0000006e6f6f7220 */ /* 0x000fe20000410000 */
[----:B------:R-:W0:Y:S01]  /*2bc0*/  SHFL.IDX PT, R101, R101, RZ, 0x1f ;  /* 0x00001fff65657589 */ /* 0x000e2200000e0000 */
[----:B--2---:R-:W-:Y:S02]  /*2bd0*/  FADD.FTZ R108, R100, R109 ;  /* 0x0000006d646c7221 */ /* 0x004fe40000010000 */
[----:B------:R-:W1:Y:S02]  /*2be0*/  LDC R109, c[0x0][0x448] ;  /* 0x00011200ff6d7b82 */ /* 0x000e640000000800 */
[----:B------:R-:W-:-:S06]  /*2bf0*/  FFMA.FTZ R108, R129, R111, R108 ;  /* 0x0000006f816c7223 */ /* 0x000fcc000001006c */
[----:B------:R-:W1:Y:S01]  /*2c00*/  SHFL.IDX PT, R108, R108, RZ, 0x1f ;  /* 0x00001fff6c6c7589 */ /* 0x000e6200000e0000 */
[----:B0-----:R-:W-:-:S05]  /*2c10*/  FSEL R127, R101, RZ, !P2 ;  /* 0x000000ff657f7208 */ /* 0x001fca0005000000 */
[C---:B------:R-:W-:Y:S01]  /*2c20*/  FADD.FTZ R162, -R127.reuse, R59 ;  /* 0x0000003b7fa27221 */ /* 0x040fe20000010100 */
[C---:B------:R-:W-:Y:S01]  /*2c30*/  FADD.FTZ R154, -R127.reuse, R55 ;  /* 0x000000377f9a7221 */ /* 0x040fe20000010100 */
[C---:B------:R-:W-:Y:S01]  /*2c40*/  FADD.FTZ R164, -R127.reuse, R52 ;  /* 0x000000347fa47221 */ /* 0x040fe20000010100 */
[----:B------:R-:W-:Y:S01]  /*2c50*/  FADD.FTZ R59, -R127, R53 ;  /* 0x000000357f3b7221 */ /* 0x000fe20000010100 */
[----:B------:R-:W-:Y:S01]  /*2c60*/  FMUL.FTZ R55, R101, R101 ;  /* 0x0000006565377220 */ /* 0x000fe20000410000 */
[----:B------:R-:W0:Y:S01]  /*2c70*/  @!P1 LDC.64 R52, c[0x0][0x3c0] ;  /* 0x0000f000ff349b82 */ /* 0x000e220000000a00 */
[C---:B------:R-:W-:Y:S01]  /*2c80*/  FADD.FTZ R148, -R127.reuse, R50 ;  /* 0x000000327f947221 */ /* 0x040fe20000010100 */
[----:B-1----:R-:W-:Y:S01]  /*2c90*/  FFMA.FTZ R50, R108, UR11, R109 ;  /* 0x0000000b6c327c23 */ /* 0x002fe2000801006d */
[----:B------:R-:W-:Y:S01]  /*2ca0*/  FADD.FTZ R156, -R127, R48 ;  /* 0x000000307f9c7221 */ /* 0x000fe20000010100 */
[----:B------:R-:W-:Y:S01]  /*2cb0*/  FSEL R55, R55, RZ, P2 ;  /* 0x000000ff37377208 */ /* 0x000fe20001000000 */
[C---:B------:R-:W-:Y:S01]  /*2cc0*/  FADD.FTZ R158, -R127.reuse, R49 ;  /* 0x000000317f9e7221 */ /* 0x040fe20000010100 */
[C---:B------:R-:W-:Y:S01]  /*2cd0*/  FADD.FTZ R100, -R127.reuse, R56 ;  /* 0x000000387f647221 */ /* 0x040fe20000010100 */
[C---:B------:R-:W-:Y:S01]  /*2ce0*/  FADD.FTZ R56, -R127.reuse, R45 ;  /* 0x0000002d7f387221 */ /* 0x040fe20000010100 */
[----:B------:R-:W1:Y:S01]  /*2cf0*/  @!P1 LDC.64 R48, c[0x0][0x3c8] ;  /* 0x0000f200ff309b82 */ /* 0x000e620000000a00 */
[----:B------:R-:W-:Y:S01]  /*2d00*/  FADD.FTZ R45, R50, R55 ;  /* 0x00000037322d7221 */ /* 0x000fe20000010000 */
[C---:B------:R-:W-:Y:S01]  /*2d10*/  FADD.FTZ R132, -R127.reuse, R32 ;  /* 0x000000207f847221 */ /* 0x040fe20000010100 */
[C---:B------:R-:W-:Y:S01]  /*2d20*/  FADD.FTZ R130, -R127.reuse, R33 ;  /* 0x000000217f827221 */ /* 0x040fe20000010100 */
        /* <DEDUP_REMOVED lines=12> */
[----:B0-----:R-:W-:-:S04]  /*2df0*/  @!P1 IMAD.WIDE R32, R105, 0x4, R52 ;  /* 0x0000000469209825 */ /* 0x001fc800078e0234 */
        /* <DEDUP_REMOVED lines=10> */
[----:B-1----:R-:W-:-:S04]  /*2ea0*/  @!P1 IMAD.WIDE R48, R105, 0x4, R48 ;  /* 0x0000000469309825 */ /* 0x002fc800078e0230 */
[----:B------:R-:W-:Y:S01]  /*2eb0*/  FADD.FTZ R127, -R127, R67 ;  /* 0x000000437f7f7221 */ /* 0x000fe20000010100 */
[C---:B--2---:R-:W-:Y:S01]  /*2ec0*/  FMUL.FTZ R55, R45.reuse, R54 ;  /* 0x000000362d377220 */ /* 0x044fe20000410000 */
[C---:B------:R-:W-:Y:S01]  /*2ed0*/  FMUL.FTZ R46, R45.reuse, R59 ;  /* 0x0000003b2d2e7220 */ /* 0x040fe20000410000 */
[C---:B------:R-:W-:Y:S01]  /*2ee0*/  FMUL.FTZ R54, R45.reuse, R156 ;  /* 0x0000009c2d367220 */ /* 0x040fe20000410000 */
[----:B------:R1:W-:Y:S01]  /*2ef0*/  @!P1 STG.E desc[UR6][R32.64], R101 ;  /* 0x0000006520009986 */ /* 0x0003e2000c101906 */
        /* <DEDUP_REMOVED lines=11> */
[C---:B-1----:R-:W-:Y:S01]  /*2fb0*/  FMUL.FTZ R33, R45.reuse, R148 ;  /* 0x000000942d217220 */ /* 0x042fe20000410000 */
        /* <DEDUP_REMOVED lines=17> */
[----:B------:R1:W-:Y:S01]  /*30d0*/  @!P1 STG.E desc[UR6][R48.64], R45 ;  /* 0x0000002d30009986 */ /* 0x0003e2000c101906 */
        /* <DEDUP_REMOVED lines=11> */
[----:B-1----:R-:W-:Y:S01]  /*3190*/  FFMA.FTZ R45, R46, R22, R87 ;  /* 0x000000162e2d7223 */ /* 0x002fe20000010057 */
[----:B------:R-:W-:Y:S01]  /*31a0*/  FFMA.FTZ R46, R55, R21, R4 ;  /* 0x00000015372e7223 */ /* 0x000fe20000010004 */
[----:B------:R-:W-:Y:S01]  /*31b0*/  FFMA.FTZ R48, R54, R24, R5 ;  /* 0x0000001836307223 */ /* 0x000fe20000010005 */
[----:B------:R-:W-:Y:S01]  /*31c0*/  FFMA.FTZ R49, R50, R26, R89 ;  /* 0x0000001a32317223 */ /* 0x000fe20000010059 */
[----:B------:R-:W0:Y:S01]  /*31d0*/  LDC.64 R54, c[0x0][0x380] ;  /* 0x0000e000ff367b82 */ /* 0x000e220000000a00 */
[----:B------:R-:W-:Y:S01]  /*31e0*/  FFMA.FTZ R50, R33, R25, R6 ;  /* 0x0000001921327223 */ /* 0x000fe20000010006 */
[----:B------:R-:W-:Y:S01]  /*31f0*/  FFMA.FTZ R33, R34, R30, R91 ;  /* 0x0000001e22217223 */ /* 0x000fe2000001005b */
[----:B------:R-:W-:Y:S01]  /*3200*/  FFMA.FTZ R34, R37, R29, R8 ;  /* 0x0000001d25227223 */ /* 0x000fe20000010008 */
        /* <DEDUP_REMOVED lines=8> */
[--C-:B------:R-:W-:Y:S01]  /*3290*/  IMAD.WIDE.U32 R58, R123, 0x10, R52.reuse ;  /* 0x000000107b3a7825 */ /* 0x100fe200078e0034 */
[----:B------:R2:W-:Y:S03]  /*32a0*/  STG.E.128 desc[UR6][R108.64], R44 ;  /* 0x0000002c6c007986 */ /* 0x0005e6000c101d06 */
[--C-:B------:R-:W-:Y:S01]  /*32b0*/  IMAD.WIDE.U32 R56, R115, 0x10, R52.reuse ;  /* 0x0000001073387825 */ /* 0x100fe200078e0034 */
[----:B------:R3:W-:Y:S03]  /*32c0*/  STG.E.128 desc[UR6][R110.64], R48 ;  /* 0x000000306e007986 */ /* 0x0007e6000c101d06 */
[----:B------:R-:W-:Y:S01]  /*32d0*/  IMAD.WIDE.U32 R52, R125, 0x10, R52 ;  /* 0x000000107d347825 */ /* 0x000fe200078e0034 */
[----:B------:R4:W-:Y:S01]  /*32e0*/  STG.E.128 desc[UR6][R66.64], R32 ;  /* 0x0000002042007986 */ /* 0x0009e2000c101d06 */
[----:B0-----:R-:W-:-:S02]  /*32f0*/  IADD3 R105, PT, PT, R105, R54, RZ ;  /* 0x0000003669697210 */ /* 0x001fc40007ffe0ff */
[----:B-1----:R-:W-:Y:S01]  /*3300*/  FFMA.FTZ R40, R136, R72, R11 ;  /* 0x0000004888287223 */ /* 0x002fe2000001000b */
[----:B------:R-:W-:Y:S01]  /*3310*/  FFMA.FTZ R41, R134, R74, R95 ;  /* 0x0000004a86297223 */ /* 0x000fe2000001005f */
[----:B------:R-:W-:Y:S01]  /*3320*/  FFMA.FTZ R42, R137, R73, R12 ;  /* 0x00000049892a7223 */ /* 0x000fe2000001000c */
[----:B------:R-:W-:Y:S01]  /*3330*/  FFMA.FTZ R43, R135, R75, R94 ;  /* 0x0000004b872b7223 */ /* 0x000fe2000001005e */
[----:B------:R4:W-:Y:S01]  /*3340*/  STG.E.128 desc[UR6][R64.64], R36 ;  /* 0x0000002440007986 */ /* 0x0009e2000c101d06 */
[----:B------:R-:W-:Y:S01]  /*3350*/  ISETP.GE.AND P1, PT, R105, R55, PT ;  /* 0x000000376900720c */ /* 0x000fe20003f26270 */
        /* <DEDUP_REMOVED lines=8> */
[----:B------:R4:W-:Y:S04]  /*33e0*/  STG.E.128 desc[UR6][R58.64], R40 ;  /* 0x000000283a007986 */ /* 0x0009e8000c101d06 */
[----:B------:R4:W-:Y:S04]  /*33f0*/  STG.E.128 desc[UR6][R56.64], R44 ;  /* 0x0000002c38007986 */ /* 0x0009e8000c101d06 */
[----:B------:R4:W-:Y:S01]  /*3400*/  STG.E.128 desc[UR6][R52.64], R48 ;  /* 0x0000003034007986 */ /* 0x0009e2000c101d06 */
[----:B------:R-:W-:Y:S05]  /*3410*/  @!P1 BRA `(.L_x_21540) ;  /* 0xffffffd800c49947 */ /* 0x000fea000383ffff */
[----:B------:R-:W-:Y:S05]  /*3420*/  EXIT ;  /* 0x000000000000794d */ /* 0x000fea0003800000 */
.L_x_21541:
        /* <DEDUP_REMOVED lines=13> */
.L_x_27331:


//--------------------- .text._ZN10layer_norm13ln_fwd_kernelINS_13Kernel_traitsI6__halfffffjLj4096ELj1ELj1ELj4ELj16ENS_18Kernel_traits_baseILj4096ES2_ffffjLj128EEEEELb0ELb1ELb1ELb0EEEvNS_9FwdParamsE --------------------------
	.section	.text._ZN10layer_norm13ln_fwd_kernelINS_13Kernel_traitsI6__halfffffjLj4096ELj1ELj1ELj4ELj16ENS_18Kernel_traits_baseILj4096ES2_ffffjLj128EEEEELb0ELb1ELb1ELb0EEEvNS_9FwdParamsE,"ax",@progbits
	.align	128
        .global         _ZN10layer_norm13ln_fwd_kernelINS_13Kernel_traitsI6__halfffffjLj4096ELj1ELj1ELj4ELj16ENS_18Kernel_traits_baseILj4096ES2_ffffjLj128EEEEELb0ELb1ELb1ELb0EEEvNS_9FwdParamsE
        .type           _ZN10layer_norm13ln_fwd_kernelINS_13Kernel_traitsI6__halfffffjLj4096ELj1ELj1ELj4ELj16ENS_18Kernel_traits_baseILj4096ES2_ffffjLj128EEEEELb0ELb1ELb1ELb0EEEvNS_9FwdParamsE,@function
        .size           _ZN10layer_norm13ln_fwd_kernelINS_13Kernel_traitsI6__halfffffjLj4096ELj1ELj1ELj4ELj16ENS_18Kernel_traits_baseILj4096ES2_ffffjLj128EEEEELb0ELb1ELb1ELb0EEEvNS_9FwdParamsE,(.L_x_27332 - _ZN10layer_norm13ln_fwd_kernelINS_13Kernel_traitsI6__halfffffjLj4096ELj1ELj1ELj4ELj16ENS_18Kernel_traits_baseILj4096ES2_ffffjLj128EEEEELb0ELb1ELb1ELb0EEEvNS_9FwdParamsE)
        .other          _ZN10layer_norm13ln_fwd_kernelINS_13Kernel_traitsI6__halfffffjLj4096ELj1ELj1ELj4ELj16ENS_18Kernel_traits_baseILj4096ES2_ffffjLj128EEEEELb0ELb1ELb1ELb0EEEvNS_9FwdParamsE,@"STO_CUDA_ENTRY STV_DEFAULT"
_ZN10layer_norm13ln_fwd_kernelINS_13Kernel_traitsI6__halfffffjLj4096ELj1ELj1ELj4ELj16ENS_18Kernel_traits_baseILj4096ES2_ffffjLj128EEEEELb0ELb1ELb1ELb0EEEvNS_9FwdParamsE:
.text._ZN10layer_norm13ln_fwd_kernelINS_13Kernel_traitsI6__halfffffjLj4096ELj1ELj1ELj4ELj16ENS_18Kernel_traits_baseILj4096ES2_ffffjLj128EEEEELb0ELb1ELb1ELb0EEEvNS_9FwdParamsE:
        /* <DEDUP_REMOVED lines=107> */
.L_x_21543:
        /* <DEDUP_REMOVED lines=72> */
.L_x_21544:
[----:B------:R-:W-:Y:S05]  /*0b30*/  BSYNC.RECONVERGENT B0 ;  /* 0x0000000000007941 */ /* 0x000fea0003800200 */
.L_x_21542:
[----:B------:R-:W0:Y:S02]  /*0b40*/  LDCU UR4, c[0x0][0x384] ;  /* 0x00007080ff0477ac */ /* 0x000e240008000800 */
[----:B0-----:R-:W-:-:S06]  /*0b50*/  UISETP.GE.AND UP0, UPT, UR7, UR4, UPT ;  /* 0x000000040700728c */ /* 0x001fcc000bf06270 */
[----:B------:R-:W-:-:S13]  /*0b60*/  PLOP3.LUT P0, PT, PT, PT, UP0, 0x80, 0x8 ;  /* 0x000000000008781c */ /* 0x000fda0003f0f008 */
[----:B------:R-:W-:Y:S05]  /*0b70*/  @P0 EXIT ;  /* 0x000000000000094d */ /* 0x000fea0003800000 */
[----:B-----5:R-:W-:Y:S01]  /*0b80*/  MOV R109, R12 ;  /* 0x0000000c006d7202 */ /* 0x020fe20000000f00 */
[----:B------:R-:W0:Y:S01]  /*0b90*/  LDCU.U8 UR4, c[0x0][0x410] ;  /* 0x00008200ff0477ac */ /* 0x000e220008000000 */
[----:B------:R-:W-:Y:S02]  /*0ba0*/  SHF.R.U64 R110, R12, 0x10, R13 ;  /* 0x000000100c6e7819 */ /* 0x000fe4000000120d */
[----:B------:R-:W-:Y:S01]  /*0bb0*/  MOV R12, R9 ;  /* 0x00000009000c7202 */ /* 0x000fe20000000f00 */
[----:B------:R-:W-:Y:S01]  /*0bc0*/  UPLOP3.LUT UP1, UPT, UPT, UPT, UPT, 0x40, 0x4 ;  /* 0x000000000004789c */ /* 0x000fe20003f2e870 */
[--C-:B------:R-:W-:Y:S01]  /*0bd0*/  SHF.R.U64 R112, R8, 0x10, R9.reuse ;  /* 0x0000001008707819 */ /* 0x100fe20000001209 */
[----:B------:R-:W1:Y:S01]  /*0be0*/  LDCU UR20, c[0x0][0x40c] ;  /* 0x00008180ff1477ac */ /* 0x000e620008000800 */
[----:B------:R-:W-:Y:S02]  /*0bf0*/  SHF.R.U32.HI R9, RZ, 0x10, R9 ;  /* 0x00000010ff097819 */ /* 0x000fe40000011609 */
[----:B------:R-:W-:Y:S01]  /*0c00*/  MOV R111, R8 ;  /* 0x00000008006f7202 */ /* 0x000fe20000000f00 */
[----:B------:R-:W2:Y:S01]  /*0c10*/  LDCU UR17, c[0x0][0x388] ;  /* 0x00007100ff1177ac */ /* 0x000ea20008000800 */
[----:B------:R-:W-:-:S02]  /*0c20*/  MOV R8, R10 ;  /* 0x0000000a00087202 */ /* 0x000fc40000000f00 */
[----:B------:R-:W-:Y:S01]  /*0c30*/  SHF.R.U64 R70, R10, 0x10, R11 ;  /* 0x000000100a467819 */ /* 0x000fe2000000120b */
[----:B------:R-:W3:Y:S01]  /*0c40*/  LDCU UR16, c[0x0][0x400] ;  /* 0x00008000ff1077ac */ /* 0x000ee20008000800 */
[----:B------:R-:W-:Y:S01]  /*0c50*/  PRMT R112, R112, 0x5410, R9 ;  /* 0x0000541070707816 */ /* 0x000fe20000000009 */
[----:B------:R-:W-:Y:S01]  /*0c60*/  HADD2.F32 R69, -RZ, R8.H0_H0 ;  /* 0x20000008ff457230 */ /* 0x000fe20000004100 */
[----:B------:R-:W-:Y:S01]  /*0c70*/  MOV R9, R58 ;  /* 0x0000003a00097202 */ /* 0x000fe20000000f00 */
[----:B------:R-:W-:Y:S01]  /*0c80*/  HADD2.F32 R70, -RZ, R70.H0_H0 ;  /* 0x20000046ff467230 */ /* 0x000fe20000004100 */
[----:B------:R-:W-:Y:S01]  /*0c90*/  MOV R10, R59 ;  /* 0x0000003b000a7202 */ /* 0x000fe20000000f00 */
[----:B------:R-:W4:Y:S01]  /*0ca0*/  LDCU.64 UR14, c[0x0][0x3a0] ;  /* 0x00007400ff0e77ac */ /* 0x000f220008000a00 */
[--C-:B------:R-:W-:Y:S02]  /*0cb0*/  SHF.R.U64 R115, R56, 0x10, R57.reuse ;  /* 0x0000001038737819 */ /* 0x100fe40000001239 */
[----:B------:R-:W-:Y:S01]  /*0cc0*/  PRMT R113, R9, 0x5410, R10 ;  /* 0x0000541009717816 */ /* 0x000fe2000000000a */
[----:B------:R-:W1:Y:S01]  /*0cd0*/  LDCU.128 UR8, c[0x0][0x3f0] ;  /* 0x00007e00ff0877ac */ /* 0x000e620008000c00 */
[----:B------:R-:W-:-:S02]  /*0ce0*/  SHF.R.U32.HI R9, RZ, 0x10, R57 ;  /* 0x00000010ff097819 */ /* 0x000fc40000011639 */
[----:B------:R-:W-:Y:S01]  /*0cf0*/  SHF.R.U64 R117, R52, 0x10, R53 ;  /* 0x0000001034757819 */ /* 0x000fe20000001235 */
[----:B------:R-:W1:Y:S01]  /*0d00*/  LDCU.64 UR18, c[0x0][0x380] ;  /* 0x00007000ff1277ac */ /* 0x000e620008000a00 */
[----:B------:R-:W-:Y:S02]  /*0d10*/  PRMT R115, R115, 0x5410, R9 ;  /* 0x0000541073737816 */ /* 0x000fe40000000009 */
[----:B------:R-:W-:Y:S01]  /*0d20*/  SHF.R.U32.HI R9, RZ, 0x10, R53 ;  /* 0x00000010ff097819 */ /* 0x000fe20000011635 */
[----:B0-----:R-:W-:Y:S01]  /*0d30*/  UISETP.NE.AND UP2, UPT, UR4, URZ, UPT ;  /* 0x000000ff0400728c */ /* 0x001fe2000bf45270 */
[----:B------:R-:W-:Y:S02]  /*0d40*/  SHF.R.S32.HI R5, RZ, 0x2, R5 ;  /* 0x00000002ff057819 */ /* 0x000fe40000011405 */
[----:B------:R-:W-:Y:S02]  /*0d50*/  PRMT R117, R117, 0x5410, R9 ;  /* 0x0000541075757816 */ /* 0x000fe40000000009 */
[----:B------:R-:W-:-:S02]  /*0d60*/  LOP3.LUT R9, R5, 0x7f, RZ, 0xc0, !PT ;  /* 0x0000007f05097812 */ /* 0x000fc400078ec0ff */
[----:B------:R-:W-:Y:S02]  /*0d70*/  LOP3.LUT R5, R5, 0xffffff80, RZ, 0xc0, !PT ;  /* 0xffffff8005057812 */ /* 0x000fe400078ec0ff */
[----:B------:R-:W-:Y:S01]  /*0d80*/  VIADDMNMX R6, R9, -R6, RZ, !PT ;  /* 0x8000000609067246 */ /* 0x000fe200078001ff */
[----:B------:R-:W-:Y:S01]  /*0d90*/  IMAD R4, R4, -0x20, R9 ;  /* 0xffffffe004047824 */ /* 0x000fe200078e0209 */
[--C-:B------:R-:W-:Y:S02]  /*0da0*/  SHF.R.U64 R116, R54, 0x10, R55.reuse ;  /* 0x0000001036747819 */ /* 0x100fe40000001237 */
[----:B------:R-:W-:Y:S02]  /*0db0*/  VIMNMX R6, PT, PT, R6, 0x20, PT ;  /* 0x0000002006067848 */ /* 0x000fe40003fe0100 */
[----:B------:R-:W-:Y:S02]  /*0dc0*/  SHF.R.U32.HI R10, RZ, 0x10, R55 ;  /* 0x00000010ff0a7819 */ /* 0x000fe40000011637 */
[----:B------:R-:W-:-:S02]  /*0dd0*/  LEA R6, R6, R5, 0x2 ;  /* 0x0000000506067211 */ /* 0x000fc400078e10ff */
[----:B------:R-:W-:Y:S02]  /*0de0*/  PRMT R116, R116, 0x5410, R10 ;  /* 0x0000541074747816 */ /* 0x000fe4000000000a */
[----:B------:R-:W-:Y:S02]  /*0df0*/  I2FP.F32.U32 R6, R6 ;  /* 0x0000000600067245 */ /* 0x000fe40000201000 */
[--C-:B------:R-:W-:Y:S02]  /*0e00*/  SHF.R.U64 R118, R50, 0x10, R51.reuse ;  /* 0x0000001032767819 */ /* 0x100fe40000001233 */
[----:B------:R0:W0:Y:S01]  /*0e10*/  MUFU.RCP R65, R6 ;  /* 0x0000000600417308 */ /* 0x0000220000001000 */
[----:B------:R-:W-:Y:S02]  /*0e20*/  SHF.R.U32.HI R10, RZ, 0x10, R51 ;  /* 0x00000010ff0a7819 */ /* 0x000fe40000011633 */
[----:B------:R-:W-:Y:S02]  /*0e30*/  VIMNMX R4, PT, PT, RZ, R4, !PT ;  /* 0x00000004ff047248 */ /* 0x000fe40007fe0100 */
[----:B------:R-:W-:-:S02]  /*0e40*/  MOV R83, R27 ;  /* 0x0000001b00537202 */ /* 0x000fc40000000f00 */
[--C-:B------:R-:W-:Y:S02]  /*0e50*/  SHF.R.U64 R38, R26, 0x10, R27.reuse ;  /* 0x000000101a267819 */ /* 0x100fe4000000121b */
[----:B------:R-:W-:Y:S02]  /*0e60*/  SHF.R.U32.HI R39, RZ, 0x10, R27 ;  /* 0x00000010ff277819 */ /* 0x000fe4000001161b */
[----:B------:R-:W-:Y:S02]  /*0e70*/  MOV R82, R28 ;  /* 0x0000001c00527202 */ /* 0x000fe40000000f00 */
[----:B------:R-:W-:Y:S02]  /*0e80*/  MOV R80, R30 ;  /* 0x0000001e00507202 */ /* 0x000fe40000000f00 */
[----:B------:R-:W-:Y:S02]  /*0e90*/  MOV R78, R32 ;  /* 0x00000020004e7202 */ /* 0x000fe40000000f00 */
[----:B------:R-:W-:-:S02]  /*0ea0*/  MOV R76, R34 ;  /* 0x00000022004c7202 */ /* 0x000fc40000000f00 */
[----:B------:R-:W-:Y:S02]  /*0eb0*/  MOV R74, R24 ;  /* 0x00000018004a7202 */ /* 0x000fe40000000f00 */
[----:B------:R-:W-:Y:S02]  /*0ec0*/  SHF.R.U64 R85, R24, 0x10, R25 ;  /* 0x0000001018557819 */ /* 0x000fe40000001219 */
[----:B------:R-:W-:Y:S02]  /*0ed0*/  MOV R91, R22 ;  /* 0x00000016005b7202 */ /* 0x000fe40000000f00 */
[----:B------:R-:W-:Y:S02]  /*0ee0*/  SHF.R.U64 R92, R22, 0x10, R23 ;  /* 0x00000010165c7819 */ /* 0x000fe40000001217 */
[----:B------:R-:W-:Y:S02]  /*0ef0*/  MOV R93, R20 ;  /* 0x00000014005d7202 */ /* 0x000fe40000000f00 */
[----:B------:R-:W-:-:S02]  /*0f00*/  SHF.R.U64 R94, R20, 0x10, R21 ;  /* 0x00000010145e7819 */ /* 0x000fc40000001215 */
[----:B------:R-:W-:Y:S02]  /*0f10*/  MOV R95, R18 ;  /* 0x00000012005f7202 */ /* 0x000fe40000000f00 */
[----:B------:R-:W-:Y:S02]  /*0f20*/  SHF.R.U64 R96, R18, 0x10, R19 ;  /* 0x0000001012607819 */ /* 0x000fe40000001213 */
[----:B------:R-:W-:Y:S02]  /*0f30*/  MOV R97, R16 ;  /* 0x0000001000617202 */ /* 0x000fe40000000f00 */
[----:B------:R-:W-:Y:S02]  /*0f40*/  SHF.R.U64 R105, R16, 0x10, R17 ;  /* 0x0000001010697819 */ /* 0x000fe40000001211 */
[----:B------:R-:W-:Y:S02]  /*0f50*/  MOV R106, R14 ;  /* 0x0000000e006a7202 */ /* 0x000fe40000000f00 */
[----:B------:R-:W-:-:S02]  /*0f60*/  SHF.R.U64 R108, R14, 0x10, R15 ;  /* 0x000000100e6c7819 */ /* 0x000fc4000000120f */
[----:B------:R-:W-:Y:S02]  /*0f70*/  MOV R84, R26 ;  /* 0x0000001a00547202 */ /* 0x000fe40000000f00 */
        /* <DEDUP_REMOVED lines=8> */
[----:B------:R-:W-:Y:S02]  /*1000*/  MOV R27, R25 ;  /* 0x00000019001b7202 */ /* 0x000fe40000000f00 */
[----:B------:R-:W-:Y:S02]  /*1010*/  SHF.R.U32.HI R40, RZ, 0x10, R25 ;  /* 0x00000010ff287819 */ /* 0x000fe40000011619 */
[----:B------:R-:W-:-:S02]  /*1020*/  MOV R24, R23 ;  /* 0x0000001700187202 */ /* 0x000fc40000000f00 */
[----:B------:R-:W-:Y:S02]  /*1030*/  MOV R22, R21 ;  /* 0x0000001500167202 */ /* 0x000fe40000000f00 */
[----:B------:R-:W-:Y:S02]  /*1040*/  MOV R20, R19 ;  /* 0x0000001300147202 */ /* 0x000fe40000000f00 */
[----:B------:R-:W-:Y:S02]  /*1050*/  MOV R18, R17 ;  /* 0x0000001100127202 */ /* 0x000fe40000000f00 */
[----:B------:R-:W-:Y:S02]  /*1060*/  MOV R16, R15 ;  /* 0x0000000f00107202 */ /* 0x000fe40000000f00 */
[----:B------:R-:W-:Y:S02]  /*1070*/  MOV R14, R13 ;  /* 0x0000000d000e7202 */ /* 0x000fe40000000f00 */
[----:B------:R-:W-:-:S02]  /*1080*/  MOV R7, R11 ;  /* 0x0000000b00077202 */ /* 0x000fc40000000f00 */
[----:B------:R-:W-:Y:S02]  /*1090*/  SHF.R.U32.HI R71, RZ, 0x10, R11 ;  /* 0x00000010ff477819 */ /* 0x000fe4000001160b */
[----:B------:R-:W-:Y:S01]  /*10a0*/  PRMT R118, R118, 0x5410, R10 ;  /* 0x0000541076767816 */ /* 0x000fe2000000000a */
[----:B------:R-:W-:Y:S01]  /*10b0*/  HADD2.F32 R68, -RZ, R7.H0_H0 ;  /* 0x20000007ff447230 */ /* 0x000fe20000004100 */
[--C-:B------:R-:W-:Y:S01]  /*10c0*/  SHF.R.U64 R73, R66, 0x10, R67.reuse ;  /* 0x0000001042497819 */ /* 0x100fe20000001243 */
[----:B------:R-:W-:Y:S01]  /*10d0*/  HADD2.F32 R66, -RZ, R66.H0_H0 ;  /* 0x20000042ff427230 */ /* 0x000fe20000004100 */
[----:B------:R-:W-:Y:S01]  /*10e0*/  SHF.R.U32.HI R72, RZ, 0x10, R67 ;  /* 0x00000010ff487819 */ /* 0x000fe20000011643 */
[----:B------:R-:W-:Y:S01]  /*10f0*/  HADD2.F32 R67, -RZ, R67.H0_H0 ;  /* 0x20000043ff437230 */ /* 0x000fe20000004100 */
[----:B------:R-:W-:Y:S01]  /*1100*/  SHF.R.U32.HI R29, RZ, 0x10, R29 ;  /* 0x00000010ff1d7819 */ /* 0x000fe2000001161d */
[----:B------:R-:W-:Y:S01]  /*1110*/  HADD2.F32 R71, -RZ, R71.H0_H0 ;  /* 0x20000047ff477230 */ /* 0x000fe20000004100 */
[----:B------:R-:W-:Y:S01]  /*1120*/  SHF.R.U32.HI R31, RZ, 0x10, R31 ;  /* 0x00000010ff1f7819 */ /* 0x000fe2000001161f */
[----:B------:R-:W-:Y:S01]  /*1130*/  HADD2.F32 R73, -RZ, R73.H0_H0 ;  /* 0x20000049ff497230 */ /* 0x000fe20000004100 */
[----:B------:R-:W-:Y:S01]  /*1140*/  SHF.R.U32.HI R33, RZ, 0x10, R33 ;  /* 0x00000010ff217819 */ /* 0x000fe20000011621 */
[----:B------:R-:W-:Y:S01]  /*1150*/  HADD2.F32 R72, -RZ, R72.H0_H0 ;  /* 0x20000048ff487230 */ /* 0x000fe20000004100 */
[----:B------:R-:W-:-:S02]  /*1160*/  SHF.R.U32.HI R35, RZ, 0x10, R35 ;  /* 0x00000010ff237819 */ /* 0x000fc40000011623 */
[----:B------:R-:W-:Y:S02]  /*1170*/  MOV R86, R36 ;  /* 0x0000002400567202 */ /* 0x000fe40000000f00 */
[----:B------:R-:W-:Y:S02]  /*1180*/  MOV R25, R37 ;  /* 0x0000002500197202 */ /* 0x000fe40000000f00 */
[--C-:B------:R-:W-:Y:S02]  /*1190*/  SHF.R.U64 R90, R36, 0x10, R37.reuse ;  /* 0x00000010245a7819 */ /* 0x100fe40000001225 */
[----:B------:R-:W-:Y:S02]  /*11a0*/  SHF.R.U32.HI R26, RZ, 0x10, R37 ;  /* 0x00000010ff1a7819 */ /* 0x000fe40000011625 */
[----:B------:R-:W-:Y:S02]  /*11b0*/  SHF.R.U32.HI R23, RZ, 0x10, R23 ;  /* 0x00000010ff177819 */ /* 0x000fe40000011617 */
[----:B------:R-:W-:-:S02]  /*11c0*/  SHF.R.U32.HI R21, RZ, 0x10, R21 ;  /* 0x00000010ff157819 */ /* 0x000fc40000011615 */
[----:B------:R-:W-:Y:S02]  /*11d0*/  SHF.R.U32.HI R19, RZ, 0x10, R19 ;  /* 0x00000010ff137819 */ /* 0x000fe40000011613 */
[----:B------:R-:W-:Y:S02]  /*11e0*/  SHF.R.U32.HI R17, RZ, 0x10, R17 ;  /* 0x00000010ff117819 */ /* 0x000fe40000011611 */
[----:B------:R-:W-:Y:S02]  /*11f0*/  SHF.R.U32.HI R15, RZ, 0x10, R15 ;  /* 0x00000010ff0f7819 */ /* 0x000fe4000001160f */
[----:B------:R-:W-:Y:S02]  /*1200*/  SHF.R.U32.HI R13, RZ, 0x10, R13 ;  /* 0x00000010ff0d7819 */ /* 0x000fe4000001160d */
[--C-:B------:R-:W-:Y:S02]  /*1210*/  SHF.R.U64 R114, R60, 0x10, R61.reuse ;  /* 0x000000103c727819 */ /* 0x100fe4000000123d */
[----:B------:R-:W-:-:S02]  /*1220*/  SHF.R.U32.HI R11, RZ, 0x10, R61 ;  /* 0x00000010ff0b7819 */ /* 0x000fc4000001163d */
[--C-:B------:R-:W-:Y:S02]  /*1230*/  SHF.R.U64 R119, R48, 0x10, R49.reuse ;  /* 0x0000001030777819 */ /* 0x100fe40000001231 */
[----:B------:R-:W-:Y:S02]  /*1240*/  SHF.R.U32.HI R10, RZ, 0x10, R49 ;  /* 0x00000010ff0a7819 */ /* 0x000fe40000011631 */
[--C-:B------:R-:W-:Y:S02]  /*1250*/  SHF.R.U64 R120, R2, 0x10, R3.reuse ;  /* 0x0000001002787819 */ /* 0x100fe40000001203 */
[----:B------:R-:W-:Y:S02]  /*1260*/  SHF.R.U32.HI R9, RZ, 0x10, R3 ;  /* 0x00000010ff097819 */ /* 0x000fe40000011603 */
[----:B------:R-:W-:Y:S02]  /*1270*/  VIMNMX R4, PT, PT, R4, 0x20, PT ;  /* 0x0000002004047848 */ /* 0x000fe40003fe0100 */
        /* <DEDUP_REMOVED lines=30> */
[----:B01234-:R-:W-:-:S07]  /*1460*/  LEA R64, R4, R5, 0x2 ;  /* 0x0000000504407211 */ /* 0x01ffce00078e10ff */
.L_x_21594:
[----:B------:R-:W-:-:S06]  /*1470*/  UIMAD.WIDE UR4, UR7, 0x4, UR8 ;  /* 0x00000004070478a5 */ /* 0x000fcc000f8e0208 */
[----:B------:R-:W-:Y:S02]  /*1480*/  MOV R98, UR4 ;  /* 0x0000000400627c02 */ /* 0x000fe40008000f00 */
[----:B------:R-:W-:-:S05]  /*1490*/  MOV R99, UR5 ;  /* 0x0000000500637c02 */ /* 0x000fca0008000f00 */
[----:B01234-:R-:W2:Y:S01]  /*14a0*/  LDG.E R44, desc[UR12][R98.64] ;  /* 0x0000000c622c7981 */ /* 0x01fea2000c1e1900 */
[----:B------:R-:W-:-:S06]  /*14b0*/  UIMAD.WIDE UR4, UR7, 0x4, UR10 ;  /* 0x00000004070478a5 */ /* 0x000fcc000f8e020a */
[----:B------:R-:W-:Y:S02]  /*14c0*/  MOV R88, UR4 ;  /* 0x0000000400587c02 */ /* 0x000fe40008000f00 */
[----:B------:R-:W-:-:S05]  /*14d0*/  MOV R89, UR5 ;  /* 0x0000000500597c02 */ /* 0x000fca0008000f00 */
[----:B------:R-:W3:Y:S01]  /*14e0*/  LDG.E R45, desc[UR12][R88.64] ;  /* 0x0000000c582d7981 */ /* 0x000ee2000c1e1900 */
[----:B------:R-:W-:Y:S01]  /*14f0*/  UIMAD UR4, UR7, UR17, URZ ;  /* 0x00000011070472a4 */ /* 0x000fe2000f8e02ff */
[----:B------:R-:W-:Y:S01]  /*1500*/  ISETP.GE.U32.AND P0, PT, R0, 0x80, PT ;  /* 0x000000800000780c */ /* 0x000fe20003f06070 */
[----:B------:R-:W-:Y:S02]  /*1510*/  BSSY.RECONVERGENT B0, `(.L_x_21545) ;  /* 0x000004a000007945 */ /* 0x000fe40003800200 */
[----:B------:R-:W-:-:S04]  /*1520*/  USHF.R.S32.HI UR5, URZ, 0x1f, UR4 ;  /* 0x0000001fff057899 */ /* 0x000fc80008011404 */
[----:B------:R-:W-:-:S06]  /*1530*/  ULEA.HI UR5, UR5, UR4, URZ, 0x2 ;  /* 0x0000000405057291 */ /* 0x000fcc000f8f10ff */
[----:B------:R-:W-:Y:S02]  /*1540*/  MOV R47, UR5 ;  /* 0x00000005002f7c02 */ /* 0x000fe40008000f00 */
[----:B--2---:R-:W-:-:S13]  /*1550*/  ISETP.GE.AND P5, PT, R44, 0x1, PT ;  /* 0x000000012c00780c */ /* 0x004fda0003fa6270 */
[----:B------:R-:W-:Y:S02]  /*1560*/  @P5 IADD3 R46, PT, PT, R44, -0x1, RZ ;  /* 0xffffffff2c2e5810 */ /* 0x000fe40007ffe0ff */
[----:B---3--:R-:W-:Y:S01]  /*1570*/  R2UR UR6, R45 ;  /* 0x000000002d0672ca */ /* 0x008fe200000e0000 */
[----:B------:R-:W-:Y:S02]  /*1580*/  HFMA2 R45, -RZ, RZ, 0, 0 ;  /* 0x00000000ff2d7431 */ /* 0x000fe400000001ff */
[----:B------:R-:W-:-:S05]  /*1590*/  @P5 IMAD R46, R46, UR17, RZ ;  /* 0x000000112e2e5c24 */ /* 0x000fca000f8e02ff */
[----:B------:R-:W-:-:S04]  /*15a0*/  @P5 SHF.R.S32.HI R87, RZ, 0x1f, R46 ;  /* 0x0000001fff575819 */ /* 0x000fc8000001142e */
[----:B------:R-:W-:Y:S02]  /*15b0*/  @P5 LEA.HI R87, R87, R46, RZ, 0x2 ;  /* 0x0000002e57575211 */ /* 0x000fe400078f10ff */
[-C--:B------:R-:W-:Y:S02]  /*15c0*/  LEA.HI.SX32 R46, R47, R62.reuse, 0x1e ;  /* 0x0000003e2f2e7211 */ /* 0x080fe400078ff2ff */
[----:B------:R-:W-:Y:S01]  /*15d0*/  @P5 LEA.HI.SX32 R45, R87, R62, 0x1e ;  /* 0x0000003e572d5211 */ /* 0x000fe200078ff2ff */
[----:B------:R-:W-:Y:S06]  /*15e0*/  @!P0 BRA `(.L_x_21546) ;  /* 0x0000000000f08947 */ /* 0x000fec0003800000 */
[----:B------:R-:W-:Y:S01]  /*15f0*/  UISETP.NE.U32.AND UP0, UPT, UR14, URZ, UPT ;  /* 0x000000ff0e00728c */ /* 0x000fe2000bf05070 */
[--C-:B------:R-:W-:Y:S02]  /*1600*/  SHF.R.U32.HI R13, RZ, 0x10, R59.reuse ;  /* 0x00000010ff0d7819 */ /* 0x100fe4000001163b */
[----:B------:R-:W-:Y:S01]  /*1610*/  SHF.R.U64 R12, R58, 0x10, R59 ;  /* 0x000000103a0c7819 */ /* 0x000fe2000000123b */
[----:B------:R-:W-:Y:S01]  /*1620*/  UISETP.NE.AND.EX UP0, UPT, UR15, URZ, UPT, UP0 ;  /* 0x000000ff0f00728c */ /* 0x000fe2000bf05300 */
[----:B------:R-:W-:Y:S10]  /*1630*/  @!P5 BRA `(.L_x_21547) ;  /* 0x00000000000cd947 */ /* 0x000ff40003800000 */
[----:B------:R-:W0:Y:S02]  /*1640*/  LDC.64 R4, c[0x0][0x390] ;  /* 0x0000e400ff047b82 */ /* 0x000e240000000a00 */
[----:B0-----:R-:W-:-:S06]  /*1650*/  IMAD.WIDE.U32 R4, R45, 0x10, R4 ;  /* 0x000000102d047825 */ /* 0x001fcc00078e0004 */
[----:B------:R-:W5:Y:S02]  /*1660*/  LDG.E.128 R4, desc[UR12][R4.64] ;  /* 0x0000000c04047981 */ /* 0x000f64000c1e1d00 */
.L_x_21547:
[----:B------:R-:W-:Y:S02]  /*1670*/  PRMT R99, R13, 0x7610, R99 ;  /* 0x000076100d637816 */ /* 0x000fe40000000063 */
[----:B------:R-:W-:Y:S01]  /*1680*/  PRMT R87, R12, 0x7610, R87 ;  /* 0x000076100c577816 */ /* 0x000fe20000000057 */
[----:B------:R-:W-:Y:S06]  /*1690*/  BRA.U !UP0, `(.L_x_21548) ;  /* 0x0000000108647547 */ /* 0x000fec000b800000 */
[----:B------:R-:W0:Y:S02]  /*16a0*/  LDC.64 R8, c[0x0][0x3a0] ;  /* 0x0000e800ff087b82 */ /* 0x000e240000000a00 */
[----:B0-----:R-:W-:-:S06]  /*16b0*/  IMAD.WIDE.U32 R8, R46, 0x10, R8 ;  /* 0x000000102e087825 */ /* 0x001fcc00078e0008 */
[----:B------:R-:W2:Y:S01]  /*16c0*/  LDG.E.128 R8, desc[UR12][R8.64] ;  /* 0x0000000c08087981 */ /* 0x000ea2000c1e1d00 */
[----:B------:R-:W-:-:S13]  /*16d0*/  ISETP.GT.AND P1, PT, R44, RZ, PT ;  /* 0x000000ff2c00720c */ /* 0x000fda0003f24270 */
[----:B------:R-:W0:Y:S01]  /*16e0*/  @P1 LDC R15, c[0x0][0x40c] ;  /* 0x00010300ff0f1b82 */ /* 0x000e220000000800 */
[----:B------:R-:W-:Y:S02]  /*16f0*/  @P1 HADD2.F32 R88, -RZ, R87.H0_H0 ;  /* 0x20000057ff581230 */ /* 0x000fe40000004100 */
[--C-:B------:R-:W-:Y:S02]  /*1700*/  @P1 HADD2.F32 R47, -RZ, R113.reuse.H1_H1 ;  /* 0x30000071ff2f1230 */ /* 0x100fe40000004100 */
[----:B------:R-:W-:-:S03]  /*1710*/  @P1 HADD2.F32 R87, -RZ, R113.H0_H0 ;  /* 0x20000071ff571230 */ /* 0x000fc60000004100 */
[----:B------:R-:W1:Y:S08]  /*1720*/  @P1 LDC R89, c[0x0][0x40c] ;  /* 0x00010300ff591b82 */ /* 0x000e700000000800 */
[----:B------:R-:W3:Y:S01]  /*1730*/  @P1 LDC R98, c[0x0][0x40c] ;  /* 0x00010300ff621b82 */ /* 0x000ee20000000800 */
[----:B0----5:R-:W-:Y:S01]  /*1740*/  @P1 FMUL.FTZ R15, R6, R15 ;  /* 0x0000000f060f1220 */ /* 0x021fe20000410000 */
[----:B-1----:R-:W-:Y:S01]  /*1750*/  @P1 FMUL.FTZ R89, R4, R89 ;  /* 0x0000005904591220 */ /* 0x002fe20000410000 */
[----:B---3--:R-:W-:Y:S01]  /*1760*/  @P1 FMUL.FTZ R98, R5, R98 ;  /* 0x0000006205621220 */ /* 0x008fe20000410000 */
[----:B--2---:R-:W-:Y:S01]  /*1770*/  MOV R14, R10 ;  /* 0x0000000a000e7202 */ /* 0x004fe20000000f00 */
[----:B------:R-:W-:Y:S01]  /*1780*/  @P1 FFMA.FTZ R14, R15, R47, R10 ;  /* 0x0000002f0f0e1223 */ /* 0x000fe2000001000a */
[----:B------:R-:W-:Y:S01]  /*1790*/  @!P1 MOV R12, R8 ;  /* 0x00000008000c9202 */ /* 0x000fe20000000f00 */
[----:B------:R-:W-:Y:S01]  /*17a0*/  @P1 FFMA.FTZ R12, R89, R87, R8 ;  /* 0x00000057590c1223 */ /* 0x000fe20000010008 */
[----:B------:R-:W-:Y:S01]  /*17b0*/  MOV R13, R9 ;  /* 0x00000009000d7202 */ /* 0x000fe20000000f00 */
[----:B------:R-:W-:Y:S01]  /*17c0*/  @P1 FFMA.FTZ R13, R98, R88, R9 ;  /* 0x00000058620d1223 */ /* 0x000fe20000010009 */
[----:B------:R-:W-:Y:S01]  /*17d0*/  MOV R15, R11 ;  /* 0x0000000b000f7202 */ /* 0x000fe20000000f00 */
[----:B------:R-:W-:Y:S06]  /*17e0*/  @!P1 BRA `(.L_x_21549) ;  /* 0x00000000005c9947 */ /* 0x000fec0003800000 */
[----:B------:R-:W-:Y:S02]  /*17f0*/  HADD2.F32 R88, -RZ, R99.H0_H0 ;  /* 0x20000063ff587230 */ /* 0x000fe40000004100 */
[----:B------:R-:W-:-:S04]  /*1800*/  FMUL.FTZ R98, R7, UR20 ;  /* 0x0000001407627c20 */ /* 0x000fc80008410000 */
[----:B------:R-:W-:Y:S01]  /*1810*/  FFMA.FTZ R15, R98, R88, R11 ;  /* 0x00000058620f7223 */ /* 0x000fe2000001000b */
[----:B------:R-:W-:Y:S06]  /*1820*/  BRA `(.L_x_21549) ;  /* 0x00000000004c7947 */ /* 0x000fec0003800000 */
.L_x_21548:
[----:B------:R-:W0:Y:S01]  /*1830*/  @P5 LDC R47, c[0x0][0x40c] ;  /* 0x00010300ff2f5b82 */ /* 0x000e220000000800 */
[----:B------:R-:W-:Y:S02]  /*1840*/  HFMA2 R12, -RZ, RZ, 0, 0 ;  /* 0x00000000ff0c7431 */ /* 0x000fe400000001ff */
[----:B------:R-:W-:Y:S02]  /*1850*/  @P5 HADD2.F32 R13, -RZ, R113.H0_H0 ;  /* 0x20000071ff0d5230 */ /* 0x000fe40000004100 */
[----:B------:R-:W-:Y:S02]  /*1860*/  @P5 HADD2.F32 R89, -RZ, R87.H0_H0 ;  /* 0x20000057ff595230 */ /* 0x000fe40000004100 */
[----:B------:R-:W-:Y:S01]  /*1870*/  @P5 HADD2.F32 R87, -RZ, R113.H1_H1 ;  /* 0x30000071ff575230 */ /* 0x000fe20000004100 */
[----:B------:R-:W1:Y:S08]  /*1880*/  @P5 LDC R100, c[0x0][0x40c] ;  /* 0x00010300ff645b82 */ /* 0x000e700000000800 */
[----:B------:R-:W2:Y:S08]  /*1890*/  @P5 LDC R15, c[0x0][0x40c] ;  /* 0x00010300ff0f5b82 */ /* 0x000eb00000000800 */
[----:B------:R-:W3:Y:S01]  /*18a0*/  @P5 LDC R88, c[0x0][0x40c] ;  /* 0x00010300ff585b82 */ /* 0x000ee20000000800 */
[----:B0----5:R-:W-:Y:S01]  /*18b0*/  @P5 FMUL.FTZ R14, R4, R47 ;  /* 0x0000002f040e5220 */ /* 0x021fe20000410000 */
[----:B------:R-:W-:-:S03]  /*18c0*/  @P5 HADD2.F32 R47, -RZ, R99.H0_H0 ;  /* 0x20000063ff2f5230 */ /* 0x000fc60000004100 */
[----:B------:R-:W-:Y:S01]  /*18d0*/  @P5 FMUL.FTZ R12, R14, R13 ;  /* 0x0000000d0e0c5220 */ /* 0x000fe20000410000 */
[----:B------:R-:W-:Y:S01]  /*18e0*/  MOV R13, RZ ;  /* 0x000000ff000d7202 */ /* 0x000fe20000000f00 */
[----:B-1----:R-:W-:-:S04]  /*18f0*/  @P5 FMUL.FTZ R100, R5, R100 ;  /* 0x0000006405645220 */ /* 0x002fc80000410000 */
[----:B------:R-:W-:Y:S01]  /*1900*/  @P5 FMUL.FTZ R13, R100, R89 ;  /* 0x00000059640d5220 */ /* 0x000fe20000410000 */
[----:B--2---:R-:W-:Y:S01]  /*1910*/  @P5 FMUL.FTZ R98, R6, R15 ;  /* 0x0000000f06625220 */ /* 0x004fe20000410000 */
[----:B------:R-:W-:-:S03]  /*1920*/  CS2R R14, SRZ ;  /* 0x00000000000e7805 */ /* 0x000fc6000001ff00 */
[----:B------:R-:W-:Y:S01]  /*1930*/  @P5 FMUL.FTZ R14, R98, R87 ;  /* 0x00000057620e5220 */ /* 0x000fe20000410000 */
[----:B---3--:R-:W-:-:S04]  /*1940*/  @P5 FMUL.FTZ R88, R7, R88 ;  /* 0x0000005807585220 */ /* 0x008fc80000410000 */
[----:B------:R-:W-:-:S07]  /*1950*/  @P5 FMUL.FTZ R15, R88, R47 ;  /* 0x0000002f580f5220 */ /* 0x000fce0000410000 */
.L_x_21549:
[----:B------:R-:W0:Y:S01]  /*1960*/  LDC.64 R88, c[0x0][0x3a8] ;  /* 0x0000ea00ff587b82 */ /* 0x000e220000000a00 */
[----:B------:R-:W-:Y:S01]  /*1970*/  IADD3 R45, PT, PT, R45, 0x80, RZ ;  /* 0x000000802d2d7810 */ /* 0x000fe20007ffe0ff */
[C---:B0-----:R-:W-:Y:S01]  /*1980*/  IMAD.WIDE.U32 R88, R46.reuse, 0x10, R88 ;  /* 0x000000102e587825 */ /* 0x041fe200078e0058 */
[----:B------:R-:W-:-:S04]  /*1990*/  IADD3 R46, PT, PT, R46, 0x80, RZ ;  /* 0x000000802e2e7810 */ /* 0x000fc80007ffe0ff */
[----:B------:R0:W-:Y:S03]  /*19a0*/  STG.E.128 desc[UR12][R88.64], R12 ;  /* 0x0000000c58007986 */ /* 0x0001e6000c101d0c */
.L_x_21546:
[----:B------:R-:W-:Y:S05]  /*19b0*/  BSYNC.RECONVERGENT B0 ;  /* 0x0000000000007941 */ /* 0x000fea0003800200 */
.L_x_21545:
[----:B------:R-:W-:Y:S01]  /*19c0*/  ISETP.GE.U32.AND P1, PT, R0, 0x100, PT ;  /* 0x000001000000780c */ /* 0x000fe20003f26070 */
[----:B------:R-:W-:Y:S03]  /*19d0*/  BSSY.RECONVERGENT B0, `(.L_x_21550) ;  /* 0x000003a000007945 */ /* 0x000fe60003800200 */
[----:B------:R-:W-:-:S09]  /*19e0*/  P2R R47, PR, RZ, 0x2 ;  /* 0x00000002ff2f7803 */ /* 0x000fd20000000000 */
        /* <DEDUP_REMOVED lines=8> */
[----:B------:R1:W5:Y:S01]  /*1a70*/  @P1 LDG.E.128 R8, desc[UR12][R16.64] ;  /* 0x0000000c10081981 */ /* 0x000362000c1e1d00 */
[----:B------:R-:W-:Y:S05]  /*1a80*/  @!P1 BRA `(.L_x_21552) ;  /* 0x0000000000589947 */ /* 0x000fea0003800000 */
[----:B------:R-:W-:Y:S02]  /*1a90*/  ISETP.GT.AND P1, PT, R44, RZ, PT ;  /* 0x000000ff2c00720c */ /* 0x000fe40003f24270 */
[----:B-1---5:R-:W-:Y:S02]  /*1aa0*/  MOV R18, R10 ;  /* 0x0000000a00127202 */ /* 0x022fe40000000f00 */
[----:B------:R-:W-:Y:S02]  /*1ab0*/  MOV R16, R8 ;  /* 0x0000000800107202 */ /* 0x000fe40000000f00 */
[----:B------:R-:W-:-:S07]  /*1ac0*/  MOV R17, R9 ;  /* 0x0000000900117202 */ /* 0x000fce0000000f00 */
[----:B------:R-:W1:Y:S01]  /*1ad0*/  @P1 LDC R19, c[0x0][0x40c] ;  /* 0x00010300ff131b82 */ /* 0x000e620000000800 */
[--C-:B------:R-:W-:Y:S02]  /*1ae0*/  @P1 HADD2.F32 R87, -RZ, R83.reuse.H1_H1 ;  /* 0x30000053ff571230 */ /* 0x100fe40000004100 */
[----:B------:R-:W-:Y:S02]  /*1af0*/  @P1 HADD2.F32 R98, -RZ, R84.H0_H0 ;  /* 0x20000054ff621230 */ /* 0x000fe40000004100 */
[----:B0-----:R-:W-:-:S03]  /*1b00*/  @P1 HADD2.F32 R89, -RZ, R83.H0_H0 ;  /* 0x20000053ff591230 */ /* 0x001fc60000004100 */
[----:B------:R-:W0:Y:S08]  /*1b10*/  @P1 LDC R47, c[0x0][0x40c] ;  /* 0x00010300ff2f1b82 */ /* 0x000e300000000800 */
[----:B------:R-:W2:Y:S01]  /*1b20*/  @P1 LDC R88, c[0x0][0x40c] ;  /* 0x00010300ff581b82 */ /* 0x000ea20000000800 */
[----:B-1----:R-:W-:-:S04]  /*1b30*/  @P1 FMUL.FTZ R19, R6, R19 ;  /* 0x0000001306131220 */ /* 0x002fc80000410000 */
[----:B------:R-:W-:Y:S01]  /*1b40*/  @P1 FFMA.FTZ R18, R19, R87, R10 ;  /* 0x0000005713121223 */ /* 0x000fe2000001000a */
[----:B------:R-:W-:Y:S01]  /*1b50*/  MOV R19, R11 ;  /* 0x0000000b00137202 */ /* 0x000fe20000000f00 */
[----:B0-----:R-:W-:-:S04]  /*1b60*/  @P1 FMUL.FTZ R47, R4, R47 ;  /* 0x0000002f042f1220 */ /* 0x001fc80000410000 */
[----:B------:R-:W-:Y:S01]  /*1b70*/  @P1 FFMA.FTZ R16, R47, R98, R8 ;  /* 0x000000622f101223 */ /* 0x000fe20000010008 */
[----:B--2---:R-:W-:-:S04]  /*1b80*/  @P1 FMUL.FTZ R88, R5, R88 ;  /* 0x0000005805581220 */ /* 0x004fc80000410000 */
[----:B------:R-:W-:Y:S01]  /*1b90*/  @P1 FFMA.FTZ R17, R88, R89, R9 ;  /* 0x0000005958111223 */ /* 0x000fe20000010009 */
[----:B------:R-:W-:Y:S06]  /*1ba0*/  @!P1 BRA `(.L_x_21553) ;  /* 0x00000000005c9947 */ /* 0x000fec0003800000 */
[----:B------:R-:W-:Y:S02]  /*1bb0*/  HADD2.F32 R19, -RZ, R82.H1_H1 ;  /* 0x30000052ff137230 */ /* 0x000fe40000004100 */
[----:B------:R-:W-:-:S04]  /*1bc0*/  FMUL.FTZ R88, R7, UR20 ;  /* 0x0000001407587c20 */ /* 0x000fc80008410000 */
[----:B------:R-:W-:Y:S01]  /*1bd0*/  FFMA.FTZ R19, R88, R19, R11 ;  /* 0x0000001358137223 */ /* 0x000fe2000001000b */
[----:B------:R-:W-:Y:S06]  /*1be0*/  BRA `(.L_x_21553) ;  /* 0x00000000004c7947 */ /* 0x000fec0003800000 */
.L_x_21552:
[----:B------:R-:W2:Y:S01]  /*1bf0*/  @P5 LDC R47, c[0x0][0x40c] ;  /* 0x00010300ff2f5b82 */ /* 0x000ea20000000800 */
[----:B-1----:R-:W-:Y:S02]  /*1c00*/  HFMA2 R16, -RZ, RZ, 0, 0 ;  /* 0x00000000ff107431 */ /* 0x002fe400000001ff */
[----:B------:R-:W-:Y:S02]  /*1c10*/  @P5 HADD2.F32 R17, -RZ, R84.H0_H0 ;  /* 0x20000054ff115230 */ /* 0x000fe40000004100 */
[--C-:B0-----:R-:W-:Y:S02]  /*1c20*/  @P5 HADD2.F32 R89, -RZ, R83.reuse.H0_H0 ;  /* 0x20000053ff595230 */ /* 0x101fe40000004100 */
[----:B------:R-:W-:Y:S01]  /*1c30*/  @P5 HADD2.F32 R87, -RZ, R82.H1_H1 ;  /* 0x30000052ff575230 */ /* 0x000fe20000004100 */
[----:B------:R-:W0:Y:S08]  /*1c40*/  @P5 LDC R100, c[0x0][0x40c] ;  /* 0x00010300ff645b82 */ /* 0x000e300000000800 */
[----:B------:R-:W1:Y:S08]  /*1c50*/  @P5 LDC R19, c[0x0][0x40c] ;  /* 0x00010300ff135b82 */ /* 0x000e700000000800 */
[----:B------:R-:W3:Y:S01]  /*1c60*/  @P5 LDC R98, c[0x0][0x40c] ;  /* 0x00010300ff625b82 */ /* 0x000ee20000000800 */
[----:B--2--5:R-:W-:Y:S01]  /*1c70*/  @P5 FMUL.FTZ R18, R4, R47 ;  /* 0x0000002f04125220 */ /* 0x024fe20000410000 */
[----:B------:R-:W-:-:S03]  /*1c80*/  @P5 HADD2.F32 R47, -RZ, R83.H1_H1 ;  /* 0x30000053ff2f5230 */ /* 0x000fc60000004100 */
[----:B------:R-:W-:Y:S01]  /*1c90*/  @P5 FMUL.FTZ R16, R18, R17 ;  /* 0x0000001112105220 */ /* 0x000fe20000410000 */
[----:B------:R-:W-:Y:S01]  /*1ca0*/  MOV R17, RZ ;  /* 0x000000ff00117202 */ /* 0x000fe20000000f00 */
[----:B0-----:R-:W-:-:S04]  /*1cb0*/  @P5 FMUL.FTZ R100, R5, R100 ;  /* 0x0000006405645220 */ /* 0x001fc80000410000 */
[----:B------:R-:W-:Y:S01]  /*1cc0*/  @P5 FMUL.FTZ R17, R100, R89 ;  /* 0x0000005964115220 */ /* 0x000fe20000410000 */
[----:B-1----:R-:W-:Y:S01]  /*1cd0*/  @P5 FMUL.FTZ R88, R6, R19 ;  /* 0x0000001306585220 */ /* 0x002fe20000410000 */
[----:B------:R-:W-:-:S03]  /*1ce0*/  CS2R R18, SRZ ;  /* 0x0000000000127805 */ /* 0x000fc6000001ff00 */
[----:B------:R-:W-:Y:S01]  /*1cf0*/  @P5 FMUL.FTZ R18, R88, R47 ;  /* 0x0000002f58125220 */ /* 0x000fe20000410000 */
[----:B---3--:R-:W-:-:S04]  /*1d00*/  @P5 FMUL.FTZ R98, R7, R98 ;  /* 0x0000006207625220 */ /* 0x008fc80000410000 */
[----:B------:R-:W-:-:S07]  /*1d10*/  @P5 FMUL.FTZ R19, R98, R87 ;  /* 0x0000005762135220 */ /* 0x000fce0000410000 */
.L_x_21553:
[----:B------:R-:W0:Y:S01]  /*1d20*/  LDC.64 R88, c[0x0][0x3a8] ;  /* 0x0000ea00ff587b82 */ /* 0x000e220000000a00 */
[----:B------:R-:W-:Y:S01]  /*1d30*/  IADD3 R45, PT, PT, R45, 0x80, RZ ;  /* 0x000000802d2d7810 */ /* 0x000fe20007ffe0ff */
[C---:B0-----:R-:W-:Y:S01]  /*1d40*/  IMAD.WIDE.U32 R88, R46.reuse, 0x10, R88 ;  /* 0x000000102e587825 */ /* 0x041fe200078e0058 */
[----:B------:R-:W-:-:S04]  /*1d50*/  IADD3 R46, PT, PT, R46, 0x80, RZ ;  /* 0x000000802e2e7810 */ /* 0x000fc80007ffe0ff */
[----:B------:R1:W-:Y:S03]  /*1d60*/  STG.E.128 desc[UR12][R88.64], R16 ;  /* 0x0000001058007986 */ /* 0x0003e6000c101d0c */
.L_x_21551:
[----:B------:R-:W-:Y:S05]  /*1d70*/  BSYNC.RECONVERGENT B0 ;  /* 0x0000000000007941 */ /* 0x000fea0003800200 */
.L_x_21550:
        /* <DEDUP_REMOVED lines=11> */
[----:B------:R2:W5:Y:S01]  /*1e30*/  @P1 LDG.E.128 R8, desc[UR12][R20.64] ;  /* 0x0000000c14081981 */ /* 0x000562000c1e1d00 */
[----:B------:R-:W-:Y:S05]  /*1e40*/  @!P1 BRA `(.L_x_21556) ;  /* 0x0000000000589947 */ /* 0x000fea0003800000 */
[----:B------:R-:W-:Y:S02]  /*1e50*/  ISETP.GT.AND P1, PT, R44, RZ, PT ;  /* 0x000000ff2c00720c */ /* 0x000fe40003f24270 */
[----:B--2--5:R-:W-:Y:S02]  /*1e60*/  MOV R22, R10 ;  /* 0x0000000a00167202 */ /* 0x024fe40000000f00 */
[----:B------:R-:W-:Y:S02]  /*1e70*/  MOV R20, R8 ;  /* 0x0000000800147202 */ /* 0x000fe40000000f00 */
[----:B------:R-:W-:-:S07]  /*1e80*/  MOV R21, R9 ;  /* 0x0000000900157202 */ /* 0x000fce0000000f00 */
[----:B------:R-:W2:Y:S01]  /*1e90*/  @P1 LDC R23, c[0x0][0x40c] ;  /* 0x00010300ff171b82 */ /* 0x000ea20000000800 */
[--C-:B------:R-:W-:Y:S02]  /*1ea0*/  @P1 HADD2.F32 R87, -RZ, R81.reuse.H1_H1 ;  /* 0x30000051ff571230 */ /* 0x100fe40000004100 */
[----:B------:R-:W-:Y:S02]  /*1eb0*/  @P1 HADD2.F32 R98, -RZ, R82.H0_H0 ;  /* 0x20000052ff621230 */ /* 0x000fe40000004100 */
[----:B01----:R-:W-:-:S03]  /*1ec0*/  @P1 HADD2.F32 R89, -RZ, R81.H0_H0 ;  /* 0x20000051ff591230 */ /* 0x003fc60000004100 */
[----:B------:R-:W0:Y:S08]  /*1ed0*/  @P1 LDC R47, c[0x0][0x40c] ;  /* 0x00010300ff2f1b82 */ /* 0x000e300000000800 */
[----:B------:R-:W1:Y:S01]  /*1ee0*/  @P1 LDC R88, c[0x0][0x40c] ;  /* 0x00010300ff581b82 */ /* 0x000e620000000800 */
[----:B--2---:R-:W-:-:S04]  /*1ef0*/  @P1 FMUL.FTZ R23, R6, R23 ;  /* 0x0000001706171220 */ /* 0x004fc80000410000 */
[----:B------:R-:W-:Y:S01]  /*1f00*/  @P1 FFMA.FTZ R22, R23, R87, R10 ;  /* 0x0000005717161223 */ /* 0x000fe2000001000a */
[----:B------:R-:W-:Y:S01]  /*1f10*/  MOV R23, R11 ;  /* 0x0000000b00177202 */ /* 0x000fe20000000f00 */
[----:B0-----:R-:W-:-:S04]  /*1f20*/  @P1 FMUL.FTZ R47, R4, R47 ;  /* 0x0000002f042f1220 */ /* 0x001fc80000410000 */
[----:B------:R-:W-:Y:S01]  /*1f30*/  @P1 FFMA.FTZ R20, R47, R98, R8 ;  /* 0x000000622f141223 */ /* 0x000fe20000010008 */
[----:B-1----:R-:W-:-:S04]  /*1f40*/  @P1 FMUL.FTZ R88, R5, R88 ;  /* 0x0000005805581220 */ /* 0x002fc80000410000 */
[----:B------:R-:W-:Y:S01]  /*1f50*/  @P1 FFMA.FTZ R21, R88, R89, R9 ;  /* 0x0000005958151223 */ /* 0x000fe20000010009 */
[----:B------:R-:W-:Y:S06]  /*1f60*/  @!P1 BRA `(.L_x_21557) ;  /* 0x00000000005c9947 */ /* 0x000fec0003800000 */
[----:B------:R-:W-:Y:S02]  /*1f70*/  HADD2.F32 R23, -RZ, R80.H1_H1 ;  /* 0x30000050ff177230 */ /* 0x000fe40000004100 */
[----:B------:R-:W-:-:S04]  /*1f80*/  FMUL.FTZ R88, R7, UR20 ;  /* 0x0000001407587c20 */ /* 0x000fc80008410000 */
[----:B------:R-:W-:Y:S01]  /*1f90*/  FFMA.FTZ R23, R88, R23, R11 ;  /* 0x0000001758177223 */ /* 0x000fe2000001000b */
[----:B------:R-:W-:Y:S06]  /*1fa0*/  BRA `(.L_x_21557) ;  /* 0x00000000004c7947 */ /* 0x000fec0003800000 */
.L_x_21556:
[----:B--2---:R-:W2:Y:S01]  /*1fb0*/  @P5 LDC R23, c[0x0][0x40c] ;  /* 0x00010300ff175b82 */ /* 0x004ea20000000800 */
[----:B------:R-:W-:Y:S02]  /*1fc0*/  HFMA2 R20, -RZ, RZ, 0, 0 ;  /* 0x00000000ff147431 */ /* 0x000fe400000001ff */
[----:B------:R-:W-:Y:S02]  /*1fd0*/  @P5 HADD2.F32 R21, -RZ, R82.H0_H0 ;  /* 0x20000052ff155230 */ /* 0x000fe40000004100 */
[--C-:B------:R-:W-:Y:S02]  /*1fe0*/  @P5 HADD2.F32 R98, -RZ, R81.reuse.H0_H0 ;  /* 0x20000051ff625230 */ /* 0x100fe40000004100 */
[----:B01----:R-:W-:Y:S01]  /*1ff0*/  @P5 HADD2.F32 R88, -RZ, R81.H1_H1 ;  /* 0x30000051ff585230 */ /* 0x003fe20000004100 */
[----:B------:R-:W0:Y:S01]  /*2000*/  @P5 LDC R102, c[0x0][0x40c] ;  /* 0x00010300ff665b82 */ /* 0x000e220000000800 */
[----:B------:R-:W-:-:S07]  /*2010*/  @P5 HADD2.F32 R47, -RZ, R80.H1_H1 ;  /* 0x30000050ff2f5230 */ /* 0x000fce0000004100 */
[----:B------:R-:W1:Y:S08]  /*2020*/  @P5 LDC R87, c[0x0][0x40c] ;  /* 0x00010300ff575b82 */ /* 0x000e700000000800 */
[----:B------:R-:W3:Y:S01]  /*2030*/  @P5 LDC R100, c[0x0][0x40c] ;  /* 0x00010300ff645b82 */ /* 0x000ee20000000800 */
[----:B--2--5:R-:W-:-:S04]  /*2040*/  @P5 FMUL.FTZ R22, R4, R23 ;  /* 0x0000001704165220 */ /* 0x024fc80000410000 */
[----:B------:R-:W-:Y:S01]  /*2050*/  @P5 FMUL.FTZ R20, R22, R21 ;  /* 0x0000001516145220 */ /* 0x000fe20000410000 */
[----:B------:R-:W-:Y:S02]  /*2060*/  CS2R R22, SRZ ;  /* 0x0000000000167805 */ /* 0x000fe4000001ff00 */
[----:B------:R-:W-:Y:S01]  /*2070*/  MOV R21, RZ ;  /* 0x000000ff00157202 */ /* 0x000fe20000000f00 */
[----:B0-----:R-:W-:-:S04]  /*2080*/  @P5 FMUL.FTZ R89, R5, R102 ;  /* 0x0000006605595220 */ /* 0x001fc80000410000 */
[----:B------:R-:W-:Y:S01]  /*2090*/  @P5 FMUL.FTZ R21, R89, R98 ;  /* 0x0000006259155220 */ /* 0x000fe20000410000 */
[----:B-1----:R-:W-:-:S04]  /*20a0*/  @P5 FMUL.FTZ R87, R6, R87 ;  /* 0x0000005706575220 */ /* 0x002fc80000410000 */
[----:B------:R-:W-:Y:S01]  /*20b0*/  @P5 FMUL.FTZ R22, R87, R88 ;  /* 0x0000005857165220 */ /* 0x000fe20000410000 */
[----:B---3--:R-:W-:-:S04]  /*20c0*/  @P5 FMUL.FTZ R100, R7, R100 ;  /* 0x0000006407645220 */ /* 0x008fc80000410000 */
[----:B------:R-:W-:-:S07]  /*20d0*/  @P5 FMUL.FTZ R23, R100, R47 ;  /* 0x0000002f64175220 */ /* 0x000fce0000410000 */
.L_x_21557:
[----:B------:R-:W0:Y:S01]  /*20e0*/  LDC.64 R88, c[0x0][0x3a8] ;  /* 0x0000ea00ff587b82 */ /* 0x000e220000000a00 */
[----:B------:R-:W-:Y:S01]  /*20f0*/  IADD3 R45, PT, PT, R45, 0x80, RZ ;  /* 0x000000802d2d7810 */ /* 0x000fe20007ffe0ff */
[C---:B0-----:R-:W-:Y:S01]  /*2100*/  IMAD.WIDE.U32 R88, R46.reuse, 0x10, R88 ;  /* 0x000000102e587825 */ /* 0x041fe200078e0058 */
[----:B------:R-:W-:-:S04]  /*2110*/  IADD3 R46, PT, PT, R46, 0x80, RZ ;  /* 0x000000802e2e7810 */ /* 0x000fc80007ffe0ff */
[----:B------:R2:W-:Y:S03]  /*2120*/  STG.E.128 desc[UR12][R88.64], R20 ;  /* 0x0000001458007986 */ /* 0x0005e6000c101d0c */
.L_x_21555:
[----:B------:R-:W-:Y:S05]  /*2130*/  BSYNC.RECONVERGENT B0 ;  /* 0x0000000000007941 */ /* 0x000fea0003800200 */
.L_x_21554:
        /* <DEDUP_REMOVED lines=11> */
[----:B------:R3:W5:Y:S01]  /*21f0*/  @P1 LDG.E.128 R8, desc[UR12][R24.64] ;  /* 0x0000000c18081981 */ /* 0x000762000c1e1d00 */
[----:B------:R-:W-:Y:S05]  /*2200*/  @!P1 BRA `(.L_x_21560) ;  /* 0x0000000000589947 */ /* 0x000fea0003800000 */
[----:B------:R-:W-:Y:S02]  /*2210*/  ISETP.GT.AND P1, PT, R44, RZ, PT ;  /* 0x000000ff2c00720c */ /* 0x000fe40003f24270 */
[----:B---3-5:R-:W-:Y:S02]  /*2220*/  MOV R26, R10 ;  /* 0x0000000a001a7202 */ /* 0x028fe40000000f00 */
[----:B------:R-:W-:Y:S02]  /*2230*/  MOV R24, R8 ;  /* 0x0000000800187202 */ /* 0x000fe40000000f00 */
[----:B------:R-:W-:-:S07]  /*2240*/  MOV R25, R9 ;  /* 0x0000000900197202 */ /* 0x000fce0000000f00 */
[----:B------:R-:W3:Y:S01]  /*2250*/  @P1 LDC R27, c[0x0][0x40c] ;  /* 0x00010300ff1b1b82 */ /* 0x000ee20000000800 */
[--C-:B------:R-:W-:Y:S02]  /*2260*/  @P1 HADD2.F32 R87, -RZ, R79.reuse.H1_H1 ;  /* 0x3000004fff571230 */ /* 0x100fe40000004100 */
[----:B------:R-:W-:Y:S02]  /*2270*/  @P1 HADD2.F32 R98, -RZ, R80.H0_H0 ;  /* 0x20000050ff621230 */ /* 0x000fe40000004100 */
[----:B012---:R-:W-:-:S03]  /*2280*/  @P1 HADD2.F32 R89, -RZ, R79.H0_H0 ;  /* 0x2000004fff591230 */ /* 0x007fc60000004100 */
[----:B------:R-:W0:Y:S08]  /*2290*/  @P1 LDC R47, c[0x0][0x40c] ;  /* 0x00010300ff2f1b82 */ /* 0x000e300000000800 */
[----:B------:R-:W1:Y:S01]  /*22a0*/  @P1 LDC R88, c[0x0][0x40c] ;  /* 0x00010300ff581b82 */ /* 0x000e620000000800 */
[----:B---3--:R-:W-:-:S04]  /*22b0*/  @P1 FMUL.FTZ R27, R6, R27 ;  /* 0x0000001b061b1220 */ /* 0x008fc80000410000 */
        /* <DEDUP_REMOVED lines=11> */
.L_x_21560:
[----:B---3--:R-:W3:Y:S01]  /*2370*/  @P5 LDC R27, c[0x0][0x40c] ;  /* 0x00010300ff1b5b82 */ /* 0x008ee20000000800 */
[----:B------:R-:W-:Y:S02]  /*2380*/  HFMA2 R24, -RZ, RZ, 0, 0 ;  /* 0x00000000ff187431 */ /* 0x000fe400000001ff */
[----:B------:R-:W-:Y:S02]  /*2390*/  @P5 HADD2.F32 R25, -RZ, R80.H0_H0 ;  /* 0x20000050ff195230 */ /* 0x000fe40000004100 */
[--C-:B------:R-:W-:Y:S02]  /*23a0*/  @P5 HADD2.F32 R98, -RZ, R79.reuse.H0_H0 ;  /* 0x2000004fff625230 */ /* 0x100fe40000004100 */
[----:B012---:R-:W-:Y:S01]  /*23b0*/  @P5 HADD2.F32 R88, -RZ, R79.H1_H1 ;  /* 0x3000004fff585230 */ /* 0x007fe20000004100 */
[----:B------:R-:W0:Y:S01]  /*23c0*/  @P5 LDC R102, c[0x0][0x40c] ;  /* 0x00010300ff665b82 */ /* 0x000e220000000800 */
[----:B------:R-:W-:-:S07]  /*23d0*/  @P5 HADD2.F32 R47, -RZ, R78.H1_H1 ;  /* 0x3000004eff2f5230 */ /* 0x000fce0000004100 */
[----:B------:R-:W1:Y:S08]  /*23e0*/  @P5 LDC R87, c[0x0][0x40c] ;  /* 0x00010300ff575b82 */ /* 0x000e700000000800 */
[----:B------:R-:W2:Y:S01]  /*23f0*/  @P5 LDC R100, c[0x0][0x40c] ;  /* 0x00010300ff645b82 */ /* 0x000ea20000000800 */
[----:B---3-5:R-:W-:-:S04]  /*2400*/  @P5 FMUL.FTZ R26, R4, R27 ;  /* 0x0000001b041a5220 */ /* 0x028fc80000410000 */
[----:B------:R-:W-:Y:S01]  /*2410*/  @P5 FMUL.FTZ R24, R26, R25 ;  /* 0x000000191a185220 */ /* 0x000fe20000410000 */
[----:B------:R-:W-:Y:S02]  /*2420*/  CS2R R26, SRZ ;  /* 0x00000000001a7805 */ /* 0x000fe4000001ff00 */
[----:B------:R-:W-:Y:S01]  /*2430*/  MOV R25, RZ ;  /* 0x000000ff00197202 */ /* 0x000fe20000000f00 */
[----:B0-----:R-:W-:-:S04]  /*2440*/  @P5 FMUL.FTZ R89, R5, R102 ;  /* 0x0000006605595220 */ /* 0x001fc80000410000 */
[----:B------:R-:W-:Y:S01]  /*2450*/  @P5 FMUL.FTZ R25, R89, R98 ;  /* 0x0000006259195220 */ /* 0x000fe20000410000 */
[----:B-1----:R-:W-:-:S04]  /*2460*/  @P5 FMUL.FTZ R87, R6, R87 ;  /* 0x0000005706575220 */ /* 0x002fc80000410000 */
[----:B------:R-:W-:Y:S01]  /*2470*/  @P5 FMUL.FTZ R26, R87, R88 ;  /* 0x00000058571a5220 */ /* 0x000fe20000410000 */
[----:B--2---:R-:W-:-:S04]  /*2480*/  @P5 FMUL.FTZ R100, R7, R100 ;  /* 0x0000006407645220 */ /* 0x004fc80000410000 */
[----:B------:R-:W-:-:S07]  /*2490*/  @P5 FMUL.FTZ R27, R100, R47 ;  /* 0x0000002f641b5220 */ /* 0x000fce0000410000 */
.L_x_21561:
[----:B------:R-:W0:Y:S01]  /*24a0*/  LDC.64 R88, c[0x0][0x3a8] ;  /* 0x0000ea00ff587b82 */ /* 0x000e220000000a00 */
[----:B------:R-:W-:Y:S01]  /*24b0*/  IADD3 R45, PT, PT, R45, 0x80, RZ ;  /* 0x000000802d2d7810 */ /* 0x000fe20007ffe0ff */
[C---:B0-----:R-:W-:Y:S01]  /*24c0*/  IMAD.WIDE.U32 R88, R46.reuse, 0x10, R88 ;  /* 0x000000102e587825 */ /* 0x041fe200078e0058 */
[----:B------:R-:W-:-:S04]  /*24d0*/  IADD3 R46, PT, PT, R46, 0x80, RZ ;  /* 0x000000802e2e7810 */ /* 0x000fc80007ffe0ff */
[----:B------:R3:W-:Y:S03]  /*24e0*/  STG.E.128 desc[UR12][R88.64], R24 ;  /* 0x0000001858007986 */ /* 0x0007e6000c101d0c */
.L_x_21559:
[----:B------:R-:W-:Y:S05]  /*24f0*/  BSYNC.RECONVERGENT B0 ;  /* 0x0000000000007941 */ /* 0x000fea0003800200 */
.L_x_21558:
[----:B------:R-:W-:Y:S01]  /*2500*/  ISETP.GE.U32.AND P1, PT, R0, 0x280, PT ;  /* 0x000002800000780c */ /* 0x000fe20003f26070 */
[----:B------:R-:W-:-:S12]  /*2510*/  BSSY.RECONVERGENT B0, `(.L_x_21562) ;  /* 0x0000039000007945 */ /* 0x000fd80003800200 */
[----:B------:R-:W-:Y:S05]  /*2520*/  @!P1 BRA `(.L_x_21563) ;  /* 0x0000000000dc9947 */ /* 0x000fea0003800000 */
[----:B------:R-:W-:Y:S01]  /*2530*/  ISETP.NE.U32.AND P2, PT, RZ, UR14, PT ;  /* 0x0000000eff007c0c */ /* 0x000fe2000bf45070 */
[----:B------:R-:W4:Y:S03]  /*2540*/  @P5 LDC.64 R30, c[0x0][0x390] ;  /* 0x0000e400ff1e5b82 */ /* 0x000f260000000a00 */
[----:B------:R-:W-:-:S13]  /*2550*/  ISETP.NE.AND.EX P2, PT, RZ, UR15, PT, P2 ;  /* 0x0000000fff007c0c */ /* 0x000fda000bf45320 */
[----:B------:R-:W0:Y:S01]  /*2560*/  @P2 LDC.64 R28, c[0x0][0x3a0] ;  /* 0x0000e800ff1c2b82 */ /* 0x000e220000000a00 */
[----:B----4-:R-:W-:-:S05]  /*2570*/  @P5 IMAD.WIDE.U32 R30, R45, 0x10, R30 ;  /* 0x000000102d1e5825 */ /* 0x010fca00078e001e */
[----:B------:R4:W5:Y:S01]  /*2580*/  @P5 LDG.E.128 R4, desc[UR12][R30.64] ;  /* 0x0000000c1e045981 */ /* 0x000962000c1e1d00 */
[----:B0-----:R-:W-:-:S05]  /*2590*/  @P2 IMAD.WIDE.U32 R28, R46, 0x10, R28 ;  /* 0x000000102e1c2825 */ /* 0x001fca00078e001c */
[----:B------:R4:W5:Y:S01]  /*25a0*/  @P2 LDG.E.128 R8, desc[UR12][R28.64] ;  /* 0x0000000c1c082981 */ /* 0x000962000c1e1d00 */
[----:B------:R-:W-:Y:S05]  /*25b0*/  @!P2 BRA `(.L_x_21564) ;  /* 0x000000000058a947 */ /* 0x000fea0003800000 */
[----:B------:R-:W-:Y:S02]  /*25c0*/  ISETP.GT.AND P2, PT, R44, RZ, PT ;  /* 0x000000ff2c00720c */ /* 0x000fe40003f44270 */
[----:B----45:R-:W-:Y:S02]  /*25d0*/  MOV R30, R10 ;  /* 0x0000000a001e7202 */ /* 0x030fe40000000f00 */
[----:B------:R-:W-:Y:S02]  /*25e0*/  MOV R28, R8 ;  /* 0x00000008001c7202 */ /* 0x000fe40000000f00 */
[----:B------:R-:W-:-:S07]  /*25f0*/  MOV R29, R9 ;  /* 0x00000009001d7202 */ /* 0x000fce0000000f00 */
[----:B------:R-:W0:Y:S01]  /*2600*/  @P2 LDC R31, c[0x0][0x40c] ;  /* 0x00010300ff1f2b82 */ /* 0x000e220000000800 */
[--C-:B------:R-:W-:Y:S02]  /*2610*/  @P2 HADD2.F32 R87, -RZ, R77.reuse.H1_H1 ;  /* 0x3000004dff572230 */ /* 0x100fe40000004100 */
[----:B------:R-:W-:Y:S02]  /*2620*/  @P2 HADD2.F32 R98, -RZ, R78.H0_H0 ;  /* 0x2000004eff622230 */ /* 0x000fe40000004100 */
[----:B-123--:R-:W-:-:S03]  /*2630*/  @P2 HADD2.F32 R89, -RZ, R77.H0_H0 ;  /* 0x2000004dff592230 */ /* 0x00efc60000004100 */
[----:B------:R-:W1:Y:S08]  /*2640*/  @P2 LDC R47, c[0x0][0x40c] ;  /* 0x00010300ff2f2b82 */ /* 0x000e700000000800 */
[----:B------:R-:W2:Y:S01]  /*2650*/  @P2 LDC R88, c[0x0][0x40c] ;  /* 0x00010300ff582b82 */ /* 0x000ea20000000800 */
[----:B0-----:R-:W-:-:S04]  /*2660*/  @P2 FMUL.FTZ R31, R6, R31 ;  /* 0x0000001f061f2220 */ /* 0x001fc80000410000 */
[----:B------:R-:W-:Y:S01]  /*2670*/  @P2 FFMA.FTZ R30, R31, R87, R10 ;  /* 0x000000571f1e2223 */ /* 0x000fe2000001000a */
[----:B------:R-:W-:Y:S01]  /*2680*/  MOV R31, R11 ;  /* 0x0000000b001f7202 */ /* 0x000fe20000000f00 */
[----:B-1----:R-:W-:-:S04]  /*2690*/  @P2 FMUL.FTZ R47, R4, R47 ;  /* 0x0000002f042f2220 */ /* 0x002fc80000410000 */
        /* <DEDUP_REMOVED lines=8> */
.L_x_21564:
[----:B----4-:R-:W0:Y:S01]  /*2720*/  @P5 LDC R31, c[0x0][0x40c] ;  /* 0x00010300ff1f5b82 */ /* 0x010e220000000800 */
[----:B------:R-:W-:Y:S02]  /*2730*/  HFMA2 R28, -RZ, RZ, 0, 0 ;  /* 0x00000000ff1c7431 */ /* 0x000fe400000001ff */
[----:B------:R-:W-:Y:S02]  /*2740*/  @P5 HADD2.F32 R29, -RZ, R78.H0_H0 ;  /* 0x2000004eff1d5230 */ /* 0x000fe40000004100 */
[--C-:B------:R-:W-:Y:S02]  /*2750*/  @P5 HADD2.F32 R98, -RZ, R77.reuse.H0_H0 ;  /* 0x2000004dff625230 */ /* 0x100fe40000004100 */
[----:B-123--:R-:W-:Y:S01]  /*2760*/  @P5 HADD2.F32 R88, -RZ, R77.H1_H1 ;  /* 0x3000004dff585230 */ /* 0x00efe20000004100 */
[----:B------:R-:W1:Y:S01]  /*2770*/  @P5 LDC R102, c[0x0][0x40c] ;  /* 0x00010300ff665b82 */ /* 0x000e620000000800 */
[----:B------:R-:W-:-:S07]  /*2780*/  @P5 HADD2.F32 R47, -RZ, R76.H1_H1 ;  /* 0x3000004cff2f5230 */ /* 0x000fce0000004100 */
[----:B------:R-:W2:Y:S08]  /*2790*/  @P5 LDC R87, c[0x0][0x40c] ;  /* 0x00010300ff575b82 */ /* 0x000eb00000000800 */
[----:B------:R-:W3:Y:S01]  /*27a0*/  @P5 LDC R100, c[0x0][0x40c] ;  /* 0x00010300ff645b82 */ /* 0x000ee20000000800 */
[----:B0----5:R-:W-:-:S04]  /*27b0*/  @P5 FMUL.FTZ R30, R4, R31 ;  /* 0x0000001f041e5220 */ /* 0x021fc80000410000 */
[----:B------:R-:W-:Y:S01]  /*27c0*/  @P5 FMUL.FTZ R28, R30, R29 ;  /* 0x0000001d1e1c5220 */ /* 0x000fe20000410000 */
[----:B------:R-:W-:Y:S02]  /*27d0*/  CS2R R30, SRZ ;  /* 0x00000000001e7805 */ /* 0x000fe4000001ff00 */
[----:B------:R-:W-:Y:S01]  /*27e0*/  MOV R29, RZ ;  /* 0x000000ff001d7202 */ /* 0x000fe20000000f00 */
[----:B-1----:R-:W-:-:S04]  /*27f0*/  @P5 FMUL.FTZ R89, R5, R102 ;  /* 0x0000006605595220 */ /* 0x002fc80000410000 */
[----:B------:R-:W-:Y:S01]  /*2800*/  @P5 FMUL.FTZ R29, R89, R98 ;  /* 0x00000062591d5220 */ /* 0x000fe20000410000 */
[----:B--2---:R-:W-:-:S04]  /*2810*/  @P5 FMUL.FTZ R87, R6, R87 ;  /* 0x0000005706575220 */ /* 0x004fc80000410000 */
[----:B------:R-:W-:Y:S01]  /*2820*/  @P5 FMUL.FTZ R30, R87, R88 ;  /* 0x00000058571e5220 */ /* 0x000fe20000410000 */
[----:B---3--:R-:W-:-:S04]  /*2830*/  @P5 FMUL.FTZ R100, R7, R100 ;  /* 0x0000006407645220 */ /* 0x008fc80000410000 */
[----:B------:R-:W-:-:S07]  /*2840*/  @P5 FMUL.FTZ R31, R100, R47 ;  /* 0x0000002f641f5220 */ /* 0x000fce0000410000 */
.L_x_21565:
[----:B------:R-:W0:Y:S01]  /*2850*/  LDC.64 R88, c[0x0][0x3a8] ;  /* 0x0000ea00ff587b82 */ /* 0x000e220000000a00 */
[----:B------:R-:W-:Y:S01]  /*2860*/  IADD3 R45, PT, PT, R45, 0x80, RZ ;  /* 0x000000802d2d7810 */ /* 0x000fe20007ffe0ff */
[C---:B0-----:R-:W-:Y:S01]  /*2870*/  IMAD.WIDE.U32 R88, R46.reuse, 0x10, R88 ;  /* 0x000000102e587825 */ /* 0x041fe200078e0058 */
[----:B------:R-:W-:-:S04]  /*2880*/  IADD3 R46, PT, PT, R46, 0x80, RZ ;  /* 0x000000802e2e7810 */ /* 0x000fc80007ffe0ff */
[----:B------:R4:W-:Y:S03]  /*2890*/  STG.E.128 desc[UR12][R88.64], R28 ;  /* 0x0000001c58007986 */ /* 0x0009e6000c101d0c */
.L_x_21563:
[----:B------:R-:W-:Y:S05]  /*28a0*/  BSYNC.RECONVERGENT B0 ;  /* 0x0000000000007941 */ /* 0x000fea0003800200 */
.L_x_21562:
[----:B------:R-:W-:Y:S01]  /*28b0*/  ISETP.GE.U32.AND P2, PT, R0, 0x300, PT ;  /* 0x000003000000780c */ /* 0x000fe20003f46070 */
[----:B------:R-:W-:-:S12]  /*28c0*/  BSSY.RECONVERGENT B0, `(.L_x_21566) ;  /* 0x0000039000007945 */ /* 0x000fd80003800200 */
[----:B------:R-:W-:Y:S05]  /*28d0*/  @!P2 BRA `(.L_x_21567) ;  /* 0x0000000000dca947 */ /* 0x000fea0003800000 */
[----:B------:R-:W-:Y:S01]  /*28e0*/  ISETP.NE.U32.AND P3, PT, RZ, UR14, PT ;  /* 0x0000000eff007c0c */ /* 0x000fe2000bf65070 */
[----:B------:R-:W0:Y:S03]  /*28f0*/  @P5 LDC.64 R34, c[0x0][0x390] ;  /* 0x0000e400ff225b82 */ /* 0x000e260000000a00 */
[----:B------:R-:W-:-:S13]  /*2900*/  ISETP.NE.AND.EX P3, PT, RZ, UR15, PT, P3 ;  /* 0x0000000fff007c0c */ /* 0x000fda000bf65330 */
[----:B------:R-:W1:Y:S01]  /*2910*/  @P3 LDC.64 R32, c[0x0][0x3a0] ;  /* 0x0000e800ff203b82 */ /* 0x000e620000000a00 */
[----:B0-----:R-:W-:-:S05]  /*2920*/  @P5 IMAD.WIDE.U32 R34, R45, 0x10, R34 ;  /* 0x000000102d225825 */ /* 0x001fca00078e0022 */
[----:B------:R0:W5:Y:S01]  /*2930*/  @P5 LDG.E.128 R4, desc[UR12][R34.64] ;  /* 0x0000000c22045981 */ /* 0x000162000c1e1d00 */
[----:B-1----:R-:W-:-:S05]  /*2940*/  @P3 IMAD.WIDE.U32 R32, R46, 0x10, R32 ;  /* 0x000000102e203825 */ /* 0x002fca00078e0020 */
[----:B------:R0:W5:Y:S01]  /*2950*/  @P3 LDG.E.128 R8, desc[UR12][R32.64] ;  /* 0x0000000c20083981 */ /* 0x000162000c1e1d00 */
[----:B------:R-:W-:Y:S05]  /*2960*/  @!P3 BRA `(.L_x_21568) ;  /* 0x000000000058b947 */ /* 0x000fea0003800000 */
[----:B------:R-:W-:Y:S02]  /*2970*/  ISETP.GT.AND P3, PT, R44, RZ, PT ;  /* 0x000000ff2c00720c */ /* 0x000fe40003f64270 */
[----:B0----5:R-:W-:Y:S02]  /*2980*/  MOV R34, R10 ;  /* 0x0000000a00227202 */ /* 0x021fe40000000f00 */
[----:B------:R-:W-:Y:S02]  /*2990*/  MOV R32, R8 ;  /* 0x0000000800207202 */ /* 0x000fe40000000f00 */
[----:B------:R-:W-:-:S07]  /*29a0*/  MOV R33, R9 ;  /* 0x0000000900217202 */ /* 0x000fce0000000f00 */
[----:B------:R-:W0:Y:S01]  /*29b0*/  @P3 LDC R35, c[0x0][0x40c] ;  /* 0x00010300ff233b82 */ /* 0x000e220000000800 */
[--C-:B------:R-:W-:Y:S02]  /*29c0*/  @P3 HADD2.F32 R87, -RZ, R75.reuse.H1_H1 ;  /* 0x3000004bff573230 */ /* 0x100fe40000004100 */
[----:B------:R-:W-:Y:S02]  /*29d0*/  @P3 HADD2.F32 R98, -RZ, R76.H0_H0 ;  /* 0x2000004cff623230 */ /* 0x000fe40000004100 */
[----:B--234-:R-:W-:-:S03]  /*29e0*/  @P3 HADD2.F32 R89, -RZ, R75.H0_H0 ;  /* 0x2000004bff593230 */ /* 0x01cfc60000004100 */
        /* <DEDUP_REMOVED lines=14> */
.L_x_21568:
[----:B0-----:R-:W0:Y:S01]  /*2ad0*/  @P5 LDC R35, c[0x0][0x40c] ;  /* 0x00010300ff235b82 */ /* 0x001e220000000800 */
[----:B------:R-:W-:Y:S02]  /*2ae0*/  HFMA2 R32, -RZ, RZ, 0, 0 ;  /* 0x00000000ff207431 */ /* 0x000fe400000001ff */
[----:B------:R-:W-:Y:S02]  /*2af0*/  @P5 HADD2.F32 R33, -RZ, R76.H0_H0 ;  /* 0x2000004cff215230 */ /* 0x000fe40000004100 */
[--C-:B------:R-:W-:Y:S02]  /*2b00*/  @P5 HADD2.F32 R98, -RZ, R75.reuse.H0_H0 ;  /* 0x2000004bff625230 */ /* 0x100fe40000004100 */
[----:B--234-:R-:W-:Y:S01]  /*2b10*/  @P5 HADD2.F32 R88, -RZ, R75.H1_H1 ;  /* 0x3000004bff585230 */ /* 0x01cfe20000004100 */
        /* <DEDUP_REMOVED lines=14> */
.L_x_21569:
[----:B------:R-:W0:Y:S01]  /*2c00*/  LDC.64 R88, c[0x0][0x3a8] ;  /* 0x0000ea00ff587b82 */ /* 0x000e220000000a00 */
[----:B------:R-:W-:Y:S01]  /*2c10*/  IADD3 R45, PT, PT, R45, 0x80, RZ ;  /* 0x000000802d2d7810 */ /* 0x000fe20007ffe0ff */
[C---:B0-----:R-:W-:Y:S01]  /*2c20*/  IMAD.WIDE.U32 R88, R46.reuse, 0x10, R88 ;  /* 0x000000102e587825 */ /* 0x041fe200078e0058 */
[----:B------:R-:W-:-:S04]  /*2c30*/  IADD3 R46, PT, PT, R46, 0x80, RZ ;  /* 0x000000802e2e7810 */ /* 0x000fc80007ffe0ff */
[----:B------:R0:W-:Y:S03]  /*2c40*/  STG.E.128 desc[UR12][R88.64], R32 ;  /* 0x0000002058007986 */ /* 0x0001e6000c101d0c */
.L_x_21567:
[----:B------:R-:W-:Y:S05]  /*2c50*/  BSYNC.RECONVERGENT B0 ;  /* 0x0000000000007941 */ /* 0x000fea0003800200 */
.L_x_21566:
        /* <DEDUP_REMOVED lines=17> */
[----:B------:R-:W-:Y:S02]  /*2d70*/  @P4 HADD2.F32 R87, -RZ, R84.H1_H1 ;  /* 0x30000054ff574230 */ /* 0x000fe40000004100 */
        /* <DEDUP_REMOVED lines=16> */
.L_x_21572:
        /* <DEDUP_REMOVED lines=19> */
.L_x_21573:
[----:B------:R-:W0:Y:S01]  /*2fb0*/  LDC.64 R88, c[0x0][0x3a8] ;  /* 0x0000ea00ff587b82 */ /* 0x000e220000000a00 */
[----:B------:R-:W-:Y:S01]  /*2fc0*/  IADD3 R45, PT, PT, R45, 0x80, RZ ;  /* 0x000000802d2d7810 */ /* 0x000fe20007ffe0ff */
[C---:B0-----:R-:W-:Y:S01]  /*2fd0*/  IMAD.WIDE.U32 R88, R46.reuse, 0x10, R88 ;  /* 0x000000102e587825 */ /* 0x041fe200078e0058 */
[----:B------:R-:W-:-:S04]  /*2fe0*/  IADD3 R46, PT, PT, R46, 0x80, RZ ;  /* 0x000000802e2e7810 */ /* 0x000fc80007ffe0ff */
[----:B------:R0:W-:Y:S03]  /*2ff0*/  STG.E.128 desc[UR12][R88.64], R36 ;  /* 0x0000002458007986 */ /* 0x0001e6000c101d0c */
.L_x_21571:
[----:B------:R-:W-:Y:S05]  /*3000*/  BSYNC.RECONVERGENT B0 ;  /* 0x0000000000007941 */ /* 0x000fea0003800200 */
.L_x_21570:
        /* <DEDUP_REMOVED lines=18> */
[----:B--234-:R-:W-:Y:S02]  /*3130*/  @P5 HADD2.F32 R88, -RZ, R86.H0_H0 ;  /* 0x20000056ff585230 */ /* 0x01cfe40000004100 */
[----:B------:R-:W-:-:S03]  /*3140*/  @P5 HADD2.F32 R87, -RZ, R90.H0_H0 ;  /* 0x2000005aff575230 */ /* 0x000fc60000004100 */
        /* <DEDUP_REMOVED lines=14> */
.L_x_21576:
[----:B0-----:R-:W0:Y:S01]  /*3230*/  @P5 LDC R43, c[0x0][0x40c] ;  /* 0x00010300ff2b5b82 */ /* 0x001e220000000800 */
[----:B------:R-:W-:Y:S02]  /*3240*/  HFMA2 R40, -RZ, RZ, 0, 0 ;  /* 0x00000000ff287431 */ /* 0x000fe400000001ff */
[----:B------:R-:W-:Y:S02]  /*3250*/  @P5 HADD2.F32 R41, -RZ, R86.H0_H0 ;  /* 0x20000056ff295230 */ /* 0x000fe40000004100 */
[----:B------:R-:W-:Y:S02]  /*3260*/  @P5 HADD2.F32 R87, -RZ, R90.H0_H0 ;  /* 0x2000005aff575230 */ /* 0x000fe40000004100 */
[----:B------:R-:W-:Y:S01]  /*3270*/  @P5 HADD2.F32 R47, -RZ, R86.H1_H1 ;  /* 0x30000056ff2f5230 */ /* 0x000fe20000004100 */
[----:B------:R-:W2:Y:S01]  /*3280*/  @P5 LDC R45, c[0x0][0x40c] ;  /* 0x00010300ff2d5b82 */ /* 0x000ea20000000800 */
[----:B------:R-:W-:-:S07]  /*3290*/  @P5 HADD2.F32 R44, -RZ, R90.H1_H1 ;  /* 0x3000005aff2c5230 */ /* 0x000fce0000004100 */
[----:B------:R-:W1:Y:S08]  /*32a0*/  @P5 LDC R98, c[0x0][0x40c] ;  /* 0x00010300ff625b82 */ /* 0x000e700000000800 */
[----:B------:R-:W1:Y:S01]  /*32b0*/  @P5 LDC R100, c[0x0][0x40c] ;  /* 0x00010300ff645b82 */ /* 0x000e620000000800 */
[----:B0----5:R-:W-:-:S04]  /*32c0*/  @P5 FMUL.FTZ R42, R4, R43 ;  /* 0x0000002b042a5220 */ /* 0x021fc80000410000 */
[----:B------:R-:W-:Y:S01]  /*32d0*/  @P5 FMUL.FTZ R40, R42, R41 ;  /* 0x000000292a285220 */ /* 0x000fe20000410000 */
[----:B------:R-:W-:Y:S02]  /*32e0*/  CS2R R42, SRZ ;  /* 0x00000000002a7805 */ /* 0x000fe4000001ff00 */
[----:B------:R-:W-:Y:S01]  /*32f0*/  MOV R41, RZ ;  /* 0x000000ff00297202 */ /* 0x000fe20000000f00 */
[----:B--234-:R-:W-:-:S04]  /*3300*/  @P5 FMUL.FTZ R88, R6, R45 ;  /* 0x0000002d06585220 */ /* 0x01cfc80000410000 */
[----:B------:R-:W-:Y:S01]  /*3310*/  @P5 FMUL.FTZ R42, R88, R47 ;  /* 0x0000002f582a5220 */ /* 0x000fe20000410000 */
[----:B-1----:R-:W-:-:S04]  /*3320*/  @P5 FMUL.FTZ R98, R5, R98 ;  /* 0x0000006205625220 */ /* 0x002fc80000410000 */
[----:B------:R-:W-:Y:S01]  /*3330*/  @P5 FMUL.FTZ R41, R98, R87 ;  /* 0x0000005762295220 */ /* 0x000fe20000410000 */
[----:B------:R-:W-:-:S04]  /*3340*/  @P5 FMUL.FTZ R45, R7, R100 ;  /* 0x00000064072d5220 */ /* 0x000fc80000410000 */
[----:B------:R-:W-:-:S07]  /*3350*/  @P5 FMUL.FTZ R43, R45, R44 ;  /* 0x0000002c2d2b5220 */ /* 0x000fce0000410000 */
.L_x_21577:
[----:B------:R-:W0:Y:S02]  /*3360*/  LDC.64 R44, c[0x0][0x3a8] ;  /* 0x0000ea00ff2c7b82 */ /* 0x000e240000000a00 */
[----:B0-----:R-:W-:-:S05]  /*3370*/  IMAD.WIDE.U32 R44, R46, 0x10, R44 ;  /* 0x000000102e2c7825 */ /* 0x001fca00078e002c */
[----:B------:R0:W-:Y:S02]  /*3380*/  STG.E.128 desc[UR12][R44.64], R40 ;  /* 0x000000282c007986 */ /* 0x0001e4000c101d0c */
.L_x_21575:
[----:B------:R-:W-:Y:S05]  /*3390*/  BSYNC.RECONVERGENT B0 ;  /* 0x0000000000007941 */ /* 0x000fea0003800200 */
.L_x_21574:
[----:B0-----:R-:W-:Y:S01]  /*33a0*/  FADD.FTZ R44, RZ, R12 ;  /* 0x0000000cff2c7221 */ /* 0x001fe20000010000 */
[C---:B------:R-:W-:Y:S01]  /*33b0*/  ISETP.GT.U32.AND P5, PT, R0.reuse, 0xff, PT ;  /* 0x000000ff0000780c */ /* 0x040fe20003fa4070 */
[----:B------:R-:W0:Y:S01]  /*33c0*/  S2UR UR5, SR_CgaCtaId ;  /* 0x00000000000579c3 */ /* 0x000e220000008800 */
[C---:B------:R-:W-:Y:S01]  /*33d0*/  ISETP.GT.U32.AND P6, PT, R0.reuse, 0x17f, PT ;  /* 0x0000017f0000780c */ /* 0x040fe20003fc4070 */
[----:B------:R-:W-:Y:S01]  /*33e0*/  FADD.FTZ R45, R13, R44 ;  /* 0x0000002c0d2d7221 */ /* 0x000fe20000010000 */
[----:B------:R-:W-:Y:S01]  /*33f0*/  P2R R46, PR, RZ, 0x2 ;  /* 0x00000002ff2e7803 */ /* 0x000fe20000000000 */
[----:B------:R-:W-:Y:S01]  /*3400*/  UMOV UR4, 0x400 ;  /* 0x0000040000047882 */ /* 0x000fe20000000000 */
[----:B------:R-:W-:Y:S01]  /*3410*/  ISETP.GT.U32.AND P1, PT, R0, 0x1ff, PT ;  /* 0x000001ff0000780c */ /* 0x000fe20003f24070 */
[----:B------:R-:W-:Y:S01]  /*3420*/  FADD.FTZ R44, R14, R45 ;  /* 0x0000002d0e2c7221 */ /* 0x000fe20000010000 */
[----:B------:R-:W-:-:S03]  /*3430*/  UISETP.GE.AND UP0, UPT, UR6, 0x1, UPT ;  /* 0x000000010600788c */ /* 0x000fc6000bf06270 */
[----:B------:R-:W-:-:S05]  /*3440*/  FADD.FTZ R45, R15, R44 ;  /* 0x0000002c0f2d7221 */ /* 0x000fca0000010000 */
[----:B------:R-:W-:-:S05]  /*3450*/  FSEL R45, R45, RZ, P0 ;  /* 0x000000ff2d2d7208 */ /* 0x000fca0000000000 */
[----:B------:R-:W-:-:S04]  /*3460*/  FADD.FTZ R44, R16, R45 ;  /* 0x0000002d102c7221 */ /* 0x000fc80000010000 */
[----:B------:R-:W-:Y:S01]  /*3470*/  FADD.FTZ R47, R17, R44 ;  /* 0x0000002c112f7221 */ /* 0x000fe20000010000 */
[----:B0-----:R-:W-:-:S03]  /*3480*/  ULEA UR4, UR5, UR4, 0x18 ;  /* 0x0000000405047291 */ /* 0x001fc6000f8ec0ff */
[----:B------:R-:W-:Y:S01]  /*3490*/  FADD.FTZ R44, R18, R47 ;  /* 0x0000002f122c7221 */ /* 0x000fe20000010000 */
[----:B------:R-:W-:-:S03]  /*34a0*/  @UP1 UIADD3 UR4, UPT, UPT, UR4, 0x20, URZ ;  /* 0x0000002004041890 */ /* 0x000fc6000fffe0ff */
        /* <DEDUP_REMOVED lines=32> */
[----:B-1234-:R-:W0:Y:S02]  /*36b0*/  SHFL.BFLY PT, R89, R46, 0x2, 0x1f ;  /* 0x0c401f002e597f89 */ /* 0x01ee2400000e0000 */
        /* <DEDUP_REMOVED lines=13> */
[----:B------:R-:W-:Y:S01]  /*3790*/  FFMA.FTZ R47, R47, R47, R88 ;  /* 0x0000002f2f2f7223 */ /* 0x000fe20000010058 */
[----:B------:R-:W-:-:S03]  /*37a0*/  FADD.FTZ R88, R16, -R44 ;  /* 0x8000002c10587221 */ /* 0x000fc60000010000 */
[----:B------:R-:W-:Y:S01]  /*37b0*/  FFMA.FTZ R46, R46, R46, R47 ;  /* 0x0000002e2e2e7223 */ /* 0x000fe2000001002f */
[----:B------:R-:W-:-:S03]  /*37c0*/  FADD.FTZ R47, R17, -R44 ;  /* 0x8000002c112f7221 */ /* 0x000fc60000010000 */
[----:B------:R-:W-:Y:S01]  /*37d0*/  FFMA.FTZ R46, R45, R45, R46 ;  /* 0x0000002d2d2e7223 */ /* 0x000fe2000001002e */
[----:B------:R-:W-:-:S04]  /*37e0*/  FADD.FTZ R45, R19, -R44 ;  /* 0x8000002c132d7221 */ /* 0x000fc80000010000 */
[----:B------:R-:W-:Y:S01]  /*37f0*/  FSEL R87, R46, RZ, P0 ;  /* 0x000000ff2e577208 */ /* 0x000fe20000000000 */
[----:B------:R-:W-:-:S04]  /*3800*/  FADD.FTZ R46, R18, -R44 ;  /* 0x8000002c122e7221 */ /* 0x000fc80000010000 */
[----:B------:R-:W-:-:S04]  /*3810*/  FFMA.FTZ R88, R88, R88, R87 ;  /* 0x0000005858587223 */ /* 0x000fc80000010057 */
[----:B------:R-:W-:Y:S01]  /*3820*/  FFMA.FTZ R47, R47, R47, R88 ;  /* 0x0000002f2f2f7223 */ /* 0x000fe20000010058 */
[----:B------:R-:W-:-:S03]  /*3830*/  FADD.FTZ R88, R20, -R44 ;  /* 0x8000002c14587221 */ /* 0x000fc60000010000 */
[----:B------:R-:W-:Y:S01]  /*3840*/  FFMA.FTZ R46, R46, R46, R47 ;  /* 0x0000002e2e2e7223 */ /* 0x000fe2000001002f */
[----:B------:R-:W-:-:S03]  /*3850*/  FADD.FTZ R47, R21, -R44 ;  /* 0x8000002c152f7221 */ /* 0x000fc60000010000 */
[----:B------:R-:W-:Y:S01]  /*3860*/  @P5 FFMA.FTZ R87, R45, R45, R46 ;  /* 0x0000002d2d575223 */ /* 0x000fe2000001002e */
[--C-:B------:R-:W-:Y:S01]  /*3870*/  FADD.FTZ R46, R22, -R44.reuse ;  /* 0x8000002c162e7221 */ /* 0x100fe20000010000 */
[----:B------:R-:W-:Y:S01]  /*3880*/  FADD.FTZ R45, R23, -R44 ;  /* 0x8000002c172d7221 */ /* 0x000fe20000010000 */
[----:B------:R-:W-:Y:S01]  /*3890*/  ISETP.GT.U32.AND P5, PT, R0, 0x1ff, PT ;  /* 0x000001ff0000780c */ /* 0x000fe20003fa4070 */
[----:B------:R-:W-:-:S04]  /*38a0*/  FFMA.FTZ R88, R88, R88, R87 ;  /* 0x0000005858587223 */ /* 0x000fc80000010057 */
        /* <DEDUP_REMOVED lines=12> */
[----:B------:R-:W-:Y:S01]  /*3970*/  @P5 FFMA.FTZ R87, R45, R45, R46 ;  /* 0x0000002d2d575223 */ /* 0x000fe2000001002e */
[----:B------:R-:W-:Y:S01]  /*3980*/  ISETP.GT.U32.AND P5, PT, R0, 0x27f, PT ;  /* 0x0000027f0000780c */ /* 0x000fe20003fa4070 */
[--C-:B------:R-:W-:Y:S01]  /*3990*/  FADD.FTZ R46, R30, -R44.reuse ;  /* 0x8000002c1e2e7221 */ /* 0x100fe20000010000 */
[----:B------:R-:W-:Y:S01]  /*39a0*/  FADD.FTZ R45, R31, -R44 ;  /* 0x8000002c1f2d7221 */ /* 0x000fe20000010000 */
        /* <DEDUP_REMOVED lines=28> */
[----:B------:R-:W-:-:S04]  /*3b70*/  FFMA.FTZ R47, R47, R47, R88 ;  /* 0x0000002f2f2f7223 */ /* 0x000fc80000010058 */
[----:B------:R-:W-:Y:S01]  /*3b80*/  FFMA.FTZ R46, R46, R46, R47 ;  /* 0x0000002e2e2e7223 */ /* 0x000fe2000001002f */
[----:B------:R-:W-:-:S03]  /*3b90*/  LOP3.LUT R47, R63, 0x1f, RZ, 0xc0, !PT ;  /* 0x0000001f3f2f7812 */ /* 0x000fc600078ec0ff */
[----:B------:R-:W-:Y:S01]  /*3ba0*/  @P5 FFMA.FTZ R87, R45, R45, R46 ;  /* 0x0000002d2d575223 */ /* 0x000fe2000001002e */
[----:B------:R-:W-:-:S04]  /*3bb0*/  ISETP.NE.AND P5, PT, R47, RZ, PT ;  /* 0x000000ff2f00720c */ /* 0x000fc80003fa5270 */
[----:B------:R-:W0:Y:S02]  /*3bc0*/  SHFL.BFLY PT, R46, R87, 0x1, 0x1f ;  /* 0x0c201f00572e7f89 */ /* 0x000e2400000e0000 */
[----:B0-----:R-:W-:-:S07]  /*3bd0*/  FADD.FTZ R99, R87, R46 ;  /* 0x0000002e57637221 */ /* 0x001fce0000010000 */
[----:B------:R-:W-:Y:S01]  /*3be0*/  @!P5 SHF.R.U32.HI R87, RZ, 0x2, R63 ;  /* 0x00000002ff57d819 */ /* 0x000fe2000001163f */
[----:B------:R-:W0:Y:S03]  /*3bf0*/  SHFL.BFLY PT, R88, R99, 0x2, 0x1f ;  /* 0x0c401f0063587f89 */ /* 0x000e2600000e0000 */
[----:B------:R-:W-:Y:S01]  /*3c00*/  @!P5 LOP3.LUT R87, R87, 0x18, RZ, 0xc0, !PT ;  /* 0x000000185757d812 */ /* 0x000fe200078ec0ff */
[----:B0-----:R-:W-:Y:S01]  /*3c10*/  FADD.FTZ R88, R99, R88 ;  /* 0x0000005863587221 */ /* 0x001fe20000010000 */
[----:B------:R-:W-:-:S04]  /*3c20*/  HFMA2 R99, -RZ, RZ, 0, 0 ;  /* 0x00000000ff637431 */ /* 0x000fc800000001ff */
[----:B------:R-:W0:Y:S02]  /*3c30*/  SHFL.BFLY PT, R89, R88, 0x4, 0x1f ;  /* 0x0c801f0058597f89 */ /* 0x000e2400000e0000 */
[----:B0-----:R-:W-:Y:S01]  /*3c40*/  FADD.FTZ R89, R88, R89 ;  /* 0x0000005958597221 */ /* 0x001fe20000010000 */
[----:B------:R-:W-:-:S04]  /*3c50*/  LOP3.LUT R88, R63, 0x1f, RZ, 0xc0, !PT ;  /* 0x0000001f3f587812 */ /* 0x000fc800078ec0ff */
[----:B------:R-:W0:Y:S02]  /*3c60*/  SHFL.BFLY PT, R46, R89, 0x8, 0x1f ;  /* 0x0d001f00592e7f89 */ /* 0x000e2400000e0000 */
[----:B0-----:R-:W-:-:S05]  /*3c70*/  FADD.FTZ R46, R89, R46 ;  /* 0x0000002e592e7221 */ /* 0x001fca0000010000 */
[----:B------:R-:W0:Y:S02]  /*3c80*/  SHFL.BFLY PT, R45, R46, 0x10, 0x1f ;  /* 0x0e001f002e2d7f89 */ /* 0x000e2400000e0000 */
[----:B0-----:R-:W-:Y:S01]  /*3c90*/  FADD.FTZ R45, R46, R45 ;  /* 0x0000002d2e2d7221 */ /* 0x001fe20000010000 */
[----:B------:R-:W-:-:S04]  /*3ca0*/  CS2R R46, SRZ ;  /* 0x00000000002e7805 */ /* 0x000fc8000001ff00 */
[----:B------:R-:W-:Y:S01]  /*3cb0*/  @!P5 STS.64 [R87+UR4], R44 ;  /* 0x0000002c5700d988 */ /* 0x000fe20008000a04 */
[----:B------:R-:W-:Y:S01]  /*3cc0*/  BAR.SYNC.DEFER_BLOCKING 0x0 ;  /* 0x0000000000007b1d */ /* 0x000fe20000010000 */
[----:B------:R-:W-:-:S13]  /*3cd0*/  ISETP.GT.U32.AND P5, PT, R88, 0x3, PT ;  /* 0x000000035800780c */ /* 0x000fda0003fa4070 */
[----:B------:R-:W-:Y:S02]  /*3ce0*/  @!P5 LEA R89, R88, UR4, 0x3 ;  /* 0x000000045859dc11 */ /* 0x000fe4000f8e18ff */
[----:B------:R-:W-:-:S05]  /*3cf0*/  @!P5 MOV R99, R64 ;  /* 0x000000400063d202 */ /* 0x000fca0000000f00 */
[----:B------:R-:W0:Y:S04]  /*3d00*/  SHFL.DOWN PT, R98, R99, 0x2, 0x1f ;  /* 0x08401f0063627f89 */ /* 0x000e2800000e0000 */
[----:B------:R1:W2:Y:S01]  /*3d10*/  @!P5 LDS.64 R46, [R89] ;  /* 0x00000000592ed984 */ /* 0x0002a20000000a00 */
[----:B------:R-:W-:Y:S02]  /*3d20*/  PLOP3.LUT P5, PT, PT, PT, UP2, 0x40, 0x4 ;  /* 0x000000000004781c */ /* 0x000fe40003fae828 */
[-C--:B-1----:R-:W-:Y:S02]  /*3d30*/  I2FP.F32.S32 R89, R99.reuse ;  /* 0x0000006300597245 */ /* 0x082fe40000201400 */
[CC--:B0-----:R-:W-:Y:S02]  /*3d40*/  IADD3 R44, PT, PT, R98.reuse, R99.reuse, RZ ;  /* 0x00000063622c7210 */ /* 0x0c1fe40007ffe0ff */
[----:B------:R-:W-:-:S02]  /*3d50*/  IADD3 R88, PT, PT, R98, R99, RZ ;  /* 0x0000006362587210 */ /* 0x000fc40007ffe0ff */
[----:B------:R-:W-:Y:S02]  /*3d60*/  I2FP.F32.S32 R44, R44 ;  /* 0x0000002c002c7245 */ /* 0x000fe40000201400 */
[----:B------:R-:W-:Y:S01]  /*3d70*/  I2FP.F32.S32 R98, R98 ;  /* 0x0000006200627245 */ /* 0x000fe20000201400 */
[----:B------:R-:W0:Y:S01]  /*3d80*/  SHFL.DOWN PT, R103, R88, 0x1, 0x1f ;  /* 0x08201f0058677f89 */ /* 0x000e2200000e0000 */
[----:B------:R-:W1:Y:S03]  /*3d90*/  MUFU.RCP R87, R44 ;  /* 0x0000002c00577308 */ /* 0x000e660000001000 */
[----:B--2---:R-:W2:Y:S04]  /*3da0*/  SHFL.DOWN PT, R45, R46, 0x2, 0x1f ;  /* 0x08401f002e2d7f89 */ /* 0x004ea800000e0000 */
[----:B------:R-:W3:Y:S01]  /*3db0*/  SHFL.DOWN PT, R104, R47, 0x2, 0x1f ;  /* 0x08401f002f687f89 */ /* 0x000ee200000e0000 */
[----:B0-----:R-:W-:-:S02]  /*3dc0*/  IADD3 R101, PT, PT, R88, R103, RZ ;  /* 0x0000006758657210 */ /* 0x001fc40007ffe0ff */
[----:B------:R-:W-:Y:S02]  /*3dd0*/  I2FP.F32.S32 R103, R103 ;  /* 0x0000006700677245 */ /* 0x000fe40000201400 */
[----:B------:R-:W-:-:S06]  /*3de0*/  I2FP.F32.S32 R101, R101 ;  /* 0x0000006500657245 */ /* 0x000fcc0000201400 */
[----:B------:R-:W0:Y:S01]  /*3df0*/  MUFU.RCP R101, R101 ;  /* 0x0000006500657308 */ /* 0x000e220000001000 */
[C---:B--2---:R-:W-:Y:S01]  /*3e00*/  FMUL.FTZ R100, R45.reuse, R98 ;  /* 0x000000622d647220 */ /* 0x044fe20000410000 */
[----:B------:R-:W-:-:S03]  /*3e10*/  FADD.FTZ R45, -R45, R46 ;  /* 0x0000002e2d2d7221 */ /* 0x000fc60000010100 */
[----:B------:R-:W-:Y:S01]  /*3e20*/  FFMA.FTZ R100, R89, R46, R100 ;  /* 0x0000002e59647223 */ /* 0x000fe20000010064 */
[----:B------:R-:W-:Y:S01]  /*3e30*/  FMUL.FTZ R46, R45, R45 ;  /* 0x0000002d2d2e7220 */ /* 0x000fe20000410000 */
[----:B---3--:R-:W-:Y:S02]  /*3e40*/  FADD.FTZ R104, R104, R47 ;  /* 0x0000002f68687221 */ /* 0x008fe40000010000 */
[----:B-1----:R-:W-:Y:S01]  /*3e50*/  FMUL.FTZ R99, R87, R100 ;  /* 0x0000006457637220 */ /* 0x002fe20000410000 */
[----:B------:R-:W-:-:S04]  /*3e60*/  FMUL.FTZ R89, R46, R89 ;  /* 0x000000592e597220 */ /* 0x000fc80000410000 */
[----:B------:R-:W1:Y:S01]  /*3e70*/  SHFL.DOWN PT, R100, R99, 0x1, 0x1f ;  /* 0x08201f0063647f89 */ /* 0x000e6200000e0000 */
[----:B------:R-:W-:-:S04]  /*3e80*/  FMUL.FTZ R98, R89, R98 ;  /* 0x0000006259627220 */ /* 0x000fc80000410000 */
[----:B------:R-:W-:-:S05]  /*3e90*/  FFMA.FTZ R98, R87, R98, R104 ;  /* 0x0000006257627223 */ /* 0x000fca0000010068 */
[----:B------:R-:W2:Y:S01]  /*3ea0*/  SHFL.DOWN PT, R45, R98, 0x1, 0x1f ;  /* 0x08201f00622d7f89 */ /* 0x000ea200000e0000 */
[----:B-1----:R-:W-:Y:S01]  /*3eb0*/  FMUL.FTZ R107, R100, R103 ;  /* 0x00000067646b7220 */ /* 0x002fe20000410000 */
[----:B------:R-:W-:-:S03]  /*3ec0*/  FADD.FTZ R87, R99, -R100 ;  /* 0x8000006463577221 */ /* 0x000fc60000010000 */
[----:B------:R-:W-:Y:S01]  /*3ed0*/  FFMA.FTZ R88, R44, R99, R107 ;  /* 0x000000632c587223 */ /* 0x000fe2000001006b */
[----:B------:R-:W-:-:S03]  /*3ee0*/  FMUL.FTZ R87, R87, R87 ;  /* 0x0000005757577220 */ /* 0x000fc60000410000 */
[C---:B0-----:R-:W-:Y:S01]  /*3ef0*/  FMUL.FTZ R88, R101.reuse, R88 ;  /* 0x0000005865587220 */ /* 0x041fe20000410000 */
[----:B------:R-:W-:Y:S01]  /*3f00*/  FMUL.FTZ R44, R44, R87 ;  /* 0x000000572c2c7220 */ /* 0x000fe20000410000 */
[----:B--2---:R-:W-:Y:S02]  /*3f10*/  FADD.FTZ R46, R98, R45 ;  /* 0x0000002d622e7221 */ /* 0x004fe40000010000 */
[----:B------:R-:W0:Y:S01]  /*3f20*/  LDC R45, c[0x0][0x448] ;  /* 0x00011200ff2d7b82 */ /* 0x000e220000000800 */
[----:B------:R-:W-:Y:S01]  /*3f30*/  FMUL.FTZ R44, R44, R103 ;  /* 0x000000672c2c7220 */ /* 0x000fe20000410000 */
[----:B------:R-:W1:Y:S03]  /*3f40*/  SHFL.IDX PT, R88, R88, RZ, 0x1f ;  /* 0x00001fff58587589 */ /* 0x000e6600000e0000 */
[----:B------:R-:W-:-:S05]  /*3f50*/  FFMA.FTZ R46, R101, R44, R46 ;  /* 0x0000002c652e7223 */ /* 0x000fca000001002e */
[----:B------:R-:W0:Y:S01]  /*3f60*/  SHFL.IDX PT, R44, R46, RZ, 0x1f ;  /* 0x00001fff2e2c7589 */ /* 0x000e2200000e0000 */
[----:B-1----:R-:W-:-:S05]  /*3f70*/  FMUL.FTZ R102, R88, R88 ;  /* 0x0000005858667220 */ /* 0x002fca0000410000 */
[----:B------:R-:W-:Y:S02]  /*3f80*/  FSEL R102, R102, RZ, !P5 ;  /* 0x000000ff66667208 */ /* 0x000fe40006800000 */
[----:B------:R-:W-:Y:S01]  /*3f90*/  ISETP.NE.AND P5, PT, R63, RZ, PT ;  /* 0x000000ff3f00720c */ /* 0x000fe20003fa5270 */
[----:B0-----:R-:W-:Y:S01]  /*3fa0*/  FFMA.FTZ R45, R44, UR16, R45 ;  /* 0x000000102c2d7c23 */ /* 0x001fe2000801002d */
[----:B------:R-:W-:-:S03]  /*3fb0*/  MOV R44, UR7 ;  /* 0x00000007002c7c02 */ /* 0x000fc60008000f00 */
[----:B------:R-:W-:Y:S01]  /*3fc0*/  FADD.FTZ R87, R45, R102 ;  /* 0x000000662d577221 */ /* 0x000fe20000010000 */
[----:B------:R-:W-:-:S05]  /*3fd0*/  MOV R45, UR7 ;  /* 0x00000007002d7c02 */ /* 0x000fca0008000f00 */
[----:B------:R-:W0:Y:S02]  /*3fe0*/  MUFU.RSQ R87, R87 ;  /* 0x0000005700577308 */ /* 0x000e240000001400 */
[----:B------:R-:W1:Y:S08]  /*3ff0*/  @!P5 LDC.64 R100, c[0x0][0x3c0] ;  /* 0x0000f000ff64db82 */ /* 0x000e700000000a00 */
[----:B------:R-:W2:Y:S01]  /*4000*/  @!P5 LDC.64 R98, c[0x0][0x3c8] ;  /* 0x0000f200ff62db82 */ /* 0x000ea20000000a00 */
[----:B-1----:R-:W-:-:S05]  /*4010*/  @!P5 IMAD.WIDE R100, R45, 0x4, R100 ;  /* 0x000000042d64d825 */ /* 0x002fca00078e0264 */
[----:B------:R1:W-:Y:S01]  /*4020*/  @!P5 STG.E desc[UR12][R100.64], R88 ;  /* 0x000000586400d986 */ /* 0x0003e2000c10190c */
[----:B--2---:R-:W-:-:S05]  /*4030*/  @!P5 IMAD.WIDE R44, R44, 0x4, R98 ;  /* 0x000000042c2cd825 */ /* 0x004fca00078e0262 */
        /* <DEDUP_REMOVED lines=12> */
[----:B------:R-:W0:Y:S01]  /*4100*/  LDC.64 R102, c[0x0][0x428] ;  /* 0x00010a00ff667b82 */ /* 0x000e220000000a00 */
[--C-:B------:R-:W-:Y:S01]  /*4110*/  FADD.FTZ R46, R12, -R88.reuse ;  /* 0x800000580c2e7221 */ /* 0x100fe20000010000 */
[----:B------:R-:W-:Y:S02]  /*4120*/  HADD2.F32 R45, -RZ, R91.H0_H0 ;  /* 0x2000005bff2d7230 */ /* 0x000fe40000004100 */
[--C-:B------:R-:W-:Y:S01]  /*4130*/  FADD.FTZ R100, R13, -R88.reuse ;  /* 0x800000580d647221 */ /* 0x100fe20000010000 */
[----:B------:R-:W-:Y:S02]  /*4140*/  HADD2.F32 R44, -RZ, R60.H0_H0 ;  /* 0x2000003cff2c7230 */ /* 0x000fe40000004100 */
[C---:B------:R-:W-:Y:S01]  /*4150*/  FMUL.FTZ R47, R87.reuse, R46 ;  /* 0x0000002e572f7220 */ /* 0x040fe20000410000 */
[----:B------:R-:W-:Y:S01]  /*4160*/  FADD.FTZ R46, R14, -R88 ;  /* 0x800000580e2e7221 */ /* 0x000fe20000010000 */
[----:B------:R-:W-:Y:S02]  /*4170*/  HADD2.F32 R98, -RZ, R92.H0_H0 ;  /* 0x2000005cff627230 */ /* 0x000fe40000004100 */
[----:B------:R-:W-:Y:S01]  /*4180*/  FMUL.FTZ R100, R87, R100 ;  /* 0x0000006457647220 */ /* 0x000fe20000410000 */
[----:B------:R-:W-:Y:S01]  /*4190*/  FFMA.FTZ R44, R47, R45, R44 ;  /* 0x0000002d2f2c7223 */ /* 0x000fe2000001002c */
[----:B------:R-:W-:-:S02]  /*41a0*/  HADD2.F32 R45, -RZ, R114.H0_H0 ;  /* 0x20000072ff2d7230 */ /* 0x000fc40000004100 */
[----:B------:R-:W-:Y:S01]  /*41b0*/  FMUL.FTZ R99, R87, R46 ;  /* 0x0000002e57637220 */ /* 0x000fe20000410000 */
[----:B------:R-:W-:Y:S02]  /*41c0*/  HADD2.F32 R47, -RZ, R91.H1_H1 ;  /* 0x3000005bff2f7230 */ /* 0x000fe40000004100 */
[----:B------:R-:W-:Y:S02]  /*41d0*/  HADD2.F32 R46, -RZ, R61.H0_H0 ;  /* 0x2000003dff2e7230 */ /* 0x000fe40000004100 */
[----:B------:R-:W-:Y:S01]  /*41e0*/  FFMA.FTZ R45, R100, R98, R45 ;  /* 0x00000062642d7223 */ /* 0x000fe2000001002d */
[----:B------:R-:W-:Y:S01]  /*41f0*/  FADD.FTZ R100, R15, -R88 ;  /* 0x800000580f647221 */ /* 0x000fe20000010000 */
[----:B------:R-:W-:Y:S02]  /*4200*/  HADD2.F32 R98, -RZ, R92.H1_H1 ;  /* 0x3000005cff627230 */ /* 0x000fe40000004100 */
[----:B------:R-:W-:Y:S01]  /*4210*/  FFMA.FTZ R46, R99, R47, R46 ;  /* 0x0000002f632e7223 */ /* 0x000fe2000001002e */
[----:B------:R-:W-:-:S02]  /*4220*/  HADD2.F32 R47, -RZ, R114.H1_H1 ;  /* 0x30000072ff2f7230 */ /* 0x000fc40000004100 */
[----:B------:R-:W-:Y:S01]  /*4230*/  FMUL.FTZ R100, R87, R100 ;  /* 0x0000006457647220 */ /* 0x000fe20000410000 */
[----:B0-----:R-:W-:-:S04]  /*4240*/  IMAD.WIDE.U32 R102, R89, 0x10, R102 ;  /* 0x0000001059667825 */ /* 0x001fc800078e0066 */
[----:B------:R-:W-:Y:S01]  /*4250*/  FFMA.FTZ R47, R100, R98, R47 ;  /* 0x00000062642f7223 */ /* 0x000fe2000001002f */
[----:B------:R-:W-:-:S04]  /*4260*/  IADD3 R89, PT, PT, R89, 0x80, RZ ;  /* 0x0000008059597810 */ /* 0x000fc80007ffe0ff */
[----:B------:R0:W-:Y:S03]  /*4270*/  STG.E.128 desc[UR12][R102.64], R44 ;  /* 0x0000002c66007986 */ /* 0x0001e6000c101d0c */
.L_x_21580:
[----:B------:R-:W-:Y:S05]  /*4280*/  BSYNC.RECONVERGENT B0 ;  /* 0x0000000000007941 */ /* 0x000fea0003800200 */
.L_x_21579:
[----:B------:R-:W-:Y:S01]  /*4290*/  ISETP.GE.U32.AND P0, PT, R0, 0x100, PT ;  /* 0x000001000000780c */ /* 0x000fe20003f06070 */
[----:B------:R-:W-:-:S12]  /*42a0*/  BSSY.RECONVERGENT B0, `(.L_x_21581) ;  /* 0x000001a000007945 */ /* 0x000fd80003800200 */
[----:B------:R-:W-:Y:S05]  /*42b0*/  @!P0 BRA `(.L_x_21582) ;  /* 0x0000000000608947 */ /* 0x000fea0003800000 */
[----:B0-----:R-:W0:Y:S01]  /*42c0*/  LDC.64 R102, c[0x0][0x428] ;  /* 0x00010a00ff667b82 */ /* 0x001e220000000a00 */
        /* <DEDUP_REMOVED lines=23> */
.L_x_21582:
[----:B------:R-:W-:Y:S05]  /*4440*/  BSYNC.RECONVERGENT B0 ;  /* 0x0000000000007941 */ /* 0x000fea0003800200 */
.L_x_21581:
[----:B------:R-:W-:Y:S01]  /*4450*/  ISETP.GE.U32.AND P0, PT, R0, 0x180, PT ;  /* 0x000001800000780c */ /* 0x000fe20003f06070 */
[----:B------:R-:W-:-:S12]  /*4460*/  BSSY.RECONVERGENT B0, `(.L_x_21583) ;  /* 0x000001a000007945 */ /* 0x000fd80003800200 */
[----:B------:R-:W-:Y:S05]  /*4470*/  @!P0 BRA `(.L_x_21584) ;  /* 0x0000000000608947 */ /* 0x000fea0003800000 */
[----:B01----:R-:W0:Y:S01]  /*4480*/  LDC.64 R102, c[0x0][0x428] ;  /* 0x00010a00ff667b82 */ /* 0x003e220000000a00 */
        /* <DEDUP_REMOVED lines=23> */
.L_x_21584:
[----:B------:R-:W-:Y:S05]  /*4600*/  BSYNC.RECONVERGENT B0 ;  /* 0x0000000000007941 */ /* 0x000fea0003800200 */
.L_x_21583:
[----:B------:R-:W-:Y:S01]  /*4610*/  ISETP.GE.U32.AND P0, PT, R0, 0x200, PT ;  /* 0x000002000000780c */ /* 0x000fe20003f06070 */
[----:B------:R-:W-:-:S12]  /*4620*/  BSSY.RECONVERGENT B0, `(.L_x_21585) ;  /* 0x000001a000007945 */ /* 0x000fd80003800200 */
[----:B------:R-:W-:Y:S05]  /*4630*/  @!P0 BRA `(.L_x_21586) ;  /* 0x0000000000608947 */ /* 0x000fea0003800000 */
[----:B012---:R-:W0:Y:S01]  /*4640*/  LDC.64 R102, c[0x0][0x428] ;  /* 0x00010a00ff667b82 */ /* 0x007e220000000a00 */
        /* <DEDUP_REMOVED lines=23> */
.L_x_21586:
[----:B------:R-:W-:Y:S05]  /*47c0*/  BSYNC.RECONVERGENT B0 ;  /* 0x0000000000007941 */ /* 0x000fea0003800200 */
.L_x_21585:
[----:B------:R-:W-:Y:S04]  /*47d0*/  BSSY.RECONVERGENT B0, `(.L_x_21587) ;  /* 0x000001a000007945 */ /* 0x000fe80003800200 */
[----:B------:R-:W-:Y:S05]  /*47e0*/  @!P1 BRA `(.L_x_21588) ;  /* 0x0000000000609947 */ /* 0x000fea0003800000 */
[----:B0123--:R-:W0:Y:S01]  /*47f0*/  LDC.64 R102, c[0x0][0x428] ;  /* 0x00010a00ff667b82 */ /* 0x00fe220000000a00 */
        /* <DEDUP_REMOVED lines=23> */
.L_x_21588:
[----:B------:R-:W-:Y:S05]  /*4970*/  BSYNC.RECONVERGENT B0 ;  /* 0x0000000000007941 */ /* 0x000fea0003800200 */
.L_x_21587:
[----:B------:R-:W-:Y:S04]  /*4980*/  BSSY.RECONVERGENT B0, `(.L_x_21589) ;  /* 0x000001a000007945 */ /* 0x000fe80003800200 */
[----:B------:R-:W-:Y:S05]  /*4990*/  @!P2 BRA `(.L_x_21590) ;  /* 0x000000000060a947 */ /* 0x000fea0003800000 */
[----:B01234-:R-:W0:Y:S01]  /*49a0*/  LDC.64 R102, c[0x0][0x428] ;  /* 0x00010a00ff667b82 */ /* 0x01fe220000000a00 */
        /* <DEDUP_REMOVED lines=23> */
.L_x_21590:
[----:B------:R-:W-:Y:S05]  /*4b20*/  BSYNC.RECONVERGENT B0 ;  /* 0x0000000000007941 */ /* 0x000fea0003800200 */
.L_x_21589:
        /* <DEDUP_REMOVED lines=26> */
.L_x_21592:
[----:B------:R-:W-:Y:S05]  /*4cd0*/  BSYNC.RECONVERGENT B0 ;  /* 0x0000000000007941 */ /* 0x000fea0003800200 */
.L_x_21591:
[----:B------:R-:W-:Y:S04]  /*4ce0*/  BSSY.RECONVERGENT B0, `(.L_x_21578) ;  /* 0x0000011000007945 */ /* 0x000fe80003800200 */
[----:B------:R-:W-:Y:S05]  /*4cf0*/  @!P4 BRA `(.L_x_21593) ;  /* 0x00000000003cc947 */ /* 0x000fea0003800000 */
[----:B01234-:R-:W0:Y:S01]  /*4d00*/  LDC.64 R102, c[0x0][0x428] ;  /* 0x00010a00ff667b82 */ /* 0x01fe220000000a00 */
        /* <DEDUP_REMOVED lines=14> */
.L_x_21593:
[----:B------:R-:W-:Y:S05]  /*4df0*/  BSYNC.RECONVERGENT B0 ;  /* 0x0000000000007941 */ /* 0x000fea0003800200 */
.L_x_21578:
[----:B------:R-:W-:Y:S02]  /*4e00*/  UIADD3 UR7, UPT, UPT, UR7, UR18, URZ ;  /* 0x0000001207077290 */ /* 0x000fe4000fffe0ff */
[----:B------:R-:W-:Y:S02]  /*4e10*/  UPLOP3.LUT UP1, UPT, UPT, UPT, UP1, 0x40, 0x4 ;  /* 0x000000000004789c */ /* 0x000fe40003f2e810 */
[----:B------:R-:W-:-:S09]  /*4e20*/  UISETP.GE.AND UP0, UPT, UR7, UR19, UPT ;  /* 0x000000130700728c */ /* 0x000fd2000bf06270 */
[----:B------:R-:W-:Y:S05]  /*4e30*/  BRA.U !UP0, `(.L_x_21594) ;  /* 0xffffffc5088c7547 */ /* 0x000fea000b83ffff */
[----:B------:R-:W-:Y:S05]  /*4e40*/  EXIT ;  /* 0x000000000000794d */ /* 0x000fea0003800000 */
.L_x_21595:
        /* <DEDUP_REMOVED lines=11> */
.L_x_27332:


//--------------------- .text._ZN10layer_norm13ln_fwd_kernelINS_13Kernel_traitsI6__halfffffjLj4096ELj1ELj1ELj4ELj16ENS_18Kernel_traits_baseILj4096ES2_ffffjLj128EEEEELb0ELb1ELb1ELb1EEEvNS_9FwdParamsE --------------------------
	.section	.text._ZN10layer_norm13ln_fwd_kernelINS_13Kernel_traitsI6__halfffffjLj4096ELj1ELj1ELj4ELj16ENS_18Kernel_traits_baseILj4096ES2_ffffjLj128EEEEELb0ELb1ELb1ELb1EEEvNS_9FwdParamsE,"ax",@progbits
	.align	128
        .global         _ZN10layer_norm13ln_fwd_kernelINS_13Kernel_traitsI6__halfffffjLj4096ELj1ELj1ELj4ELj16ENS_18Kernel_traits_baseILj4096ES2_ffffjLj128EEEEELb0ELb1ELb1ELb1EEEvNS_9FwdParamsE
        .type           _ZN10layer_norm13ln_fwd_kernelINS_13Kernel_traitsI6__halfffffjLj4096ELj1ELj1ELj4ELj16ENS_18Kernel_traits_baseILj4096ES2_ffffjLj128EEEEELb0ELb1ELb1ELb1EEEvNS_9FwdParamsE,@function
        .size           _ZN10layer_norm13ln_fwd_kernelINS_13Kernel_traitsI6__halfffffjLj4096ELj1ELj1ELj4ELj16ENS_18Kernel_traits_baseILj4096ES2_ffffjLj128EEEEELb0ELb1ELb1ELb1EEEvNS_9FwdParamsE,(.L_x_27333 - _ZN10layer_norm13ln_fwd_kernelINS_13Kernel_traitsI6__halfffffjLj4096ELj1ELj1ELj4ELj16ENS_18Kernel_traits_baseILj4096ES2_ffffjLj128EEEEELb0ELb1ELb1ELb1EEEvNS_9FwdParamsE)
        .other          _ZN10layer_norm13ln_fwd_kernelINS_13Kernel_traitsI6__halfffffjLj4096ELj1ELj1ELj4ELj16ENS_18Kernel_traits_baseILj4096ES2_ffffjLj128EEEEELb0ELb1ELb1ELb1EEEvNS_9FwdParamsE,@"STO_CUDA_ENTRY STV_DEFAULT"
_ZN10layer_norm13ln_fwd_kernelINS_13Kernel_traitsI6__halfffffjLj4096ELj1ELj1ELj4ELj16ENS_18Kernel_traits_baseILj4096ES2_ffffjLj128EEEEELb0ELb1ELb1ELb1EEEvNS_9FwdParamsE:
.text._ZN10layer_norm13ln_fwd_kernelINS_13Kernel_traitsI6__halfffffjLj4096ELj1ELj1ELj4ELj16ENS_18Kernel_traits_baseILj4096ES2_ffffjLj128EEEEELb0ELb1ELb1ELb1EEEvNS_9FwdParamsE:
        /* <DEDUP_REMOVED lines=41> */
.L_x_21596:
        /* <DEDUP_REMOVED lines=28> */
.L_x_21597:
[----:B------:R-:W1:Y:S02]  /*0450*/  LDCU UR4, c[0x0][0x384] ;  /* 0x00007080ff0477ac */ /* 0x000e640008000800 */
[----:B-1----:R-:W-:-:S13]  /*0460*/  ISETP.GE.AND P0, PT, R0, UR4, PT ;  /* 0x0000000400007c0c */ /* 0x002fda000bf06270 */
[----:B------:R-:W-:Y:S05]  /*0470*/  @P0 EXIT ;  /* 0x000000000000094d */ /* 0x000fea0003800000 */
[----:B-----5:R-:W-:Y:S01]  /*0480*/  MOV R109, R4 ;  /* 0x00000004006d7202 */ /* 0x020fe20000000f00 */
[----:B------:R-:W1:Y:S01]  /*0490*/  LDCU.U8 UR4, c[0x0][0x410] ;  /* 0x00008200ff0477ac */ /* 0x000e620008000000 */
[--C-:B------:R-:W-:Y:S02]  /*04a0*/  SHF.R.U64 R110, R4, 0x10, R5.reuse ;  /* 0x00000010046e7819 */ /* 0x100fe40000001205 */
[----:B------:R-:W-:Y:S01]  /*04b0*/  SHF.R.U32.HI R4, RZ, 0x10, R5 ;  /* 0x00000010ff047819 */ /* 0x000fe20000011605 */
[----:B------:R-:W2:Y:S01]  /*04c0*/  LDCU UR11, c[0x0][0x40c] ;  /* 0x00008180ff0b77ac */ /* 0x000ea20008000800 */
[----:B------:R-:W-:Y:S02]  /*04d0*/  MOV R107, R6 ;  /* 0x00000006006b7202 */ /* 0x000fe40000000f00 */
[----:B------:R-:W-:Y:S01]  /*04e0*/  SHF.R.U64 R108, R6, 0x10, R7 ;  /* 0x00000010066c7819 */ /* 0x000fe20000001207 */
[----:B------:R-:W3:Y:S01]  /*04f0*/  LDCU UR10, c[0x0][0x400] ;  /* 0x00008000ff0a77ac */ /* 0x000ee20008000800 */
[----:B------:R-:W-:-:S02]  /*0500*/  MOV R6, R5 ;  /* 0x0000000500067202 */ /* 0x000fc40000000f00 */
[----:B------:R-:W-:Y:S01]  /*0510*/  PRMT R110, R110, 0x5410, R4 ;  /* 0x000054106e6e7816 */ /* 0x000fe20000000004 */
[----:B------:R-:W4:Y:S01]  /*0520*/  LDCU.64 UR8, c[0x0][0x3a0] ;  /* 0x00007400ff0877ac */ /* 0x000f220008000a00 */
        /* <DEDUP_REMOVED lines=31> */
[----:B0-----:R-:W-:Y:S02]  /*0720*/  MOV R36, R19 ;  /* 0x0000001300247202 */ /* 0x001fe40000000f00 */
[----:B------:R-:W-:Y:S02]  /*0730*/  SHF.R.U32.HI R41, RZ, 0x10, R19 ;  /* 0x00000010ff297819 */ /* 0x000fe40000011613 */
[----:B------:R-:W-:Y:S02]  /*0740*/  MOV R37, R23 ;  /* 0x0000001700257202 */ /* 0x000fe40000000f00 */
[----:B------:R-:W-:Y:S02]  /*0750*/  SHF.R.U32.HI R42, RZ, 0x10, R23 ;  /* 0x00000010ff2a7819 */ /* 0x000fe40000011617 */
[----:B------:R-:W-:-:S02]  /*0760*/  MOV R68, R24 ;  /* 0x0000001800447202 */ /* 0x000fc40000000f00 */
[----:B------:R-:W-:Y:S02]  /*0770*/  MOV R38, R25 ;  /* 0x0000001900267202 */ /* 0x000fe40000000f00 */
        /* <DEDUP_REMOVED lines=8> */
[----:B------:R-:W-:Y:S02]  /*0800*/  SHF.R.U64 R73, R28, 0x10, R29 ;  /* 0x000000101c497819 */ /* 0x000fe4000000121d */
[----:B------:R-:W-:Y:S02]  /*0810*/  MOV R22, R20 ;  /* 0x0000001400167202 */ /* 0x000fe40000000f00 */
[----:B------:R-:W-:-:S02]  /*0820*/  SHF.R.U64 R96, R20, 0x10, R21 ;  /* 0x0000001014607819 */ /* 0x000fc40000001215 */
[----:B------:R-:W-:Y:S02]  /*0830*/  MOV R18, R17 ;  /* 0x0000001100127202 */ /* 0x000fe40000000f00 */
[----:B------:R-:W-:Y:S02]  /*0840*/  MOV R16, R15 ;  /* 0x0000000f00107202 */ /* 0x000fe40000000f00 */
[----:B------:R-:W-:Y:S02]  /*0850*/  MOV R14, R13 ;  /* 0x0000000d000e7202 */ /* 0x000fe40000000f00 */
[----:B------:R-:W-:Y:S02]  /*0860*/  MOV R12, R11 ;  /* 0x0000000b000c7202 */ /* 0x000fe40000000f00 */
[----:B------:R-:W-:Y:S02]  /*0870*/  MOV R10, R9 ;  /* 0x00000009000a7202 */ /* 0x000fe40000000f00 */
[----:B------:R-:W-:-:S02]  /*0880*/  MOV R8, R7 ;  /* 0x0000000700087202 */ /* 0x000fc40000000f00 */
[----:B------:R-:W-:Y:S02]  /*0890*/  PRMT R115, R115, 0x5410, R4 ;  /* 0x0000541073737816 */ /* 0x000fe40000000004 */
[----:B------:R-:W-:Y:S02]  /*08a0*/  PRMT R116, R116, 0x5410, R5 ;  /* 0x0000541074747816 */ /* 0x000fe40000000005 */
        /* <DEDUP_REMOVED lines=14> */
[----:B------:R-:W-:Y:S02]  /*0990*/  SHF.R.U32.HI R20, RZ, 0x10, R21 ;  /* 0x00000010ff147819 */ /* 0x000fe40000011615 */
[----:B------:R-:W-:-:S02]  /*09a0*/  SHF.R.U32.HI R17, RZ, 0x10, R17 ;  /* 0x00000010ff117819 */ /* 0x000fc40000011611 */
[----:B------:R-:W-:Y:S02]  /*09b0*/  SHF.R.U32.HI R15, RZ, 0x10, R15 ;  /* 0x00000010ff0f7819 */ /* 0x000fe4000001160f */
[----:B------:R-:W-:Y:S02]  /*09c0*/  SHF.R.U32.HI R13, RZ, 0x10, R13 ;  /* 0x00000010ff0d7819 */ /* 0x000fe4000001160d */
[----:B------:R-:W-:Y:S02]  /*09d0*/  SHF.R.U32.HI R11, RZ, 0x10, R11 ;  /* 0x00000010ff0b7819 */ /* 0x000fe4000001160b */
[----:B------:R-:W-:Y:S02]  /*09e0*/  SHF.R.U32.HI R9, RZ, 0x10, R9 ;  /* 0x00000010ff097819 */ /* 0x000fe40000011609 */
[----:B------:R-:W-:Y:S02]  /*09f0*/  SHF.R.U32.HI R7, RZ, 0x10, R7 ;  /* 0x00000010ff077819 */ /* 0x000fe40000011607 */
[----:B------:R-:W-:-:S02]  /*0a00*/  SHF.R.U64 R117, R44, 0x10, R45 ;  /* 0x000000102c757819 */ /* 0x000fc4000000122d */
        /* <DEDUP_REMOVED lines=35> */
[----:B------:R-:W-:-:S02]  /*0c40*/  PRMT R117, R117, 0x5410, R4 ;  /* 0x0000541075757816 */ /* 0x000fc40000000004 */
[----:B--234-:R-:W-:-:S09]  /*0c50*/  PRMT R118, R118, 0x5410, R5 ;  /* 0x0000541076767816 */ /* 0x01cfd20000000005 */
.L_x_21617:
[----:B------:R-:W0:Y:S08]  /*0c60*/  LDC.64 R12, c[0x0][0x3f0] ;  /* 0x0000fc00ff0c7b82 */ /* 0x000e300000000a00 */
[----:B------:R-:W1:Y:S08]  /*0c70*/  LDC R94, c[0x0][0x388] ;  /* 0x0000e200ff5e7b82 */ /* 0x000e700000000800 */
[----:B------:R-:W2:Y:S01]  /*0c80*/  LDC.64 R80, c[0x0][0x3f8] ;  /* 0x0000fe00ff507b82 */ /* 0x000ea20000000a00 */
[----:B0-----:R-:W-:-:S06]  /*0c90*/  IMAD.WIDE R40, R0, 0x4, R12 ;  /* 0x0000000400287825 */ /* 0x001fcc00078e020c */
[----:B------:R-:W3:Y:S01]  /*0ca0*/  LDG.E R40, desc[UR6][R40.64] ;  /* 0x0000000628287981 */ /* 0x000ee2000c1e1900 */
[----:B------:R-:W-:Y:S02]  /*0cb0*/  HFMA2 R83, -RZ, RZ, 0, 0 ;  /* 0x00000000ff537431 */ /* 0x000fe400000001ff */
[----:B--2---:R-:W-:-:S06]  /*0cc0*/  IMAD.WIDE R80, R0, 0x4, R80 ;  /* 0x0000000400507825 */ /* 0x004fcc00078e0250 */
[----:B------:R0:W5:Y:S01]  /*0cd0*/  LDG.E R80, desc[UR6][R80.64] ;  /* 0x0000000650507981 */ /* 0x000162000c1e1900 */
[----:B---3--:R-:W-:-:S13]  /*0ce0*/  ISETP.GE.AND P2, PT, R40, 0x1, PT ;  /* 0x000000012800780c */ /* 0x008fda0003f46270 */
[----:B------:R-:W2:Y:S01]  /*0cf0*/  @P2 LDC.64 R12, c[0x0][0x390] ;  /* 0x0000e400ff0c2b82 */ /* 0x000ea20000000a00 */
[----:B------:R-:W-:-:S05]  /*0d00*/  @P2 IADD3 R15, PT, PT, R40, -0x1, RZ ;  /* 0xffffffff280f2810 */ /* 0x000fca0007ffe0ff */
[----:B-1----:R-:W-:-:S05]  /*0d10*/  @P2 IMAD R15, R15, R94, RZ ;  /* 0x0000005e0f0f2224 */ /* 0x002fca00078e02ff */
[----:B------:R-:W-:-:S04]  /*0d20*/  @P2 SHF.R.S32.HI R14, RZ, 0x1f, R15 ;  /* 0x0000001fff0e2819 */ /* 0x000fc8000001140f */
[----:B------:R-:W-:-:S04]  /*0d30*/  @P2 LEA.HI R14, R14, R15, RZ, 0x2 ;  /* 0x0000000f0e0e2211 */ /* 0x000fc800078f10ff */
[----:B------:R-:W-:-:S05]  /*0d40*/  @P2 LEA.HI.SX32 R83, R14, R63, 0x1e ;  /* 0x0000003f0e532211 */ /* 0x000fca00078ff2ff */
[----:B--2---:R-:W-:-:S05]  /*0d50*/  @P2 IMAD.WIDE.U32 R12, R83, 0x10, R12 ;  /* 0x00000010530c2825 */ /* 0x004fca00078e000c */
[----:B------:R0:W5:Y:S01]  /*0d60*/  @P2 LDG.E.128 R4, desc[UR6][R12.64] ;  /* 0x000000060c042981 */ /* 0x000162000c1e1d00 */
[----:B------:R-:W-:Y:S01]  /*0d70*/  ISETP.NE.U32.AND P0, PT, RZ, UR8, PT ;  /* 0x00000008ff007c0c */ /* 0x000fe2000bf05070 */
[----:B------:R-:W-:-:S03]  /*0d80*/  IMAD R14, R0, R94, RZ ;  /* 0x0000005e000e7224 */ /* 0x000fc600078e02ff */
[----:B------:R-:W-:Y:S02]  /*0d90*/  ISETP.NE.AND.EX P0, PT, RZ, UR9, PT, P0 ;  /* 0x00000009ff007c0c */ /* 0x000fe4000bf05300 */
[----:B------:R-:W-:-:S04]  /*0da0*/  SHF.R.S32.HI R15, RZ, 0x1f, R14 ;  /* 0x0000001fff0f7819 */ /* 0x000fc8000001140e */
[----:B------:R-:W-:-:S04]  /*0db0*/  LEA.HI R82, R15, R14, RZ, 0x2 ;  /* 0x0000000e0f527211 */ /* 0x000fc800078f10ff */
[----:B------:R-:W-:-:S03]  /*0dc0*/  LEA.HI.SX32 R82, R82, R63, 0x1e ;  /* 0x0000003f52527211 */ /* 0x000fc600078ff2ff */
[----:B0-----:R-:W-:Y:S05]  /*0dd0*/  @!P0 BRA `(.L_x_21598) ;  /* 0x0000000000648947 */ /* 0x001fea0003800000 */
[----:B------:R-:W0:Y:S02]  /*0de0*/  LDC.64 R8, c[0x0][0x3a0] ;  /* 0x0000e800ff087b82 */ /* 0x000e240000000a00 */
[----:B0-----:R-:W-:-:S06]  /*0df0*/  IMAD.WIDE.U32 R8, R82, 0x10, R8 ;  /* 0x0000001052087825 */ /* 0x001fcc00078e0008 */
[----:B------:R-:W2:Y:S01]  /*0e00*/  LDG.E.128 R8, desc[UR6][R8.64] ;  /* 0x0000000608087981 */ /* 0x000ea2000c1e1d00 */
[----:B------:R-:W-:-:S13]  /*0e10*/  ISETP.GT.AND P3, PT, R40, RZ, PT ;  /* 0x000000ff2800720c */ /* 0x000fda0003f64270 */
[----:B------:R-:W0:Y:S01]  /*0e20*/  @P3 LDC R15, c[0x0][0x40c] ;  /* 0x00010300ff0f3b82 */ /* 0x000e220000000800 */
[--C-:B------:R-:W-:Y:S02]  /*0e30*/  @P3 HADD2.F32 R16, -RZ, R64.reuse.H0_H0 ;  /* 0x20000040ff103230 */ /* 0x100fe40000004100 */
[----:B------:R-:W-:Y:S02]  /*0e40*/  @P3 HADD2.F32 R17, -RZ, R65.H0_H0 ;  /* 0x20000041ff113230 */ /* 0x000fe40000004100 */
[----:B------:R-:W-:-:S03]  /*0e50*/  @P3 HADD2.F32 R20, -RZ, R64.H1_H1 ;  /* 0x30000040ff143230 */ /* 0x000fc60000004100 */
[----:B------:R-:W1:Y:S08]  /*0e60*/  @P3 LDC R18, c[0x0][0x40c] ;  /* 0x00010300ff123b82 */ /* 0x000e700000000800 */
[----:B------:R-:W3:Y:S01]  /*0e70*/  @P3 LDC R19, c[0x0][0x40c] ;  /* 0x00010300ff133b82 */ /* 0x000ee20000000800 */
[----:B0----5:R-:W-:Y:S01]  /*0e80*/  @P3 FMUL.FTZ R15, R4, R15 ;  /* 0x0000000f040f3220 */ /* 0x021fe20000410000 */
        /* <DEDUP_REMOVED lines=11> */
[----:B------:R-:W-:-:S04]  /*0f40*/  FMUL.FTZ R16, R7, UR11 ;  /* 0x0000000b07107c20 */ /* 0x000fc80008410000 */
[----:B------:R-:W-:Y:S01]  /*0f50*/  FFMA.FTZ R15, R16, R15, R11 ;  /* 0x0000000f100f7223 */ /* 0x000fe2000001000b */
[----:B------:R-:W-:Y:S06]  /*0f60*/  BRA `(.L_x_21599) ;  /* 0x0000000000487947 */ /* 0x000fec0003800000 */
.L_x_21598:
[----:B------:R-:W0:Y:S01]  /*0f70*/  @P2 LDC R23, c[0x0][0x40c] ;  /* 0x00010300ff172b82 */ /* 0x000e220000000800 */
[--C-:B------:R-:W-:Y:S01]  /*0f80*/  @P2 HADD2.F32 R18, -RZ, R64.reuse.H0_H0 ;  /* 0x20000040ff122230 */ /* 0x100fe20000004100 */
[----:B------:R-:W-:Y:S01]  /*0f90*/  CS2R R12, SRZ ;  /* 0x00000000000c7805 */ /* 0x000fe2000001ff00 */
[--C-:B------:R-:W-:Y:S01]  /*0fa0*/  @P2 HADD2.F32 R19, -RZ, R65.reuse.H0_H0 ;  /* 0x20000041ff132230 */ /* 0x100fe20000004100 */
[----:B------:R-:W-:Y:S01]  /*0fb0*/  CS2R R14, SRZ ;  /* 0x00000000000e7805 */ /* 0x000fe2000001ff00 */
[----:B------:R-:W-:Y:S02]  /*0fc0*/  @P2 HADD2.F32 R20, -RZ, R64.H1_H1 ;  /* 0x30000040ff142230 */ /* 0x000fe40000004100 */
[----:B------:R-:W-:Y:S01]  /*0fd0*/  @P2 HADD2.F32 R21, -RZ, R65.H1_H1 ;  /* 0x30000041ff152230 */ /* 0x000fe20000004100 */
[----:B------:R-:W1:Y:S08]  /*0fe0*/  @P2 LDC R22, c[0x0][0x40c] ;  /* 0x00010300ff162b82 */ /* 0x000e700000000800 */
[----:B------:R-:W2:Y:S08]  /*0ff0*/  @P2 LDC R17, c[0x0][0x40c] ;  /* 0x00010300ff112b82 */ /* 0x000eb00000000800 */
[----:B------:R-:W3:Y:S01]  /*1000*/  @P2 LDC R16, c[0x0][0x40c] ;  /* 0x00010300ff102b82 */ /* 0x000ee20000000800 */
[----:B0----5:R-:W-:-:S04]  /*1010*/  @P2 FMUL.FTZ R23, R4, R23 ;  /* 0x0000001704172220 */ /* 0x021fc80000410000 */
[----:B------:R-:W-:Y:S01]  /*1020*/  @P2 FMUL.FTZ R12, R23, R18 ;  /* 0x00000012170c2220 */ /* 0x000fe20000410000 */
[----:B-1----:R-:W-:-:S04]  /*1030*/  @P2 FMUL.FTZ R22, R5, R22 ;  /* 0x0000001605162220 */ /* 0x002fc80000410000 */
[----:B------:R-:W-:Y:S01]  /*1040*/  @P2 FMUL.FTZ R13, R22, R19 ;  /* 0x00000013160d2220 */ /* 0x000fe20000410000 */
[----:B--2---:R-:W-:-:S04]  /*1050*/  @P2 FMUL.FTZ R17, R6, R17 ;  /* 0x0000001106112220 */ /* 0x004fc80000410000 */
[----:B------:R-:W-:Y:S01]  /*1060*/  @P2 FMUL.FTZ R14, R17, R20 ;  /* 0x00000014110e2220 */ /* 0x000fe20000410000 */
[----:B---3--:R-:W-:-:S04]  /*1070*/  @P2 FMUL.FTZ R16, R7, R16 ;  /* 0x0000001007102220 */ /* 0x008fc80000410000 */
[----:B------:R-:W-:-:S07]  /*1080*/  @P2 FMUL.FTZ R15, R16, R21 ;  /* 0x00000015100f2220 */ /* 0x000fce0000410000 */
.L_x_21599:
        /* <DEDUP_REMOVED lines=12> */
[----:B------:R-:W-:Y:S02]  /*1150*/  ISETP.GT.AND P3, PT, R40, RZ, PT ;  /* 0x000000ff2800720c */ /* 0x000fe40003f64270 */
[----:B0----5:R-:W-:Y:S02]  /*1160*/  MOV R16, R8 ;  /* 0x0000000800107202 */ /* 0x021fe40000000f00 */
[----:B------:R-:W-:Y:S02]  /*1170*/  MOV R17, R9 ;  /* 0x0000000900117202 */ /* 0x000fe40000000f00 */
[----:B------:R-:W-:-:S07]  /*1180*/  MOV R18, R10 ;  /* 0x0000000a00127202 */ /* 0x000fce0000000f00 */
[----:B------:R-:W0:Y:S01]  /*1190*/  @P3 LDC R19, c[0x0][0x40c] ;  /* 0x00010300ff133b82 */ /* 0x000e220000000800 */
[--C-:B------:R-:W-:Y:S02]  /*11a0*/  @P3 HADD2.F32 R25, -RZ, R66.reuse.H0_H0 ;  /* 0x20000042ff193230 */ /* 0x100fe40000004100 */
[----:B------:R-:W-:Y:S02]  /*11b0*/  @P3 HADD2.F32 R24, -RZ, R67.H0_H0 ;  /* 0x20000043ff183230 */ /* 0x000fe40000004100 */
[----:B------:R-:W-:-:S03]  /*11c0*/  @P3 HADD2.F32 R23, -RZ, R66.H1_H1 ;  /* 0x30000042ff173230 */ /* 0x000fc60000004100 */
        /* <DEDUP_REMOVED lines=14> */
.L_x_21600:
[----:B------:R-:W1:Y:S01]  /*12b0*/  @P2 LDC R28, c[0x0][0x40c] ;  /* 0x00010300ff1c2b82 */ /* 0x000e620000000800 */
[--C-:B------:R-:W-:Y:S01]  /*12c0*/  @P2 HADD2.F32 R27, -RZ, R66.reuse.H0_H0 ;  /* 0x20000042ff1b2230 */ /* 0x100fe20000004100 */
[----:B0-----:R-:W-:Y:S01]  /*12d0*/  CS2R R16, SRZ ;  /* 0x0000000000107805 */ /* 0x001fe2000001ff00 */
[--C-:B------:R-:W-:Y:S01]  /*12e0*/  @P2 HADD2.F32 R25, -RZ, R67.reuse.H0_H0 ;  /* 0x20000043ff192230 */ /* 0x100fe20000004100 */
[----:B------:R-:W-:Y:S01]  /*12f0*/  CS2R R18, SRZ ;  /* 0x0000000000127805 */ /* 0x000fe2000001ff00 */
[----:B------:R-:W-:Y:S02]  /*1300*/  @P2 HADD2.F32 R23, -RZ, R66.H1_H1 ;  /* 0x30000042ff172230 */ /* 0x000fe40000004100 */
[----:B------:R-:W-:Y:S01]  /*1310*/  @P2 HADD2.F32 R21, -RZ, R67.H1_H1 ;  /* 0x30000043ff152230 */ /* 0x000fe20000004100 */
[----:B------:R-:W0:Y:S08]  /*1320*/  @P2 LDC R26, c[0x0][0x40c] ;  /* 0x00010300ff1a2b82 */ /* 0x000e300000000800 */
[----:B------:R-:W2:Y:S08]  /*1330*/  @P2 LDC R24, c[0x0][0x40c] ;  /* 0x00010300ff182b82 */ /* 0x000eb00000000800 */
[----:B------:R-:W3:Y:S01]  /*1340*/  @P2 LDC R22, c[0x0][0x40c] ;  /* 0x00010300ff162b82 */ /* 0x000ee20000000800 */
[----:B-1---5:R-:W-:-:S04]  /*1350*/  @P2 FMUL.FTZ R28, R4, R28 ;  /* 0x0000001c041c2220 */ /* 0x022fc80000410000 */
[----:B------:R-:W-:Y:S01]  /*1360*/  @P2 FMUL.FTZ R16, R28, R27 ;  /* 0x0000001b1c102220 */ /* 0x000fe20000410000 */
[----:B0-----:R-:W-:-:S04]  /*1370*/  @P2 FMUL.FTZ R26, R5, R26 ;  /* 0x0000001a051a2220 */ /* 0x001fc80000410000 */
[----:B------:R-:W-:Y:S01]  /*1380*/  @P2 FMUL.FTZ R17, R26, R25 ;  /* 0x000000191a112220 */ /* 0x000fe20000410000 */
[----:B--2---:R-:W-:-:S04]  /*1390*/  @P2 FMUL.FTZ R24, R6, R24 ;  /* 0x0000001806182220 */ /* 0x004fc80000410000 */
[----:B------:R-:W-:Y:S01]  /*13a0*/  @P2 FMUL.FTZ R18, R24, R23 ;  /* 0x0000001718122220 */ /* 0x000fe20000410000 */
[----:B---3--:R-:W-:-:S04]  /*13b0*/  @P2 FMUL.FTZ R22, R7, R22 ;  /* 0x0000001607162220 */ /* 0x008fc80000410000 */
[----:B------:R-:W-:-:S07]  /*13c0*/  @P2 FMUL.FTZ R19, R22, R21 ;  /* 0x0000001516132220 */ /* 0x000fce0000410000 */
.L_x_21601:
[----:B------:R-:W0:Y:S01]  /*13d0*/  @P2 LDC.64 R26, c[0x0][0x390] ;  /* 0x0000e400ff1a2b82 */ /* 0x000e220000000a00 */
[----:B------:R-:W-:Y:S01]  /*13e0*/  @P2 IADD3 R21, PT, PT, R83, 0x100, RZ ;  /* 0x0000010053152810 */ /* 0x000fe20007ffe0ff */
[----:B------:R-:W-:Y:S01]  /*13f0*/  IMAD.WIDE.U32 R28, R20, 0x10, R86 ;  /* 0x00000010141c7825 */ /* 0x000fe200078e0056 */
[----:B------:R-:W-:-:S04]  /*1400*/  IADD3 R24, PT, PT, R82, 0x100, RZ ;  /* 0x0000010052187810 */ /* 0x000fc80007ffe0ff */
[----:B------:R1:W-:Y:S01]  /*1410*/  STG.E.128 desc[UR6][R28.64], R16 ;  /* 0x000000101c007986 */ /* 0x0003e2000c101d06 */
[----:B------:R-:W2:Y:S01]  /*1420*/  @P0 LDC.64 R22, c[0x0][0x3a0] ;  /* 0x0000e800ff160b82 */ /* 0x000ea20000000a00 */
[----:B0-----:R-:W-:-:S05]  /*1430*/  @P2 IMAD.WIDE.U32 R26, R21, 0x10, R26 ;  /* 0x00000010151a2825 */ /* 0x001fca00078e001a */
        /* <DEDUP_REMOVED lines=8> */
[----:B------:R-:W0:Y:S01]  /*14c0*/  @P3 LDC R23, c[0x0][0x40c] ;  /* 0x00010300ff173b82 */ /* 0x000e220000000800 */
[--C-:B------:R-:W-:Y:S02]  /*14d0*/  @P3 HADD2.F32 R27, -RZ, R68.reuse.H1_H1 ;  /* 0x30000044ff1b3230 */ /* 0x100fe40000004100 */
[----:B------:R-:W-:Y:S02]  /*14e0*/  @P3 HADD2.F32 R29, -RZ, R68.H0_H0 ;  /* 0x20000044ff1d3230 */ /* 0x000fe40000004100 */
        /* <DEDUP_REMOVED lines=15> */
.L_x_21602:
[----:B------:R-:W0:Y:S01]  /*15e0*/  @P2 LDC R32, c[0x0][0x40c] ;  /* 0x00010300ff202b82 */ /* 0x000e220000000800 */
[--C-:B------:R-:W-:Y:S01]  /*15f0*/  @P2 HADD2.F32 R31, -RZ, R68.reuse.H0_H0 ;  /* 0x20000044ff1f2230 */ /* 0x100fe20000004100 */
[----:B------:R-:W-:Y:S01]  /*1600*/  CS2R R20, SRZ ;  /* 0x0000000000147805 */ /* 0x000fe2000001ff00 */
[--C-:B-1----:R-:W-:Y:S01]  /*1610*/  @P2 HADD2.F32 R29, -RZ, R69.reuse.H0_H0 ;  /* 0x20000045ff1d2230 */ /* 0x102fe20000004100 */
        /* <DEDUP_REMOVED lines=14> */
.L_x_21603:
        /* <DEDUP_REMOVED lines=33> */
.L_x_21604:
        /* <DEDUP_REMOVED lines=18> */
.L_x_21605:
        /* <DEDUP_REMOVED lines=33> */
.L_x_21606:
        /* <DEDUP_REMOVED lines=18> */
.L_x_21607:
        /* <DEDUP_REMOVED lines=33> */
.L_x_21608:
[----:B------:R-:W0:Y:S01]  /*1f70*/  @P2 LDC R58, c[0x0][0x40c] ;  /* 0x00010300ff3a2b82 */ /* 0x000e220000000800 */
[--C-:B------:R-:W-:Y:S01]  /*1f80*/  @P2 HADD2.F32 R43, -RZ, R74.reuse.H0_H0 ;  /* 0x2000004aff2b2230 */ /* 0x100fe20000004100 */
[----:B------:R-:W-:Y:S01]  /*1f90*/  CS2R R32, SRZ ;  /* 0x0000000000207805 */ /* 0x000fe2000001ff00 */
[--C-:B------:R-:W-:Y:S01]  /*1fa0*/  @P2 HADD2.F32 R41, -RZ, R75.reuse.H0_H0 ;  /* 0x2000004bff292230 */ /* 0x100fe20000004100 */
[----:B-1----:R-:W-:Y:S01]  /*1fb0*/  CS2R R34, SRZ ;  /* 0x0000000000227805 */ /* 0x002fe2000001ff00 */
        /* <DEDUP_REMOVED lines=13> */
.L_x_21609:
        /* <DEDUP_REMOVED lines=12> */
[----:B-----5:R-:W-:Y:S02]  /*2150*/  MOV R38, R10 ;  /* 0x0000000a00267202 */ /* 0x020fe40000000f00 */
[----:B-1----:R-:W-:Y:S02]  /*2160*/  MOV R36, R8 ;  /* 0x0000000800247202 */ /* 0x002fe40000000f00 */
        /* <DEDUP_REMOVED lines=19> */
.L_x_21610:
[----:B------:R-:W0:Y:S01]  /*22a0*/  @P2 LDC R81, c[0x0][0x40c] ;  /* 0x00010300ff512b82 */ /* 0x000e220000000800 */
[--C-:B------:R-:W-:Y:S01]  /*22b0*/  @P2 HADD2.F32 R61, -RZ, R76.reuse.H0_H0 ;  /* 0x2000004cff3d2230 */ /* 0x100fe20000004100 */
[----:B-1----:R-:W-:Y:S01]  /*22c0*/  CS2R R36, SRZ ;  /* 0x0000000000247805 */ /* 0x002fe2000001ff00 */
        /* <DEDUP_REMOVED lines=15> */
.L_x_21611:
        /* <DEDUP_REMOVED lines=12> */
[----:B------:R-:W-:Y:S02]  /*2480*/  ISETP.GT.AND P0, PT, R40, RZ, PT ;  /* 0x000000ff2800720c */ /* 0x000fe40003f04270 */
[----:B--2--5:R-:W-:Y:S02]  /*2490*/  MOV R42, R10 ;  /* 0x0000000a002a7202 */ /* 0x024fe40000000f00 */
        /* <DEDUP_REMOVED lines=20> */
.L_x_21612:
[----:B--2---:R-:W0:Y:S01]  /*25e0*/  @P2 LDC R85, c[0x0][0x40c] ;  /* 0x00010300ff552b82 */ /* 0x004e220000000800 */
        /* <DEDUP_REMOVED lines=17> */
.L_x_21613:
[----:B------:R-:W-:Y:S01]  /*2700*/  FADD.FTZ R60, RZ, R12 ;  /* 0x0000000cff3c7221 */ /* 0x000fe20000010000 */
[----:B------:R-:W-:Y:S01]  /*2710*/  ISETP.GT.U32.AND P0, PT, R62, 0x3, PT ;  /* 0x000000033e00780c */ /* 0x000fe20003f04070 */
[----:B------:R-:W-:Y:S01]  /*2720*/  IMAD.WIDE.U32 R86, R58, 0x10, R86 ;  /* 0x000000103a567825 */ /* 0x000fe200078e0056 */
[----:B------:R-:W-:-:S03]  /*2730*/  PLOP3.LUT P3, PT, PT, PT, UP0, 0x80, 0x8 ;  /* 0x000000000008781c */ /* 0x000fc60003f6f008 */
[----:B------:R-:W-:Y:S01]  /*2740*/  FADD.FTZ R60, R60, R13 ;  /* 0x0000000d3c3c7221 */ /* 0x000fe20000010000 */
[----:B------:R-:W-:Y:S01]  /*2750*/  PLOP3.LUT P2, PT, PT, PT, PT, 0x8, 0x80 ;  /* 0x000000000080781c */ /* 0x000fe20003f4e170 */
[----:B------:R-:W-:Y:S01]  /*2760*/  BSSY.RECONVERGENT B0, `(.L_x_21614) ;  /* 0x0000085000007945 */ /* 0x000fe20003800200 */
[----:B------:R-:W-:Y:S01]  /*2770*/  STG.E.128 desc[UR6][R86.64], R40 ;  /* 0x0000002856007986 */ /* 0x000fe2000c101d06 */
[----:B------:R-:W-:-:S04]  /*2780*/  FADD.FTZ R60, R60, R14 ;  /* 0x0000000e3c3c7221 */ /* 0x000fc80000010000 */
[----:B------:R-:W-:Y:S01]  /*2790*/  FADD.FTZ R60, R60, R15 ;  /* 0x0000000f3c3c7221 */ /* 0x000fe20000010000 */
[----:B------:R-:W-:-:S03]  /*27a0*/  @!P0 PLOP3.LUT P2, PT, P3, PT, PT, 0x80, 0x8 ;  /* 0x000000000008881c */ /* 0x000fc60001f4f070 */
        /* <DEDUP_REMOVED lines=110> */
[----:B------:R-:W0:Y:S03]  /*2e90*/  @!P0 S2R R59, SR_CgaCtaId ;  /* 0x00000000003b8919 */ /* 0x000e260000008800 */
[----:B------:R-:W1:Y:S02]  /*2ea0*/  SHFL.BFLY PT, R61, R81, 0x8, 0x1f ;  /* 0x0d001f00513d7f89 */ /* 0x000e6400000e0000 */
[----:B-1----:R-:W-:Y:S01]  /*2eb0*/  FADD.FTZ R61, R81, R61 ;  /* 0x0000003d513d7221 */ /* 0x002fe20000010000 */
[----:B------:R-:W-:-:S04]  /*2ec0*/  @!P0 MOV R81, 0x400 ;  /* 0x0000040000518802 */ /* 0x000fc80000000f00 */
[----:B------:R-:W1:Y:S01]  /*2ed0*/  SHFL.BFLY PT, R82, R61, 0x10, 0x1f ;  /* 0x0e001f003d527f89 */ /* 0x000e6200000e0000 */
[----:B0-----:R-:W-:Y:S02]  /*2ee0*/  @!P0 LEA R81, R59, R81, 0x18 ;  /* 0x000000513b518211 */ /* 0x001fe400078ec0ff */
[----:B------:R-:W-:Y:S02]  /*2ef0*/  CS2R R58, SRZ ;  /* 0x00000000003a7805 */ /* 0x000fe4000001ff00 */
[----:B------:R-:W-:-:S04]  /*2f00*/  @P2 IADD3 R81, PT, PT, R81, 0x20, RZ ;  /* 0x0000002051512810 */ /* 0x000fc80007ffe0ff */
[----:B------:R-:W-:Y:S01]  /*2f10*/  @!P0 LEA R81, R62, R81, 0x3 ;  /* 0x000000513e518211 */ /* 0x000fe200078e18ff */
[----:B-1----:R-:W-:Y:S01]  /*2f20*/  FADD.FTZ R61, R61, R82 ;  /* 0x000000523d3d7221 */ /* 0x002fe20000010000 */
        /* <DEDUP_REMOVED lines=8> */
.L_x_21615:
[----:B------:R-:W-:Y:S05]  /*2fb0*/  BSYNC.RECONVERGENT B0 ;  /* 0x0000000000007941 */ /* 0x000fea0003800200 */
.L_x_21614:
[----:B------:R-:W-:Y:S01]  /*2fc0*/  BAR.SYNC.DEFER_BLOCKING 0x0 ;  /* 0x0000000000007b1d */ /* 0x000fe20000010000 */
[----:B0-----:R-:W-:Y:S01]  /*2fd0*/  HFMA2 R82, -RZ, RZ, 0, 0 ;  /* 0x00000000ff527431 */ /* 0x001fe200000001ff */
[----:B------:R-:W-:-:S04]  /*2fe0*/  @!P0 MOV R82, 0x400 ;  /* 0x0000040000528802 */ /* 0x000fc80000000f00 */
[----:B------:R-:W-:Y:S01]  /*2ff0*/  @!P0 LDS.64 R58, [R81] ;  /* 0x00000000513a8984 */ /* 0x000fe20000000a00 */
[----:B------:R-:W-:-:S03]  /*3000*/  ISETP.NE.AND P0, PT, R63, RZ, PT ;  /* 0x000000ff3f00720c */ /* 0x000fc60003f05270 */
[----:B------:R-:W0:Y:S02]  /*3010*/  SHFL.DOWN PT, R81, R82, 0x2, 0x1f ;  /* 0x08401f0052517f89 */ /* 0x000e2400000e0000 */
[----:B0-----:R-:W-:Y:S02]  /*3020*/  IADD3 R86, PT, PT, R81, R82, RZ ;  /* 0x0000005251567210 */ /* 0x001fe40007ffe0ff */
[----:B------:R-:W-:Y:S02]  /*3030*/  I2FP.F32.S32 R81, R81 ;  /* 0x0000005100517245 */ /* 0x000fe40000201400 */
[----:B------:R-:W-:Y:S01]  /*3040*/  I2FP.F32.S32 R85, R86 ;  /* 0x0000005600557245 */ /* 0x000fe20000201400 */
[----:B------:R-:W-:Y:S01]  /*3050*/  SHFL.DOWN PT, R60, R86, 0x1, 0x1f ;  /* 0x08201f00563c7f89 */ /* 0x000fe200000e0000 */
[----:B------:R-:W-:Y:S02]  /*3060*/  I2FP.F32.U32 R82, R82 ;  /* 0x0000005200527245 */ /* 0x000fe40000201000 */
[----:B------:R-:W0:Y:S01]  /*3070*/  MUFU.RCP R84, R85 ;  /* 0x0000005500547308 */ /* 0x000e220000001000 */
[----:B------:R-:W1:Y:S04]  /*3080*/  SHFL.DOWN PT, R83, R58, 0x2, 0x1f ;  /* 0x08401f003a537f89 */ /* 0x000e6800000e0000 */
        /* <DEDUP_REMOVED lines=16> */
[----:B0-----:R-:W-:Y:S01]  /*3190*/  FADD.FTZ R82, R61, -R58 ;  /* 0x8000003a3d527221 */ /* 0x001fe20000010000 */
[----:B------:R-:W-:-:S03]  /*31a0*/  FMUL.FTZ R58, R58, R60 ;  /* 0x0000003c3a3a7220 */ /* 0x000fc60000410000 */
[----:B------:R-:W-:Y:S01]  /*31b0*/  FMUL.FTZ R82, R82, R82 ;  /* 0x0000005252527220 */ /* 0x000fe20000410000 */
[----:B------:R-:W-:-:S03]  /*31c0*/  FFMA.FTZ R58, R85, R61, R58 ;  /* 0x0000003d553a7223 */ /* 0x000fc6000001003a */
[----:B------:R-:W-:Y:S01]  /*31d0*/  FMUL.FTZ R82, R85, R82 ;  /* 0x0000005255527220 */ /* 0x000fe20000410000 */
[----:B-1----:R-:W-:Y:S01]  /*31e0*/  FMUL.FTZ R58, R59, R58 ;  /* 0x0000003a3b3a7220 */ /* 0x002fe20000410000 */
[----:B--2---:R-:W-:Y:S01]  /*31f0*/  FADD.FTZ R81, R87, R81 ;  /* 0x0000005157517221 */ /* 0x004fe20000010000 */
[----:B------:R-:W0:Y:S01]  /*3200*/  @!P0 LDC.64 R84, c[0x0][0x3c0] ;  /* 0x0000f000ff548b82 */ /* 0x000e220000000a00 */
[----:B------:R-:W-:Y:S02]  /*3210*/  FMUL.FTZ R82, R82, R60 ;  /* 0x0000003c52527220 */ /* 0x000fe40000410000 */
[----:B------:R1:W2:Y:S02]  /*3220*/  SHFL.IDX PT, R95, R58, RZ, 0x1f ;  /* 0x00001fff3a5f7589 */ /* 0x0002a400000e0000 */
[----:B-1----:R-:W-:-:S03]  /*3230*/  FFMA.FTZ R58, R59, R82, R81 ;  /* 0x000000523b3a7223 */ /* 0x002fc60000010051 */
[----:B------:R-:W1:Y:S03]  /*3240*/  LDC R59, c[0x0][0x448] ;  /* 0x00011200ff3b7b82 */ /* 0x000e660000000800 */
[----:B------:R-:W1:Y:S05]  /*3250*/  SHFL.IDX PT, R58, R58, RZ, 0x1f ;  /* 0x00001fff3a3a7589 */ /* 0x000e6a00000e0000 */
[----:B------:R-:W3:Y:S01]  /*3260*/  @!P0 LDC.64 R82, c[0x0][0x3c8] ;  /* 0x0000f200ff528b82 */ /* 0x000ee20000000a00 */
[----:B0-----:R-:W-:-:S04]  /*3270*/  @!P0 IMAD.WIDE R84, R0, 0x4, R84 ;  /* 0x0000000400548825 */ /* 0x001fc800078e0254 */
[----:B--2---:R-:W-:Y:S01]  /*3280*/  FMUL.FTZ R60, R95, R95 ;  /* 0x0000005f5f3c7220 */ /* 0x004fe20000410000 */
[----:B------:R0:W-:Y:S04]  /*3290*/  @!P0 STG.E desc[UR6][R84.64], R95 ;  /* 0x0000005f54008986 */ /* 0x0001e8000c101906 */
[----:B------:R-:W-:Y:S01]  /*32a0*/  FSEL R60, R60, RZ, P1 ;  /* 0x000000ff3c3c7208 */ /* 0x000fe20000800000 */
[----:B-1----:R-:W-:-:S04]  /*32b0*/  FFMA.FTZ R58, R58, UR10, R59 ;  /* 0x0000000a3a3a7c23 */ /* 0x002fc8000801003b */
[----:B------:R-:W-:Y:S01]  /*32c0*/  FADD.FTZ R58, R58, R60 ;  /* 0x0000003c3a3a7221 */ /* 0x000fe20000010000 */
[----:B---3--:R-:W-:-:S05]  /*32d0*/  @!P0 IMAD.WIDE R82, R0, 0x4, R82 ;  /* 0x0000000400528825 */ /* 0x008fca00078e0252 */
[----:B------:R-:W1:Y:S02]  /*32e0*/  MUFU.RSQ R58, R58 ;  /* 0x0000003a003a7308 */ /* 0x000e640000001400 */
[----:B-1----:R0:W-:Y:S01]  /*32f0*/  @!P0 STG.E desc[UR6][R82.64], R58 ;  /* 0x0000003a52008986 */ /* 0x0021e2000c101906 */
[----:B------:R-:W-:-:S13]  /*3300*/  ISETP.GE.AND P0, PT, R80, 0x1, PT ;  /* 0x000000015000780c */ /* 0x000fda0003f06270 */
[----:B0-----:R-:W-:Y:S05]  /*3310*/  @!P0 BRA `(.L_x_21616) ;  /* 0x0000000800f88947 */ /* 0x001fea0003800000 */
[----:B------:R-:W-:Y:S02]  /*3320*/  FSEL R95, R95, RZ, !P1 ;  /* 0x000000ff5f5f7208 */ /* 0x000fe40004800000 */
[----:B------:R-:W-:-:S03]  /*3330*/  IADD3 R80, PT, PT, R80, -0x1, RZ ;  /* 0xffffffff50507810 */ /* 0x000fc60007ffe0ff */
[C---:B------:R-:W-:Y:S01]  /*3340*/  FADD.FTZ R13, -R95.reuse, R13 ;  /* 0x0000000d5f0d7221 */ /* 0x040fe20000010100 */
[C---:B------:R-:W-:Y:S01]  /*3350*/  FADD.FTZ R14, -R95.reuse, R14 ;  /* 0x0000000e5f0e7221 */ /* 0x040fe20000010100 */
[C---:B------:R-:W-:Y:S01]  /*3360*/  FADD.FTZ R90, -R95.reuse, R19 ;  /* 0x000000135f5a7221 */ /* 0x040fe20000010100 */
[C---:B------:R-:W-:Y:S01]  /*3370*/  FADD.FTZ R87, -R95.reuse, R20 ;  /* 0x000000145f577221 */ /* 0x040fe20000010100 */
[C---:B------:R-:W-:Y:S01]  /*3380*/  FADD.FTZ R86, -R95.reuse, R21 ;  /* 0x000000155f567221 */ /* 0x040fe20000010100 */
[----:B------:R-:W-:Y:S01]  /*3390*/  FADD.FTZ R59, -R95, R22 ;  /* 0x000000165f3b7221 */ /* 0x000fe20000010100 */
[----:B------:R-:W-:Y:S02]  /*33a0*/  HADD2.F32 R22, -RZ, R96.H0_H0 ;  /* 0x20000060ff167230 */ /* 0x000fe40000004100 */
[C---:B------:R-:W-:Y:S01]  /*33b0*/  FMUL.FTZ R13, R58.reuse, R13 ;  /* 0x0000000d3a0d7220 */ /* 0x040fe20000410000 */
[----:B------:R-:W-:Y:S02]  /*33c0*/  HADD2.F32 R21, -RZ, R111.H0_H0 ;  /* 0x2000006fff157230 */ /* 0x000fe40000004100 */
[----:B------:R-:W-:Y:S01]  /*33d0*/  FMUL.FTZ R14, R58, R14 ;  /* 0x0000000e3a0e7220 */ /* 0x000fe20000410000 */
[----:B------:R-:W-:-:S02]  /*33e0*/  HADD2.F32 R20, -RZ, R93.H1_H1 ;  /* 0x3000005dff147230 */ /* 0x000fc40000004100 */
[----:B------:R-:W-:Y:S01]  /*33f0*/  FADD.FTZ R92, -R95, R17 ;  /* 0x000000115f5c7221 */ /* 0x000fe20000010100 */
[----:B------:R-:W-:Y:S02]  /*3400*/  HADD2.F32 R19, -RZ, R57.H0_H0 ;  /* 0x20000039ff137230 */ /* 0x000fe40000004100 */
[----:B------:R-:W-:Y:S01]  /*3410*/  FFMA.FTZ R13, R13, R22, R21 ;  /* 0x000000160d0d7223 */ /* 0x000fe20000010015 */
[----:B------:R-:W-:Y:S02]  /*3420*/  IMAD R94, R80, R94, RZ ;  /* 0x0000005e505e7224 */ /* 0x000fe400078e02ff */
[C---:B------:R-:W-:Y:S01]  /*3430*/  FADD.FTZ R12, -R95.reuse, R12 ;  /* 0x0000000c5f0c7221 */ /* 0x040fe20000010100 */
[C---:B------:R-:W-:Y:S01]  /*3440*/  FADD.FTZ R15, -R95.reuse, R15 ;  /* 0x0000000f5f0f7221 */ /* 0x040fe20000010100 */
[----:B------:R-:W-:Y:S01]  /*3450*/  FFMA.FTZ R14, R14, R20, R19 ;  /* 0x000000140e0e7223 */ /* 0x000fe20000010013 */
[C---:B------:R-:W-:Y:S01]  /*3460*/  FADD.FTZ R85, -R95.reuse, R29 ;  /* 0x0000001d5f557221 */ /* 0x040fe20000010100 */
[----:B------:R-:W0:Y:S01]  /*3470*/  LDC.64 R20, c[0x0][0x428] ;  /* 0x00010a00ff147b82 */ /* 0x000e220000000a00 */
[----:B------:R-:W-:Y:S01]  /*3480*/  SHF.R.S32.HI R17, RZ, 0x1f, R94 ;  /* 0x0000001fff117819 */ /* 0x000fe2000001145e */
[C---:B------:R-:W-:Y:S01]  /*3490*/  FADD.FTZ R83, -R95.reuse, R25 ;  /* 0x000000195f537221 */ /* 0x040fe20000010100 */
[C---:B------:R-:W-:Y:S01]  /*34a0*/  FADD.FTZ R29, -R95.reuse, R33 ;  /* 0x000000215f1d7221 */ /* 0x040fe20000010100 */
[----:B------:R-:W-:Y:S01]  /*34b0*/  FADD.FTZ R91, -R95, R18 ;  /* 0x000000125f5b7221 */ /* 0x000fe20000010100 */
[----:B------:R-:W-:Y:S01]  /*34c0*/  LEA.HI R94, R17, R94, RZ, 0x2 ;  /* 0x0000005e115e7211 */ /* 0x000fe200078f10ff */
[C---:B------:R-:W-:Y:S01]  /*34d0*/  FADD.FTZ R33, -R95.reuse, R34 ;  /* 0x000000225f217221 */ /* 0x040fe20000010100 */
[----:B------:R-:W-:Y:S01]  /*34e0*/  FADD.FTZ R25, -R95, R35 ;  /* 0x000000235f197221 */ /* 0x000fe20000010100 */
[----:B------:R-:W-:Y:S01]  /*34f0*/  HADD2.F32 R35, -RZ, R93.H0_H0 ;  /* 0x2000005dff237230 */ /* 0x000fe20000004100 */
[----:B------:R-:W-:Y:S01]  /*3500*/  LEA.HI.SX32 R94, R94, R63, 0x1e ;  /* 0x0000003f5e5e7211 */ /* 0x000fe200078ff2ff */
[----:B------:R-:W-:-:S02]  /*3510*/  HADD2.F32 R34, -RZ, R56.H0_H0 ;  /* 0x20000038ff227230 */ /* 0x000fc40000004100 */
[C---:B------:R-:W-:Y:S01]  /*3520*/  FMUL.FTZ R12, R58.reuse, R12 ;  /* 0x0000000c3a0c7220 */ /* 0x040fe20000410000 */
[----:B------:R-:W-:Y:S02]  /*3530*/  HADD2.F32 R18, -RZ, R96.H1_H1 ;  /* 0x30000060ff127230 */ /* 0x000fe40000004100 */
[----:B------:R-:W-:Y:S01]  /*3540*/  FMUL.FTZ R15, R58, R15 ;  /* 0x0000000f3a0f7220 */ /* 0x000fe20000410000 */
[----:B------:R-:W-:Y:S02]  /*3550*/  HADD2.F32 R17, -RZ, R111.H1_H1 ;  /* 0x3000006fff117230 */ /* 0x000fe40000004100 */
        /* <DEDUP_REMOVED lines=8> */
[----:B------:R-:W-:-:S02]  /*35e0*/  HADD2.F32 R18, -RZ, R97.H1_H1 ;  /* 0x30000061ff127230 */ /* 0x000fc40000004100 */
[----:B------:R-:W-:Y:S01]  /*35f0*/  FMUL.FTZ R91, R58, R91 ;  /* 0x0000005b3a5b7220 */ /* 0x000fe20000410000 */
[----:B0-----:R-:W-:-:S04]  /*3600*/  IMAD.WIDE.U32 R40, R94, 0x10, R20 ;  /* 0x000000105e287825 */ /* 0x001fc800078e0014 */
[C---:B------:R-:W-:Y:S01]  /*3610*/  FADD.FTZ R16, -R95.reuse, R16 ;  /* 0x000000105f107221 */ /* 0x040fe20000010100 */
[C---:B------:R-:W-:Y:S01]  /*3620*/  FMUL.FTZ R92, R58.reuse, R92 ;  /* 0x0000005c3a5c7220 */ /* 0x040fe20000410000 */
[C---:B------:R-:W-:Y:S01]  /*3630*/  FADD.FTZ R61, -R95.reuse, R31 ;  /* 0x0000001f5f3d7221 */ /* 0x040fe20000010100 */
[----:B------:R-:W-:Y:S02]  /*3640*/  HADD2.F32 R17, -RZ, R55.H0_H0 ;  /* 0x20000037ff117230 */ /* 0x000fe40000004100 */
[C---:B------:R-:W-:Y:S01]  /*3650*/  FADD.FTZ R82, -R95.reuse, R26 ;  /* 0x0000001a5f527221 */ /* 0x040fe20000010100 */
[----:B------:R-:W-:Y:S02]  /*3660*/  HADD2.F32 R22, -RZ, R98.H0_H0 ;  /* 0x20000062ff167230 */ /* 0x000fe40000004100 */
[C---:B------:R-:W-:Y:S01]  /*3670*/  FADD.FTZ R84, -R95.reuse, R28 ;  /* 0x0000001c5f547221 */ /* 0x040fe20000010100 */
[----:B------:R-:W-:Y:S02]  /*3680*/  HADD2.F32 R19, -RZ, R112.H0_H0 ;  /* 0x20000070ff137230 */ /* 0x000fe40000004100 */
[C---:B------:R-:W-:Y:S01]  /*3690*/  FADD.FTZ R80, -R95.reuse, R30 ;  /* 0x0000001e5f507221 */ /* 0x040fe20000010100 */
[C---:B------:R-:W-:Y:S01]  /*36a0*/  FADD.FTZ R31, -R95.reuse, R37 ;  /* 0x000000255f1f7221 */ /* 0x040fe20000010100 */
[----:B------:R-:W-:Y:S01]  /*36b0*/  FMUL.FTZ R36, R58, R32 ;  /* 0x000000203a247220 */ /* 0x000fe20000410000 */
[----:B------:R0:W-:Y:S01]  /*36c0*/  STG.E.128 desc[UR6][R40.64], R12 ;  /* 0x0000000c28007986 */ /* 0x0001e2000c101d06 */
[C---:B------:R-:W-:Y:S01]  /*36d0*/  FADD.FTZ R89, -R95.reuse, R24 ;  /* 0x000000185f597221 */ /* 0x040fe20000010100 */
[C---:B------:R-:W-:Y:S01]  /*36e0*/  FADD.FTZ R26, -R95.reuse, R38 ;  /* 0x000000265f1a7221 */ /* 0x040fe20000010100 */
[C---:B------:R-:W-:Y:S01]  /*36f0*/  FADD.FTZ R30, -R95.reuse, R39 ;  /* 0x000000275f1e7221 */ /* 0x040fe20000010100 */
[----:B------:R-:W-:Y:S01]  /*3700*/  FADD.FTZ R28, -R95, R42 ;  /* 0x0000002a5f1c7221 */ /* 0x000fe20000010100 */
[----:B------:R-:W-:-:S02]  /*3710*/  HADD2.F32 R34, -RZ, R97.H0_H0 ;  /* 0x20000061ff227230 */ /* 0x000fc40000004100 */
[C---:B------:R-:W-:Y:S01]  /*3720*/  FMUL.FTZ R32, R58.reuse, R23 ;  /* 0x000000173a207220 */ /* 0x040fe20000410000 */
[----:B------:R-:W-:Y:S02]  /*3730*/  HADD2.F32 R35, -RZ, R54.H0_H0 ;  /* 0x20000036ff237230 */ /* 0x000fe40000004100 */
[----:B------:R-:W-:Y:S01]  /*3740*/  FADD.FTZ R24, -R95, R43 ;  /* 0x0000002b5f187221 */ /* 0x000fe20000010100 */
[C---:B------:R-:W-:Y:S01]  /*3750*/  FMUL.FTZ R39, R58.reuse, R16 ;  /* 0x000000103a277220 */ /* 0x040fe20000410000 */
[----:B------:R-:W-:Y:S02]  /*3760*/  HADD2.F32 R23, -RZ, R99.H1_H1 ;  /* 0x30000063ff177230 */ /* 0x000fe40000004100 */
        /* <DEDUP_REMOVED lines=8> */
[----:B------:R-:W-:Y:S01]  /*37f0*/  FFMA.FTZ R13, R92, R22, R19 ;  /* 0x000000165c0d7223 */ /* 0x000fe20000010013 */
[----:B------:R-:W-:-:S02]  /*3800*/  HADD2.F32 R18, -RZ, R53.H0_H0 ;  /* 0x20000035ff127230 */ /* 0x000fc40000004100 */
[C---:B------:R-:W-:Y:S01]  /*3810*/  FMUL.FTZ R86, R58.reuse, R86 ;  /* 0x000000563a567220 */ /* 0x040fe20000410000 */
[----:B------:R-:W-:Y:S02]  /*3820*/  HADD2.F32 R22, -RZ, R100.H1_H1 ;  /* 0x30000064ff167230 */ /* 0x000fe40000004100 */
        /* <DEDUP_REMOVED lines=17> */
[----:B------:R-:W-:-:S02]  /*3940*/  HADD2.F32 R34, -RZ, R98.H1_H1 ;  /* 0x30000062ff227230 */ /* 0x000fc40000004100 */
[----:B------:R-:W-:Y:S01]  /*3950*/  FFMA.FTZ R18, R59, R23, R18 ;  /* 0x000000173b127223 */ /* 0x000fe20000010012 */
[----:B------:R-:W-:Y:S02]  /*3960*/  HADD2.F32 R15, -RZ, R112.H1_H1 ;  /* 0x30000070ff0f7230 */ /* 0x000fe40000004100 */
[----:B------:R-:W-:Y:S01]  /*3970*/  FFMA.FTZ R19, R88, R22, R19 ;  /* 0x0000001658137223 */ /* 0x000fe20000010013 */
[----:B------:R-:W-:Y:S01]  /*3980*/  HADD2.F32 R24, -RZ, R100.H0_H0 ;  /* 0x20000064ff187230 */ /* 0x000fe20000004100 */
[C---:B------:R-:W-:Y:S01]  /*3990*/  IADD3 R23, PT, PT, R94.reuse, 0x80, RZ ;  /* 0x000000805e177810 */ /* 0x040fe20007ffe0ff */
[----:B------:R-:W-:Y:S01]  /*39a0*/  HADD2.F32 R17, -RZ, R113.H0_H0 ;  /* 0x20000071ff117230 */ /* 0x000fe20000004100 */
[----:B------:R-:W-:Y:S01]  /*39b0*/  IADD3 R22, PT, PT, R94, 0x100, RZ ;  /* 0x000001005e167810 */ /* 0x000fe20007ffe0ff */
[----:B------:R-:W-:Y:S02]  /*39c0*/  HADD2.F32 R28, -RZ, R99.H0_H0 ;  /* 0x20000063ff1c7230 */ /* 0x000fe40000004100 */
[----:B------:R-:W-:Y:S01]  /*39d0*/  FFMA.FTZ R15, R90, R34, R15 ;  /* 0x000000225a0f7223 */ /* 0x000fe2000001000f */
[----:B------:R-:W-:-:S02]  /*39e0*/  HADD2.F32 R27, -RZ, R52.H0_H0 ;  /* 0x20000034ff1b7230 */ /* 0x000fc40000004100 */
[----:B------:R-:W-:Y:S01]  /*39f0*/  FFMA.FTZ R17, R86, R24, R17 ;  /* 0x0000001856117223 */ /* 0x000fe20000010011 */
[C---:B------:R-:W-:Y:S01]  /*3a00*/  IADD3 R90, PT, PT, R94.reuse, 0x180, RZ ;  /* 0x000001805e5a7810 */ /* 0x040fe20007ffe0ff */
[----:B------:R-:W-:Y:S01]  /*3a10*/  IMAD.WIDE.U32 R34, R23, 0x10, R20 ;  /* 0x0000001017227825 */ /* 0x000fe200078e0014 */
[----:B------:R-:W-:-:S03]  /*3a20*/  IADD3 R86, PT, PT, R94, 0x200, RZ ;  /* 0x000002005e567810 */ /* 0x000fc60007ffe0ff */
[----:B------:R-:W-:Y:S01]  /*3a30*/  FFMA.FTZ R16, R16, R28, R27 ;  /* 0x0000001c10107223 */ /* 0x000fe2000001001b */
[----:B------:R-:W-:Y:S01]  /*3a40*/  IADD3 R42, PT, PT, R94, 0x280, RZ ;  /* 0x000002805e2a7810 */ /* 0x000fe20007ffe0ff */
[--C-:B------:R-:W-:Y:S01]  /*3a50*/  IMAD.WIDE.U32 R22, R22, 0x10, R20.reuse ;  /* 0x0000001016167825 */ /* 0x100fe200078e0014 */
[C---:B------:R-:W-:Y:S01]  /*3a60*/  IADD3 R40, PT, PT, R94.reuse, 0x300, RZ ;  /* 0x000003005e287810 */ /* 0x040fe20007ffe0ff */
[----:B------:R0:W-:Y:S01]  /*3a70*/  STG.E.128 desc[UR6][R34.64], R12 ;  /* 0x0000000c22007986 */ /* 0x0001e2000c101d06 */
[----:B------:R-:W-:Y:S01]  /*3a80*/  IADD3 R94, PT, PT, R94, 0x380, RZ ;  /* 0x000003805e5e7810 */ /* 0x000fe20007ffe0ff */
[--C-:B------:R-:W-:Y:S02]  /*3a90*/  IMAD.WIDE.U32 R90, R90, 0x10, R20.reuse ;  /* 0x000000105a5a7825 */ /* 0x100fe400078e0014 */
[----:B------:R1:W-:Y:S02]  /*3aa0*/  STG.E.128 desc[UR6][R22.64], R16 ;  /* 0x0000001016007986 */ /* 0x0003e4000c101d06 */
[----:B------:R-:W-:-:S04]  /*3ab0*/  IMAD.WIDE.U32 R86, R86, 0x10, R20 ;  /* 0x0000001056567825 */ /* 0x000fc800078e0014 */
[----:B------:R-:W-:-:S04]  /*3ac0*/  IMAD.WIDE.U32 R42, R42, 0x10, R20 ;  /* 0x000000102a2a7825 */ /* 0x000fc800078e0014 */
[----:B------:R-:W-:-:S04]  /*3ad0*/  IMAD.WIDE.U32 R40, R40, 0x10, R20 ;  /* 0x0000001028287825 */ /* 0x000fc800078e0014 */
[----:B------:R-:W-:-:S04]  /*3ae0*/  IMAD.WIDE.U32 R94, R94, 0x10, R20 ;  /* 0x000000105e5e7825 */ /* 0x000fc800078e0014 */
[----:B------:R-:W-:Y:S02]  /*3af0*/  HADD2.F32 R21, -RZ, R101.H0_H0 ;  /* 0x20000065ff157230 */ /* 0x000fe40000004100 */
[----:B0-----:R-:W-:Y:S02]  /*3b00*/  HADD2.F32 R12, -RZ, R50.H0_H0 ;  /* 0x20000032ff0c7230 */ /* 0x001fe40000004100 */
[----:B-1----:R-:W-:Y:S02]  /*3b10*/  HADD2.F32 R18, -RZ, R102.H1_H1 ;  /* 0x30000066ff127230 */ /* 0x002fe40000004100 */
[----:B------:R-:W-:Y:S02]  /*3b20*/  HADD2.F32 R15, -RZ, R114.H1_H1 ;  /* 0x30000072ff0f7230 */ /* 0x000fe40000004100 */
[----:B------:R-:W-:Y:S01]  /*3b30*/  FFMA.FTZ R12, R89, R21, R12 ;  /* 0x00000015590c7223 */ /* 0x000fe2000001000c */
[----:B------:R-:W-:Y:S02]  /*3b40*/  HADD2.F32 R17, -RZ, R103.H0_H0 ;  /* 0x20000067ff117230 */ /* 0x000fe40000004100 */
[----:B------:R-:W-:-:S02]  /*3b50*/  HADD2.F32 R16, -RZ, R48.H0_H0 ;  /* 0x20000030ff107230 */ /* 0x000fc40000004100 */
[----:B------:R-:W-:Y:S01]  /*3b60*/  FFMA.FTZ R15, R81, R18, R15 ;  /* 0x00000012510f7223 */ /* 0x000fe2000001000f */
[----:B------:R-:W-:Y:S02]  /*3b70*/  HADD2.F32 R20, -RZ, R102.H0_H0 ;  /* 0x20000066ff147230 */ /* 0x000fe40000004100 */
[----:B------:R-:W-:Y:S02]  /*3b80*/  HADD2.F32 R13, -RZ, R114.H0_H0 ;  /* 0x20000072ff0d7230 */ /* 0x000fe40000004100 */
[----:B------:R-:W-:Y:S01]  /*3b90*/  FFMA.FTZ R16, R84, R17, R16 ;  /* 0x0000001154107223 */ /* 0x000fe20000010010 */
[----:B------:R-:W-:Y:S02]  /*3ba0*/  HADD2.F32 R19, -RZ, R101.H1_H1 ;  /* 0x30000065ff137230 */ /* 0x000fe40000004100 */
[----:B------:R-:W-:Y:S02]  /*3bb0*/  HADD2.F32 R14, -RZ, R51.H0_H0 ;  /* 0x20000033ff0e7230 */ /* 0x000fe40000004100 */
[----:B------:R-:W-:Y:S01]  /*3bc0*/  FFMA.FTZ R13, R83, R20, R13 ;  /* 0x00000014530d7223 */ /* 0x000fe2000001000d */
[----:B------:R-:W-:-:S02]  /*3bd0*/  HADD2.F32 R28, -RZ, R104.H0_H0 ;  /* 0x20000068ff1c7230 */ /* 0x000fc40000004100 */
[----:B------:R-:W-:Y:S02]  /*3be0*/  HADD2.F32 R17, -RZ, R115.H0_H0 ;  /* 0x20000073ff117230 */ /* 0x000fe40000004100 */
[----:B------:R-:W-:Y:S01]  /*3bf0*/  FFMA.FTZ R14, R82, R19, R14 ;  /* 0x00000013520e7223 */ /* 0x000fe2000001000e */
[----:B------:R-:W-:Y:S02]  /*3c00*/  HADD2.F32 R27, -RZ, R103.H1_H1 ;  /* 0x30000067ff1b7230 */ /* 0x000fe40000004100 */
[----:B------:R-:W-:Y:S02]  /*3c10*/  HADD2.F32 R18, -RZ, R49.H0_H0 ;  /* 0x20000031ff127230 */ /* 0x000fe40000004100 */
[----:B------:R-:W-:Y:S01]  /*3c20*/  FFMA.FTZ R17, R85, R28, R17 ;  /* 0x0000001c55117223 */ /* 0x000fe20000010011 */
[----:B------:R-:W-:Y:S01]  /*3c30*/  HADD2.F32 R22, -RZ, R106.H0_H0 ;  /* 0x2000006aff167230 */ /* 0x000fe20000004100 */
[----:B------:R0:W-:Y:S01]  /*3c40*/  STG.E.128 desc[UR6][R90.64], R12 ;  /* 0x0000000c5a007986 */ /* 0x0001e2000c101d06 */
[----:B------:R-:W-:-:S02]  /*3c50*/  HADD2.F32 R21, -RZ, R116.H0_H0 ;  /* 0x20000074ff157230 */ /* 0x000fc40000004100 */
[----:B------:R-:W-:Y:S01]  /*3c60*/  FFMA.FTZ R18, R80, R27, R18 ;  /* 0x0000001b50127223 */ /* 0x000fe20000010012 */
[----:B------:R-:W-:Y:S02]  /*3c70*/  HADD2.F32 R24, -RZ, R104.H1_H1 ;  /* 0x30000068ff187230 */ /* 0x000fe40000004100 */
[----:B------:R-:W-:Y:S02]  /*3c80*/  HADD2.F32 R19, -RZ, R115.H1_H1 ;  /* 0x30000073ff137230 */ /* 0x000fe40000004100 */
[----:B------:R-:W-:Y:S01]  /*3c90*/  FFMA.FTZ R21, R38, R22, R21 ;  /* 0x0000001626157223 */ /* 0x000fe20000010015 */
[--C-:B------:R-:W-:Y:S02]  /*3ca0*/  HADD2.F32 R23, -RZ, R105.reuse.H0_H0 ;  /* 0x20000069ff177230 */ /* 0x100fe40000004100 */
[----:B------:R-:W-:Y:S02]  /*3cb0*/  HADD2.F32 R20, -RZ, R46.H0_H0 ;  /* 0x2000002eff147230 */ /* 0x000fe40000004100 */
[----:B------:R-:W-:Y:S01]  /*3cc0*/  FFMA.FTZ R19, R61, R24, R19 ;  /* 0x000000183d137223 */ /* 0x000fe20000010013 */
[----:B------:R-:W-:-:S02]  /*3cd0*/  HADD2.F32 R59, -RZ, R105.H1_H1 ;  /* 0x30000069ff3b7230 */ /* 0x000fc40000004100 */
[----:B------:R-:W-:Y:S02]  /*3ce0*/  HADD2.F32 R22, -RZ, R47.H0_H0 ;  /* 0x2000002fff167230 */ /* 0x000fe40000004100 */
[----:B------:R-:W-:Y:S01]  /*3cf0*/  FFMA.FTZ R20, R60, R23, R20 ;  /* 0x000000173c147223 */ /* 0x000fe20000010014 */
[----:B------:R-:W-:Y:S01]  /*3d00*/  HADD2.F32 R28, -RZ, R107.H1_H1 ;  /* 0x3000006bff1c7230 */ /* 0x000fe20000004100 */
[----:B------:R0:W-:Y:S01]  /*3d10*/  STG.E.128 desc[UR6][R86.64], R16 ;  /* 0x0000001056007986 */ /* 0x0001e2000c101d06 */
[----:B------:R-:W-:Y:S02]  /*3d20*/  HADD2.F32 R27, -RZ, R45.H0_H0 ;  /* 0x2000002dff1b7230 */ /* 0x000fe40000004100 */
[----:B------:R-:W-:Y:S01]  /*3d30*/  FFMA.FTZ R22, R33, R59, R22 ;  /* 0x0000003b21167223 */ /* 0x000fe20000010016 */
[----:B------:R-:W-:Y:S02]  /*3d40*/  HADD2.F32 R39, -RZ, R106.H1_H1 ;  /* 0x3000006aff277230 */ /* 0x000fe40000004100 */
[----:B------:R-:W-:-:S02]  /*3d50*/  HADD2.F32 R23, -RZ, R116.H1_H1 ;  /* 0x30000074ff177230 */ /* 0x000fc40000004100 */
[----:B------:R-:W-:Y:S01]  /*3d60*/  FFMA.FTZ R26, R26, R28, R27 ;  /* 0x0000001c1a1a7223 */ /* 0x000fe2000001001b */
[----:B------:R-:W-:Y:S02]  /*3d70*/  HADD2.F32 R38, -RZ, R107.H0_H0 ;  /* 0x2000006bff267230 */ /* 0x000fe40000004100 */
[----:B------:R-:W-:Y:S02]  /*3d80*/  HADD2.F32 R24, -RZ, R44.H0_H0 ;  /* 0x2000002cff187230 */ /* 0x000fe40000004100 */
[----:B------:R-:W-:Y:S01]  /*3d90*/  FFMA.FTZ R23, R37, R39, R23 ;  /* 0x0000002725177223 */ /* 0x000fe20000010017 */
[--C-:B------:R-:W-:Y:S02]  /*3da0*/  HADD2.F32 R35, -RZ, R108.reuse.H0_H0 ;  /* 0x2000006cff237230 */ /* 0x100fe40000004100 */
[--C-:B------:R-:W-:Y:S02]  /*3db0*/  HADD2.F32 R34, -RZ, R117.reuse.H0_H0 ;  /* 0x20000075ff227230 */ /* 0x100fe40000004100 */
[----:B------:R-:W-:Y:S01]  /*3dc0*/  FFMA.FTZ R24, R36, R38, R24 ;  /* 0x0000002624187223 */ /* 0x000fe20000010018 */
[----:B------:R-:W-:Y:S01]  /*3dd0*/  HADD2.F32 R59, -RZ, R108.H1_H1 ;  /* 0x3000006cff3b7230 */ /* 0x000fe20000004100 */
[----:B------:R0:W-:Y:S01]  /*3de0*/  STG.E.128 desc[UR6][R42.64], R20 ;  /* 0x000000142a007986 */ /* 0x0001e2000c101d06 */
[----:B------:R-:W-:-:S02]  /*3df0*/  HADD2.F32 R27, -RZ, R117.H1_H1 ;  /* 0x30000075ff1b7230 */ /* 0x000fc40000004100 */
[----:B------:R-:W-:Y:S01]  /*3e00*/  FFMA.FTZ R25, R25, R35, R34 ;  /* 0x0000002319197223 */ /* 0x000fe20000010022 */
[--C-:B------:R-:W-:Y:S02]  /*3e10*/  HADD2.F32 R39, -RZ, R109.reuse.H0_H0 ;  /* 0x2000006dff277230 */ /* 0x100fe40000004100 */
        /* <DEDUP_REMOVED lines=11> */
[----:B------:R-:W-:-:S03]  /*3ed0*/  FFMA.FTZ R29, R32, R38, R37 ;  /* 0x00000026201d7223 */ /* 0x000fc60000010025 */
[----:B------:R-:W-:-:S05]  /*3ee0*/  FFMA.FTZ R31, R58, R34, R33 ;  /* 0x000000223a1f7223 */ /* 0x000fca0000010021 */
[----:B------:R0:W-:Y:S02]  /*3ef0*/  STG.E.128 desc[UR6][R94.64], R28 ;  /* 0x0000001c5e007986 */ /* 0x0001e4000c101d06 */
.L_x_21616:
[----:B0-----:R-:W0:Y:S01]  /*3f00*/  LDC.64 R12, c[0x0][0x380] ;  /* 0x0000e000ff0c7b82 */ /* 0x001e220000000a00 */
[----:B------:R-:W-:Y:S01]  /*3f10*/  UPLOP3.LUT UP0, UPT, UPT, UPT, UP0, 0x40, 0x4 ;  /* 0x000000000004789c */ /* 0x000fe20003f0e800 */
[----:B0-----:R-:W-:-:S04]  /*3f20*/  IADD3 R0, PT, PT, R0, R12, RZ ;  /* 0x0000000c00007210 */ /* 0x001fc80007ffe0ff */
[----:B------:R-:W-:-:S13]  /*3f30*/  ISETP.GE.AND P0, PT, R0, R13, PT ;  /* 0x0000000d0000720c */ /* 0x000fda0003f06270 */
[----:B------:R-:W-:Y:S05]  /*3f40*/  @!P0 BRA `(.L_x_21617) ;  /* 0xffffffcc00448947 */ /* 0x000fea000383ffff */
[----:B------:R-:W-:Y:S05]  /*3f50*/  EXIT ;  /* 0x000000000000794d */ /* 0x000fea0003800000 */
.L_x_21618:
        /* <DEDUP_REMOVED lines=10> */
.L_x_27333:


//--------------------- .text._ZN10layer_norm13ln_fwd_kernelINS_13Kernel_traitsI6__halfffffjLj4096ELj1ELj1ELj4ELj16ENS_18Kernel_traits_baseILj4096ES2_ffffjLj128EEEEELb1ELb0ELb0ELb0EEEvNS_9FwdParamsE --------------------------
	.section	.text._ZN10layer_norm13ln_fwd_kernelINS_13Kernel_traitsI6__halfffffjLj4096ELj1ELj1ELj4ELj16ENS_18Kernel_traits_baseILj4096ES2_ffffjLj128EEEEELb1ELb0ELb0ELb0EEEvNS_9FwdParamsE,"ax",@progbits
	.align	128
        .global         _ZN10layer_norm13ln_fwd_kernelINS_13Kernel_traitsI6__halfffffjLj4096ELj1ELj1ELj4ELj16ENS_18Kernel_traits_baseILj4096ES2_ffffjLj128EEEEELb1ELb0ELb0ELb0EEEvNS_9FwdParamsE
        .type           _ZN10layer_norm13ln_fwd_kernelINS_13Kernel_traitsI6__halfffffjLj4096ELj1ELj1ELj4ELj16ENS_18Kernel_traits_baseILj4096ES2_ffffjLj128EEEEELb1ELb0ELb0ELb0EEEvNS_9FwdParamsE,@function
        .size           _ZN10layer_norm13ln_fwd_kernelINS_13Kernel_traitsI6__halfffffjLj4096ELj1ELj1ELj4ELj16ENS_18Kernel_traits_baseILj4096ES2_ffffjLj128EEEEELb1ELb0ELb0ELb0EEEvNS_9FwdParamsE,(.L_x_27334 - _ZN10layer_norm13ln_fwd_kernelINS_13Kernel_traitsI6__halfffffjLj4096ELj1ELj1ELj4ELj16ENS_18Kernel_traits_baseILj4096ES2_ffffjLj128EEEEELb1ELb0ELb0ELb0EEEvNS_9FwdParamsE)
        .other          _ZN10layer_norm13ln_fwd_kernelINS_13Kernel_traitsI6__halfffffjLj4096ELj1ELj1ELj4ELj16ENS_18Kernel_traits_baseILj4096ES2_ffffjLj128EEEEELb1ELb0ELb0ELb0EEEvNS_9FwdParamsE,@"STO_CUDA_ENTRY STV_DEFAULT"
_ZN10layer_norm13ln_fwd_kernelINS_13Kernel_traitsI6__halfffffjLj4096ELj1ELj1ELj4ELj16ENS_18Kernel_traits_baseILj4096ES2_ffffjLj128EEEEELb1ELb0ELb0ELb0EEEvNS_9FwdParamsE:
.text._ZN10layer_norm13ln_fwd_kernelINS_13Kernel_traitsI6__halfffffjLj4096ELj1ELj1ELj4ELj16ENS_18Kernel_traits_baseILj4096ES2_ffffjLj128EEEEELb1ELb0ELb0ELb0EEEvNS_9FwdParamsE:
        /* <DEDUP_REMOVED lines=21> */
[--C-:B0-----:R-:W-:Y:S01]  /*0150*/  IMAD R70, R13, UR10, R0.reuse ;  /* 0x0000000a0d467c24 */ /* 0x101fe2000f8e0200 */
[----:B--2---:R-:W-:Y:S02]  /*0160*/  @P0 R2UR UR8, R2 ;  /* 0x00000000020802ca */ /* 0x004fe400000e0000 */
[----:B------:R-:W-:Y:S02]  /*0170*/  @P0 R2UR UR9, R3 ;  /* 0x00000000030902ca */ /* 0x000fe400000e0000 */
[----:B------:R-:W-:Y:S02]  /*0180*/  LOP3.LUT R3, R0, 0x60, RZ, 0xc0, !PT ;  /* 0x0000006000037812 */ /* 0x000fe400078ec0ff */
[----:B-----5:R-:W-:Y:S02]  /*0190*/  SHF.R.S32.HI R2, RZ, 0x1f, R11 ;  /* 0x0000001fff027819 */ /* 0x020fe4000001140b */
[----:B------:R-:W-:-:S02]  /*01a0*/  LOP3.LUT R72, R3, 0x1f, R0, 0xf8, !PT ;  /* 0x0000001f03487812 */ /* 0x000fc400078ef800 */
[----:B------:R-:W-:Y:S02]  /*01b0*/  LEA.HI R2, R2, R11, RZ, 0x2 ;  /* 0x0000000b02027211 */ /* 0x000fe400078f10ff */
[----:B---3--:R-:W-:Y:S01]  /*01c0*/  @P0 IADD3 R6, P1, PT, R4, R9, RZ ;  /* 0x0000000904060210 */ /* 0x008fe20007f3e0ff */
        /* <DEDUP_REMOVED lines=28> */
[C---:B------:R-:W-:Y:S02]  /*0390*/  ISETP.GE.U32.AND P4, PT, R71.reuse, 0x200, PT ;  /* 0x000002004700780c */ /* 0x040fe40003f86070 */
[C---:B------:R-:W-:Y:S02]  /*03a0*/  ISETP.GE.U32.AND P5, PT, R71.reuse, 0x280, PT ;  /* 0x000002804700780c */ /* 0x040fe40003fa6070 */
[C---:B------:R-:W-:Y:S02]  /*03b0*/  ISETP.GE.U32.AND P1, PT, R71.reuse, 0x80, PT ;  /* 0x000000804700780c */ /* 0x040fe40003f26070 */
[----:B------:R-:W-:-:S02]  /*03c0*/  ISETP.GE.U32.AND P6, PT, R71, 0x300, PT ;  /* 0x000003004700780c */ /* 0x000fc40003fc6070 */
[----:B------:R-:W-:Y:S01]  /*03d0*/  ISETP.GE.U32.AND P0, PT, R71, 0x380, PT ;  /* 0x000003804700780c */ /* 0x000fe20003f06070 */
[----:B------:R-:W0:Y:S08]  /*03e0*/  @P2 LDC.64 R38, c[0x0][0x3d0] ;  /* 0x0000f400ff262b82 */ /* 0x000e300000000a00 */
[----:B------:R-:W1:Y:S01]  /*03f0*/  @P2 LDC.64 R40, c[0x0][0x438] ;  /* 0x00010e00ff282b82 */ /* 0x000e620000000a00 */
[----:B------:R-:W-:-:S07]  /*0400*/  @P1 LOP3.LUT R7, R72, 0x80, RZ, 0xfc, !PT ;  /* 0x0000008048071812 */ /* 0x000fce00078efcff */
[----:B------:R-:W2:Y:S08]  /*0410*/  @P3 LDC.64 R36, c[0x0][0x3d0] ;  /* 0x0000f400ff243b82 */ /* 0x000eb00000000a00 */
[----:B------:R-:W3:Y:S01]  /*0420*/  @P3 LDC.64 R44, c[0x0][0x438] ;  /* 0x00010e00ff2c3b82 */ /* 0x000ee20000000a00 */
[----:B0-----:R-:W-:-:S05]  /*0430*/  @P2 IMAD.WIDE.U32 R38, R7, 0x8, R38 ;  /* 0x0000000807262825 */ /* 0x001fca00078e0026 */
        /* <DEDUP_REMOVED lines=9> */
[----:B---3--:R-:W-:-:S04]  /*04d0*/  @P3 IMAD.WIDE.U32 R44, R7, 0x8, R44 ;  /* 0x00000008072c3825 */ /* 0x008fc800078e002c */
[----:B------:R-:W-:Y:S01]  /*04e0*/  @P3 VIADD R7, R7, 0x80 ;  /* 0x0000008007073836 */ /* 0x000fe20000000000 */
[----:B------:R0:W5:Y:S02]  /*04f0*/  @P3 LD.E.64 R24, desc[UR6][R44.64] ;  /* 0x000000062c183980 */ /* 0x000164000c101b00 */
[----:B------:R-:W3:Y:S01]  /*0500*/  @P5 LDC.64 R52, c[0x0][0x438] ;  /* 0x00010e00ff345b82 */ /* 0x000ee20000000a00 */
[----:B----4-:R-:W-:-:S05]  /*0510*/  @P4 IMAD.WIDE.U32 R46, R7, 0x8, R46 ;  /* 0x00000008072e4825 */ /* 0x010fca00078e002e */
[----:B------:R0:W5:Y:S02]  /*0520*/  @P4 LDG.E.64 R14, desc[UR6][R46.64] ;  /* 0x000000062e0e4981 */ /* 0x000164000c1e1b00 */
[----:B------:R-:W4:Y:S01]  /*0530*/  @P6 LDC.64 R54, c[0x0][0x3d0] ;  /* 0x0000f400ff366b82 */ /* 0x000f220000000a00 */
[----:B-1----:R-:W-:-:S04]  /*0540*/  @P4 IMAD.WIDE.U32 R48, R7, 0x8, R48 ;  /* 0x0000000807304825 */ /* 0x002fc800078e0030 */
[----:B------:R-:W-:Y:S01]  /*0550*/  @P4 VIADD R7, R7, 0x80 ;  /* 0x0000008007074836 */ /* 0x000fe20000000000 */
        /* <DEDUP_REMOVED lines=10> */
[----:B------:R0:W5:Y:S01]  /*0600*/  @P6 LDG.E.64 R32, desc[UR6][R54.64] ;  /* 0x0000000636206981 */ /* 0x000162000c1e1b00 */
[C---:B-1----:R-:W-:Y:S01]  /*0610*/  @P6 IMAD.WIDE.U32 R56, R7.reuse, 0x8, R56 ;  /* 0x0000000807386825 */ /* 0x042fe200078e0038 */
[----:B------:R-:W1:Y:S03]  /*0620*/  @P1 LDC.64 R4, c[0x0][0x3d0] ;  /* 0x0000f400ff041b82 */ /* 0x000e660000000a00 */
[----:B------:R-:W-:Y:S01]  /*0630*/  @P6 VIADD R7, R7, 0x80 ;  /* 0x0000008007076836 */ /* 0x000fe20000000000 */
[----:B------:R0:W5:Y:S03]  /*0640*/  @P6 LD.E.64 R18, desc[UR6][R56.64] ;  /* 0x0000000638126980 */ /* 0x000166000c101b00 */
[C---:B--2---:R-:W-:Y:S01]  /*0650*/  @P0 IMAD.WIDE.U32 R58, R7.reuse, 0x8, R58 ;  /* 0x00000008073a0825 */ /* 0x044fe200078e003a */
[----:B------:R-:W2:Y:S04]  /*0660*/  @P1 LDC.64 R36, c[0x0][0x438] ;  /* 0x00010e00ff241b82 */ /* 0x000ea80000000a00 */
[----:B------:R0:W5:Y:S01]  /*0670*/  @P0 LDG.E.64 R34, desc[UR6][R58.64] ;  /* 0x000000063a220981 */ /* 0x000162000c1e1b00 */
[----:B---3--:R-:W-:-:S05]  /*0680*/  @P0 IMAD.WIDE.U32 R60, R7, 0x8, R60 ;  /* 0x00000008073c0825 */ /* 0x008fca00078e003c */
[----:B------:R0:W5:Y:S01]  /*0690*/  @P0 LD.E.64 R16, desc[UR6][R60.64] ;  /* 0x000000063c100980 */ /* 0x000162000c101b00 */
[----:B-1----:R-:W-:-:S05]  /*06a0*/  @P1 IMAD.WIDE.U32 R4, R72, 0x8, R4 ;  /* 0x0000000848041825 */ /* 0x002fca00078e0004 */
[----:B------:R0:W5:Y:S01]  /*06b0*/  @P1 LDG.E.64 R8, desc[UR6][R4.64] ;  /* 0x0000000604081981 */ /* 0x000162000c1e1b00 */
[----:B--2---:R-:W-:-:S05]  /*06c0*/  @P1 IMAD.WIDE.U32 R36, R72, 0x8, R36 ;  /* 0x0000000848241825 */ /* 0x004fca00078e0024 */
[----:B------:R0:W5:Y:S01]  /*06d0*/  @P1 LD.E.64 R28, desc[UR6][R36.64] ;  /* 0x00000006241c1980 */ /* 0x000162000c101b00 */
[----:B------:R-:W-:Y:S01]  /*06e0*/  ISETP.GE.U32.AND P1, PT, R71, 0x400, PT ;  /* 0x000004004700780c */ /* 0x000fe20003f26070 */
[----:B------:R-:W-:-:S12]  /*06f0*/  @P0 VIADD R7, R7, 0x80 ;  /* 0x0000008007070836 */ /* 0x000fd80000000000 */
        /* <DEDUP_REMOVED lines=8> */
.L_x_21620:
[C---:B------:R-:W-:Y:S02]  /*0780*/  ISETP.GE.U32.AND P6, PT, R71.reuse, 0x80, PT ;  /* 0x000000804700780c */ /* 0x040fe40003fc6070 */
[C---:B------:R-:W-:Y:S02]  /*0790*/  ISETP.GE.U32.AND P5, PT, R71.reuse, 0x100, PT ;  /* 0x000001004700780c */ /* 0x040fe40003fa6070 */
[C---:B------:R-:W-:Y:S02]  /*07a0*/  ISETP.GE.U32.AND P4, PT, R71.reuse, 0x180, PT ;  /* 0x000001804700780c */ /* 0x040fe40003f86070 */
[C---:B------:R-:W-:Y:S02]  /*07b0*/  ISETP.GE.U32.AND P3, PT, R71.reuse, 0x200, PT ;  /* 0x000002004700780c */ /* 0x040fe40003f66070 */
[C---:B------:R-:W-:Y:S02]  /*07c0*/  ISETP.GE.U32.AND P2, PT, R71.reuse, 0x280, PT ;  /* 0x000002804700780c */ /* 0x040fe40003f46070 */
[----:B------:R-:W-:-:S02]  /*07d0*/  ISETP.GE.U32.AND P1, PT, R71, 0x300, PT ;  /* 0x000003004700780c */ /* 0x000fc40003f26070 */
[----:B------:R-:W-:Y:S01]  /*07e0*/  ISETP.GE.U32.AND P0, PT, R71, 0x380, PT ;  /* 0x000003804700780c */ /* 0x000fe20003f06070 */
[----:B------:R-:W0:Y:S01]  /*07f0*/  @P6 LDC.64 R38, c[0x0][0x3d0] ;  /* 0x0000f400ff266b82 */ /* 0x000e220000000a00 */
[----:B------:R-:W-:-:S07]  /*0800*/  MOV R7, R72 ;  /* 0x0000004800077202 */ /* 0x000fce0000000f00 */
        /* <DEDUP_REMOVED lines=9> */
[----:B-1----:R-:W-:-:S04]  /*08a0*/  @P5 IMAD.WIDE.U32 R38, R7, 0x8, R42 ;  /* 0x0000000807265825 */ /* 0x002fc800078e002a */
[----:B------:R-:W-:Y:S01]  /*08b0*/  @P5 VIADD R7, R7, 0x80 ;  /* 0x0000008007075836 */ /* 0x000fe20000000000 */
[----:B------:R1:W5:Y:S02]  /*08c0*/  @P5 LDG.E.64 R10, desc[UR6][R38.64] ;  /* 0x00000006260a5981 */ /* 0x000364000c1e1b00 */
[----:B------:R-:W1:Y:S01]  /*08d0*/  @P1 LDC.64 R50, c[0x0][0x3d0] ;  /* 0x0000f400ff321b82 */ /* 0x000e620000000a00 */
[----:B--2---:R-:W-:-:S04]  /*08e0*/  @P4 IMAD.WIDE.U32 R44, R7, 0x8, R44 ;  /* 0x00000008072c4825 */ /* 0x004fc800078e002c */
[----:B------:R-:W-:Y:S01]  /*08f0*/  @P4 VIADD R7, R7, 0x80 ;  /* 0x0000008007074836 */ /* 0x000fe20000000000 */
[----:B------:R2:W5:Y:S02]  /*0900*/  @P4 LDG.E.64 R12, desc[UR6][R44.64] ;  /* 0x000000062c0c4981 */ /* 0x000564000c1e1b00 */
[----:B------:R-:W2:Y:S01]  /*0910*/  @P0 LDC.64 R42, c[0x0][0x3d0] ;  /* 0x0000f400ff2a0b82 */ /* 0x000ea20000000a00 */
[C---:B---3--:R-:W-:Y:S01]  /*0920*/  @P3 IMAD.WIDE.U32 R46, R7.reuse, 0x8, R46 ;  /* 0x00000008072e3825 */ /* 0x048fe200078e002e */
[----:B------:R-:W-:-:S04]  /*0930*/  @P3 IADD3 R7, PT, PT, R7, 0x80, RZ ;  /* 0x0000008007073810 */ /* 0x000fc80007ffe0ff */
[----:B------:R3:W5:Y:S02]  /*0940*/  @P3 LDG.E.64 R14, desc[UR6][R46.64] ;  /* 0x000000062e0e3981 */ /* 0x000764000c1e1b00 */
[----:B0-----:R-:W0:Y:S01]  /*0950*/  @P6 LDC.64 R40, c[0x0][0x3d0] ;  /* 0x0000f400ff286b82 */ /* 0x001e220000000a00 */
[----:B----4-:R-:W-:-:S04]  /*0960*/  @P2 IMAD.WIDE.U32 R48, R7, 0x8, R48 ;  /* 0x0000000807302825 */ /* 0x010fc800078e0030 */
[----:B------:R-:W-:Y:S01]  /*0970*/  @P2 VIADD R7, R7, 0x80 ;  /* 0x0000008007072836 */ /* 0x000fe20000000000 */
[----:B------:R3:W5:Y:S03]  /*0980*/  @P2 LDG.E.64 R30, desc[UR6][R48.64] ;  /* 0x00000006301e2981 */ /* 0x000766000c1e1b00 */
[----:B-1----:R-:W-:-:S04]  /*0990*/  @P1 IMAD.WIDE.U32 R50, R7, 0x8, R50 ;  /* 0x0000000807321825 */ /* 0x002fc800078e0032 */
[----:B------:R-:W-:Y:S01]  /*09a0*/  @P1 VIADD R7, R7, 0x80 ;  /* 0x0000008007071836 */ /* 0x000fe20000000000 */
[----:B------:R3:W5:Y:S03]  /*09b0*/  @P1 LDG.E.64 R32, desc[UR6][R50.64] ;  /* 0x0000000632201981 */ /* 0x000766000c1e1b00 */
        /* <DEDUP_REMOVED lines=12> */
.L_x_21621:
[----:B------:R-:W-:Y:S05]  /*0a80*/  BSYNC.RECONVERGENT B0 ;  /* 0x0000000000007941 */ /* 0x000fea0003800200 */
.L_x_21619:
[----:B------:R-:W0:Y:S02]  /*0a90*/  LDCU UR4, c[0x0][0x384] ;  /* 0x00007080ff0477ac */ /* 0x000e240008000800 */
[----:B0-----:R-:W-:-:S06]  /*0aa0*/  UISETP.GE.AND UP0, UPT, UR10, UR4, UPT ;  /* 0x000000040a00728c */ /* 0x001fcc000bf06270 */
[----:B------:R-:W-:-:S13]  /*0ab0*/  PLOP3.LUT P0, PT, PT, PT, UP0, 0x80, 0x8 ;  /* 0x000000000008781c */ /* 0x000fda0003f0f008 */
[----:B------:R-:W-:Y:S05]  /*0ac0*/  @P0 EXIT ;  /* 0x000000000000094d */ /* 0x000fea0003800000 */
[----:B-----5:R-:W-:Y:S01]  /*0ad0*/  IMAD.MOV.U32 R80, RZ, RZ, R12 ;  /* 0x000000ffff507224 */ /* 0x020fe200078e000c */
[----:B------:R-:W-:Y:S01]  /*0ae0*/  SHF.R.U64 R81, R12, 0x10, R13 ;  /* 0x000000100c517819 */ /* 0x000fe2000000120d */
[--C-:B------:R-:W-:Y:S01]  /*0af0*/  IMAD.MOV.U32 R39, RZ, RZ, R11.reuse ;  /* 0x000000ffff277224 */ /* 0x100fe200078e000b */
[--C-:B------:R-:W-:Y:S01]  /*0b00*/  SHF.R.U64 R79, R10, 0x10, R11.reuse ;  /* 0x000000100a4f7819 */ /* 0x100fe2000000120b */
[----:B------:R-:W-:Y:S01]  /*0b10*/  IMAD.MOV.U32 R82, RZ, RZ, R14 ;  /* 0x000000ffff527224 */ /* 0x000fe200078e000e */
[----:B------:R-:W-:Y:S01]  /*0b20*/  SHF.R.U32.HI R41, RZ, 0x10, R11 ;  /* 0x00000010ff297819 */ /* 0x000fe2000001160b */
[----:B------:R-:W-:Y:S01]  /*0b30*/  IMAD.MOV.U32 R12, RZ, RZ, R15 ;  /* 0x000000ffff0c7224 */ /* 0x000fe200078e000f */
[----:B------:R-:W-:Y:S01]  /*0b40*/  MOV R11, R13 ;  /* 0x0000000d000b7202 */ /* 0x000fe20000000f00 */
[----:B------:R-:W-:Y:S01]  /*0b50*/  IMAD.MOV.U32 R86, RZ, RZ, R32 ;  /* 0x000000ffff567224 */ /* 0x000fe200078e0020 */
[----:B------:R-:W-:Y:S01]  /*0b60*/  SHF.R.U32.HI R42, RZ, 0x10, R13 ;  /* 0x00000010ff2a7819 */ /* 0x000fe2000001160d */
[----:B------:R-:W-:Y:S01]  /*0b70*/  IMAD.MOV.U32 R13, RZ, RZ, R31 ;  /* 0x000000ffff0d7224 */ /* 0x000fe200078e001f */
[----:B------:R-:W-:Y:S01]  /*0b80*/  PRMT R80, R80, 0x5410, R11 ;  /* 0x0000541050507816 */ /* 0x000fe2000000000b */
[----:B------:R-:W-:Y:S01]  /*0b90*/  IMAD.HI.U32 R11, R70, -0x326172a9, RZ ;  /* 0xcd9e8d57460b7827 */ /* 0x000fe200078e00ff */
[----:B------:R-:W-:Y:S01]  /*0ba0*/  PRMT R82, R82, 0x5410, R12 ;  /* 0x0000541052527816 */ /* 0x000fe2000000000c */
[----:B------:R-:W0:Y:S01]  /*0bb0*/  LDCU.64 UR4, c[0x0][0x3e0] ;  /* 0x00007c00ff0477ac */ /* 0x000e220008000a00 */
[--C-:B------:R-:W-:Y:S01]  /*0bc0*/  SHF.R.U64 R83, R14, 0x10, R15.reuse ;  /* 0x000000100e537819 */ /* 0x100fe2000000120f */
[C---:B------:R-:W-:Y:S01]  /*0bd0*/  IMAD.HI.U32 R12, R69.reuse, -0x2daee0ad, RZ ;  /* 0xd2511f53450c7827 */ /* 0x040fe200078e00ff */
[----:B------:R-:W-:Y:S01]  /*0be0*/  SHF.R.U32.HI R14, RZ, 0x10, R15 ;  /* 0x00000010ff0e7819 */ /* 0x000fe2000001160f */
[----:B------:R-:W-:Y:S01]  /*0bf0*/  UPLOP3.LUT UP2, UPT, UPT, UPT, UPT, 0x40, 0x4 ;  /* 0x000000000004789c */ /* 0x000fe20003f4e870 */
[----:B------:R-:W-:Y:S01]  /*0c00*/  MOV R84, R30 ;  /* 0x0000001e00547202 */ /* 0x000fe20000000f00 */
[----:B------:R-:W-:Y:S01]  /*0c10*/  IMAD.MOV.U32 R88, RZ, RZ, R34 ;  /* 0x000000ffff587224 */ /* 0x000fe200078e0022 */
[----:B------:R-:W-:Y:S01]  /*0c20*/  LOP3.LUT R12, R12, UR9, RZ, 0x3c, !PT ;  /* 0x000000090c0c7c12 */ /* 0x000fe2000f8e3cff */
[----:B------:R-:W-:Y:S01]  /*0c30*/  IMAD.MOV.U32 R76, RZ, RZ, R8 ;  /* 0x000000ffff4c7224 */ /* 0x000fe200078e0008 */
[----:B------:R-:W-:Y:S01]  /*0c40*/  LOP3.LUT R11, R68, UR8, R11, 0x96, !PT ;  /* 0x00000008440b7c12 */ /* 0x000fe2000f8e960b */
[----:B------:R-:W-:Y:S01]  /*0c50*/  IMAD.MOV.U32 R38, RZ, RZ, R9 ;  /* 0x000000ffff267224 */ /* 0x000fe200078e0009 */
[----:B------:R-:W-:Y:S01]  /*0c60*/  SHF.R.U64 R85, R30, 0x10, R31 ;  /* 0x000000101e557819 */ /* 0x000fe2000000121f */
[----:B------:R-:W-:Y:S01]  /*0c70*/  IMAD R30, R69, -0x2daee0ad, RZ ;  /* 0xd2511f53451e7824 */ /* 0x000fe200078e02ff */
[----:B------:R-:W-:Y:S01]  /*0c80*/  PRMT R83, R83, 0x5410, R14 ;  /* 0x0000541053537816 */ /* 0x000fe2000000000e */
[----:B------:R-:W-:Y:S01]  /*0c90*/  IMAD R14, R70, -0x326172a9, RZ ;  /* 0xcd9e8d57460e7824 */ /* 0x000fe200078e02ff */
[----:B------:R-:W-:Y:S01]  /*0ca0*/  PRMT R84, R84, 0x5410, R13 ;  /* 0x0000541054547816 */ /* 0x000fe2000000000d */
[----:B------:R-:W-:Y:S01]  /*0cb0*/  IMAD.HI.U32 R13, R12, -0x326172a9, RZ ;  /* 0xcd9e8d570c0d7827 */ /* 0x000fe200078e00ff */
[----:B------:R-:W-:Y:S01]  /*0cc0*/  SHF.R.U32.HI R43, RZ, 0x10, R31 ;  /* 0x00000010ff2b7819 */ /* 0x000fe2000001161f */
[----:B0-----:R-:W-:Y:S01]  /*0cd0*/  UISETP.NE.U32.AND UP0, UPT, UR4, URZ, UPT ;  /* 0x000000ff0400728c */ /* 0x001fe2000bf05070 */
[----:B------:R-:W-:Y:S01]  /*0ce0*/  MOV R31, R33 ;  /* 0x00000021001f7202 */ /* 0x000fe20000000f00 */
[C---:B------:R-:W-:Y:S01]  /*0cf0*/  IMAD.HI.U32 R15, R11.reuse, -0x2daee0ad, RZ ;  /* 0xd2511f530b0f7827 */ /* 0x040fe200078e00ff */
[----:B------:R-:W-:Y:S01]  /*0d00*/  LOP3.LUT R13, R14, UR16, R13, 0x96, !PT ;  /* 0x000000100e0d7c12 */ /* 0x000fe2000f8e960d */
[----:B------:R-:W0:Y:S01]  /*0d10*/  LDCU.U8 UR4, c[0x0][0x410] ;  /* 0x00008200ff0477ac */ /* 0x000e220008000000 */
[----:B------:R-:W-:Y:S01]  /*0d20*/  PRMT R86, R86, 0x5410, R31 ;  /* 0x0000541056567816 */ /* 0x000fe2000000001f */
[----:B------:R-:W-:Y:S01]  /*0d30*/  IMAD R31, R11, -0x2daee0ad, RZ ;  /* 0xd2511f530b1f7824 */ /* 0x000fe200078e02ff */
[----:B------:R-:W-:Y:S01]  /*0d40*/  LOP3.LUT R15, R30, UR17, R15, 0x96, !PT ;  /* 0x000000111e0f7c12 */ /* 0x000fe2000f8e960f */
[----:B------:R-:W-:Y:S01]  /*0d50*/  IMAD R12, R12, -0x326172a9, RZ ;  /* 0xcd9e8d570c0c7824 */ /* 0x000fe200078e02ff */
[----:B------:R-:W-:Y:S01]  /*0d60*/  SHF.R.U64 R91, R28, 0x10, R29 ;  /* 0x000000101c5b7819 */ /* 0x000fe2000000121d */
[----:B------:R-:W-:Y:S01]  /*0d70*/  IMAD.HI.U32 R14, R13, -0x2daee0ad, RZ ;  /* 0xd2511f530d0e7827 */ /* 0x000fe200078e00ff */
[----:B------:R-:W-:Y:S01]  /*0d80*/  SHF.R.U64 R87, R32, 0x10, R33 ;  /* 0x0000001020577819 */ /* 0x000fe20000001221 */
[----:B------:R-:W-:Y:S01]  /*0d90*/  UISETP.NE.AND.EX UP0, UPT, UR5, URZ, UPT, UP0 ;  /* 0x000000ff0500728c */ /* 0x000fe2000bf05300 */
[----:B------:R-:W-:Y:S01]  /*0da0*/  SHF.R.U64 R92, R26, 0x10, R27 ;  /* 0x000000101a5c7819 */ /* 0x000fe2000000121b */
[----:B------:R-:W-:Y:S01]  /*0db0*/  IMAD.HI.U32 R11, R15, -0x326172a9, RZ ;  /* 0xcd9e8d570f0b7827 */ /* 0x000fe200078e00ff */
[----:B------:R-:W-:Y:S01]  /*0dc0*/  LOP3.LUT R14, R31, UR19, R14, 0x96, !PT ;  /* 0x000000131f0e7c12 */ /* 0x000fe2000f8e960e */
[----:B------:R-:W1:Y:S01]  /*0dd0*/  LDCU UR34, c[0x0][0x388] ;  /* 0x00007100ff2277ac */ /* 0x000e620008000800 */
[----:B------:R-:W-:Y:S01]  /*0de0*/  SHF.R.U32.HI R31, RZ, 0x10, R29 ;  /* 0x00000010ff1f7819 */ /* 0x000fe2000001161d */
[----:B------:R-:W-:Y:S01]  /*0df0*/  IMAD R30, R13, -0x2daee0ad, RZ ;  /* 0xd2511f530d1e7824 */ /* 0x000fe200078e02ff */
[----:B------:R-:W-:Y:S01]  /*0e00*/  LOP3.LUT R11, R12, UR18, R11, 0x96, !PT ;  /* 0x000000120c0b7c12 */ /* 0x000fe2000f8e960b */
[----:B------:R-:W-:Y:S01]  /*0e10*/  IMAD R15, R15, -0x326172a9, RZ ;  /* 0xcd9e8d570f0f7824 */ /* 0x000fe200078e02ff */
[----:B------:R-:W-:Y:S01]  /*0e20*/  PRMT R91, R91, 0x5410, R31 ;  /* 0x000054105b5b7816 */ /* 0x000fe2000000001f */
[----:B------:R-:W-:Y:S01]  /*0e30*/  IMAD.HI.U32 R12, R14, -0x326172a9, RZ ;  /* 0xcd9e8d570e0c7827 */ /* 0x000fe200078e00ff */
[----:B------:R-:W-:Y:S01]  /*0e40*/  SHF.R.U64 R93, R24, 0x10, R25 ;  /* 0x00000010185d7819 */ /* 0x000fe20000001219 */
[----:B------:R-:W2:Y:S01]  /*0e50*/  LDCU UR11, c[0x0][0x400] ;  /* 0x00008000ff0b77ac */ /* 0x000ea20008000800 */
[----:B------:R-:W-:Y:S01]  /*0e60*/  SHF.R.U64 R94, R22, 0x10, R23 ;  /* 0x00000010165e7819 */ /* 0x000fe20000001217 */
[----:B------:R-:W-:Y:S01]  /*0e70*/  IMAD.HI.U32 R13, R11, -0x2daee0ad, RZ ;  /* 0xd2511f530b0d7827 */ /* 0x000fe200078e00ff */
[----:B------:R-:W-:Y:S01]  /*0e80*/  LOP3.LUT R12, R15, UR20, R12, 0x96, !PT ;  /* 0x000000140f0c7c12 */ /* 0x000fe2000f8e960c */
[----:B------:R-:W3:Y:S01]  /*0e90*/  LDCU.64 UR12, c[0x0][0x3a0] ;  /* 0x00007400ff0c77ac */ /* 0x000ee20008000a00 */
[----:B------:R-:W-:Y:S01]  /*0ea0*/  SHF.R.U64 R90, R34, 0x10, R35 ;  /* 0x00000010225a7819 */ /* 0x000fe20000001223 */
[----:B------:R-:W-:Y:S01]  /*0eb0*/  IMAD R14, R14, -0x326172a9, RZ ;  /* 0xcd9e8d570e0e7824 */ /* 0x000fe200078e02ff */
[----:B------:R-:W-:Y:S01]  /*0ec0*/  LOP3.LUT R13, R30, UR21, R13, 0x96, !PT ;  /* 0x000000151e0d7c12 */ /* 0x000fe2000f8e960d */
[----:B------:R-:W-:Y:S01]  /*0ed0*/  IMAD R30, R11, -0x2daee0ad, RZ ;  /* 0xd2511f530b1e7824 */ /* 0x000fe200078e02ff */
[----:B------:R-:W-:Y:S01]  /*0ee0*/  SHF.R.U32.HI R34, RZ, 0x10, R35 ;  /* 0x00000010ff227819 */ /* 0x000fe20000011623 */
[----:B------:R-:W-:Y:S01]  /*0ef0*/  IMAD.HI.U32 R15, R12, -0x2daee0ad, RZ ;  /* 0xd2511f530c0f7827 */ /* 0x000fe200078e00ff */
[----:B------:R-:W-:Y:S01]  /*0f00*/  SHF.R.U64 R96, R18, 0x10, R19 ;  /* 0x0000001012607819 */ /* 0x000fe20000001213 */
[----:B------:R-:W4:Y:S01]  /*0f10*/  LDCU.64 UR14, c[0x0][0x380] ;  /* 0x00007000ff0e77ac */ /* 0x000f220008000a00 */
[----:B------:R-:W-:Y:S01]  /*0f20*/  PRMT R90, R90, 0x5410, R34 ;  /* 0x000054105a5a7816 */ /* 0x000fe20000000022 */
[----:B------:R-:W-:Y:S01]  /*0f30*/  IMAD.HI.U32 R11, R13, -0x326172a9, RZ ;  /* 0xcd9e8d570d0b7827 */ /* 0x000fe200078e00ff */
[----:B------:R-:W-:Y:S01]  /*0f40*/  LOP3.LUT R15, R30, UR23, R15, 0x96, !PT ;  /* 0x000000171e0f7c12 */ /* 0x000fe2000f8e960f */
[----:B0-----:R-:W-:Y:S01]  /*0f50*/  UISETP.NE.AND UP3, UPT, UR4, URZ, UPT ;  /* 0x000000ff0400728c */ /* 0x001fe2000bf65270 */
[----:B------:R-:W-:Y:S01]  /*0f60*/  SHF.R.U32.HI R30, RZ, 0x10, R25 ;  /* 0x00000010ff1e7819 */ /* 0x000fe20000011619 */
[----:B------:R-:W-:Y:S01]  /*0f70*/  IMAD.MOV.U32 R32, RZ, RZ, R35 ;  /* 0x000000ffff207224 */ /* 0x000fe200078e0023 */
[----:B------:R-:W-:Y:S01]  /*0f80*/  LOP3.LUT R11, R14, UR22, R11, 0x96, !PT ;  /* 0x000000160e0b7c12 */ /* 0x000fe2000f8e960b */
[----:B------:R-:W-:Y:S01]  /*0f90*/  IMAD R31, R12, -0x2daee0ad, RZ ;  /* 0xd2511f530c1f7824 */ /* 0x000fe200078e02ff */
[----:B------:R-:W-:Y:S01]  /*0fa0*/  PRMT R93, R93, 0x5410, R30 ;  /* 0x000054105d5d7816 */ /* 0x000fe2000000001e */
[----:B------:R-:W-:Y:S01]  /*0fb0*/  IMAD R13, R13, -0x326172a9, RZ ;  /* 0xcd9e8d570d0d7824 */ /* 0x000fe200078e02ff */
[----:B------:R-:W-:Y:S01]  /*0fc0*/  PRMT R88, R88, 0x5410, R32 ;  /* 0x0000541058587816 */ /* 0x000fe20000000020 */
[----:B------:R-:W-:Y:S01]  /*0fd0*/  IMAD.HI.U32 R12, R15, -0x326172a9, RZ ;  /* 0xcd9e8d570f0c7827 */ /* 0x000fe200078e00ff */
[----:B------:R-:W-:-:S02]  /*0fe0*/  SHF.R.U32.HI R32, RZ, 0x10, R27 ;  /* 0x00000010ff207819 */ /* 0x000fc4000001161b */
[----:B------:R-:W-:Y:S01]  /*0ff0*/  LOP3.LUT R34, R2, 0x7f, RZ, 0xc0, !PT ;  /* 0x0000007f02227812 */ /* 0x000fe200078ec0ff */
[----:B------:R-:W-:Y:S01]  /*1000*/  IMAD.HI.U32 R14, R11, -0x2daee0ad, RZ ;  /* 0xd2511f530b0e7827 */ /* 0x000fe200078e00ff */
[----:B------:R-:W-:Y:S02]  /*1010*/  LOP3.LUT R12, R13, UR24, R12, 0x96, !PT ;  /* 0x000000180d0c7c12 */ /* 0x000fe4000f8e960c */
[----:B------:R-:W-:Y:S01]  /*1020*/  PRMT R92, R92, 0x5410, R32 ;  /* 0x000054105c5c7816 */ /* 0x000fe20000000020 */
[----:B------:R-:W-:Y:S01]  /*1030*/  IMAD R32, R11, -0x2daee0ad, RZ ;  /* 0xd2511f530b207824 */ /* 0x000fe200078e02ff */
[----:B------:R-:W-:Y:S01]  /*1040*/  LOP3.LUT R14, R31, UR25, R14, 0x96, !PT ;  /* 0x000000191f0e7c12 */ /* 0x000fe2000f8e960e */
[----:B------:R-:W-:Y:S01]  /*1050*/  IMAD R30, R15, -0x326172a9, RZ ;  /* 0xcd9e8d570f1e7824 */ /* 0x000fe200078e02ff */
[----:B------:R-:W-:Y:S01]  /*1060*/  SHF.R.U32.HI R31, RZ, 0x10, R23 ;  /* 0x00000010ff1f7819 */ /* 0x000fe20000011617 */
[----:B------:R-:W-:Y:S01]  /*1070*/  IMAD.HI.U32 R13, R12, -0x2daee0ad, RZ ;  /* 0xd2511f530c0d7827 */ /* 0x000fe200078e00ff */
[----:B------:R-:W-:-:S02]  /*1080*/  SHF.R.U64 R105, R16, 0x10, R17 ;  /* 0x0000001010697819 */ /* 0x000fc40000001211 */
[----:B------:R-:W-:Y:S01]  /*1090*/  PRMT R94, R94, 0x5410, R31 ;  /* 0x000054105e5e7816 */ /* 0x000fe2000000001f */
[----:B------:R-:W-:Y:S01]  /*10a0*/  IMAD.HI.U32 R11, R14, -0x326172a9, RZ ;  /* 0xcd9e8d570e0b7827 */ /* 0x000fe200078e00ff */
[----:B------:R-:W-:Y:S02]  /*10b0*/  LOP3.LUT R13, R32, UR27, R13, 0x96, !PT ;  /* 0x0000001b200d7c12 */ /* 0x000fe4000f8e960d */
[----:B------:R-:W-:Y:S01]  /*10c0*/  LOP3.LUT R2, R2, 0xffffff80, RZ, 0xc0, !PT ;  /* 0xffffff8002027812 */ /* 0x000fe200078ec0ff */
[----:B------:R-:W-:Y:S01]  /*10d0*/  IMAD R15, R14, -0x326172a9, RZ ;  /* 0xcd9e8d570e0f7824 */ /* 0x000fe200078e02ff */
[----:B------:R-:W-:Y:S01]  /*10e0*/  LOP3.LUT R11, R30, UR26, R11, 0x96, !PT ;  /* 0x0000001a1e0b7c12 */ /* 0x000fe2000f8e960b */
[----:B------:R-:W-:Y:S01]  /*10f0*/  IMAD R31, R12, -0x2daee0ad, RZ ;  /* 0xd2511f530c1f7824 */ /* 0x000fe200078e02ff */
[----:B------:R-:W-:Y:S01]  /*1100*/  SHF.R.U32.HI R30, RZ, 0x10, R19 ;  /* 0x00000010ff1e7819 */ /* 0x000fe20000011613 */
[----:B------:R-:W-:Y:S01]  /*1110*/  IMAD.HI.U32 R12, R13, -0x326172a9, RZ ;  /* 0xcd9e8d570d0c7827 */ /* 0x000fe200078e00ff */
[----:B------:R-:W-:-:S02]  /*1120*/  SHF.R.U32.HI R33, RZ, 0x10, R33 ;  /* 0x00000010ff217819 */ /* 0x000fc40000011621 */
[----:B------:R-:W-:Y:S01]  /*1130*/  PRMT R96, R96, 0x5410, R30 ;  /* 0x0000541060607816 */ /* 0x000fe2000000001e */
[----:B------:R-:W-:Y:S01]  /*1140*/  IMAD.HI.U32 R14, R11, -0x2daee0ad, RZ ;  /* 0xd2511f530b0e7827 */ /* 0x000fe200078e00ff */
[----:B------:R-:W-:Y:S02]  /*1150*/  LOP3.LUT R12, R15, UR28, R12, 0x96, !PT ;  /* 0x0000001c0f0c7c12 */ /* 0x000fe4000f8e960c */
[----:B------:R-:W-:Y:S01]  /*1160*/  VIADDMNMX R15, R34, -R3, RZ, !PT ;  /* 0x80000003220f7246 */ /* 0x000fe200078001ff */
[----:B------:R-:W-:Y:S01]  /*1170*/  IMAD R32, R11, -0x2daee0ad, RZ ;  /* 0xd2511f530b207824 */ /* 0x000fe200078e02ff */
[----:B------:R-:W-:Y:S01]  /*1180*/  LOP3.LUT R14, R31, UR29, R14, 0x96, !PT ;  /* 0x0000001d1f0e7c12 */ /* 0x000fe2000f8e960e */
[----:B------:R-:W-:Y:S01]  /*1190*/  IMAD R30, R13, -0x326172a9, RZ ;  /* 0xcd9e8d570d1e7824 */ /* 0x000fe200078e02ff */
[----:B------:R-:W-:Y:S01]  /*11a0*/  VIMNMX R15, PT, PT, R15, 0x20, PT ;  /* 0x000000200f0f7848 */ /* 0x000fe20003fe0100 */
[----:B------:R-:W-:Y:S01]  /*11b0*/  IMAD.HI.U32 R11, R12, -0x2daee0ad, RZ ;  /* 0xd2511f530c0b7827 */ /* 0x000fe200078e00ff */
[----:B------:R-:W-:-:S02]  /*11c0*/  PRMT R87, R87, 0x5410, R33 ;  /* 0x0000541057577816 */ /* 0x000fc40000000021 */
[----:B------:R-:W-:Y:S01]  /*11d0*/  SHF.R.U64 R95, R20, 0x10, R21 ;  /* 0x00000010145f7819 */ /* 0x000fe20000001215 */
[----:B------:R-:W-:Y:S01]  /*11e0*/  IMAD.HI.U32 R3, R14, -0x326172a9, RZ ;  /* 0xcd9e8d570e037827 */ /* 0x000fe200078e00ff */
[----:B------:R-:W-:Y:S02]  /*11f0*/  LOP3.LUT R32, R32, UR31, R11, 0x96, !PT ;  /* 0x0000001f20207c12 */ /* 0x000fe4000f8e960b */
[----:B------:R-:W-:Y:S01]  /*1200*/  SHF.R.U32.HI R11, RZ, 0x10, R17 ;  /* 0x00000010ff0b7819 */ /* 0x000fe20000011611 */
[----:B------:R-:W-:Y:S01]  /*1210*/  IMAD R31, R12, -0x2daee0ad, RZ ;  /* 0xd2511f530c1f7824 */ /* 0x000fe200078e02ff */
[----:B------:R-:W-:Y:S01]  /*1220*/  LOP3.LUT R13, R30, UR30, R3, 0x96, !PT ;  /* 0x0000001e1e0d7c12 */ /* 0x000fe2000f8e9603 */
[----:B------:R-:W-:Y:S01]  /*1230*/  IMAD R34, R73, -0x20, R34 ;  /* 0xffffffe049227824 */ /* 0x000fe200078e0222 */
[----:B------:R-:W-:Y:S01]  /*1240*/  PRMT R105, R105, 0x5410, R11 ;  /* 0x0000541069697816 */ /* 0x000fe2000000000b */
[----:B------:R-:W-:Y:S01]  /*1250*/  IMAD R11, R15, 0x4, R2 ;  /* 0x000000040f0b7824 */ /* 0x000fe200078e0202 */
[----:B------:R-:W-:Y:S01]  /*1260*/  SHF.R.U32.HI R33, RZ, 0x10, R21 ;  /* 0x00000010ff217819 */ /* 0x000fe20000011615 */
[----:B------:R-:W-:Y:S01]  /*1270*/  IMAD.HI.U32 R12, R13, -0x2daee0ad, RZ ;  /* 0xd2511f530d0c7827 */ /* 0x000fe200078e00ff */
[----:B------:R-:W-:-:S02]  /*1280*/  VIMNMX R34, PT, PT, RZ, R34, !PT ;  /* 0x00000022ff227248 */ /* 0x000fc40007fe0100 */
[----:B------:R-:W-:Y:S01]  /*1290*/  PRMT R95, R95, 0x5410, R33 ;  /* 0x000054105f5f7816 */ /* 0x000fe20000000021 */
[----:B------:R-:W-:Y:S01]  /*12a0*/  IMAD R33, R14, -0x326172a9, RZ ;  /* 0xcd9e8d570e217824 */ /* 0x000fe200078e02ff */
[----:B------:R-:W-:Y:S01]  /*12b0*/  LOP3.LUT R15, R31, UR33, R12, 0x96, !PT ;  /* 0x000000211f0f7c12 */ /* 0x000fe2000f8e960c */
[----:B------:R-:W-:Y:S01]  /*12c0*/  IMAD.HI.U32 R14, R32, -0x326172a9, RZ ;  /* 0xcd9e8d57200e7827 */ /* 0x000fe200078e00ff */
[----:B------:R-:W-:Y:S02]  /*12d0*/  I2FP.F32.U32 R31, R11 ;  /* 0x0000000b001f7245 */ /* 0x000fe40000201000 */
[----:B------:R-:W-:Y:S01]  /*12e0*/  VIMNMX R3, PT, PT, R34, 0x20, PT ;  /* 0x0000002022037848 */ /* 0x000fe20003fe0100 */
[----:B------:R-:W-:Y:S01]  /*12f0*/  IMAD.MOV.U32 R7, RZ, RZ, R37 ;  /* 0x000000ffff077224 */ /* 0x000fe200078e0025 */
[--C-:B------:R-:W-:Y:S01]  /*1300*/  SHF.R.U64 R77, R8, 0x10, R9.reuse ;  /* 0x00000010084d7819 */ /* 0x100fe20000001209 */
[----:B------:R-:W-:Y:S01]  /*1310*/  IMAD R13, R13, -0x2daee0ad, RZ ;  /* 0xd2511f530d0d7824 */ /* 0x000fe200078e02ff */
[----:B------:R-:W0:Y:S01]  /*1320*/  MUFU.RCP R31, R31 ;  /* 0x0000001f001f7308 */ /* 0x000e220000001000 */
[----:B------:R-:W-:Y:S01]  /*1330*/  LEA R30, R3, R2, 0x2 ;  /* 0x00000002031e7211 */ /* 0x000fe200078e10ff */
[----:B------:R-:W-:Y:S01]  /*1340*/  HADD2.F32 R3, -RZ, R4.H0_H0 ;  /* 0x20000004ff037230 */ /* 0x000fe20000004100 */
[----:B------:R-:W-:Y:S01]  /*1350*/  LOP3.LUT R2, R33, UR32, R14, 0x96, !PT ;  /* 0x0000002021027c12 */ /* 0x000fe2000f8e960e */
[----:B------:R-:W-:Y:S01]  /*1360*/  HADD2.F32 R7, -RZ, R7.H0_H0 ;  /* 0x20000007ff077230 */ /* 0x000fe20000004100 */
[----:B------:R-:W-:-:S02]  /*1370*/  SHF.R.U32.HI R40, RZ, 0x10, R9 ;  /* 0x00000010ff287819 */ /* 0x000fc40000011609 */
[----:B------:R-:W-:Y:S02]  /*1380*/  MOV R78, R10 ;  /* 0x0000000a004e7202 */ /* 0x000fe40000000f00 */
[----:B------:R-:W-:Y:S02]  /*1390*/  SHF.R.U32.HI R14, RZ, 0x10, R5 ;  /* 0x00000010ff0e7819 */ /* 0x000fe40000011605 */
[----:B------:R-:W-:Y:S02]  /*13a0*/  MOV R8, R36 ;  /* 0x0000002400087202 */ /* 0x000fe40000000f00 */
[--C-:B------:R-:W-:Y:S01]  /*13b0*/  SHF.R.U64 R9, R36, 0x10, R37.reuse ;  /* 0x0000001024097819 */ /* 0x100fe20000001225 */
[----:B------:R-:W-:Y:S01]  /*13c0*/  HADD2.F32 R11, -RZ, R14.H0_H0 ;  /* 0x2000000eff0b7230 */ /* 0x000fe20000004100 */
[----:B------:R-:W-:Y:S01]  /*13d0*/  SHF.R.U32.HI R10, RZ, 0x10, R37 ;  /* 0x00000010ff0a7819 */ /* 0x000fe20000011625 */
[----:B------:R-:W-:Y:S01]  /*13e0*/  HADD2.F32 R8, -RZ, R8.H0_H0 ;  /* 0x20000008ff087230 */ /* 0x000fe20000004100 */
[----:B------:R-:W-:Y:S01]  /*13f0*/  SHF.R.U64 R12, R4, 0x10, R5 ;  /* 0x00000010040c7819 */ /* 0x000fe20000001205 */
[----:B------:R-:W-:Y:S01]  /*1400*/  HADD2.F32 R4, -RZ, R5.H0_H0 ;  /* 0x20000005ff047230 */ /* 0x000fe20000004100 */
[----:B------:R-:W-:Y:S01]  /*1410*/  LOP3.LUT R5, R6, 0x3, RZ, 0xc0, !PT ;  /* 0x0000000306057812 */ /* 0x000fe200078ec0ff */
[----:B------:R-:W-:Y:S01]  /*1420*/  IMAD.MOV.U32 R6, RZ, RZ, RZ ;  /* 0x000000ffff067224 */ /* 0x000fe200078e00ff */
[----:B------:R-:W-:Y:S01]  /*1430*/  PRMT R76, R76, 0x5410, R38 ;  /* 0x000054104c4c7816 */ /* 0x000fe20000000026 */
[----:B------:R-:W-:Y:S01]  /*1440*/  HADD2.F32 R9, -RZ, R9.H0_H0 ;  /* 0x20000009ff097230 */ /* 0x000fe20000004100 */
[----:B------:R-:W-:Y:S01]  /*1450*/  PRMT R77, R77, 0x5410, R40 ;  /* 0x000054104d4d7816 */ /* 0x000fe20000000028 */
[----:B------:R-:W-:Y:S01]  /*1460*/  HADD2.F32 R10, -RZ, R10.H0_H0 ;  /* 0x2000000aff0a7230 */ /* 0x000fe20000004100 */
[----:B------:R-:W-:Y:S01]  /*1470*/  PRMT R78, R78, 0x5410, R39 ;  /* 0x000054104e4e7816 */ /* 0x000fe20000000027 */
[----:B------:R-:W-:Y:S01]  /*1480*/  HADD2.F32 R12, -RZ, R12.H0_H0 ;  /* 0x2000000cff0c7230 */ /* 0x000fe20000004100 */
[----:B------:R-:W-:Y:S01]  /*1490*/  PRMT R79, R79, 0x5410, R41 ;  /* 0x000054104f4f7816 */ /* 0x000fe20000000029 */
[----:B------:R-:W-:Y:S01]  /*14a0*/  IMAD R14, R32, -0x326172a9, RZ ;  /* 0xcd9e8d57200e7824 */ /* 0x000fe200078e02ff */
[----:B------:R-:W-:-:S02]  /*14b0*/  PRMT R81, R81, 0x5410, R42 ;  /* 0x0000541051517816 */ /* 0x000fc4000000002a */
[----:B01234-:R-:W-:-:S07]  /*14c0*/  PRMT R85, R85, 0x5410, R43 ;  /* 0x0000541055557816 */ /* 0x01ffce000000002b */
.L_x_21989:
[----:B0-----:R-:W0:Y:S01]  /*14d0*/  @UP0 LDCU.64 UR4, c[0x0][0x3e0] ;  /* 0x00007c00ff0407ac */ /* 0x001e220008000a00 */
[----:B------:R-:W-:Y:S01]  /*14e0*/  PLOP3.LUT P0, PT, PT, PT, UP0, 0x80, 0x8 ;  /* 0x000000000008781c */ /* 0x000fe20003f0f008 */
[----:B0-----:R-:W-:-:S06]  /*14f0*/  @UP0 UIMAD.WIDE UR4, UR10, 0x4, UR4 ;  /* 0x000000040a0408a5 */ /* 0x001fcc000f8e0204 */
[----:B-1234-:R-:W-:Y:S01]  /*1500*/  IMAD.U32 R60, RZ, RZ, UR4 ;  /* 0x00000004ff3c7e24 */ /* 0x01efe2000f8e00ff */
        /* <DEDUP_REMOVED lines=9> */
[----:B------:R-:W-:-:S05]  /*15a0*/  IMAD.U32 R63, RZ, RZ, UR5 ;  /* 0x00000005ff3f7e24 */ /* 0x000fca000f8e00ff */
[----:B------:R-:W-:-:S05]  /*15b0*/  LEA.HI.SX32 R74, R63, R72, 0x1e ;  /* 0x000000483f4a7211 */ /* 0x000fca00078ff2ff */
[----:B------:R-:W-:Y:S01]  /*15c0*/  IMAD.MOV.U32 R75, RZ, RZ, R74 ;  /* 0x000000ffff4b7224 */ /* 0x000fe200078e004a */
[----:B--2---:R-:W-:Y:S01]  /*15d0*/  @P0 R2UR UR4, R60 ;  /* 0x000000003c0402ca */ /* 0x004fe200000e0000 */
[----:B------:R-:W-:-:S14]  /*15e0*/  @!P1 BRA `(.L_x_21623) ;  /* 0x00000028003c9947 */ /* 0x000fdc0003800000 */
        /* <DEDUP_REMOVED lines=20> */
.L_x_27166:
[----:B------:R-:W-:Y:S05]  /*1730*/  BRX R98 -0x1740                                        (*"BRANCH_TARGETS .L_x_27167,.L_x_27168,.L_x_27169"*) ;  /* 0xffffffe862307949 */ /* 0x000fea000383ffff */
.L_x_27169:
[----:B------:R-:W-:Y:S01]  /*1740*/  VIADD R97, R5, 0x1 ;  /* 0x0000000105617836 */ /* 0x000fe20000000000 */
[----:B------:R-:W-:Y:S01]  /*1750*/  MOV R100, R13 ;  /* 0x0000000d00647202 */ /* 0x000fe20000000f00 */
[----:B------:R-:W-:Y:S01]  /*1760*/  IMAD.MOV.U32 R89, RZ, RZ, R2 ;  /* 0x000000ffff597224 */ /* 0x000fe200078e0002 */
[----:B------:R-:W-:Y:S06]  /*1770*/  BRA `(.L_x_21626) ;  /* 0x0000000000ec7947 */ /* 0x000fec0003800000 */
.L_x_27167:
[----:B------:R-:W-:Y:S02]  /*1780*/  HFMA2 R97, -RZ, RZ, 0, 1.78813934326171875e-07 ;  /* 0x00000003ff617431 */ /* 0x000fe400000001ff */
[----:B------:R-:W-:Y:S02]  /*1790*/  IMAD.MOV.U32 R100, RZ, RZ, R13 ;  /* 0x000000ffff647224 */ /* 0x000fe400078e000d */
[----:B------:R-:W-:Y:S01]  /*17a0*/  IMAD.MOV.U32 R89, RZ, RZ, R15 ;  /* 0x000000ffff597224 */ /* 0x000fe200078e000f */
[----:B------:R-:W-:Y:S06]  /*17b0*/  BRA `(.L_x_21626) ;  /* 0x0000000000dc7947 */ /* 0x000fec0003800000 */
.L_x_27168:
        /* <DEDUP_REMOVED lines=13> */
.L_x_21628:
[----:B------:R-:W-:Y:S05]  /*1890*/  BSYNC.RECONVERGENT B2 ;  /* 0x0000000000027941 */ /* 0x000fea0003800200 */
.L_x_21627:
        /* <DEDUP_REMOVED lines=41> */
.L_x_21626:
[----:B------:R-:W-:Y:S05]  /*1b30*/  BSYNC.RECONVERGENT B1 ;  /* 0x0000000000017941 */ /* 0x000fea0003800200 */
.L_x_21625:
[----:B------:R-:W0:Y:S01]  /*1b40*/  LDC R13, c[0x0][0x408] ;  /* 0x00010200ff0d7b82 */ /* 0x000e220000000800 */
[----:B------:R-:W-:Y:S01]  /*1b50*/  I2FP.F32.U32 R98, R89 ;  /* 0x0000005900627245 */ /* 0x000fe20000201000 */
[----:B------:R-:W-:Y:S02]  /*1b60*/  IMAD.MOV.U32 R89, RZ, RZ, 0x2f800000 ;  /* 0x2f800000ff597424 */ /* 0x000fe400078e00ff */
[----:B-----5:R-:W-:Y:S01]  /*1b70*/  FMUL.FTZ R60, R60, UR4 ;  /* 0x000000043c3c7c20 */ /* 0x020fe20008410000 */
[----:B------:R-:W-:Y:S01]  /*1b80*/  ISETP.NE.AND P2, PT, R97, 0x1, PT ;  /* 0x000000016100780c */ /* 0x000fe20003f45270 */
[----:B------:R-:W-:Y:S01]  /*1b90*/  BSSY.RECONVERGENT B1, `(.L_x_21629) ;  /* 0x000004b000017945 */ /* 0x000fe20003800200 */
[----:B------:R-:W-:Y:S01]  /*1ba0*/  FFMA.FTZ R98, R98, R89, 1.1641532182693481445e-10 ;  /* 0x2f00000062627423 */ /* 0x000fe20000010059 */
[----:B------:R-:W-:Y:S01]  /*1bb0*/  HFMA2 R99, -RZ, RZ, 0, 1.1920928955078125e-07 ;  /* 0x00000002ff637431 */ /* 0x000fe200000001ff */
[----:B------:R-:W1:Y:S01]  /*1bc0*/  LDC R75, c[0x0][0x404] ;  /* 0x00010100ff4b7b82 */ /* 0x000e620000000800 */
[----:B0-----:R-:W-:-:S02]  /*1bd0*/  FMUL.FTZ R60, R60, R13 ;  /* 0x0000000d3c3c7220 */ /* 0x001fc40000410000 */
[----:B-1----:R-:W-:-:S04]  /*1be0*/  FSETP.GTU.FTZ.AND P0, PT, R98, R75, PT ;  /* 0x0000004b6200720b */ /* 0x002fc80003f1c000 */
        /* <DEDUP_REMOVED lines=13> */
.L_x_21631:
        /* <DEDUP_REMOVED lines=13> */
.L_x_21633:
[----:B------:R-:W-:Y:S05]  /*1d90*/  BSYNC.RECONVERGENT B2 ;  /* 0x0000000000027941 */ /* 0x000fea0003800200 */
.L_x_21632:
        /* <DEDUP_REMOVED lines=42> */
.L_x_21630:
[----:B------:R-:W-:Y:S05]  /*2040*/  BSYNC.RECONVERGENT B1 ;  /* 0x0000000000017941 */ /* 0x000fea0003800200 */
.L_x_21629:
[----:B------:R-:W-:Y:S01]  /*2050*/  I2FP.F32.U32 R60, R5 ;  /* 0x00000005003c7245 */ /* 0x000fe20000201000 */
[----:B------:R-:W-:Y:S01]  /*2060*/  FMUL.FTZ R98, R61, UR4 ;  /* 0x000000043d627c20 */ /* 0x000fe20008410000 */
[----:B------:R-:W-:Y:S01]  /*2070*/  ISETP.NE.AND P3, PT, R99, 0x1, PT ;  /* 0x000000016300780c */ /* 0x000fe20003f65270 */
[----:B------:R-:W-:Y:S01]  /*2080*/  BSSY.RECONVERGENT B1, `(.L_x_21634) ;  /* 0x000004a000017945 */ /* 0x000fe20003800200 */
[----:B------:R-:W-:Y:S02]  /*2090*/  IMAD.MOV.U32 R61, RZ, RZ, 0x2 ;  /* 0x00000002ff3d7424 */ /* 0x000fe400078e00ff */
[----:B------:R-:W-:Y:S01]  /*20a0*/  FFMA.FTZ R60, R60, R89, 1.1641532182693481445e-10 ;  /* 0x2f0000003c3c7423 */ /* 0x000fe20000010059 */
[----:B------:R-:W-:Y:S01]  /*20b0*/  FMUL.FTZ R98, R98, R13 ;  /* 0x0000000d62627220 */ /* 0x000fe20000410000 */
[----:B------:R-:W-:-:S03]  /*20c0*/  IMAD.MOV.U32 R5, RZ, RZ, R14 ;  /* 0x000000ffff057224 */ /* 0x000fc600078e000e */
        /* <DEDUP_REMOVED lines=13> */
.L_x_21636:
        /* <DEDUP_REMOVED lines=13> */
.L_x_21638:
[----:B------:R-:W-:Y:S05]  /*2270*/  BSYNC.RECONVERGENT B2 ;  /* 0x0000000000027941 */ /* 0x000fea0003800200 */
.L_x_21637:
        /* <DEDUP_REMOVED lines=42> */
.L_x_21635:
[----:B------:R-:W-:Y:S05]  /*2520*/  BSYNC.RECONVERGENT B1 ;  /* 0x0000000000017941 */ /* 0x000fea0003800200 */
.L_x_21634:
[----:B------:R-:W-:Y:S01]  /*2530*/  I2FP.F32.U32 R60, R5 ;  /* 0x00000005003c7245 */ /* 0x000fe20000201000 */
[----:B------:R-:W-:Y:S01]  /*2540*/  FMUL.FTZ R62, R62, UR4 ;  /* 0x000000043e3e7c20 */ /* 0x000fe20008410000 */
[----:B------:R-:W-:Y:S01]  /*2550*/  ISETP.NE.AND P4, PT, R61, 0x1, PT ;  /* 0x000000013d00780c */ /* 0x000fe20003f85270 */
[----:B------:R-:W-:Y:S02]  /*2560*/  BSSY.RECONVERGENT B1, `(.L_x_21639) ;  /* 0x000004a000017945 */ /* 0x000fe40003800200 */
[----:B------:R-:W-:Y:S01]  /*2570*/  FFMA.FTZ R60, R60, R89, 1.1641532182693481445e-10 ;  /* 0x2f0000003c3c7423 */ /* 0x000fe20000010059 */
[----:B------:R-:W-:-:S04]  /*2580*/  FMUL.FTZ R62, R62, R13 ;  /* 0x0000000d3e3e7220 */ /* 0x000fc80000410000 */
        /* <DEDUP_REMOVED lines=15> */
.L_x_21641:
        /* <DEDUP_REMOVED lines=13> */
.L_x_21643:
[----:B------:R-:W-:Y:S05]  /*2750*/  BSYNC.RECONVERGENT B2 ;  /* 0x0000000000027941 */ /* 0x000fea0003800200 */
.L_x_21642:
        /* <DEDUP_REMOVED lines=42> */
.L_x_21640:
[----:B------:R-:W-:Y:S05]  /*2a00*/  BSYNC.RECONVERGENT B1 ;  /* 0x0000000000017941 */ /* 0x000fea0003800200 */
.L_x_21639:
[----:B------:R-:W-:Y:S01]  /*2a10*/  I2FP.F32.U32 R60, R62 ;  /* 0x0000003e003c7245 */ /* 0x000fe20000201000 */
[----:B------:R-:W-:-:S04]  /*2a20*/  FMUL.FTZ R62, R63, UR4 ;  /* 0x000000043f3e7c20 */ /* 0x000fc80008410000 */
[----:B------:R-:W-:Y:S01]  /*2a30*/  FFMA.FTZ R60, R60, R89, 1.1641532182693481445e-10 ;  /* 0x2f0000003c3c7423 */ /* 0x000fe20000010059 */
[----:B------:R-:W-:-:S04]  /*2a40*/  FMUL.FTZ R62, R62, R13 ;  /* 0x0000000d3e3e7220 */ /* 0x000fc80000410000 */
[----:B------:R-:W-:-:S04]  /*2a50*/  FSETP.GTU.FTZ.AND P5, PT, R60, R75, PT ;  /* 0x0000004b3c00720b */ /* 0x000fc80003fbc000 */
[----:B------:R-:W-:Y:S02]  /*2a60*/  FSEL R62, R62, RZ, !P5 ;  /* 0x000000ff3e3e7208 */ /* 0x000fe40006800000 */
[----:B------:R-:W-:-:S03]  /*2a70*/  PLOP3.LUT P4, PT, P5, PT, PT, 0x8, 0x80 ;  /* 0x000000000080781c */ /* 0x000fc60002f8e170 */
[----:B------:R-:W-:Y:S01]  /*2a80*/  FADD.FTZ R67, R67, R62 ;  /* 0x0000003e43437221 */ /* 0x000fe20000010000 */
[----:B------:R-:W-:Y:S09]  /*2a90*/  BRA `(.L_x_21644) ;  /* 0x0000001000d87947 */ /* 0x000ff20003800000 */
.L_x_21624:
        /* <DEDUP_REMOVED lines=16> */
.L_x_21647:
        /* <DEDUP_REMOVED lines=13> */
.L_x_21649:
[----:B------:R-:W-:Y:S05]  /*2c70*/  BSYNC.RECONVERGENT B2 ;  /* 0x0000000000027941 */ /* 0x000fea0003800200 */
.L_x_21648:
        /* <DEDUP_REMOVED lines=41> */
.L_x_21646:
[----:B------:R-:W-:Y:S05]  /*2f10*/  BSYNC.RECONVERGENT B1 ;  /* 0x0000000000017941 */ /* 0x000fea0003800200 */
.L_x_21645:
[----:B------:R-:W0:Y:S01]  /*2f20*/  LDC R89, c[0x0][0x404] ;  /* 0x00010100ff597b82 */ /* 0x000e220000000800 */
[----:B------:R-:W-:Y:S01]  /*2f30*/  HFMA2 R13, -RZ, RZ, 0.1171875, 0 ;  /* 0x2f800000ff0d7431 */ /* 0x000fe200000001ff */
[----:B------:R-:W-:Y:S01]  /*2f40*/  ISETP.NE.AND P2, PT, R65, 0x1, PT ;  /* 0x000000014100780c */ /* 0x000fe20003f45270 */
[----:B-----5:R-:W-:Y:S01]  /*2f50*/  FMUL.FTZ R60, R60, UR4 ;  /* 0x000000043c3c7c20 */ /* 0x020fe20008410000 */
[----:B------:R-:W-:Y:S01]  /*2f60*/  I2FP.F32.U32 R64, R64 ;  /* 0x0000004000407245 */ /* 0x000fe20000201000 */
[----:B------:R-:W-:Y:S01]  /*2f70*/  BSSY.RECONVERGENT B1, `(.L_x_21650) ;  /* 0x0000048000017945 */ /* 0x000fe20003800200 */
[----:B------:R-:W-:Y:S02]  /*2f80*/  IMAD.MOV.U32 R5, RZ, RZ, R14 ;  /* 0x000000ffff057224 */ /* 0x000fe400078e000e */
[----:B------:R-:W1:Y:S01]  /*2f90*/  LDC R75, c[0x0][0x408] ;  /* 0x00010200ff4b7b82 */ /* 0x000e620000000800 */
[----:B------:R-:W-:-:S05]  /*2fa0*/  FFMA.FTZ R64, R64, R13, 1.1641532182693481445e-10 ;  /* 0x2f00000040407423 */ /* 0x000fca000001000d */
[----:B0-----:R-:W-:Y:S01]  /*2fb0*/  FSETP.LE.FTZ.AND P0, PT, R64, R89, PT ;  /* 0x000000594000720b */ /* 0x001fe20003f13000 */
[----:B------:R-:W-:Y:S02]  /*2fc0*/  IMAD.MOV.U32 R64, RZ, RZ, 0x2 ;  /* 0x00000002ff407424 */ /* 0x000fe400078e00ff */
[----:B-1----:R-:W-:Y:S01]  /*2fd0*/  FMUL.FTZ R97, R60, R75 ;  /* 0x0000004b3c617220 */ /* 0x002fe20000410000 */
        /* <DEDUP_REMOVED lines=9> */
.L_x_21652:
        /* <DEDUP_REMOVED lines=13> */
.L_x_21654:
[----:B------:R-:W-:Y:S05]  /*3140*/  BSYNC.RECONVERGENT B2 ;  /* 0x0000000000027941 */ /* 0x000fea0003800200 */
.L_x_21653:
        /* <DEDUP_REMOVED lines=42> */
.L_x_21651:
[----:B------:R-:W-:Y:S05]  /*33f0*/  BSYNC.RECONVERGENT B1 ;  /* 0x0000000000017941 */ /* 0x000fea0003800200 */
.L_x_21650:
[----:B------:R-:W-:Y:S01]  /*3400*/  ISETP.NE.AND P3, PT, R64, 0x1, PT ;  /* 0x000000014000780c */ /* 0x000fe20003f65270 */
[----:B------:R-:W-:Y:S01]  /*3410*/  FMUL.FTZ R98, R61, UR4 ;  /* 0x000000043d627c20 */ /* 0x000fe20008410000 */
[----:B------:R-:W-:Y:S01]  /*3420*/  I2FP.F32.U32 R60, R5 ;  /* 0x00000005003c7245 */ /* 0x000fe20000201000 */
[----:B------:R-:W-:Y:S01]  /*3430*/  BSSY.RECONVERGENT B1, `(.L_x_21655) ;  /* 0x0000047000017945 */ /* 0x000fe20003800200 */
[----:B------:R-:W-:Y:S01]  /*3440*/  IMAD.MOV.U32 R65, RZ, RZ, 0x2 ;  /* 0x00000002ff417424 */ /* 0x000fe200078e00ff */
[----:B------:R-:W-:Y:S01]  /*3450*/  MOV R5, R14 ;  /* 0x0000000e00057202 */ /* 0x000fe20000000f00 */
[----:B------:R-:W-:Y:S01]  /*3460*/  FMUL.FTZ R98, R98, R75 ;  /* 0x0000004b62627220 */ /* 0x000fe20000410000 */
[----:B------:R-:W-:-:S05]  /*3470*/  FFMA.FTZ R60, R60, R13, 1.1641532182693481445e-10 ;  /* 0x2f0000003c3c7423 */ /* 0x000fca000001000d */
        /* <DEDUP_REMOVED lines=10> */
.L_x_21657:
        /* <DEDUP_REMOVED lines=13> */
.L_x_21659:
[----:B------:R-:W-:Y:S05]  /*35f0*/  BSYNC.RECONVERGENT B2 ;  /* 0x0000000000027941 */ /* 0x000fea0003800200 */
.L_x_21658:
        /* <DEDUP_REMOVED lines=42> */
.L_x_21656:
[----:B------:R-:W-:Y:S05]  /*38a0*/  BSYNC.RECONVERGENT B1 ;  /* 0x0000000000017941 */ /* 0x000fea0003800200 */
.L_x_21655:
[----:B------:R-:W-:Y:S01]  /*38b0*/  ISETP.NE.AND P4, PT, R65, 0x1, PT ;  /* 0x000000014100780c */ /* 0x000fe20003f85270 */
[----:B------:R-:W-:Y:S01]  /*38c0*/  FMUL.FTZ R62, R62, UR4 ;  /* 0x000000043e3e7c20 */ /* 0x000fe20008410000 */
[----:B------:R-:W-:Y:S01]  /*38d0*/  I2FP.F32.U32 R60, R5 ;  /* 0x00000005003c7245 */ /* 0x000fe20000201000 */
[----:B------:R-:W-:Y:S01]  /*38e0*/  BSSY.RECONVERGENT B1, `(.L_x_21660) ;  /* 0x0000047000017945 */ /* 0x000fe20003800200 */
[----:B------:R-:W-:Y:S02]  /*38f0*/  HFMA2 R5, -RZ, RZ, 0, 1.1920928955078125e-07 ;  /* 0x00000002ff057431 */ /* 0x000fe400000001ff */
[----:B------:R-:W-:Y:S02]  /*3900*/  IMAD.MOV.U32 R61, RZ, RZ, R14 ;  /* 0x000000ffff3d7224 */ /* 0x000fe400078e000e */
        /* <DEDUP_REMOVED lines=12> */
.L_x_21662:
        /* <DEDUP_REMOVED lines=13> */
.L_x_21664:
[----:B------:R-:W-:Y:S05]  /*3aa0*/  BSYNC.RECONVERGENT B2 ;  /* 0x0000000000027941 */ /* 0x000fea0003800200 */
.L_x_21663:
        /* <DEDUP_REMOVED lines=42> */
.L_x_21661:
[----:B------:R-:W-:Y:S05]  /*3d50*/  BSYNC.RECONVERGENT B1 ;  /* 0x0000000000017941 */ /* 0x000fea0003800200 */
.L_x_21660:
[----:B------:R-:W-:Y:S02]  /*3d60*/  I2FP.F32.U32 R60, R61 ;  /* 0x0000003d003c7245 */ /* 0x000fe40000201000 */
[----:B------:R-:W-:Y:S02]  /*3d70*/  FSEL R64, R97, RZ, P0 ;  /* 0x000000ff61407208 */ /* 0x000fe40000000000 */
[----:B------:R-:W-:Y:S01]  /*3d80*/  FSEL R65, R98, RZ, P2 ;  /* 0x000000ff62417208 */ /* 0x000fe20001000000 */
[----:B------:R-:W-:Y:S01]  /*3d90*/  FFMA.FTZ R60, R60, R13, 1.1641532182693481445e-10 ;  /* 0x2f0000003c3c7423 */ /* 0x000fe2000001000d */
[----:B------:R-:W-:-:S04]  /*3da0*/  FSEL R66, R62, RZ, P3 ;  /* 0x000000ff3e427208 */ /* 0x000fc80001800000 */
[----:B------:R-:W-:Y:S01]  /*3db0*/  FSETP.GTU.FTZ.AND P5, PT, R60, R89, PT ;  /* 0x000000593c00720b */ /* 0x000fe20003fbc000 */
[----:B------:R-:W-:-:S03]  /*3dc0*/  FMUL.FTZ R60, R63, UR4 ;  /* 0x000000043f3c7c20 */ /* 0x000fc60008410000 */
[----:B------:R-:W-:Y:S01]  /*3dd0*/  PLOP3.LUT P4, PT, P5, PT, PT, 0x8, 0x80 ;  /* 0x000000000080781c */ /* 0x000fe20002f8e170 */
[----:B------:R-:W-:-:S05]  /*3de0*/  FMUL.FTZ R60, R60, R75 ;  /* 0x0000004b3c3c7220 */ /* 0x000fca0000410000 */
[----:B------:R-:W-:-:S07]  /*3df0*/  FSEL R67, R60, RZ, !P5 ;  /* 0x000000ff3c437208 */ /* 0x000fce0006800000 */
.L_x_21644:
[----:B------:R-:W0:Y:S01]  /*3e00*/  LDC.64 R62, c[0x0][0x3a8] ;  /* 0x0000ea00ff3e7b82 */ /* 0x000e220000000a00 */
[----:B------:R-:W-:Y:S02]  /*3e10*/  SEL R13, RZ, 0x1000000, !P4 ;  /* 0x01000000ff0d7807 */ /* 0x000fe40006000000 */
[----:B------:R-:W-:Y:S02]  /*3e20*/  SEL R98, RZ, 0x10000, !P3 ;  /* 0x00010000ff627807 */ /* 0x000fe40005800000 */
[----:B------:R-:W-:-:S03]  /*3e30*/  SEL R75, RZ, 0x100, !P2 ;  /* 0x00000100ff4b7807 */ /* 0x000fc60005000000 */
[----:B------:R-:W1:Y:S01]  /*3e40*/  LDC.64 R60, c[0x0][0x3b0] ;  /* 0x0000ec00ff3c7b82 */ /* 0x000e620000000a00 */
[----:B------:R-:W-:Y:S02]  /*3e50*/  IADD3 R13, PT, PT, R75, R13, R98 ;  /* 0x0000000d4b0d7210 */ /* 0x000fe40007ffe062 */
[----:B------:R-:W-:Y:S02]  /*3e60*/  SEL R98, RZ, 0x1, !P0 ;  /* 0x00000001ff627807 */ /* 0x000fe40004000000 */
[----:B------:R-:W-:-:S03]  /*3e70*/  IADD3 R75, PT, PT, R74, 0x80, RZ ;  /* 0x000000804a4b7810 */ /* 0x000fc60007ffe0ff */
[----:B------:R-:W-:Y:S02]  /*3e80*/  IMAD.IADD R89, R13, 0x1, R98 ;  /* 0x000000010d597824 */ /* 0x000fe400078e0262 */
[----:B------:R-:W-:Y:S02]  /*3e90*/  IMAD.MOV.U32 R13, RZ, RZ, R100 ;  /* 0x000000ffff0d7224 */ /* 0x000fe400078e0064 */
[----:B0-----:R-:W-:-:S05]  /*3ea0*/  IMAD.WIDE.U32 R62, R74, 0x10, R62 ;  /* 0x000000104a3e7825 */ /* 0x001fca00078e003e */
[----:B------:R0:W-:Y:S01]  /*3eb0*/  STG.E.128 desc[UR6][R62.64], R64 ;  /* 0x000000403e007986 */ /* 0x0001e2000c101d06 */
[----:B-1----:R-:W-:-:S05]  /*3ec0*/  IMAD.WIDE.U32 R60, R74, 0x4, R60 ;  /* 0x000000044a3c7825 */ /* 0x002fca00078e003c */
[----:B------:R0:W-:Y:S02]  /*3ed0*/  STG.E desc[UR6][R60.64], R89 ;  /* 0x000000593c007986 */ /* 0x0001e4000c101906 */
.L_x_21623:
[----:B------:R-:W-:Y:S05]  /*3ee0*/  BSYNC.RECONVERGENT B0 ;  /* 0x0000000000007941 */ /* 0x000fea0003800200 */
.L_x_21622:
        /* <DEDUP_REMOVED lines=29> */
.L_x_21670:
        /* <DEDUP_REMOVED lines=13> */
.L_x_21672:
[----:B------:R-:W-:Y:S05]  /*4190*/  BSYNC.RECONVERGENT B2 ;  /* 0x0000000000027941 */ /* 0x000fea0003800200 */
.L_x_21671:
        /* <DEDUP_REMOVED lines=41> */
.L_x_21669:
[----:B------:R-:W-:Y:S05]  /*4430*/  BSYNC.RECONVERGENT B1 ;  /* 0x0000000000017941 */ /* 0x000fea0003800200 */
.L_x_21668:
[----:B------:R-:W0:Y:S01]  /*4440*/  LDC R13, c[0x0][0x408] ;  /* 0x00010200ff0d7b82 */ /* 0x000e220000000800 */
[----:B------:R-:W-:Y:S01]  /*4450*/  I2FP.F32.U32 R102, R97 ;  /* 0x0000006100667245 */ /* 0x000fe20000201000 */
[----:B------:R-:W-:Y:S02]  /*4460*/  IMAD.MOV.U32 R97, RZ, RZ, 0x2f800000 ;  /* 0x2f800000ff617424 */ /* 0x000fe400078e00ff */
[----:B-----5:R-:W-:Y:S01]  /*4470*/  FMUL.FTZ R32, R32, UR4 ;  /* 0x0000000420207c20 */ /* 0x020fe20008410000 */
[----:B------:R-:W-:Y:S01]  /*4480*/  ISETP.NE.AND P2, PT, R98, 0x1, PT ;  /* 0x000000016200780c */ /* 0x000fe20003f45270 */
[----:B------:R-:W-:Y:S01]  /*4490*/  BSSY.RECONVERGENT B1, `(.L_x_21673) ;  /* 0x000004b000017945 */ /* 0x000fe20003800200 */
[----:B------:R-:W-:Y:S01]  /*44a0*/  FFMA.FTZ R102, R102, R97, 1.1641532182693481445e-10 ;  /* 0x2f00000066667423 */ /* 0x000fe20000010061 */
[----:B------:R-:W-:Y:S01]  /*44b0*/  IMAD.MOV.U32 R99, RZ, RZ, 0x2 ;  /* 0x00000002ff637424 */ /* 0x000fe200078e00ff */
[----:B------:R-:W1:Y:S01]  /*44c0*/  LDC R89, c[0x0][0x404] ;  /* 0x00010100ff597b82 */ /* 0x000e620000000800 */
[----:B0-----:R-:W-:-:S02]  /*44d0*/  FMUL.FTZ R32, R32, R13 ;  /* 0x0000000d20207220 */ /* 0x001fc40000410000 */
[----:B-1----:R-:W-:-:S04]  /*44e0*/  FSETP.GTU.FTZ.AND P0, PT, R102, R89, PT ;  /* 0x000000596600720b */ /* 0x002fc80003f1c000 */
        /* <DEDUP_REMOVED lines=13> */
.L_x_21675:
        /* <DEDUP_REMOVED lines=13> */
.L_x_21677:
[----:B------:R-:W-:Y:S05]  /*4690*/  BSYNC.RECONVERGENT B2 ;  /* 0x0000000000027941 */ /* 0x000fea0003800200 */
.L_x_21676:
        /* <DEDUP_REMOVED lines=42> */
.L_x_21674:
[----:B------:R-:W-:Y:S05]  /*4940*/  BSYNC.RECONVERGENT B1 ;  /* 0x0000000000017941 */ /* 0x000fea0003800200 */
.L_x_21673:
[----:B------:R-:W-:Y:S01]  /*4950*/  I2FP.F32.U32 R60, R5 ;  /* 0x00000005003c7245 */ /* 0x000fe20000201000 */
[----:B------:R-:W-:Y:S01]  /*4960*/  FMUL.FTZ R98, R33, UR4 ;  /* 0x0000000421627c20 */ /* 0x000fe20008410000 */
[----:B------:R-:W-:Y:S01]  /*4970*/  ISETP.NE.AND P3, PT, R99, 0x1, PT ;  /* 0x000000016300780c */ /* 0x000fe20003f65270 */
[----:B------:R-:W-:Y:S01]  /*4980*/  BSSY.RECONVERGENT B1, `(.L_x_21678) ;  /* 0x000004a000017945 */ /* 0x000fe20003800200 */
[----:B------:R-:W-:Y:S02]  /*4990*/  IMAD.MOV.U32 R5, RZ, RZ, R14 ;  /* 0x000000ffff057224 */ /* 0x000fe400078e000e */
[----:B------:R-:W-:Y:S01]  /*49a0*/  FFMA.FTZ R60, R60, R97, 1.1641532182693481445e-10 ;  /* 0x2f0000003c3c7423 */ /* 0x000fe20000010061 */
[----:B------:R-:W-:-:S04]  /*49b0*/  FMUL.FTZ R98, R98, R13 ;  /* 0x0000000d62627220 */ /* 0x000fc80000410000 */
        /* <DEDUP_REMOVED lines=14> */
.L_x_21680:
        /* <DEDUP_REMOVED lines=13> */
.L_x_21682:
[----:B------:R-:W-:Y:S05]  /*4b70*/  BSYNC.RECONVERGENT B2 ;  /* 0x0000000000027941 */ /* 0x000fea0003800200 */
.L_x_21681:
        /* <DEDUP_REMOVED lines=42> */
.L_x_21679:
[----:B------:R-:W-:Y:S05]  /*4e20*/  BSYNC.RECONVERGENT B1 ;  /* 0x0000000000017941 */ /* 0x000fea0003800200 */
.L_x_21678:
        /* <DEDUP_REMOVED lines=21> */
.L_x_21685:
        /* <DEDUP_REMOVED lines=13> */
.L_x_21687:
[----:B------:R-:W-:Y:S05]  /*5050*/  BSYNC.RECONVERGENT B2 ;  /* 0x0000000000027941 */ /* 0x000fea0003800200 */
.L_x_21686:
        /* <DEDUP_REMOVED lines=42> */
.L_x_21684:
[----:B------:R-:W-:Y:S05]  /*5300*/  BSYNC.RECONVERGENT B1 ;  /* 0x0000000000017941 */ /* 0x000fea0003800200 */
.L_x_21683:
        /* <DEDUP_REMOVED lines=9> */
.L_x_21667:
        /* <DEDUP_REMOVED lines=16> */
.L_x_21691:
        /* <DEDUP_REMOVED lines=13> */
.L_x_21693:
[----:B------:R-:W-:Y:S05]  /*5570*/  BSYNC.RECONVERGENT B2 ;  /* 0x0000000000027941 */ /* 0x000fea0003800200 */
.L_x_21692:
        /* <DEDUP_REMOVED lines=41> */
.L_x_21690:
[----:B------:R-:W-:Y:S05]  /*5810*/  BSYNC.RECONVERGENT B1 ;  /* 0x0000000000017941 */ /* 0x000fea0003800200 */
.L_x_21689:
[----:B------:R-:W0:Y:S01]  /*5820*/  LDC R13, c[0x0][0x404] ;  /* 0x00010100ff0d7b82 */ /* 0x000e220000000800 */
[----:B------:R-:W-:Y:S01]  /*5830*/  ISETP.NE.AND P2, PT, R61, 0x1, PT ;  /* 0x000000013d00780c */ /* 0x000fe20003f45270 */
[----:B------:R-:W-:Y:S01]  /*5840*/  IMAD.MOV.U32 R63, RZ, RZ, 0x2f800000 ;  /* 0x2f800000ff3f7424 */ /* 0x000fe200078e00ff */
[----:B------:R-:W-:Y:S01]  /*5850*/  I2FP.F32.U32 R60, R60 ;  /* 0x0000003c003c7245 */ /* 0x000fe20000201000 */
[----:B-----5:R-:W-:Y:S01]  /*5860*/  FMUL.FTZ R89, R32, UR4 ;  /* 0x0000000420597c20 */ /* 0x020fe20008410000 */
[----:B------:R-:W-:Y:S01]  /*5870*/  BSSY.RECONVERGENT B1, `(.L_x_21694) ;  /* 0x0000048000017945 */ /* 0x000fe20003800200 */
[----:B------:R-:W-:Y:S02]  /*5880*/  IMAD.MOV.U32 R5, RZ, RZ, R14 ;  /* 0x000000ffff057224 */ /* 0x000fe400078e000e */
[----:B------:R-:W1:Y:S01]  /*5890*/  LDC R62, c[0x0][0x408] ;  /* 0x00010200ff3e7b82 */ /* 0x000e620000000800 */
[----:B------:R-:W-:-:S05]  /*58a0*/  FFMA.FTZ R60, R60, R63, 1.1641532182693481445e-10 ;  /* 0x2f0000003c3c7423 */ /* 0x000fca000001003f */
[----:B0-----:R-:W-:Y:S01]  /*58b0*/  FSETP.LE.FTZ.AND P0, PT, R60, R13, PT ;  /* 0x0000000d3c00720b */ /* 0x001fe20003f13000 */
[----:B------:R-:W-:Y:S02]  /*58c0*/  HFMA2 R60, -RZ, RZ, 0, 1.1920928955078125e-07 ;  /* 0x00000002ff3c7431 */ /* 0x000fe400000001ff */
[----:B-1----:R-:W-:Y:S01]  /*58d0*/  FMUL.FTZ R89, R89, R62 ;  /* 0x0000003e59597220 */ /* 0x002fe20000410000 */
        /* <DEDUP_REMOVED lines=9> */
.L_x_21696:
        /* <DEDUP_REMOVED lines=13> */
.L_x_21698:
[----:B------:R-:W-:Y:S05]  /*5a40*/  BSYNC.RECONVERGENT B2 ;  /* 0x0000000000027941 */ /* 0x000fea0003800200 */
.L_x_21697:
        /* <DEDUP_REMOVED lines=42> */
.L_x_21695:
[----:B------:R-:W-:Y:S05]  /*5cf0*/  BSYNC.RECONVERGENT B1 ;  /* 0x0000000000017941 */ /* 0x000fea0003800200 */
.L_x_21694:
[----:B------:R-:W-:Y:S01]  /*5d00*/  ISETP.NE.AND P3, PT, R60, 0x1, PT ;  /* 0x000000013c00780c */ /* 0x000fe20003f65270 */
[----:B------:R-:W-:Y:S01]  /*5d10*/  FMUL.FTZ R97, R33, UR4 ;  /* 0x0000000421617c20 */ /* 0x000fe20008410000 */
[----:B------:R-:W-:Y:S01]  /*5d20*/  I2FP.F32.U32 R32, R5 ;  /* 0x0000000500207245 */ /* 0x000fe20000201000 */
[----:B------:R-:W-:Y:S01]  /*5d30*/  BSSY.RECONVERGENT B1, `(.L_x_21699) ;  /* 0x0000047000017945 */ /* 0x000fe20003800200 */
[----:B------:R-:W-:Y:S02]  /*5d40*/  IMAD.MOV.U32 R98, RZ, RZ, 0x2 ;  /* 0x00000002ff627424 */ /* 0x000fe400078e00ff */
[----:B------:R-:W-:Y:S01]  /*5d50*/  FMUL.FTZ R97, R97, R62 ;  /* 0x0000003e61617220 */ /* 0x000fe20000410000 */
[----:B------:R-:W-:Y:S02]  /*5d60*/  IMAD.MOV.U32 R5, RZ, RZ, R14 ;  /* 0x000000ffff057224 */ /* 0x000fe400078e000e */
[----:B------:R-:W-:-:S05]  /*5d70*/  FFMA.FTZ R32, R32, R63, 1.1641532182693481445e-10 ;  /* 0x2f00000020207423 */ /* 0x000fca000001003f */
        /* <DEDUP_REMOVED lines=10> */
.L_x_21701:
        /* <DEDUP_REMOVED lines=13> */
.L_x_21703:
[----:B------:R-:W-:Y:S05]  /*5ef0*/  BSYNC.RECONVERGENT B2 ;  /* 0x0000000000027941 */ /* 0x000fea0003800200 */
.L_x_21702:
        /* <DEDUP_REMOVED lines=42> */
.L_x_21700:
[----:B------:R-:W-:Y:S05]  /*61a0*/  BSYNC.RECONVERGENT B1 ;  /* 0x0000000000017941 */ /* 0x000fea0003800200 */
.L_x_21699:
        /* <DEDUP_REMOVED lines=18> */
.L_x_21706:
        /* <DEDUP_REMOVED lines=13> */
.L_x_21708:
[----:B------:R-:W-:Y:S05]  /*63a0*/  BSYNC.RECONVERGENT B2 ;  /* 0x0000000000027941 */ /* 0x000fea0003800200 */
.L_x_21707:
        /* <DEDUP_REMOVED lines=42> */
.L_x_21705:
[----:B------:R-:W-:Y:S05]  /*6650*/  BSYNC.RECONVERGENT B1 ;  /* 0x0000000000017941 */ /* 0x000fea0003800200 */
.L_x_21704:
[----:B------:R-:W-:Y:S01]  /*6660*/  I2FP.F32.U32 R32, R33 ;  /* 0x0000002100207245 */ /* 0x000fe20000201000 */
[----:B------:R-:W-:Y:S01]  /*6670*/  FMUL.FTZ R35, R35, UR4 ;  /* 0x0000000423237c20 */ /* 0x000fe20008410000 */
[----:B------:R-:W-:Y:S02]  /*6680*/  FSEL R33, R97, RZ, P2 ;  /* 0x000000ff61217208 */ /* 0x000fe40001000000 */
[----:B------:R-:W-:Y:S01]  /*6690*/  FSEL R34, R34, RZ, P3 ;  /* 0x000000ff22227208 */ /* 0x000fe20001800000 */
[----:B------:R-:W-:Y:S01]  /*66a0*/  FFMA.FTZ R32, R32, R63, 1.1641532182693481445e-10 ;  /* 0x2f00000020207423 */ /* 0x000fe2000001003f */
[----:B------:R-:W-:-:S04]  /*66b0*/  FMUL.FTZ R35, R35, R62 ;  /* 0x0000003e23237220 */ /* 0x000fc80000410000 */
[----:B------:R-:W-:Y:S02]  /*66c0*/  FSETP.GTU.FTZ.AND P5, PT, R32, R13, PT ;  /* 0x0000000d2000720b */ /* 0x000fe40003fbc000 */
[----:B------:R-:W-:Y:S02]  /*66d0*/  FSEL R32, R89, RZ, P0 ;  /* 0x000000ff59207208 */ /* 0x000fe40000000000 */
[----:B------:R-:W-:Y:S02]  /*66e0*/  PLOP3.LUT P4, PT, P5, PT, PT, 0x8, 0x80 ;  /* 0x000000000080781c */ /* 0x000fe40002f8e170 */
[----:B------:R-:W-:-:S11]  /*66f0*/  FSEL R35, R35, RZ, !P5 ;  /* 0x000000ff23237208 */ /* 0x000fd60006800000 */
.L_x_21688:
[----:B------:R-:W0:Y:S01]  /*6700*/  LDC.64 R62, c[0x0][0x3a8] ;  /* 0x0000ea00ff3e7b82 */ /* 0x000e220000000a00 */
[----:B------:R-:W-:Y:S02]  /*6710*/  SEL R13, RZ, 0x1000000, !P4 ;  /* 0x01000000ff0d7807 */ /* 0x000fe40006000000 */
[----:B------:R-:W-:Y:S02]  /*6720*/  SEL R98, RZ, 0x10000, !P3 ;  /* 0x00010000ff627807 */ /* 0x000fe40005800000 */
[----:B------:R-:W-:-:S03]  /*6730*/  SEL R89, RZ, 0x100, !P2 ;  /* 0x00000100ff597807 */ /* 0x000fc60005000000 */
[----:B------:R-:W1:Y:S01]  /*6740*/  LDC.64 R60, c[0x0][0x3b0] ;  /* 0x0000ec00ff3c7b82 */ /* 0x000e620000000a00 */
[----:B------:R-:W-:Y:S02]  /*6750*/  IADD3 R13, PT, PT, R89, R13, R98 ;  /* 0x0000000d590d7210 */ /* 0x000fe40007ffe062 */
[----:B------:R-:W-:-:S04]  /*6760*/  SEL R98, RZ, 0x1, !P0 ;  /* 0x00000001ff627807 */ /* 0x000fc80004000000 */
[----:B------:R-:W-:Y:S01]  /*6770*/  IADD3 R89, PT, PT, R13, R98, RZ ;  /* 0x000000620d597210 */ /* 0x000fe20007ffe0ff */
[----:B------:R-:W-:Y:S02]  /*6780*/  IMAD.MOV.U32 R13, RZ, RZ, R100 ;  /* 0x000000ffff0d7224 */ /* 0x000fe400078e0064 */
[----:B0-----:R-:W-:-:S05]  /*6790*/  IMAD.WIDE.U32 R62, R75, 0x10, R62 ;  /* 0x000000104b3e7825 */ /* 0x001fca00078e003e */
[----:B------:R0:W-:Y:S01]  /*67a0*/  STG.E.128 desc[UR6][R62.64], R32 ;  /* 0x000000203e007986 */ /* 0x0001e2000c101d06 */
[----:B-1----:R-:W-:-:S04]  /*67b0*/  IMAD.WIDE.U32 R60, R75, 0x4, R60 ;  /* 0x000000044b3c7825 */ /* 0x002fc800078e003c */
[----:B------:R-:W-:Y:S01]  /*67c0*/  VIADD R75, R75, 0x80 ;  /* 0x000000804b4b7836 */ /* 0x000fe20000000000 */
[----:B------:R0:W-:Y:S06]  /*67d0*/  STG.E desc[UR6][R60.64], R89 ;  /* 0x000000593c007986 */ /* 0x0001ec000c101906 */
.L_x_21666:
[----:B------:R-:W-:Y:S05]  /*67e0*/  BSYNC.RECONVERGENT B0 ;  /* 0x0000000000007941 */ /* 0x000fea0003800200 */
.L_x_21665:
        /* <DEDUP_REMOVED lines=29> */
.L_x_21714:
        /* <DEDUP_REMOVED lines=13> */
.L_x_21716:
[----:B------:R-:W-:Y:S05]  /*6a90*/  BSYNC.RECONVERGENT B2 ;  /* 0x0000000000027941 */ /* 0x000fea0003800200 */
.L_x_21715:
        /* <DEDUP_REMOVED lines=41> */
.L_x_21713:
[----:B------:R-:W-:Y:S05]  /*6d30*/  BSYNC.RECONVERGENT B1 ;  /* 0x0000000000017941 */ /* 0x000fea0003800200 */
.L_x_21712:
[----:B------:R-:W0:Y:S01]  /*6d40*/  LDC R13, c[0x0][0x408] ;  /* 0x00010200ff0d7b82 */ /* 0x000e220000000800 */
[----:B------:R-:W-:Y:S01]  /*6d50*/  I2FP.F32.U32 R102, R97 ;  /* 0x0000006100667245 */ /* 0x000fe20000201000 */
[----:B------:R-:W-:Y:S02]  /*6d60*/  HFMA2 R97, -RZ, RZ, 0.1171875, 0 ;  /* 0x2f800000ff617431 */ /* 0x000fe400000001ff */
[----:B-----5:R-:W-:Y:S01]  /*6d70*/  FMUL.FTZ R36, R36, UR4 ;  /* 0x0000000424247c20 */ /* 0x020fe20008410000 */
[----:B------:R-:W-:Y:S01]  /*6d80*/  ISETP.NE.AND P2, PT, R98, 0x1, PT ;  /* 0x000000016200780c */ /* 0x000fe20003f45270 */
[----:B------:R-:W-:Y:S01]  /*6d90*/  BSSY.RECONVERGENT B1, `(.L_x_21717) ;  /* 0x000004b000017945 */ /* 0x000fe20003800200 */
[----:B------:R-:W-:Y:S01]  /*6da0*/  IMAD.MOV.U32 R99, RZ, RZ, 0x2 ;  /* 0x00000002ff637424 */ /* 0x000fe200078e00ff */
[----:B------:R-:W1:Y:S01]  /*6db0*/  LDC R89, c[0x0][0x404] ;  /* 0x00010100ff597b82 */ /* 0x000e620000000800 */
[----:B------:R-:W-:Y:S01]  /*6dc0*/  FFMA.FTZ R102, R102, R97, 1.1641532182693481445e-10 ;  /* 0x2f00000066667423 */ /* 0x000fe20000010061 */
[----:B0-----:R-:W-:-:S04]  /*6dd0*/  FMUL.FTZ R36, R36, R13 ;  /* 0x0000000d24247220 */ /* 0x001fc80000410000 */
        /* <DEDUP_REMOVED lines=14> */
.L_x_21719:
        /* <DEDUP_REMOVED lines=13> */
.L_x_21721:
[----:B------:R-:W-:Y:S05]  /*6f90*/  BSYNC.RECONVERGENT B2 ;  /* 0x0000000000027941 */ /* 0x000fea0003800200 */
.L_x_21720:
        /* <DEDUP_REMOVED lines=42> */
.L_x_21718:
[----:B------:R-:W-:Y:S05]  /*7240*/  BSYNC.RECONVERGENT B1 ;  /* 0x0000000000017941 */ /* 0x000fea0003800200 */
.L_x_21717:
[----:B------:R-:W-:Y:S01]  /*7250*/  I2FP.F32.U32 R60, R5 ;  /* 0x00000005003c7245 */ /* 0x000fe20000201000 */
[----:B------:R-:W-:Y:S01]  /*7260*/  FMUL.FTZ R98, R37, UR4 ;  /* 0x0000000425627c20 */ /* 0x000fe20008410000 */
[----:B------:R-:W-:Y:S01]  /*7270*/  ISETP.NE.AND P3, PT, R99, 0x1, PT ;  /* 0x000000016300780c */ /* 0x000fe20003f65270 */
[----:B------:R-:W-:Y:S01]  /*7280*/  BSSY.RECONVERGENT B1, `(.L_x_21722) ;  /* 0x000004a000017945 */ /* 0x000fe20003800200 */
[----:B------:R-:W-:Y:S01]  /*7290*/  MOV R5, R14 ;  /* 0x0000000e00057202 */ /* 0x000fe20000000f00 */
[----:B------:R-:W-:Y:S01]  /*72a0*/  FFMA.FTZ R60, R60, R97, 1.1641532182693481445e-10 ;  /* 0x2f0000003c3c7423 */ /* 0x000fe20000010061 */
[----:B------:R-:W-:-:S04]  /*72b0*/  FMUL.FTZ R98, R98, R13 ;  /* 0x0000000d62627220 */ /* 0x000fc80000410000 */
        /* <DEDUP_REMOVED lines=14> */
.L_x_21724:
        /* <DEDUP_REMOVED lines=13> */
.L_x_21726:
[----:B------:R-:W-:Y:S05]  /*7470*/  BSYNC.RECONVERGENT B2 ;  /* 0x0000000000027941 */ /* 0x000fea0003800200 */
.L_x_21725:
        /* <DEDUP_REMOVED lines=42> */
.L_x_21723:
[----:B------:R-:W-:Y:S05]  /*7720*/  BSYNC.RECONVERGENT B1 ;  /* 0x0000000000017941 */ /* 0x000fea0003800200 */
.L_x_21722:
        /* <DEDUP_REMOVED lines=21> */
.L_x_21729:
        /* <DEDUP_REMOVED lines=13> */
.L_x_21731:
[----:B------:R-:W-:Y:S05]  /*7950*/  BSYNC.RECONVERGENT B2 ;  /* 0x0000000000027941 */ /* 0x000fea0003800200 */
.L_x_21730:
        /* <DEDUP_REMOVED lines=42> */
.L_x_21728:
[----:B------:R-:W-:Y:S05]  /*7c00*/  BSYNC.RECONVERGENT B1 ;  /* 0x0000000000017941 */ /* 0x000fea0003800200 */
.L_x_21727:
        /* <DEDUP_REMOVED lines=9> */
.L_x_21711:
        /* <DEDUP_REMOVED lines=16> */
.L_x_21735:
        /* <DEDUP_REMOVED lines=13> */
.L_x_21737:
[----:B------:R-:W-:Y:S05]  /*7e70*/  BSYNC.RECONVERGENT B2 ;  /* 0x0000000000027941 */ /* 0x000fea0003800200 */
.L_x_21736:
        /* <DEDUP_REMOVED lines=40> */
[----:B------:R-:W-:-:S07]  /*8100*/  IMAD.MOV.U32 R60, RZ, RZ, R13 ;  /* 0x000000ffff3c7224 */ /* 0x000fce00078e000d */
.L_x_21734:
[----:B------:R-:W-:Y:S05]  /*8110*/  BSYNC.RECONVERGENT B1 ;  /* 0x0000000000017941 */ /* 0x000fea0003800200 */
.L_x_21733:
[----:B------:R-:W0:Y:S01]  /*8120*/  LDC R13, c[0x0][0x404] ;  /* 0x00010100ff0d7b82 */ /* 0x000e220000000800 */
[----:B------:R-:W-:Y:S01]  /*8130*/  ISETP.NE.AND P2, PT, R61, 0x1, PT ;  /* 0x000000013d00780c */ /* 0x000fe20003f45270 */
[----:B------:R-:W-:Y:S01]  /*8140*/  IMAD.MOV.U32 R63, RZ, RZ, 0x2f800000 ;  /* 0x2f800000ff3f7424 */ /* 0x000fe200078e00ff */
[----:B------:R-:W-:Y:S01]  /*8150*/  I2FP.F32.U32 R60, R60 ;  /* 0x0000003c003c7245 */ /* 0x000fe20000201000 */
[----:B-----5:R-:W-:Y:S01]  /*8160*/  FMUL.FTZ R89, R36, UR4 ;  /* 0x0000000424597c20 */ /* 0x020fe20008410000 */
[----:B------:R-:W-:Y:S01]  /*8170*/  BSSY.RECONVERGENT B1, `(.L_x_21738) ;  /* 0x0000048000017945 */ /* 0x000fe20003800200 */
[----:B------:R-:W-:Y:S02]  /*8180*/  MOV R5, R14 ;  /* 0x0000000e00057202 */ /* 0x000fe40000000f00 */
        /* <DEDUP_REMOVED lines=14> */
.L_x_21740:
        /* <DEDUP_REMOVED lines=13> */
.L_x_21742:
[----:B------:R-:W-:Y:S05]  /*8340*/  BSYNC.RECONVERGENT B2 ;  /* 0x0000000000027941 */ /* 0x000fea0003800200 */
.L_x_21741:
        /* <DEDUP_REMOVED lines=42> */
.L_x_21739:
[----:B------:R-:W-:Y:S05]  /*85f0*/  BSYNC.RECONVERGENT B1 ;  /* 0x0000000000017941 */ /* 0x000fea0003800200 */
.L_x_21738:
        /* <DEDUP_REMOVED lines=18> */
.L_x_21745:
        /* <DEDUP_REMOVED lines=13> */
.L_x_21747:
[----:B------:R-:W-:Y:S05]  /*87f0*/  BSYNC.RECONVERGENT B2 ;  /* 0x0000000000027941 */ /* 0x000fea0003800200 */
.L_x_21746:
        /* <DEDUP_REMOVED lines=42> */
.L_x_21744:
[----:B------:R-:W-:Y:S05]  /*8aa0*/  BSYNC.RECONVERGENT B1 ;  /* 0x0000000000017941 */ /* 0x000fea0003800200 */
.L_x_21743:
        /* <DEDUP_REMOVED lines=18> */
.L_x_21750:
        /* <DEDUP_REMOVED lines=13> */
.L_x_21752:
[----:B------:R-:W-:Y:S05]  /*8ca0*/  BSYNC.RECONVERGENT B2 ;  /* 0x0000000000027941 */ /* 0x000fea0003800200 */
.L_x_21751:
        /* <DEDUP_REMOVED lines=42> */
.L_x_21749:
[----:B------:R-:W-:Y:S05]  /*8f50*/  BSYNC.RECONVERGENT B1 ;  /* 0x0000000000017941 */ /* 0x000fea0003800200 */
.L_x_21748:
        /* <DEDUP_REMOVED lines=8> */
[----:B------:R-:W-:Y:S02]  /*8fe0*/  FSEL R39, R39, RZ, !P4 ;  /* 0x000000ff27277208 */ /* 0x000fe40006000000 */
[----:B------:R-:W-:-:S13]  /*8ff0*/  PLOP3.LUT P4, PT, P4, PT, PT, 0x8, 0x80 ;  /* 0x000000000080781c */ /* 0x000fda000278e170 */
.L_x_21732:
[----:B------:R-:W0:Y:S01]  /*9000*/  LDC.64 R62, c[0x0][0x3a8] ;  /* 0x0000ea00ff3e7b82 */ /* 0x000e220000000a00 */
[----:B------:R-:W-:Y:S02]  /*9010*/  SEL R13, RZ, 0x1000000, !P4 ;  /* 0x01000000ff0d7807 */ /* 0x000fe40006000000 */
[----:B------:R-:W-:Y:S02]  /*9020*/  SEL R98, RZ, 0x10000, !P3 ;  /* 0x00010000ff627807 */ /* 0x000fe40005800000 */
[----:B------:R-:W-:-:S03]  /*9030*/  SEL R89, RZ, 0x100, !P2 ;  /* 0x00000100ff597807 */ /* 0x000fc60005000000 */
[----:B------:R-:W1:Y:S01]  /*9040*/  LDC.64 R60, c[0x0][0x3b0] ;  /* 0x0000ec00ff3c7b82 */ /* 0x000e620000000a00 */
[----:B------:R-:W-:Y:S02]  /*9050*/  IADD3 R13, PT, PT, R89, R13, R98 ;  /* 0x0000000d590d7210 */ /* 0x000fe40007ffe062 */
[----:B------:R-:W-:-:S05]  /*9060*/  SEL R98, RZ, 0x1, !P0 ;  /* 0x00000001ff627807 */ /* 0x000fca0004000000 */
[----:B------:R-:W-:Y:S01]  /*9070*/  IMAD.IADD R89, R13, 0x1, R98 ;  /* 0x000000010d597824 */ /* 0x000fe200078e0262 */
[----:B------:R-:W-:Y:S01]  /*9080*/  MOV R13, R100 ;  /* 0x00000064000d7202 */ /* 0x000fe20000000f00 */
[----:B0-----:R-:W-:-:S05]  /*9090*/  IMAD.WIDE.U32 R62, R75, 0x10, R62 ;  /* 0x000000104b3e7825 */ /* 0x001fca00078e003e */
[----:B------:R0:W-:Y:S01]  /*90a0*/  STG.E.128 desc[UR6][R62.64], R36 ;  /* 0x000000243e007986 */ /* 0x0001e2000c101d06 */
[----:B-1----:R-:W-:-:S04]  /*90b0*/  IMAD.WIDE.U32 R60, R75, 0x4, R60 ;  /* 0x000000044b3c7825 */ /* 0x002fc800078e003c */
[----:B------:R-:W-:Y:S01]  /*90c0*/  VIADD R75, R75, 0x80 ;  /* 0x000000804b4b7836 */ /* 0x000fe20000000000 */
[----:B------:R0:W-:Y:S06]  /*90d0*/  STG.E desc[UR6][R60.64], R89 ;  /* 0x000000593c007986 */ /* 0x0001ec000c101906 */
.L_x_21710:
[----:B------:R-:W-:Y:S05]  /*90e0*/  BSYNC.RECONVERGENT B0 ;  /* 0x0000000000007941 */ /* 0x000fea0003800200 */
.L_x_21709:
        /* <DEDUP_REMOVED lines=29> */
.L_x_21758:
        /* <DEDUP_REMOVED lines=13> */
.L_x_21760:
[----:B------:R-:W-:Y:S05]  /*9390*/  BSYNC.RECONVERGENT B2 ;  /* 0x0000000000027941 */ /* 0x000fea0003800200 */
.L_x_21759:
        /* <DEDUP_REMOVED lines=41> */
.L_x_21757:
[----:B------:R-:W-:Y:S05]  /*9630*/  BSYNC.RECONVERGENT B1 ;  /* 0x0000000000017941 */ /* 0x000fea0003800200 */
.L_x_21756:
        /* <DEDUP_REMOVED lines=24> */
.L_x_21763:
        /* <DEDUP_REMOVED lines=13> */
.L_x_21765:
[----:B------:R-:W-:Y:S05]  /*9890*/  BSYNC.RECONVERGENT B2 ;  /* 0x0000000000027941 */ /* 0x000fea0003800200 */
.L_x_21764:
        /* <DEDUP_REMOVED lines=42> */
.L_x_21762:
[----:B------:R-:W-:Y:S05]  /*9b40*/  BSYNC.RECONVERGENT B1 ;  /* 0x0000000000017941 */ /* 0x000fea0003800200 */
.L_x_21761:
        /* <DEDUP_REMOVED lines=21> */
.L_x_21768:
        /* <DEDUP_REMOVED lines=13> */
.L_x_21770:
[----:B------:R-:W-:Y:S05]  /*9d70*/  BSYNC.RECONVERGENT B2 ;  /* 0x0000000000027941 */ /* 0x000fea0003800200 */
.L_x_21769:
        /* <DEDUP_REMOVED lines=42> */
.L_x_21767:
[----:B------:R-:W-:Y:S05]  /*a020*/  BSYNC.RECONVERGENT B1 ;  /* 0x0000000000017941 */ /* 0x000fea0003800200 */
.L_x_21766:
[----:B------:R-:W-:Y:S01]  /*a030*/  I2FP.F32.U32 R60, R5 ;  /* 0x00000005003c7245 */ /* 0x000fe20000201000 */
[----:B------:R-:W-:Y:S01]  /*a040*/  FMUL.FTZ R42, R42, UR4 ;  /* 0x000000042a2a7c20 */ /* 0x000fe20008410000 */
[----:B------:R-:W-:Y:S01]  /*a050*/  ISETP.NE.AND P4, PT, R61, 0x1, PT ;  /* 0x000000013d00780c */ /* 0x000fe20003f85270 */
[----:B------:R-:W-:Y:S01]  /*a060*/  BSSY.RECONVERGENT B1, `(.L_x_21771) ;  /* 0x000004a000017945 */ /* 0x000fe20003800200 */
[----:B------:R-:W-:Y:S02]  /*a070*/  IMAD.MOV.U32 R5, RZ, RZ, 0x2 ;  /* 0x00000002ff057424 */ /* 0x000fe400078e00ff */
[----:B------:R-:W-:Y:S01]  /*a080*/  FFMA.FTZ R60, R60, R97, 1.1641532182693481445e-10 ;  /* 0x2f0000003c3c7423 */ /* 0x000fe20000010061 */
[----:B------:R-:W-:Y:S01]  /*a090*/  FMUL.FTZ R42, R42, R13 ;  /* 0x0000000d2a2a7220 */ /* 0x000fe20000410000 */
[----:B------:R-:W-:-:S03]  /*a0a0*/  MOV R98, R14 ;  /* 0x0000000e00627202 */ /* 0x000fc60000000f00 */
        /* <DEDUP_REMOVED lines=13> */
.L_x_21773:
        /* <DEDUP_REMOVED lines=13> */
.L_x_21775:
[----:B------:R-:W-:Y:S05]  /*a250*/  BSYNC.RECONVERGENT B2 ;  /* 0x0000000000027941 */ /* 0x000fea0003800200 */
.L_x_21774:
        /* <DEDUP_REMOVED lines=42> */
.L_x_21772:
[----:B------:R-:W-:Y:S05]  /*a500*/  BSYNC.RECONVERGENT B1 ;  /* 0x0000000000017941 */ /* 0x000fea0003800200 */
.L_x_21771:
        /* <DEDUP_REMOVED lines=9> */
.L_x_21755:
        /* <DEDUP_REMOVED lines=16> */
.L_x_21779:
        /* <DEDUP_REMOVED lines=13> */
.L_x_21781:
[----:B------:R-:W-:Y:S05]  /*a770*/  BSYNC.RECONVERGENT B2 ;  /* 0x0000000000027941 */ /* 0x000fea0003800200 */
.L_x_21780:
        /* <DEDUP_REMOVED lines=41> */
.L_x_21778:
[----:B------:R-:W-:Y:S05]  /*aa10*/  BSYNC.RECONVERGENT B1 ;  /* 0x0000000000017941 */ /* 0x000fea0003800200 */
.L_x_21777:
        /* <DEDUP_REMOVED lines=21> */
.L_x_21784:
        /* <DEDUP_REMOVED lines=13> */
.L_x_21786:
[----:B------:R-:W-:Y:S05]  /*ac40*/  BSYNC.RECONVERGENT B2 ;  /* 0x0000000000027941 */ /* 0x000fea0003800200 */
.L_x_21785:
        /* <DEDUP_REMOVED lines=42> */
.L_x_21783:
[----:B------:R-:W-:Y:S05]  /*aef0*/  BSYNC.RECONVERGENT B1 ;  /* 0x0000000000017941 */ /* 0x000fea0003800200 */
.L_x_21782:
        /* <DEDUP_REMOVED lines=18> */
.L_x_21789:
        /* <DEDUP_REMOVED lines=13> */
.L_x_21791:
[----:B------:R-:W-:Y:S05]  /*b0f0*/  BSYNC.RECONVERGENT B2 ;  /* 0x0000000000027941 */ /* 0x000fea0003800200 */
.L_x_21790:
        /* <DEDUP_REMOVED lines=42> */
.L_x_21788:
[----:B------:R-:W-:Y:S05]  /*b3a0*/  BSYNC.RECONVERGENT B1 ;  /* 0x0000000000017941 */ /* 0x000fea0003800200 */
.L_x_21787:
        /* <DEDUP_REMOVED lines=18> */
.L_x_21794:
        /* <DEDUP_REMOVED lines=13> */
.L_x_21796:
[----:B------:R-:W-:Y:S05]  /*b5a0*/  BSYNC.RECONVERGENT B2 ;  /* 0x0000000000027941 */ /* 0x000fea0003800200 */
.L_x_21795:
        /* <DEDUP_REMOVED lines=42> */
.L_x_21793:
[----:B------:R-:W-:Y:S05]  /*b850*/  BSYNC.RECONVERGENT B1 ;  /* 0x0000000000017941 */ /* 0x000fea0003800200 */
.L_x_21792:
        /* <DEDUP_REMOVED lines=10> */
.L_x_21776:
[----:B------:R-:W0:Y:S01]  /*b900*/  LDC.64 R62, c[0x0][0x3a8] ;  /* 0x0000ea00ff3e7b82 */ /* 0x000e220000000a00 */
[----:B------:R-:W-:Y:S02]  /*b910*/  SEL R13, RZ, 0x1000000, !P4 ;  /* 0x01000000ff0d7807 */ /* 0x000fe40006000000 */
[----:B------:R-:W-:Y:S02]  /*b920*/  SEL R98, RZ, 0x10000, !P3 ;  /* 0x00010000ff627807 */ /* 0x000fe40005800000 */
[----:B------:R-:W-:-:S03]  /*b930*/  SEL R89, RZ, 0x100, !P2 ;  /* 0x00000100ff597807 */ /* 0x000fc60005000000 */
[----:B------:R-:W1:Y:S01]  /*b940*/  LDC.64 R60, c[0x0][0x3b0] ;  /* 0x0000ec00ff3c7b82 */ /* 0x000e620000000a00 */
[----:B------:R-:W-:Y:S02]  /*b950*/  IADD3 R13, PT, PT, R89, R13, R98 ;  /* 0x0000000d590d7210 */ /* 0x000fe40007ffe062 */
[----:B------:R-:W-:-:S05]  /*b960*/  SEL R98, RZ, 0x1, !P0 ;  /* 0x00000001ff627807 */ /* 0x000fca0004000000 */
[----:B------:R-:W-:Y:S02]  /*b970*/  IMAD.IADD R89, R13, 0x1, R98 ;  /* 0x000000010d597824 */ /* 0x000fe400078e0262 */
[----:B------:R-:W-:Y:S02]  /*b980*/  IMAD.MOV.U32 R13, RZ, RZ, R100 ;  /* 0x000000ffff0d7224 */ /* 0x000fe400078e0064 */
[----:B0-----:R-:W-:-:S05]  /*b990*/  IMAD.WIDE.U32 R62, R75, 0x10, R62 ;  /* 0x000000104b3e7825 */ /* 0x001fca00078e003e */
[----:B------:R0:W-:Y:S01]  /*b9a0*/  STG.E.128 desc[UR6][R62.64], R40 ;  /* 0x000000283e007986 */ /* 0x0001e2000c101d06 */
[C---:B-1----:R-:W-:Y:S01]  /*b9b0*/  IMAD.WIDE.U32 R60, R75.reuse, 0x4, R60 ;  /* 0x000000044b3c7825 */ /* 0x042fe200078e003c */
[----:B------:R-:W-:-:S04]  /*b9c0*/  IADD3 R75, PT, PT, R75, 0x80, RZ ;  /* 0x000000804b4b7810 */ /* 0x000fc80007ffe0ff */
[----:B------:R0:W-:Y:S03]  /*b9d0*/  STG.E desc[UR6][R60.64], R89 ;  /* 0x000000593c007986 */ /* 0x0001e6000c101906 */
.L_x_21754:
[----:B------:R-:W-:Y:S05]  /*b9e0*/  BSYNC.RECONVERGENT B0 ;  /* 0x0000000000007941 */ /* 0x000fea0003800200 */
.L_x_21753:
        /* <DEDUP_REMOVED lines=29> */
.L_x_21802:
        /* <DEDUP_REMOVED lines=13> */
.L_x_21804:
[----:B------:R-:W-:Y:S05]  /*bc90*/  BSYNC.RECONVERGENT B2 ;  /* 0x0000000000027941 */ /* 0x000fea0003800200 */
.L_x_21803:
        /* <DEDUP_REMOVED lines=41> */
.L_x_21801:
[----:B------:R-:W-:Y:S05]  /*bf30*/  BSYNC.RECONVERGENT B1 ;  /* 0x0000000000017941 */ /* 0x000fea0003800200 */
.L_x_21800:
        /* <DEDUP_REMOVED lines=24> */
.L_x_21807:
        /* <DEDUP_REMOVED lines=8> */
[----:B------:R-:W-:Y:S01]  /*c140*/  @!P2 MOV R68, RZ ;  /* 0x000000ff0044a202 */ /* 0x000fe20000000f00 */
[----:B------:R-:W-:-:S03]  /*c150*/  @!P2 VIADD R2, R6, 0x1 ;  /* 0x000000010602a836 */ /* 0x000fc60000000000 */
[----:B------:R-:W-:-:S13]  /*c160*/  ISETP.NE.AND P3, PT, R70, RZ, !P2 ;  /* 0x000000ff4600720c */ /* 0x000fda0005765270 */
[----:B------:R-:W-:-:S05]  /*c170*/  @P3 IADD3 R2, PT, PT, R6, RZ, RZ ;  /* 0x000000ff06023210 */ /* 0x000fca0007ffe0ff */
[----:B------:R-:W-:-:S07]  /*c180*/  @!P2 IMAD.MOV.U32 R6, RZ, RZ, R2 ;  /* 0x000000ffff06a224 */ /* 0x000fce00078e0002 */
.L_x_21809:
[----:B------:R-:W-:Y:S05]  /*c190*/  BSYNC.RECONVERGENT B2 ;  /* 0x0000000000027941 */ /* 0x000fea0003800200 */
.L_x_21808:
        /* <DEDUP_REMOVED lines=42> */
.L_x_21806:
[----:B------:R-:W-:Y:S05]  /*c440*/  BSYNC.RECONVERGENT B1 ;  /* 0x0000000000017941 */ /* 0x000fea0003800200 */
.L_x_21805:
[----:B------:R-:W-:Y:S01]  /*c450*/  I2FP.F32.U32 R60, R5 ;  /* 0x00000005003c7245 */ /* 0x000fe20000201000 */
[----:B------:R-:W-:Y:S01]  /*c460*/  FMUL.FTZ R98, R45, UR4 ;  /* 0x000000042d627c20 */ /* 0x000fe20008410000 */
[----:B------:R-:W-:Y:S01]  /*c470*/  ISETP.NE.AND P3, PT, R99, 0x1, PT ;  /* 0x000000016300780c */ /* 0x000fe20003f65270 */
[----:B------:R-:W-:Y:S01]  /*c480*/  BSSY.RECONVERGENT B1, `(.L_x_21810) ;  /* 0x000004a000017945 */ /* 0x000fe20003800200 */
[----:B------:R-:W-:Y:S02]  /*c490*/  HFMA2 R101, -RZ, RZ, 0, 1.1920928955078125e-07 ;  /* 0x00000002ff657431 */ /* 0x000fe400000001ff */
        /* <DEDUP_REMOVED lines=16> */
.L_x_21812:
        /* <DEDUP_REMOVED lines=13> */
.L_x_21814:
[----:B------:R-:W-:Y:S05]  /*c670*/  BSYNC.RECONVERGENT B2 ;  /* 0x0000000000027941 */ /* 0x000fea0003800200 */
.L_x_21813:
        /* <DEDUP_REMOVED lines=42> */
.L_x_21811:
[----:B------:R-:W-:Y:S05]  /*c920*/  BSYNC.RECONVERGENT B1 ;  /* 0x0000000000017941 */ /* 0x000fea0003800200 */
.L_x_21810:
        /* <DEDUP_REMOVED lines=21> */
.L_x_21817:
        /* <DEDUP_REMOVED lines=13> */
.L_x_21819:
[----:B------:R-:W-:Y:S05]  /*cb50*/  BSYNC.RECONVERGENT B2 ;  /* 0x0000000000027941 */ /* 0x000fea0003800200 */
.L_x_21818:
        /* <DEDUP_REMOVED lines=42> */
.L_x_21816:
[----:B------:R-:W-:Y:S05]  /*ce00*/  BSYNC.RECONVERGENT B1 ;  /* 0x0000000000017941 */ /* 0x000fea0003800200 */
.L_x_21815:
        /* <DEDUP_REMOVED lines=9> */
.L_x_21799:
        /* <DEDUP_REMOVED lines=16> */
.L_x_21823:
        /* <DEDUP_REMOVED lines=13> */
.L_x_21825:
[----:B------:R-:W-:Y:S05]  /*d070*/  BSYNC.RECONVERGENT B2 ;  /* 0x0000000000027941 */ /* 0x000fea0003800200 */
.L_x_21824:
        /* <DEDUP_REMOVED lines=41> */
.L_x_21822:
[----:B------:R-:W-:Y:S05]  /*d310*/  BSYNC.RECONVERGENT B1 ;  /* 0x0000000000017941 */ /* 0x000fea0003800200 */
.L_x_21821:
[----:B------:R-:W0:Y:S01]  /*d320*/  LDC R13, c[0x0][0x404] ;  /* 0x00010100ff0d7b82 */ /* 0x000e220000000800 */
[----:B------:R-:W-:Y:S01]  /*d330*/  HFMA2 R63, -RZ, RZ, 0.1171875, 0 ;  /* 0x2f800000ff3f7431 */ /* 0x000fe200000001ff */
[----:B------:R-:W-:Y:S01]  /*d340*/  ISETP.NE.AND P2, PT, R61, 0x1, PT ;  /* 0x000000013d00780c */ /* 0x000fe20003f45270 */
[----:B-----5:R-:W-:Y:S01]  /*d350*/  FMUL.FTZ R89, R44, UR4 ;  /* 0x000000042c597c20 */ /* 0x020fe20008410000 */
[----:B------:R-:W-:Y:S01]  /*d360*/  I2FP.F32.U32 R60, R60 ;  /* 0x0000003c003c7245 */ /* 0x000fe20000201000 */
[----:B------:R-:W-:Y:S01]  /*d370*/  BSSY.RECONVERGENT B1, `(.L_x_21826) ;  /* 0x0000048000017945 */ /* 0x000fe20003800200 */
[----:B------:R-:W-:Y:S01]  /*d380*/  IMAD.MOV.U32 R98, RZ, RZ, 0x2 ;  /* 0x00000002ff627424 */ /* 0x000fe200078e00ff */
[----:B------:R-:W-:Y:S01]  /*d390*/  MOV R5, R14 ;  /* 0x0000000e00057202 */ /* 0x000fe20000000f00 */
[----:B------:R-:W1:Y:S01]  /*d3a0*/  LDC R62, c[0x0][0x408] ;  /* 0x00010200ff3e7b82 */ /* 0x000e620000000800 */
[----:B------:R-:W-:-:S05]  /*d3b0*/  FFMA.FTZ R60, R60, R63, 1.1641532182693481445e-10 ;  /* 0x2f0000003c3c7423 */ /* 0x000fca000001003f */
[----:B0-----:R-:W-:Y:S01]  /*d3c0*/  FSETP.LE.FTZ.AND P0, PT, R60, R13, PT ;  /* 0x0000000d3c00720b */ /* 0x001fe20003f13000 */
[----:B-1----:R-:W-:Y:S01]  /*d3d0*/  FMUL.FTZ R89, R89, R62 ;  /* 0x0000003e59597220 */ /* 0x002fe20000410000 */
        /* <DEDUP_REMOVED lines=9> */
.L_x_21828:
        /* <DEDUP_REMOVED lines=13> */
.L_x_21830:
[----:B------:R-:W-:Y:S05]  /*d540*/  BSYNC.RECONVERGENT B2 ;  /* 0x0000000000027941 */ /* 0x000fea0003800200 */
.L_x_21829:
        /* <DEDUP_REMOVED lines=42> */
.L_x_21827:
[----:B------:R-:W-:Y:S05]  /*d7f0*/  BSYNC.RECONVERGENT B1 ;  /* 0x0000000000017941 */ /* 0x000fea0003800200 */
.L_x_21826:
        /* <DEDUP_REMOVED lines=18> */
.L_x_21833:
        /* <DEDUP_REMOVED lines=13> */
.L_x_21835:
[----:B------:R-:W-:Y:S05]  /*d9f0*/  BSYNC.RECONVERGENT B2 ;  /* 0x0000000000027941 */ /* 0x000fea0003800200 */
.L_x_21834:
        /* <DEDUP_REMOVED lines=42> */
.L_x_21832:
[----:B------:R-:W-:Y:S05]  /*dca0*/  BSYNC.RECONVERGENT B1 ;  /* 0x0000000000017941 */ /* 0x000fea0003800200 */
.L_x_21831:
        /* <DEDUP_REMOVED lines=18> */
.L_x_21838:
        /* <DEDUP_REMOVED lines=13> */
.L_x_21840:
[----:B------:R-:W-:Y:S05]  /*dea0*/  BSYNC.RECONVERGENT B2 ;  /* 0x0000000000027941 */ /* 0x000fea0003800200 */
.L_x_21839:
        /* <DEDUP_REMOVED lines=42> */
.L_x_21837:
[----:B------:R-:W-:Y:S05]  /*e150*/  BSYNC.RECONVERGENT B1 ;  /* 0x0000000000017941 */ /* 0x000fea0003800200 */
.L_x_21836:
        /* <DEDUP_REMOVED lines=10> */
.L_x_21820:
        /* <DEDUP_REMOVED lines=14> */
.L_x_21798:
[----:B------:R-:W-:Y:S05]  /*e2e0*/  BSYNC.RECONVERGENT B0 ;  /* 0x0000000000007941 */ /* 0x000fea0003800200 */
.L_x_21797:
        /* <DEDUP_REMOVED lines=29> */
.L_x_21846:
        /* <DEDUP_REMOVED lines=13> */
.L_x_21848:
[----:B------:R-:W-:Y:S05]  /*e590*/  BSYNC.RECONVERGENT B2 ;  /* 0x0000000000027941 */ /* 0x000fea0003800200 */
.L_x_21847:
        /* <DEDUP_REMOVED lines=41> */
.L_x_21845:
[----:B------:R-:W-:Y:S05]  /*e830*/  BSYNC.RECONVERGENT B1 ;  /* 0x0000000000017941 */ /* 0x000fea0003800200 */
.L_x_21844:
[----:B------:R-:W0:Y:S01]  /*e840*/  LDC R13, c[0x0][0x408] ;  /* 0x00010200ff0d7b82 */ /* 0x000e220000000800 */
[----:B------:R-:W-:Y:S01]  /*e850*/  I2FP.F32.U32 R102, R97 ;  /* 0x0000006100667245 */ /* 0x000fe20000201000 */
[----:B------:R-:W-:Y:S01]  /*e860*/  HFMA2 R97, -RZ, RZ, 0.1171875, 0 ;  /* 0x2f800000ff617431 */ /* 0x000fe200000001ff */
[----:B------:R-:W-:Y:S01]  /*e870*/  ISETP.NE.AND P2, PT, R98, 0x1, PT ;  /* 0x000000016200780c */ /* 0x000fe20003f45270 */
[----:B-----5:R-:W-:Y:S01]  /*e880*/  FMUL.FTZ R48, R48, UR4 ;  /* 0x0000000430307c20 */ /* 0x020fe20008410000 */
[----:B------:R-:W-:Y:S01]  /*e890*/  BSSY.RECONVERGENT B1, `(.L_x_21849) ;  /* 0x000004b000017945 */ /* 0x000fe20003800200 */
[----:B------:R-:W-:Y:S01]  /*e8a0*/  IMAD.MOV.U32 R101, RZ, RZ, 0x2 ;  /* 0x00000002ff657424 */ /* 0x000fe200078e00ff */
[----:B------:R-:W-:Y:S01]  /*e8b0*/  MOV R99, R14 ;  /* 0x0000000e00637202 */ /* 0x000fe20000000f00 */
[----:B------:R-:W1:Y:S01]  /*e8c0*/  LDC R89, c[0x0][0x404] ;  /* 0x00010100ff597b82 */ /* 0x000e620000000800 */
[----:B------:R-:W-:Y:S01]  /*e8d0*/  FFMA.FTZ R102, R102, R97, 1.1641532182693481445e-10 ;  /* 0x2f00000066667423 */ /* 0x000fe20000010061 */
[----:B0-----:R-:W-:-:S04]  /*e8e0*/  FMUL.FTZ R48, R48, R13 ;  /* 0x0000000d30307220 */ /* 0x001fc80000410000 */
[----:B-1----:R-:W-:-:S04]  /*e8f0*/  FSETP.GTU.FTZ.AND P0, PT, R102, R89, PT ;  /* 0x000000596600720b */ /* 0x002fc80003f1c000 */
        /* <DEDUP_REMOVED lines=12> */
.L_x_21851:
        /* <DEDUP_REMOVED lines=13> */
.L_x_21853:
[----:B------:R-:W-:Y:S05]  /*ea90*/  BSYNC.RECONVERGENT B2 ;  /* 0x0000000000027941 */ /* 0x000fea0003800200 */
.L_x_21852:
        /* <DEDUP_REMOVED lines=42> */
.L_x_21850:
[----:B------:R-:W-:Y:S05]  /*ed40*/  BSYNC.RECONVERGENT B1 ;  /* 0x0000000000017941 */ /* 0x000fea0003800200 */
.L_x_21849:
        /* <DEDUP_REMOVED lines=21> */
.L_x_21856:
        /* <DEDUP_REMOVED lines=13> */
.L_x_21858:
[----:B------:R-:W-:Y:S05]  /*ef70*/  BSYNC.RECONVERGENT B2 ;  /* 0x0000000000027941 */ /* 0x000fea0003800200 */
.L_x_21857:
        /* <DEDUP_REMOVED lines=42> */
.L_x_21855:
[----:B------:R-:W-:Y:S05]  /*f220*/  BSYNC.RECONVERGENT B1 ;  /* 0x0000000000017941 */ /* 0x000fea0003800200 */
.L_x_21854:
        /* <DEDUP_REMOVED lines=21> */
.L_x_21861:
        /* <DEDUP_REMOVED lines=13> */
.L_x_21863:
[----:B------:R-:W-:Y:S05]  /*f450*/  BSYNC.RECONVERGENT B2 ;  /* 0x0000000000027941 */ /* 0x000fea0003800200 */
.L_x_21862:
        /* <DEDUP_REMOVED lines=42> */
.L_x_21860:
[----:B------:R-:W-:Y:S05]  /*f700*/  BSYNC.RECONVERGENT B1 ;  /* 0x0000000000017941 */ /* 0x000fea0003800200 */
.L_x_21859:
        /* <DEDUP_REMOVED lines=9> */
.L_x_21843:
        /* <DEDUP_REMOVED lines=16> */
.L_x_21867:
        /* <DEDUP_REMOVED lines=13> */
.L_x_21869:
[----:B------:R-:W-:Y:S05]  /*f970*/  BSYNC.RECONVERGENT B2 ;  /* 0x0000000000027941 */ /* 0x000fea0003800200 */
.L_x_21868:
        /* <DEDUP_REMOVED lines=41> */
.L_x_21866:
[----:B------:R-:W-:Y:S05]  /*fc10*/  BSYNC.RECONVERGENT B1 ;  /* 0x0000000000017941 */ /* 0x000fea0003800200 */
.L_x_21865:
[----:B------:R-:W0:Y:S01]  /*fc20*/  LDC R13, c[0x0][0x404] ;  /* 0x00010100ff0d7b82 */ /* 0x000e220000000800 */
[----:B------:R-:W-:Y:S01]  /*fc30*/  ISETP.NE.AND P2, PT, R61, 0x1, PT ;  /* 0x000000013d00780c */ /* 0x000fe20003f45270 */
[----:B------:R-:W-:Y:S01]  /*fc40*/  IMAD.MOV.U32 R63, RZ, RZ, 0x2f800000 ;  /* 0x2f800000ff3f7424 */ /* 0x000fe200078e00ff */
[----:B------:R-:W-:Y:S01]  /*fc50*/  I2FP.F32.U32 R60, R60 ;  /* 0x0000003c003c7245 */ /* 0x000fe20000201000 */
[----:B-----5:R-:W-:Y:S01]  /*fc60*/  FMUL.FTZ R89, R48, UR4 ;  /* 0x0000000430597c20 */ /* 0x020fe20008410000 */
[----:B------:R-:W-:Y:S01]  /*fc70*/  BSSY.RECONVERGENT B1, `(.L_x_21870) ;  /* 0x0000048000017945 */ /* 0x000fe20003800200 */
[----:B------:R-:W-:Y:S01]  /*fc80*/  MOV R98, 0x2 ;  /* 0x0000000200627802 */ /* 0x000fe20000000f00 */
[----:B------:R-:W-:Y:S01]  /*fc90*/  IMAD.MOV.U32 R5, RZ, RZ, R14 ;  /* 0x000000ffff057224 */ /* 0x000fe200078e000e */
        /* <DEDUP_REMOVED lines=13> */
.L_x_21872:
        /* <DEDUP_REMOVED lines=13> */
.L_x_21874:
[----:B------:R-:W-:Y:S05]  /*fe40*/  BSYNC.RECONVERGENT B2 ;  /* 0x0000000000027941 */ /* 0x000fea0003800200 */
.L_x_21873:
        /* <DEDUP_REMOVED lines=42> */
.L_x_21871:
[----:B------:R-:W-:Y:S05]  /*100f0*/  BSYNC.RECONVERGENT B1 ;  /* 0x0000000000017941 */ /* 0x000fea0003800200 */
.L_x_21870:
        /* <DEDUP_REMOVED lines=18> */
.L_x_21877:
        /* <DEDUP_REMOVED lines=13> */
.L_x_21879:
[----:B------:R-:W-:Y:S05]  /*102f0*/  BSYNC.RECONVERGENT B2 ;  /* 0x0000000000027941 */ /* 0x000fea0003800200 */
.L_x_21878:
        /* <DEDUP_REMOVED lines=42> */
.L_x_21876:
[----:B------:R-:W-:Y:S05]  /*105a0*/  BSYNC.RECONVERGENT B1 ;  /* 0x0000000000017941 */ /* 0x000fea0003800200 */
.L_x_21875:
        /* <DEDUP_REMOVED lines=18> */
.L_x_21882:
        /* <DEDUP_REMOVED lines=13> */
.L_x_21884:
[----:B------:R-:W-:Y:S05]  /*107a0*/  BSYNC.RECONVERGENT B2 ;  /* 0x0000000000027941 */ /* 0x000fea0003800200 */
.L_x_21883:
        /* <DEDUP_REMOVED lines=42> */
.L_x_21881:
[----:B------:R-:W-:Y:S05]  /*10a50*/  BSYNC.RECONVERGENT B1 ;  /* 0x0000000000017941 */ /* 0x000fea0003800200 */
.L_x_21880:
        /* <DEDUP_REMOVED lines=10> */
.L_x_21864:
        /* <DEDUP_REMOVED lines=11> */
[C---:B-1----:R-:W-:Y:S01]  /*10bb0*/  IMAD.WIDE.U32 R60, R75.reuse, 0x4, R60 ;  /* 0x000000044b3c7825 */ /* 0x042fe200078e003c */
[----:B------:R-:W-:-:S04]  /*10bc0*/  IADD3 R75, PT, PT, R75, 0x80, RZ ;  /* 0x000000804b4b7810 */ /* 0x000fc80007ffe0ff */
[----:B------:R0:W-:Y:S03]  /*10bd0*/  STG.E desc[UR6][R60.64], R89 ;  /* 0x000000593c007986 */ /* 0x0001e6000c101906 */
.L_x_21842:
[----:B------:R-:W-:Y:S05]  /*10be0*/  BSYNC.RECONVERGENT B0 ;  /* 0x0000000000007941 */ /* 0x000fea0003800200 */
.L_x_21841:
        /* <DEDUP_REMOVED lines=29> */
.L_x_21890:
        /* <DEDUP_REMOVED lines=13> */
.L_x_21892:
[----:B------:R-:W-:Y:S05]  /*10e90*/  BSYNC.RECONVERGENT B2 ;  /* 0x0000000000027941 */ /* 0x000fea0003800200 */
.L_x_21891:
        /* <DEDUP_REMOVED lines=41> */
.L_x_21889:
[----:B------:R-:W-:Y:S05]  /*11130*/  BSYNC.RECONVERGENT B1 ;  /* 0x0000000000017941 */ /* 0x000fea0003800200 */
.L_x_21888:
[----:B------:R-:W0:Y:S01]  /*11140*/  LDC R13, c[0x0][0x408] ;  /* 0x00010200ff0d7b82 */ /* 0x000e220000000800 */
[----:B------:R-:W-:Y:S01]  /*11150*/  I2FP.F32.U32 R102, R97 ;  /* 0x0000006100667245 */ /* 0x000fe20000201000 */
[----:B------:R-:W-:Y:S01]  /*11160*/  IMAD.MOV.U32 R97, RZ, RZ, 0x2f800000 ;  /* 0x2f800000ff617424 */ /* 0x000fe200078e00ff */
[----:B------:R-:W-:Y:S01]  /*11170*/  ISETP.NE.AND P2, PT, R98, 0x1, PT ;  /* 0x000000016200780c */ /* 0x000fe20003f45270 */
[----:B-----5:R-:W-:Y:S01]  /*11180*/  FMUL.FTZ R52, R52, UR4 ;  /* 0x0000000434347c20 */ /* 0x020fe20008410000 */
[----:B------:R-:W-:Y:S01]  /*11190*/  BSSY.RECONVERGENT B1, `(.L_x_21893) ;  /* 0x000004b000017945 */ /* 0x000fe20003800200 */
[----:B------:R-:W-:Y:S01]  /*111a0*/  FFMA.FTZ R102, R102, R97, 1.1641532182693481445e-10 ;  /* 0x2f00000066667423 */ /* 0x000fe20000010061 */
[----:B------:R-:W-:Y:S01]  /*111b0*/  MOV R101, 0x2 ;  /* 0x0000000200657802 */ /* 0x000fe20000000f00 */
[----:B------:R-:W1:Y:S01]  /*111c0*/  LDC R89, c[0x0][0x404] ;  /* 0x00010100ff597b82 */ /* 0x000e620000000800 */
[----:B------:R-:W-:Y:S02]  /*111d0*/  IMAD.MOV.U32 R99, RZ, RZ, R14 ;  /* 0x000000ffff637224 */ /* 0x000fe400078e000e */
[----:B0-----:R-:W-:Y:S01]  /*111e0*/  FMUL.FTZ R52, R52, R13 ;  /* 0x0000000d34347220 */ /* 0x001fe20000410000 */
        /* <DEDUP_REMOVED lines=13> */
.L_x_21895:
        /* <DEDUP_REMOVED lines=13> */
.L_x_21897:
[----:B------:R-:W-:Y:S05]  /*11390*/  BSYNC.RECONVERGENT B2 ;  /* 0x0000000000027941 */ /* 0x000fea0003800200 */
.L_x_21896:
        /* <DEDUP_REMOVED lines=42> */
.L_x_21894:
[----:B------:R-:W-:Y:S05]  /*11640*/  BSYNC.RECONVERGENT B1 ;  /* 0x0000000000017941 */ /* 0x000fea0003800200 */
.L_x_21893:
        /* <DEDUP_REMOVED lines=21> */
.L_x_21900:
        /* <DEDUP_REMOVED lines=13> */
.L_x_21902:
[----:B------:R-:W-:Y:S05]  /*11870*/  BSYNC.RECONVERGENT B2 ;  /* 0x0000000000027941 */ /* 0x000fea0003800200 */
.L_x_21901:
        /* <DEDUP_REMOVED lines=42> */
.L_x_21899:
[----:B------:R-:W-:Y:S05]  /*11b20*/  BSYNC.RECONVERGENT B1 ;  /* 0x0000000000017941 */ /* 0x000fea0003800200 */
.L_x_21898:
        /* <DEDUP_REMOVED lines=21> */
.L_x_21905:
        /* <DEDUP_REMOVED lines=13> */
.L_x_21907:
[----:B------:R-:W-:Y:S05]  /*11d50*/  BSYNC.RECONVERGENT B2 ;  /* 0x0000000000027941 */ /* 0x000fea0003800200 */
.L_x_21906:
        /* <DEDUP_REMOVED lines=42> */
.L_x_21904:
[----:B------:R-:W-:Y:S05]  /*12000*/  BSYNC.RECONVERGENT B1 ;  /* 0x0000000000017941 */ /* 0x000fea0003800200 */
.L_x_21903:
        /* <DEDUP_REMOVED lines=9> */
.L_x_21887:
        /* <DEDUP_REMOVED lines=16> */
.L_x_21911:
        /* <DEDUP_REMOVED lines=13> */
.L_x_21913:
[----:B------:R-:W-:Y:S05]  /*12270*/  BSYNC.RECONVERGENT B2 ;  /* 0x0000000000027941 */ /* 0x000fea0003800200 */
.L_x_21912:
        /* <DEDUP_REMOVED lines=41> */
.L_x_21910:
[----:B------:R-:W-:Y:S05]  /*12510*/  BSYNC.RECONVERGENT B1 ;  /* 0x0000000000017941 */ /* 0x000fea0003800200 */
.L_x_21909:
        /* <DEDUP_REMOVED lines=9> */
[----:B------:R-:W-:Y:S01]  /*125b0*/  FFMA.FTZ R5, R60, R63, 1.1641532182693481445e-10 ;  /* 0x2f0000003c057423 */ /* 0x000fe2000001003f */
[----:B0-----:R-:W-:-:S04]  /*125c0*/  FMUL.FTZ R89, R98, R13 ;  /* 0x0000000d62597220 */ /* 0x001fc80000410000 */
[----:B-1----:R-:W-:Y:S01]  /*125d0*/  FSETP.LE.FTZ.AND P0, PT, R5, R62, PT ;  /* 0x0000003e0500720b */ /* 0x002fe20003f13000 */
        /* <DEDUP_REMOVED lines=9> */
.L_x_21916:
        /* <DEDUP_REMOVED lines=13> */
.L_x_21918:
[----:B------:R-:W-:Y:S05]  /*12740*/  BSYNC.RECONVERGENT B2 ;  /* 0x0000000000027941 */ /* 0x000fea0003800200 */
.L_x_21917:
        /* <DEDUP_REMOVED lines=42> */
.L_x_21915:
[----:B------:R-:W-:Y:S05]  /*129f0*/  BSYNC.RECONVERGENT B1 ;  /* 0x0000000000017941 */ /* 0x000fea0003800200 */
.L_x_21914:
        /* <DEDUP_REMOVED lines=18> */
.L_x_21921:
        /* <DEDUP_REMOVED lines=13> */
.L_x_21923:
[----:B------:R-:W-:Y:S05]  /*12bf0*/  BSYNC.RECONVERGENT B2 ;  /* 0x0000000000027941 */ /* 0x000fea0003800200 */
.L_x_21922:
        /* <DEDUP_REMOVED lines=40> */
[----:B------:R-:W-:Y:S01]  /*12e80*/  MOV R53, R100 ;  /* 0x0000006400357202 */ /* 0x000fe20000000f00 */
[----:B------:R-:W-:-:S07]  /*12e90*/  IMAD.MOV.U32 R100, RZ, RZ, R52 ;  /* 0x000000ffff647224 */ /* 0x000fce00078e0034 */
.L_x_21920:
[----:B------:R-:W-:Y:S05]  /*12ea0*/  BSYNC.RECONVERGENT B1 ;  /* 0x0000000000017941 */ /* 0x000fea0003800200 */
.L_x_21919:
        /* <DEDUP_REMOVED lines=18> */
.L_x_21926:
        /* <DEDUP_REMOVED lines=13> */
.L_x_21928:
[----:B------:R-:W-:Y:S05]  /*130a0*/  BSYNC.RECONVERGENT B2 ;  /* 0x0000000000027941 */ /* 0x000fea0003800200 */
.L_x_21927:
        /* <DEDUP_REMOVED lines=42> */
.L_x_21925:
[----:B------:R-:W-:Y:S05]  /*13350*/  BSYNC.RECONVERGENT B1 ;  /* 0x0000000000017941 */ /* 0x000fea0003800200 */
.L_x_21924:
[----:B------:R-:W-:Y:S01]  /*13360*/  I2FP.F32.U32 R52, R60 ;  /* 0x0000003c00347245 */ /* 0x000fe20000201000 */
[----:B------:R-:W-:Y:S01]  /*13370*/  FMUL.FTZ R60, R55, UR4 ;  /* 0x00000004373c7c20 */ /* 0x000fe20008410000 */
[----:B------:R-:W-:Y:S02]  /*13380*/  FSEL R53, R97, RZ, P2 ;  /* 0x000000ff61357208 */ /* 0x000fe40001000000 */
[----:B------:R-:W-:Y:S01]  /*13390*/  FSEL R54, R54, RZ, P3 ;  /* 0x000000ff36367208 */ /* 0x000fe20001800000 */
[----:B------:R-:W-:Y:S01]  /*133a0*/  FFMA.FTZ R63, R52, R63, 1.1641532182693481445e-10 ;  /* 0x2f000000343f7423 */ /* 0x000fe2000001003f */
[----:B------:R-:W-:Y:S01]  /*133b0*/  FMUL.FTZ R60, R60, R13 ;  /* 0x0000000d3c3c7220 */ /* 0x000fe20000410000 */
[----:B------:R-:W-:-:S03]  /*133c0*/  FSEL R52, R89, RZ, P0 ;  /* 0x000000ff59347208 */ /* 0x000fc60000000000 */
[----:B------:R-:W-:-:S04]  /*133d0*/  FSETP.GTU.FTZ.AND P4, PT, R63, R62, PT ;  /* 0x0000003e3f00720b */ /* 0x000fc80003f9c000 */
[----:B------:R-:W-:Y:S02]  /*133e0*/  FSEL R55, R60, RZ, !P4 ;  /* 0x000000ff3c377208 */ /* 0x000fe40006000000 */
[----:B------:R-:W-:-:S13]  /*133f0*/  PLOP3.LUT P4, PT, P4, PT, PT, 0x8, 0x80 ;  /* 0x000000000080781c */ /* 0x000fda000278e170 */
.L_x_21908:
[----:B------:R-:W0:Y:S01]  /*13400*/  LDC.64 R62, c[0x0][0x3a8] ;  /* 0x0000ea00ff3e7b82 */ /* 0x000e220000000a00 */
[----:B------:R-:W-:Y:S02]  /*13410*/  SEL R89, RZ, 0x1000000, !P4 ;  /* 0x01000000ff597807 */ /* 0x000fe40006000000 */
[----:B------:R-:W-:Y:S02]  /*13420*/  SEL R98, RZ, 0x10000, !P3 ;  /* 0x00010000ff627807 */ /* 0x000fe40005800000 */
[----:B------:R-:W-:Y:S02]  /*13430*/  SEL R97, RZ, 0x100, !P2 ;  /* 0x00000100ff617807 */ /* 0x000fe40005000000 */
[----:B------:R-:W-:Y:S01]  /*13440*/  SEL R13, RZ, 0x1, !P0 ;  /* 0x00000001ff0d7807 */ /* 0x000fe20004000000 */
[----:B------:R-:W1:Y:S01]  /*13450*/  LDC.64 R60, c[0x0][0x3b0] ;  /* 0x0000ec00ff3c7b82 */ /* 0x000e620000000a00 */
[----:B------:R-:W-:-:S05]  /*13460*/  IADD3 R98, PT, PT, R97, R89, R98 ;  /* 0x0000005961627210 */ /* 0x000fca0007ffe062 */
[----:B------:R-:W-:Y:S01]  /*13470*/  IMAD.IADD R89, R98, 0x1, R13 ;  /* 0x0000000162597824 */ /* 0x000fe200078e020d */
[----:B------:R-:W-:Y:S01]  /*13480*/  MOV R13, R100 ;  /* 0x00000064000d7202 */ /* 0x000fe20000000f00 */
[----:B0-----:R-:W-:-:S05]  /*13490*/  IMAD.WIDE.U32 R62, R75, 0x10, R62 ;  /* 0x000000104b3e7825 */ /* 0x001fca00078e003e */
[----:B------:R0:W-:Y:S01]  /*134a0*/  STG.E.128 desc[UR6][R62.64], R52 ;  /* 0x000000343e007986 */ /* 0x0001e2000c101d06 */
[----:B-1----:R-:W-:-:S04]  /*134b0*/  IMAD.WIDE.U32 R60, R75, 0x4, R60 ;  /* 0x000000044b3c7825 */ /* 0x002fc800078e003c */
[----:B------:R-:W-:Y:S01]  /*134c0*/  VIADD R75, R75, 0x80 ;  /* 0x000000804b4b7836 */ /* 0x000fe20000000000 */
[----:B------:R0:W-:Y:S06]  /*134d0*/  STG.E desc[UR6][R60.64], R89 ;  /* 0x000000593c007986 */ /* 0x0001ec000c101906 */
.L_x_21886:
[----:B------:R-:W-:Y:S05]  /*134e0*/  BSYNC.RECONVERGENT B0 ;  /* 0x0000000000007941 */ /* 0x000fea0003800200 */
.L_x_21885:
        /* <DEDUP_REMOVED lines=9> */
[----:B0-----:R-:W0:Y:S02]  /*13580*/  LDC.64 R60, c[0x0][0x3a0] ;  /* 0x0000e800ff3c7b82 */ /* 0x001e240000000a00 */
        /* <DEDUP_REMOVED lines=18> */
.L_x_21934:
        /* <DEDUP_REMOVED lines=13> */
.L_x_21936:
[----:B------:R-:W-:Y:S05]  /*13780*/  BSYNC.RECONVERGENT B2 ;  /* 0x0000000000027941 */ /* 0x000fea0003800200 */
.L_x_21935:
        /* <DEDUP_REMOVED lines=41> */
.L_x_21933:
[----:B------:R-:W-:Y:S05]  /*13a20*/  BSYNC.RECONVERGENT B1 ;  /* 0x0000000000017941 */ /* 0x000fea0003800200 */
.L_x_21932:
        /* <DEDUP_REMOVED lines=24> */
.L_x_21939:
        /* <DEDUP_REMOVED lines=13> */
.L_x_21941:
[----:B------:R-:W-:Y:S05]  /*13c80*/  BSYNC.RECONVERGENT B2 ;  /* 0x0000000000027941 */ /* 0x000fea0003800200 */
.L_x_21940:
        /* <DEDUP_REMOVED lines=42> */
.L_x_21938:
[----:B------:R-:W-:Y:S05]  /*13f30*/  BSYNC.RECONVERGENT B1 ;  /* 0x0000000000017941 */ /* 0x000fea0003800200 */
.L_x_21937:
        /* <DEDUP_REMOVED lines=21> */
.L_x_21944:
        /* <DEDUP_REMOVED lines=13> */
.L_x_21946:
[----:B------:R-:W-:Y:S05]  /*14160*/  BSYNC.RECONVERGENT B2 ;  /* 0x0000000000027941 */ /* 0x000fea0003800200 */
.L_x_21945:
        /* <DEDUP_REMOVED lines=42> */
.L_x_21943:
[----:B------:R-:W-:Y:S05]  /*14410*/  BSYNC.RECONVERGENT B1 ;  /* 0x0000000000017941 */ /* 0x000fea0003800200 */
.L_x_21942:
        /* <DEDUP_REMOVED lines=21> */
.L_x_21949:
        /* <DEDUP_REMOVED lines=13> */
.L_x_21951:
[----:B------:R-:W-:Y:S05]  /*14640*/  BSYNC.RECONVERGENT B2 ;  /* 0x0000000000027941 */ /* 0x000fea0003800200 */
.L_x_21950:
        /* <DEDUP_REMOVED lines=42> */
.L_x_21948:
[----:B------:R-:W-:Y:S05]  /*148f0*/  BSYNC.RECONVERGENT B1 ;  /* 0x0000000000017941 */ /* 0x000fea0003800200 */
.L_x_21947:
        /* <DEDUP_REMOVED lines=9> */
.L_x_21931:
        /* <DEDUP_REMOVED lines=16> */
.L_x_21955:
        /* <DEDUP_REMOVED lines=13> */
.L_x_21957:
[----:B------:R-:W-:Y:S05]  /*14b60*/  BSYNC.RECONVERGENT B2 ;  /* 0x0000000000027941 */ /* 0x000fea0003800200 */
.L_x_21956:
        /* <DEDUP_REMOVED lines=41> */
.L_x_21954:
[----:B------:R-:W-:Y:S05]  /*14e00*/  BSYNC.RECONVERGENT B1 ;  /* 0x0000000000017941 */ /* 0x000fea0003800200 */
.L_x_21953:
        /* <DEDUP_REMOVED lines=21> */
.L_x_21960:
        /* <DEDUP_REMOVED lines=13> */
.L_x_21962:
[----:B------:R-:W-:Y:S05]  /*15030*/  BSYNC.RECONVERGENT B2 ;  /* 0x0000000000027941 */ /* 0x000fea0003800200 */
.L_x_21961:
        /* <DEDUP_REMOVED lines=42> */
.L_x_21959:
[----:B------:R-:W-:Y:S05]  /*152e0*/  BSYNC.RECONVERGENT B1 ;  /* 0x0000000000017941 */ /* 0x000fea0003800200 */
.L_x_21958:
        /* <DEDUP_REMOVED lines=18> */
.L_x_21965:
        /* <DEDUP_REMOVED lines=13> */
.L_x_21967:
[----:B------:R-:W-:Y:S05]  /*154e0*/  BSYNC.RECONVERGENT B2 ;  /* 0x0000000000027941 */ /* 0x000fea0003800200 */
.L_x_21966:
        /* <DEDUP_REMOVED lines=42> */
.L_x_21964:
[----:B------:R-:W-:Y:S05]  /*15790*/  BSYNC.RECONVERGENT B1 ;  /* 0x0000000000017941 */ /* 0x000fea0003800200 */
.L_x_21963:
        /* <DEDUP_REMOVED lines=18> */
.L_x_21970:
        /* <DEDUP_REMOVED lines=13> */
.L_x_21972:
[----:B------:R-:W-:Y:S05]  /*15990*/  BSYNC.RECONVERGENT B2 ;  /* 0x0000000000027941 */ /* 0x000fea0003800200 */
.L_x_21971:
        /* <DEDUP_REMOVED lines=42> */
.L_x_21969:
[----:B------:R-:W-:Y:S05]  /*15c40*/  BSYNC.RECONVERGENT B1 ;  /* 0x0000000000017941 */ /* 0x000fea0003800200 */
.L_x_21968:
        /* <DEDUP_REMOVED lines=10> */
.L_x_21952:
[----:B------:R-:W0:Y:S01]  /*15cf0*/  LDC.64 R62, c[0x0][0x3a8] ;  /* 0x0000ea00ff3e7b82 */ /* 0x000e220000000a00 */
[----:B------:R-:W-:Y:S02]  /*15d00*/  SEL R89, RZ, 0x1000000, !P5 ;  /* 0x01000000ff597807 */ /* 0x000fe40006800000 */
[----:B------:R-:W-:Y:S02]  /*15d10*/  SEL R98, RZ, 0x10000, !P4 ;  /* 0x00010000ff627807 */ /* 0x000fe40006000000 */
[----:B------:R-:W-:Y:S02]  /*15d20*/  SEL R97, RZ, 0x100, !P3 ;  /* 0x00000100ff617807 */ /* 0x000fe40005800000 */
[----:B------:R-:W-:Y:S01]  /*15d30*/  SEL R13, RZ, 0x1, !P2 ;  /* 0x00000001ff0d7807 */ /* 0x000fe20005000000 */
[----:B------:R-:W1:Y:S01]  /*15d40*/  LDC.64 R60, c[0x0][0x3b0] ;  /* 0x0000ec00ff3c7b82 */ /* 0x000e620000000a00 */
[----:B------:R-:W-:Y:S01]  /*15d50*/  IADD3 R98, PT, PT, R97, R89, R98 ;  /* 0x0000005961627210 */ /* 0x000fe20007ffe062 */
[----:B0-----:R-:W-:-:S05]  /*15d60*/  IMAD.WIDE.U32 R62, R75, 0x10, R62 ;  /* 0x000000104b3e7825 */ /* 0x001fca00078e003e */
[----:B------:R2:W-:Y:S01]  /*15d70*/  STG.E.128 desc[UR6][R62.64], R56 ;  /* 0x000000383e007986 */ /* 0x0005e2000c101d06 */
[----:B-1----:R-:W-:Y:S01]  /*15d80*/  IMAD.WIDE.U32 R60, R75, 0x4, R60 ;  /* 0x000000044b3c7825 */ /* 0x002fe200078e003c */
[----:B------:R-:W-:-:S03]  /*15d90*/  IADD3 R75, PT, PT, R98, R13, RZ ;  /* 0x0000000d624b7210 */ /* 0x000fc60007ffe0ff */
[----:B------:R-:W-:Y:S02]  /*15da0*/  IMAD.MOV.U32 R13, RZ, RZ, R100 ;  /* 0x000000ffff0d7224 */ /* 0x000fe400078e0064 */
[----:B------:R2:W-:Y:S05]  /*15db0*/  STG.E desc[UR6][R60.64], R75 ;  /* 0x0000004b3c007986 */ /* 0x0005ea000c101906 */
.L_x_21930:
[----:B------:R-:W-:Y:S05]  /*15dc0*/  BSYNC.RECONVERGENT B0 ;  /* 0x0000000000007941 */ /* 0x000fea0003800200 */
.L_x_21929:
[----:B0-2---:R-:W-:Y:S01]  /*15dd0*/  FADD.FTZ R60, RZ, R64 ;  /* 0x00000040ff3c7221 */ /* 0x005fe20000010000 */
[C---:B------:R-:W-:Y:S01]  /*15de0*/  ISETP.GT.U32.AND P2, PT, R71.reuse, 0xff, PT ;  /* 0x000000ff4700780c */ /* 0x040fe20003f44070 */
[----:B------:R-:W0:Y:S01]  /*15df0*/  S2UR UR5, SR_CgaCtaId ;  /* 0x00000000000579c3 */ /* 0x000e220000008800 */
[----:B------:R-:W-:Y:S01]  /*15e00*/  ISETP.GT.U32.AND P6, PT, R71, 0x17f, PT ;  /* 0x0000017f4700780c */ /* 0x000fe20003fc4070 */
[----:B------:R-:W-:Y:S01]  /*15e10*/  FADD.FTZ R61, R65, R60 ;  /* 0x0000003c413d7221 */ /* 0x000fe20000010000 */
[C---:B------:R-:W-:Y:S01]  /*15e20*/  ISETP.GT.U32.AND P5, PT, R71.reuse, 0x1ff, PT ;  /* 0x000001ff4700780c */ /* 0x040fe20003fa4070 */
[----:B------:R-:W-:Y:S01]  /*15e30*/  UMOV UR4, 0x400 ;  /* 0x0000040000047882 */ /* 0x000fe20000000000 */
[C---:B------:R-:W-:Y:S01]  /*15e40*/  ISETP.GT.U32.AND P4, PT, R71.reuse, 0x27f, PT ;  /* 0x0000027f4700780c */ /* 0x040fe20003f84070 */
[----:B------:R-:W-:Y:S01]  /*15e50*/  FADD.FTZ R60, R66, R61 ;  /* 0x0000003d423c7221 */ /* 0x000fe20000010000 */
[----:B------:R-:W-:Y:S01]  /*15e60*/  ISETP.GT.U32.AND P3, PT, R71, 0x2ff, PT ;  /* 0x000002ff4700780c */ /* 0x000fe20003f64070 */
[----:B------:R-:W-:Y:S01]  /*15e70*/  HFMA2 R101, -RZ, RZ, 0, 0 ;  /* 0x00000000ff657431 */ /* 0x000fe200000001ff */
[----:B------:R-:W-:Y:S01]  /*15e80*/  P2R R62, PR, RZ, 0x1 ;  /* 0x00000001ff3e7803 */ /* 0x000fe20000000000 */
[----:B------:R-:W-:Y:S01]  /*15e90*/  FADD.FTZ R60, R67, R60 ;  /* 0x0000003c433c7221 */ /* 0x000fe20000010000 */
[----:B------:R-:W-:Y:S01]  /*15ea0*/  ISETP.GT.U32.AND P0, PT, R71, 0x37f, PT ;  /* 0x0000037f4700780c */ /* 0x000fe20003f04070 */
[----:B------:R-:W-:Y:S03]  /*15eb0*/  BSSY.RECONVERGENT B0, `(.L_x_21973) ;  /* 0x00000d2000007945 */ /* 0x000fe60003800200 */
        /* <DEDUP_REMOVED lines=70> */
[----:B------:R-:W-:Y:S01]  /*16320*/  @P6 FFMA.FTZ R61, R63, R63, R62 ;  /* 0x0000003f3f3d6223 */ /* 0x000fe2000001003e */
[--C-:B------:R-:W-:Y:S01]  /*16330*/  FADD.FTZ R62, R40, -R60.reuse ;  /* 0x8000003c283e7221 */ /* 0x100fe20000010000 */
[----:B------:R-:W-:-:S03]  /*16340*/  FADD.FTZ R63, R41, -R60 ;  /* 0x8000003c293f7221 */ /* 0x000fc60000010000 */
        /* <DEDUP_REMOVED lines=31> */
[----:B------:R-:W-:Y:S01]  /*16540*/  ISETP.GT.U32.AND P2, PT, R71, 0x3ff, PT ;  /* 0x000003ff4700780c */ /* 0x000fe20003f44070 */
[----:B------:R-:W-:Y:S02]  /*16550*/  FADD.FTZ R63, R57, -R60 ;  /* 0x8000003c393f7221 */ /* 0x000fe40000010000 */
[----:B------:R-:W-:-:S04]  /*16560*/  FFMA.FTZ R62, R62, R62, R61 ;  /* 0x0000003e3e3e7223 */ /* 0x000fc8000001003d */
        /* <DEDUP_REMOVED lines=12> */
[----:B0-----:R-:W-:Y:S01]  /*16630*/  FADD.FTZ R98, R63, R98 ;  /* 0x000000623f627221 */ /* 0x001fe20000010000 */
[----:B------:R-:W-:-:S04]  /*16640*/  CS2R R62, SRZ ;  /* 0x00000000003e7805 */ /* 0x000fc8000001ff00 */
[----:B------:R-:W0:Y:S02]  /*16650*/  SHFL.BFLY PT, R75, R98, 0x8, 0x1f ;  /* 0x0d001f00624b7f89 */ /* 0x000e2400000e0000 */
[----:B0-----:R-:W-:-:S05]  /*16660*/  FADD.FTZ R75, R98, R75 ;  /* 0x0000004b624b7221 */ /* 0x001fca0000010000 */
[----:B------:R-:W0:Y:S02]  /*16670*/  SHFL.BFLY PT, R100, R75, 0x10, 0x1f ;  /* 0x0e001f004b647f89 */ /* 0x000e2400000e0000 */
[----:B0-----:R-:W-:-:S05]  /*16680*/  FADD.FTZ R61, R75, R100 ;  /* 0x000000644b3d7221 */ /* 0x001fca0000010000 */
[----:B------:R-:W-:Y:S01]  /*16690*/  @!P2 STS.64 [R97+UR4], R60 ;  /* 0x0000003c6100a988 */ /* 0x000fe20008000a04 */
[----:B------:R-:W-:Y:S01]  /*166a0*/  BAR.SYNC.DEFER_BLOCKING 0x0 ;  /* 0x0000000000007b1d */ /* 0x000fe20000010000 */
[----:B------:R-:W-:-:S13]  /*166b0*/  ISETP.GT.U32.AND P2, PT, R73, 0x3, PT ;  /* 0x000000034900780c */ /* 0x000fda0003f44070 */
[----:B------:R-:W-:Y:S01]  /*166c0*/  @!P2 LEA R100, R73, UR4, 0x3 ;  /* 0x000000044964ac11 */ /* 0x000fe2000f8e18ff */
[----:B------:R-:W-:-:S05]  /*166d0*/  @!P2 IMAD.MOV.U32 R101, RZ, RZ, R30 ;  /* 0x000000ffff65a224 */ /* 0x000fca00078e001e */
[----:B------:R-:W0:Y:S01]  /*166e0*/  SHFL.DOWN PT, R98, R101, 0x2, 0x1f ;  /* 0x08401f0065627f89 */ /* 0x000e2200000e0000 */
[----:B------:R-:W-:-:S03]  /*166f0*/  I2FP.F32.S32 R99, R101 ;  /* 0x0000006500637245 */ /* 0x000fc60000201400 */
[----:B------:R-:W1:Y:S01]  /*16700*/  @!P2 LDS.64 R62, [R100] ;  /* 0x00000000643ea984 */ /* 0x000e620000000a00 */
[----:B------:R-:W-:Y:S02]  /*16710*/  PLOP3.LUT P2, PT, PT, PT, UP3, 0x40, 0x4 ;  /* 0x000000000004781c */ /* 0x000fe40003f4e838 */
[----:B0-----:R-:W-:Y:S02]  /*16720*/  IADD3 R75, PT, PT, R98, R101, RZ ;  /* 0x00000065624b7210 */ /* 0x001fe40007ffe0ff */
[----:B------:R-:W-:Y:S02]  /*16730*/  I2FP.F32.S32 R98, R98 ;  /* 0x0000006200627245 */ /* 0x000fe40000201400 */
[----:B------:R-:W-:Y:S01]  /*16740*/  I2FP.F32.S32 R61, R75 ;  /* 0x0000004b003d7245 */ /* 0x000fe20000201400 */
[----:B------:R-:W-:Y:S03]  /*16750*/  SHFL.DOWN PT, R104, R75, 0x1, 0x1f ;  /* 0x08201f004b687f89 */ /* 0x000fe600000e0000 */
[----:B------:R-:W0:Y:S01]  /*16760*/  MUFU.RCP R97, R61 ;  /* 0x0000003d00617308 */ /* 0x000e220000001000 */
[----:B-1----:R-:W1:Y:S04]  /*16770*/  SHFL.DOWN PT, R89, R62, 0x2, 0x1f ;  /* 0x08401f003e597f89 */ /* 0x002e6800000e0000 */
[----:B------:R-:W2:Y:S01]  /*16780*/  SHFL.DOWN PT, R106, R63, 0x2, 0x1f ;  /* 0x08401f003f6a7f89 */ /* 0x000ea200000e0000 */
[----:B-1----:R-:W-:-:S04]  /*16790*/  FMUL.FTZ R60, R89, R98 ;  /* 0x00000062593c7220 */ /* 0x002fc80000410000 */
[----:B------:R-:W-:Y:S01]  /*167a0*/  FFMA.FTZ R60, R99, R62, R60 ;  /* 0x0000003e633c7223 */ /* 0x000fe2000001003c */
[----:B------:R-:W-:Y:S01]  /*167b0*/  FADD.FTZ R62, -R89, R62 ;  /* 0x0000003e593e7221 */ /* 0x000fe20000010100 */
[----:B--2---:R-:W-:Y:S02]  /*167c0*/  FADD.FTZ R106, R106, R63 ;  /* 0x0000003f6a6a7221 */ /* 0x004fe40000010000 */
[----:B0-----:R-:W-:Y:S01]  /*167d0*/  FMUL.FTZ R100, R97, R60 ;  /* 0x0000003c61647220 */ /* 0x001fe20000410000 */
[----:B------:R-:W-:Y:S02]  /*167e0*/  IMAD.IADD R60, R75, 0x1, R104 ;  /* 0x000000014b3c7824 */ /* 0x000fe400078e0268 */
[----:B------:R-:W-:Y:S01]  /*167f0*/  FMUL.FTZ R62, R62, R62 ;  /* 0x0000003e3e3e7220 */ /* 0x000fe20000410000 */
[----:B------:R-:W-:Y:S01]  /*16800*/  I2FP.F32.S32 R104, R104 ;  /* 0x0000006800687245 */ /* 0x000fe20000201400 */
[----:B------:R-:W0:Y:S01]  /*16810*/  SHFL.DOWN PT, R101, R100, 0x1, 0x1f ;  /* 0x08201f0064657f89 */ /* 0x000e2200000e0000 */
[----:B------:R-:W-:Y:S01]  /*16820*/  I2FP.F32.S32 R102, R60 ;  /* 0x0000003c00667245 */ /* 0x000fe20000201400 */
[----:B------:R-:W-:-:S04]  /*16830*/  FMUL.FTZ R99, R62, R99 ;  /* 0x000000633e637220 */ /* 0x000fc80000410000 */
[----:B------:R-:W-:Y:S01]  /*16840*/  FMUL.FTZ R99, R99, R98 ;  /* 0x0000006263637220 */ /* 0x000fe20000410000 */
[----:B------:R-:W1:Y:S03]  /*16850*/  MUFU.RCP R102, R102 ;  /* 0x0000006600667308 */ /* 0x000e660000001000 */
[----:B------:R-:W-:Y:S01]  /*16860*/  FFMA.FTZ R106, R97, R99, R106 ;  /* 0x00000063616a7223 */ /* 0x000fe2000001006a */
[----:B------:R-:W-:-:S04]  /*16870*/  MOV R97, UR10 ;  /* 0x0000000a00617c02 */ /* 0x000fc80008000f00 */
[----:B------:R-:W2:Y:S01]  /*16880*/  SHFL.DOWN PT, R89, R106, 0x1, 0x1f ;  /* 0x08201f006a597f89 */ /* 0x000ea200000e0000 */
[----:B0-----:R-:W-:-:S04]  /*16890*/  FMUL.FTZ R60, R101, R104 ;  /* 0x00000068653c7220 */ /* 0x001fc80000410000 */
[----:B------:R-:W-:Y:S01]  /*168a0*/  FFMA.FTZ R75, R61, R100, R60 ;  /* 0x000000643d4b7223 */ /* 0x000fe2000001003c */
[----:B------:R-:W-:Y:S01]  /*168b0*/  FADD.FTZ R100, R100, -R101 ;  /* 0x8000006564647221 */ /* 0x000fe20000010000 */
[----:B------:R-:W-:Y:S02]  /*168c0*/  IMAD.U32 R101, RZ, RZ, UR10 ;  /* 0x0000000aff657e24 */ /* 0x000fe4000f8e00ff */
[----:B-1----:R-:W-:Y:S01]  /*168d0*/  FMUL.FTZ R60, R102, R75 ;  /* 0x0000004b663c7220 */ /* 0x002fe20000410000 */
[----:B------:R-:W-:-:S04]  /*168e0*/  FMUL.FTZ R100, R100, R100 ;  /* 0x0000006464647220 */ /* 0x000fc80000410000 */
[----:B------:R-:W-:Y:S01]  /*168f0*/  FMUL.FTZ R61, R61, R100 ;  /* 0x000000643d3d7220 */ /* 0x000fe20000410000 */
[----:B------:R-:W0:Y:S01]  /*16900*/  SHFL.IDX PT, R60, R60, RZ, 0x1f ;  /* 0x00001fff3c3c7589 */ /* 0x000e2200000e0000 */
[----:B--2---:R-:W-:Y:S01]  /*16910*/  FADD.FTZ R89, R106, R89 ;  /* 0x000000596a597221 */ /* 0x004fe20000010000 */
[----:B------:R-:W1:Y:S01]  /*16920*/  LDC R100, c[0x0][0x448] ;  /* 0x00011200ff647b82 */ /* 0x000e620000000800 */
[----:B------:R-:W-:-:S04]  /*16930*/  FMUL.FTZ R61, R61, R104 ;  /* 0x000000683d3d7220 */ /* 0x000fc80000410000 */
[----:B------:R-:W-:-:S06]  /*16940*/  FFMA.FTZ R61, R102, R61, R89 ;  /* 0x0000003d663d7223 */ /* 0x000fcc0000010059 */
[----:B------:R-:W1:Y:S01]  /*16950*/  SHFL.IDX PT, R61, R61, RZ, 0x1f ;  /* 0x00001fff3d3d7589 */ /* 0x000e6200000e0000 */
[C---:B0-----:R-:W-:Y:S01]  /*16960*/  FSEL R75, R60.reuse, RZ, P2 ;  /* 0x000000ff3c4b7208 */ /* 0x041fe20001000000 */
[----:B------:R-:W-:Y:S01]  /*16970*/  FMUL.FTZ R103, R60, R60 ;  /* 0x0000003c3c677220 */ /* 0x000fe20000410000 */
[----:B------:R-:W-:-:S04]  /*16980*/  PLOP3.LUT P2, PT, PT, PT, UP3, 0x40, 0x4 ;  /* 0x000000000004781c */ /* 0x000fc80003f4e838 */
[----:B------:R-:W-:Y:S02]  /*16990*/  FSEL R103, R103, RZ, !P2 ;  /* 0x000000ff67677208 */ /* 0x000fe40005000000 */
[----:B------:R-:W-:Y:S01]  /*169a0*/  ISETP.NE.AND P2, PT, R0, RZ, PT ;  /* 0x000000ff0000720c */ /* 0x000fe20003f45270 */
[----:B-1----:R-:W-:-:S04]  /*169b0*/  FFMA.FTZ R100, R61, UR11, R100 ;  /* 0x0000000b3d647c23 */ /* 0x002fc80008010064 */
[----:B------:R-:W-:-:S08]  /*169c0*/  FADD.FTZ R89, R100, R103 ;  /* 0x0000006764597221 */ /* 0x000fd00000010000 */
[----:B------:R-:W0:Y:S01]  /*169d0*/  @!P2 LDC.64 R98, c[0x0][0x3c0] ;  /* 0x0000f000ff62ab82 */ /* 0x000e220000000a00 */
[----:B------:R-:W1:Y:S07]  /*169e0*/  MUFU.RSQ R89, R89 ;  /* 0x0000005900597308 */ /* 0x000e6e0000001400 */
[----:B------:R-:W2:Y:S01]  /*169f0*/  @!P2 LDC.64 R62, c[0x0][0x3c8] ;  /* 0x0000f200ff3eab82 */ /* 0x000ea20000000a00 */
[----:B0-----:R-:W-:-:S05]  /*16a00*/  @!P2 IMAD.WIDE R98, R97, 0x4, R98 ;  /* 0x000000046162a825 */ /* 0x001fca00078e0262 */
[----:B------:R0:W-:Y:S01]  /*16a10*/  @!P2 STG.E desc[UR6][R98.64], R60 ;  /* 0x0000003c6200a986 */ /* 0x0001e2000c101906 */
[----:B--2---:R-:W-:-:S05]  /*16a20*/  @!P2 IMAD.WIDE R62, R101, 0x4, R62 ;  /* 0x00000004653ea825 */ /* 0x004fca00078e023e */
[----:B-1----:R0:W-:Y:S01]  /*16a30*/  @!P2 STG.E desc[UR6][R62.64], R89 ;  /* 0x000000593e00a986 */ /* 0x0021e2000c101906 */
[----:B------:R-:W-:Y:S05]  /*16a40*/  @!P1 BRA `(.L_x_21974) ;  /* 0x0000000000609947 */ /* 0x000fea0003800000 */
[----:B------:R-:W1:Y:S01]  /*16a50*/  LDC.64 R110, c[0x0][0x428] ;  /* 0x00010a00ff6e7b82 */ /* 0x000e620000000a00 */
[--C-:B------:R-:W-:Y:S01]  /*16a60*/  FADD.FTZ R108, R64, -R75.reuse ;  /* 0x8000004b406c7221 */ /* 0x100fe20000010000 */
[--C-:B------:R-:W-:Y:S01]  /*16a70*/  FADD.FTZ R106, R65, -R75.reuse ;  /* 0x8000004b416a7221 */ /* 0x100fe20000010000 */
[--C-:B------:R-:W-:Y:S01]  /*16a80*/  FADD.FTZ R102, R66, -R75.reuse ;  /* 0x8000004b42667221 */ /* 0x100fe20000010000 */
[----:B------:R-:W-:Y:S01]  /*16a90*/  FADD.FTZ R100, R67, -R75 ;  /* 0x8000004b43647221 */ /* 0x000fe20000010000 */
[----:B------:R-:W-:Y:S02]  /*16aa0*/  HADD2.F32 R101, -RZ, R76.H0_H0 ;  /* 0x2000004cff657230 */ /* 0x000fe40000004100 */
[C---:B------:R-:W-:Y:S01]  /*16ab0*/  FMUL.FTZ R103, R89.reuse, R108 ;  /* 0x0000006c59677220 */ /* 0x040fe20000410000 */
[----:B0-----:R-:W-:Y:S02]  /*16ac0*/  HADD2.F32 R60, -RZ, R28.H0_H0 ;  /* 0x2000001cff3c7230 */ /* 0x001fe40000004100 */
[----:B------:R-:W-:Y:S01]  /*16ad0*/  FMUL.FTZ R99, R89, R106 ;  /* 0x0000006a59637220 */ /* 0x000fe20000410000 */
[----:B------:R-:W-:-:S02]  /*16ae0*/  HADD2.F32 R61, -RZ, R77.H0_H0 ;  /* 0x2000004dff3d7230 */ /* 0x000fc40000004100 */
[C---:B------:R-:W-:Y:S01]  /*16af0*/  FMUL.FTZ R102, R89.reuse, R102 ;  /* 0x0000006659667220 */ /* 0x040fe20000410000 */
[----:B------:R-:W-:Y:S02]  /*16b00*/  HADD2.F32 R104, -RZ, R91.H0_H0 ;  /* 0x2000005bff687230 */ /* 0x000fe40000004100 */
[----:B------:R-:W-:Y:S01]  /*16b10*/  FMUL.FTZ R100, R89, R100 ;  /* 0x0000006459647220 */ /* 0x000fe20000410000 */
[----:B------:R-:W-:Y:S02]  /*16b20*/  HADD2.F32 R62, -RZ, R76.H1_H1 ;  /* 0x3000004cff3e7230 */ /* 0x000fe40000004100 */
[----:B------:R-:W-:Y:S01]  /*16b30*/  FFMA.FTZ R60, R103, R101, R60 ;  /* 0x00000065673c7223 */ /* 0x000fe2000001003c */
[----:B------:R-:W-:Y:S02]  /*16b40*/  HADD2.F32 R97, -RZ, R29.H0_H0 ;  /* 0x2000001dff617230 */ /* 0x000fe40000004100 */
[----:B------:R-:W-:Y:S01]  /*16b50*/  FFMA.FTZ R61, R99, R61, R104 ;  /* 0x0000003d633d7223 */ /* 0x000fe20000010068 */
[----:B------:R-:W-:-:S02]  /*16b60*/  HADD2.F32 R98, -RZ, R77.H1_H1 ;  /* 0x3000004dff627230 */ /* 0x000fc40000004100 */
[----:B------:R-:W-:Y:S02]  /*16b70*/  HADD2.F32 R63, -RZ, R91.H1_H1 ;  /* 0x3000005bff3f7230 */ /* 0x000fe40000004100 */
[----:B------:R-:W-:-:S03]  /*16b80*/  FFMA.FTZ R62, R102, R62, R97 ;  /* 0x0000003e663e7223 */ /* 0x000fc60000010061 */
[----:B------:R-:W-:Y:S01]  /*16b90*/  FFMA.FTZ R63, R100, R98, R63 ;  /* 0x00000062643f7223 */ /* 0x000fe2000001003f */
[C---:B-1----:R-:W-:Y:S01]  /*16ba0*/  IMAD.WIDE.U32 R110, R74.reuse, 0x10, R110 ;  /* 0x000000104a6e7825 */ /* 0x042fe200078e006e */
[----:B------:R-:W-:-:S04]  /*16bb0*/  IADD3 R74, PT, PT, R74, 0x80, RZ ;  /* 0x000000804a4a7810 */ /* 0x000fc80007ffe0ff */
[----:B------:R1:W-:Y:S03]  /*16bc0*/  STG.E.128 desc[UR6][R110.64], R60 ;  /* 0x0000003c6e007986 */ /* 0x0003e6000c101d06 */
.L_x_21974:
[----:B------:R-:W-:Y:S05]  /*16bd0*/  BSYNC.RECONVERGENT B0 ;  /* 0x0000000000007941 */ /* 0x000fea0003800200 */
.L_x_21973:
[----:B------:R-:W-:Y:S01]  /*16be0*/  ISETP.GE.U32.AND P1, PT, R71, 0x100, PT ;  /* 0x000001004700780c */ /* 0x000fe20003f26070 */
[----:B------:R-:W-:-:S12]  /*16bf0*/  BSSY.RECONVERGENT B0, `(.L_x_21975) ;  /* 0x000001a000007945 */ /* 0x000fd80003800200 */
[----:B------:R-:W-:Y:S05]  /*16c00*/  @!P1 BRA `(.L_x_21976) ;  /* 0x0000000000609947 */ /* 0x000fea0003800000 */
[----:B-1----:R-:W1:Y:S01]  /*16c10*/  LDC.64 R110, c[0x0][0x428] ;  /* 0x00010a00ff6e7b82 */ /* 0x002e620000000a00 */
        /* <DEDUP_REMOVED lines=20> */
[----:B-1----:R-:W-:-:S04]  /*16d60*/  IMAD.WIDE.U32 R110, R74, 0x10, R110 ;  /* 0x000000104a6e7825 */ /* 0x002fc800078e006e */
[----:B------:R-:W-:Y:S01]  /*16d70*/  VIADD R74, R74, 0x80 ;  /* 0x000000804a4a7836 */ /* 0x000fe20000000000 */
[----:B------:R2:W-:Y:S06]  /*16d80*/  STG.E.128 desc[UR6][R110.64], R60 ;  /* 0x0000003c6e007986 */ /* 0x0005ec000c101d06 */
.L_x_21976:
[----:B------:R-:W-:Y:S05]  /*16d90*/  BSYNC.RECONVERGENT B0 ;  /* 0x0000000000007941 */ /* 0x000fea0003800200 */
.L_x_21975:
[----:B------:R-:W-:Y:S01]  /*16da0*/  ISETP.GE.U32.AND P1, PT, R71, 0x180, PT ;  /* 0x000001804700780c */ /* 0x000fe20003f26070 */
[----:B------:R-:W-:-:S12]  /*16db0*/  BSSY.RECONVERGENT B0, `(.L_x_21977) ;  /* 0x000001a000007945 */ /* 0x000fd80003800200 */
[----:B------:R-:W-:Y:S05]  /*16dc0*/  @!P1 BRA `(.L_x_21978) ;  /* 0x0000000000609947 */ /* 0x000fea0003800000 */
[----:B-12---:R-:W1:Y:S01]  /*16dd0*/  LDC.64 R110, c[0x0][0x428] ;  /* 0x00010a00ff6e7b82 */ /* 0x006e620000000a00 */
        /* <DEDUP_REMOVED lines=23> */
.L_x_21978:
[----:B------:R-:W-:Y:S05]  /*16f50*/  BSYNC.RECONVERGENT B0 ;  /* 0x0000000000007941 */ /* 0x000fea0003800200 */
.L_x_21977:
[----:B------:R-:W-:Y:S01]  /*16f60*/  ISETP.GE.U32.AND P1, PT, R71, 0x200, PT ;  /* 0x000002004700780c */ /* 0x000fe20003f26070 */
[----:B------:R-:W-:-:S12]  /*16f70*/  BSSY.RECONVERGENT B0, `(.L_x_21979) ;  /* 0x000001a000007945 */ /* 0x000fd80003800200 */
[----:B------:R-:W-:Y:S05]  /*16f80*/  @!P1 BRA `(.L_x_21980) ;  /* 0x0000000000609947 */ /* 0x000fea0003800000 */
[----:B-123--:R-:W1:Y:S01]  /*16f90*/  LDC.64 R110, c[0x0][0x428] ;  /* 0x00010a00ff6e7b82 */ /* 0x00ee620000000a00 */
        /* <DEDUP_REMOVED lines=23> */
.L_x_21980:
[----:B------:R-:W-:Y:S05]  /*17110*/  BSYNC.RECONVERGENT B0 ;  /* 0x0000000000007941 */ /* 0x000fea0003800200 */
.L_x_21979:
[----:B------:R-:W-:Y:S01]  /*17120*/  ISETP.GE.U32.AND P1, PT, R71, 0x280, PT ;  /* 0x000002804700780c */ /* 0x000fe20003f26070 */
[----:B------:R-:W-:-:S12]  /*17130*/  BSSY.RECONVERGENT B0, `(.L_x_21981) ;  /* 0x000001a000007945 */ /* 0x000fd80003800200 */
[----:B------:R-:W-:Y:S05]  /*17140*/  @!P1 BRA `(.L_x_21982) ;  /* 0x0000000000609947 */ /* 0x000fea0003800000 */
[----:B-1234-:R-:W1:Y:S01]  /*17150*/  LDC.64 R110, c[0x0][0x428] ;  /* 0x00010a00ff6e7b82 */ /* 0x01ee620000000a00 */
        /* <DEDUP_REMOVED lines=23> */
.L_x_21982:
[----:B------:R-:W-:Y:S05]  /*172d0*/  BSYNC.RECONVERGENT B0 ;  /* 0x0000000000007941 */ /* 0x000fea0003800200 */
.L_x_21981:
[----:B------:R-:W-:Y:S01]  /*172e0*/  ISETP.GE.U32.AND P1, PT, R71, 0x300, PT ;  /* 0x000003004700780c */ /* 0x000fe20003f26070 */
[----:B------:R-:W-:-:S12]  /*172f0*/  BSSY.RECONVERGENT B0, `(.L_x_21983) ;  /* 0x000001a000007945 */ /* 0x000fd80003800200 */
[----:B------:R-:W-:Y:S05]  /*17300*/  @!P1 BRA `(.L_x_21984) ;  /* 0x0000000000609947 */ /* 0x000fea0003800000 */
[----:B01234-:R-:W0:Y:S01]  /*17310*/  LDC.64 R110, c[0x0][0x428] ;  /* 0x00010a00ff6e7b82 */ /* 0x01fe220000000a00 */
[--C-:B------:R-:W-:Y:S01]  /*17320*/  FADD.FTZ R108, R48, -R75.reuse ;  /* 0x8000004b306c7221 */ /* 0x100fe20000010000 */
[--C-:B------:R-:W-:Y:S01]  /*17330*/  FADD.FTZ R106, R49, -R75.reuse ;  /* 0x8000004b316a7221 */ /* 0x100fe20000010000 */
[--C-:B------:R-:W-:Y:S01]  /*17340*/  FADD.FTZ R102, R50, -R75.reuse ;  /* 0x8000004b32667221 */ /* 0x100fe20000010000 */
[----:B------:R-:W-:Y:S01]  /*17350*/  FADD.FTZ R100, R51, -R75 ;  /* 0x8000004b33647221 */ /* 0x000fe20000010000 */
[----:B------:R-:W-:Y:S02]  /*17360*/  HADD2.F32 R101, -RZ, R86.H0_H0 ;  /* 0x20000056ff657230 */ /* 0x000fe40000004100 */
[C---:B------:R-:W-:Y:S01]  /*17370*/  FMUL.FTZ R103, R89.reuse, R108 ;  /* 0x0000006c59677220 */ /* 0x040fe20000410000 */
[----:B------:R-:W-:Y:S02]  /*17380*/  HADD2.F32 R60, -RZ, R18.H0_H0 ;  /* 0x20000012ff3c7230 */ /* 0x000fe40000004100 */
        /* <DEDUP_REMOVED lines=13> */
[----:B0-----:R-:W-:-:S04]  /*17460*/  IMAD.WIDE.U32 R110, R74, 0x10, R110 ;  /* 0x000000104a6e7825 */ /* 0x001fc800078e006e */
[----:B------:R-:W-:Y:S01]  /*17470*/  VIADD R74, R74, 0x80 ;  /* 0x000000804a4a7836 */ /* 0x000fe20000000000 */
[----:B------:R0:W-:Y:S06]  /*17480*/  STG.E.128 desc[UR6][R110.64], R60 ;  /* 0x0000003c6e007986 */ /* 0x0001ec000c101d06 */
.L_x_21984:
[----:B------:R-:W-:Y:S05]  /*17490*/  BSYNC.RECONVERGENT B0 ;  /* 0x0000000000007941 */ /* 0x000fea0003800200 */
.L_x_21983:
        /* <DEDUP_REMOVED lines=24> */
[C---:B0-----:R-:W-:Y:S01]  /*17620*/  IMAD.WIDE.U32 R110, R74.reuse, 0x10, R110 ;  /* 0x000000104a6e7825 */ /* 0x041fe200078e006e */
[----:B------:R-:W-:-:S04]  /*17630*/  IADD3 R74, PT, PT, R74, 0x80, RZ ;  /* 0x000000804a4a7810 */ /* 0x000fc80007ffe0ff */
[----:B------:R0:W-:Y:S03]  /*17640*/  STG.E.128 desc[UR6][R110.64], R60 ;  /* 0x0000003c6e007986 */ /* 0x0001e6000c101d06 */
.L_x_21986:
[----:B------:R-:W-:Y:S05]  /*17650*/  BSYNC.RECONVERGENT B0 ;  /* 0x0000000000007941 */ /* 0x000fea0003800200 */
.L_x_21985:
        /* <DEDUP_REMOVED lines=15> */
[----:B------:R-:W-:-:S05]  /*17750*/  FFMA.FTZ R63, R102, R10, R11 ;  /* 0x0000000a663f7223 */ /* 0x000fca000001000b */
[----:B------:R0:W-:Y:S02]  /*17760*/  STG.E.128 desc[UR6][R74.64], R60 ;  /* 0x0000003c4a007986 */ /* 0x0001e4000c101d06 */
.L_x_21988:
[----:B------:R-:W-:Y:S05]  /*17770*/  BSYNC.RECONVERGENT B0 ;  /* 0x0000000000007941 */ /* 0x000fea0003800200 */
.L_x_21987:
[----:B------:R-:W-:Y:S02]  /*17780*/  UIADD3 UR10, UPT, UPT, UR10, UR14, URZ ;  /* 0x0000000e0a0a7290 */ /* 0x000fe4000fffe0ff */
[----:B------:R-:W-:Y:S02]  /*17790*/  UPLOP3.LUT UP2, UPT, UPT, UPT, UP2, 0x40, 0x4 ;  /* 0x000000000004789c */ /* 0x000fe40003f4e820 */
[----:B------:R-:W-:-:S09]  /*177a0*/  UISETP.GE.AND UP1, UPT, UR10, UR15, UPT ;  /* 0x0000000f0a00728c */ /* 0x000fd2000bf26270 */
[----:B------:R-:W-:Y:S05]  /*177b0*/  BRA.U !UP1, `(.L_x_21989) ;  /* 0xfffffe9d09447547 */ /* 0x000fea000b83ffff */
[----:B------:R-:W-:Y:S05]  /*177c0*/  EXIT ;  /* 0x000000000000794d */ /* 0x000fea0003800000 */
.L_x_21990:
        /* <DEDUP_REMOVED lines=11> */
.L_x_27334:


//--------------------- .text._ZN10layer_norm13ln_fwd_kernelINS_13Kernel_traitsI6__halfffffjLj4096ELj1ELj1ELj4ELj16ENS_18Kernel_traits_baseILj4096ES2_ffffjLj128EEEEELb1ELb0ELb0ELb1EEEvNS_9FwdParamsE --------------------------
	.section	.text._ZN10layer_norm13ln_fwd_kernelINS_13Kernel_traitsI6__halfffffjLj4096ELj1ELj1ELj4ELj16ENS_18Kernel_traits_baseILj4096ES2_ffffjLj128EEEEELb1ELb0ELb0ELb1EEEvNS_9FwdParamsE,"ax",@progbits
	.align	128
        .global         _ZN10layer_norm13ln_fwd_kernelINS_13Kernel_traitsI6__halfffffjLj4096ELj1ELj1ELj4ELj16ENS_18Kernel_traits_baseILj4096ES2_ffffjLj128EEEEELb1ELb0ELb0ELb1EEEvNS_9FwdParamsE
        .type           _ZN10layer_norm13ln_fwd_kernelINS_13Kernel_traitsI6__halfffffjLj4096ELj1ELj1ELj4ELj16ENS_18Kernel_traits_baseILj4096ES2_ffffjLj128EEEEELb1ELb0ELb0ELb1EEEvNS_9FwdParamsE,@function
        .size           _ZN10layer_norm13ln_fwd_kernelINS_13Kernel_traitsI6__halfffffjLj4096ELj1ELj1ELj4ELj16ENS_18Kernel_traits_baseILj4096ES2_ffffjLj128EEEEELb1ELb0ELb0ELb1EEEvNS_9FwdParamsE,(.L_x_27335 - _ZN10layer_norm13ln_fwd_kernelINS_13Kernel_traitsI6__halfffffjLj4096ELj1ELj1ELj4ELj16ENS_18Kernel_traits_baseILj4096ES2_ffffjLj128EEEEELb1ELb0ELb0ELb1EEEvNS_9FwdParamsE)
        .other          _ZN10layer_norm13ln_fwd_kernelINS_13Kernel_traitsI6__halfffffjLj4096ELj1ELj1ELj4ELj16ENS_18Kernel_traits_baseILj4096ES2_ffffjLj128EEEEELb1ELb0ELb0ELb1EEEvNS_9FwdParamsE,@"STO_CUDA_ENTRY STV_DEFAULT"
_ZN10layer_norm13ln_fwd_kernelINS_13Kernel_traitsI6__halfffffjLj4096ELj1ELj1ELj4ELj16ENS_18Kernel_traits_baseILj4096ES2_ffffjLj128EEEEELb1ELb0ELb0ELb1EEEvNS_9FwdParamsE:
.text._ZN10layer_norm13ln_fwd_kernelINS_13Kernel_traitsI6__halfffffjLj4096ELj1ELj1ELj4ELj16ENS_18Kernel_traits_baseILj4096ES2_ffffjLj128EEEEELb1ELb0ELb0ELb1EEEvNS_9FwdParamsE:
        /* <DEDUP_REMOVED lines=66> */
.L_x_21991:
        /* <DEDUP_REMOVED lines=18> */
.L_x_21992:
[----:B------:R-:W1:Y:S02]  /*0540*/  LDCU UR4, c[0x0][0x384] ;  /* 0x00007080ff0477ac */ /* 0x000e640008000800 */
[----:B-1----:R-:W-:-:S06]  /*0550*/  UISETP.GE.AND UP0, UPT, UR18, UR4, UPT ;  /* 0x000000041200728c */ /* 0x002fcc000bf06270 */
[----:B------:R-:W-:-:S13]  /*0560*/  PLOP3.LUT P0, PT, PT, PT, UP0, 0x80, 0x8 ;  /* 0x000000000008781c */ /* 0x000fda0003f0f008 */
[----:B------:R-:W-:Y:S05]  /*0570*/  @P0 EXIT ;  /* 0x000000000000094d */ /* 0x000fea0003800000 */
[C---:B------:R-:W-:Y:S01]  /*0580*/  IMAD.HI.U32 R0, R107.reuse, -0x2daee0ad, RZ ;  /* 0xd2511f536b007827 */ /* 0x040fe200078e00ff */
[--C-:B-----5:R-:W-:Y:S01]  /*0590*/  SHF.R.U64 R47, R16, 0x10, R17.reuse ;  /* 0x00000010102f7819 */ /* 0x120fe20000001211 */
[----:B------:R-:W1:Y:S01]  /*05a0*/  LDCU.64 UR4, c[0x0][0x3e0] ;  /* 0x00007c00ff0477ac */ /* 0x000e620008000a00 */
[----:B------:R-:W-:Y:S01]  /*05b0*/  SHF.R.U32.HI R95, RZ, 0x10, R17 ;  /* 0x00000010ff5f7819 */ /* 0x000fe20000011611 */
[----:B0-----:R-:W-:Y:S01]  /*05c0*/  IMAD.HI.U32 R27, R108, -0x326172a9, RZ ;  /* 0xcd9e8d576c1b7827 */ /* 0x001fe200078e00ff */
[----:B------:R-:W-:Y:S01]  /*05d0*/  LOP3.LUT R0, R0, UR13, RZ, 0x3c, !PT ;  /* 0x0000000d00007c12 */ /* 0x000fe2000f8e3cff */
[----:B------:R-:W-:Y:S01]  /*05e0*/  UPLOP3.LUT UP2, UPT, UPT, UPT, UPT, 0x40, 0x4 ;  /* 0x000000000004789c */ /* 0x000fe20003f4e870 */
[----:B------:R-:W-:Y:S01]  /*05f0*/  MOV R93, R18 ;  /* 0x00000012005d7202 */ /* 0x000fe20000000f00 */
[----:B------:R-:W-:Y:S01]  /*0600*/  IMAD R29, R108, -0x326172a9, RZ ;  /* 0xcd9e8d576c1d7824 */ /* 0x000fe200078e02ff */
[----:B------:R-:W-:Y:S01]  /*0610*/  LOP3.LUT R27, R106, UR12, R27, 0x96, !PT ;  /* 0x0000000c6a1b7c12 */ /* 0x000fe2000f8e961b */
[----:B------:R-:W-:Y:S01]  /*0620*/  IMAD R31, R107, -0x2daee0ad, RZ ;  /* 0xd2511f536b1f7824 */ /* 0x000fe200078e02ff */
[----:B------:R-:W-:Y:S01]  /*0630*/  SHF.R.U64 R46, R18, 0x10, R19 ;  /* 0x00000010122e7819 */ /* 0x000fe20000001213 */
[C---:B------:R-:W-:Y:S01]  /*0640*/  IMAD.HI.U32 R26, R0.reuse, -0x326172a9, RZ ;  /* 0xcd9e8d57001a7827 */ /* 0x040fe200078e00ff */
[----:B------:R-:W-:Y:S01]  /*0650*/  MOV R81, R21 ;  /* 0x0000001500517202 */ /* 0x000fe20000000f00 */
[----:B------:R-:W0:Y:S01]  /*0660*/  LDCU UR8, c[0x0][0x404] ;  /* 0x00008080ff0877ac */ /* 0x000e220008000800 */
[----:B------:R-:W-:Y:S01]  /*0670*/  SHF.R.U32.HI R79, RZ, 0x10, R21 ;  /* 0x00000010ff4f7819 */ /* 0x000fe20000011615 */
[----:B------:R-:W-:Y:S01]  /*0680*/  IMAD.HI.U32 R28, R27, -0x2daee0ad, RZ ;  /* 0xd2511f531b1c7827 */ /* 0x000fe200078e00ff */
[----:B------:R-:W-:Y:S01]  /*0690*/  LOP3.LUT R26, R29, UR21, R26, 0x96, !PT ;  /* 0x000000151d1a7c12 */ /* 0x000fe2000f8e961a */
[----:B------:R-:W2:Y:S01]  /*06a0*/  LDCU UR9, c[0x0][0x408] ;  /* 0x00008100ff0977ac */ /* 0x000ea20008000800 */
[----:B------:R-:W-:Y:S01]  /*06b0*/  SHF.R.U32.HI R87, RZ, 0x10, R19 ;  /* 0x00000010ff577819 */ /* 0x000fe20000011613 */
[----:B------:R-:W-:Y:S01]  /*06c0*/  IMAD R29, R0, -0x326172a9, RZ ;  /* 0xcd9e8d57001d7824 */ /* 0x000fe200078e02ff */
[----:B------:R-:W-:Y:S01]  /*06d0*/  LOP3.LUT R28, R31, UR22, R28, 0x96, !PT ;  /* 0x000000161f1c7c12 */ /* 0x000fe2000f8e961c */
[----:B------:R-:W-:Y:S01]  /*06e0*/  IMAD R30, R27, -0x2daee0ad, RZ ;  /* 0xd2511f531b1e7824 */ /* 0x000fe200078e02ff */
[----:B------:R-:W-:Y:S01]  /*06f0*/  MOV R50, R15 ;  /* 0x0000000f00327202 */ /* 0x000fe20000000f00 */
[----:B------:R-:W-:Y:S01]  /*0700*/  IMAD.HI.U32 R27, R26, -0x2daee0ad, RZ ;  /* 0xd2511f531a1b7827 */ /* 0x000fe200078e00ff */
[----:B------:R-:W-:Y:S01]  /*0710*/  SHF.R.U64 R42, R14, 0x10, R15 ;  /* 0x000000100e2a7819 */ /* 0x000fe2000000120f */
[----:B-1----:R-:W-:Y:S01]  /*0720*/  UISETP.NE.U32.AND UP0, UPT, UR4, URZ, UPT ;  /* 0x000000ff0400728c */ /* 0x002fe2000bf05070 */
[----:B------:R-:W-:Y:S01]  /*0730*/  SHF.R.U64 R39, R12, 0x10, R13 ;  /* 0x000000100c277819 */ /* 0x000fe2000000120d */
[----:B------:R-:W-:Y:S01]  /*0740*/  IMAD.HI.U32 R0, R28, -0x326172a9, RZ ;  /* 0xcd9e8d571c007827 */ /* 0x000fe200078e00ff */
[----:B------:R-:W-:Y:S01]  /*0750*/  LOP3.LUT R27, R30, UR24, R27, 0x96, !PT ;  /* 0x000000181e1b7c12 */ /* 0x000fe2000f8e961b */
[----:B------:R-:W1:Y:S01]  /*0760*/  LDCU.U8 UR4, c[0x0][0x410] ;  /* 0x00008200ff0477ac */ /* 0x000e620008000000 */
[----:B------:R-:W-:Y:S01]  /*0770*/  SHF.R.U64 R96, R98, 0x10, R99 ;  /* 0x0000001062607819 */ /* 0x000fe20000001263 */
[----:B------:R-:W-:Y:S01]  /*0780*/  IMAD.MOV.U32 R101, RZ, RZ, R16 ;  /* 0x000000ffff657224 */ /* 0x000fe200078e0010 */
[----:B------:R-:W-:Y:S01]  /*0790*/  LOP3.LUT R0, R29, UR23, R0, 0x96, !PT ;  /* 0x000000171d007c12 */ /* 0x000fe2000f8e9600 */
[----:B------:R-:W-:Y:S01]  /*07a0*/  IMAD.MOV.U32 R97, RZ, RZ, R17 ;  /* 0x000000ffff617224 */ /* 0x000fe200078e0011 */
[----:B------:R-:W-:Y:S01]  /*07b0*/  SHF.R.U32.HI R92, RZ, 0x10, R99 ;  /* 0x00000010ff5c7819 */ /* 0x000fe20000011663 */
[----:B------:R-:W-:Y:S01]  /*07c0*/  IMAD R29, R26, -0x2daee0ad, RZ ;  /* 0xd2511f531a1d7824 */ /* 0x000fe200078e02ff */
[----:B------:R-:W-:Y:S01]  /*07d0*/  SHF.R.U64 R88, R90, 0x10, R91 ;  /* 0x000000105a587819 */ /* 0x000fe2000000125b */
[----:B------:R-:W-:Y:S01]  /*07e0*/  IMAD R17, R28, -0x326172a9, RZ ;  /* 0xcd9e8d571c117824 */ /* 0x000fe200078e02ff */
[----:B------:R-:W-:Y:S01]  /*07f0*/  SHF.R.U32.HI R28, RZ, 0x10, R23 ;  /* 0x00000010ff1c7819 */ /* 0x000fe20000011617 */
[----:B------:R-:W-:Y:S01]  /*0800*/  IMAD.HI.U32 R16, R27, -0x326172a9, RZ ;  /* 0xcd9e8d571b107827 */ /* 0x000fe200078e00ff */
[----:B------:R-:W-:Y:S01]  /*0810*/  SHF.R.U32.HI R84, RZ, 0x10, R91 ;  /* 0x00000010ff547819 */ /* 0x000fe2000001165b */
[----:B------:R-:W-:Y:S01]  /*0820*/  UISETP.NE.AND.EX UP0, UPT, UR5, URZ, UPT, UP0 ;  /* 0x000000ff0500728c */ /* 0x000fe2000bf05300 */
[--C-:B------:R-:W-:Y:S01]  /*0830*/  SHF.R.U64 R80, R82, 0x10, R83.reuse ;  /* 0x0000001052507819 */ /* 0x100fe20000001253 */
[C---:B------:R-:W-:Y:S01]  /*0840*/  IMAD.HI.U32 R26, R0.reuse, -0x2daee0ad, RZ ;  /* 0xd2511f53001a7827 */ /* 0x040fe200078e00ff */
[----:B------:R-:W-:Y:S01]  /*0850*/  LOP3.LUT R16, R17, UR25, R16, 0x96, !PT ;  /* 0x0000001911107c12 */ /* 0x000fe2000f8e9610 */
[----:B------:R-:W3:Y:S01]  /*0860*/  LDCU UR19, c[0x0][0x388] ;  /* 0x00007100ff1377ac */ /* 0x000ee20008000800 */
[----:B------:R-:W-:Y:S01]  /*0870*/  SHF.R.U32.HI R76, RZ, 0x10, R83 ;  /* 0x00000010ff4c7819 */ /* 0x000fe20000011653 */
[----:B------:R-:W-:Y:S01]  /*0880*/  IMAD R18, R0, -0x2daee0ad, RZ ;  /* 0xd2511f5300127824 */ /* 0x000fe200078e02ff */
[----:B------:R-:W-:Y:S01]  /*0890*/  LOP3.LUT R26, R29, UR26, R26, 0x96, !PT ;  /* 0x0000001a1d1a7c12 */ /* 0x000fe2000f8e961a */
[----:B------:R-:W-:Y:S01]  /*08a0*/  IMAD R27, R27, -0x326172a9, RZ ;  /* 0xcd9e8d571b1b7824 */ /* 0x000fe200078e02ff */
[----:B------:R-:W-:Y:S01]  /*08b0*/  SHF.R.U64 R29, R20, 0x10, R21 ;  /* 0x00000010141d7819 */ /* 0x000fe20000001215 */
[----:B------:R-:W-:Y:S01]  /*08c0*/  IMAD.HI.U32 R17, R16, -0x2daee0ad, RZ ;  /* 0xd2511f5310117827 */ /* 0x000fe200078e00ff */
[----:B------:R-:W-:Y:S01]  /*08d0*/  SHF.R.U32.HI R45, RZ, 0x10, R75 ;  /* 0x00000010ff2d7819 */ /* 0x000fe2000001164b */
[----:B------:R-:W4:Y:S01]  /*08e0*/  LDCU UR20, c[0x0][0x400] ;  /* 0x00008000ff1477ac */ /* 0x000f220008000800 */
[----:B------:R-:W-:Y:S01]  /*08f0*/  SHF.R.U64 R44, R8, 0x10, R9 ;  /* 0x00000010082c7819 */ /* 0x000fe20000001209 */
[----:B------:R-:W-:Y:S01]  /*0900*/  IMAD.HI.U32 R0, R26, -0x326172a9, RZ ;  /* 0xcd9e8d571a007827 */ /* 0x000fe200078e00ff */
[----:B------:R-:W-:Y:S01]  /*0910*/  LOP3.LUT R17, R18, UR28, R17, 0x96, !PT ;  /* 0x0000001c12117c12 */ /* 0x000fe2000f8e9611 */
[----:B------:R-:W0:Y:S01]  /*0920*/  LDCU.64 UR14, c[0x0][0x3a0] ;  /* 0x00007400ff0e77ac */ /* 0x000e220008000a00 */
[----:B------:R-:W-:Y:S01]  /*0930*/  SHF.R.U32.HI R43, RZ, 0x10, R9 ;  /* 0x00000010ff2b7819 */ /* 0x000fe20000011609 */
[----:B------:R-:W-:Y:S01]  /*0940*/  IMAD.MOV.U32 R89, RZ, RZ, R19 ;  /* 0x000000ffff597224 */ /* 0x000fe200078e0013 */
[----:B------:R-:W-:Y:S01]  /*0950*/  LOP3.LUT R0, R27, UR27, R0, 0x96, !PT ;  /* 0x0000001b1b007c12 */ /* 0x000fe2000f8e9600 */
[----:B------:R-:W-:Y:S01]  /*0960*/  IMAD R21, R16, -0x2daee0ad, RZ ;  /* 0xd2511f5310157824 */ /* 0x000fe200078e02ff */
[----:B------:R-:W-:Y:S01]  /*0970*/  SHF.R.U64 R27, R22, 0x10, R23 ;  /* 0x00000010161b7819 */ /* 0x000fe20000001217 */
[----:B------:R-:W-:Y:S01]  /*0980*/  IMAD R19, R26, -0x326172a9, RZ ;  /* 0xcd9e8d571a137824 */ /* 0x000fe200078e02ff */
[--C-:B------:R-:W-:Y:S01]  /*0990*/  SHF.R.U64 R41, R6, 0x10, R7.reuse ;  /* 0x0000001006297819 */ /* 0x100fe20000001207 */
[----:B------:R-:W-:Y:S01]  /*09a0*/  IMAD.HI.U32 R16, R17, -0x326172a9, RZ ;  /* 0xcd9e8d5711107827 */ /* 0x000fe200078e00ff */
[----:B------:R-:W-:Y:S01]  /*09b0*/  SHF.R.U32.HI R40, RZ, 0x10, R7 ;  /* 0x00000010ff287819 */ /* 0x000fe20000011607 */
[----:B------:R-:W0:Y:S01]  /*09c0*/  LDCU.64 UR16, c[0x0][0x380] ;  /* 0x00007000ff1077ac */ /* 0x000e220008000a00 */
[----:B------:R-:W-:Y:S01]  /*09d0*/  SHF.R.U64 R38, R4, 0x10, R5 ;  /* 0x0000001004267819 */ /* 0x000fe20000001205 */
[----:B------:R-:W-:Y:S01]  /*09e0*/  IMAD.HI.U32 R18, R0, -0x2daee0ad, RZ ;  /* 0xd2511f5300127827 */ /* 0x000fe200078e00ff */
[----:B------:R-:W-:-:S02]  /*09f0*/  LOP3.LUT R16, R19, UR29, R16, 0x96, !PT ;  /* 0x0000001d13107c12 */ /* 0x000fc4000f8e9610 */
[----:B------:R-:W-:Y:S01]  /*0a00*/  SHF.R.U32.HI R37, RZ, 0x10, R5 ;  /* 0x00000010ff257819 */ /* 0x000fe20000011605 */
[----:B------:R-:W-:Y:S01]  /*0a10*/  IMAD.MOV.U32 R85, RZ, RZ, R20 ;  /* 0x000000ffff557224 */ /* 0x000fe200078e0014 */
[----:B------:R-:W-:Y:S01]  /*0a20*/  LOP3.LUT R18, R21, UR30, R18, 0x96, !PT ;  /* 0x0000001e15127c12 */ /* 0x000fe2000f8e9612 */
[----:B------:R-:W-:Y:S01]  /*0a30*/  IMAD R20, R0, -0x2daee0ad, RZ ;  /* 0xd2511f5300147824 */ /* 0x000fe200078e02ff */
[----:B------:R-:W-:Y:S01]  /*0a40*/  SHF.R.U64 R36, R2, 0x10, R3 ;  /* 0x0000001002247819 */ /* 0x000fe20000001203 */
[----:B------:R-:W-:Y:S01]  /*0a50*/  IMAD R17, R17, -0x326172a9, RZ ;  /* 0xcd9e8d5711117824 */ /* 0x000fe200078e02ff */
[----:B------:R-:W-:Y:S01]  /*0a60*/  LOP3.LUT R120, R120, 0x3, RZ, 0xc0, !PT ;  /* 0x0000000378787812 */ /* 0x000fe200078ec0ff */
[----:B------:R-:W-:Y:S01]  /*0a70*/  IMAD.HI.U32 R19, R16, -0x2daee0ad, RZ ;  /* 0xd2511f5310137827 */ /* 0x000fe200078e00ff */
[----:B-1----:R-:W-:-:S03]  /*0a80*/  ISETP.NE.AND P1, PT, RZ, UR4, PT ;  /* 0x00000004ff007c0c */ /* 0x002fc6000bf25270 */
[----:B------:R-:W-:Y:S01]  /*0a90*/  IMAD.HI.U32 R0, R18, -0x326172a9, RZ ;  /* 0xcd9e8d5712007827 */ /* 0x000fe200078e00ff */
[----:B------:R-:W-:Y:S02]  /*0aa0*/  LOP3.LUT R19, R20, UR32, R19, 0x96, !PT ;  /* 0x0000002014137c12 */ /* 0x000fe4000f8e9613 */
[----:B------:R-:W-:Y:S01]  /*0ab0*/  SHF.R.U32.HI R20, RZ, 0x10, R15 ;  /* 0x00000010ff147819 */ /* 0x000fe2000001160f */
[----:B------:R-:W-:Y:S01]  /*0ac0*/  IMAD R21, R16, -0x2daee0ad, RZ ;  /* 0xd2511f5310157824 */ /* 0x000fe200078e02ff */
[----:B------:R-:W-:Y:S01]  /*0ad0*/  LOP3.LUT R0, R17, UR31, R0, 0x96, !PT ;  /* 0x0000001f11007c12 */ /* 0x000fe2000f8e9600 */
[----:B------:R-:W-:Y:S02]  /*0ae0*/  IMAD R17, R18, -0x326172a9, RZ ;  /* 0xcd9e8d5712117824 */ /* 0x000fe400078e02ff */
[----:B------:R-:W-:-:S04]  /*0af0*/  IMAD.HI.U32 R16, R19, -0x326172a9, RZ ;  /* 0xcd9e8d5713107827 */ /* 0x000fc800078e00ff */
[----:B------:R-:W-:Y:S01]  /*0b00*/  IMAD.HI.U32 R18, R0, -0x2daee0ad, RZ ;  /* 0xd2511f5300127827 */ /* 0x000fe200078e00ff */
[----:B------:R-:W-:-:S03]  /*0b10*/  LOP3.LUT R16, R17, UR33, R16, 0x96, !PT ;  /* 0x0000002111107c12 */ /* 0x000fc6000f8e9610 */
[----:B------:R-:W-:Y:S01]  /*0b20*/  IMAD.MOV.U32 R49, RZ, RZ, R14 ;  /* 0x000000ffff317224 */ /* 0x000fe200078e000e */
[----:B------:R-:W-:Y:S01]  /*0b30*/  LOP3.LUT R18, R21, UR34, R18, 0x96, !PT ;  /* 0x0000002215127c12 */ /* 0x000fe2000f8e9612 */
[----:B------:R-:W-:Y:S02]  /*0b40*/  IMAD R15, R0, -0x2daee0ad, RZ ;  /* 0xd2511f53000f7824 */ /* 0x000fe400078e02ff */
[----:B------:R-:W-:Y:S02]  /*0b50*/  IMAD R19, R19, -0x326172a9, RZ ;  /* 0xcd9e8d5713137824 */ /* 0x000fe400078e02ff */
[----:B------:R-:W-:-:S04]  /*0b60*/  IMAD.HI.U32 R0, R18, -0x326172a9, RZ ;  /* 0xcd9e8d5712007827 */ /* 0x000fc800078e00ff */
[----:B------:R-:W-:Y:S01]  /*0b70*/  IMAD.HI.U32 R14, R16, -0x2daee0ad, RZ ;  /* 0xd2511f53100e7827 */ /* 0x000fe200078e00ff */
[----:B------:R-:W-:Y:S02]  /*0b80*/  LOP3.LUT R116, R19, UR35, R0, 0x96, !PT ;  /* 0x0000002313747c12 */ /* 0x000fe4000f8e9600 */
[----:B------:R-:W-:Y:S01]  /*0b90*/  SHF.R.U32.HI R0, RZ, 0x10, R3 ;  /* 0x00000010ff007819 */ /* 0x000fe20000011603 */
[----:B------:R-:W-:Y:S01]  /*0ba0*/  IMAD.MOV.U32 R17, RZ, RZ, R12 ;  /* 0x000000ffff117224 */ /* 0x000fe200078e000c */
[----:B------:R-:W-:Y:S01]  /*0bb0*/  LOP3.LUT R104, R15, UR36, R14, 0x96, !PT ;  /* 0x000000240f687c12 */ /* 0x000fe2000f8e960e */
[----:B------:R-:W-:Y:S01]  /*0bc0*/  IMAD.MOV.U32 R77, RZ, RZ, R22 ;  /* 0x000000ffff4d7224 */ /* 0x000fe200078e0016 */
[----:B------:R-:W-:Y:S01]  /*0bd0*/  SHF.R.U32.HI R12, RZ, 0x10, R13 ;  /* 0x00000010ff0c7819 */ /* 0x000fe2000001160d */
[----:B------:R-:W-:Y:S01]  /*0be0*/  IMAD.MOV.U32 R26, RZ, RZ, R23 ;  /* 0x000000ffff1a7224 */ /* 0x000fe200078e0017 */
[----:B------:R-:W-:Y:S01]  /*0bf0*/  MOV R22, R24 ;  /* 0x0000001800167202 */ /* 0x000fe20000000f00 */
[----:B------:R-:W-:Y:S01]  /*0c00*/  IMAD.MOV.U32 R51, RZ, RZ, R13 ;  /* 0x000000ffff337224 */ /* 0x000fe200078e000d */
[----:B------:R-:W-:Y:S01]  /*0c10*/  SHF.R.U64 R23, R24, 0x10, R25 ;  /* 0x0000001018177819 */ /* 0x000fe20000001219 */
[----:B------:R-:W-:Y:S01]  /*0c20*/  IMAD R18, R18, -0x326172a9, RZ ;  /* 0xcd9e8d5712127824 */ /* 0x000fe200078e02ff */
[----:B------:R-:W-:Y:S01]  /*0c30*/  MOV R14, R10 ;  /* 0x0000000a000e7202 */ /* 0x000fe20000000f00 */
[----:B------:R-:W-:Y:S01]  /*0c40*/  IMAD R16, R16, -0x2daee0ad, RZ ;  /* 0xd2511f5310107824 */ /* 0x000fe200078e02ff */
[----:B------:R-:W-:Y:S01]  /*0c50*/  SHF.R.U64 R13, R10, 0x10, R11 ;  /* 0x000000100a0d7819 */ /* 0x000fe2000000120b */
[----:B------:R-:W-:Y:S01]  /*0c60*/  IMAD.HI.U32 R105, R116, -0x2daee0ad, RZ ;  /* 0xd2511f5374697827 */ /* 0x000fe200078e00ff */
[----:B------:R-:W-:-:S02]  /*0c70*/  SHF.R.U32.HI R24, RZ, 0x10, R25 ;  /* 0x00000010ff187819 */ /* 0x000fc40000011619 */
[----:B------:R-:W-:Y:S01]  /*0c80*/  SHF.R.U64 R10, R74, 0x10, R75 ;  /* 0x000000104a0a7819 */ /* 0x000fe2000000124b */
[----:B------:R-:W-:Y:S01]  /*0c90*/  IMAD.HI.U32 R103, R104, -0x326172a9, RZ ;  /* 0xcd9e8d5768677827 */ /* 0x000fe200078e00ff */
[----:B------:R-:W-:-:S03]  /*0ca0*/  LOP3.LUT R105, R16, UR38, R105, 0x96, !PT ;  /* 0x0000002610697c12 */ /* 0x000fc6000f8e9669 */
[--C-:B------:R-:W-:Y:S01]  /*0cb0*/  IMAD.MOV.U32 R52, RZ, RZ, R11.reuse ;  /* 0x000000ffff347224 */ /* 0x100fe200078e000b */
[----:B------:R-:W-:Y:S01]  /*0cc0*/  SHF.R.U32.HI R11, RZ, 0x10, R11 ;  /* 0x00000010ff0b7819 */ /* 0x000fe2000001160b */
[----:B------:R-:W-:Y:S01]  /*0cd0*/  IMAD.MOV.U32 R48, RZ, RZ, R25 ;  /* 0x000000ffff307224 */ /* 0x000fe200078e0019 */
[----:B------:R-:W-:Y:S01]  /*0ce0*/  LOP3.LUT R103, R18, UR37, R103, 0x96, !PT ;  /* 0x0000002512677c12 */ /* 0x000fe2000f8e9667 */
        /* <DEDUP_REMOVED lines=21> */
[----:B------:R-:W-:-:S02]  /*0e40*/  IMAD.MOV.U32 R102, RZ, RZ, RZ ;  /* 0x000000ffff667224 */ /* 0x000fc400078e00ff */
        /* <DEDUP_REMOVED lines=43> */
[----:B------:R-:W-:Y:S02]  /*1100*/  IMAD R116, R116, -0x2daee0ad, RZ ;  /* 0xd2511f5374747824 */ /* 0x000fe400078e02ff */
[----:B0-234-:R-:W-:-:S07]  /*1110*/  IMAD R104, R104, -0x326172a9, RZ ;  /* 0xcd9e8d5768687824 */ /* 0x01dfce00078e02ff */
.L_x_22200:
[----:B------:R-:W0:Y:S01]  /*1120*/  @UP0 LDCU.64 UR4, c[0x0][0x3e0] ;  /* 0x00007c00ff0407ac */ /* 0x000e220008000a00 */
[----:B------:R-:W1:Y:S01]  /*1130*/  LDC.64 R68, c[0x0][0x390] ;  /* 0x0000e400ff447b82 */ /* 0x000e620000000a00 */
[----:B------:R-:W-:Y:S01]  /*1140*/  PLOP3.LUT P0, PT, PT, PT, UP0, 0x80, 0x8 ;  /* 0x000000000008781c */ /* 0x000fe20003f0f008 */
[----:B------:R-:W-:Y:S01]  /*1150*/  UIMAD UR6, UR18, UR19, URZ ;  /* 0x00000013120672a4 */ /* 0x000fe2000f8e02ff */
[----:B---3--:R-:W-:-:S03]  /*1160*/  LOP3.LUT R37, R100, 0x60, RZ, 0xc0, !PT ;  /* 0x0000006064257812 */ /* 0x008fc600078ec0ff */
[----:B------:R-:W-:-:S04]  /*1170*/  USHF.R.S32.HI UR7, URZ, 0x1f, UR6 ;  /* 0x0000001fff077899 */ /* 0x000fc80008011406 */
[----:B------:R-:W-:Y:S02]  /*1180*/  ULEA.HI UR7, UR7, UR6, URZ, 0x2 ;  /* 0x0000000607077291 */ /* 0x000fe4000f8f10ff */
[----:B0-----:R-:W-:-:S04]  /*1190*/  @UP0 UIMAD.WIDE UR4, UR18, 0x4, UR4 ;  /* 0x00000004120408a5 */ /* 0x001fc8000f8e0204 */
[----:B------:R-:W-:Y:S01]  /*11a0*/  IMAD.U32 R110, RZ, RZ, UR7 ;  /* 0x00000007ff6e7e24 */ /* 0x000fe2000f8e00ff */
[----:B------:R-:W-:Y:S02]  /*11b0*/  LOP3.LUT R37, R37, 0x1f, R100, 0xf8, !PT ;  /* 0x0000001f25257812 */ /* 0x000fe400078ef864 */
[----:B------:R-:W-:Y:S01]  /*11c0*/  MOV R40, UR4 ;  /* 0x0000000400287c02 */ /* 0x000fe20008000f00 */
[----:B------:R-:W-:Y:S01]  /*11d0*/  IMAD.U32 R41, RZ, RZ, UR5 ;  /* 0x00000005ff297e24 */ /* 0x000fe2000f8e00ff */
[----:B------:R-:W-:-:S04]  /*11e0*/  LEA.HI.SX32 R110, R110, R37, 0x1e ;  /* 0x000000256e6e7211 */ /* 0x000fc800078ff2ff */
[----:B------:R-:W2:Y:S01]  /*11f0*/  @P0 LDG.E R40, desc[UR10][R40.64] ;  /* 0x0000000a28280981 */ /* 0x000ea2000c1e1900 */
[----:B-1----:R-:W-:-:S06]  /*1200*/  IMAD.WIDE.U32 R36, R110, 0x10, R68 ;  /* 0x000000106e247825 */ /* 0x002fcc00078e0044 */
[----:B------:R-:W5:Y:S01]  /*1210*/  LDG.E.128 R36, desc[UR10][R36.64] ;  /* 0x0000000a24247981 */ /* 0x000f62000c1e1d00 */
[----:B------:R-:W-:Y:S01]  /*1220*/  UISETP.NE.U32.AND UP1, UPT, UR14, URZ, UPT ;  /* 0x000000ff0e00728c */ /* 0x000fe2000bf25070 */
[----:B------:R-:W-:Y:S01]  /*1230*/  HFMA2 R111, -RZ, RZ, 0.1171875, 0 ;  /* 0x2f800000ff6f7431 */ /* 0x000fe200000001ff */
[----:B------:R-:W-:Y:S02]  /*1240*/  UMOV UR6, 0x3f800000 ;  /* 0x3f80000000067882 */ /* 0x000fe40000000000 */
[----:B------:R-:W-:Y:S01]  /*1250*/  UISETP.NE.AND.EX UP1, UPT, UR15, URZ, UPT, UP1 ;  /* 0x000000ff0f00728c */ /* 0x000fe2000bf25310 */
[----:B--2---:R-:W-:-:S08]  /*1260*/  @P0 R2UR UR6, R40 ;  /* 0x00000000280602ca */ /* 0x004fd000000e0000 */
[----:B------:R-:W-:Y:S07]  /*1270*/  BRA.U !UP1, `(.L_x_21993) ;  /* 0x0000001109d07547 */ /* 0x000fee000b800000 */
        /* <DEDUP_REMOVED lines=9> */
[----:B------:R-:W-:-:S05]  /*1310*/  VIADDMNMX.U32 R44, R120, 0xfffffffe, R45, PT ;  /* 0xfffffffe782c7846 */ /* 0x000fca000380002d */
[----:B------:R-:W-:-:S04]  /*1320*/  IMAD.SHL.U32 R46, R44, 0x4, RZ ;  /* 0x000000042c2e7824 */ /* 0x000fc800078e00ff */
[----:B------:R-:W0:Y:S02]  /*1330*/  LDC R44, c[0x2][R46] ;  /* 0x008000002e2c7b82 */ /* 0x000e240000000800 */
[----:B0-----:R-:W-:-:S04]  /*1340*/  SHF.R.S32.HI R45, RZ, 0x1f, R44 ;  /* 0x0000001fff2d7819 */ /* 0x001fc8000001142c */
.L_x_27170:
[----:B------:R-:W-:Y:S05]  /*1350*/  BRX R44 -0x1360                                        (*"BRANCH_TARGETS .L_x_27171,.L_x_27172,.L_x_27173"*) ;  /* 0xffffffec2c287949 */ /* 0x000fea000383ffff */
.L_x_27173:
[----:B------:R-:W-:Y:S01]  /*1360*/  IADD3 R44, PT, PT, R120, 0x1, RZ ;  /* 0x00000001782c7810 */ /* 0x000fe20007ffe0ff */
[----:B------:R-:W-:Y:S02]  /*1370*/  IMAD.MOV.U32 R56, RZ, RZ, R116 ;  /* 0x000000ffff387224 */ /* 0x000fe400078e0074 */
[----:B------:R-:W-:Y:S01]  /*1380*/  IMAD.MOV.U32 R45, RZ, RZ, R103 ;  /* 0x000000ffff2d7224 */ /* 0x000fe200078e0067 */
[----:B------:R-:W-:Y:S06]  /*1390*/  BRA `(.L_x_21994) ;  /* 0x0000000000e47947 */ /* 0x000fec0003800000 */
.L_x_27171:
[----:B------:R-:W-:Y:S01]  /*13a0*/  MOV R56, R116 ;  /* 0x0000007400387202 */ /* 0x000fe20000000f00 */
[----:B------:R-:W-:Y:S02]  /*13b0*/  IMAD.MOV.U32 R44, RZ, RZ, 0x3 ;  /* 0x00000003ff2c7424 */ /* 0x000fe400078e00ff */
[----:B------:R-:W-:Y:S01]  /*13c0*/  IMAD.MOV.U32 R45, RZ, RZ, R105 ;  /* 0x000000ffff2d7224 */ /* 0x000fe200078e0069 */
[----:B------:R-:W-:Y:S06]  /*13d0*/  BRA `(.L_x_21994) ;  /* 0x0000000000d47947 */ /* 0x000fec0003800000 */
.L_x_27172:
        /* <DEDUP_REMOVED lines=12> */
.L_x_21995:
        /* <DEDUP_REMOVED lines=40> */
[----:B------:R-:W-:-:S07]  /*1720*/  IMAD.MOV.U32 R44, RZ, RZ, RZ ;  /* 0x000000ffff2c7224 */ /* 0x000fce00078e00ff */
.L_x_21994:
[----:B------:R-:W-:Y:S01]  /*1730*/  I2FP.F32.U32 R46, R45 ;  /* 0x0000002d002e7245 */ /* 0x000fe20000201000 */
[----:B-----5:R-:W-:Y:S01]  /*1740*/  FMUL.FTZ R36, R36, UR6 ;  /* 0x0000000624247c20 */ /* 0x020fe20008410000 */
[----:B------:R-:W-:Y:S01]  /*1750*/  UMOV UR5, UR9 ;  /* 0x0000000900057c82 */ /* 0x000fe20008000000 */
[----:B------:R-:W-:Y:S01]  /*1760*/  ISETP.NE.AND P2, PT, R44, 0x1, PT ;  /* 0x000000012c00780c */ /* 0x000fe20003f45270 */
[----:B------:R-:W-:Y:S01]  /*1770*/  UMOV UR4, UR8 ;  /* 0x0000000800047c82 */ /* 0x000fe20008000000 */
[----:B------:R-:W-:Y:S01]  /*1780*/  FFMA.FTZ R46, R46, R111, 1.1641532182693481445e-10 ;  /* 0x2f0000002e2e7423 */ /* 0x000fe2000001006f */
[----:B------:R-:W-:-:S04]  /*1790*/  FMUL.FTZ R36, R36, UR5 ;  /* 0x0000000524247c20 */ /* 0x000fc80008410000 */
[----:B------:R-:W-:-:S04]  /*17a0*/  FSETP.GTU.FTZ.AND P0, PT, R46, UR4, PT ;  /* 0x000000042e007c0b */ /* 0x000fc8000bf1c000 */
        /* <DEDUP_REMOVED lines=14> */
.L_x_21997:
        /* <DEDUP_REMOVED lines=12> */
.L_x_21998:
        /* <DEDUP_REMOVED lines=42> */
.L_x_21996:
[----:B------:R-:W-:Y:S01]  /*1bf0*/  I2FP.F32.U32 R40, R40 ;  /* 0x0000002800287245 */ /* 0x000fe20000201000 */
[----:B------:R-:W-:Y:S01]  /*1c00*/  FMUL.FTZ R37, R37, UR6 ;  /* 0x0000000625257c20 */ /* 0x000fe20008410000 */
[----:B------:R-:W-:Y:S01]  /*1c10*/  ISETP.NE.AND P3, PT, R45, 0x1, PT ;  /* 0x000000012d00780c */ /* 0x000fe20003f65270 */
[----:B------:R-:W-:Y:S02]  /*1c20*/  IMAD.MOV.U32 R44, RZ, RZ, 0x2 ;  /* 0x00000002ff2c7424 */ /* 0x000fe400078e00ff */
[----:B------:R-:W-:Y:S01]  /*1c30*/  FFMA.FTZ R40, R40, R111, 1.1641532182693481445e-10 ;  /* 0x2f00000028287423 */ /* 0x000fe2000001006f */
[----:B------:R-:W-:-:S04]  /*1c40*/  FMUL.FTZ R37, R37, UR5 ;  /* 0x0000000525257c20 */ /* 0x000fc80008410000 */
        /* <DEDUP_REMOVED lines=14> */
.L_x_22000:
        /* <DEDUP_REMOVED lines=12> */
.L_x_22001:
        /* <DEDUP_REMOVED lines=42> */
.L_x_21999:
        /* <DEDUP_REMOVED lines=20> */
.L_x_22003:
        /* <DEDUP_REMOVED lines=12> */
.L_x_22004:
        /* <DEDUP_REMOVED lines=42> */
.L_x_22002:
[----:B------:R-:W-:Y:S01]  /*2530*/  I2FP.F32.U32 R40, R41 ;  /* 0x0000002900287245 */ /* 0x000fe20000201000 */
[----:B------:R-:W-:-:S04]  /*2540*/  FMUL.FTZ R39, R39, UR6 ;  /* 0x0000000627277c20 */ /* 0x000fc80008410000 */
[----:B------:R-:W-:Y:S01]  /*2550*/  FFMA.FTZ R40, R40, R111, 1.1641532182693481445e-10 ;  /* 0x2f00000028287423 */ /* 0x000fe2000001006f */
[----:B------:R-:W-:-:S04]  /*2560*/  FMUL.FTZ R39, R39, UR5 ;  /* 0x0000000527277c20 */ /* 0x000fc80008410000 */
[----:B------:R-:W-:-:S04]  /*2570*/  FSETP.GTU.FTZ.AND P5, PT, R40, UR4, PT ;  /* 0x0000000428007c0b */ /* 0x000fc8000bfbc000 */
[----:B------:R-:W-:Y:S02]  /*2580*/  FSEL R40, R39, RZ, !P5 ;  /* 0x000000ff27287208 */ /* 0x000fe40006800000 */
[----:B------:R-:W-:-:S03]  /*2590*/  PLOP3.LUT P4, PT, P5, PT, PT, 0x8, 0x80 ;  /* 0x000000000080781c */ /* 0x000fc60002f8e170 */
[----:B------:R-:W-:Y:S01]  /*25a0*/  FADD.FTZ R39, R43, R40 ;  /* 0x000000282b277221 */ /* 0x000fe20000010000 */
[----:B------:R-:W-:Y:S09]  /*25b0*/  BRA `(.L_x_22005) ;  /* 0x0000001000947947 */ /* 0x000ff20003800000 */
.L_x_21993:
        /* <DEDUP_REMOVED lines=15> */
.L_x_22007:
        /* <DEDUP_REMOVED lines=12> */
.L_x_22008:
        /* <DEDUP_REMOVED lines=41> */
.L_x_22006:
[----:B------:R-:W-:Y:S01]  /*2a00*/  ISETP.NE.AND P2, PT, R41, 0x1, PT ;  /* 0x000000012900780c */ /* 0x000fe20003f45270 */
[----:B-----5:R-:W-:Y:S01]  /*2a10*/  FMUL.FTZ R36, R36, UR6 ;  /* 0x0000000624247c20 */ /* 0x020fe20008410000 */
[----:B------:R-:W-:Y:S01]  /*2a20*/  I2FP.F32.U32 R40, R40 ;  /* 0x0000002800287245 */ /* 0x000fe20000201000 */
[----:B------:R-:W-:Y:S01]  /*2a30*/  UMOV UR4, UR8 ;  /* 0x0000000800047c82 */ /* 0x000fe20008000000 */
[----:B------:R-:W-:Y:S01]  /*2a40*/  UMOV UR5, UR9 ;  /* 0x0000000900057c82 */ /* 0x000fe20008000000 */
[----:B------:R-:W-:Y:S02]  /*2a50*/  HFMA2 R42, -RZ, RZ, 0, 1.1920928955078125e-07 ;  /* 0x00000002ff2a7431 */ /* 0x000fe400000001ff */
[----:B------:R-:W-:Y:S01]  /*2a60*/  FMUL.FTZ R36, R36, UR5 ;  /* 0x0000000524247c20 */ /* 0x000fe20008410000 */
[----:B------:R-:W-:-:S05]  /*2a70*/  FFMA.FTZ R40, R40, R111, 1.1641532182693481445e-10 ;  /* 0x2f00000028287423 */ /* 0x000fca000001006f */
        /* <DEDUP_REMOVED lines=11> */
.L_x_22010:
        /* <DEDUP_REMOVED lines=12> */
.L_x_22011:
        /* <DEDUP_REMOVED lines=42> */
.L_x_22009:
[----:B------:R-:W-:Y:S01]  /*2e90*/  ISETP.NE.AND P3, PT, R42, 0x1, PT ;  /* 0x000000012a00780c */ /* 0x000fe20003f65270 */
[----:B------:R-:W-:Y:S01]  /*2ea0*/  FMUL.FTZ R37, R37, UR6 ;  /* 0x0000000625257c20 */ /* 0x000fe20008410000 */
[----:B------:R-:W-:Y:S01]  /*2eb0*/  I2FP.F32.U32 R40, R40 ;  /* 0x0000002800287245 */ /* 0x000fe20000201000 */
[----:B------:R-:W-:Y:S02]  /*2ec0*/  IMAD.MOV.U32 R41, RZ, RZ, 0x2 ;  /* 0x00000002ff297424 */ /* 0x000fe400078e00ff */
[----:B------:R-:W-:Y:S02]  /*2ed0*/  FMUL.FTZ R37, R37, UR5 ;  /* 0x0000000525257c20 */ /* 0x000fe40008410000 */
[----:B------:R-:W-:-:S05]  /*2ee0*/  FFMA.FTZ R40, R40, R111, 1.1641532182693481445e-10 ;  /* 0x2f00000028287423 */ /* 0x000fca000001006f */
        /* <DEDUP_REMOVED lines=11> */
.L_x_22013:
        /* <DEDUP_REMOVED lines=12> */
.L_x_22014:
        /* <DEDUP_REMOVED lines=42> */
.L_x_22012:
[----:B------:R-:W-:Y:S01]  /*3300*/  I2FP.F32.U32 R40, R40 ;  /* 0x0000002800287245 */ /* 0x000fe20000201000 */
[----:B------:R-:W-:Y:S01]  /*3310*/  IMAD.MOV.U32 R51, RZ, RZ, 0x2 ;  /* 0x00000002ff337424 */ /* 0x000fe200078e00ff */
[----:B------:R-:W-:-:S03]  /*3320*/  ISETP.NE.AND P4, PT, R41, 0x1, PT ;  /* 0x000000012900780c */ /* 0x000fc60003f85270 */
[----:B------:R-:W-:-:S05]  /*3330*/  FFMA.FTZ R40, R40, R111, 1.1641532182693481445e-10 ;  /* 0x2f00000028287423 */ /* 0x000fca000001006f */
[----:B------:R-:W-:Y:S01]  /*3340*/  FSETP.LE.FTZ.AND P3, PT, R40, UR4, PT ;  /* 0x0000000428007c0b */ /* 0x000fe2000bf73000 */
[----:B------:R-:W-:Y:S01]  /*3350*/  FMUL.FTZ R40, R38, UR6 ;  /* 0x0000000626287c20 */ /* 0x000fe20008410000 */
[----:B------:R-:W-:-:S03]  /*3360*/  MOV R38, R104 ;  /* 0x0000006800267202 */ /* 0x000fc60000000f00 */
[----:B------:R-:W-:Y:S01]  /*3370*/  FMUL.FTZ R50, R40, UR5 ;  /* 0x0000000528327c20 */ /* 0x000fe20008410000 */
        /* <DEDUP_REMOVED lines=9> */
.L_x_22016:
        /* <DEDUP_REMOVED lines=12> */
.L_x_22017:
        /* <DEDUP_REMOVED lines=42> */
.L_x_22015:
[----:B------:R-:W-:Y:S01]  /*3770*/  I2FP.F32.U32 R38, R38 ;  /* 0x0000002600267245 */ /* 0x000fe20000201000 */
[----:B------:R-:W-:Y:S01]  /*3780*/  FMUL.FTZ R39, R39, UR6 ;  /* 0x0000000627277c20 */ /* 0x000fe20008410000 */
[----:B------:R-:W-:Y:S02]  /*3790*/  FSEL R36, R36, RZ, P0 ;  /* 0x000000ff24247208 */ /* 0x000fe40000000000 */
[----:B------:R-:W-:Y:S01]  /*37a0*/  FSEL R37, R37, RZ, P2 ;  /* 0x000000ff25257208 */ /* 0x000fe20001000000 */
[----:B------:R-:W-:Y:S01]  /*37b0*/  FFMA.FTZ R38, R38, R111, 1.1641532182693481445e-10 ;  /* 0x2f00000026267423 */ /* 0x000fe2000001006f */
[----:B------:R-:W-:-:S04]  /*37c0*/  FMUL.FTZ R39, R39, UR5 ;  /* 0x0000000527277c20 */ /* 0x000fc80008410000 */
[----:B------:R-:W-:Y:S02]  /*37d0*/  FSETP.GTU.FTZ.AND P5, PT, R38, UR4, PT ;  /* 0x0000000426007c0b */ /* 0x000fe4000bfbc000 */
[----:B------:R-:W-:Y:S02]  /*37e0*/  FSEL R38, R50, RZ, P3 ;  /* 0x000000ff32267208 */ /* 0x000fe40001800000 */
[----:B------:R-:W-:Y:S02]  /*37f0*/  PLOP3.LUT P4, PT, P5, PT, PT, 0x8, 0x80 ;  /* 0x000000000080781c */ /* 0x000fe40002f8e170 */
[----:B------:R-:W-:-:S11]  /*3800*/  FSEL R39, R39, RZ, !P5 ;  /* 0x000000ff27277208 */ /* 0x000fd60006800000 */
.L_x_22005:
[----:B------:R-:W0:Y:S01]  /*3810*/  LDC.64 R118, c[0x0][0x3a8] ;  /* 0x0000ea00ff767b82 */ /* 0x000e220000000a00 */
[----:B------:R-:W-:Y:S02]  /*3820*/  SEL R40, RZ, 0x1000000, !P4 ;  /* 0x01000000ff287807 */ /* 0x000fe40006000000 */
[----:B------:R-:W-:Y:S02]  /*3830*/  SEL R41, RZ, 0x10000, !P3 ;  /* 0x00010000ff297807 */ /* 0x000fe40005800000 */
[----:B------:R-:W-:Y:S02]  /*3840*/  SEL R42, RZ, 0x100, !P2 ;  /* 0x00000100ff2a7807 */ /* 0x000fe40005000000 */
[----:B------:R-:W-:Y:S01]  /*3850*/  IADD3 R112, PT, PT, R110, 0x80, RZ ;  /* 0x000000806e707810 */ /* 0x000fe20007ffe0ff */
[----:B------:R-:W1:Y:S01]  /*3860*/  LDC.64 R114, c[0x0][0x3b0] ;  /* 0x0000ec00ff727b82 */ /* 0x000e620000000a00 */
[----:B------:R-:W-:Y:S02]  /*3870*/  IADD3 R40, PT, PT, R42, R40, R41 ;  /* 0x000000282a287210 */ /* 0x000fe40007ffe029 */
[----:B------:R-:W-:-:S05]  /*3880*/  SEL R41, RZ, 0x1, !P0 ;  /* 0x00000001ff297807 */ /* 0x000fca0004000000 */
[----:B------:R-:W-:Y:S02]  /*3890*/  IMAD.IADD R49, R40, 0x1, R41 ;  /* 0x0000000128317824 */ /* 0x000fe400078e0229 */
[----:B------:R-:W-:-:S04]  /*38a0*/  IMAD.WIDE.U32 R40, R112, 0x10, R68 ;  /* 0x0000001070287825 */ /* 0x000fc800078e0044 */
[----:B0-----:R-:W-:-:S05]  /*38b0*/  IMAD.WIDE.U32 R46, R110, 0x10, R118 ;  /* 0x000000106e2e7825 */ /* 0x001fca00078e0076 */
[----:B------:R0:W-:Y:S01]  /*38c0*/  STG.E.128 desc[UR10][R46.64], R36 ;  /* 0x000000242e007986 */ /* 0x0001e2000c101d0a */
[----:B-1----:R-:W-:-:S05]  /*38d0*/  IMAD.WIDE.U32 R44, R110, 0x4, R114 ;  /* 0x000000046e2c7825 */ /* 0x002fca00078e0072 */
[----:B------:R0:W-:Y:S04]  /*38e0*/  STG.E desc[UR10][R44.64], R49 ;  /* 0x000000312c007986 */ /* 0x0001e8000c10190a */
        /* <DEDUP_REMOVED lines=20> */
.L_x_22020:
        /* <DEDUP_REMOVED lines=12> */
.L_x_22021:
        /* <DEDUP_REMOVED lines=41> */
.L_x_22019:
[----:B------:R-:W-:Y:S01]  /*3d80*/  I2FP.F32.U32 R50, R49 ;  /* 0x0000003100327245 */ /* 0x000fe20000201000 */
[----:B-----5:R-:W-:Y:S01]  /*3d90*/  FMUL.FTZ R40, R40, UR6 ;  /* 0x0000000628287c20 */ /* 0x020fe20008410000 */
[----:B------:R-:W-:-:S03]  /*3da0*/  ISETP.NE.AND P2, PT, R48, 0x1, PT ;  /* 0x000000013000780c */ /* 0x000fc60003f45270 */
[----:B------:R-:W-:Y:S01]  /*3db0*/  FFMA.FTZ R50, R50, R111, 1.1641532182693481445e-10 ;  /* 0x2f00000032327423 */ /* 0x000fe2000001006f */
[----:B------:R-:W-:-:S04]  /*3dc0*/  FMUL.FTZ R40, R40, UR5 ;  /* 0x0000000528287c20 */ /* 0x000fc80008410000 */
[----:B------:R-:W-:-:S04]  /*3dd0*/  FSETP.GTU.FTZ.AND P0, PT, R50, UR4, PT ;  /* 0x0000000432007c0b */ /* 0x000fc8000bf1c000 */
        /* <DEDUP_REMOVED lines=14> */
.L_x_22023:
        /* <DEDUP_REMOVED lines=12> */
.L_x_22024:
        /* <DEDUP_REMOVED lines=42> */
.L_x_22022:
[----:B------:R-:W-:Y:S01]  /*4220*/  I2FP.F32.U32 R44, R44 ;  /* 0x0000002c002c7245 */ /* 0x000fe20000201000 */
[----:B------:R-:W-:Y:S01]  /*4230*/  FMUL.FTZ R41, R41, UR6 ;  /* 0x0000000629297c20 */ /* 0x000fe20008410000 */
[----:B------:R-:W-:Y:S01]  /*4240*/  ISETP.NE.AND P3, PT, R49, 0x1, PT ;  /* 0x000000013100780c */ /* 0x000fe20003f65270 */
[----:B------:R-:W-:Y:S02]  /*4250*/  HFMA2 R48, -RZ, RZ, 0, 1.1920928955078125e-07 ;  /* 0x00000002ff307431 */ /* 0x000fe400000001ff */
        /* <DEDUP_REMOVED lines=16> */
.L_x_22026:
        /* <DEDUP_REMOVED lines=12> */
.L_x_22027:
        /* <DEDUP_REMOVED lines=42> */
.L_x_22025:
        /* <DEDUP_REMOVED lines=20> */
.L_x_22029:
        /* <DEDUP_REMOVED lines=12> */
.L_x_22030:
        /* <DEDUP_REMOVED lines=42> */
.L_x_22028:
        /* <DEDUP_REMOVED lines=9> */
.L_x_22018:
        /* <DEDUP_REMOVED lines=15> */
.L_x_22033:
        /* <DEDUP_REMOVED lines=12> */
.L_x_22034:
        /* <DEDUP_REMOVED lines=41> */
.L_x_22032:
[----:B------:R-:W-:Y:S01]  /*5030*/  ISETP.NE.AND P2, PT, R45, 0x1, PT ;  /* 0x000000012d00780c */ /* 0x000fe20003f45270 */
[----:B-----5:R-:W-:Y:S01]  /*5040*/  FMUL.FTZ R50, R40, UR6 ;  /* 0x0000000628327c20 */ /* 0x020fe20008410000 */
[----:B------:R-:W-:Y:S02]  /*5050*/  I2FP.F32.U32 R44, R44 ;  /* 0x0000002c002c7245 */ /* 0x000fe40000201000 */
[----:B------:R-:W-:Y:S01]  /*5060*/  MOV R40, R104 ;  /* 0x0000006800287202 */ /* 0x000fe20000000f00 */
[----:B------:R-:W-:Y:S02]  /*5070*/  FMUL.FTZ R50, R50, UR5 ;  /* 0x0000000532327c20 */ /* 0x000fe40008410000 */
[----:B------:R-:W-:-:S05]  /*5080*/  FFMA.FTZ R44, R44, R111, 1.1641532182693481445e-10 ;  /* 0x2f0000002c2c7423 */ /* 0x000fca000001006f */
[----:B------:R-:W-:Y:S01]  /*5090*/  FSETP.LE.FTZ.AND P0, PT, R44, UR4, PT ;  /* 0x000000042c007c0b */ /* 0x000fe2000bf13000 */
[----:B------:R-:W-:Y:S01]  /*50a0*/  IMAD.MOV.U32 R44, RZ, RZ, 0x2 ;  /* 0x00000002ff2c7424 */ /* 0x000fe200078e00ff */
        /* <DEDUP_REMOVED lines=9> */
.L_x_22036:
        /* <DEDUP_REMOVED lines=12> */
.L_x_22037:
        /* <DEDUP_REMOVED lines=42> */
.L_x_22035:
[----:B------:R-:W-:Y:S01]  /*54a0*/  ISETP.NE.AND P3, PT, R44, 0x1, PT ;  /* 0x000000012c00780c */ /* 0x000fe20003f65270 */
[----:B------:R-:W-:Y:S01]  /*54b0*/  FMUL.FTZ R51, R41, UR6 ;  /* 0x0000000629337c20 */ /* 0x000fe20008410000 */
[----:B------:R-:W-:Y:S01]  /*54c0*/  I2FP.F32.U32 R40, R40 ;  /* 0x0000002800287245 */ /* 0x000fe20000201000 */
[----:B------:R-:W-:Y:S02]  /*54d0*/  HFMA2 R45, -RZ, RZ, 0, 1.1920928955078125e-07 ;  /* 0x00000002ff2d7431 */ /* 0x000fe400000001ff */
[----:B------:R-:W-:Y:S02]  /*54e0*/  IMAD.MOV.U32 R41, RZ, RZ, R104 ;  /* 0x000000ffff297224 */ /* 0x000fe400078e0068 */
[----:B------:R-:W-:Y:S01]  /*54f0*/  FMUL.FTZ R51, R51, UR5 ;  /* 0x0000000533337c20 */ /* 0x000fe20008410000 */
[----:B------:R-:W-:-:S05]  /*5500*/  FFMA.FTZ R40, R40, R111, 1.1641532182693481445e-10 ;  /* 0x2f00000028287423 */ /* 0x000fca000001006f */
        /* <DEDUP_REMOVED lines=10> */
.L_x_22039:
        /* <DEDUP_REMOVED lines=12> */
.L_x_22040:
        /* <DEDUP_REMOVED lines=42> */
.L_x_22038:
[----:B------:R-:W-:Y:S01]  /*5910*/  ISETP.NE.AND P4, PT, R45, 0x1, PT ;  /* 0x000000012d00780c */ /* 0x000fe20003f85270 */
[----:B------:R-:W-:Y:S01]  /*5920*/  FMUL.FTZ R42, R42, UR6 ;  /* 0x000000062a2a7c20 */ /* 0x000fe20008410000 */
[----:B------:R-:W-:Y:S01]  /*5930*/  I2FP.F32.U32 R40, R41 ;  /* 0x0000002900287245 */ /* 0x000fe20000201000 */
[----:B------:R-:W-:Y:S02]  /*5940*/  IMAD.MOV.U32 R54, RZ, RZ, 0x2 ;  /* 0x00000002ff367424 */ /* 0x000fe400078e00ff */
[----:B------:R-:W-:Y:S01]  /*5950*/  FMUL.FTZ R42, R42, UR5 ;  /* 0x000000052a2a7c20 */ /* 0x000fe20008410000 */
[----:B------:R-:W-:Y:S02]  /*5960*/  IMAD.MOV.U32 R41, RZ, RZ, R104 ;  /* 0x000000ffff297224 */ /* 0x000fe400078e0068 */
[----:B------:R-:W-:-:S05]  /*5970*/  FFMA.FTZ R40, R40, R111, 1.1641532182693481445e-10 ;  /* 0x2f00000028287423 */ /* 0x000fca000001006f */
        /* <DEDUP_REMOVED lines=10> */
.L_x_22042:
        /* <DEDUP_REMOVED lines=12> */
.L_x_22043:
        /* <DEDUP_REMOVED lines=42> */
.L_x_22041:
        /* <DEDUP_REMOVED lines=10> */
.L_x_22031:
[----:B------:R-:W-:Y:S01]  /*5e20*/  SEL R44, RZ, 0x1000000, !P4 ;  /* 0x01000000ff2c7807 */ /* 0x000fe20006000000 */
[----:B------:R-:W-:Y:S01]  /*5e30*/  VIADD R113, R110, 0x100 ;  /* 0x000001006e717836 */ /* 0x000fe20000000000 */
[----:B------:R-:W-:Y:S01]  /*5e40*/  SEL R45, RZ, 0x10000, !P3 ;  /* 0x00010000ff2d7807 */ /* 0x000fe20005800000 */
[C---:B------:R-:W-:Y:S01]  /*5e50*/  IMAD.WIDE.U32 R50, R112.reuse, 0x10, R118 ;  /* 0x0000001070327825 */ /* 0x040fe200078e0076 */
[----:B------:R-:W-:Y:S02]  /*5e60*/  SEL R46, RZ, 0x100, !P2 ;  /* 0x00000100ff2e7807 */ /* 0x000fe40005000000 */
[----:B------:R-:W-:Y:S01]  /*5e70*/  SEL R47, RZ, 0x1, !P0 ;  /* 0x00000001ff2f7807 */ /* 0x000fe20004000000 */
[----:B------:R-:W-:Y:S01]  /*5e80*/  IMAD.WIDE.U32 R48, R112, 0x4, R114 ;  /* 0x0000000470307825 */ /* 0x000fe200078e0072 */
[----:B------:R-:W-:Y:S01]  /*5e90*/  IADD3 R44, PT, PT, R46, R44, R45 ;  /* 0x0000002c2e2c7210 */ /* 0x000fe20007ffe02d */
[----:B------:R0:W-:Y:S03]  /*5ea0*/  STG.E.128 desc[UR10][R50.64], R40 ;  /* 0x0000002832007986 */ /* 0x0001e6000c101d0a */
[----:B------:R-:W-:Y:S01]  /*5eb0*/  IADD3 R53, PT, PT, R44, R47, RZ ;  /* 0x0000002f2c357210 */ /* 0x000fe20007ffe0ff */
[----:B------:R-:W-:-:S04]  /*5ec0*/  IMAD.WIDE.U32 R44, R113, 0x10, R68 ;  /* 0x00000010712c7825 */ /* 0x000fc800078e0044 */
        /* <DEDUP_REMOVED lines=21> */
.L_x_22046:
        /* <DEDUP_REMOVED lines=12> */
.L_x_22047:
        /* <DEDUP_REMOVED lines=40> */
[----:B------:R-:W-:-:S07]  /*6360*/  HFMA2 R52, -RZ, RZ, 0, 0 ;  /* 0x00000000ff347431 */ /* 0x000fce00000001ff */
.L_x_22045:
        /* <DEDUP_REMOVED lines=20> */
.L_x_22049:
        /* <DEDUP_REMOVED lines=12> */
.L_x_22050:
        /* <DEDUP_REMOVED lines=42> */
.L_x_22048:
        /* <DEDUP_REMOVED lines=20> */
.L_x_22052:
        /* <DEDUP_REMOVED lines=12> */
.L_x_22053:
        /* <DEDUP_REMOVED lines=42> */
.L_x_22051:
        /* <DEDUP_REMOVED lines=20> */
.L_x_22055:
        /* <DEDUP_REMOVED lines=12> */
.L_x_22056:
        /* <DEDUP_REMOVED lines=42> */
.L_x_22054:
        /* <DEDUP_REMOVED lines=9> */
.L_x_22044:
        /* <DEDUP_REMOVED lines=15> */
.L_x_22059:
        /* <DEDUP_REMOVED lines=12> */
.L_x_22060:
        /* <DEDUP_REMOVED lines=41> */
.L_x_22058:
[----:B------:R-:W-:Y:S01]  /*7620*/  ISETP.NE.AND P2, PT, R49, 0x1, PT ;  /* 0x000000013100780c */ /* 0x000fe20003f45270 */
[----:B-----5:R-:W-:Y:S01]  /*7630*/  FMUL.FTZ R54, R44, UR6 ;  /* 0x000000062c367c20 */ /* 0x020fe20008410000 */
[----:B------:R-:W-:Y:S01]  /*7640*/  I2FP.F32.U32 R48, R48 ;  /* 0x0000003000307245 */ /* 0x000fe20000201000 */
[----:B------:R-:W-:Y:S02]  /*7650*/  IMAD.MOV.U32 R44, RZ, RZ, R104 ;  /* 0x000000ffff2c7224 */ /* 0x000fe400078e0068 */
        /* <DEDUP_REMOVED lines=13> */
.L_x_22062:
        /* <DEDUP_REMOVED lines=12> */
.L_x_22063:
        /* <DEDUP_REMOVED lines=42> */
.L_x_22061:
[----:B------:R-:W-:Y:S01]  /*7a90*/  ISETP.NE.AND P3, PT, R48, 0x1, PT ;  /* 0x000000013000780c */ /* 0x000fe20003f65270 */
[----:B------:R-:W-:Y:S01]  /*7aa0*/  FMUL.FTZ R55, R45, UR6 ;  /* 0x000000062d377c20 */ /* 0x000fe20008410000 */
[----:B------:R-:W-:Y:S01]  /*7ab0*/  I2FP.F32.U32 R44, R44 ;  /* 0x0000002c002c7245 */ /* 0x000fe20000201000 */
[----:B------:R-:W-:Y:S01]  /*7ac0*/  IMAD.MOV.U32 R49, RZ, RZ, 0x2 ;  /* 0x00000002ff317424 */ /* 0x000fe200078e00ff */
[----:B------:R-:W-:Y:S01]  /*7ad0*/  MOV R45, R104 ;  /* 0x00000068002d7202 */ /* 0x000fe20000000f00 */
[----:B------:R-:W-:Y:S02]  /*7ae0*/  FMUL.FTZ R55, R55, UR5 ;  /* 0x0000000537377c20 */ /* 0x000fe40008410000 */
[----:B------:R-:W-:-:S05]  /*7af0*/  FFMA.FTZ R44, R44, R111, 1.1641532182693481445e-10 ;  /* 0x2f0000002c2c7423 */ /* 0x000fca000001006f */
        /* <DEDUP_REMOVED lines=10> */
.L_x_22065:
        /* <DEDUP_REMOVED lines=12> */
.L_x_22066:
        /* <DEDUP_REMOVED lines=42> */
.L_x_22064:
        /* <DEDUP_REMOVED lines=17> */
.L_x_22068:
        /* <DEDUP_REMOVED lines=12> */
.L_x_22069:
        /* <DEDUP_REMOVED lines=42> */
.L_x_22067:
        /* <DEDUP_REMOVED lines=10> */
.L_x_22057:
        /* <DEDUP_REMOVED lines=8> */
[----:B------:R0:W-:Y:S04]  /*8490*/  STG.E.128 desc[UR10][R54.64], R44 ;  /* 0x0000002c36007986 */ /* 0x0001e8000c101d0a */
[----:B------:R-:W-:-:S02]  /*84a0*/  IMAD.IADD R57, R48, 0x1, R51 ;  /* 0x0000000130397824 */ /* 0x000fc400078e0233 */
[----:B------:R-:W-:-:S03]  /*84b0*/  IMAD.WIDE.U32 R48, R117, 0x10, R68 ;  /* 0x0000001075307825 */ /* 0x000fc600078e0044 */
[----:B------:R0:W-:Y:S04]  /*84c0*/  STG.E desc[UR10][R52.64], R57 ;  /* 0x0000003934007986 */ /* 0x0001e8000c10190a */
        /* <DEDUP_REMOVED lines=20> */
.L_x_22072:
        /* <DEDUP_REMOVED lines=12> */
.L_x_22073:
        /* <DEDUP_REMOVED lines=41> */
.L_x_22071:
        /* <DEDUP_REMOVED lines=20> */
.L_x_22075:
        /* <DEDUP_REMOVED lines=12> */
.L_x_22076:
        /* <DEDUP_REMOVED lines=42> */
.L_x_22074:
        /* <DEDUP_REMOVED lines=20> */
.L_x_22078:
        /* <DEDUP_REMOVED lines=12> */
.L_x_22079:
        /* <DEDUP_REMOVED lines=42> */
.L_x_22077:
        /* <DEDUP_REMOVED lines=20> */
.L_x_22081:
        /* <DEDUP_REMOVED lines=12> */
.L_x_22082:
        /* <DEDUP_REMOVED lines=42> */
.L_x_22080:
        /* <DEDUP_REMOVED lines=9> */
.L_x_22070:
        /* <DEDUP_REMOVED lines=15> */
.L_x_22085:
        /* <DEDUP_REMOVED lines=12> */
.L_x_22086:
        /* <DEDUP_REMOVED lines=41> */
.L_x_22084:
        /* <DEDUP_REMOVED lines=17> */
.L_x_22088:
        /* <DEDUP_REMOVED lines=12> */
.L_x_22089:
        /* <DEDUP_REMOVED lines=42> */
.L_x_22087:
        /* <DEDUP_REMOVED lines=17> */
.L_x_22091:
        /* <DEDUP_REMOVED lines=12> */
.L_x_22092:
        /* <DEDUP_REMOVED lines=42> */
.L_x_22090:
        /* <DEDUP_REMOVED lines=17> */
.L_x_22094:
        /* <DEDUP_REMOVED lines=12> */
.L_x_22095:
        /* <DEDUP_REMOVED lines=42> */
.L_x_22093:
        /* <DEDUP_REMOVED lines=10> */
.L_x_22083:
        /* <DEDUP_REMOVED lines=32> */
.L_x_22098:
        /* <DEDUP_REMOVED lines=12> */
.L_x_22099:
        /* <DEDUP_REMOVED lines=41> */
.L_x_22097:
        /* <DEDUP_REMOVED lines=20> */
.L_x_22101:
        /* <DEDUP_REMOVED lines=12> */
.L_x_22102:
        /* <DEDUP_REMOVED lines=42> */
.L_x_22100:
        /* <DEDUP_REMOVED lines=20> */
.L_x_22104:
        /* <DEDUP_REMOVED lines=12> */
.L_x_22105:
        /* <DEDUP_REMOVED lines=42> */
.L_x_22103:
        /* <DEDUP_REMOVED lines=20> */
.L_x_22107:
        /* <DEDUP_REMOVED lines=12> */
.L_x_22108:
        /* <DEDUP_REMOVED lines=42> */
.L_x_22106:
        /* <DEDUP_REMOVED lines=9> */
.L_x_22096:
        /* <DEDUP_REMOVED lines=15> */
.L_x_22111:
        /* <DEDUP_REMOVED lines=12> */
.L_x_22112:
        /* <DEDUP_REMOVED lines=41> */
.L_x_22110:
        /* <DEDUP_REMOVED lines=17> */
.L_x_22114:
        /* <DEDUP_REMOVED lines=12> */
.L_x_22115:
        /* <DEDUP_REMOVED lines=42> */
.L_x_22113:
        /* <DEDUP_REMOVED lines=17> */
.L_x_22117:
        /* <DEDUP_REMOVED lines=12> */
.L_x_22118:
        /* <DEDUP_REMOVED lines=42> */
.L_x_22116:
        /* <DEDUP_REMOVED lines=17> */
.L_x_22120:
        /* <DEDUP_REMOVED lines=12> */
.L_x_22121:
        /* <DEDUP_REMOVED lines=42> */
.L_x_22119:
        /* <DEDUP_REMOVED lines=10> */
.L_x_22109:
        /* <DEDUP_REMOVED lines=32> */
.L_x_22124:
        /* <DEDUP_REMOVED lines=12> */
.L_x_22125:
        /* <DEDUP_REMOVED lines=42> */
.L_x_22123:
        /* <DEDUP_REMOVED lines=20> */
.L_x_22127:
        /* <DEDUP_REMOVED lines=12> */
.L_x_22128:
        /* <DEDUP_REMOVED lines=42> */
.L_x_22126:
[----:B------:R-:W-:Y:S01]  /*d9f0*/  I2FP.F32.U32 R60, R60 ;  /* 0x0000003c003c7245 */ /* 0x000fe20000201000 */
[----:B------:R-:W-:Y:S01]  /*da00*/  FMUL.FTZ R57, R57, UR6 ;  /* 0x0000000639397c20 */ /* 0x000fe20008410000 */
[----:B------:R-:W-:Y:S02]  /*da10*/  ISETP.NE.AND P3, PT, R65, 0x1, PT ;  /* 0x000000014100780c */ /* 0x000fe40003f65270 */
[----:B------:R-:W-:Y:S01]  /*da20*/  MOV R64, 0x2 ;  /* 0x0000000200407802 */ /* 0x000fe20000000f00 */
        /* <DEDUP_REMOVED lines=16> */
.L_x_22130:
        /* <DEDUP_REMOVED lines=12> */
.L_x_22131:
        /* <DEDUP_REMOVED lines=42> */
.L_x_22129:
        /* <DEDUP_REMOVED lines=20> */
.L_x_22133:
        /* <DEDUP_REMOVED lines=12> */
.L_x_22134:
        /* <DEDUP_REMOVED lines=42> */
.L_x_22132:
        /* <DEDUP_REMOVED lines=9> */
.L_x_22122:
        /* <DEDUP_REMOVED lines=15> */
.L_x_22137:
        /* <DEDUP_REMOVED lines=12> */
.L_x_22138:
        /* <DEDUP_REMOVED lines=42> */
.L_x_22136:
        /* <DEDUP_REMOVED lines=17> */
.L_x_22140:
        /* <DEDUP_REMOVED lines=12> */
.L_x_22141:
        /* <DEDUP_REMOVED lines=42> */
.L_x_22139:
        /* <DEDUP_REMOVED lines=17> */
.L_x_22143:
        /* <DEDUP_REMOVED lines=12> */
.L_x_22144:
        /* <DEDUP_REMOVED lines=42> */
.L_x_22142:
        /* <DEDUP_REMOVED lines=17> */
.L_x_22146:
        /* <DEDUP_REMOVED lines=12> */
.L_x_22147:
        /* <DEDUP_REMOVED lines=42> */
.L_x_22145:
        /* <DEDUP_REMOVED lines=10> */
.L_x_22135:
        /* <DEDUP_REMOVED lines=32> */
.L_x_22150:
        /* <DEDUP_REMOVED lines=12> */
.L_x_22151:
        /* <DEDUP_REMOVED lines=42> */
.L_x_22149:
        /* <DEDUP_REMOVED lines=20> */
.L_x_22153:
        /* <DEDUP_REMOVED lines=12> */
.L_x_22154:
        /* <DEDUP_REMOVED lines=42> */
.L_x_22152:
        /* <DEDUP_REMOVED lines=20> */
.L_x_22156:
        /* <DEDUP_REMOVED lines=12> */
.L_x_22157:
        /* <DEDUP_REMOVED lines=42> */
.L_x_22155:
        /* <DEDUP_REMOVED lines=20> */
.L_x_22159:
        /* <DEDUP_REMOVED lines=12> */
.L_x_22160:
        /* <DEDUP_REMOVED lines=42> */
.L_x_22158:
        /* <DEDUP_REMOVED lines=9> */
.L_x_22148:
        /* <DEDUP_REMOVED lines=15> */
.L_x_22163:
        /* <DEDUP_REMOVED lines=12> */
.L_x_22164:
        /* <DEDUP_REMOVED lines=42> */
.L_x_22162:
        /* <DEDUP_REMOVED lines=17> */
.L_x_22166:
        /* <DEDUP_REMOVED lines=12> */
.L_x_22167:
        /* <DEDUP_REMOVED lines=42> */
.L_x_22165:
        /* <DEDUP_REMOVED lines=17> */
.L_x_22169:
        /* <DEDUP_REMOVED lines=12> */
.L_x_22170:
        /* <DEDUP_REMOVED lines=42> */
.L_x_22168:
        /* <DEDUP_REMOVED lines=17> */
.L_x_22172:
        /* <DEDUP_REMOVED lines=12> */
.L_x_22173:
        /* <DEDUP_REMOVED lines=42> */
.L_x_22171:
        /* <DEDUP_REMOVED lines=10> */
.L_x_22161:
        /* <DEDUP_REMOVED lines=14> */
[----:B------:R-:W1:Y:S01]  /*11cf0*/  LDC.64 R68, c[0x0][0x3a0] ;  /* 0x0000e800ff447b82 */ /* 0x000e620000000a00 */
[----:B------:R-:W-:Y:S01]  /*11d00*/  ISETP.NE.AND P0, PT, R122, 0x1, PT ;  /* 0x000000017a00780c */ /* 0x000fe20003f05270 */
[----:B0-----:R-:W-:Y:S01]  /*11d10*/  IMAD.MOV.U32 R120, RZ, RZ, 0x2 ;  /* 0x00000002ff787424 */ /* 0x001fe200078e00ff */
[----:B------:R-:W-:Y:S01]  /*11d20*/  MOV R121, R104 ;  /* 0x0000006800797202 */ /* 0x000fe20000000f00 */
[----:B------:R-:W-:Y:S02]  /*11d30*/  IMAD.MOV.U32 R116, RZ, RZ, R126 ;  /* 0x000000ffff747224 */ /* 0x000fe400078e007e */
[----:B-1----:R-:W-:-:S06]  /*11d40*/  IMAD.WIDE.U32 R68, R133, 0x10, R68 ;  /* 0x0000001085447825 */ /* 0x002fcc00078e0044 */
        /* <DEDUP_REMOVED lines=12> */
.L_x_22176:
        /* <DEDUP_REMOVED lines=12> */
.L_x_22177:
        /* <DEDUP_REMOVED lines=42> */
.L_x_22175:
[----:B------:R-:W-:Y:S01]  /*12170*/  I2FP.F32.U32 R122, R121 ;  /* 0x00000079007a7245 */ /* 0x000fe20000201000 */
[----:B-----5:R-:W-:Y:S01]  /*12180*/  FMUL.FTZ R64, R64, UR6 ;  /* 0x0000000640407c20 */ /* 0x020fe20008410000 */
[----:B------:R-:W-:-:S03]  /*12190*/  ISETP.NE.AND P2, PT, R120, 0x1, PT ;  /* 0x000000017800780c */ /* 0x000fc60003f45270 */
[----:B------:R-:W-:Y:S01]  /*121a0*/  FFMA.FTZ R122, R122, R111, 1.1641532182693481445e-10 ;  /* 0x2f0000007a7a7423 */ /* 0x000fe2000001006f */
[----:B------:R-:W-:-:S04]  /*121b0*/  FMUL.FTZ R64, R64, UR5 ;  /* 0x0000000540407c20 */ /* 0x000fc80008410000 */
[----:B------:R-:W-:-:S04]  /*121c0*/  FSETP.GTU.FTZ.AND P0, PT, R122, UR4, PT ;  /* 0x000000047a007c0b */ /* 0x000fc8000bf1c000 */
        /* <DEDUP_REMOVED lines=14> */
.L_x_22179:
        /* <DEDUP_REMOVED lines=12> */
.L_x_22180:
        /* <DEDUP_REMOVED lines=42> */
.L_x_22178:
[----:B------:R-:W-:Y:S01]  /*12610*/  I2FP.F32.U32 R64, R64 ;  /* 0x0000004000407245 */ /* 0x000fe20000201000 */
[----:B------:R-:W-:Y:S01]  /*12620*/  FMUL.FTZ R65, R65, UR6 ;  /* 0x0000000641417c20 */ /* 0x000fe20008410000 */
[----:B------:R-:W-:Y:S02]  /*12630*/  ISETP.NE.AND P3, PT, R121, 0x1, PT ;  /* 0x000000017900780c */ /* 0x000fe40003f65270 */
[----:B------:R-:W-:Y:S01]  /*12640*/  MOV R122, 0x2 ;  /* 0x00000002007a7802 */ /* 0x000fe20000000f00 */
[----:B------:R-:W-:Y:S01]  /*12650*/  FFMA.FTZ R64, R64, R111, 1.1641532182693481445e-10 ;  /* 0x2f00000040407423 */ /* 0x000fe2000001006f */
[----:B------:R-:W-:-:S04]  /*12660*/  FMUL.FTZ R65, R65, UR5 ;  /* 0x0000000541417c20 */ /* 0x000fc80008410000 */
        /* <DEDUP_REMOVED lines=14> */
.L_x_22182:
        /* <DEDUP_REMOVED lines=12> */
.L_x_22183:
        /* <DEDUP_REMOVED lines=42> */
.L_x_22181:
        /* <DEDUP_REMOVED lines=20> */
.L_x_22185:
        /* <DEDUP_REMOVED lines=12> */
.L_x_22186:
        /* <DEDUP_REMOVED lines=42> */
.L_x_22184:
        /* <DEDUP_REMOVED lines=9> */
.L_x_22174:
        /* <DEDUP_REMOVED lines=15> */
.L_x_22189:
        /* <DEDUP_REMOVED lines=12> */
.L_x_22190:
        /* <DEDUP_REMOVED lines=42> */
.L_x_22188:
[----:B------:R-:W-:Y:S01]  /*13430*/  ISETP.NE.AND P2, PT, R69, 0x1, PT ;  /* 0x000000014500780c */ /* 0x000fe20003f45270 */
[----:B0----5:R-:W-:Y:S01]  /*13440*/  FMUL.FTZ R121, R64, UR6 ;  /* 0x0000000640797c20 */ /* 0x021fe20008410000 */
        /* <DEDUP_REMOVED lines=15> */
.L_x_22192:
        /* <DEDUP_REMOVED lines=12> */
.L_x_22193:
        /* <DEDUP_REMOVED lines=42> */
.L_x_22191:
        /* <DEDUP_REMOVED lines=17> */
.L_x_22195:
        /* <DEDUP_REMOVED lines=12> */
.L_x_22196:
        /* <DEDUP_REMOVED lines=42> */
.L_x_22194:
        /* <DEDUP_REMOVED lines=17> */
.L_x_22198:
        /* <DEDUP_REMOVED lines=12> */
.L_x_22199:
        /* <DEDUP_REMOVED lines=42> */
.L_x_22197:
[----:B------:R-:W-:Y:S01]  /*14180*/  I2FP.F32.U32 R64, R65 ;  /* 0x0000004100407245 */ /* 0x000fe20000201000 */
[----:B------:R-:W-:Y:S01]  /*14190*/  FMUL.FTZ R67, R67, UR6 ;  /* 0x0000000643437c20 */ /* 0x000fe20008410000 */
[----:B------:R-:W-:Y:S02]  /*141a0*/  FSEL R68, R121, RZ, P0 ;  /* 0x000000ff79447208 */ /* 0x000fe40000000000 */
[----:B------:R-:W-:Y:S01]  /*141b0*/  FSEL R69, R122, RZ, P2 ;  /* 0x000000ff7a457208 */ /* 0x000fe20001000000 */
[----:B------:R-:W-:Y:S01]  /*141c0*/  FFMA.FTZ R64, R64, R111, 1.1641532182693481445e-10 ;  /* 0x2f00000040407423 */ /* 0x000fe2000001006f */
[----:B------:R-:W-:Y:S01]  /*141d0*/  FMUL.FTZ R67, R67, UR5 ;  /* 0x0000000543437c20 */ /* 0x000fe20008410000 */
[----:B------:R-:W-:-:S03]  /*141e0*/  FSEL R70, R66, RZ, P3 ;  /* 0x000000ff42467208 */ /* 0x000fc60001800000 */
[----:B------:R-:W-:-:S04]  /*141f0*/  FSETP.GTU.FTZ.AND P5, PT, R64, UR4, PT ;  /* 0x0000000440007c0b */ /* 0x000fc8000bfbc000 */
[----:B------:R-:W-:Y:S02]  /*14200*/  PLOP3.LUT P4, PT, P5, PT, PT, 0x8, 0x80 ;  /* 0x000000000080781c */ /* 0x000fe40002f8e170 */
[----:B------:R-:W-:-:S11]  /*14210*/  FSEL R71, R67, RZ, !P5 ;  /* 0x000000ff43477208 */ /* 0x000fd60006800000 */
.L_x_22187:
[----:B------:R-:W-:Y:S01]  /*14220*/  FADD.FTZ R64, RZ, R36 ;  /* 0x00000024ff407221 */ /* 0x000fe20000010000 */
[----:B------:R-:W0:Y:S01]  /*14230*/  S2UR UR5, SR_CgaCtaId ;  /* 0x00000000000579c3 */ /* 0x000e220000008800 */
[----:B------:R-:W-:Y:S01]  /*14240*/  ISETP.NE.AND P5, PT, R109, RZ, PT ;  /* 0x000000ff6d00720c */ /* 0x000fe20003fa5270 */
[----:B------:R-:W-:Y:S01]  /*14250*/  UMOV UR4, 0x400 ;  /* 0x0000040000047882 */ /* 0x000fe20000000000 */
[----:B------:R-:W-:Y:S01]  /*14260*/  FADD.FTZ R65, R64, R37 ;  /* 0x0000002540417221 */ /* 0x000fe20000010000 */
[----:B------:R-:W-:-:S04]  /*14270*/  IMAD.WIDE.U32 R118, R133, 0x10, R118 ;  /* 0x0000001085767825 */ /* 0x000fc800078e0076 */
[----:B------:R-:W-:Y:S01]  /*14280*/  FADD.FTZ R64, R65, R38 ;  /* 0x0000002641407221 */ /* 0x000fe20000010000 */
[----:B------:R-:W-:Y:S01]  /*14290*/  IMAD.WIDE.U32 R114, R133, 0x4, R114 ;  /* 0x0000000485727825 */ /* 0x000fe200078e0072 */
[----:B------:R-:W-:Y:S03]  /*142a0*/  STG.E.128 desc[UR10][R118.64], R68 ;  /* 0x0000004476007986 */ /* 0x000fe6000c101d0a */
[----:B------:R-:W-:-:S04]  /*142b0*/  FADD.FTZ R65, R64, R39 ;  /* 0x0000002740417221 */ /* 0x000fc80000010000 */
[----:B------:R-:W-:-:S04]  /*142c0*/  FADD.FTZ R64, R65, R40 ;  /* 0x0000002841407221 */ /* 0x000fc80000010000 */
[----:B------:R-:W-:-:S04]  /*142d0*/  FADD.FTZ R65, R64, R41 ;  /* 0x0000002940417221 */ /* 0x000fc80000010000 */
[----:B------:R-:W-:Y:S01]  /*142e0*/  FADD.FTZ R64, R65, R42 ;  /* 0x0000002a41407221 */ /* 0x000fe20000010000 */
[----:B0-----:R-:W-:-:S03]  /*142f0*/  ULEA UR4, UR5, UR4, 0x18 ;  /* 0x0000000405047291 */ /* 0x001fc6000f8ec0ff */
[----:B------:R-:W-:Y:S01]  /*14300*/  FADD.FTZ R65, R64, R43 ;  /* 0x0000002b40417221 */ /* 0x000fe20000010000 */
[----:B------:R-:W-:Y:S02]  /*14310*/  @UP2 UIADD3 UR4, UPT, UPT, UR4, 0x20, URZ ;  /* 0x0000002004042890 */ /* 0x000fe4000fffe0ff */
[----:B------:R-:W-:Y:S01]  /*14320*/  UPLOP3.LUT UP2, UPT, UPT, UPT, UP2, 0x40, 0x4 ;  /* 0x000000000004789c */ /* 0x000fe20003f4e820 */
        /* <DEDUP_REMOVED lines=102> */
[----:B------:R-:W0:Y:S02]  /*14990*/  SHFL.BFLY PT, R66, R67, 0x2, 0x1f ;  /* 0x0c401f0043427f89 */ /* 0x000e2400000e0000 */
[----:B0-----:R-:W-:Y:S01]  /*149a0*/  FADD.FTZ R111, R67, R66 ;  /* 0x00000042436f7221 */ /* 0x001fe20000010000 */
[----:B------:R-:W-:Y:S02]  /*149b0*/  SEL R67, RZ, 0x100, !P2 ;  /* 0x00000100ff437807 */ /* 0x000fe40005000000 */
[----:B------:R-:W-:Y:S02]  /*149c0*/  ISETP.GT.U32.AND P2, PT, R109, 0x3, PT ;  /* 0x000000036d00780c */ /* 0x000fe40003f44070 */
[----:B------:R-:W0:Y:S02]  /*149d0*/  SHFL.BFLY PT, R66, R111, 0x4, 0x1f ;  /* 0x0c801f006f427f89 */ /* 0x000e2400000e0000 */
[----:B0-----:R-:W-:-:S05]  /*149e0*/  FADD.FTZ R121, R111, R66 ;  /* 0x000000426f797221 */ /* 0x001fca0000010000 */
[----:B------:R-:W0:Y:S02]  /*149f0*/  SHFL.BFLY PT, R66, R121, 0x8, 0x1f ;  /* 0x0d001f0079427f89 */ /* 0x000e2400000e0000 */
[----:B0-----:R-:W-:Y:S01]  /*14a00*/  FADD.FTZ R122, R121, R66 ;  /* 0x00000042797a7221 */ /* 0x001fe20000010000 */
[----:B------:R-:W-:-:S04]  /*14a10*/  SEL R66, RZ, 0x10000, !P3 ;  /* 0x00010000ff427807 */ /* 0x000fc80005800000 */
[----:B------:R-:W0:Y:S01]  /*14a20*/  SHFL.BFLY PT, R123, R122, 0x10, 0x1f ;  /* 0x0e001f007a7b7f89 */ /* 0x000e2200000e0000 */
[----:B------:R-:W-:Y:S02]  /*14a30*/  IADD3 R65, PT, PT, R67, R65, R66 ;  /* 0x0000004143417210 */ /* 0x000fe40007ffe042 */
[----:B------:R-:W-:Y:S02]  /*14a40*/  SEL R66, RZ, 0x1, !P0 ;  /* 0x00000001ff427807 */ /* 0x000fe40004000000 */
[----:B------:R-:W-:-:S03]  /*14a50*/  ISETP.NE.AND P0, PT, R100, RZ, PT ;  /* 0x000000ff6400720c */ /* 0x000fc60003f05270 */
[----:B------:R-:W-:Y:S01]  /*14a60*/  IMAD.IADD R111, R65, 0x1, R66 ;  /* 0x00000001416f7824 */ /* 0x000fe200078e0242 */
[----:B------:R-:W-:-:S04]  /*14a70*/  @!P5 SHF.R.U32.HI R66, RZ, 0x2, R100 ;  /* 0x00000002ff42d819 */ /* 0x000fc80000011664 */
[----:B------:R-:W-:Y:S01]  /*14a80*/  @!P5 LOP3.LUT R121, R66, 0x18, RZ, 0xc0, !PT ;  /* 0x000000184279d812 */ /* 0x000fe200078ec0ff */
[----:B------:R-:W-:Y:S01]  /*14a90*/  STG.E desc[UR10][R114.64], R111 ;  /* 0x0000006f72007986 */ /* 0x000fe2000c10190a */
[----:B------:R-:W-:Y:S01]  /*14aa0*/  CS2R R66, SRZ ;  /* 0x0000000000427805 */ /* 0x000fe2000001ff00 */
[----:B0-----:R-:W-:Y:S01]  /*14ab0*/  FADD.FTZ R65, R122, R123 ;  /* 0x0000007b7a417221 */ /* 0x001fe20000010000 */
[----:B------:R-:W-:Y:S02]  /*14ac0*/  @!P2 LEA R123, R109, UR4, 0x3 ;  /* 0x000000046d7bac11 */ /* 0x000fe4000f8e18ff */
[----:B------:R-:W-:Y:S01]  /*14ad0*/  MOV R122, RZ ;  /* 0x000000ff007a7202 */ /* 0x000fe20000000f00 */
[----:B------:R-:W-:Y:S01]  /*14ae0*/  @!P2 IMAD.MOV.U32 R122, RZ, RZ, 0x400 ;  /* 0x00000400ff7aa424 */ /* 0x000fe200078e00ff */
[----:B------:R0:W-:Y:S01]  /*14af0*/  @!P5 STS.64 [R121+UR4], R64 ;  /* 0x000000407900d988 */ /* 0x0001e20008000a04 */
[----:B------:R-:W-:Y:S06]  /*14b00*/  BAR.SYNC.DEFER_BLOCKING 0x0 ;  /* 0x0000000000007b1d */ /* 0x000fec0000010000 */
[----:B------:R-:W1:Y:S01]  /*14b10*/  SHFL.DOWN PT, R125, R122, 0x2, 0x1f ;  /* 0x08401f007a7d7f89 */ /* 0x000e6200000e0000 */
[----:B0-----:R-:W-:-:S03]  /*14b20*/  I2FP.F32.U32 R65, R122 ;  /* 0x0000007a00417245 */ /* 0x001fc60000201000 */
[----:B------:R-:W-:Y:S01]  /*14b30*/  @!P2 LDS.64 R66, [R123] ;  /* 0x000000007b42a984 */ /* 0x000fe20000000a00 */
[----:B-1----:R-:W-:Y:S02]  /*14b40*/  IADD3 R124, PT, PT, R125, R122, RZ ;  /* 0x0000007a7d7c7210 */ /* 0x002fe40007ffe0ff */
[----:B------:R-:W-:Y:S02]  /*14b50*/  I2FP.F32.S32 R125, R125 ;  /* 0x0000007d007d7245 */ /* 0x000fe40000201400 */
[----:B------:R-:W-:Y:S01]  /*14b60*/  I2FP.F32.S32 R126, R124 ;  /* 0x0000007c007e7245 */ /* 0x000fe20000201400 */
[----:B------:R-:W0:Y:S03]  /*14b70*/  SHFL.DOWN PT, R115, R124, 0x1, 0x1f ;  /* 0x08201f007c737f89 */ /* 0x000e2600000e0000 */
[----:B------:R-:W1:Y:S01]  /*14b80*/  MUFU.RCP R118, R126 ;  /* 0x0000007e00767308 */ /* 0x000e620000001000 */
[----:B0-----:R-:W-:Y:S01]  /*14b90*/  IMAD.IADD R119, R124, 0x1, R115 ;  /* 0x000000017c777824 */ /* 0x001fe200078e0273 */
[----:B------:R-:W-:Y:S01]  /*14ba0*/  I2FP.F32.S32 R115, R115 ;  /* 0x0000007300737245 */ /* 0x000fe20000201400 */
[----:B------:R-:W0:Y:S03]  /*14bb0*/  SHFL.DOWN PT, R135, R66, 0x2, 0x1f ;  /* 0x08401f0042877f89 */ /* 0x000e2600000e0000 */
[----:B------:R-:W-:Y:S01]  /*14bc0*/  I2FP.F32.S32 R119, R119 ;  /* 0x0000007700777245 */ /* 0x000fe20000201400 */
[----:B------:R-:W2:Y:S05]  /*14bd0*/  SHFL.DOWN PT, R64, R67, 0x2, 0x1f ;  /* 0x08401f0043407f89 */ /* 0x000eaa00000e0000 */
[----:B------:R-:W3:Y:S01]  /*14be0*/  MUFU.RCP R119, R119 ;  /* 0x0000007700777308 */ /* 0x000ee20000001000 */
[----:B0-----:R-:W-:-:S04]  /*14bf0*/  FMUL.FTZ R114, R135, R125 ;  /* 0x0000007d87727220 */ /* 0x001fc80000410000 */
[----:B------:R-:W-:Y:S01]  /*14c00*/  FFMA.FTZ R111, R65, R66, R114 ;  /* 0x00000042416f7223 */ /* 0x000fe20000010072 */
[----:B------:R-:W-:-:S03]  /*14c10*/  FADD.FTZ R66, -R135, R66 ;  /* 0x0000004287427221 */ /* 0x000fc60000010100 */
[----:B-1----:R-:W-:Y:S01]  /*14c20*/  FMUL.FTZ R111, R118, R111 ;  /* 0x0000006f766f7220 */ /* 0x002fe20000410000 */
[----:B------:R-:W-:-:S04]  /*14c30*/  FMUL.FTZ R66, R66, R66 ;  /* 0x0000004242427220 */ /* 0x000fc80000410000 */
[----:B------:R-:W0:Y:S01]  /*14c40*/  SHFL.DOWN PT, R114, R111, 0x1, 0x1f ;  /* 0x08201f006f727f89 */ /* 0x000e2200000e0000 */
[----:B------:R-:W-:Y:S01]  /*14c50*/  FMUL.FTZ R66, R66, R65 ;  /* 0x0000004142427220 */ /* 0x000fe20000410000 */
[----:B--2---:R-:W-:-:S03]  /*14c60*/  FADD.FTZ R65, R64, R67 ;  /* 0x0000004340417221 */ /* 0x004fc60000010000 */
[----:B------:R-:W-:-:S04]  /*14c70*/  FMUL.FTZ R66, R66, R125 ;  /* 0x0000007d42427220 */ /* 0x000fc80000410000 */
[----:B------:R-:W-:-:S05]  /*14c80*/  FFMA.FTZ R65, R118, R66, R65 ;  /* 0x0000004276417223 */ /* 0x000fca0000010041 */
[----:B------:R-:W1:Y:S01]  /*14c90*/  SHFL.DOWN PT, R64, R65, 0x1, 0x1f ;  /* 0x08201f0041407f89 */ /* 0x000e6200000e0000 */
[----:B0-----:R-:W-:-:S04]  /*14ca0*/  FMUL.FTZ R67, R114, R115 ;  /* 0x0000007372437220 */ /* 0x001fc80000410000 */
[----:B------:R-:W-:Y:S01]  /*14cb0*/  FFMA.FTZ R66, R126, R111, R67 ;  /* 0x0000006f7e427223 */ /* 0x000fe20000010043 */
[----:B------:R-:W-:-:S03]  /*14cc0*/  FADD.FTZ R111, R111, -R114 ;  /* 0x800000726f6f7221 */ /* 0x000fc60000010000 */
[----:B---3--:R-:W-:Y:S01]  /*14cd0*/  FMUL.FTZ R67, R119, R66 ;  /* 0x0000004277437220 */ /* 0x008fe20000410000 */
[----:B------:R-:W-:-:S04]  /*14ce0*/  FMUL.FTZ R111, R111, R111 ;  /* 0x0000006f6f6f7220 */ /* 0x000fc80000410000 */
[----:B------:R-:W-:Y:S01]  /*14cf0*/  FMUL.FTZ R111, R126, R111 ;  /* 0x0000006f7e6f7220 */ /* 0x000fe20000410000 */
[----:B------:R-:W0:Y:S01]  /*14d00*/  SHFL.IDX PT, R67, R67, RZ, 0x1f ;  /* 0x00001fff43437589 */ /* 0x000e2200000e0000 */
[----:B-1----:R-:W-:Y:S02]  /*14d10*/  FADD.FTZ R64, R65, R64 ;  /* 0x0000004041407221 */ /* 0x002fe40000010000 */
[----:B------:R-:W-:-:S04]  /*14d20*/  FMUL.FTZ R111, R111, R115 ;  /* 0x000000736f6f7220 */ /* 0x000fc80000410000 */
[----:B------:R-:W-:Y:S02]  /*14d30*/  FFMA.FTZ R64, R119, R111, R64 ;  /* 0x0000006f77407223 */ /* 0x000fe40000010040 */
[----:B------:R-:W1:Y:S04]  /*14d40*/  LDC R111, c[0x0][0x448] ;  /* 0x00011200ff6f7b82 */ /* 0x000e680000000800 */
[----:B------:R-:W1:Y:S01]  /*14d50*/  SHFL.IDX PT, R64, R64, RZ, 0x1f ;  /* 0x00001fff40407589 */ /* 0x000e6200000e0000 */
[----:B0-----:R-:W-:-:S05]  /*14d60*/  FSEL R65, R67, RZ, !P1 ;  /* 0x000000ff43417208 */ /* 0x001fca0004800000 */
[----:B------:R-:W-:Y:S01]  /*14d70*/  FADD.FTZ R118, -R65, R43 ;  /* 0x0000002b41767221 */ /* 0x000fe20000010100 */
[----:B------:R-:W-:Y:S01]  /*14d80*/  FMUL.FTZ R43, R67, R67 ;  /* 0x00000043432b7220 */ /* 0x000fe20000410000 */
[C---:B------:R-:W-:Y:S01]  /*14d90*/  FADD.FTZ R130, -R65.reuse, R41 ;  /* 0x0000002941827221 */ /* 0x040fe20000010100 */
[C---:B------:R-:W-:Y:S01]  /*14da0*/  FADD.FTZ R66, -R65.reuse, R36 ;  /* 0x0000002441427221 */ /* 0x040fe20000010100 */
[C---:B------:R-:W-:Y:S01]  /*14db0*/  FADD.FTZ R114, -R65.reuse, R37 ;  /* 0x0000002541727221 */ /* 0x040fe20000010100 */
[C---:B------:R-:W-:Y:S01]  /*14dc0*/  FADD.FTZ R124, -R65.reuse, R38 ;  /* 0x00000026417c7221 */ /* 0x040fe20000010100 */
[----:B------:R-:W0:Y:S01]  /*14dd0*/  @!P0 LDC.64 R36, c[0x0][0x3c0] ;  /* 0x0000f000ff248b82 */ /* 0x000e220000000a00 */
[----:B------:R-:W-:Y:S01]  /*14de0*/  FADD.FTZ R126, -R65, R39 ;  /* 0x00000027417e7221 */ /* 0x000fe20000010100 */
[----:B-1----:R-:W-:Y:S01]  /*14df0*/  FFMA.FTZ R41, R64, UR20, R111 ;  /* 0x0000001440297c23 */ /* 0x002fe2000801006f */
[----:B------:R-:W-:Y:S01]  /*14e00*/  FSEL R64, R43, RZ, P1 ;  /* 0x000000ff2b407208 */ /* 0x000fe20000800000 */
[C---:B------:R-:W-:Y:S01]  /*14e10*/  FADD.FTZ R128, -R65.reuse, R40 ;  /* 0x0000002841807221 */ /* 0x040fe20000010100 */
[C---:B------:R-:W-:Y:S01]  /*14e20*/  FADD.FTZ R42, -R65.reuse, R42 ;  /* 0x0000002a412a7221 */ /* 0x040fe20000010100 */
[C---:B------:R-:W-:Y:S01]  /*14e30*/  FADD.FTZ R44, -R65.reuse, R44 ;  /* 0x0000002c412c7221 */ /* 0x040fe20000010100 */
[----:B------:R-:W-:Y:S01]  /*14e40*/  FADD.FTZ R122, -R65, R45 ;  /* 0x0000002d417a7221 */ /* 0x000fe20000010100 */
[----:B------:R-:W-:Y:S01]  /*14e50*/  FADD.FTZ R41, R41, R64 ;  /* 0x0000004029297221 */ /* 0x000fe20000010000 */
[----:B------:R-:W1:Y:S01]  /*14e60*/  @!P0 LDC.64 R38, c[0x0][0x3c8] ;  /* 0x0000f200ff268b82 */ /* 0x000e620000000a00 */
        /* <DEDUP_REMOVED lines=22> */
[----:B------:R-:W2:Y:S01]  /*14fd0*/  MUFU.RSQ R41, R41 ;  /* 0x0000002900297308 */ /* 0x000ea20000001400 */
[----:B------:R-:W3:Y:S01]  /*14fe0*/  LDC.64 R64, c[0x0][0x428] ;  /* 0x00010a00ff407b82 */ /* 0x000ee20000000a00 */
[----:B------:R-:W-:Y:S01]  /*14ff0*/  MOV R43, UR18 ;  /* 0x00000012002b7c02 */ /* 0x000fe20008000f00 */
[----:B------:R-:W-:-:S04]  /*15000*/  UIADD3 UR18, UPT, UPT, UR18, UR16, URZ ;  /* 0x0000001012127290 */ /* 0x000fc8000fffe0ff */
[----:B0-----:R-:W-:Y:S01]  /*15010*/  @!P0 IMAD.WIDE R36, R43, 0x4, R36 ;  /* 0x000000042b248825 */ /* 0x001fe200078e0224 */
[----:B------:R-:W-:-:S03]  /*15020*/  UISETP.GE.AND UP1, UPT, UR18, UR17, UPT ;  /* 0x000000111200728c */ /* 0x000fc6000bf26270 */
[----:B-1----:R-:W-:Y:S01]  /*15030*/  @!P0 IMAD.WIDE R38, R43, 0x4, R38 ;  /* 0x000000042b268825 */ /* 0x002fe200078e0226 */
[----:B------:R0:W-:Y:S03]  /*15040*/  @!P0 STG.E desc[UR10][R36.64], R67 ;  /* 0x0000004324008986 */ /* 0x0001e6000c10190a */
[C---:B--2---:R-:W-:Y:S01]  /*15050*/  FMUL.FTZ R45, R41.reuse, R66 ;  /* 0x00000042292d7220 */ /* 0x044fe20000410000 */
        /* <DEDUP_REMOVED lines=12> */
[C---:B0-----:R-:W-:Y:S01]  /*15120*/  FMUL.FTZ R37, R41.reuse, R48 ;  /* 0x0000003029257220 */ /* 0x041fe20000410000 */
[----:B------:R-:W-:Y:S01]  /*15130*/  FMUL.FTZ R40, R41, R134 ;  /* 0x0000008629287220 */ /* 0x000fe20000410000 */
[----:B------:R-:W-:Y:S01]  /*15140*/  FFMA.FTZ R45, R47, R99, R96 ;  /* 0x000000632f2d7223 */ /* 0x000fe20000010060 */
[C---:B------:R-:W-:Y:S01]  /*15150*/  FMUL.FTZ R43, R41.reuse, R132 ;  /* 0x00000084292b7220 */ /* 0x040fe20000410000 */
[C---:B------:R-:W-:Y:S01]  /*15160*/  FMUL.FTZ R115, R41.reuse, R50 ;  /* 0x0000003229737220 */ /* 0x040fe20000410000 */
[----:B------:R-:W-:Y:S01]  /*15170*/  FMUL.FTZ R42, R41, R52 ;  /* 0x00000034292a7220 */ /* 0x000fe20000410000 */
[----:B---3--:R-:W-:-:S04]  /*15180*/  IMAD.WIDE.U32 R110, R110, 0x10, R64 ;  /* 0x000000106e6e7825 */ /* 0x008fc800078e0040 */
[----:B------:R-:W-:Y:S01]  /*15190*/  FFMA.FTZ R46, R49, R97, R94 ;  /* 0x00000061312e7223 */ /* 0x000fe2000001005e */
[----:B------:R-:W-:Y:S01]  /*151a0*/  FFMA.FTZ R47, R51, R95, R92 ;  /* 0x0000005f332f7223 */ /* 0x000fe2000001005c */
        /* <DEDUP_REMOVED lines=13> */
[----:B------:R0:W-:Y:S01]  /*15280*/  @!P0 STG.E desc[UR10][R38.64], R41 ;  /* 0x0000002926008986 */ /* 0x0001e2000c10190a */
        /* <DEDUP_REMOVED lines=9> */
[----:B------:R-:W-:Y:S01]  /*15320*/  FFMA.FTZ R36, R37, R77, R74 ;  /* 0x0000004d25247223 */ /* 0x000fe2000001004a */
[C---:B------:R-:W-:Y:S01]  /*15330*/  FMUL.FTZ R139, R41.reuse, R148 ;  /* 0x00000094298b7220 */ /* 0x040fe20000410000 */
[----:B0-----:R-:W-:Y:S01]  /*15340*/  FFMA.FTZ R39, R40, R28, R9 ;  /* 0x0000001c28277223 */ /* 0x001fe20000010009 */
[C---:B------:R-:W-:Y:S01]  /*15350*/  FMUL.FTZ R70, R41.reuse, R70 ;  /* 0x0000004629467220 */ /* 0x040fe20000410000 */
[----:B------:R-:W-:Y:S01]  /*15360*/  FMUL.FTZ R71, R41, R150 ;  /* 0x0000009629477220 */ /* 0x000fe20000410000 */
[----:B------:R-:W-:-:S04]  /*15370*/  IMAD.WIDE.U32 R56, R117, 0x10, R64 ;  /* 0x0000001075387825 */ /* 0x000fc800078e0040 */
[----:B------:R-:W-:Y:S01]  /*15380*/  FFMA.FTZ R37, R43, R27, R10 ;  /* 0x0000001b2b257223 */ /* 0x000fe2000001000a */
[----:B------:R-:W-:Y:S01]  /*15390*/  FFMA.FTZ R38, R115, R29, R72 ;  /* 0x0000001d73267223 */ /* 0x000fe20000010048 */
[----:B------:R-:W-:Y:S01]  /*153a0*/  FFMA.FTZ R40, R42, R26, R75 ;  /* 0x0000001a2a287223 */ /* 0x000fe2000001004b */
[----:B------:R-:W-:Y:S01]  /*153b0*/  IMAD.WIDE.U32 R58, R127, 0x10, R64 ;  /* 0x000000107f3a7825 */ /* 0x000fe200078e0040 */
[----:B------:R0:W-:Y:S03]  /*153c0*/  STG.E.128 desc[UR10][R110.64], R44 ;  /* 0x0000002c6e007986 */ /* 0x0001e6000c101d0a */
        /* <DEDUP_REMOVED lines=8> */
[----:B------:R3:W-:Y:S04]  /*15450*/  STG.E.128 desc[UR10][R56.64], R36 ;  /* 0x0000002438007986 */ /* 0x0007e8000c101d0a */
[----:B------:R3:W-:Y:S01]  /*15460*/  STG.E.128 desc[UR10][R58.64], R40 ;  /* 0x000000283a007986 */ /* 0x0007e2000c101d0a */
[----:B0-----:R-:W-:Y:S01]  /*15470*/  FFMA.FTZ R44, R118, R22, R73 ;  /* 0x00000016762c7223 */ /* 0x001fe20000010049 */
[----:B------:R-:W-:Y:S01]  /*15480*/  FFMA.FTZ R45, R123, R19, R6 ;  /* 0x000000137b2d7223 */ /* 0x000fe20000010006 */
[----:B------:R-:W-:Y:S01]  /*15490*/  FFMA.FTZ R46, R125, R21, R32 ;  /* 0x000000157d2e7223 */ /* 0x000fe20000010020 */
[----:B------:R-:W-:Y:S01]  /*154a0*/  FFMA.FTZ R47, R122, R20, R5 ;  /* 0x000000147a2f7223 */ /* 0x000fe20000010005 */
        /* <DEDUP_REMOVED lines=8> */
[----:B------:R3:W-:Y:S04]  /*15530*/  STG.E.128 desc[UR10][R60.64], R44 ;  /* 0x0000002c3c007986 */ /* 0x0007e8000c101d0a */
[----:B------:R3:W-:Y:S04]  /*15540*/  STG.E.128 desc[UR10][R62.64], R48 ;  /* 0x000000303e007986 */ /* 0x0007e8000c101d0a */
[----:B------:R3:W-:Y:S01]  /*15550*/  STG.E.128 desc[UR10][R64.64], R52 ;  /* 0x0000003440007986 */ /* 0x0007e2000c101d0a */
[----:B------:R-:W-:Y:S05]  /*15560*/  BRA.U !UP1, `(.L_x_22200) ;  /* 0xfffffeb909ec7547 */ /* 0x000fea000b83ffff */
[----:B------:R-:W-:Y:S05]  /*15570*/  EXIT ;  /* 0x000000000000794d */ /* 0x000fea0003800000 */
.L_x_22201:
        /* <DEDUP_REMOVED lines=16> */
.L_x_27335:


//--------------------- .text._ZN10layer_norm13ln_fwd_kernelINS_13Kernel_traitsI6__halfffffjLj4096ELj1ELj1ELj4ELj16ENS_18Kernel_traits_baseILj4096ES2_ffffjLj128EEEEELb1ELb0ELb1ELb0EEEvNS_9FwdParamsE --------------------------
	.section	.text._ZN10layer_norm13ln_fwd_kernelINS_13Kernel_traitsI6__halfffffjLj4096ELj1ELj1ELj4ELj16ENS_18Kernel_traits_baseILj4096ES2_ffffjLj128EEEEELb1ELb0ELb1ELb0EEEvNS_9FwdParamsE,"ax",@progbits
	.align	128
        .global         _ZN10layer_norm13ln_fwd_kernelINS_13Kernel_traitsI6__halfffffjLj4096ELj1ELj1ELj4ELj16ENS_18Kernel_traits_baseILj4096ES2_ffffjLj128EEEEELb1ELb0ELb1ELb0EEEvNS_9FwdParamsE
        .type           _ZN10layer_norm13ln_fwd_kernelINS_13Kernel_traitsI6__halfffffjLj4096ELj1ELj1ELj4ELj16ENS_18Kernel_traits_baseILj4096ES2_ffffjLj128EEEEELb1ELb0ELb1ELb0EEEvNS_9FwdParamsE,@function
        .size           _ZN10layer_norm13ln_fwd_kernelINS_13Kernel_traitsI6__halfffffjLj4096ELj1ELj1ELj4ELj16ENS_18Kernel_traits_baseILj4096ES2_ffffjLj128EEEEELb1ELb0ELb1ELb0EEEvNS_9FwdParamsE,(.L_x_27336 - _ZN10layer_norm13ln_fwd_kernelINS_13Kernel_traitsI6__halfffffjLj4096ELj1ELj1ELj4ELj16ENS_18Kernel_traits_baseILj4096ES2_ffffjLj128EEEEELb1ELb0ELb1ELb0EEEvNS_9FwdParamsE)
        .other          _ZN10layer_norm13ln_fwd_kernelINS_13Kernel_traitsI6__halfffffjLj4096ELj1ELj1ELj4ELj16ENS_18Kernel_traits_baseILj4096ES2_ffffjLj128EEEEELb1ELb0ELb1ELb0EEEvNS_9FwdParamsE,@"STO_CUDA_ENTRY STV_DEFAULT"
_ZN10layer_norm13ln_fwd_kernelINS_13Kernel_traitsI6__halfffffjLj4096ELj1ELj1ELj4ELj16ENS_18Kernel_traits_baseILj4096ES2_ffffjLj128EEEEELb1ELb0ELb1ELb0EEEvNS_9FwdParamsE:
.text._ZN10layer_norm13ln_fwd_kernelINS_13Kernel_traitsI6__halfffffjLj4096ELj1ELj1ELj4ELj16ENS_18Kernel_traits_baseILj4096ES2_ffffjLj128EEEEELb1ELb0ELb1ELb0EEEvNS_9FwdParamsE:
        /* <DEDUP_REMOVED lines=12> */
[----:B---3--:R-:W2:Y:S01]  /*00c0*/  @P0 LDG.E.64 R2, desc[UR12][R2.64] ;  /* 0x0000000c02020981 */ /* 0x008ea2000c1e1b00 */
[----:B-1----:R-:W-:Y:S01]  /*00d0*/  @P0 MOV R9, R7 ;  /* 0x0000000700090202 */ /* 0x002fe20000000f00 */
[----:B------:R-:W1:Y:S04]  /*00e0*/  @P0 LDC R11, c[0x0][0x460] ;  /* 0x00011800ff0b0b82 */ /* 0x000e680000000800 */
[----:B----4-:R3:W1:Y:S01]  /*00f0*/  @P0 LDG.E.64 R4, desc[UR12][R8.64] ;  /* 0x0000000c08040981 */ /* 0x010662000c1e1b00 */
[----:B0-----:R-:W-:Y:S01]  /*0100*/  UISETP.NE.U32.AND UP0, UPT, UR4, URZ, UPT ;  /* 0x000000ff0400728c */ /* 0x001fe2000bf05070 */
[----:B------:R-:W-:Y:S02]  /*0110*/  BSSY.RECONVERGENT B0, `(.L_x_22202) ;  /* 0x0000098000007945 */ /* 0x000fe40003800200 */
[----:B------:R-:W0:Y:S01]  /*0120*/  S2UR UR22, SR_CTAID.X ;  /* 0x00000000001679c3 */ /* 0x000e220000002500 */
[----:B-----5:R-:W-:Y:S01]  /*0130*/  SHF.R.S32.HI R0, RZ, 0x1f, R13 ;  /* 0x0000001fff007819 */ /* 0x020fe2000001140d */
[----:B------:R-:W-:-:S03]  /*0140*/  UISETP.NE.AND.EX UP0, UPT, UR5, URZ, UPT, UP0 ;  /* 0x000000ff0500728c */ /* 0x000fc6000bf05300 */
[----:B------:R-:W-:Y:S02]  /*0150*/  LEA.HI R0, R0, R13, RZ, 0x2 ;  /* 0x0000000d00007211 */ /* 0x000fe400078f10ff */
[----:B---3--:R-:W-:-:S04]  /*0160*/  LOP3.LUT R9, R14, 0x60, RZ, 0xc0, !PT ;  /* 0x000000600e097812 */ /* 0x008fc800078ec0ff */
[----:B------:R-:W-:Y:S02]  /*0170*/  LOP3.LUT R80, R9, 0x1f, R14, 0xf8, !PT ;  /* 0x0000001f09507812 */ /* 0x000fe400078ef80e */
[----:B--2---:R-:W-:Y:S02]  /*0180*/  @P0 R2UR UR15, R3 ;  /* 0x00000000030f02ca */ /* 0x004fe400000e0000 */
[----:B------:R-:W0:Y:S01]  /*0190*/  LDC R3, c[0x0][0x360] ;  /* 0x0000d800ff037b82 */ /* 0x000e220000000800 */
[----:B------:R-:W-:Y:S02]  /*01a0*/  @P0 R2UR UR14, R2 ;  /* 0x00000000020e02ca */ /* 0x000fe400000e0000 */
[----:B------:R-:W-:Y:S02]  /*01b0*/  LOP3.LUT R2, R80, 0x7f, RZ, 0x3c, !PT ;  /* 0x0000007f50027812 */ /* 0x000fe400078e3cff */
[----:B-1----:R-:W-:-:S05]  /*01c0*/  @P0 IADD3 R8, P1, PT, R4, R11, RZ ;  /* 0x0000000b04080210 */ /* 0x002fca0007f3e0ff */
[----:B------:R-:W-:Y:S01]  /*01d0*/  @P0 IMAD.X R7, RZ, RZ, R5, P1 ;  /* 0x000000ffff070224 */ /* 0x000fe200008e0605 */
[----:B------:R-:W-:Y:S01]  /*01e0*/  SHF.R.S32.HI R5, RZ, 0x2, R0 ;  /* 0x00000002ff057819 */ /* 0x000fe20000011400 */
[----:B------:R-:W-:Y:S01]  /*01f0*/  UIADD3 UR26, UPT, UPT, UR15, -0x4498517b, URZ ;  /* 0xbb67ae850f1a7890 */ /* 0x000fe2000fffe0ff */
[----:B------:R-:W-:Y:S01]  /*0200*/  LOP3.LUT R0, R14, 0x1f, RZ, 0xc0, !PT ;  /* 0x0000001f0e007812 */ /* 0x000fe200078ec0ff */
[----:B------:R-:W-:Y:S01]  /*0210*/  UIADD3 UR25, UPT, UPT, UR14, -0x61c88647, URZ ;  /* 0x9e3779b90e197890 */ /* 0x000fe2000fffe0ff */
[--C-:B------:R-:W-:Y:S01]  /*0220*/  SHF.R.U64 R77, R8, 0x2, R7.reuse ;  /* 0x00000002084d7819 */ /* 0x100fe20000001207 */
[----:B------:R-:W-:Y:S01]  /*0230*/  IMAD.IADD R79, R5, 0x1, R2 ;  /* 0x00000001054f7824 */ /* 0x000fe200078e0202 */
[----:B------:R-:W-:Y:S01]  /*0240*/  SHF.R.U32.HI R76, RZ, 0x2, R7 ;  /* 0x00000002ff4c7819 */ /* 0x000fe20000011607 */
[----:B------:R-:W-:Y:S02]  /*0250*/  UIADD3 UR27, UPT, UPT, UR14, 0x3c6ef372, URZ ;  /* 0x3c6ef3720e1b7890 */ /* 0x000fe4000fffe0ff */
[----:B------:R-:W-:-:S02]  /*0260*/  UIADD3 UR28, UPT, UPT, UR15, 0x76cf5d0a, URZ ;  /* 0x76cf5d0a0f1c7890 */ /* 0x000fc4000fffe0ff */
[----:B------:R-:W-:Y:S01]  /*0270*/  UIADD3 UR29, UPT, UPT, UR14, -0x255992d5, URZ ;  /* 0xdaa66d2b0e1d7890 */ /* 0x000fe2000fffe0ff */
[----:B0-----:R-:W-:Y:S01]  /*0280*/  IMAD R78, R3, UR22, R14 ;  /* 0x00000016034e7c24 */ /* 0x001fe2000f8e020e */
        /* <DEDUP_REMOVED lines=23> */
[----:B------:R-:W1:Y:S01]  /*0400*/  @P2 LDC.64 R40, c[0x0][0x438] ;  /* 0x00010e00ff282b82 */ /* 0x000e620000000a00 */
[----:B------:R-:W-:-:S07]  /*0410*/  @P1 LOP3.LUT R15, R80, 0x80, RZ, 0xfc, !PT ;  /* 0x00000080500f1812 */ /* 0x000fce00078efcff */
[----:B------:R-:W2:Y:S08]  /*0420*/  @P3 LDC.64 R36, c[0x0][0x3d0] ;  /* 0x0000f400ff243b82 */ /* 0x000eb00000000a00 */
[----:B------:R-:W3:Y:S01]  /*0430*/  @P3 LDC.64 R44, c[0x0][0x438] ;  /* 0x00010e00ff2c3b82 */ /* 0x000ee20000000a00 */
[----:B0-----:R-:W-:-:S05]  /*0440*/  @P2 IMAD.WIDE.U32 R38, R15, 0x8, R38 ;  /* 0x000000080f262825 */ /* 0x001fca00078e0026 */
        /* <DEDUP_REMOVED lines=52> */
.L_x_22203:
        /* <DEDUP_REMOVED lines=10> */
[----:B------:R-:W2:Y:S01]  /*0830*/  @P4 LDC.64 R44, c[0x0][0x3d0] ;  /* 0x0000f400ff2c4b82 */ /* 0x000ea20000000a00 */
[----:B------:R-:W-:-:S07]  /*0840*/  @P6 LOP3.LUT R15, R80, 0x80, RZ, 0xfc, !PT ;  /* 0x00000080500f6812 */ /* 0x000fce00078efcff */
[----:B------:R-:W3:Y:S01]  /*0850*/  @P3 LDC.64 R46, c[0x0][0x3d0] ;  /* 0x0000f400ff2e3b82 */ /* 0x000ee20000000a00 */
[----:B0-----:R-:W-:Y:S01]  /*0860*/  @P6 IMAD.WIDE.U32 R40, R80, 0x8, R38 ;  /* 0x0000000850286825 */ /* 0x001fe200078e0026 */
[----:B------:R-:W-:-:S04]  /*0870*/  @P6 CS2R R68, SRZ ;  /* 0x0000000000446805 */ /* 0x000fc8000001ff00 */
[----:B------:R0:W5:Y:S01]  /*0880*/  @P6 LDG.E.64 R2, desc[UR12][R40.64] ;  /* 0x0000000c28026981 */ /* 0x000162000c1e1b00 */
[----:B------:R-:W-:Y:S01]  /*0890*/  ISETP.GE.U32.AND P6, PT, R79, 0x400, PT ;  /* 0x000004004f00780c */ /* 0x000fe20003fc6070 */
[----:B------:R-:W4:Y:S01]  /*08a0*/  @P2 LDC.64 R48, c[0x0][0x3d0] ;  /* 0x0000f400ff302b82 */ /* 0x000f220000000a00 */
[----:B-1----:R-:W-:-:S04]  /*08b0*/  @P5 IMAD.WIDE.U32 R38, R15, 0x8, R42 ;  /* 0x000000080f265825 */ /* 0x002fc800078e002a */
[----:B------:R-:W-:Y:S01]  /*08c0*/  @P5 VIADD R15, R15, 0x80 ;  /* 0x000000800f0f5836 */ /* 0x000fe20000000000 */
[----:B------:R1:W5:Y:S02]  /*08d0*/  @P5 LDG.E.64 R10, desc[UR12][R38.64] ;  /* 0x0000000c260a5981 */ /* 0x000364000c1e1b00 */
[----:B------:R-:W1:Y:S01]  /*08e0*/  @P1 LDC.64 R50, c[0x0][0x3d0] ;  /* 0x0000f400ff321b82 */ /* 0x000e620000000a00 */
[C---:B--2---:R-:W-:Y:S01]  /*08f0*/  @P4 IMAD.WIDE.U32 R44, R15.reuse, 0x8, R44 ;  /* 0x000000080f2c4825 */ /* 0x044fe200078e002c */
[----:B------:R-:W-:-:S04]  /*0900*/  @P4 IADD3 R15, PT, PT, R15, 0x80, RZ ;  /* 0x000000800f0f4810 */ /* 0x000fc80007ffe0ff */
[----:B------:R2:W5:Y:S02]  /*0910*/  @P4 LDG.E.64 R12, desc[UR12][R44.64] ;  /* 0x0000000c2c0c4981 */ /* 0x000564000c1e1b00 */
[----:B------:R-:W2:Y:S01]  /*0920*/  @P0 LDC.64 R42, c[0x0][0x3d0] ;  /* 0x0000f400ff2a0b82 */ /* 0x000ea20000000a00 */
[----:B---3--:R-:W-:-:S04]  /*0930*/  @P3 IMAD.WIDE.U32 R46, R15, 0x8, R46 ;  /* 0x000000080f2e3825 */ /* 0x008fc800078e002e */
[----:B------:R-:W-:Y:S01]  /*0940*/  @P3 VIADD R15, R15, 0x80 ;  /* 0x000000800f0f3836 */ /* 0x000fe20000000000 */
[----:B------:R3:W5:Y:S02]  /*0950*/  @P3 LDG.E.64 R28, desc[UR12][R46.64] ;  /* 0x0000000c2e1c3981 */ /* 0x000764000c1e1b00 */
[----:B0-----:R-:W0:Y:S01]  /*0960*/  @P6 LDC.64 R40, c[0x0][0x3d0] ;  /* 0x0000f400ff286b82 */ /* 0x001e220000000a00 */
[----:B----4-:R-:W-:-:S04]  /*0970*/  @P2 IMAD.WIDE.U32 R48, R15, 0x8, R48 ;  /* 0x000000080f302825 */ /* 0x010fc800078e0030 */
[----:B------:R-:W-:Y:S01]  /*0980*/  @P2 VIADD R15, R15, 0x80 ;  /* 0x000000800f0f2836 */ /* 0x000fe20000000000 */
[----:B------:R3:W5:Y:S03]  /*0990*/  @P2 LDG.E.64 R30, desc[UR12][R48.64] ;  /* 0x0000000c301e2981 */ /* 0x000766000c1e1b00 */
[C---:B-1----:R-:W-:Y:S01]  /*09a0*/  @P1 IMAD.WIDE.U32 R50, R15.reuse, 0x8, R50 ;  /* 0x000000080f321825 */ /* 0x042fe200078e0032 */
[----:B------:R-:W-:-:S04]  /*09b0*/  @P1 IADD3 R15, PT, PT, R15, 0x80, RZ ;  /* 0x000000800f0f1810 */ /* 0x000fc80007ffe0ff */
[----:B------:R3:W5:Y:S01]  /*09c0*/  @P1 LDG.E.64 R32, desc[UR12][R50.64] ;  /* 0x0000000c32201981 */ /* 0x000762000c1e1b00 */
[----:B--2---:R-:W-:-:S04]  /*09d0*/  @P0 IMAD.WIDE.U32 R42, R15, 0x8, R42 ;  /* 0x000000080f2a0825 */ /* 0x004fc800078e002a */
[----:B------:R-:W-:Y:S01]  /*09e0*/  @P0 VIADD R15, R15, 0x80 ;  /* 0x000000800f0f0836 */ /* 0x000fe20000000000 */
[----:B------:R3:W5:Y:S03]  /*09f0*/  @P0 LDG.E.64 R34, desc[UR12][R42.64] ;  /* 0x0000000c2a220981 */ /* 0x000766000c1e1b00 */
        /* <DEDUP_REMOVED lines=9> */
.L_x_22204:
[----:B------:R-:W-:Y:S05]  /*0a90*/  BSYNC.RECONVERGENT B0 ;  /* 0x0000000000007941 */ /* 0x000fea0003800200 */
.L_x_22202:
[----:B------:R-:W0:Y:S02]  /*0aa0*/  LDCU UR4, c[0x0][0x384] ;  /* 0x00007080ff0477ac */ /* 0x000e240008000800 */
[----:B0-----:R-:W-:-:S06]  /*0ab0*/  UISETP.GE.AND UP0, UPT, UR22, UR4, UPT ;  /* 0x000000041600728c */ /* 0x001fcc000bf06270 */
[----:B------:R-:W-:-:S13]  /*0ac0*/  PLOP3.LUT P0, PT, PT, PT, UP0, 0x80, 0x8 ;  /* 0x000000000008781c */ /* 0x000fda0003f0f008 */
[----:B------:R-:W-:Y:S05]  /*0ad0*/  @P0 EXIT ;  /* 0x000000000000094d */ /* 0x000fea0003800000 */
[----:B-----5:R-:W-:Y:S01]  /*0ae0*/  MOV R83, R12 ;  /* 0x0000000c00537202 */ /* 0x020fe20000000f00 */
[--C-:B------:R-:W-:Y:S01]  /*0af0*/  IMAD.MOV.U32 R39, RZ, RZ, R13.reuse ;  /* 0x000000ffff277224 */ /* 0x100fe200078e000d */
[--C-:B------:R-:W-:Y:S01]  /*0b00*/  SHF.R.U64 R84, R12, 0x10, R13.reuse ;  /* 0x000000100c547819 */ /* 0x100fe2000000120d */
[----:B------:R-:W-:Y:S01]  /*0b10*/  IMAD.MOV.U32 R4, RZ, RZ, R2 ;  /* 0x000000ffff047224 */ /* 0x000fe200078e0002 */
[----:B------:R-:W-:Y:S01]  /*0b20*/  SHF.R.U32.HI R12, RZ, 0x10, R13 ;  /* 0x00000010ff0c7819 */ /* 0x000fe2000001160d */
[----:B------:R-:W-:Y:S01]  /*0b30*/  IMAD.HI.U32 R13, R78, -0x326172a9, RZ ;  /* 0xcd9e8d574e0d7827 */ /* 0x000fe200078e00ff */
[----:B------:R-:W-:Y:S01]  /*0b40*/  SHF.R.U64 R43, R2, 0x10, R3 ;  /* 0x00000010022b7819 */ /* 0x000fe20000001203 */
[----:B------:R-:W0:Y:S01]  /*0b50*/  LDCU.U8 UR4, c[0x0][0x410] ;  /* 0x00008200ff0477ac */ /* 0x000e220008000000 */
[----:B------:R-:W-:Y:S01]  /*0b60*/  PRMT R84, R84, 0x5410, R12 ;  /* 0x0000541054547816 */ /* 0x000fe2000000000c */
[----:B------:R-:W-:Y:S01]  /*0b70*/  IMAD.HI.U32 R12, R77, -0x2daee0ad, RZ ;  /* 0xd2511f534d0c7827 */ /* 0x000fe200078e00ff */
[----:B------:R-:W-:Y:S01]  /*0b80*/  LOP3.LUT R13, R76, UR14, R13, 0x96, !PT ;  /* 0x0000000e4c0d7c12 */ /* 0x000fe2000f8e960d */
[----:B------:R-:W-:Y:S01]  /*0b90*/  UPLOP3.LUT UP1, UPT, UPT, UPT, UPT, 0x40, 0x4 ;  /* 0x000000000004789c */ /* 0x000fe20003f2e870 */
[--C-:B------:R-:W-:Y:S01]  /*0ba0*/  SHF.R.U64 R86, R28, 0x10, R29.reuse ;  /* 0x000000101c567819 */ /* 0x100fe2000000121d */
[----:B------:R-:W-:Y:S01]  /*0bb0*/  IMAD.MOV.U32 R85, RZ, RZ, R28 ;  /* 0x000000ffff557224 */ /* 0x000fe200078e001c */
[----:B------:R-:W-:Y:S01]  /*0bc0*/  MOV R15, R3 ;  /* 0x00000003000f7202 */ /* 0x000fe20000000f00 */
[----:B------:R-:W-:Y:S01]  /*0bd0*/  IMAD.MOV.U32 R87, RZ, RZ, R30 ;  /* 0x000000ffff577224 */ /* 0x000fe200078e001e */
[----:B------:R-:W-:Y:S01]  /*0be0*/  SHF.R.U32.HI R28, RZ, 0x10, R29 ;  /* 0x00000010ff1c7819 */ /* 0x000fe2000001161d */
[--C-:B------:R-:W-:Y:S01]  /*0bf0*/  IMAD.MOV.U32 R41, RZ, RZ, R31.reuse ;  /* 0x000000ffff297224 */ /* 0x100fe200078e001f */
[--C-:B------:R-:W-:Y:S01]  /*0c00*/  SHF.R.U64 R91, R30, 0x10, R31.reuse ;  /* 0x000000101e5b7819 */ /* 0x100fe2000000121f */
[----:B------:R-:W-:Y:S01]  /*0c10*/  IMAD.HI.U32 R30, R13, -0x2daee0ad, RZ ;  /* 0xd2511f530d1e7827 */ /* 0x000fe200078e00ff */
[----:B------:R-:W-:Y:S01]  /*0c20*/  SHF.R.U32.HI R46, RZ, 0x10, R31 ;  /* 0x00000010ff2e7819 */ /* 0x000fe2000001161f */
[----:B------:R-:W1:Y:S01]  /*0c30*/  LDCU UR23, c[0x0][0x404] ;  /* 0x00008080ff1777ac */ /* 0x000e620008000800 */
[----:B------:R-:W-:Y:S01]  /*0c40*/  SHF.R.U64 R2, R36, 0x10, R37 ;  /* 0x0000001024027819 */ /* 0x000fe20000001225 */
[----:B------:R-:W-:Y:S01]  /*0c50*/  IMAD R31, R77, -0x2daee0ad, RZ ;  /* 0xd2511f534d1f7824 */ /* 0x000fe200078e02ff */
[----:B------:R-:W-:Y:S01]  /*0c60*/  LOP3.LUT R12, R12, UR15, RZ, 0x3c, !PT ;  /* 0x0000000f0c0c7c12 */ /* 0x000fe2000f8e3cff */
[----:B------:R-:W-:Y:S01]  /*0c70*/  IMAD.MOV.U32 R94, RZ, RZ, R34 ;  /* 0x000000ffff5e7224 */ /* 0x000fe200078e0022 */
[----:B------:R-:W-:Y:S01]  /*0c80*/  PRMT R2, R2, 0x5410, R15 ;  /* 0x0000541002027816 */ /* 0x000fe2000000000f */
[--C-:B------:R-:W-:Y:S01]  /*0c90*/  IMAD.MOV.U32 R42, RZ, RZ, R33.reuse ;  /* 0x000000ffff2a7224 */ /* 0x100fe200078e0021 */
[----:B------:R-:W-:Y:S01]  /*0ca0*/  PRMT R86, R86, 0x5410, R28 ;  /* 0x0000541056567816 */ /* 0x000fe2000000001c */
[----:B------:R-:W-:Y:S01]  /*0cb0*/  IMAD R28, R78, -0x326172a9, RZ ;  /* 0xcd9e8d574e1c7824 */ /* 0x000fe200078e02ff */
[----:B------:R-:W-:Y:S01]  /*0cc0*/  LOP3.LUT R30, R31, UR26, R30, 0x96, !PT ;  /* 0x0000001a1f1e7c12 */ /* 0x000fe2000f8e961e */
[----:B------:R-:W-:Y:S01]  /*0cd0*/  IMAD.HI.U32 R15, R12, -0x326172a9, RZ ;  /* 0xcd9e8d570c0f7827 */ /* 0x000fe200078e00ff */
[----:B------:R-:W-:Y:S01]  /*0ce0*/  MOV R92, R32 ;  /* 0x00000020005c7202 */ /* 0x000fe20000000f00 */
[----:B------:R-:W2:Y:S01]  /*0cf0*/  LDCU UR44, c[0x0][0x388] ;  /* 0x00007100ff2c77ac */ /* 0x000ea20008000800 */
[----:B------:R-:W-:Y:S01]  /*0d00*/  SHF.R.U64 R93, R32, 0x10, R33 ;  /* 0x00000010205d7819 */ /* 0x000fe20000001221 */
[----:B------:R-:W-:Y:S01]  /*0d10*/  IMAD R31, R12, -0x326172a9, RZ ;  /* 0xcd9e8d570c1f7824 */ /* 0x000fe200078e02ff */
[----:B------:R-:W-:Y:S01]  /*0d20*/  LOP3.LUT R15, R28, UR25, R15, 0x96, !PT ;  /* 0x000000191c0f7c12 */ /* 0x000fe2000f8e960f */
[----:B------:R-:W-:Y:S01]  /*0d30*/  IMAD.HI.U32 R12, R30, -0x326172a9, RZ ;  /* 0xcd9e8d571e0c7827 */ /* 0x000fe200078e00ff */
[----:B------:R-:W-:Y:S01]  /*0d40*/  MOV R32, R35 ;  /* 0x0000002300207202 */ /* 0x000fe20000000f00 */
[----:B------:R-:W3:Y:S01]  /*0d50*/  LDCU UR24, c[0x0][0x400] ;  /* 0x00008000ff1877ac */ /* 0x000ee20008000800 */
[--C-:B------:R-:W-:Y:S01]  /*0d60*/  SHF.R.U64 R96, R68, 0x10, R69.reuse ;  /* 0x0000001044607819 */ /* 0x100fe20000001245 */
[----:B------:R-:W-:Y:S01]  /*0d70*/  IMAD R28, R13, -0x2daee0ad, RZ ;  /* 0xd2511f530d1c7824 */ /* 0x000fe200078e02ff */
[----:B------:R-:W-:Y:S01]  /*0d80*/  LOP3.LUT R12, R31, UR27, R12, 0x96, !PT ;  /* 0x0000001b1f0c7c12 */ /* 0x000fe2000f8e960c */
[C---:B------:R-:W-:Y:S01]  /*0d90*/  IMAD.HI.U32 R13, R15.reuse, -0x2daee0ad, RZ ;  /* 0xd2511f530f0d7827 */ /* 0x040fe200078e00ff */
[----:B------:R-:W-:Y:S01]  /*0da0*/  PRMT R94, R94, 0x5410, R32 ;  /* 0x000054105e5e7816 */ /* 0x000fe20000000020 */
[----:B------:R-:W4:Y:S01]  /*0db0*/  LDCU.64 UR16, c[0x0][0x408] ;  /* 0x00008100ff1077ac */ /* 0x000f220008000a00 */
[----:B------:R-:W-:Y:S01]  /*0dc0*/  SHF.R.U32.HI R32, RZ, 0x10, R69 ;  /* 0x00000010ff207819 */ /* 0x000fe20000011645 */
[----:B------:R-:W-:Y:S01]  /*0dd0*/  IMAD R31, R15, -0x2daee0ad, RZ ;  /* 0xd2511f530f1f7824 */ /* 0x000fe200078e02ff */
[----:B------:R-:W-:Y:S01]  /*0de0*/  LOP3.LUT R13, R28, UR28, R13, 0x96, !PT ;  /* 0x0000001c1c0d7c12 */ /* 0x000fe2000f8e960d */
[----:B------:R-:W-:Y:S01]  /*0df0*/  IMAD.HI.U32 R28, R12, -0x2daee0ad, RZ ;  /* 0xd2511f530c1c7827 */ /* 0x000fe200078e00ff */
[----:B------:R-:W-:Y:S01]  /*0e00*/  PRMT R96, R96, 0x5410, R32 ;  /* 0x0000541060607816 */ /* 0x000fe20000000020 */
[----:B------:R-:W0:Y:S01]  /*0e10*/  LDCU.64 UR18, c[0x0][0x3a0] ;  /* 0x00007400ff1277ac */ /* 0x000e220008000a00 */
[----:B------:R-:W-:Y:S01]  /*0e20*/  SHF.R.U32.HI R33, RZ, 0x10, R33 ;  /* 0x00000010ff217819 */ /* 0x000fe20000011621 */
[----:B------:R-:W-:Y:S01]  /*0e30*/  IMAD R30, R30, -0x326172a9, RZ ;  /* 0xcd9e8d571e1e7824 */ /* 0x000fe200078e02ff */
[----:B------:R-:W-:Y:S01]  /*0e40*/  LOP3.LUT R28, R31, UR30, R28, 0x96, !PT ;  /* 0x0000001e1f1c7c12 */ /* 0x000fe2000f8e961c */
[----:B------:R-:W-:Y:S01]  /*0e50*/  IMAD.HI.U32 R15, R13, -0x326172a9, RZ ;  /* 0xcd9e8d570d0f7827 */ /* 0x000fe200078e00ff */
[----:B------:R-:W-:Y:S01]  /*0e60*/  SHF.R.U64 R97, R26, 0x10, R27 ;  /* 0x000000101a617819 */ /* 0x000fe2000000121b */
[----:B------:R-:W1:Y:S01]  /*0e70*/  LDCU.128 UR8, c[0x0][0x3f0] ;  /* 0x00007e00ff0877ac */ /* 0x000e620008000c00 */
[----:B------:R-:W-:Y:S01]  /*0e80*/  PRMT R93, R93, 0x5410, R33 ;  /* 0x000054105d5d7816 */ /* 0x000fe20000000021 */
[----:B------:R-:W-:Y:S01]  /*0e90*/  IMAD R31, R12, -0x2daee0ad, RZ ;  /* 0xd2511f530c1f7824 */ /* 0x000fe200078e02ff */
[----:B------:R-:W-:Y:S01]  /*0ea0*/  LOP3.LUT R15, R30, UR29, R15, 0x96, !PT ;  /* 0x0000001d1e0f7c12 */ /* 0x000fe2000f8e960f */
[----:B------:R-:W-:Y:S01]  /*0eb0*/  IMAD R13, R13, -0x326172a9, RZ ;  /* 0xcd9e8d570d0d7824 */ /* 0x000fe200078e02ff */
[----:B------:R-:W-:Y:S01]  /*0ec0*/  SHF.R.U64 R98, R24, 0x10, R25 ;  /* 0x0000001018627819 */ /* 0x000fe20000001219 */
[----:B------:R-:W-:Y:S01]  /*0ed0*/  IMAD.HI.U32 R12, R28, -0x326172a9, RZ ;  /* 0xcd9e8d571c0c7827 */ /* 0x000fe200078e00ff */
[----:B------:R-:W-:Y:S01]  /*0ee0*/  SHF.R.U64 R108, R20, 0x10, R21 ;  /* 0x00000010146c7819 */ /* 0x000fe20000001215 */
[----:B------:R-:W1:Y:S01]  /*0ef0*/  LDCU.64 UR20, c[0x0][0x380] ;  /* 0x00007000ff1477ac */ /* 0x000e620008000a00 */
[--C-:B------:R-:W-:Y:S01]  /*0f00*/  SHF.R.U64 R82, R10, 0x10, R11.reuse ;  /* 0x000000100a527819 */ /* 0x100fe2000000120b */
[----:B------:R-:W-:Y:S01]  /*0f10*/  IMAD.HI.U32 R30, R15, -0x2daee0ad, RZ ;  /* 0xd2511f530f1e7827 */ /* 0x000fe200078e00ff */
[----:B------:R-:W-:Y:S01]  /*0f20*/  LOP3.LUT R12, R13, UR31, R12, 0x96, !PT ;  /* 0x0000001f0d0c7c12 */ /* 0x000fe2000f8e960c */
[----:B0-----:R-:W-:Y:S01]  /*0f30*/  UISETP.NE.AND UP2, UPT, UR4, URZ, UPT ;  /* 0x000000ff0400728c */ /* 0x001fe2000bf45270 */
[----:B------:R-:W-:Y:S01]  /*0f40*/  SHF.R.U32.HI R45, RZ, 0x10, R11 ;  /* 0x00000010ff2d7819 */ /* 0x000fe2000001160b */
[----:B------:R-:W-:Y:S01]  /*0f50*/  IMAD R32, R15, -0x2daee0ad, RZ ;  /* 0xd2511f530f207824 */ /* 0x000fe200078e02ff */
[----:B------:R-:W-:Y:S01]  /*0f60*/  LOP3.LUT R30, R31, UR32, R30, 0x96, !PT ;  /* 0x000000201f1e7c12 */ /* 0x000fe2000f8e961e */
[----:B------:R-:W-:Y:S01]  /*0f70*/  IMAD.HI.U32 R15, R12, -0x2daee0ad, RZ ;  /* 0xd2511f530c0f7827 */ /* 0x000fe200078e00ff */
[----:B------:R-:W-:-:S02]  /*0f80*/  SHF.R.U32.HI R31, RZ, 0x10, R27 ;  /* 0x00000010ff1f7819 */ /* 0x000fc4000001161b */
[----:B------:R-:W-:Y:S01]  /*0f90*/  SHF.R.U64 R109, R18, 0x10, R19 ;  /* 0x00000010126d7819 */ /* 0x000fe20000001213 */
[----:B------:R-:W-:Y:S01]  /*0fa0*/  IMAD R33, R12, -0x2daee0ad, RZ ;  /* 0xd2511f530c217824 */ /* 0x000fe200078e02ff */
[----:B------:R-:W-:Y:S01]  /*0fb0*/  LOP3.LUT R15, R32, UR34, R15, 0x96, !PT ;  /* 0x00000022200f7c12 */ /* 0x000fe2000f8e960f */
[----:B------:R-:W-:Y:S01]  /*0fc0*/  IMAD R28, R28, -0x326172a9, RZ ;  /* 0xcd9e8d571c1c7824 */ /* 0x000fe200078e02ff */
[----:B------:R-:W-:Y:S01]  /*0fd0*/  PRMT R97, R97, 0x5410, R31 ;  /* 0x0000541061617816 */ /* 0x000fe2000000001f */
[C---:B------:R-:W-:Y:S01]  /*0fe0*/  IMAD.HI.U32 R13, R30.reuse, -0x326172a9, RZ ;  /* 0xcd9e8d571e0d7827 */ /* 0x040fe200078e00ff */
[----:B------:R-:W-:Y:S02]  /*0ff0*/  SHF.R.U32.HI R32, RZ, 0x10, R25 ;  /* 0x00000010ff207819 */ /* 0x000fe40000011619 */
[----:B------:R-:W-:Y:S01]  /*1000*/  SHF.R.U32.HI R44, RZ, 0x10, R3 ;  /* 0x00000010ff2c7819 */ /* 0x000fe20000011603 */
[----:B------:R-:W-:Y:S01]  /*1010*/  IMAD R31, R30, -0x326172a9, RZ ;  /* 0xcd9e8d571e1f7824 */ /* 0x000fe200078e02ff */
[----:B------:R-:W-:Y:S01]  /*1020*/  LOP3.LUT R13, R28, UR33, R13, 0x96, !PT ;  /* 0x000000211c0d7c12 */ /* 0x000fe2000f8e960d */
[----:B------:R-:W-:Y:S01]  /*1030*/  IMAD.HI.U32 R12, R15, -0x326172a9, RZ ;  /* 0xcd9e8d570f0c7827 */ /* 0x000fe200078e00ff */
[----:B------:R-:W-:-:S02]  /*1040*/  PRMT R98, R98, 0x5410, R32 ;  /* 0x0000541062627816 */ /* 0x000fc40000000020 */
[----:B------:R-:W-:Y:S01]  /*1050*/  SHF.R.U64 R95, R34, 0x10, R35 ;  /* 0x00000010225f7819 */ /* 0x000fe20000001223 */
[----:B------:R-:W-:Y:S01]  /*1060*/  IMAD R30, R15, -0x326172a9, RZ ;  /* 0xcd9e8d570f1e7824 */ /* 0x000fe200078e02ff */
[----:B------:R-:W-:Y:S01]  /*1070*/  LOP3.LUT R12, R31, UR35, R12, 0x96, !PT ;  /* 0x000000231f0c7c12 */ /* 0x000fe2000f8e960c */
[C---:B------:R-:W-:Y:S01]  /*1080*/  IMAD.HI.U32 R28, R13.reuse, -0x2daee0ad, RZ ;  /* 0xd2511f530d1c7827 */ /* 0x040fe200078e00ff */
[----:B------:R-:W-:Y:S02]  /*1090*/  SHF.R.U32.HI R31, RZ, 0x10, R21 ;  /* 0x00000010ff1f7819 */ /* 0x000fe40000011615 */
[----:B------:R-:W-:Y:S01]  /*10a0*/  SHF.R.U64 R110, R16, 0x10, R17 ;  /* 0x00000010106e7819 */ /* 0x000fe20000001211 */
[----:B------:R-:W-:Y:S01]  /*10b0*/  IMAD R32, R13, -0x2daee0ad, RZ ;  /* 0xd2511f530d207824 */ /* 0x000fe200078e02ff */
[----:B------:R-:W-:Y:S01]  /*10c0*/  LOP3.LUT R28, R33, UR36, R28, 0x96, !PT ;  /* 0x00000024211c7c12 */ /* 0x000fe2000f8e961c */
[----:B------:R-:W-:Y:S01]  /*10d0*/  IMAD.HI.U32 R15, R12, -0x2daee0ad, RZ ;  /* 0xd2511f530c0f7827 */ /* 0x000fe200078e00ff */
[----:B------:R-:W-:-:S02]  /*10e0*/  PRMT R108, R108, 0x5410, R31 ;  /* 0x000054106c6c7816 */ /* 0x000fc4000000001f */
[----:B------:R-:W-:Y:S01]  /*10f0*/  SHF.R.U32.HI R34, RZ, 0x10, R35 ;  /* 0x00000010ff227819 */ /* 0x000fe20000011623 */
[----:B------:R-:W-:Y:S01]  /*1100*/  IMAD.MOV.U32 R38, RZ, RZ, R11 ;  /* 0x000000ffff267224 */ /* 0x000fe200078e000b */
[----:B------:R-:W-:Y:S01]  /*1110*/  LOP3.LUT R15, R32, UR38, R15, 0x96, !PT ;  /* 0x00000026200f7c12 */ /* 0x000fe2000f8e960f */
[----:B------:R-:W-:Y:S01]  /*1120*/  IMAD R33, R12, -0x2daee0ad, RZ ;  /* 0xd2511f530c217824 */ /* 0x000fe200078e02ff */
[C---:B------:R-:W-:Y:S01]  /*1130*/  LOP3.LUT R11, R5.reuse, 0x7f, RZ, 0xc0, !PT ;  /* 0x0000007f050b7812 */ /* 0x040fe200078ec0ff */
[C---:B------:R-:W-:Y:S01]  /*1140*/  IMAD R31, R28.reuse, -0x326172a9, RZ ;  /* 0xcd9e8d571c1f7824 */ /* 0x040fe200078e02ff */
[----:B------:R-:W-:Y:S01]  /*1150*/  LOP3.LUT R5, R5, 0xffffff80, RZ, 0xc0, !PT ;  /* 0xffffff8005057812 */ /* 0x000fe200078ec0ff */
[----:B------:R-:W-:Y:S01]  /*1160*/  IMAD.HI.U32 R12, R15, -0x326172a9, RZ ;  /* 0xcd9e8d570f0c7827 */ /* 0x000fe200078e00ff */
[----:B------:R-:W-:Y:S02]  /*1170*/  VIADDMNMX R9, R11, -R9, RZ, !PT ;  /* 0x800000090b097246 */ /* 0x000fe400078001ff */
[----:B------:R-:W-:Y:S01]  /*1180*/  SHF.R.U32.HI R32, RZ, 0x10, R17 ;  /* 0x00000010ff207819 */ /* 0x000fe20000011611 */
[----:B------:R-:W-:Y:S01]  /*1190*/  IMAD.HI.U32 R13, R28, -0x326172a9, RZ ;  /* 0xcd9e8d571c0d7827 */ /* 0x000fe200078e00ff */
[----:B------:R-:W-:-:S02]  /*11a0*/  LOP3.LUT R31, R31, UR39, R12, 0x96, !PT ;  /* 0x000000271f1f7c12 */ /* 0x000fc4000f8e960c */
[----:B------:R-:W-:Y:S01]  /*11b0*/  VIMNMX R12, PT, PT, R9, 0x20, PT ;  /* 0x00000020090c7848 */ /* 0x000fe20003fe0100 */
[----:B------:R-:W-:Y:S01]  /*11c0*/  IMAD R11, R0, -0x20, R11 ;  /* 0xffffffe0000b7824 */ /* 0x000fe200078e020b */
[----:B------:R-:W-:Y:S01]  /*11d0*/  LOP3.LUT R13, R30, UR37, R13, 0x96, !PT ;  /* 0x000000251e0d7c12 */ /* 0x000fe2000f8e960d */
[----:B------:R-:W-:Y:S01]  /*11e0*/  IMAD.HI.U32 R73, R31, -0x2daee0ad, RZ ;  /* 0xd2511f531f497827 */ /* 0x000fe200078e00ff */
[----:B------:R-:W-:Y:S02]  /*11f0*/  LEA R9, R12, R5, 0x2 ;  /* 0x000000050c097211 */ /* 0x000fe400078e10ff */
[----:B------:R-:W-:Y:S01]  /*1200*/  SHF.R.U32.HI R30, RZ, 0x10, R19 ;  /* 0x00000010ff1e7819 */ /* 0x000fe20000011613 */
[----:B------:R-:W-:Y:S01]  /*1210*/  IMAD.HI.U32 R28, R13, -0x2daee0ad, RZ ;  /* 0xd2511f530d1c7827 */ /* 0x000fe200078e00ff */
[----:B------:R-:W-:Y:S02]  /*1220*/  I2FP.F32.U32 R75, R9 ;  /* 0x00000009004b7245 */ /* 0x000fe40000201000 */
[----:B------:R-:W-:Y:S01]  /*1230*/  VIMNMX R11, PT, PT, RZ, R11, !PT ;  /* 0x0000000bff0b7248 */ /* 0x000fe20007fe0100 */
[----:B------:R-:W-:Y:S01]  /*1240*/  IMAD.MOV.U32 R81, RZ, RZ, R10 ;  /* 0x000000ffff517224 */ /* 0x000fe200078e000a */
[----:B------:R-:W-:Y:S01]  /*1250*/  PRMT R109, R109, 0x5410, R30 ;  /* 0x000054106d6d7816 */ /* 0x000fe2000000001e */
[----:B------:R-:W-:Y:S01]  /*1260*/  IMAD R30, R13, -0x2daee0ad, RZ ;  /* 0xd2511f530d1e7824 */ /* 0x000fe200078e02ff */
[----:B------:R-:W0:Y:S01]  /*1270*/  MUFU.RCP R75, R75 ;  /* 0x0000004b004b7308 */ /* 0x000e220000001000 */
[----:B------:R-:W-:Y:S01]  /*1280*/  VIMNMX R74, PT, PT, R11, 0x20, PT ;  /* 0x000000200b4a7848 */ /* 0x000fe20003fe0100 */
[----:B------:R-:W-:Y:S01]  /*1290*/  IMAD.MOV.U32 R10, RZ, RZ, R36 ;  /* 0x000000ffff0a7224 */ /* 0x000fe200078e0024 */
[----:B------:R-:W-:Y:S01]  /*12a0*/  LOP3.LUT R28, R33, UR40, R28, 0x96, !PT ;  /* 0x00000028211c7c12 */ /* 0x000fe2000f8e961c */
[----:B------:R-:W-:Y:S01]  /*12b0*/  HADD2.F32 R13, -RZ, R6.H0_H0 ;  /* 0x20000006ff0d7230 */ /* 0x000fe20000004100 */
[----:B------:R-:W-:Y:S01]  /*12c0*/  SHF.R.U32.HI R3, RZ, 0x10, R37 ;  /* 0x00000010ff037819 */ /* 0x000fe20000011625 */
[----:B------:R-:W-:Y:S01]  /*12d0*/  IMAD R74, R74, 0x4, R5 ;  /* 0x000000044a4a7824 */ /* 0x000fe200078e0205 */
[----:B------:R-:W-:Y:S01]  /*12e0*/  MOV R40, R29 ;  /* 0x0000001d00287202 */ /* 0x000fe20000000f00 */
[----:B------:R-:W-:Y:S01]  /*12f0*/  IMAD.MOV.U32 R29, RZ, RZ, R37 ;  /* 0x000000ffff1d7224 */ /* 0x000fe200078e0025 */
[----:B------:R-:W-:Y:S01]  /*1300*/  PRMT R110, R110, 0x5410, R32 ;  /* 0x000054106e6e7816 */ /* 0x000fe20000000020 */
[----:B------:R-:W-:Y:S01]  /*1310*/  IMAD R32, R15, -0x326172a9, RZ ;  /* 0xcd9e8d570f207824 */ /* 0x000fe200078e02ff */
[----:B------:R-:W-:Y:S01]  /*1320*/  LOP3.LUT R73, R30, UR42, R73, 0x96, !PT ;  /* 0x0000002a1e497c12 */ /* 0x000fe2000f8e9649 */
[----:B------:R-:W-:Y:S01]  /*1330*/  IMAD.HI.U32 R71, R28, -0x326172a9, RZ ;  /* 0xcd9e8d571c477827 */ /* 0x000fe200078e00ff */
[----:B------:R-:W-:-:S02]  /*1340*/  PRMT R3, R3, 0x5410, R43 ;  /* 0x0000541003037816 */ /* 0x000fc4000000002b */
[----:B------:R-:W-:Y:S01]  /*1350*/  PRMT R95, R95, 0x5410, R34 ;  /* 0x000054105f5f7816 */ /* 0x000fe20000000022 */
[----:B------:R-:W-:Y:S01]  /*1360*/  HADD2.F32 R12, -RZ, R7.H0_H0 ;  /* 0x20000007ff0c7230 */ /* 0x000fe20000004100 */
[--C-:B------:R-:W-:Y:S01]  /*1370*/  SHF.R.U64 R30, R6, 0x10, R7.reuse ;  /* 0x00000010061e7819 */ /* 0x100fe20000001207 */
[----:B------:R-:W-:Y:S01]  /*1380*/  IMAD.MOV.U32 R11, RZ, RZ, RZ ;  /* 0x000000ffff0b7224 */ /* 0x000fe200078e00ff */
[----:B------:R-:W-:Y:S01]  /*1390*/  SHF.R.U32.HI R5, RZ, 0x10, R7 ;  /* 0x00000010ff057819 */ /* 0x000fe20000011607 */
[----:B------:R-:W-:Y:S01]  /*13a0*/  HADD2.F32 R10, -RZ, R10.H0_H0 ;  /* 0x2000000aff0a7230 */ /* 0x000fe20000004100 */
[--C-:B------:R-:W-:Y:S01]  /*13b0*/  SHF.R.U64 R107, R22, 0x10, R23.reuse ;  /* 0x00000010166b7819 */ /* 0x100fe20000001217 */
[----:B------:R-:W-:Y:S01]  /*13c0*/  HADD2.F32 R9, -RZ, R29.H0_H0 ;  /* 0x2000001dff097230 */ /* 0x000fe20000004100 */
[----:B------:R-:W-:Y:S01]  /*13d0*/  SHF.R.U32.HI R34, RZ, 0x10, R23 ;  /* 0x00000010ff227819 */ /* 0x000fe20000011617 */
[----:B------:R-:W-:Y:S01]  /*13e0*/  HADD2.F32 R7, -RZ, R2.H0_H0 ;  /* 0x20000002ff077230 */ /* 0x000fe20000004100 */
[----:B------:R-:W-:Y:S01]  /*13f0*/  PRMT R0, R0, 0x5410, R4 ;  /* 0x0000541000007816 */ /* 0x000fe20000000004 */
[----:B------:R-:W-:Y:S01]  /*1400*/  HADD2.F32 R6, -RZ, R30.H0_H0 ;  /* 0x2000001eff067230 */ /* 0x000fe20000004100 */
[----:B------:R-:W-:Y:S01]  /*1410*/  LOP3.LUT R15, R8, 0x3, RZ, 0xc0, !PT ;  /* 0x00000003080f7812 */ /* 0x000fe200078ec0ff */
[----:B------:R-:W-:Y:S01]  /*1420*/  HADD2.F32 R8, -RZ, R3.H0_H0 ;  /* 0x20000003ff087230 */ /* 0x000fe20000004100 */
[----:B------:R-:W-:Y:S01]  /*1430*/  PRMT R4, R4, 0x5410, R44 ;  /* 0x0000541004047816 */ /* 0x000fe2000000002c */
[----:B------:R-:W-:Y:S01]  /*1440*/  HADD2.F32 R5, -RZ, R5.H0_H0 ;  /* 0x20000005ff057230 */ /* 0x000fe20000004100 */
[----:B------:R-:W-:Y:S01]  /*1450*/  PRMT R81, R81, 0x5410, R38 ;  /* 0x0000541051517816 */ /* 0x000fe20000000026 */
        /* <DEDUP_REMOVED lines=8> */
[----:B------:R-:W-:Y:S02]  /*14e0*/  PRMT R107, R107, 0x5410, R34 ;  /* 0x000054106b6b7816 */ /* 0x000fe40000000022 */
[----:B01234-:R-:W-:-:S07]  /*14f0*/  LOP3.LUT R71, R32, UR41, R71, 0x96, !PT ;  /* 0x0000002920477c12 */ /* 0x01ffce000f8e9647 */
.L_x_22636:
[----:B------:R-:W-:-:S06]  /*1500*/  UIMAD.WIDE UR4, UR22, 0x4, UR8 ;  /* 0x00000004160478a5 */ /* 0x000fcc000f8e0208 */
[----:B01234-:R-:W-:Y:S01]  /*1510*/  MOV R66, UR4 ;  /* 0x0000000400427c02 */ /* 0x01ffe20008000f00 */
        /* <DEDUP_REMOVED lines=19> */
[----:B------:R-:W-:-:S02]  /*1650*/  IMAD.MOV.U32 R64, RZ, RZ, RZ ;  /* 0x000000ffff407224 */ /* 0x000fc400078e00ff */
[----:B------:R-:W-:Y:S02]  /*1660*/  MOV R65, UR5 ;  /* 0x0000000500417c02 */ /* 0x000fe40008000f00 */
[----:B------:R-:W-:Y:S02]  /*1670*/  IMAD.U32 R67, RZ, RZ, UR7 ;  /* 0x00000007ff437e24 */ /* 0x000fe4000f8e00ff */
[----:B------:R-:W-:-:S03]  /*1680*/  LEA.HI.SX32 R65, R65, R80, 0x1e ;  /* 0x0000005041417211 */ /* 0x000fc600078ff2ff */
        /* <DEDUP_REMOVED lines=8> */
.L_x_22207:
[----:B------:R-:W-:Y:S05]  /*1710*/  BRA.U !UP0, `(.L_x_22208) ;  /* 0x0000001508687547 */ /* 0x000fea000b800000 */
[----:B------:R-:W0:Y:S02]  /*1720*/  LDC.64 R32, c[0x0][0x3a0] ;  /* 0x0000e800ff207b82 */ /* 0x000e240000000a00 */
[----:B0-----:R-:W-:-:S06]  /*1730*/  IMAD.WIDE.U32 R34, R65, 0x10, R32 ;  /* 0x0000001041227825 */ /* 0x001fcc00078e0020 */
[----:B------:R-:W5:Y:S01]  /*1740*/  LDG.E.128 R32, desc[UR12][R34.64] ;  /* 0x0000000c22207981 */ /* 0x000f62000c1e1d00 */
[----:B------:R-:W-:-:S13]  /*1750*/  ISETP.LT.AND P1, PT, RZ, UR43, PT ;  /* 0x0000002bff007c0c */ /* 0x000fda000bf21270 */
        /* <DEDUP_REMOVED lines=19> */
.L_x_22212:
        /* <DEDUP_REMOVED lines=13> */
.L_x_22214:
[----:B------:R-:W-:Y:S05]  /*1960*/  BSYNC.RECONVERGENT B2 ;  /* 0x0000000000027941 */ /* 0x000fea0003800200 */
.L_x_22213:
        /* <DEDUP_REMOVED lines=41> */
.L_x_22211:
[----:B------:R-:W-:Y:S05]  /*1c00*/  BSYNC.RECONVERGENT B1 ;  /* 0x0000000000017941 */ /* 0x000fea0003800200 */
.L_x_22210:
[----:B------:R-:W-:Y:S01]  /*1c10*/  I2FP.F32.U32 R15, R88 ;  /* 0x00000058000f7245 */ /* 0x000fe20000201000 */
[----:B------:R-:W-:Y:S02]  /*1c20*/  HFMA2 R88, -RZ, RZ, 0.1171875, 0 ;  /* 0x2f800000ff587431 */ /* 0x000fe400000001ff */
[----:B-----5:R-:W-:-:S04]  /*1c30*/  FMUL.FTZ R70, R28, UR17 ;  /* 0x000000111c467c20 */ /* 0x020fc80008410000 */
[----:B------:R-:W-:Y:S01]  /*1c40*/  FMUL.FTZ R70, R70, UR16 ;  /* 0x0000001046467c20 */ /* 0x000fe20008410000 */
[----:B------:R-:W-:-:S05]  /*1c50*/  FFMA.FTZ R15, R15, R88, 1.1641532182693481445e-10 ;  /* 0x2f0000000f0f7423 */ /* 0x000fca0000010058 */
[----:B------:R-:W-:-:S04]  /*1c60*/  FSETP.GTU.FTZ.AND P2, PT, R15, UR23, PT ;  /* 0x000000170f007c0b */ /* 0x000fc8000bf5c000 */
[----:B------:R-:W-:Y:S02]  /*1c70*/  FSEL R89, R70, RZ, !P2 ;  /* 0x000000ff46597208 */ /* 0x000fe40005000000 */
[----:B------:R-:W-:-:S03]  /*1c80*/  SEL R15, RZ, 0x1, P2 ;  /* 0x00000001ff0f7807 */ /* 0x000fc60001000000 */
[----:B------:R-:W-:Y:S01]  /*1c90*/  FADD.FTZ R32, R32, R89 ;  /* 0x0000005920207221 */ /* 0x000fe20000010000 */
[----:B------:R-:W-:-:S07]  /*1ca0*/  PRMT R4, R15, 0x7610, R4 ;  /* 0x000076100f047816 */ /* 0x000fce0000000004 */
.L_x_22209:
        /* <DEDUP_REMOVED lines=19> */
.L_x_22218:
        /* <DEDUP_REMOVED lines=13> */
.L_x_22220:
[----:B------:R-:W-:Y:S05]  /*1eb0*/  BSYNC.RECONVERGENT B2 ;  /* 0x0000000000027941 */ /* 0x000fea0003800200 */
.L_x_22219:
        /* <DEDUP_REMOVED lines=42> */
.L_x_22217:
[----:B------:R-:W-:Y:S05]  /*2160*/  BSYNC.RECONVERGENT B1 ;  /* 0x0000000000017941 */ /* 0x000fea0003800200 */
.L_x_22216:
[----:B------:R-:W-:Y:S01]  /*2170*/  I2FP.F32.U32 R66, R88 ;  /* 0x0000005800427245 */ /* 0x000fe20000201000 */
[----:B------:R-:W-:Y:S02]  /*2180*/  IMAD.MOV.U32 R89, RZ, RZ, 0x2f800000 ;  /* 0x2f800000ff597424 */ /* 0x000fe400078e00ff */
[----:B-----5:R-:W-:Y:S02]  /*2190*/  FMUL.FTZ R67, R29, UR17 ;  /* 0x000000111d437c20 */ /* 0x020fe40008410000 */
[----:B------:R-:W-:Y:S02]  /*21a0*/  FFMA.FTZ R66, R66, R89, 1.1641532182693481445e-10 ;  /* 0x2f00000042427423 */ /* 0x000fe40000010059 */
[----:B------:R-:W-:-:S03]  /*21b0*/  FMUL.FTZ R67, R67, UR16 ;  /* 0x0000001043437c20 */ /* 0x000fc60008410000 */
[----:B------:R-:W-:-:S04]  /*21c0*/  FSETP.GTU.FTZ.AND P2, PT, R66, UR23, PT ;  /* 0x0000001742007c0b */ /* 0x000fc8000bf5c000 */
[----:B------:R-:W-:Y:S02]  /*21d0*/  FSEL R88, R67, RZ, !P2 ;  /* 0x000000ff43587208 */ /* 0x000fe40005000000 */
[----:B------:R-:W-:-:S03]  /*21e0*/  SEL R66, RZ, 0x1, P2 ;  /* 0x00000001ff427807 */ /* 0x000fc60001000000 */
[----:B------:R-:W-:Y:S01]  /*21f0*/  FADD.FTZ R33, R33, R88 ;  /* 0x0000005821217221 */ /* 0x000fe20000010000 */
[----:B------:R-:W-:-:S07]  /*2200*/  PRMT R3, R66, 0x7610, R3 ;  /* 0x0000761042037816 */ /* 0x000fce0000000003 */
.L_x_22215:
        /* <DEDUP_REMOVED lines=19> */
.L_x_22224:
        /* <DEDUP_REMOVED lines=13> */
.L_x_22226:
[----:B------:R-:W-:Y:S05]  /*2410*/  BSYNC.RECONVERGENT B2 ;  /* 0x0000000000027941 */ /* 0x000fea0003800200 */
.L_x_22225:
        /* <DEDUP_REMOVED lines=40> */
[----:B------:R-:W-:-:S07]  /*26a0*/  IMAD.MOV.U32 R88, RZ, RZ, R70 ;  /* 0x000000ffff587224 */ /* 0x000fce00078e0046 */
.L_x_22223:
[----:B------:R-:W-:Y:S05]  /*26b0*/  BSYNC.RECONVERGENT B1 ;  /* 0x0000000000017941 */ /* 0x000fea0003800200 */
.L_x_22222:
        /* <DEDUP_REMOVED lines=10> */
.L_x_22221:
        /* <DEDUP_REMOVED lines=19> */
.L_x_22230:
        /* <DEDUP_REMOVED lines=13> */
.L_x_22232:
[----:B------:R-:W-:Y:S05]  /*2960*/  BSYNC.RECONVERGENT B2 ;  /* 0x0000000000027941 */ /* 0x000fea0003800200 */
.L_x_22231:
        /* <DEDUP_REMOVED lines=41> */
.L_x_22229:
[----:B------:R-:W-:Y:S05]  /*2c00*/  BSYNC.RECONVERGENT B1 ;  /* 0x0000000000017941 */ /* 0x000fea0003800200 */
.L_x_22228:
        /* <DEDUP_REMOVED lines=9> */
[----:B------:R-:W-:Y:S01]  /*2ca0*/  PRMT R0, R66, 0x7610, R0 ;  /* 0x0000761042007816 */ /* 0x000fe20000000000 */
[----:B------:R-:W-:Y:S06]  /*2cb0*/  BRA `(.L_x_22227) ;  /* 0x00000014002c7947 */ /* 0x000fec0003800000 */
.L_x_22208:
        /* <DEDUP_REMOVED lines=20> */
.L_x_22236:
        /* <DEDUP_REMOVED lines=13> */
.L_x_22238:
[----:B------:R-:W-:Y:S05]  /*2ed0*/  BSYNC.RECONVERGENT B2 ;  /* 0x0000000000027941 */ /* 0x000fea0003800200 */
.L_x_22237:
        /* <DEDUP_REMOVED lines=41> */
.L_x_22235:
[----:B------:R-:W-:Y:S05]  /*3170*/  BSYNC.RECONVERGENT B1 ;  /* 0x0000000000017941 */ /* 0x000fea0003800200 */
.L_x_22234:
[----:B------:R-:W-:Y:S01]  /*3180*/  I2FP.F32.U32 R15, R32 ;  /* 0x00000020000f7245 */ /* 0x000fe20000201000 */
[----:B------:R-:W-:-:S04]  /*3190*/  IMAD.MOV.U32 R32, RZ, RZ, 0x2f800000 ;  /* 0x2f800000ff207424 */ /* 0x000fc800078e00ff */
[----:B------:R-:W-:Y:S01]  /*31a0*/  FFMA.FTZ R15, R15, R32, 1.1641532182693481445e-10 ;  /* 0x2f0000000f0f7423 */ /* 0x000fe20000010020 */
[----:B-----5:R-:W-:-:S04]  /*31b0*/  FMUL.FTZ R32, R28, UR17 ;  /* 0x000000111c207c20 */ /* 0x020fc80008410000 */
[----:B------:R-:W-:Y:S01]  /*31c0*/  FSETP.GTU.FTZ.AND P1, PT, R15, UR23, PT ;  /* 0x000000170f007c0b */ /* 0x000fe2000bf3c000 */
[----:B------:R-:W-:-:S03]  /*31d0*/  FMUL.FTZ R32, R32, UR16 ;  /* 0x0000001020207c20 */ /* 0x000fc60008410000 */
[----:B------:R-:W-:Y:S02]  /*31e0*/  SEL R15, RZ, 0x1, P1 ;  /* 0x00000001ff0f7807 */ /* 0x000fe40000800000 */
[----:B------:R-:W-:Y:S02]  /*31f0*/  FSEL R32, R32, RZ, !P1 ;  /* 0x000000ff20207208 */ /* 0x000fe40004800000 */
[----:B------:R-:W-:-:S07]  /*3200*/  PRMT R4, R15, 0x7610, R4 ;  /* 0x000076100f047816 */ /* 0x000fce0000000004 */
.L_x_22233:
        /* <DEDUP_REMOVED lines=16> */
.L_x_22242:
        /* <DEDUP_REMOVED lines=13> */
.L_x_22244:
[----:B------:R-:W-:Y:S05]  /*33e0*/  BSYNC.RECONVERGENT B2 ;  /* 0x0000000000027941 */ /* 0x000fea0003800200 */
.L_x_22243:
        /* <DEDUP_REMOVED lines=42> */
.L_x_22241:
[----:B------:R-:W-:Y:S05]  /*3690*/  BSYNC.RECONVERGENT B1 ;  /* 0x0000000000017941 */ /* 0x000fea0003800200 */
.L_x_22240:
[----:B------:R-:W-:Y:S01]  /*36a0*/  HFMA2 R34, -RZ, RZ, 0.1171875, 0 ;  /* 0x2f800000ff227431 */ /* 0x000fe200000001ff */
[----:B------:R-:W-:-:S05]  /*36b0*/  I2FP.F32.U32 R33, R33 ;  /* 0x0000002100217245 */ /* 0x000fca0000201000 */
[----:B------:R-:W-:Y:S01]  /*36c0*/  FFMA.FTZ R33, R33, R34, 1.1641532182693481445e-10 ;  /* 0x2f00000021217423 */ /* 0x000fe20000010022 */
[----:B-----5:R-:W-:-:S04]  /*36d0*/  FMUL.FTZ R34, R29, UR17 ;  /* 0x000000111d227c20 */ /* 0x020fc80008410000 */
[----:B------:R-:W-:Y:S01]  /*36e0*/  FSETP.GTU.FTZ.AND P1, PT, R33, UR23, PT ;  /* 0x0000001721007c0b */ /* 0x000fe2000bf3c000 */
[----:B------:R-:W-:-:S03]  /*36f0*/  FMUL.FTZ R33, R34, UR16 ;  /* 0x0000001022217c20 */ /* 0x000fc60008410000 */
[----:B------:R-:W-:Y:S02]  /*3700*/  SEL R34, RZ, 0x1, P1 ;  /* 0x00000001ff227807 */ /* 0x000fe40000800000 */
[----:B------:R-:W-:Y:S02]  /*3710*/  FSEL R33, R33, RZ, !P1 ;  /* 0x000000ff21217208 */ /* 0x000fe40004800000 */
[----:B------:R-:W-:-:S07]  /*3720*/  PRMT R3, R34, 0x7610, R3 ;  /* 0x0000761022037816 */ /* 0x000fce0000000003 */
.L_x_22239:
        /* <DEDUP_REMOVED lines=16> */
.L_x_22248:
        /* <DEDUP_REMOVED lines=13> */
.L_x_22250:
[----:B------:R-:W-:Y:S05]  /*3900*/  BSYNC.RECONVERGENT B2 ;  /* 0x0000000000027941 */ /* 0x000fea0003800200 */
.L_x_22249:
        /* <DEDUP_REMOVED lines=42> */
.L_x_22247:
[----:B------:R-:W-:Y:S05]  /*3bb0*/  BSYNC.RECONVERGENT B1 ;  /* 0x0000000000017941 */ /* 0x000fea0003800200 */
.L_x_22246:
        /* <DEDUP_REMOVED lines=9> */
.L_x_22245:
        /* <DEDUP_REMOVED lines=16> */
.L_x_22253:
        /* <DEDUP_REMOVED lines=13> */
.L_x_22255:
[----:B------:R-:W-:Y:S05]  /*3e20*/  BSYNC.RECONVERGENT B2 ;  /* 0x0000000000027941 */ /* 0x000fea0003800200 */
.L_x_22254:
        /* <DEDUP_REMOVED lines=42> */
.L_x_22252:
[----:B------:R-:W-:Y:S05]  /*40d0*/  BSYNC.RECONVERGENT B1 ;  /* 0x0000000000017941 */ /* 0x000fea0003800200 */
.L_x_22251:
        /* <DEDUP_REMOVED lines=9> */
.L_x_22227:
[----:B------:R-:W0:Y:S01]  /*4170*/  LDC.64 R66, c[0x0][0x3a8] ;  /* 0x0000ea00ff427b82 */ /* 0x000e220000000a00 */
[----:B------:R-:W-:Y:S01]  /*4180*/  MOV R70, R88 ;  /* 0x0000005800467202 */ /* 0x000fe20000000f00 */
[----:B0-----:R-:W-:-:S05]  /*4190*/  IMAD.WIDE.U32 R66, R65, 0x10, R66 ;  /* 0x0000001041427825 */ /* 0x001fca00078e0042 */
[----:B-----5:R0:W-:Y:S01]  /*41a0*/  STG.E.128 desc[UR12][R66.64], R32 ;  /* 0x0000002042007986 */ /* 0x0201e2000c101d0c */
[----:B------:R-:W-:Y:S05]  /*41b0*/  BRA.U !UP3, `(.L_x_22256) ;  /* 0x000000010b2c7547 */ /* 0x000fea000b800000 */
[----:B0-----:R-:W0:Y:S01]  /*41c0*/  LDC.64 R66, c[0x0][0x3b0] ;  /* 0x0000ec00ff427b82 */ /* 0x001e220000000a00 */
[----:B------:R-:W-:Y:S01]  /*41d0*/  IMAD.U32 R89, R2, 0x10000, RZ ;  /* 0x0001000002597824 */ /* 0x000fe200078e00ff */
[----:B------:R-:W-:Y:S02]  /*41e0*/  LOP3.LUT R88, R0, 0xffff, RZ, 0xc0, !PT ;  /* 0x0000ffff00587812 */ /* 0x000fe400078ec0ff */
[----:B------:R-:W-:Y:S02]  /*41f0*/  LOP3.LUT R90, R3, 0xff, RZ, 0xc0, !PT ;  /* 0x000000ff035a7812 */ /* 0x000fe400078ec0ff */
[----:B------:R-:W-:-:S05]  /*4200*/  LOP3.LUT R89, R89, 0xff0000, RZ, 0xc0, !PT ;  /* 0x00ff000059597812 */ /* 0x000fca00078ec0ff */
[----:B------:R-:W-:Y:S01]  /*4210*/  IMAD R99, R88, 0x1000000, R89 ;  /* 0x0100000058637824 */ /* 0x000fe200078e0259 */
[----:B------:R-:W-:-:S04]  /*4220*/  LOP3.LUT R89, R4, 0xff, RZ, 0xc0, !PT ;  /* 0x000000ff04597812 */ /* 0x000fc800078ec0ff */
[----:B------:R-:W-:-:S05]  /*4230*/  LEA R88, R90, R99, 0x8 ;  /* 0x000000635a587211 */ /* 0x000fca00078e40ff */
[----:B------:R-:W-:Y:S02]  /*4240*/  IMAD.IADD R89, R88, 0x1, R89 ;  /* 0x0000000158597824 */ /* 0x000fe400078e0259 */
[----:B0-----:R-:W-:-:S05]  /*4250*/  IMAD.WIDE.U32 R66, R64, 0x4, R66 ;  /* 0x0000000440427825 */ /* 0x001fca00078e0042 */
[----:B------:R1:W-:Y:S02]  /*4260*/  STG.E desc[UR12][R66.64], R89 ;  /* 0x0000005942007986 */ /* 0x0003e4000c10190c */
.L_x_22256:
[----:B------:R-:W-:Y:S01]  /*4270*/  VIADD R65, R65, 0x80 ;  /* 0x0000008041417836 */ /* 0x000fe20000000000 */
[----:B------:R-:W-:-:S07]  /*4280*/  IADD3 R64, PT, PT, R64, 0x80, RZ ;  /* 0x0000008040407810 */ /* 0x000fce0007ffe0ff */
.L_x_22206:
[----:B------:R-:W-:Y:S05]  /*4290*/  BSYNC.RECONVERGENT B0 ;  /* 0x0000000000007941 */ /* 0x000fea0003800200 */
.L_x_22205:
[----:B------:R-:W-:Y:S01]  /*42a0*/  ISETP.GE.U32.AND P1, PT, R79, 0x100, PT ;  /* 0x000001004f00780c */ /* 0x000fe20003f26070 */
[----:B------:R-:W-:Y:S03]  /*42b0*/  BSSY.RECONVERGENT B0, `(.L_x_22257) ;  /* 0x00002c1000007945 */ /* 0x000fe60003800200 */
[----:B01----:R-:W-:-:S09]  /*42c0*/  P2R R66, PR, RZ, 0x2 ;  /* 0x00000002ff427803 */ /* 0x003fd20000000000 */
[----:B------:R-:W-:Y:S05]  /*42d0*/  @!P1 BRA `(.L_x_22258) ;  /* 0x0000002800f89947 */ /* 0x000fea0003800000 */
[----:B------:R-:W-:-:S04]  /*42e0*/  UISETP.NE.U32.AND UP0, UPT, UR18, URZ, UPT ;  /* 0x000000ff1200728c */ /* 0x000fc8000bf05070 */
[----:B------:R-:W-:Y:S01]  /*42f0*/  UISETP.NE.AND.EX UP0, UPT, UR19, URZ, UPT, UP0 ;  /* 0x000000ff1300728c */ /* 0x000fe2000bf05300 */
[----:B------:R-:W-:Y:S10]  /*4300*/  BRA.U !UP3, `(.L_x_22259) ;  /* 0x000000010b0c7547 */ /* 0x000ff4000b800000 */
[----:B------:R-:W0:Y:S02]  /*4310*/  LDC.64 R28, c[0x0][0x390] ;  /* 0x0000e400ff1c7b82 */ /* 0x000e240000000a00 */
[----:B0-----:R-:W-:-:S06]  /*4320*/  IMAD.WIDE.U32 R28, R64, 0x10, R28 ;  /* 0x00000010401c7825 */ /* 0x001fcc00078e001c */
[----:B------:R-:W5:Y:S02]  /*4330*/  LDG.E.128 R28, desc[UR12][R28.64] ;  /* 0x0000000c1c1c7981 */ /* 0x000f64000c1e1d00 */
.L_x_22259:
        /* <DEDUP_REMOVED lines=24> */
.L_x_22264:
        /* <DEDUP_REMOVED lines=13> */
.L_x_22266:
[----:B------:R-:W-:Y:S05]  /*4590*/  BSYNC.RECONVERGENT B2 ;  /* 0x0000000000027941 */ /* 0x000fea0003800200 */
.L_x_22265:
        /* <DEDUP_REMOVED lines=41> */
.L_x_22263:
[----:B------:R-:W-:Y:S05]  /*4830*/  BSYNC.RECONVERGENT B1 ;  /* 0x0000000000017941 */ /* 0x000fea0003800200 */
.L_x_22262:
[----:B------:R-:W-:Y:S01]  /*4840*/  HFMA2 R70, -RZ, RZ, 0.1171875, 0 ;  /* 0x2f800000ff467431 */ /* 0x000fe200000001ff */
[----:B------:R-:W-:Y:S01]  /*4850*/  I2FP.F32.U32 R15, R88 ;  /* 0x00000058000f7245 */ /* 0x000fe20000201000 */
        /* <DEDUP_REMOVED lines=8> */
.L_x_22261:
        /* <DEDUP_REMOVED lines=19> */
.L_x_22270:
        /* <DEDUP_REMOVED lines=13> */
.L_x_22272:
[----:B------:R-:W-:Y:S05]  /*4ae0*/  BSYNC.RECONVERGENT B2 ;  /* 0x0000000000027941 */ /* 0x000fea0003800200 */
.L_x_22271:
        /* <DEDUP_REMOVED lines=42> */
.L_x_22269:
[----:B------:R-:W-:Y:S05]  /*4d90*/  BSYNC.RECONVERGENT B1 ;  /* 0x0000000000017941 */ /* 0x000fea0003800200 */
.L_x_22268:
        /* <DEDUP_REMOVED lines=10> */
.L_x_22267:
        /* <DEDUP_REMOVED lines=19> */
.L_x_22276:
        /* <DEDUP_REMOVED lines=13> */
.L_x_22278:
[----:B------:R-:W-:Y:S05]  /*5040*/  BSYNC.RECONVERGENT B2 ;  /* 0x0000000000027941 */ /* 0x000fea0003800200 */
.L_x_22277:
        /* <DEDUP_REMOVED lines=41> */
.L_x_22275:
[----:B------:R-:W-:Y:S05]  /*52e0*/  BSYNC.RECONVERGENT B1 ;  /* 0x0000000000017941 */ /* 0x000fea0003800200 */
.L_x_22274:
        /* <DEDUP_REMOVED lines=10> */
.L_x_22273:
        /* <DEDUP_REMOVED lines=19> */
.L_x_22282:
        /* <DEDUP_REMOVED lines=13> */
.L_x_22284:
[----:B------:R-:W-:Y:S05]  /*5590*/  BSYNC.RECONVERGENT B2 ;  /* 0x0000000000027941 */ /* 0x000fea0003800200 */
.L_x_22283:
        /* <DEDUP_REMOVED lines=41> */
.L_x_22281:
[----:B------:R-:W-:Y:S05]  /*5830*/  BSYNC.RECONVERGENT B1 ;  /* 0x0000000000017941 */ /* 0x000fea0003800200 */
.L_x_22280:
        /* <DEDUP_REMOVED lines=11> */
.L_x_22260:
        /* <DEDUP_REMOVED lines=20> */
.L_x_22288:
        /* <DEDUP_REMOVED lines=13> */
.L_x_22290:
[----:B------:R-:W-:Y:S05]  /*5b00*/  BSYNC.RECONVERGENT B2 ;  /* 0x0000000000027941 */ /* 0x000fea0003800200 */
.L_x_22289:
        /* <DEDUP_REMOVED lines=41> */
.L_x_22287:
[----:B------:R-:W-:Y:S05]  /*5da0*/  BSYNC.RECONVERGENT B1 ;  /* 0x0000000000017941 */ /* 0x000fea0003800200 */
.L_x_22286:
        /* <DEDUP_REMOVED lines=9> */
.L_x_22285:
        /* <DEDUP_REMOVED lines=16> */
.L_x_22294:
        /* <DEDUP_REMOVED lines=13> */
.L_x_22296:
[----:B------:R-:W-:Y:S05]  /*6010*/  BSYNC.RECONVERGENT B2 ;  /* 0x0000000000027941 */ /* 0x000fea0003800200 */
.L_x_22295:
        /* <DEDUP_REMOVED lines=42> */
.L_x_22293:
[----:B------:R-:W-:Y:S05]  /*62c0*/  BSYNC.RECONVERGENT B1 ;  /* 0x0000000000017941 */ /* 0x000fea0003800200 */
.L_x_22292:
        /* <DEDUP_REMOVED lines=9> */
.L_x_22291:
        /* <DEDUP_REMOVED lines=16> */
.L_x_22300:
        /* <DEDUP_REMOVED lines=13> */
.L_x_22302:
[----:B------:R-:W-:Y:S05]  /*6530*/  BSYNC.RECONVERGENT B2 ;  /* 0x0000000000027941 */ /* 0x000fea0003800200 */
.L_x_22301:
        /* <DEDUP_REMOVED lines=42> */
.L_x_22299:
[----:B------:R-:W-:Y:S05]  /*67e0*/  BSYNC.RECONVERGENT B1 ;  /* 0x0000000000017941 */ /* 0x000fea0003800200 */
.L_x_22298:
        /* <DEDUP_REMOVED lines=9> */
.L_x_22297:
        /* <DEDUP_REMOVED lines=16> */
.L_x_22305:
        /* <DEDUP_REMOVED lines=13> */
.L_x_22307:
[----:B------:R-:W-:Y:S05]  /*6a50*/  BSYNC.RECONVERGENT B2 ;  /* 0x0000000000027941 */ /* 0x000fea0003800200 */
.L_x_22306:
        /* <DEDUP_REMOVED lines=42> */
.L_x_22304:
[----:B------:R-:W-:Y:S05]  /*6d00*/  BSYNC.RECONVERGENT B1 ;  /* 0x0000000000017941 */ /* 0x000fea0003800200 */
.L_x_22303:
        /* <DEDUP_REMOVED lines=9> */
.L_x_22279:
[----:B------:R-:W0:Y:S01]  /*6da0*/  LDC.64 R66, c[0x0][0x3a8] ;  /* 0x0000ea00ff427b82 */ /* 0x000e220000000a00 */
[----:B------:R-:W-:Y:S01]  /*6db0*/  MOV R70, R88 ;  /* 0x0000005800467202 */ /* 0x000fe20000000f00 */
[----:B0-----:R-:W-:-:S05]  /*6dc0*/  IMAD.WIDE.U32 R66, R65, 0x10, R66 ;  /* 0x0000001041427825 */ /* 0x001fca00078e0042 */
[----:B-----5:R0:W-:Y:S01]  /*6dd0*/  STG.E.128 desc[UR12][R66.64], R36 ;  /* 0x0000002442007986 */ /* 0x0201e2000c101d0c */
[----:B------:R-:W-:Y:S05]  /*6de0*/  BRA.U !UP3, `(.L_x_22308) ;  /* 0x000000010b2c7547 */ /* 0x000fea000b800000 */
[----:B0-----:R-:W0:Y:S01]  /*6df0*/  LDC.64 R66, c[0x0][0x3b0] ;  /* 0x0000ec00ff427b82 */ /* 0x001e220000000a00 */
[----:B------:R-:W-:Y:S01]  /*6e00*/  IMAD.U32 R89, R2, 0x10000, RZ ;  /* 0x0001000002597824 */ /* 0x000fe200078e00ff */
[----:B------:R-:W-:-:S04]  /*6e10*/  LOP3.LUT R88, R0, 0xffff, RZ, 0xc0, !PT ;  /* 0x0000ffff00587812 */ /* 0x000fc800078ec0ff */
[----:B------:R-:W-:Y:S02]  /*6e20*/  LOP3.LUT R99, R89, 0xff0000, RZ, 0xc0, !PT ;  /* 0x00ff000059637812 */ /* 0x000fe400078ec0ff */
[----:B------:R-:W-:-:S03]  /*6e30*/  LOP3.LUT R89, R3, 0xff, RZ, 0xc0, !PT ;  /* 0x000000ff03597812 */ /* 0x000fc600078ec0ff */
[----:B------:R-:W-:Y:S01]  /*6e40*/  IMAD R90, R88, 0x1000000, R99 ;  /* 0x01000000585a7824 */ /* 0x000fe200078e0263 */
[----:B------:R-:W-:-:S04]  /*6e50*/  LOP3.LUT R88, R4, 0xff, RZ, 0xc0, !PT ;  /* 0x000000ff04587812 */ /* 0x000fc800078ec0ff */
[----:B------:R-:W-:-:S05]  /*6e60*/  LEA R89, R89, R90, 0x8 ;  /* 0x0000005a59597211 */ /* 0x000fca00078e40ff */
[----:B------:R-:W-:Y:S02]  /*6e70*/  IMAD.IADD R89, R89, 0x1, R88 ;  /* 0x0000000159597824 */ /* 0x000fe400078e0258 */
[----:B0-----:R-:W-:-:S05]  /*6e80*/  IMAD.WIDE.U32 R66, R64, 0x4, R66 ;  /* 0x0000000440427825 */ /* 0x001fca00078e0042 */
[----:B------:R1:W-:Y:S02]  /*6e90*/  STG.E desc[UR12][R66.64], R89 ;  /* 0x0000005942007986 */ /* 0x0003e4000c10190c */
.L_x_22308:
[----:B------:R-:W-:Y:S01]  /*6ea0*/  VIADD R65, R65, 0x80 ;  /* 0x0000008041417836 */ /* 0x000fe20000000000 */
[----:B------:R-:W-:-:S07]  /*6eb0*/  IADD3 R64, PT, PT, R64, 0x80, RZ ;  /* 0x0000008040407810 */ /* 0x000fce0007ffe0ff */
.L_x_22258:
[----:B------:R-:W-:Y:S05]  /*6ec0*/  BSYNC.RECONVERGENT B0 ;  /* 0x0000000000007941 */ /* 0x000fea0003800200 */
.L_x_22257:
        /* <DEDUP_REMOVED lines=10> */
.L_x_22311:
        /* <DEDUP_REMOVED lines=24> */
.L_x_22316:
        /* <DEDUP_REMOVED lines=13> */
.L_x_22318:
[----:B------:R-:W-:Y:S05]  /*71c0*/  BSYNC.RECONVERGENT B2 ;  /* 0x0000000000027941 */ /* 0x000fea0003800200 */
.L_x_22317:
        /* <DEDUP_REMOVED lines=41> */
.L_x_22315:
[----:B------:R-:W-:Y:S05]  /*7460*/  BSYNC.RECONVERGENT B1 ;  /* 0x0000000000017941 */ /* 0x000fea0003800200 */
.L_x_22314:
        /* <DEDUP_REMOVED lines=10> */
.L_x_22313:
        /* <DEDUP_REMOVED lines=19> */
.L_x_22322:
        /* <DEDUP_REMOVED lines=13> */
.L_x_22324:
[----:B------:R-:W-:Y:S05]  /*7710*/  BSYNC.RECONVERGENT B2 ;  /* 0x0000000000027941 */ /* 0x000fea0003800200 */
.L_x_22323:
        /* <DEDUP_REMOVED lines=42> */
.L_x_22321:
[----:B------:R-:W-:Y:S05]  /*79c0*/  BSYNC.RECONVERGENT B1 ;  /* 0x0000000000017941 */ /* 0x000fea0003800200 */
.L_x_22320:
        /* <DEDUP_REMOVED lines=10> */
.L_x_22319:
        /* <DEDUP_REMOVED lines=19> */
.L_x_22328:
        /* <DEDUP_REMOVED lines=13> */
.L_x_22330:
[----:B------:R-:W-:Y:S05]  /*7c70*/  BSYNC.RECONVERGENT B2 ;  /* 0x0000000000027941 */ /* 0x000fea0003800200 */
.L_x_22329:
        /* <DEDUP_REMOVED lines=41> */
.L_x_22327:
[----:B------:R-:W-:Y:S05]  /*7f10*/  BSYNC.RECONVERGENT B1 ;  /* 0x0000000000017941 */ /* 0x000fea0003800200 */
.L_x_22326:
        /* <DEDUP_REMOVED lines=10> */
.L_x_22325:
        /* <DEDUP_REMOVED lines=19> */
.L_x_22334:
        /* <DEDUP_REMOVED lines=13> */
.L_x_22336:
[----:B------:R-:W-:Y:S05]  /*81c0*/  BSYNC.RECONVERGENT B2 ;  /* 0x0000000000027941 */ /* 0x000fea0003800200 */
.L_x_22335:
        /* <DEDUP_REMOVED lines=41> */
.L_x_22333:
[----:B------:R-:W-:Y:S05]  /*8460*/  BSYNC.RECONVERGENT B1 ;  /* 0x0000000000017941 */ /* 0x000fea0003800200 */
.L_x_22332:
        /* <DEDUP_REMOVED lines=11> */
.L_x_22312:
        /* <DEDUP_REMOVED lines=20> */
.L_x_22340:
        /* <DEDUP_REMOVED lines=13> */
.L_x_22342:
[----:B------:R-:W-:Y:S05]  /*8730*/  BSYNC.RECONVERGENT B2 ;  /* 0x0000000000027941 */ /* 0x000fea0003800200 */
.L_x_22341:
        /* <DEDUP_REMOVED lines=41> */
.L_x_22339:
[----:B------:R-:W-:Y:S05]  /*89d0*/  BSYNC.RECONVERGENT B1 ;  /* 0x0000000000017941 */ /* 0x000fea0003800200 */
.L_x_22338:
        /* <DEDUP_REMOVED lines=9> */
.L_x_22337:
        /* <DEDUP_REMOVED lines=16> */
.L_x_22346:
        /* <DEDUP_REMOVED lines=13> */
.L_x_22348:
[----:B------:R-:W-:Y:S05]  /*8c40*/  BSYNC.RECONVERGENT B2 ;  /* 0x0000000000027941 */ /* 0x000fea0003800200 */
.L_x_22347:
        /* <DEDUP_REMOVED lines=42> */
.L_x_22345:
[----:B------:R-:W-:Y:S05]  /*8ef0*/  BSYNC.RECONVERGENT B1 ;  /* 0x0000000000017941 */ /* 0x000fea0003800200 */
.L_x_22344:
        /* <DEDUP_REMOVED lines=9> */
.L_x_22343:
        /* <DEDUP_REMOVED lines=16> */
.L_x_22352:
        /* <DEDUP_REMOVED lines=13> */
.L_x_22354:
[----:B------:R-:W-:Y:S05]  /*9160*/  BSYNC.RECONVERGENT B2 ;  /* 0x0000000000027941 */ /* 0x000fea0003800200 */
.L_x_22353:
        /* <DEDUP_REMOVED lines=42> */
.L_x_22351:
[----:B------:R-:W-:Y:S05]  /*9410*/  BSYNC.RECONVERGENT B1 ;  /* 0x0000000000017941 */ /* 0x000fea0003800200 */
.L_x_22350:
        /* <DEDUP_REMOVED lines=9> */
.L_x_22349:
        /* <DEDUP_REMOVED lines=16> */
.L_x_22357:
        /* <DEDUP_REMOVED lines=13> */
.L_x_22359:
[----:B------:R-:W-:Y:S05]  /*9680*/  BSYNC.RECONVERGENT B2 ;  /* 0x0000000000027941 */ /* 0x000fea0003800200 */
.L_x_22358:
        /* <DEDUP_REMOVED lines=42> */
.L_x_22356:
[----:B------:R-:W-:Y:S05]  /*9930*/  BSYNC.RECONVERGENT B1 ;  /* 0x0000000000017941 */ /* 0x000fea0003800200 */
.L_x_22355:
        /* <DEDUP_REMOVED lines=9> */
.L_x_22331:
        /* <DEDUP_REMOVED lines=16> */
.L_x_22360:
[----:B------:R-:W-:Y:S01]  /*9ad0*/  VIADD R65, R65, 0x80 ;  /* 0x0000008041417836 */ /* 0x000fe20000000000 */
[----:B------:R-:W-:-:S07]  /*9ae0*/  IADD3 R64, PT, PT, R64, 0x80, RZ ;  /* 0x0000008040407810 */ /* 0x000fce0007ffe0ff */
.L_x_22310:
[----:B------:R-:W-:Y:S05]  /*9af0*/  BSYNC.RECONVERGENT B0 ;  /* 0x0000000000007941 */ /* 0x000fea0003800200 */
.L_x_22309:
        /* <DEDUP_REMOVED lines=10> */
.L_x_22363:
        /* <DEDUP_REMOVED lines=24> */
.L_x_22368:
        /* <DEDUP_REMOVED lines=13> */
.L_x_22370:
[----:B------:R-:W-:Y:S05]  /*9df0*/  BSYNC.RECONVERGENT B2 ;  /* 0x0000000000027941 */ /* 0x000fea0003800200 */
.L_x_22369:
        /* <DEDUP_REMOVED lines=41> */
.L_x_22367:
[----:B------:R-:W-:Y:S05]  /*a090*/  BSYNC.RECONVERGENT B1 ;  /* 0x0000000000017941 */ /* 0x000fea0003800200 */
.L_x_22366:
        /* <DEDUP_REMOVED lines=10> */
.L_x_22365:
        /* <DEDUP_REMOVED lines=19> */
.L_x_22374:
        /* <DEDUP_REMOVED lines=13> */
.L_x_22376:
[----:B------:R-:W-:Y:S05]  /*a340*/  BSYNC.RECONVERGENT B2 ;  /* 0x0000000000027941 */ /* 0x000fea0003800200 */
.L_x_22375:
        /* <DEDUP_REMOVED lines=42> */
.L_x_22373:
[----:B------:R-:W-:Y:S05]  /*a5f0*/  BSYNC.RECONVERGENT B1 ;  /* 0x0000000000017941 */ /* 0x000fea0003800200 */
.L_x_22372:
        /* <DEDUP_REMOVED lines=10> */
.L_x_22371:
        /* <DEDUP_REMOVED lines=19> */
.L_x_22380:
        /* <DEDUP_REMOVED lines=13> */
.L_x_22382:
[----:B------:R-:W-:Y:S05]  /*a8a0*/  BSYNC.RECONVERGENT B2 ;  /* 0x0000000000027941 */ /* 0x000fea0003800200 */
.L_x_22381:
        /* <DEDUP_REMOVED lines=41> */
.L_x_22379:
[----:B------:R-:W-:Y:S05]  /*ab40*/  BSYNC.RECONVERGENT B1 ;  /* 0x0000000000017941 */ /* 0x000fea0003800200 */
.L_x_22378:
        /* <DEDUP_REMOVED lines=10> */
.L_x_22377:
        /* <DEDUP_REMOVED lines=19> */
.L_x_22386:
        /* <DEDUP_REMOVED lines=13> */
.L_x_22388:
[----:B------:R-:W-:Y:S05]  /*adf0*/  BSYNC.RECONVERGENT B2 ;  /* 0x0000000000027941 */ /* 0x000fea0003800200 */
.L_x_22387:
        /* <DEDUP_REMOVED lines=41> */
.L_x_22385:
[----:B------:R-:W-:Y:S05]  /*b090*/  BSYNC.RECONVERGENT B1 ;  /* 0x0000000000017941 */ /* 0x000fea0003800200 */
.L_x_22384:
        /* <DEDUP_REMOVED lines=11> */
.L_x_22364:
        /* <DEDUP_REMOVED lines=20> */
.L_x_22392:
        /* <DEDUP_REMOVED lines=13> */
.L_x_22394:
[----:B------:R-:W-:Y:S05]  /*b360*/  BSYNC.RECONVERGENT B2 ;  /* 0x0000000000027941 */ /* 0x000fea0003800200 */
.L_x_22393:
        /* <DEDUP_REMOVED lines=41> */
.L_x_22391:
[----:B------:R-:W-:Y:S05]  /*b600*/  BSYNC.RECONVERGENT B1 ;  /* 0x0000000000017941 */ /* 0x000fea0003800200 */
.L_x_22390:
        /* <DEDUP_REMOVED lines=9> */
.L_x_22389:
        /* <DEDUP_REMOVED lines=16> */
.L_x_22398:
        /* <DEDUP_REMOVED lines=13> */
.L_x_22400:
[----:B------:R-:W-:Y:S05]  /*b870*/  BSYNC.RECONVERGENT B2 ;  /* 0x0000000000027941 */ /* 0x000fea0003800200 */
.L_x_22399:
        /* <DEDUP_REMOVED lines=42> */
.L_x_22397:
[----:B------:R-:W-:Y:S05]  /*bb20*/  BSYNC.RECONVERGENT B1 ;  /* 0x0000000000017941 */ /* 0x000fea0003800200 */
.L_x_22396:
        /* <DEDUP_REMOVED lines=9> */
.L_x_22395:
        /* <DEDUP_REMOVED lines=16> */
.L_x_22404:
        /* <DEDUP_REMOVED lines=13> */
.L_x_22406:
[----:B------:R-:W-:Y:S05]  /*bd90*/  BSYNC.RECONVERGENT B2 ;  /* 0x0000000000027941 */ /* 0x000fea0003800200 */
.L_x_22405:
        /* <DEDUP_REMOVED lines=42> */
.L_x_22403:
[----:B------:R-:W-:Y:S05]  /*c040*/  BSYNC.RECONVERGENT B1 ;  /* 0x0000000000017941 */ /* 0x000fea0003800200 */
.L_x_22402:
        /* <DEDUP_REMOVED lines=9> */
.L_x_22401:
        /* <DEDUP_REMOVED lines=16> */
.L_x_22409:
        /* <DEDUP_REMOVED lines=13> */
.L_x_22411:
[----:B------:R-:W-:Y:S05]  /*c2b0*/  BSYNC.RECONVERGENT B2 ;  /* 0x0000000000027941 */ /* 0x000fea0003800200 */
.L_x_22410:
        /* <DEDUP_REMOVED lines=42> */
.L_x_22408:
[----:B------:R-:W-:Y:S05]  /*c560*/  BSYNC.RECONVERGENT B1 ;  /* 0x0000000000017941 */ /* 0x000fea0003800200 */
.L_x_22407:
        /* <DEDUP_REMOVED lines=9> */
.L_x_22383:
        /* <DEDUP_REMOVED lines=16> */
.L_x_22412:
[----:B------:R-:W-:Y:S01]  /*c700*/  VIADD R65, R65, 0x80 ;  /* 0x0000008041417836 */ /* 0x000fe20000000000 */
[----:B------:R-:W-:-:S07]  /*c710*/  IADD3 R64, PT, PT, R64, 0x80, RZ ;  /* 0x0000008040407810 */ /* 0x000fce0007ffe0ff */
.L_x_22362:
[----:B------:R-:W-:Y:S05]  /*c720*/  BSYNC.RECONVERGENT B0 ;  /* 0x0000000000007941 */ /* 0x000fea0003800200 */
.L_x_22361:
        /* <DEDUP_REMOVED lines=10> */
.L_x_22415:
        /* <DEDUP_REMOVED lines=20> */
[--C-:B------:R-:W-:Y:S02]  /*c910*/  @!P2 IMAD.MOV.U32 R66, RZ, RZ, R70.reuse ;  /* 0x000000ffff42a224 */ /* 0x100fe400078e0046 */
[----:B------:R-:W-:Y:S02]  /*c920*/  @P2 IMAD.MOV.U32 R88, RZ, RZ, R71 ;  /* 0x000000ffff582224 */ /* 0x000fe400078e0047 */
[----:B------:R-:W-:Y:S01]  /*c930*/  @P2 IMAD.MOV.U32 R66, RZ, RZ, R70 ;  /* 0x000000ffff422224 */ /* 0x000fe200078e0046 */
[----:B------:R-:W-:Y:S06]  /*c940*/  BRA `(.L_x_22419) ;  /* 0x0000000000dc7947 */ /* 0x000fec0003800000 */
.L_x_22420:
        /* <DEDUP_REMOVED lines=13> */
.L_x_22422:
[----:B------:R-:W-:Y:S05]  /*ca20*/  BSYNC.RECONVERGENT B2 ;  /* 0x0000000000027941 */ /* 0x000fea0003800200 */
.L_x_22421:
        /* <DEDUP_REMOVED lines=41> */
.L_x_22419:
[----:B------:R-:W-:Y:S05]  /*ccc0*/  BSYNC.RECONVERGENT B1 ;  /* 0x0000000000017941 */ /* 0x000fea0003800200 */
.L_x_22418:
        /* <DEDUP_REMOVED lines=10> */
.L_x_22417:
        /* <DEDUP_REMOVED lines=19> */
.L_x_22426:
        /* <DEDUP_REMOVED lines=13> */
.L_x_22428:
[----:B------:R-:W-:Y:S05]  /*cf70*/  BSYNC.RECONVERGENT B2 ;  /* 0x0000000000027941 */ /* 0x000fea0003800200 */
.L_x_22427:
        /* <DEDUP_REMOVED lines=42> */
.L_x_22425:
[----:B------:R-:W-:Y:S05]  /*d220*/  BSYNC.RECONVERGENT B1 ;  /* 0x0000000000017941 */ /* 0x000fea0003800200 */
.L_x_22424:
        /* <DEDUP_REMOVED lines=10> */
.L_x_22423:
        /* <DEDUP_REMOVED lines=19> */
.L_x_22432:
        /* <DEDUP_REMOVED lines=13> */
.L_x_22434:
[----:B------:R-:W-:Y:S05]  /*d4d0*/  BSYNC.RECONVERGENT B2 ;  /* 0x0000000000027941 */ /* 0x000fea0003800200 */
.L_x_22433:
        /* <DEDUP_REMOVED lines=41> */
.L_x_22431:
[----:B------:R-:W-:Y:S05]  /*d770*/  BSYNC.RECONVERGENT B1 ;  /* 0x0000000000017941 */ /* 0x000fea0003800200 */
.L_x_22430:
        /* <DEDUP_REMOVED lines=10> */
.L_x_22429:
        /* <DEDUP_REMOVED lines=19> */
.L_x_22438:
        /* <DEDUP_REMOVED lines=13> */
.L_x_22440:
[----:B------:R-:W-:Y:S05]  /*da20*/  BSYNC.RECONVERGENT B2 ;  /* 0x0000000000027941 */ /* 0x000fea0003800200 */
.L_x_22439:
        /* <DEDUP_REMOVED lines=41> */
.L_x_22437:
[----:B------:R-:W-:Y:S05]  /*dcc0*/  BSYNC.RECONVERGENT B1 ;  /* 0x0000000000017941 */ /* 0x000fea0003800200 */
.L_x_22436:
        /* <DEDUP_REMOVED lines=11> */
.L_x_22416:
        /* <DEDUP_REMOVED lines=20> */
.L_x_22444:
        /* <DEDUP_REMOVED lines=13> */
.L_x_22446:
[----:B------:R-:W-:Y:S05]  /*df90*/  BSYNC.RECONVERGENT B2 ;  /* 0x0000000000027941 */ /* 0x000fea0003800200 */
.L_x_22445:
        /* <DEDUP_REMOVED lines=41> */
.L_x_22443:
[----:B------:R-:W-:Y:S05]  /*e230*/  BSYNC.RECONVERGENT B1 ;  /* 0x0000000000017941 */ /* 0x000fea0003800200 */
.L_x_22442:
        /* <DEDUP_REMOVED lines=9> */
.L_x_22441:
        /* <DEDUP_REMOVED lines=16> */
.L_x_22450:
        /* <DEDUP_REMOVED lines=13> */
.L_x_22452:
[----:B------:R-:W-:Y:S05]  /*e4a0*/  BSYNC.RECONVERGENT B2 ;  /* 0x0000000000027941 */ /* 0x000fea0003800200 */
.L_x_22451:
        /* <DEDUP_REMOVED lines=42> */
.L_x_22449:
[----:B------:R-:W-:Y:S05]  /*e750*/  BSYNC.RECONVERGENT B1 ;  /* 0x0000000000017941 */ /* 0x000fea0003800200 */
.L_x_22448:
        /* <DEDUP_REMOVED lines=9> */
.L_x_22447:
        /* <DEDUP_REMOVED lines=16> */
.L_x_22456:
        /* <DEDUP_REMOVED lines=13> */
.L_x_22458:
[----:B------:R-:W-:Y:S05]  /*e9c0*/  BSYNC.RECONVERGENT B2 ;  /* 0x0000000000027941 */ /* 0x000fea0003800200 */
.L_x_22457:
        /* <DEDUP_REMOVED lines=42> */
.L_x_22455:
[----:B------:R-:W-:Y:S05]  /*ec70*/  BSYNC.RECONVERGENT B1 ;  /* 0x0000000000017941 */ /* 0x000fea0003800200 */
.L_x_22454:
        /* <DEDUP_REMOVED lines=9> */
.L_x_22453:
        /* <DEDUP_REMOVED lines=16> */
.L_x_22461:
        /* <DEDUP_REMOVED lines=13> */
.L_x_22463:
[----:B------:R-:W-:Y:S05]  /*eee0*/  BSYNC.RECONVERGENT B2 ;  /* 0x0000000000027941 */ /* 0x000fea0003800200 */
.L_x_22462:
        /* <DEDUP_REMOVED lines=42> */
.L_x_22460:
[----:B------:R-:W-:Y:S05]  /*f190*/  BSYNC.RECONVERGENT B1 ;  /* 0x0000000000017941 */ /* 0x000fea0003800200 */
.L_x_22459:
        /* <DEDUP_REMOVED lines=9> */
.L_x_22435:
        /* <DEDUP_REMOVED lines=9> */
[----:B------:R-:W-:Y:S02]  /*f2c0*/  LOP3.LUT R89, R3, 0xff, RZ, 0xc0, !PT ;  /* 0x000000ff03597812 */ /* 0x000fe400078ec0ff */
[----:B------:R-:W-:Y:S02]  /*f2d0*/  LEA R90, R88, R99, 0x18 ;  /* 0x00000063585a7211 */ /* 0x000fe400078ec0ff */
[----:B------:R-:W-:-:S03]  /*f2e0*/  LOP3.LUT R88, R4, 0xff, RZ, 0xc0, !PT ;  /* 0x000000ff04587812 */ /* 0x000fc600078ec0ff */
[----:B------:R-:W-:-:S05]  /*f2f0*/  IMAD R89, R89, 0x100, R90 ;  /* 0x0000010059597824 */ /* 0x000fca00078e025a */
[----:B------:R-:W-:Y:S01]  /*f300*/  IADD3 R89, PT, PT, R89, R88, RZ ;  /* 0x0000005859597210 */ /* 0x000fe20007ffe0ff */
[----:B0-----:R-:W-:-:S05]  /*f310*/  IMAD.WIDE.U32 R66, R64, 0x4, R66 ;  /* 0x0000000440427825 */ /* 0x001fca00078e0042 */
[----:B------:R1:W-:Y:S02]  /*f320*/  STG.E desc[UR12][R66.64], R89 ;  /* 0x0000005942007986 */ /* 0x0003e4000c10190c */
.L_x_22464:
[----:B------:R-:W-:Y:S01]  /*f330*/  VIADD R65, R65, 0x80 ;  /* 0x0000008041417836 */ /* 0x000fe20000000000 */
[----:B------:R-:W-:-:S07]  /*f340*/  IADD3 R64, PT, PT, R64, 0x80, RZ ;  /* 0x0000008040407810 */ /* 0x000fce0007ffe0ff */
.L_x_22414:
[----:B------:R-:W-:Y:S05]  /*f350*/  BSYNC.RECONVERGENT B0 ;  /* 0x0000000000007941 */ /* 0x000fea0003800200 */
.L_x_22413:
        /* <DEDUP_REMOVED lines=9> */
.L_x_22467:
[----:B------:R-:W-:Y:S05]  /*f3f0*/  BRA.U !UP0, `(.L_x_22468) ;  /* 0x0000001508687547 */ /* 0x000fea000b800000 */
[----:B------:R-:W2:Y:S02]  /*f400*/  LDC.64 R54, c[0x0][0x3a0] ;  /* 0x0000e800ff367b82 */ /* 0x000ea40000000a00 */
[----:B--2---:R-:W-:-:S06]  /*f410*/  IMAD.WIDE.U32 R54, R65, 0x10, R54 ;  /* 0x0000001041367825 */ /* 0x004fcc00078e0036 */
[----:B------:R-:W5:Y:S01]  /*f420*/  LDG.E.128 R52, desc[UR12][R54.64] ;  /* 0x0000000c36347981 */ /* 0x000f62000c1e1d00 */
[----:B------:R-:W-:-:S13]  /*f430*/  ISETP.LT.AND P2, PT, RZ, UR43, PT ;  /* 0x0000002bff007c0c */ /* 0x000fda000bf41270 */
[----:B01----:R-:W-:Y:S01]  /*f440*/  @!P2 IMAD.MOV.U32 R67, RZ, RZ, R15 ;  /* 0x000000ffff43a224 */ /* 0x003fe200078e000f */
        /* <DEDUP_REMOVED lines=18> */
.L_x_22472:
        /* <DEDUP_REMOVED lines=13> */
.L_x_22474:
[----:B------:R-:W-:Y:S05]  /*f640*/  BSYNC.RECONVERGENT B2 ;  /* 0x0000000000027941 */ /* 0x000fea0003800200 */
.L_x_22473:
        /* <DEDUP_REMOVED lines=41> */
.L_x_22471:
[----:B------:R-:W-:Y:S05]  /*f8e0*/  BSYNC.RECONVERGENT B1 ;  /* 0x0000000000017941 */ /* 0x000fea0003800200 */
.L_x_22470:
        /* <DEDUP_REMOVED lines=10> */
.L_x_22469:
        /* <DEDUP_REMOVED lines=19> */
.L_x_22478:
        /* <DEDUP_REMOVED lines=13> */
.L_x_22480:
[----:B------:R-:W-:Y:S05]  /*fb90*/  BSYNC.RECONVERGENT B2 ;  /* 0x0000000000027941 */ /* 0x000fea0003800200 */
.L_x_22479:
        /* <DEDUP_REMOVED lines=42> */
.L_x_22477:
[----:B------:R-:W-:Y:S05]  /*fe40*/  BSYNC.RECONVERGENT B1 ;  /* 0x0000000000017941 */ /* 0x000fea0003800200 */
.L_x_22476:
        /* <DEDUP_REMOVED lines=10> */
.L_x_22475:
        /* <DEDUP_REMOVED lines=19> */
.L_x_22484:
        /* <DEDUP_REMOVED lines=13> */
.L_x_22486:
[----:B------:R-:W-:Y:S05]  /*100f0*/  BSYNC.RECONVERGENT B2 ;  /* 0x0000000000027941 */ /* 0x000fea0003800200 */
.L_x_22485:
        /* <DEDUP_REMOVED lines=41> */
.L_x_22483:
[----:B------:R-:W-:Y:S05]  /*10390*/  BSYNC.RECONVERGENT B1 ;  /* 0x0000000000017941 */ /* 0x000fea0003800200 */
.L_x_22482:
        /* <DEDUP_REMOVED lines=10> */
.L_x_22481:
        /* <DEDUP_REMOVED lines=19> */
.L_x_22490:
        /* <DEDUP_REMOVED lines=13> */
.L_x_22492:
[----:B------:R-:W-:Y:S05]  /*10640*/  BSYNC.RECONVERGENT B2 ;  /* 0x0000000000027941 */ /* 0x000fea0003800200 */
.L_x_22491:
        /* <DEDUP_REMOVED lines=41> */
.L_x_22489:
[----:B------:R-:W-:Y:S05]  /*108e0*/  BSYNC.RECONVERGENT B1 ;  /* 0x0000000000017941 */ /* 0x000fea0003800200 */
.L_x_22488:
        /* <DEDUP_REMOVED lines=11> */
.L_x_22468:
        /* <DEDUP_REMOVED lines=20> */
.L_x_22496:
        /* <DEDUP_REMOVED lines=13> */
.L_x_22498:
[----:B------:R-:W-:Y:S05]  /*10bb0*/  BSYNC.RECONVERGENT B2 ;  /* 0x0000000000027941 */ /* 0x000fea0003800200 */
.L_x_22497:
[----:B------:R-:W-:Y:S01]  /*10bc0*/  IMAD.WIDE.U32 R52, R78, -0x326172a9, RZ ;  /* 0xcd9e8d574e347825 */ /* 0x000fe200078e00ff */
[----:B01----:R-:W-:-:S04]  /*10bd0*/  LOP3.LUT R66, R11, UR15, R55, 0x96, !PT ;  /* 0x0000000f0b427c12 */ /* 0x003fc8000f8e9637 */
        /* <DEDUP_REMOVED lines=39> */
.L_x_22495:
[----:B------:R-:W-:Y:S05]  /*10e50*/  BSYNC.RECONVERGENT B1 ;  /* 0x0000000000017941 */ /* 0x000fea0003800200 */
.L_x_22494:
[----:B------:R-:W-:Y:S01]  /*10e60*/  I2FP.F32.U32 R15, R52 ;  /* 0x00000034000f7245 */ /* 0x000fe20000201000 */
[----:B------:R-:W-:Y:S02]  /*10e70*/  IMAD.MOV.U32 R52, RZ, RZ, 0x2f800000 ;  /* 0x2f800000ff347424 */ /* 0x000fe400078e00ff */
[----:B-----5:R-:W-:Y:S02]  /*10e80*/  FMUL.FTZ R53, R28, UR17 ;  /* 0x000000111c357c20 */ /* 0x020fe40008410000 */
[----:B------:R-:W-:Y:S02]  /*10e90*/  FFMA.FTZ R15, R15, R52, 1.1641532182693481445e-10 ;  /* 0x2f0000000f0f7423 */ /* 0x000fe40000010034 */
[----:B------:R-:W-:-:S03]  /*10ea0*/  FMUL.FTZ R53, R53, UR16 ;  /* 0x0000001035357c20 */ /* 0x000fc60008410000 */
[----:B------:R-:W-:-:S04]  /*10eb0*/  FSETP.GTU.FTZ.AND P2, PT, R15, UR23, PT ;  /* 0x000000170f007c0b */ /* 0x000fc8000bf5c000 */
[----:B------:R-:W-:Y:S02]  /*10ec0*/  SEL R15, RZ, 0x1, P2 ;  /* 0x00000001ff0f7807 */ /* 0x000fe40001000000 */
[----:B------:R-:W-:Y:S02]  /*10ed0*/  FSEL R52, R53, RZ, !P2 ;  /* 0x000000ff35347208 */ /* 0x000fe40005000000 */
[----:B------:R-:W-:-:S07]  /*10ee0*/  PRMT R4, R15, 0x7610, R4 ;  /* 0x000076100f047816 */ /* 0x000fce0000000004 */
.L_x_22493:
        /* <DEDUP_REMOVED lines=16> */
.L_x_22502:
        /* <DEDUP_REMOVED lines=13> */
.L_x_22504:
[----:B------:R-:W-:Y:S05]  /*110c0*/  BSYNC.RECONVERGENT B2 ;  /* 0x0000000000027941 */ /* 0x000fea0003800200 */
.L_x_22503:
[----:B01----:R-:W-:Y:S01]  /*110d0*/  IMAD.WIDE.U32 R66, R78, -0x326172a9, RZ ;  /* 0xcd9e8d574e427825 */ /* 0x003fe200078e00ff */
        /* <DEDUP_REMOVED lines=41> */
.L_x_22501:
[----:B------:R-:W-:Y:S05]  /*11370*/  BSYNC.RECONVERGENT B1 ;  /* 0x0000000000017941 */ /* 0x000fea0003800200 */
.L_x_22500:
[----:B------:R-:W-:Y:S01]  /*11380*/  HFMA2 R54, -RZ, RZ, 0.1171875, 0 ;  /* 0x2f800000ff367431 */ /* 0x000fe200000001ff */
[----:B------:R-:W-:Y:S01]  /*11390*/  I2FP.F32.U32 R53, R53 ;  /* 0x0000003500357245 */ /* 0x000fe20000201000 */
[----:B-----5:R-:W-:-:S04]  /*113a0*/  FMUL.FTZ R55, R29, UR17 ;  /* 0x000000111d377c20 */ /* 0x020fc80008410000 */
[----:B------:R-:W-:Y:S01]  /*113b0*/  FMUL.FTZ R55, R55, UR16 ;  /* 0x0000001037377c20 */ /* 0x000fe20008410000 */
[----:B------:R-:W-:-:S05]  /*113c0*/  FFMA.FTZ R53, R53, R54, 1.1641532182693481445e-10 ;  /* 0x2f00000035357423 */ /* 0x000fca0000010036 */
[----:B------:R-:W-:-:S04]  /*113d0*/  FSETP.GTU.FTZ.AND P2, PT, R53, UR23, PT ;  /* 0x0000001735007c0b */ /* 0x000fc8000bf5c000 */
[----:B------:R-:W-:Y:S02]  /*113e0*/  SEL R54, RZ, 0x1, P2 ;  /* 0x00000001ff367807 */ /* 0x000fe40001000000 */
[----:B------:R-:W-:Y:S02]  /*113f0*/  FSEL R53, R55, RZ, !P2 ;  /* 0x000000ff37357208 */ /* 0x000fe40005000000 */
[----:B------:R-:W-:-:S07]  /*11400*/  PRMT R3, R54, 0x7610, R3 ;  /* 0x0000761036037816 */ /* 0x000fce0000000003 */
.L_x_22499:
        /* <DEDUP_REMOVED lines=16> */
.L_x_22508:
        /* <DEDUP_REMOVED lines=13> */
.L_x_22510:
[----:B------:R-:W-:Y:S05]  /*115e0*/  BSYNC.RECONVERGENT B2 ;  /* 0x0000000000027941 */ /* 0x000fea0003800200 */
.L_x_22509:
        /* <DEDUP_REMOVED lines=42> */
.L_x_22507:
[----:B------:R-:W-:Y:S05]  /*11890*/  BSYNC.RECONVERGENT B1 ;  /* 0x0000000000017941 */ /* 0x000fea0003800200 */
.L_x_22506:
        /* <DEDUP_REMOVED lines=9> */
.L_x_22505:
        /* <DEDUP_REMOVED lines=16> */
.L_x_22513:
        /* <DEDUP_REMOVED lines=13> */
.L_x_22515:
[----:B------:R-:W-:Y:S05]  /*11b00*/  BSYNC.RECONVERGENT B2 ;  /* 0x0000000000027941 */ /* 0x000fea0003800200 */
.L_x_22514:
        /* <DEDUP_REMOVED lines=42> */
.L_x_22512:
[----:B------:R-:W-:Y:S05]  /*11db0*/  BSYNC.RECONVERGENT B1 ;  /* 0x0000000000017941 */ /* 0x000fea0003800200 */
.L_x_22511:
        /* <DEDUP_REMOVED lines=9> */
.L_x_22487:
[----:B------:R-:W0:Y:S01]  /*11e50*/  LDC.64 R66, c[0x0][0x3a8] ;  /* 0x0000ea00ff427b82 */ /* 0x000e220000000a00 */
[----:B------:R-:W-:Y:S02]  /*11e60*/  IMAD.MOV.U32 R70, RZ, RZ, R88 ;  /* 0x000000ffff467224 */ /* 0x000fe400078e0058 */
[----:B0-----:R-:W-:-:S05]  /*11e70*/  IMAD.WIDE.U32 R66, R65, 0x10, R66 ;  /* 0x0000001041427825 */ /* 0x001fca00078e0042 */
[----:B-----5:R0:W-:Y:S01]  /*11e80*/  STG.E.128 desc[UR12][R66.64], R52 ;  /* 0x0000003442007986 */ /* 0x0201e2000c101d0c */
[----:B------:R-:W-:Y:S05]  /*11e90*/  BRA.U !UP3, `(.L_x_22516) ;  /* 0x000000010b2c7547 */ /* 0x000fea000b800000 */
[----:B0-----:R-:W0:Y:S01]  /*11ea0*/  LDC.64 R66, c[0x0][0x3b0] ;  /* 0x0000ec00ff427b82 */ /* 0x001e220000000a00 */
[----:B------:R-:W-:Y:S02]  /*11eb0*/  SHF.L.U32 R89, R2, 0x10, RZ ;  /* 0x0000001002597819 */ /* 0x000fe400000006ff */
[----:B------:R-:W-:Y:S02]  /*11ec0*/  LOP3.LUT R88, R0, 0xffff, RZ, 0xc0, !PT ;  /* 0x0000ffff00587812 */ /* 0x000fe400078ec0ff */
        /* <DEDUP_REMOVED lines=8> */
.L_x_22516:
[----:B------:R-:W-:Y:S01]  /*11f50*/  IADD3 R65, PT, PT, R65, 0x80, RZ ;  /* 0x0000008041417810 */ /* 0x000fe20007ffe0ff */
[----:B------:R-:W-:-:S07]  /*11f60*/  VIADD R64, R64, 0x80 ;  /* 0x0000008040407836 */ /* 0x000fce0000000000 */
.L_x_22466:
[----:B------:R-:W-:Y:S05]  /*11f70*/  BSYNC.RECONVERGENT B0 ;  /* 0x0000000000007941 */ /* 0x000fea0003800200 */
.L_x_22465:
        /* <DEDUP_REMOVED lines=9> */
.L_x_22519:
[----:B------:R-:W-:Y:S05]  /*12010*/  BRA.U !UP0, `(.L_x_22520) ;  /* 0x0000001508687547 */ /* 0x000fea000b800000 */
[----:B------:R-:W2:Y:S02]  /*12020*/  LDC.64 R58, c[0x0][0x3a0] ;  /* 0x0000e800ff3a7b82 */ /* 0x000ea40000000a00 */
[----:B--2---:R-:W-:-:S06]  /*12030*/  IMAD.WIDE.U32 R58, R65, 0x10, R58 ;  /* 0x00000010413a7825 */ /* 0x004fcc00078e003a */
[----:B------:R-:W5:Y:S01]  /*12040*/  LDG.E.128 R56, desc[UR12][R58.64] ;  /* 0x0000000c3a387981 */ /* 0x000f62000c1e1d00 */
[----:B------:R-:W-:-:S13]  /*12050*/  ISETP.LT.AND P3, PT, RZ, UR43, PT ;  /* 0x0000002bff007c0c */ /* 0x000fda000bf61270 */
[----:B01----:R-:W-:Y:S01]  /*12060*/  @!P3 MOV R67, R15 ;  /* 0x0000000f0043b202 */ /* 0x003fe20000000f00 */
        /* <DEDUP_REMOVED lines=18> */
.L_x_22524:
        /* <DEDUP_REMOVED lines=13> */
.L_x_22526:
[----:B------:R-:W-:Y:S05]  /*12260*/  BSYNC.RECONVERGENT B2 ;  /* 0x0000000000027941 */ /* 0x000fea0003800200 */
.L_x_22525:
        /* <DEDUP_REMOVED lines=41> */
.L_x_22523:
[----:B------:R-:W-:Y:S05]  /*12500*/  BSYNC.RECONVERGENT B1 ;  /* 0x0000000000017941 */ /* 0x000fea0003800200 */
.L_x_22522:
        /* <DEDUP_REMOVED lines=10> */
.L_x_22521:
        /* <DEDUP_REMOVED lines=19> */
.L_x_22530:
        /* <DEDUP_REMOVED lines=13> */
.L_x_22532:
[----:B------:R-:W-:Y:S05]  /*127b0*/  BSYNC.RECONVERGENT B2 ;  /* 0x0000000000027941 */ /* 0x000fea0003800200 */
.L_x_22531:
        /* <DEDUP_REMOVED lines=42> */
.L_x_22529:
[----:B------:R-:W-:Y:S05]  /*12a60*/  BSYNC.RECONVERGENT B1 ;  /* 0x0000000000017941 */ /* 0x000fea0003800200 */
.L_x_22528:
        /* <DEDUP_REMOVED lines=10> */
.L_x_22527:
        /* <DEDUP_REMOVED lines=19> */
.L_x_22536:
        /* <DEDUP_REMOVED lines=13> */
.L_x_22538:
[----:B------:R-:W-:Y:S05]  /*12d10*/  BSYNC.RECONVERGENT B2 ;  /* 0x0000000000027941 */ /* 0x000fea0003800200 */
.L_x_22537:
        /* <DEDUP_REMOVED lines=41> */
.L_x_22535:
[----:B------:R-:W-:Y:S05]  /*12fb0*/  BSYNC.RECONVERGENT B1 ;  /* 0x0000000000017941 */ /* 0x000fea0003800200 */
.L_x_22534:
        /* <DEDUP_REMOVED lines=10> */
.L_x_22533:
        /* <DEDUP_REMOVED lines=19> */
.L_x_22542:
        /* <DEDUP_REMOVED lines=13> */
.L_x_22544:
[----:B------:R-:W-:Y:S05]  /*13260*/  BSYNC.RECONVERGENT B2 ;  /* 0x0000000000027941 */ /* 0x000fea0003800200 */
.L_x_22543:
        /* <DEDUP_REMOVED lines=41> */
.L_x_22541:
[----:B------:R-:W-:Y:S05]  /*13500*/  BSYNC.RECONVERGENT B1 ;  /* 0x0000000000017941 */ /* 0x000fea0003800200 */
.L_x_22540:
        /* <DEDUP_REMOVED lines=9> */
[----:B------:R-:W-:Y:S01]  /*135a0*/  PRMT R0, R66, 0x7610, R0 ;  /* 0x0000761042007816 */ /* 0x000fe20000000000 */
[----:B------:R-:W-:Y:S06]  /*135b0*/  BRA `(.L_x_22539) ;  /* 0x00000014002c7947 */ /* 0x000fec0003800000 */
.L_x_22520:
        /* <DEDUP_REMOVED lines=20> */
.L_x_22548:
        /* <DEDUP_REMOVED lines=13> */
.L_x_22550:
[----:B------:R-:W-:Y:S05]  /*137d0*/  BSYNC.RECONVERGENT B2 ;  /* 0x0000000000027941 */ /* 0x000fea0003800200 */
.L_x_22549:
        /* <DEDUP_REMOVED lines=41> */
.L_x_22547:
[----:B------:R-:W-:Y:S05]  /*13a70*/  BSYNC.RECONVERGENT B1 ;  /* 0x0000000000017941 */ /* 0x000fea0003800200 */
.L_x_22546:
[----:B------:R-:W-:Y:S01]  /*13a80*/  I2FP.F32.U32 R15, R56 ;  /* 0x00000038000f7245 */ /* 0x000fe20000201000 */
[----:B------:R-:W-:Y:S02]  /*13a90*/  HFMA2 R56, -RZ, RZ, 0.1171875, 0 ;  /* 0x2f800000ff387431 */ /* 0x000fe400000001ff */
[----:B-----5:R-:W-:-:S04]  /*13aa0*/  FMUL.FTZ R57, R28, UR17 ;  /* 0x000000111c397c20 */ /* 0x020fc80008410000 */
[----:B------:R-:W-:Y:S01]  /*13ab0*/  FMUL.FTZ R57, R57, UR16 ;  /* 0x0000001039397c20 */ /* 0x000fe20008410000 */
[----:B------:R-:W-:-:S05]  /*13ac0*/  FFMA.FTZ R15, R15, R56, 1.1641532182693481445e-10 ;  /* 0x2f0000000f0f7423 */ /* 0x000fca0000010038 */
[----:B------:R-:W-:-:S04]  /*13ad0*/  FSETP.GTU.FTZ.AND P3, PT, R15, UR23, PT ;  /* 0x000000170f007c0b */ /* 0x000fc8000bf7c000 */
[----:B------:R-:W-:Y:S02]  /*13ae0*/  SEL R15, RZ, 0x1, P3 ;  /* 0x00000001ff0f7807 */ /* 0x000fe40001800000 */
[----:B------:R-:W-:Y:S02]  /*13af0*/  FSEL R56, R57, RZ, !P3 ;  /* 0x000000ff39387208 */ /* 0x000fe40005800000 */
[----:B------:R-:W-:-:S07]  /*13b00*/  PRMT R4, R15, 0x7610, R4 ;  /* 0x000076100f047816 */ /* 0x000fce0000000004 */
.L_x_22545:
        /* <DEDUP_REMOVED lines=16> */
.L_x_22554:
        /* <DEDUP_REMOVED lines=13> */
.L_x_22556:
[----:B------:R-:W-:Y:S05]  /*13ce0*/  BSYNC.RECONVERGENT B2 ;  /* 0x0000000000027941 */ /* 0x000fea0003800200 */
.L_x_22555:
[----:B01----:R-:W-:Y:S01]  /*13cf0*/  IMAD.WIDE.U32 R66, R78, -0x326172a9, RZ ;  /* 0xcd9e8d574e427825 */ /* 0x003fe200078e00ff */
        /* <DEDUP_REMOVED lines=41> */
.L_x_22553:
[----:B------:R-:W-:Y:S05]  /*13f90*/  BSYNC.RECONVERGENT B1 ;  /* 0x0000000000017941 */ /* 0x000fea0003800200 */
.L_x_22552:
        /* <DEDUP_REMOVED lines=9> */
.L_x_22551:
[----:B01----:R-:W-:Y:S01]  /*14030*/  MOV R66, R15 ;  /* 0x0000000f00427202 */ /* 0x003fe20000000f00 */
        /* <DEDUP_REMOVED lines=15> */
.L_x_22560:
        /* <DEDUP_REMOVED lines=13> */
.L_x_22562:
[----:B------:R-:W-:Y:S05]  /*14200*/  BSYNC.RECONVERGENT B2 ;  /* 0x0000000000027941 */ /* 0x000fea0003800200 */
.L_x_22561:
        /* <DEDUP_REMOVED lines=42> */
.L_x_22559:
[----:B------:R-:W-:Y:S05]  /*144b0*/  BSYNC.RECONVERGENT B1 ;  /* 0x0000000000017941 */ /* 0x000fea0003800200 */
.L_x_22558:
        /* <DEDUP_REMOVED lines=9> */
.L_x_22557:
        /* <DEDUP_REMOVED lines=16> */
.L_x_22565:
        /* <DEDUP_REMOVED lines=13> */
.L_x_22567:
[----:B------:R-:W-:Y:S05]  /*14720*/  BSYNC.RECONVERGENT B2 ;  /* 0x0000000000027941 */ /* 0x000fea0003800200 */
.L_x_22566:
        /* <DEDUP_REMOVED lines=42> */
.L_x_22564:
[----:B------:R-:W-:Y:S05]  /*149d0*/  BSYNC.RECONVERGENT B1 ;  /* 0x0000000000017941 */ /* 0x000fea0003800200 */
.L_x_22563:
        /* <DEDUP_REMOVED lines=9> */
.L_x_22539:
        /* <DEDUP_REMOVED lines=16> */
.L_x_22568:
[----:B------:R-:W-:Y:S01]  /*14b70*/  VIADD R65, R65, 0x80 ;  /* 0x0000008041417836 */ /* 0x000fe20000000000 */
[----:B------:R-:W-:-:S07]  /*14b80*/  IADD3 R64, PT, PT, R64, 0x80, RZ ;  /* 0x0000008040407810 */ /* 0x000fce0007ffe0ff */
.L_x_22518:
[----:B------:R-:W-:Y:S05]  /*14b90*/  BSYNC.RECONVERGENT B0 ;  /* 0x0000000000007941 */ /* 0x000fea0003800200 */
.L_x_22517:
        /* <DEDUP_REMOVED lines=9> */
.L_x_22571:
        /* <DEDUP_REMOVED lines=24> */
.L_x_22576:
        /* <DEDUP_REMOVED lines=13> */
.L_x_22578:
[----:B------:R-:W-:Y:S05]  /*14e80*/  BSYNC.RECONVERGENT B2 ;  /* 0x0000000000027941 */ /* 0x000fea0003800200 */
.L_x_22577:
        /* <DEDUP_REMOVED lines=41> */
.L_x_22575:
[----:B------:R-:W-:Y:S05]  /*15120*/  BSYNC.RECONVERGENT B1 ;  /* 0x0000000000017941 */ /* 0x000fea0003800200 */
.L_x_22574:
        /* <DEDUP_REMOVED lines=10> */
.L_x_22573:
        /* <DEDUP_REMOVED lines=19> */
.L_x_22582:
        /* <DEDUP_REMOVED lines=13> */
.L_x_22584:
[----:B------:R-:W-:Y:S05]  /*153d0*/  BSYNC.RECONVERGENT B2 ;  /* 0x0000000000027941 */ /* 0x000fea0003800200 */
.L_x_22583:
        /* <DEDUP_REMOVED lines=42> */
.L_x_22581:
[----:B------:R-:W-:Y:S05]  /*15680*/  BSYNC.RECONVERGENT B1 ;  /* 0x0000000000017941 */ /* 0x000fea0003800200 */
.L_x_22580:
        /* <DEDUP_REMOVED lines=10> */
.L_x_22579:
        /* <DEDUP_REMOVED lines=19> */
.L_x_22588:
        /* <DEDUP_REMOVED lines=13> */
.L_x_22590:
[----:B------:R-:W-:Y:S05]  /*15930*/  BSYNC.RECONVERGENT B2 ;  /* 0x0000000000027941 */ /* 0x000fea0003800200 */
.L_x_22589:
        /* <DEDUP_REMOVED lines=41> */
.L_x_22587:
[----:B------:R-:W-:Y:S05]  /*15bd0*/  BSYNC.RECONVERGENT B1 ;  /* 0x0000000000017941 */ /* 0x000fea0003800200 */
.L_x_22586:
        /* <DEDUP_REMOVED lines=10> */
.L_x_22585:
        /* <DEDUP_REMOVED lines=19> */
.L_x_22594:
        /* <DEDUP_REMOVED lines=13> */
.L_x_22596:
[----:B------:R-:W-:Y:S05]  /*15e80*/  BSYNC.RECONVERGENT B2 ;  /* 0x0000000000027941 */ /* 0x000fea0003800200 */
.L_x_22595:
        /* <DEDUP_REMOVED lines=42> */
.L_x_22593:
[----:B------:R-:W-:Y:S05]  /*16130*/  BSYNC.RECONVERGENT B1 ;  /* 0x0000000000017941 */ /* 0x000fea0003800200 */
.L_x_22592:
        /* <DEDUP_REMOVED lines=11> */
.L_x_22572:
        /* <DEDUP_REMOVED lines=20> */
.L_x_22600:
        /* <DEDUP_REMOVED lines=13> */
.L_x_22602:
[----:B------:R-:W-:Y:S05]  /*16400*/  BSYNC.RECONVERGENT B2 ;  /* 0x0000000000027941 */ /* 0x000fea0003800200 */
.L_x_22601:
        /* <DEDUP_REMOVED lines=41> */
.L_x_22599:
[----:B------:R-:W-:Y:S05]  /*166a0*/  BSYNC.RECONVERGENT B1 ;  /* 0x0000000000017941 */ /* 0x000fea0003800200 */
.L_x_22598:
        /* <DEDUP_REMOVED lines=9> */
.L_x_22597:
        /* <DEDUP_REMOVED lines=16> */
.L_x_22606:
        /* <DEDUP_REMOVED lines=13> */
.L_x_22608:
[----:B------:R-:W-:Y:S05]  /*16910*/  BSYNC.RECONVERGENT B2 ;  /* 0x0000000000027941 */ /* 0x000fea0003800200 */
.L_x_22607:
        /* <DEDUP_REMOVED lines=42> */
.L_x_22605:
[----:B------:R-:W-:Y:S05]  /*16bc0*/  BSYNC.RECONVERGENT B1 ;  /* 0x0000000000017941 */ /* 0x000fea0003800200 */
.L_x_22604:
        /* <DEDUP_REMOVED lines=9> */
.L_x_22603:
        /* <DEDUP_REMOVED lines=16> */
.L_x_22612:
        /* <DEDUP_REMOVED lines=13> */
.L_x_22614:
[----:B------:R-:W-:Y:S05]  /*16e30*/  BSYNC.RECONVERGENT B2 ;  /* 0x0000000000027941 */ /* 0x000fea0003800200 */
.L_x_22613:
        /* <DEDUP_REMOVED lines=42> */
.L_x_22611:
[----:B------:R-:W-:Y:S05]  /*170e0*/  BSYNC.RECONVERGENT B1 ;  /* 0x0000000000017941 */ /* 0x000fea0003800200 */
.L_x_22610:
        /* <DEDUP_REMOVED lines=9> */
.L_x_22609:
        /* <DEDUP_REMOVED lines=20> */
.L_x_22617:
        /* <DEDUP_REMOVED lines=13> */
.L_x_22619:
[----:B------:R-:W-:Y:S05]  /*17390*/  BSYNC.RECONVERGENT B2 ;  /* 0x0000000000027941 */ /* 0x000fea0003800200 */
.L_x_22618:
        /* <DEDUP_REMOVED lines=42> */
.L_x_22616:
[----:B------:R-:W-:Y:S05]  /*17640*/  BSYNC.RECONVERGENT B1 ;  /* 0x0000000000017941 */ /* 0x000fea0003800200 */
.L_x_22615:
        /* <DEDUP_REMOVED lines=9> */
.L_x_22591:
[----:B------:R-:W0:Y:S02]  /*176e0*/  LDC.64 R66, c[0x0][0x3a8] ;  /* 0x0000ea00ff427b82 */ /* 0x000e240000000a00 */
[----:B0-----:R-:W-:-:S05]  /*176f0*/  IMAD.WIDE.U32 R66, R65, 0x10, R66 ;  /* 0x0000001041427825 */ /* 0x001fca00078e0042 */
[----:B-----5:R2:W-:Y:S01]  /*17700*/  STG.E.128 desc[UR12][R66.64], R60 ;  /* 0x0000003c42007986 */ /* 0x0205e2000c101d0c */
[----:B------:R-:W-:Y:S05]  /*17710*/  BRA.U !UP3, `(.L_x_22570) ;  /* 0x000000010b2c7547 */ /* 0x000fea000b800000 */
[----:B--2---:R-:W0:Y:S01]  /*17720*/  LDC.64 R66, c[0x0][0x3b0] ;  /* 0x0000ec00ff427b82 */ /* 0x004e220000000a00 */
        /* <DEDUP_REMOVED lines=10> */
.L_x_22570:
[----:B------:R-:W-:Y:S05]  /*177d0*/  BSYNC.RECONVERGENT B0 ;  /* 0x0000000000007941 */ /* 0x000fea0003800200 */
.L_x_22569:
[----:B------:R-:W-:Y:S01]  /*177e0*/  FADD.FTZ R64, RZ, R32 ;  /* 0x00000020ff407221 */ /* 0x000fe20000010000 */
[C---:B------:R-:W-:Y:S01]  /*177f0*/  ISETP.GT.U32.AND P4, PT, R79.reuse, 0xff, PT ;  /* 0x000000ff4f00780c */ /* 0x040fe20003f84070 */
[----:B------:R-:W4:Y:S01]  /*17800*/  S2UR UR5, SR_CgaCtaId ;  /* 0x00000000000579c3 */ /* 0x000f220000008800 */
[----:B------:R-:W-:Y:S01]  /*17810*/  ISETP.GT.U32.AND P5, PT, R79, 0x17f, PT ;  /* 0x0000017f4f00780c */ /* 0x000fe20003fa4070 */
[----:B---3--:R-:W-:Y:S01]  /*17820*/  FADD.FTZ R65, R33, R64 ;  /* 0x0000004021417221 */ /* 0x008fe20000010000 */
[C---:B------:R-:W-:Y:S01]  /*17830*/  ISETP.GT.U32.AND P6, PT, R79.reuse, 0x1ff, PT ;  /* 0x000001ff4f00780c */ /* 0x040fe20003fc4070 */
[----:B------:R-:W-:Y:S01]  /*17840*/  UMOV UR4, 0x400 ;  /* 0x0000040000047882 */ /* 0x000fe20000000000 */
[----:B012---:R-:W-:Y:S01]  /*17850*/  P2R R66, PR, RZ, 0x2 ;  /* 0x00000002ff427803 */ /* 0x007fe20000000000 */
[----:B------:R-:W-:Y:S01]  /*17860*/  FADD.FTZ R64, R34, R65 ;  /* 0x0000004122407221 */ /* 0x000fe20000010000 */
[----:B------:R-:W-:Y:S01]  /*17870*/  ISETP.GT.U32.AND P1, PT, R79, 0x27f, PT ;  /* 0x0000027f4f00780c */ /* 0x000fe20003f24070 */
[----:B------:R-:W-:-:S02]  /*17880*/  UISETP.GE.AND UP0, UPT, UR6, 0x1, UPT ;  /* 0x000000010600788c */ /* 0x000fc4000bf06270 */
[----:B------:R-:W-:-:S05]  /*17890*/  FADD.FTZ R64, R35, R64 ;  /* 0x0000004023407221 */ /* 0x000fca0000010000 */
[----:B------:R-:W-:-:S05]  /*178a0*/  FSEL R65, R64, RZ, P0 ;  /* 0x000000ff40417208 */ /* 0x000fca0000000000 */
[----:B------:R-:W-:-:S04]  /*178b0*/  FADD.FTZ R64, R36, R65 ;  /* 0x0000004124407221 */ /* 0x000fc80000010000 */
[----:B------:R-:W-:Y:S01]  /*178c0*/  FADD.FTZ R67, R37, R64 ;  /* 0x0000004025437221 */ /* 0x000fe20000010000 */
[----:B----4-:R-:W-:-:S03]  /*178d0*/  ULEA UR4, UR5, UR4, 0x18 ;  /* 0x0000000405047291 */ /* 0x010fc6000f8ec0ff */
        /* <DEDUP_REMOVED lines=120> */
[----:B------:R-:W0:Y:S09]  /*18060*/  SHFL.BFLY PT, R99, R90, 0x10, 0x1f ;  /* 0x0e001f005a637f89 */ /* 0x000e3200000e0000 */
[----:B------:R-:W-:-:S04]  /*18070*/  @!P4 SHF.R.U32.HI R65, RZ, 0x2, R14 ;  /* 0x00000002ff41c819 */ /* 0x000fc8000001160e */
[----:B------:R-:W-:Y:S01]  /*18080*/  @!P4 LOP3.LUT R88, R65, 0x18, RZ, 0xc0, !PT ;  /* 0x000000184158c812 */ /* 0x000fe200078ec0ff */
[----:B0-----:R-:W-:-:S05]  /*18090*/  FADD.FTZ R65, R90, R99 ;  /* 0x000000635a417221 */ /* 0x001fca0000010000 */
[----:B------:R-:W-:Y:S01]  /*180a0*/  @!P4 STS.64 [R88+UR4], R64 ;  /* 0x000000405800c988 */ /* 0x000fe20008000a04 */
[----:B------:R-:W-:Y:S01]  /*180b0*/  BAR.SYNC.DEFER_BLOCKING 0x0 ;  /* 0x0000000000007b1d */ /* 0x000fe20000010000 */
[----:B------:R-:W-:Y:S02]  /*180c0*/  ISETP.GT.U32.AND P4, PT, R66, 0x3, PT ;  /* 0x000000034200780c */ /* 0x000fe40003f84070 */
[----:B------:R-:W-:-:S11]  /*180d0*/  CS2R R66, SRZ ;  /* 0x0000000000427805 */ /* 0x000fd6000001ff00 */
[----:B------:R-:W-:-:S04]  /*180e0*/  @!P4 SHF.L.U32 R89, R14, 0x3, RZ ;  /* 0x000000030e59c819 */ /* 0x000fc800000006ff */
[----:B------:R-:W-:Y:S01]  /*180f0*/  @!P4 LOP3.LUT R101, R89, 0xf8, RZ, 0xc0, !PT ;  /* 0x000000f85965c812 */ /* 0x000fe200078ec0ff */
[----:B------:R-:W-:Y:S01]  /*18100*/  IMAD.MOV.U32 R89, RZ, RZ, RZ ;  /* 0x000000ffff597224 */ /* 0x000fe200078e00ff */
[----:B------:R-:W-:-:S03]  /*18110*/  @!P4 MOV R89, R74 ;  /* 0x0000004a0059c202 */ /* 0x000fc60000000f00 */
[----:B------:R-:W-:Y:S01]  /*18120*/  @!P4 LDS.64 R66, [R101+UR4] ;  /* 0x000000046542c984 */ /* 0x000fe20008000a00 */
[----:B------:R-:W-:Y:S02]  /*18130*/  I2FP.F32.S32 R103, R89 ;  /* 0x0000005900677245 */ /* 0x000fe40000201400 */
[----:B------:R-:W-:Y:S01]  /*18140*/  PLOP3.LUT P4, PT, PT, PT, UP2, 0x40, 0x4 ;  /* 0x000000000004781c */ /* 0x000fe20003f8e828 */
[----:B------:R-:W0:Y:S02]  /*18150*/  SHFL.DOWN PT, R90, R89, 0x2, 0x1f ;  /* 0x08401f00595a7f89 */ /* 0x000e2400000e0000 */
[----:B0-----:R-:W-:Y:S01]  /*18160*/  IMAD.IADD R88, R90, 0x1, R89 ;  /* 0x000000015a587824 */ /* 0x001fe200078e0259 */
[----:B------:R-:W-:-:S04]  /*18170*/  I2FP.F32.S32 R90, R90 ;  /* 0x0000005a005a7245 */ /* 0x000fc80000201400 */
[----:B------:R-:W-:Y:S01]  /*18180*/  I2FP.F32.S32 R102, R88 ;  /* 0x0000005800667245 */ /* 0x000fe20000201400 */
[----:B------:R-:W0:Y:S03]  /*18190*/  SHFL.DOWN PT, R99, R88, 0x1, 0x1f ;  /* 0x08201f0058637f89 */ /* 0x000e2600000e0000 */
[----:B------:R-:W1:Y:S01]  /*181a0*/  MUFU.RCP R100, R102 ;  /* 0x0000006600647308 */ /* 0x000e620000001000 */
[----:B------:R-:W2:Y:S04]  /*181b0*/  SHFL.DOWN PT, R105, R66, 0x2, 0x1f ;  /* 0x08401f0042697f89 */ /* 0x000ea800000e0000 */
[----:B------:R-:W3:Y:S01]  /*181c0*/  SHFL.DOWN PT, R104, R67, 0x2, 0x1f ;  /* 0x08401f0043687f89 */ /* 0x000ee200000e0000 */
[----:B0-----:R-:W-:-:S02]  /*181d0*/  IADD3 R65, PT, PT, R88, R99, RZ ;  /* 0x0000006358417210 */ /* 0x001fc40007ffe0ff */
[----:B------:R-:W-:Y:S02]  /*181e0*/  I2FP.F32.S32 R99, R99 ;  /* 0x0000006300637245 */ /* 0x000fe40000201400 */
[----:B------:R-:W-:Y:S01]  /*181f0*/  I2FP.F32.S32 R65, R65 ;  /* 0x0000004100417245 */ /* 0x000fe20000201400 */
[----:B--2---:R-:W-:-:S04]  /*18200*/  FMUL.FTZ R64, R105, R90 ;  /* 0x0000005a69407220 */ /* 0x004fc80000410000 */
[----:B------:R-:W-:Y:S01]  /*18210*/  FFMA.FTZ R101, R103, R66, R64 ;  /* 0x0000004267657223 */ /* 0x000fe20000010040 */
[----:B------:R-:W-:Y:S01]  /*18220*/  FADD.FTZ R66, -R105, R66 ;  /* 0x0000004269427221 */ /* 0x000fe20000010100 */
[----:B------:R-:W0:Y:S01]  /*18230*/  MUFU.RCP R65, R65 ;  /* 0x0000004100417308 */ /* 0x000e220000001000 */
[----:B---3--:R-:W-:Y:S01]  /*18240*/  FADD.FTZ R105, R104, R67 ;  /* 0x0000004368697221 */ /* 0x008fe20000010000 */
[----:B-1----:R-:W-:Y:S01]  /*18250*/  FMUL.FTZ R101, R100, R101 ;  /* 0x0000006564657220 */ /* 0x002fe20000410000 */
[----:B------:R-:W-:-:S04]  /*18260*/  FMUL.FTZ R66, R66, R66 ;  /* 0x0000004242427220 */ /* 0x000fc80000410000 */
[----:B------:R-:W1:Y:S01]  /*18270*/  SHFL.DOWN PT, R64, R101, 0x1, 0x1f ;  /* 0x08201f0065407f89 */ /* 0x000e6200000e0000 */
[----:B------:R-:W-:-:S04]  /*18280*/  FMUL.FTZ R103, R66, R103 ;  /* 0x0000006742677220 */ /* 0x000fc80000410000 */
[----:B------:R-:W-:-:S04]  /*18290*/  FMUL.FTZ R103, R103, R90 ;  /* 0x0000005a67677220 */ /* 0x000fc80000410000 */
[----:B------:R-:W-:-:S05]  /*182a0*/  FFMA.FTZ R103, R100, R103, R105 ;  /* 0x0000006764677223 */ /* 0x000fca0000010069 */
        /* <DEDUP_REMOVED lines=9> */
[----:B------:R-:W-:-:S04]  /*18340*/  FMUL.FTZ R102, R102, R99 ;  /* 0x0000006366667220 */ /* 0x000fc80000410000 */
[----:B------:R-:W-:Y:S02]  /*18350*/  FFMA.FTZ R102, R65, R102, R66 ;  /* 0x0000006641667223 */ /* 0x000fe40000010042 */
[----:B------:R-:W1:Y:S03]  /*18360*/  LDC R66, c[0x0][0x448] ;  /* 0x00011200ff427b82 */ /* 0x000e660000000800 */
[----:B------:R-:W1:Y:S01]  /*18370*/  SHFL.IDX PT, R67, R102, RZ, 0x1f ;  /* 0x00001fff66437589 */ /* 0x000e6200000e0000 */
[----:B0-----:R-:W-:-:S05]  /*18380*/  FMUL.FTZ R88, R89, R89 ;  /* 0x0000005959587220 */ /* 0x001fca0000410000 */
[----:B------:R-:W-:Y:S02]  /*18390*/  FSEL R88, R88, RZ, !P4 ;  /* 0x000000ff58587208 */ /* 0x000fe40006000000 */
[----:B------:R-:W-:Y:S01]  /*183a0*/  ISETP.NE.AND P4, PT, R14, RZ, PT ;  /* 0x000000ff0e00720c */ /* 0x000fe20003f85270 */
[----:B-1----:R-:W-:Y:S01]  /*183b0*/  FFMA.FTZ R67, R67, UR24, R66 ;  /* 0x0000001843437c23 */ /* 0x002fe20008010042 */
[----:B------:R-:W-:-:S03]  /*183c0*/  IMAD.U32 R66, RZ, RZ, UR22 ;  /* 0x00000016ff427e24 */ /* 0x000fc6000f8e00ff */
[----:B------:R-:W-:Y:S01]  /*183d0*/  FADD.FTZ R88, R67, R88 ;  /* 0x0000005843587221 */ /* 0x000fe20000010000 */
[----:B------:R-:W-:-:S07]  /*183e0*/  MOV R67, UR22 ;  /* 0x0000001600437c02 */ /* 0x000fce0008000f00 */
[----:B------:R-:W0:Y:S01]  /*183f0*/  @!P4 LDC.64 R100, c[0x0][0x3c0] ;  /* 0x0000f000ff64cb82 */ /* 0x000e220000000a00 */
[----:B------:R-:W1:Y:S07]  /*18400*/  MUFU.RSQ R88, R88 ;  /* 0x0000005800587308 */ /* 0x000e6e0000001400 */
[----:B------:R-:W2:Y:S01]  /*18410*/  @!P4 LDC.64 R64, c[0x0][0x3c8] ;  /* 0x0000f200ff40cb82 */ /* 0x000ea20000000a00 */
[----:B0-----:R-:W-:-:S05]  /*18420*/  @!P4 IMAD.WIDE R100, R66, 0x4, R100 ;  /* 0x000000044264c825 */ /* 0x001fca00078e0264 */
[----:B------:R0:W-:Y:S01]  /*18430*/  @!P4 STG.E desc[UR12][R100.64], R89 ;  /* 0x000000596400c986 */ /* 0x0001e2000c10190c */
[----:B--2---:R-:W-:-:S05]  /*18440*/  @!P4 IMAD.WIDE R64, R67, 0x4, R64 ;  /* 0x000000044340c825 */ /* 0x004fca00078e0240 */
[----:B-1----:R0:W-:Y:S01]  /*18450*/  @!P4 STG.E desc[UR12][R64.64], R88 ;  /* 0x000000584000c986 */ /* 0x0021e2000c10190c */
[----:B------:R-:W-:Y:S05]  /*18460*/  BRA.U !UP0, `(.L_x_22620) ;  /* 0x0000000d086c7547 */ /* 0x000fea000b800000 */
[----:B------:R-:W-:Y:S01]  /*18470*/  UIADD3 UR4, UPT, UPT, UR6, -0x1, URZ ;  /* 0xffffffff06047890 */ /* 0x000fe2000fffe0ff */
[----:B------:R-:W-:Y:S01]  /*18480*/  PLOP3.LUT P4, PT, PT, PT, UP2, 0x40, 0x4 ;  /* 0x000000000004781c */ /* 0x000fe20003f8e828 */
[----:B------:R-:W-:Y:S02]  /*18490*/  BSSY.RECONVERGENT B0, `(.L_x_22621) ;  /* 0x0000020000007945 */ /* 0x000fe40003800200 */
[----:B------:R-:W-:Y:S01]  /*184a0*/  UIMAD UR4, UR4, UR44, URZ ;  /* 0x0000002c040472a4 */ /* 0x000fe2000f8e02ff */
[----:B0-----:R-:W-:-:S03]  /*184b0*/  FSEL R89, R89, RZ, P4 ;  /* 0x000000ff59597208 */ /* 0x001fc60002000000 */
[----:B------:R-:W-:-:S04]  /*184c0*/  USHF.R.S32.HI UR5, URZ, 0x1f, UR4 ;  /* 0x0000001fff057899 */ /* 0x000fc80008011404 */
[----:B------:R-:W-:-:S06]  /*184d0*/  ULEA.HI UR5, UR5, UR4, URZ, 0x2 ;  /* 0x0000000405057291 */ /* 0x000fcc000f8f10ff */
[----:B------:R-:W-:-:S05]  /*184e0*/  IMAD.U32 R65, RZ, RZ, UR5 ;  /* 0x00000005ff417e24 */ /* 0x000fca000f8e00ff */
[----:B------:R-:W-:Y:S01]  /*184f0*/  LEA.HI.SX32 R90, R65, R80, 0x1e ;  /* 0x00000050415a7211 */ /* 0x000fe200078ff2ff */
[----:B------:R-:W-:Y:S06]  /*18500*/  @!P0 BRA `(.L_x_22622) ;  /* 0x0000000000608947 */ /* 0x000fec0003800000 */
[----:B------:R-:W0:Y:S01]  /*18510*/  LDC.64 R112, c[0x0][0x428] ;  /* 0x00010a00ff707b82 */ /* 0x000e220000000a00 */
[--C-:B------:R-:W-:Y:S01]  /*18520*/  FADD.FTZ R67, R33, -R89.reuse ;  /* 0x8000005921437221 */ /* 0x100fe20000010000 */
[--C-:B------:R-:W-:Y:S01]  /*18530*/  FADD.FTZ R105, R32, -R89.reuse ;  /* 0x8000005920697221 */ /* 0x100fe20000010000 */
[--C-:B------:R-:W-:Y:S01]  /*18540*/  FADD.FTZ R101, R34, -R89.reuse ;  /* 0x8000005922657221 */ /* 0x100fe20000010000 */
[----:B------:R-:W-:Y:S01]  /*18550*/  FADD.FTZ R111, R35, -R89 ;  /* 0x80000059236f7221 */ /* 0x000fe20000010000 */
[C---:B------:R-:W-:Y:S01]  /*18560*/  FMUL.FTZ R106, R88.reuse, R67 ;  /* 0x00000043586a7220 */ /* 0x040fe20000410000 */
[----:B------:R-:W-:Y:S02]  /*18570*/  HADD2.F32 R103, -RZ, R0.H1_H1 ;  /* 0x30000000ff677230 */ /* 0x000fe40000004100 */
[C---:B------:R-:W-:Y:S01]  /*18580*/  FMUL.FTZ R105, R88.reuse, R105 ;  /* 0x0000006958697220 */ /* 0x040fe20000410000 */
[----:B------:R-:W-:Y:S02]  /*18590*/  HADD2.F32 R64, -RZ, R68.H0_H0 ;  /* 0x20000044ff407230 */ /* 0x000fe40000004100 */
[----:B------:R-:W-:Y:S01]  /*185a0*/  FMUL.FTZ R101, R88, R101 ;  /* 0x0000006558657220 */ /* 0x000fe20000410000 */
[----:B------:R-:W-:-:S02]  /*185b0*/  HADD2.F32 R104, -RZ, R3.H1_H1 ;  /* 0x30000003ff687230 */ /* 0x000fc40000004100 */
[----:B------:R-:W-:Y:S01]  /*185c0*/  FMUL.FTZ R102, R88, R111 ;  /* 0x0000006f58667220 */ /* 0x000fe20000410000 */
[----:B------:R-:W-:Y:S02]  /*185d0*/  HADD2.F32 R65, -RZ, R96.H0_H0 ;  /* 0x20000060ff417230 */ /* 0x000fe40000004100 */
[----:B------:R-:W-:Y:S01]  /*185e0*/  FFMA.FTZ R64, R105, R103, R64 ;  /* 0x0000006769407223 */ /* 0x000fe20000010040 */
[----:B------:R-:W-:Y:S02]  /*185f0*/  HADD2.F32 R99, -RZ, R2.H1_H1 ;  /* 0x30000002ff637230 */ /* 0x000fe40000004100 */
[----:B------:R-:W-:Y:S02]  /*18600*/  HADD2.F32 R66, -RZ, R69.H0_H0 ;  /* 0x20000045ff427230 */ /* 0x000fe40000004100 */
[----:B------:R-:W-:Y:S01]  /*18610*/  FFMA.FTZ R65, R106, R104, R65 ;  /* 0x000000686a417223 */ /* 0x000fe20000010041 */
[----:B------:R-:W-:Y:S02]  /*18620*/  HADD2.F32 R100, -RZ, R4.H1_H1 ;  /* 0x30000004ff647230 */ /* 0x000fe40000004100 */
[----:B------:R-:W-:-:S02]  /*18630*/  HADD2.F32 R67, -RZ, R96.H1_H1 ;  /* 0x30000060ff437230 */ /* 0x000fc40000004100 */
[----:B------:R-:W-:Y:S01]  /*18640*/  FFMA.FTZ R66, R101, R99, R66 ;  /* 0x0000006365427223 */ /* 0x000fe20000010042 */
[----:B0-----:R-:W-:-:S04]  /*18650*/  IMAD.WIDE.U32 R112, R90, 0x10, R112 ;  /* 0x000000105a707825 */ /* 0x001fc800078e0070 */
[----:B------:R-:W-:Y:S01]  /*18660*/  FFMA.FTZ R67, R102, R100, R67 ;  /* 0x0000006466437223 */ /* 0x000fe20000010043 */
[----:B------:R-:W-:-:S04]  /*18670*/  IADD3 R90, PT, PT, R90, 0x80, RZ ;  /* 0x000000805a5a7810 */ /* 0x000fc80007ffe0ff */
[----:B------:R0:W-:Y:S03]  /*18680*/  STG.E.128 desc[UR12][R112.64], R64 ;  /* 0x0000004070007986 */ /* 0x0001e6000c101d0c */
.L_x_22622:
[----:B------:R-:W-:Y:S05]  /*18690*/  BSYNC.RECONVERGENT B0 ;  /* 0x0000000000007941 */ /* 0x000fea0003800200 */
.L_x_22621:
[----:B------:R-:W-:Y:S01]  /*186a0*/  ISETP.GE.U32.AND P0, PT, R79, 0x100, PT ;  /* 0x000001004f00780c */ /* 0x000fe20003f06070 */
[----:B------:R-:W-:-:S12]  /*186b0*/  BSSY.RECONVERGENT B0, `(.L_x_22623) ;  /* 0x000001a000007945 */ /* 0x000fd80003800200 */
[----:B------:R-:W-:Y:S05]  /*186c0*/  @!P0 BRA `(.L_x_22624) ;  /* 0x0000000000608947 */ /* 0x000fea0003800000 */
[----:B0-----:R-:W0:Y:S01]  /*186d0*/  LDC.64 R112, c[0x0][0x428] ;  /* 0x00010a00ff707b82 */ /* 0x001e220000000a00 */
[--C-:B------:R-:W-:Y:S01]  /*186e0*/  FADD.FTZ R67, R37, -R89.reuse ;  /* 0x8000005925437221 */ /* 0x100fe20000010000 */
[--C-:B------:R-:W-:Y:S01]  /*186f0*/  FADD.FTZ R105, R36, -R89.reuse ;  /* 0x8000005924697221 */ /* 0x100fe20000010000 */
[--C-:B------:R-:W-:Y:S01]  /*18700*/  FADD.FTZ R101, R38, -R89.reuse ;  /* 0x8000005926657221 */ /* 0x100fe20000010000 */
[----:B------:R-:W-:Y:S01]  /*18710*/  FADD.FTZ R111, R39, -R89 ;  /* 0x80000059276f7221 */ /* 0x000fe20000010000 */
[C---:B------:R-:W-:Y:S01]  /*18720*/  FMUL.FTZ R106, R88.reuse, R67 ;  /* 0x00000043586a7220 */ /* 0x040fe20000410000 */
        /* <DEDUP_REMOVED lines=16> */
[----:B------:R-:W-:-:S04]  /*18830*/  VIADD R90, R90, 0x80 ;  /* 0x000000805a5a7836 */ /* 0x000fc80000000000 */
[----:B------:R1:W-:Y:S03]  /*18840*/  STG.E.128 desc[UR12][R112.64], R64 ;  /* 0x0000004070007986 */ /* 0x0003e6000c101d0c */
.L_x_22624:
[----:B------:R-:W-:Y:S05]  /*18850*/  BSYNC.RECONVERGENT B0 ;  /* 0x0000000000007941 */ /* 0x000fea0003800200 */
.L_x_22623:
[----:B------:R-:W-:Y:S01]  /*18860*/  ISETP.GE.U32.AND P0, PT, R79, 0x180, PT ;  /* 0x000001804f00780c */ /* 0x000fe20003f06070 */
[----:B------:R-:W-:-:S12]  /*18870*/  BSSY.RECONVERGENT B0, `(.L_x_22625) ;  /* 0x000001a000007945 */ /* 0x000fd80003800200 */
[----:B------:R-:W-:Y:S05]  /*18880*/  @!P0 BRA `(.L_x_22626) ;  /* 0x0000000000608947 */ /* 0x000fea0003800000 */
[----:B------:R-:W2:Y:S01]  /*18890*/  LDC.64 R114, c[0x0][0x428] ;  /* 0x00010a00ff727b82 */ /* 0x000ea20000000a00 */
[--C-:B------:R-:W-:Y:S01]  /*188a0*/  FADD.FTZ R111, R40, -R89.reuse ;  /* 0x80000059286f7221 */ /* 0x100fe20000010000 */
[--C-:B------:R-:W-:Y:S01]  /*188b0*/  FADD.FTZ R103, R41, -R89.reuse ;  /* 0x8000005929677221 */ /* 0x100fe20000010000 */
[--C-:B01----:R-:W-:Y:S01]  /*188c0*/  FADD.FTZ R113, R42, -R89.reuse ;  /* 0x800000592a717221 */ /* 0x103fe20000010000 */
        /* <DEDUP_REMOVED lines=17> */
[C---:B--2---:R-:W-:Y:S01]  /*189e0*/  IMAD.WIDE.U32 R114, R90.reuse, 0x10, R114 ;  /* 0x000000105a727825 */ /* 0x044fe200078e0072 */
[----:B------:R-:W-:-:S04]  /*189f0*/  IADD3 R90, PT, PT, R90, 0x80, RZ ;  /* 0x000000805a5a7810 */ /* 0x000fc80007ffe0ff */
[----:B------:R2:W-:Y:S03]  /*18a00*/  STG.E.128 desc[UR12][R114.64], R64 ;  /* 0x0000004072007986 */ /* 0x0005e6000c101d0c */
.L_x_22626:
[----:B------:R-:W-:Y:S05]  /*18a10*/  BSYNC.RECONVERGENT B0 ;  /* 0x0000000000007941 */ /* 0x000fea0003800200 */
.L_x_22625:
[----:B------:R-:W-:Y:S01]  /*18a20*/  ISETP.GE.U32.AND P0, PT, R79, 0x200, PT ;  /* 0x000002004f00780c */ /* 0x000fe20003f06070 */
[----:B------:R-:W-:-:S12]  /*18a30*/  BSSY.RECONVERGENT B0, `(.L_x_22627) ;  /* 0x000001a000007945 */ /* 0x000fd80003800200 */
[----:B------:R-:W-:Y:S05]  /*18a40*/  @!P0 BRA `(.L_x_22628) ;  /* 0x0000000000608947 */ /* 0x000fea0003800000 */
[----:B--2---:R-:W2:Y:S01]  /*18a50*/  LDC.64 R114, c[0x0][0x428] ;  /* 0x00010a00ff727b82 */ /* 0x004ea20000000a00 */
[--C-:B------:R-:W-:Y:S01]  /*18a60*/  FADD.FTZ R105, R44, -R89.reuse ;  /* 0x800000592c697221 */ /* 0x100fe20000010000 */
[--C-:B01----:R-:W-:Y:S01]  /*18a70*/  FADD.FTZ R113, R45, -R89.reuse ;  /* 0x800000592d717221 */ /* 0x103fe20000010000 */
        /* <DEDUP_REMOVED lines=18> */
[----:B--2---:R-:W-:-:S04]  /*18ba0*/  IMAD.WIDE.U32 R114, R90, 0x10, R114 ;  /* 0x000000105a727825 */ /* 0x004fc800078e0072 */
[----:B------:R-:W-:Y:S01]  /*18bb0*/  VIADD R90, R90, 0x80 ;  /* 0x000000805a5a7836 */ /* 0x000fe20000000000 */
[----:B------:R3:W-:Y:S06]  /*18bc0*/  STG.E.128 desc[UR12][R114.64], R64 ;  /* 0x0000004072007986 */ /* 0x0007ec000c101d0c */
.L_x_22628:
[----:B------:R-:W-:Y:S05]  /*18bd0*/  BSYNC.RECONVERGENT B0 ;  /* 0x0000000000007941 */ /* 0x000fea0003800200 */
.L_x_22627:
[----:B------:R-:W-:Y:S01]  /*18be0*/  ISETP.GE.U32.AND P0, PT, R79, 0x280, PT ;  /* 0x000002804f00780c */ /* 0x000fe20003f06070 */
[----:B------:R-:W-:-:S12]  /*18bf0*/  BSSY.RECONVERGENT B0, `(.L_x_22629) ;  /* 0x000001a000007945 */ /* 0x000fd80003800200 */
[----:B------:R-:W-:Y:S05]  /*18c00*/  @!P0 BRA `(.L_x_22630) ;  /* 0x0000000000608947 */ /* 0x000fea0003800000 */
[----:B--23--:R-:W2:Y:S01]  /*18c10*/  LDC.64 R114, c[0x0][0x428] ;  /* 0x00010a00ff727b82 */ /* 0x00cea20000000a00 */
        /* <DEDUP_REMOVED lines=23> */
.L_x_22630:
[----:B------:R-:W-:Y:S05]  /*18d90*/  BSYNC.RECONVERGENT B0 ;  /* 0x0000000000007941 */ /* 0x000fea0003800200 */
.L_x_22629:
[----:B------:R-:W-:Y:S04]  /*18da0*/  BSSY.RECONVERGENT B0, `(.L_x_22631) ;  /* 0x000001a000007945 */ /* 0x000fe80003800200 */
[----:B------:R-:W-:Y:S05]  /*18db0*/  @!P1 BRA `(.L_x_22632) ;  /* 0x0000000000609947 */ /* 0x000fea0003800000 */
[----:B--234-:R-:W2:Y:S01]  /*18dc0*/  LDC.64 R114, c[0x0][0x428] ;  /* 0x00010a00ff727b82 */ /* 0x01cea20000000a00 */
        /* <DEDUP_REMOVED lines=23> */
.L_x_22632:
[----:B------:R-:W-:Y:S05]  /*18f40*/  BSYNC.RECONVERGENT B0 ;  /* 0x0000000000007941 */ /* 0x000fea0003800200 */
.L_x_22631:
[----:B------:R-:W-:Y:S04]  /*18f50*/  BSSY.RECONVERGENT B0, `(.L_x_22633) ;  /* 0x000001a000007945 */ /* 0x000fe80003800200 */
[----:B------:R-:W-:Y:S05]  /*18f60*/  @!P2 BRA `(.L_x_22634) ;  /* 0x000000000060a947 */ /* 0x000fea0003800000 */
[----:B0-234-:R-:W0:Y:S01]  /*18f70*/  LDC.64 R114, c[0x0][0x428] ;  /* 0x00010a00ff727b82 */ /* 0x01de220000000a00 */
[--C-:B------:R-:W-:Y:S01]  /*18f80*/  FADD.FTZ R105, R56, -R89.reuse ;  /* 0x8000005938697221 */ /* 0x100fe20000010000 */
[--C-:B-1----:R-:W-:Y:S01]  /*18f90*/  FADD.FTZ R113, R57, -R89.reuse ;  /* 0x8000005939717221 */ /* 0x102fe20000010000 */
        /* <DEDUP_REMOVED lines=21> */
.L_x_22634:
[----:B------:R-:W-:Y:S05]  /*190f0*/  BSYNC.RECONVERGENT B0 ;  /* 0x0000000000007941 */ /* 0x000fea0003800200 */
.L_x_22633:
[----:B------:R-:W-:Y:S04]  /*19100*/  BSSY.RECONVERGENT B0, `(.L_x_22620) ;  /* 0x0000011000007945 */ /* 0x000fe80003800200 */
[----:B------:R-:W-:Y:S05]  /*19110*/  @!P3 BRA `(.L_x_22635) ;  /* 0x00000000003cb947 */ /* 0x000fea0003800000 */
[----:B------:R-:W5:Y:S01]  /*19120*/  LDC.64 R100, c[0x0][0x428] ;  /* 0x00010a00ff647b82 */ /* 0x000f620000000a00 */
[--C-:B------:R-:W-:Y:S01]  /*19130*/  FADD.FTZ R99, R60, -R89.reuse ;  /* 0x800000593c637221 */ /* 0x100fe20000010000 */
[--C-:B01234-:R-:W-:Y:S01]  /*19140*/  FADD.FTZ R65, R61, -R89.reuse ;  /* 0x800000593d417221 */ /* 0x11ffe20000010000 */
        /* <DEDUP_REMOVED lines=12> */
.L_x_22635:
[----:B------:R-:W-:Y:S05]  /*19210*/  BSYNC.RECONVERGENT B0 ;  /* 0x0000000000007941 */ /* 0x000fea0003800200 */
.L_x_22620:
[----:B------:R-:W-:Y:S02]  /*19220*/  UIADD3 UR22, UPT, UPT, UR22, UR20, URZ ;  /* 0x0000001416167290 */ /* 0x000fe4000fffe0ff */
[----:B------:R-:W-:Y:S02]  /*19230*/  UPLOP3.LUT UP1, UPT, UPT, UPT, UP1, 0x40, 0x4 ;  /* 0x000000000004789c */ /* 0x000fe40003f2e810 */
[----:B------:R-:W-:-:S09]  /*19240*/  UISETP.GE.AND UP0, UPT, UR22, UR21, UPT ;  /* 0x000000151600728c */ /* 0x000fd2000bf06270 */
[----:B------:R-:W-:Y:S05]  /*19250*/  BRA.U !UP0, `(.L_x_22636) ;  /* 0xfffffe8108a87547 */ /* 0x000fea000b83ffff */
[----:B------:R-:W-:Y:S05]  /*19260*/  EXIT ;  /* 0x000000000000794d */ /* 0x000fea0003800000 */
.L_x_22637:
        /* <DEDUP_REMOVED lines=9> */
.L_x_27336:


//--------------------- .text._ZN10layer_norm13ln_fwd_kernelINS_13Kernel_traitsI6__halfffffjLj4096ELj1ELj1ELj4ELj16ENS_18Kernel_traits_baseILj4096ES2_ffffjLj128EEEEELb1ELb0ELb1ELb1EEEvNS_9FwdParamsE --------------------------
	.section	.text._ZN10layer_norm13ln_fwd_kernelINS_13Kernel_traitsI6__halfffffjLj4096ELj1ELj1ELj4ELj16ENS_18Kernel_traits_baseILj4096ES2_ffffjLj128EEEEELb1ELb0ELb1ELb1EEEvNS_9FwdParamsE,"ax",@progbits
	.align	128
        .global         _ZN10layer_norm13ln_fwd_kernelINS_13Kernel_traitsI6__halfffffjLj4096ELj1ELj1ELj4ELj16ENS_18Kernel_traits_baseILj4096ES2_ffffjLj128EEEEELb1ELb0ELb1ELb1EEEvNS_9FwdParamsE
        .type           _ZN10layer_norm13ln_fwd_kernelINS_13Kernel_traitsI6__halfffffjLj4096ELj1ELj1ELj4ELj16ENS_18Kernel_traits_baseILj4096ES2_ffffjLj128EEEEELb1ELb0ELb1ELb1EEEvNS_9FwdParamsE,@function
        .size           _ZN10layer_norm13ln_fwd_kernelINS_13Kernel_traitsI6__halfffffjLj4096ELj1ELj1ELj4ELj16ENS_18Kernel_traits_baseILj4096ES2_ffffjLj128EEEEELb1ELb0ELb1ELb1EEEvNS_9FwdParamsE,(.L_x_27337 - _ZN10layer_norm13ln_fwd_kernelINS_13Kernel_traitsI6__halfffffjLj4096ELj1ELj1ELj4ELj16ENS_18Kernel_traits_baseILj4096ES2_ffffjLj128EEEEELb1ELb0ELb1ELb1EEEvNS_9FwdParamsE)
        .other          _ZN10layer_norm13ln_fwd_kernelINS_13Kernel_traitsI6__halfffffjLj4096ELj1ELj1ELj4ELj16ENS_18Kernel_traits_baseILj4096ES2_ffffjLj128EEEEELb1ELb0ELb1ELb1EEEvNS_9FwdParamsE,@"STO_CUDA_ENTRY STV_DEFAULT"
_ZN10layer_norm13ln_fwd_kernelINS_13Kernel_traitsI6__halfffffjLj4096ELj1ELj1ELj4ELj16ENS_18Kernel_traits_baseILj4096ES2_ffffjLj128EEEEELb1ELb0ELb1ELb1EEEvNS_9FwdParamsE:
.text._ZN10layer_norm13ln_fwd_kernelINS_13Kernel_traitsI6__halfffffjLj4096ELj1ELj1ELj4ELj16ENS_18Kernel_traits_baseILj4096ES2_ffffjLj128EEEEELb1ELb0ELb1ELb1EEEvNS_9FwdParamsE:
        /* <DEDUP_REMOVED lines=66> */
.L_x_22638:
        /* <DEDUP_REMOVED lines=18> */
.L_x_22639:
[----:B------:R-:W1:Y:S02]  /*0540*/  LDCU UR4, c[0x0][0x384] ;  /* 0x00007080ff0477ac */ /* 0x000e640008000800 */
[----:B-1----:R-:W-:-:S06]  /*0550*/  UISETP.GE.AND UP0, UPT, UR7, UR4, UPT ;  /* 0x000000040700728c */ /* 0x002fcc000bf06270 */
[----:B------:R-:W-:-:S13]  /*0560*/  PLOP3.LUT P0, PT, PT, PT, UP0, 0x80, 0x8 ;  /* 0x000000000008781c */ /* 0x000fda0003f0f008 */
[----:B------:R-:W-:Y:S05]  /*0570*/  @P0 EXIT ;  /* 0x000000000000094d */ /* 0x000fea0003800000 */
[----:B-----5:R-:W-:Y:S01]  /*0580*/  IMAD.MOV.U32 R104, RZ, RZ, R4 ;  /* 0x000000ffff687224 */ /* 0x020fe200078e0004 */
[--C-:B------:R-:W-:Y:S01]  /*0590*/  SHF.R.U64 R102, R4, 0x10, R5.reuse ;  /* 0x0000001004667819 */ /* 0x100fe20000001205 */
[--C-:B0-----:R-:W-:Y:S01]  /*05a0*/  IMAD.MOV.U32 R20, RZ, RZ, R5.reuse ;  /* 0x000000ffff147224 */ /* 0x101fe200078e0005 */
[----:B------:R-:W-:Y:S01]  /*05b0*/  SHF.R.U32.HI R21, RZ, 0x10, R5 ;  /* 0x00000010ff157819 */ /* 0x000fe20000011605 */
[--C-:B------:R-:W-:Y:S01]  /*05c0*/  IMAD.MOV.U32 R4, RZ, RZ, R7.reuse ;  /* 0x000000ffff047224 */ /* 0x100fe200078e0007 */
[----:B------:R-:W-:Y:S01]  /*05d0*/  MOV R100, R6 ;  /* 0x0000000600647202 */ /* 0x000fe20000000f00 */
[----:B------:R-:W-:Y:S01]  /*05e0*/  IMAD.MOV.U32 R96, RZ, RZ, R8 ;  /* 0x000000ffff607224 */ /* 0x000fe200078e0008 */
[----:B------:R-:W-:Y:S01]  /*05f0*/  MOV R5, R9 ;  /* 0x0000000900057202 */ /* 0x000fe20000000f00 */
[----:B------:R-:W-:Y:S01]  /*0600*/  IMAD.MOV.U32 R92, RZ, RZ, R10 ;  /* 0x000000ffff5c7224 */ /* 0x000fe200078e000a */
[----:B------:R-:W-:Y:S01]  /*0610*/  PRMT R100, R4, 0x5410, R100 ;  /* 0x0000541004647816 */ /* 0x000fe20000000064 */
[----:B------:R-:W-:Y:S01]  /*0620*/  IMAD.HI.U32 R4, R54, -0x326172a9, RZ ;  /* 0xcd9e8d5736047827 */ /* 0x000fe200078e00ff */
[----:B------:R-:W-:Y:S01]  /*0630*/  PRMT R96, R5, 0x5410, R96 ;  /* 0x0000541005607816 */ /* 0x000fe20000000060 */
[----:B------:R-:W0:Y:S01]  /*0640*/  LDCU.U8 UR4, c[0x0][0x410] ;  /* 0x00008200ff0477ac */ /* 0x000e220008000000 */
[--C-:B------:R-:W-:Y:S01]  /*0650*/  SHF.R.U64 R98, R6, 0x10, R7.reuse ;  /* 0x0000001006627819 */ /* 0x100fe20000001207 */
[----:B------:R-:W-:Y:S01]  /*0660*/  IMAD.HI.U32 R5, R56, -0x2daee0ad, RZ ;  /* 0xd2511f5338057827 */ /* 0x000fe200078e00ff */
[----:B------:R-:W-:Y:S01]  /*0670*/  SHF.R.U32.HI R22, RZ, 0x10, R7 ;  /* 0x00000010ff167819 */ /* 0x000fe20000011607 */
[----:B------:R-:W1:Y:S01]  /*0680*/  LDCU UR23, c[0x0][0x404] ;  /* 0x00008080ff1777ac */ /* 0x000e620008000800 */
[----:B------:R-:W-:Y:S01]  /*0690*/  SHF.R.U64 R94, R8, 0x10, R9 ;  /* 0x00000010085e7819 */ /* 0x000fe20000001209 */
[----:B------:R-:W-:Y:S01]  /*06a0*/  IMAD.MOV.U32 R6, RZ, RZ, R11 ;  /* 0x000000ffff067224 */ /* 0x000fe200078e000b */
[----:B------:R-:W-:Y:S01]  /*06b0*/  SHF.R.U32.HI R9, RZ, 0x10, R9 ;  /* 0x00000010ff097819 */ /* 0x000fe20000011609 */
[----:B------:R-:W-:Y:S01]  /*06c0*/  IMAD.MOV.U32 R7, RZ, RZ, R13 ;  /* 0x000000ffff077224 */ /* 0x000fe200078e000d */
[----:B------:R-:W-:Y:S01]  /*06d0*/  MOV R88, R12 ;  /* 0x0000000c00587202 */ /* 0x000fe20000000f00 */
[----:B------:R-:W-:Y:S01]  /*06e0*/  IMAD.MOV.U32 R84, RZ, RZ, R14 ;  /* 0x000000ffff547224 */ /* 0x000fe200078e000e */
[----:B------:R-:W-:Y:S01]  /*06f0*/  MOV R8, R15 ;  /* 0x0000000f00087202 */ /* 0x000fe20000000f00 */
[----:B------:R-:W-:Y:S01]  /*0700*/  IMAD.MOV.U32 R77, RZ, RZ, R16 ;  /* 0x000000ffff4d7224 */ /* 0x000fe200078e0010 */
[----:B------:R-:W-:Y:S01]  /*0710*/  LOP3.LUT R4, R57, UR14, R4, 0x96, !PT ;  /* 0x0000000e39047c12 */ /* 0x000fe2000f8e9604 */
[----:B------:R-:W-:Y:S01]  /*0720*/  IMAD.MOV.U32 R60, RZ, RZ, RZ ;  /* 0x000000ffff3c7224 */ /* 0x000fe200078e00ff */
[----:B------:R-:W-:Y:S01]  /*0730*/  LOP3.LUT R5, R5, UR15, RZ, 0x3c, !PT ;  /* 0x0000000f05057c12 */ /* 0x000fe2000f8e3cff */
[----:B------:R-:W2:Y:S01]  /*0740*/  LDCU UR22, c[0x0][0x388] ;  /* 0x00007100ff1677ac */ /* 0x000ea20008000800 */
[----:B------:R-:W-:Y:S01]  /*0750*/  PRMT R94, R9, 0x5410, R94 ;  /* 0x00005410095e7816 */ /* 0x000fe2000000005e */
[----:B------:R-:W-:Y:S01]  /*0760*/  IMAD R9, R56, -0x2daee0ad, RZ ;  /* 0xd2511f5338097824 */ /* 0x000fe200078e02ff */
[----:B------:R-:W-:Y:S01]  /*0770*/  PRMT R92, R6, 0x5410, R92 ;  /* 0x00005410065c7816 */ /* 0x000fe2000000005c */
[----:B------:R-:W-:Y:S01]  /*0780*/  IMAD.HI.U32 R6, R5, -0x326172a9, RZ ;  /* 0xcd9e8d5705067827 */ /* 0x000fe200078e00ff */
[----:B------:R-:W-:Y:S01]  /*0790*/  PRMT R88, R7, 0x5410, R88 ;  /* 0x0000541007587816 */ /* 0x000fe20000000058 */
[----:B------:R-:W3:Y:S01]  /*07a0*/  LDCU UR24, c[0x0][0x400] ;  /* 0x00008000ff1877ac */ /* 0x000ee20008000800 */
[----:B------:R-:W-:Y:S01]  /*07b0*/  PRMT R84, R8, 0x5410, R84 ;  /* 0x0000541008547816 */ /* 0x000fe20000000054 */
[----:B------:R-:W-:Y:S01]  /*07c0*/  IMAD R7, R54, -0x326172a9, RZ ;  /* 0xcd9e8d5736077824 */ /* 0x000fe200078e02ff */
[----:B------:R-:W-:Y:S01]  /*07d0*/  SHF.R.U64 R90, R10, 0x10, R11 ;  /* 0x000000100a5a7819 */ /* 0x000fe2000000120b */
[----:B------:R-:W-:Y:S01]  /*07e0*/  IMAD.HI.U32 R8, R4, -0x2daee0ad, RZ ;  /* 0xd2511f5304087827 */ /* 0x000fe200078e00ff */
[----:B------:R-:W-:Y:S01]  /*07f0*/  SHF.R.U64 R71, R52, 0x10, R53 ;  /* 0x0000001034477819 */ /* 0x000fe20000001235 */
[----:B------:R-:W4:Y:S01]  /*0800*/  LDCU.64 UR16, c[0x0][0x408] ;  /* 0x00008100ff1077ac */ /* 0x000f220008000a00 */
[----:B------:R-:W-:Y:S01]  /*0810*/  LOP3.LUT R6, R7, UR25, R6, 0x96, !PT ;  /* 0x0000001907067c12 */ /* 0x000fe2000f8e9606 */
[----:B------:R-:W-:Y:S01]  /*0820*/  IMAD.MOV.U32 R10, RZ, RZ, R17 ;  /* 0x000000ffff0a7224 */ /* 0x000fe200078e0011 */
[----:B------:R-:W-:Y:S01]  /*0830*/  LOP3.LUT R8, R9, UR26, R8, 0x96, !PT ;  /* 0x0000001a09087c12 */ /* 0x000fe2000f8e9608 */
[----:B------:R-:W-:Y:S01]  /*0840*/  IMAD R5, R5, -0x326172a9, RZ ;  /* 0xcd9e8d5705057824 */ /* 0x000fe200078e02ff */
[----:B------:R-:W-:Y:S01]  /*0850*/  SHF.R.U64 R70, R50, 0x10, R51 ;  /* 0x0000001032467819 */ /* 0x000fe20000001233 */
[----:B------:R-:W-:Y:S01]  /*0860*/  IMAD.HI.U32 R7, R6, -0x2daee0ad, RZ ;  /* 0xd2511f5306077827 */ /* 0x000fe200078e00ff */
[----:B------:R-:W-:Y:S01]  /*0870*/  PRMT R77, R10, 0x5410, R77 ;  /* 0x000054100a4d7816 */ /* 0x000fe2000000004d */
[----:B------:R-:W0:Y:S01]  /*0880*/  LDCU.128 UR8, c[0x0][0x3f0] ;  /* 0x00007e00ff0877ac */ /* 0x000e220008000c00 */
[----:B------:R-:W-:Y:S01]  /*0890*/  PRMT R70, R70, 0x5410, R70 ;  /* 0x0000541046467816 */ /* 0x000fe20000000046 */
[----:B------:R-:W-:Y:S01]  /*08a0*/  IMAD R10, R4, -0x2daee0ad, RZ ;  /* 0xd2511f53040a7824 */ /* 0x000fe200078e02ff */
[----:B------:R-:W-:Y:S01]  /*08b0*/  SHF.R.U32.HI R23, RZ, 0x10, R11 ;  /* 0x00000010ff177819 */ /* 0x000fe2000001160b */
[----:B------:R-:W-:Y:S01]  /*08c0*/  IMAD.HI.U32 R4, R8, -0x326172a9, RZ ;  /* 0xcd9e8d5708047827 */ /* 0x000fe200078e00ff */
[----:B------:R-:W-:Y:S01]  /*08d0*/  MOV R73, R18 ;  /* 0x0000001200497202 */ /* 0x000fe20000000f00 */
[----:B------:R-:W0:Y:S01]  /*08e0*/  LDCU.64 UR18, c[0x0][0x3a0] ;  /* 0x00007400ff1277ac */ /* 0x000e220008000a00 */
[----:B------:R-:W-:Y:S01]  /*08f0*/  LOP3.LUT R7, R10, UR28, R7, 0x96, !PT ;  /* 0x0000001c0a077c12 */ /* 0x000fe2000f8e9607 */
[----:B------:R-:W-:Y:S01]  /*0900*/  IMAD R9, R6, -0x2daee0ad, RZ ;  /* 0xd2511f5306097824 */ /* 0x000fe200078e02ff */
[----:B------:R-:W-:Y:S01]  /*0910*/  LOP3.LUT R4, R5, UR27, R4, 0x96, !PT ;  /* 0x0000001b05047c12 */ /* 0x000fe2000f8e9604 */
[----:B------:R-:W-:Y:S01]  /*0920*/  IMAD R8, R8, -0x326172a9, RZ ;  /* 0xcd9e8d5708087824 */ /* 0x000fe200078e02ff */
[----:B------:R-:W-:Y:S01]  /*0930*/  SHF.R.U32.HI R10, RZ, 0x10, R53 ;  /* 0x00000010ff0a7819 */ /* 0x000fe20000011635 */
[C---:B------:R-:W-:Y:S01]  /*0940*/  IMAD.HI.U32 R5, R7.reuse, -0x326172a9, RZ ;  /* 0xcd9e8d5707057827 */ /* 0x040fe200078e00ff */
[----:B------:R-:W-:Y:S01]  /*0950*/  SHF.R.U64 R69, R48, 0x10, R49 ;  /* 0x0000001030457819 */ /* 0x000fe20000001231 */
[----:B------:R-:W0:Y:S01]  /*0960*/  LDCU.64 UR20, c[0x0][0x380] ;  /* 0x00007000ff1477ac */ /* 0x000e220008000a00 */
[----:B------:R-:W-:Y:S01]  /*0970*/  PRMT R71, R10, 0x5410, R71 ;  /* 0x000054100a477816 */ /* 0x000fe20000000047 */
[----:B------:R-:W-:Y:S01]  /*0980*/  IMAD.HI.U32 R6, R4, -0x2daee0ad, RZ ;  /* 0xd2511f5304067827 */ /* 0x000fe200078e00ff */
[----:B------:R-:W-:Y:S01]  /*0990*/  LOP3.LUT R5, R8, UR29, R5, 0x96, !PT ;  /* 0x0000001d08057c12 */ /* 0x000fe2000f8e9605 */
[----:B------:R-:W-:Y:S01]  /*09a0*/  UPLOP3.LUT UP1, UPT, UPT, UPT, UPT, 0x40, 0x4 ;  /* 0x000000000004789c */ /* 0x000fe20003f2e870 */
[----:B------:R-:W-:Y:S01]  /*09b0*/  SHF.R.U32.HI R10, RZ, 0x10, R51 ;  /* 0x00000010ff0a7819 */ /* 0x000fe20000011633 */
[----:B------:R-:W-:Y:S01]  /*09c0*/  IMAD R7, R7, -0x326172a9, RZ ;  /* 0xcd9e8d5707077824 */ /* 0x000fe200078e02ff */
[----:B------:R-:W-:Y:S01]  /*09d0*/  LOP3.LUT R6, R9, UR30, R6, 0x96, !PT ;  /* 0x0000001e09067c12 */ /* 0x000fe2000f8e9606 */
[----:B------:R-:W-:Y:S01]  /*09e0*/  IMAD R9, R4, -0x2daee0ad, RZ ;  /* 0xd2511f5304097824 */ /* 0x000fe200078e02ff */
[----:B------:R-:W-:Y:S01]  /*09f0*/  PRMT R70, R10, 0x7610, R70 ;  /* 0x000076100a467816 */ /* 0x000fe20000000046 */
[----:B------:R-:W-:Y:S01]  /*0a00*/  IMAD.HI.U32 R8, R5, -0x2daee0ad, RZ ;  /* 0xd2511f5305087827 */ /* 0x000fe200078e00ff */
[----:B------:R-:W-:-:S02]  /*0a10*/  SHF.R.U64 R68, R46, 0x10, R47 ;  /* 0x000000102e447819 */ /* 0x000fc4000000122f */
[----:B------:R-:W-:Y:S01]  /*0a20*/  SHF.R.U64 R67, R44, 0x10, R45 ;  /* 0x000000102c437819 */ /* 0x000fe2000000122d */
[C---:B------:R-:W-:Y:S01]  /*0a30*/  IMAD.HI.U32 R4, R6.reuse, -0x326172a9, RZ ;  /* 0xcd9e8d5706047827 */ /* 0x040fe200078e00ff */
[----:B------:R-:W-:Y:S02]  /*0a40*/  LOP3.LUT R8, R9, UR32, R8, 0x96, !PT ;  /* 0x0000002009087c12 */ /* 0x000fe4000f8e9608 */
        /* <DEDUP_REMOVED lines=9> */
[----:B------:R-:W-:Y:S01]  /*0ae0*/  SHF.R.U64 R86, R12, 0x10, R13 ;  /* 0x000000100c567819 */ /* 0x000fe2000000120d */
        /* <DEDUP_REMOVED lines=12> */
[--C-:B------:R-:W-:Y:S01]  /*0bb0*/  SHF.R.U64 R82, R14, 0x10, R15.reuse ;  /* 0x000000100e527819 */ /* 0x100fe2000000120f */
[----:B------:R-:W-:Y:S01]  /*0bc0*/  IMAD R8, R7, -0x326172a9, RZ ;  /* 0xcd9e8d5707087824 */ /* 0x000fe200078e02ff */
[----:B------:R-:W-:Y:S01]  /*0bd0*/  LOP3.LUT R4, R9, UR35, R4, 0x96, !PT ;  /* 0x0000002309047c12 */ /* 0x000fe2000f8e9604 */
[----:B------:R-:W-:Y:S01]  /*0be0*/  IMAD R10, R5, -0x2daee0ad, RZ ;  /* 0xd2511f53050a7824 */ /* 0x000fe200078e02ff */
[----:B------:R-:W-:Y:S01]  /*0bf0*/  SHF.R.U32.HI R13, RZ, 0x10, R15 ;  /* 0x00000010ff0d7819 */ /* 0x000fe2000001160f */
[----:B------:R-:W-:Y:S01]  /*0c00*/  IMAD.HI.U32 R7, R6, -0x326172a9, RZ ;  /* 0xcd9e8d5706077827 */ /* 0x000fe200078e00ff */
[----:B------:R-:W-:-:S02]  /*0c10*/  SHF.R.U64 R75, R16, 0x10, R17 ;  /* 0x00000010104b7819 */ /* 0x000fc40000001211 */
[----:B------:R-:W-:Y:S01]  /*0c20*/  SHF.R.U32.HI R14, RZ, 0x10, R17 ;  /* 0x00000010ff0e7819 */ /* 0x000fe20000011611 */
[----:B------:R-:W-:Y:S01]  /*0c30*/  IMAD.HI.U32 R5, R4, -0x2daee0ad, RZ ;  /* 0xd2511f5304057827 */ /* 0x000fe200078e00ff */
[----:B------:R-:W-:Y:S02]  /*0c40*/  LOP3.LUT R7, R8, UR37, R7, 0x96, !PT ;  /* 0x0000002508077c12 */ /* 0x000fe4000f8e9607 */
[----:B------:R-:W-:Y:S01]  /*0c50*/  SHF.R.U64 R72, R18, 0x10, R19 ;  /* 0x0000001012487819 */ /* 0x000fe20000001213 */
        /* <DEDUP_REMOVED lines=18> */
[----:B------:R-:W-:Y:S02]  /*0d80*/  PRMT R104, R20, 0x5410, R104 ;  /* 0x0000541014687816 */ /* 0x000fe40000000068 */
[----:B------:R-:W-:Y:S01]  /*0d90*/  PRMT R102, R21, 0x5410, R102 ;  /* 0x0000541015667816 */ /* 0x000fe20000000066 */
[----:B------:R-:W-:Y:S01]  /*0da0*/  IMAD R76, R6, -0x2daee0ad, RZ ;  /* 0xd2511f53064c7824 */ /* 0x000fe200078e02ff */
[----:B------:R-:W-:Y:S01]  /*0db0*/  PRMT R98, R22, 0x5410, R98 ;  /* 0x0000541016627816 */ /* 0x000fe20000000062 */
[----:B------:R-:W-:Y:S01]  /*0dc0*/  IMAD R62, R4, -0x326172a9, RZ ;  /* 0xcd9e8d57043e7824 */ /* 0x000fe200078e02ff */
        /* <DEDUP_REMOVED lines=10> */
[----:B------:R-:W-:Y:S02]  /*0e70*/  LOP3.LUT R58, R7, UR42, R58, 0x96, !PT ;  /* 0x0000002a073a7c12 */ /* 0x000fe4000f8e963a */
[----:B0-----:R-:W-:Y:S02]  /*0e80*/  ISETP.NE.AND P1, PT, RZ, UR4, PT ;  /* 0x00000004ff007c0c */ /* 0x001fe4000bf25270 */
[----:B------:R-:W-:Y:S02]  /*0e90*/  LOP3.LUT R59, R8, UR41, R59, 0x96, !PT ;  /* 0x00000029083b7c12 */ /* 0x000fe4000f8e963b */
[----:B-1234-:R-:W-:-:S09]  /*0ea0*/  LOP3.LUT R74, R74, 0x3, RZ, 0xc0, !PT ;  /* 0x000000034a4a7812 */ /* 0x01efd200078ec0ff */
.L_x_22912:
[----:B------:R-:W-:-:S06]  /*0eb0*/  UIMAD.WIDE UR4, UR7, 0x4, UR8 ;  /* 0x00000004070478a5 */ /* 0x000fcc000f8e0208 */
[----:B01----:R-:W-:Y:S01]  /*0ec0*/  MOV R78, UR4 ;  /* 0x00000004004e7c02 */ /* 0x003fe20008000f00 */
[----:B------:R-:W-:-:S05]  /*0ed0*/  IMAD.U32 R79, RZ, RZ, UR5 ;  /* 0x00000005ff4f7e24 */ /* 0x000fca000f8e00ff */
[----:B------:R-:W2:Y:S01]  /*0ee0*/  LDG.E R78, desc[UR12][R78.64] ;  /* 0x0000000c4e4e7981 */ /* 0x000ea2000c1e1900 */
[----:B------:R-:W-:-:S06]  /*0ef0*/  UIMAD.WIDE UR4, UR7, 0x4, UR10 ;  /* 0x00000004070478a5 */ /* 0x000fcc000f8e020a */
[----:B------:R-:W-:Y:S02]  /*0f00*/  IMAD.U32 R11, RZ, RZ, UR5 ;  /* 0x00000005ff0b7e24 */ /* 0x000fe4000f8e00ff */
[----:B------:R-:W-:Y:S01]  /*0f10*/  IMAD.MOV.U32 R37, RZ, RZ, RZ ;  /* 0x000000ffff257224 */ /* 0x000fe200078e00ff */
[----:B--2---:R-:W-:-:S13]  /*0f20*/  ISETP.GE.AND P0, PT, R78, 0x1, PT ;  /* 0x000000014e00780c */ /* 0x004fda0003f06270 */
[----:B------:R-:W0:Y:S01]  /*0f30*/  @P0 LDC.64 R8, c[0x0][0x390] ;  /* 0x0000e400ff080b82 */ /* 0x000e220000000a00 */
[----:B------:R-:W-:-:S04]  /*0f40*/  @P0 VIADD R10, R78, 0xffffffff ;  /* 0xffffffff4e0a0836 */ /* 0x000fc80000000000 */
[----:B------:R-:W-:Y:S01]  /*0f50*/  @P0 IMAD R12, R10, UR22, RZ ;  /* 0x000000160a0c0c24 */ /* 0x000fe2000f8e02ff */
[----:B------:R-:W-:-:S04]  /*0f60*/  MOV R10, UR4 ;  /* 0x00000004000a7c02 */ /* 0x000fc80008000f00 */
[----:B------:R-:W-:Y:S02]  /*0f70*/  @P0 SHF.R.S32.HI R13, RZ, 0x1f, R12 ;  /* 0x0000001fff0d0819 */ /* 0x000fe4000001140c */
[----:B------:R1:W2:Y:S02]  /*0f80*/  LDG.E R10, desc[UR12][R10.64] ;  /* 0x0000000c0a0a7981 */ /* 0x0002a4000c1e1900 */
        /* <DEDUP_REMOVED lines=8> */
[----:B------:R-:W-:-:S06]  /*1010*/  ULEA.HI UR5, UR5, UR4, URZ, 0x2 ;  /* 0x0000000405057291 */ /* 0x000fcc000f8f10ff */
[----:B-1----:R-:W-:-:S04]  /*1020*/  MOV R11, UR5 ;  /* 0x00000005000b7c02 */ /* 0x002fc80008000f00 */
[----:B------:R-:W-:Y:S02]  /*1030*/  LEA.HI.SX32 R36, R11, R0, 0x1e ;  /* 0x000000000b247211 */ /* 0x000fe400078ff2ff */
[----:B--2---:R-:W-:Y:S01]  /*1040*/  R2UR UR6, R10 ;  /* 0x000000000a0672ca */ /* 0x004fe200000e0000 */
[----:B0-----:R-:W-:-:S14]  /*1050*/  BRA.U !UP0, `(.L_x_22640) ;  /* 0x0000001508387547 */ /* 0x001fdc000b800000 */
[----:B------:R-:W0:Y:S01]  /*1060*/  LDC.64 R8, c[0x0][0x3a0] ;  /* 0x0000e800ff087b82 */ /* 0x000e220000000a00 */
[----:B------:R-:W-:-:S13]  /*1070*/  ISETP.GT.AND P2, PT, R78, RZ, PT ;  /* 0x000000ff4e00720c */ /* 0x000fda0003f44270 */
[----:B------:R-:W-:Y:S02]  /*1080*/  @!P2 IMAD.MOV.U32 R12, RZ, RZ, R74 ;  /* 0x000000ffff0ca224 */ /* 0x000fe400078e004a */
[----:B0-----:R-:W-:-:S06]  /*1090*/  IMAD.WIDE.U32 R10, R36, 0x10, R8 ;  /* 0x00000010240a7825 */ /* 0x001fcc00078e0008 */
[----:B------:R-:W5:Y:S01]  /*10a0*/  LDG.E.128 R8, desc[UR12][R10.64] ;  /* 0x0000000c0a087981 */ /* 0x000f62000c1e1d00 */
        /* <DEDUP_REMOVED lines=17> */
.L_x_22643:
        /* <DEDUP_REMOVED lines=12> */
.L_x_22644:
        /* <DEDUP_REMOVED lines=42> */
.L_x_22642:
        /* <DEDUP_REMOVED lines=10> */
.L_x_22641:
        /* <DEDUP_REMOVED lines=18> */
.L_x_22647:
        /* <DEDUP_REMOVED lines=12> */
.L_x_22648:
        /* <DEDUP_REMOVED lines=43> */
.L_x_22646:
        /* <DEDUP_REMOVED lines=10> */
.L_x_22645:
        /* <DEDUP_REMOVED lines=18> */
.L_x_22651:
        /* <DEDUP_REMOVED lines=12> */
.L_x_22652:
        /* <DEDUP_REMOVED lines=42> */
.L_x_22650:
        /* <DEDUP_REMOVED lines=10> */
.L_x_22649:
        /* <DEDUP_REMOVED lines=18> */
.L_x_22655:
        /* <DEDUP_REMOVED lines=12> */
.L_x_22656:
        /* <DEDUP_REMOVED lines=42> */
.L_x_22654:
        /* <DEDUP_REMOVED lines=11> */
.L_x_22640:
        /* <DEDUP_REMOVED lines=19> */
.L_x_22659:
        /* <DEDUP_REMOVED lines=12> */
.L_x_22660:
        /* <DEDUP_REMOVED lines=42> */
.L_x_22658:
        /* <DEDUP_REMOVED lines=9> */
.L_x_22657:
        /* <DEDUP_REMOVED lines=15> */
.L_x_22663:
        /* <DEDUP_REMOVED lines=12> */
.L_x_22664:
        /* <DEDUP_REMOVED lines=43> */
.L_x_22662:
        /* <DEDUP_REMOVED lines=9> */
.L_x_22661:
        /* <DEDUP_REMOVED lines=15> */
.L_x_22667:
        /* <DEDUP_REMOVED lines=12> */
.L_x_22668:
        /* <DEDUP_REMOVED lines=43> */
.L_x_22666:
        /* <DEDUP_REMOVED lines=9> */
.L_x_22665:
        /* <DEDUP_REMOVED lines=15> */
.L_x_22670:
        /* <DEDUP_REMOVED lines=12> */
.L_x_22671:
        /* <DEDUP_REMOVED lines=43> */
.L_x_22669:
        /* <DEDUP_REMOVED lines=9> */
.L_x_22653:
[----:B------:R-:W0:Y:S01]  /*3930*/  LDC.64 R80, c[0x0][0x3a8] ;  /* 0x0000ea00ff507b82 */ /* 0x000e220000000a00 */
[----:B------:R-:W-:Y:S02]  /*3940*/  VIADD R25, R37, 0x80 ;  /* 0x0000008025197836 */ /* 0x000fe40000000000 */
[----:B0-----:R-:W-:-:S05]  /*3950*/  IMAD.WIDE.U32 R12, R36, 0x10, R80 ;  /* 0x00000010240c7825 */ /* 0x001fca00078e0050 */
[----:B-----5:R0:W-:Y:S01]  /*3960*/  STG.E.128 desc[UR12][R12.64], R8 ;  /* 0x000000080c007986 */ /* 0x0201e2000c101d0c */
[----:B------:R-:W-:Y:S05]  /*3970*/  @!P0 BRA `(.L_x_22672) ;  /* 0x00000000002c8947 */ /* 0x000fea0003800000 */
[----:B0-----:R-:W0:Y:S01]  /*3980*/  LDC.64 R12, c[0x0][0x3b0] ;  /* 0x0000ec00ff0c7b82 */ /* 0x001e220000000a00 */
[----:B------:R-:W-:Y:S02]  /*3990*/  SHF.L.U32 R15, R64, 0x10, RZ ;  /* 0x00000010400f7819 */ /* 0x000fe400000006ff */
[----:B------:R-:W-:Y:S02]  /*39a0*/  LOP3.LUT R14, R65, 0xffff, RZ, 0xc0, !PT ;  /* 0x0000ffff410e7812 */ /* 0x000fe400078ec0ff */
[----:B------:R-:W-:Y:S02]  /*39b0*/  LOP3.LUT R15, R15, 0xff0000, RZ, 0xc0, !PT ;  /* 0x00ff00000f0f7812 */ /* 0x000fe400078ec0ff */
[----:B------:R-:W-:-:S03]  /*39c0*/  LOP3.LUT R17, R63, 0xff, RZ, 0xc0, !PT ;  /* 0x000000ff3f117812 */ /* 0x000fc600078ec0ff */
[----:B------:R-:W-:Y:S01]  /*39d0*/  IMAD R14, R14, 0x1000000, R15 ;  /* 0x010000000e0e7824 */ /* 0x000fe200078e020f */
[----:B------:R-:W-:-:S03]  /*39e0*/  LOP3.LUT R15, R61, 0xff, RZ, 0xc0, !PT ;  /* 0x000000ff3d0f7812 */ /* 0x000fc600078ec0ff */
[----:B------:R-:W-:-:S05]  /*39f0*/  IMAD R14, R17, 0x100, R14 ;  /* 0x00000100110e7824 */ /* 0x000fca00078e020e */
[----:B------:R-:W-:Y:S01]  /*3a00*/  IADD3 R15, PT, PT, R14, R15, RZ ;  /* 0x0000000f0e0f7210 */ /* 0x000fe20007ffe0ff */
[----:B0-----:R-:W-:-:S05]  /*3a10*/  IMAD.WIDE.U32 R12, R37, 0x4, R12 ;  /* 0x00000004250c7825 */ /* 0x001fca00078e000c */
[----:B------:R1:W-:Y:S02]  /*3a20*/  STG.E desc[UR12][R12.64], R15 ;  /* 0x0000000f0c007986 */ /* 0x0003e4000c10190c */
.L_x_22672:
[----:B------:R-:W-:Y:S05]  /*3a30*/  @!P0 BRA `(.L_x_22673) ;  /* 0x00000000000c8947 */ /* 0x000fea0003800000 */
[----:B------:R-:W2:Y:S02]  /*3a40*/  LDC.64 R4, c[0x0][0x390] ;  /* 0x0000e400ff047b82 */ /* 0x000ea40000000a00 */
[----:B--2---:R-:W-:-:S06]  /*3a50*/  IMAD.WIDE.U32 R4, R25, 0x10, R4 ;  /* 0x0000001019047825 */ /* 0x004fcc00078e0004 */
[----:B------:R-:W5:Y:S02]  /*3a60*/  LDG.E.128 R4, desc[UR12][R4.64] ;  /* 0x0000000c04047981 */ /* 0x000f64000c1e1d00 */
.L_x_22673:
[----:B------:R-:W-:Y:S01]  /*3a70*/  VIADD R27, R36, 0x80 ;  /* 0x00000080241b7836 */ /* 0x000fe20000000000 */
[----:B------:R-:W-:Y:S06]  /*3a80*/  BRA.U !UP0, `(.L_x_22674) ;  /* 0x0000001508407547 */ /* 0x000fec000b800000 */
[----:B01----:R-:W0:Y:S01]  /*3a90*/  LDC.64 R12, c[0x0][0x3a0] ;  /* 0x0000e800ff0c7b82 */ /* 0x003e220000000a00 */
[----:B------:R-:W-:-:S13]  /*3aa0*/  ISETP.GT.AND P2, PT, R78, RZ, PT ;  /* 0x000000ff4e00720c */ /* 0x000fda0003f44270 */
[----:B------:R-:W-:Y:S01]  /*3ab0*/  @!P2 IMAD.MOV.U32 R17, RZ, RZ, R16 ;  /* 0x000000ffff11a224 */ /* 0x000fe200078e0010 */
[----:B------:R-:W-:Y:S01]  /*3ac0*/  @!P2 MOV R24, R26 ;  /* 0x0000001a0018a202 */ /* 0x000fe20000000f00 */
[----:B0-----:R-:W-:-:S06]  /*3ad0*/  IMAD.WIDE.U32 R14, R27, 0x10, R12 ;  /* 0x000000101b0e7825 */ /* 0x001fcc00078e000c */
[----:B------:R-:W5:Y:S01]  /*3ae0*/  LDG.E.128 R12, desc[UR12][R14.64] ;  /* 0x0000000c0e0c7981 */ /* 0x000f62000c1e1d00 */
        /* <DEDUP_REMOVED lines=16> */
.L_x_22677:
        /* <DEDUP_REMOVED lines=12> */
.L_x_22678:
        /* <DEDUP_REMOVED lines=43> */
.L_x_22676:
        /* <DEDUP_REMOVED lines=10> */
.L_x_22675:
        /* <DEDUP_REMOVED lines=18> */
.L_x_22681:
        /* <DEDUP_REMOVED lines=12> */
.L_x_22682:
        /* <DEDUP_REMOVED lines=43> */
.L_x_22680:
        /* <DEDUP_REMOVED lines=10> */
.L_x_22679:
        /* <DEDUP_REMOVED lines=18> */
.L_x_22685:
        /* <DEDUP_REMOVED lines=12> */
.L_x_22686:
        /* <DEDUP_REMOVED lines=43> */
.L_x_22684:
        /* <DEDUP_REMOVED lines=10> */
.L_x_22683:
        /* <DEDUP_REMOVED lines=18> */
.L_x_22689:
        /* <DEDUP_REMOVED lines=12> */
.L_x_22690:
        /* <DEDUP_REMOVED lines=42> */
.L_x_22688:
        /* <DEDUP_REMOVED lines=11> */
.L_x_22674:
[----:B------:R-:W-:Y:S01]  /*4f90*/  MOV R14, R16 ;  /* 0x00000010000e7202 */ /* 0x000fe20000000f00 */
[----:B------:R-:W-:Y:S02]  /*4fa0*/  IMAD.MOV.U32 R30, RZ, RZ, R26 ;  /* 0x000000ffff1e7224 */ /* 0x000fe400078e001a */
[----:B01----:R-:W-:Y:S01]  /*4fb0*/  IMAD.MOV.U32 R12, RZ, RZ, RZ ;  /* 0x000000ffff0c7224 */ /* 0x003fe200078e00ff */
        /* <DEDUP_REMOVED lines=16> */
.L_x_22693:
        /* <DEDUP_REMOVED lines=12> */
.L_x_22694:
        /* <DEDUP_REMOVED lines=42> */
.L_x_22692:
        /* <DEDUP_REMOVED lines=9> */
.L_x_22691:
        /* <DEDUP_REMOVED lines=15> */
.L_x_22697:
        /* <DEDUP_REMOVED lines=12> */
.L_x_22698:
        /* <DEDUP_REMOVED lines=43> */
.L_x_22696:
        /* <DEDUP_REMOVED lines=9> */
.L_x_22695:
        /* <DEDUP_REMOVED lines=15> */
.L_x_22701:
        /* <DEDUP_REMOVED lines=12> */
.L_x_22702:
        /* <DEDUP_REMOVED lines=43> */
.L_x_22700:
        /* <DEDUP_REMOVED lines=9> */
.L_x_22699:
        /* <DEDUP_REMOVED lines=15> */
.L_x_22704:
        /* <DEDUP_REMOVED lines=12> */
.L_x_22705:
        /* <DEDUP_REMOVED lines=43> */
.L_x_22703:
        /* <DEDUP_REMOVED lines=9> */
.L_x_22687:
[----:B------:R-:W-:-:S04]  /*6380*/  IMAD.WIDE.U32 R16, R27, 0x10, R80 ;  /* 0x000000101b107825 */ /* 0x000fc800078e0050 */
[----:B------:R-:W-:Y:S01]  /*6390*/  VIADD R29, R37, 0x100 ;  /* 0x00000100251d7836 */ /* 0x000fe20000000000 */
        /* <DEDUP_REMOVED lines=13> */
.L_x_22706:
[----:B------:R-:W-:Y:S05]  /*6470*/  @!P0 BRA `(.L_x_22707) ;  /* 0x00000000000c8947 */ /* 0x000fea0003800000 */
[----:B------:R-:W2:Y:S02]  /*6480*/  LDC.64 R4, c[0x0][0x390] ;  /* 0x0000e400ff047b82 */ /* 0x000ea40000000a00 */
[----:B--2---:R-:W-:-:S06]  /*6490*/  IMAD.WIDE.U32 R4, R29, 0x10, R4 ;  /* 0x000000101d047825 */ /* 0x004fcc00078e0004 */
[----:B------:R-:W5:Y:S02]  /*64a0*/  LDG.E.128 R4, desc[UR12][R4.64] ;  /* 0x0000000c04047981 */ /* 0x000f64000c1e1d00 */
.L_x_22707:
        /* <DEDUP_REMOVED lines=24> */
.L_x_22711:
        /* <DEDUP_REMOVED lines=12> */
.L_x_22712:
        /* <DEDUP_REMOVED lines=43> */
.L_x_22710:
        /* <DEDUP_REMOVED lines=10> */
.L_x_22709:
        /* <DEDUP_REMOVED lines=18> */
.L_x_22715:
        /* <DEDUP_REMOVED lines=12> */
.L_x_22716:
        /* <DEDUP_REMOVED lines=43> */
.L_x_22714:
        /* <DEDUP_REMOVED lines=10> */
.L_x_22713:
        /* <DEDUP_REMOVED lines=18> */
.L_x_22719:
        /* <DEDUP_REMOVED lines=12> */
.L_x_22720:
        /* <DEDUP_REMOVED lines=43> */
.L_x_22718:
        /* <DEDUP_REMOVED lines=10> */
.L_x_22717:
        /* <DEDUP_REMOVED lines=18> */
.L_x_22723:
        /* <DEDUP_REMOVED lines=12> */
.L_x_22724:
        /* <DEDUP_REMOVED lines=42> */
.L_x_22722:
        /* <DEDUP_REMOVED lines=11> */
.L_x_22708:
        /* <DEDUP_REMOVED lines=19> */
.L_x_22727:
        /* <DEDUP_REMOVED lines=12> */
.L_x_22728:
        /* <DEDUP_REMOVED lines=42> */
.L_x_22726:
        /* <DEDUP_REMOVED lines=9> */
.L_x_22725:
        /* <DEDUP_REMOVED lines=15> */
.L_x_22731:
        /* <DEDUP_REMOVED lines=12> */
.L_x_22732:
        /* <DEDUP_REMOVED lines=43> */
.L_x_22730:
        /* <DEDUP_REMOVED lines=9> */
.L_x_22729:
        /* <DEDUP_REMOVED lines=15> */
.L_x_22735:
        /* <DEDUP_REMOVED lines=12> */
.L_x_22736:
        /* <DEDUP_REMOVED lines=43> */
.L_x_22734:
        /* <DEDUP_REMOVED lines=9> */
.L_x_22733:
        /* <DEDUP_REMOVED lines=15> */
.L_x_22738:
        /* <DEDUP_REMOVED lines=12> */
.L_x_22739:
        /* <DEDUP_REMOVED lines=43> */
.L_x_22737:
        /* <DEDUP_REMOVED lines=9> */
.L_x_22721:
        /* <DEDUP_REMOVED lines=15> */
.L_x_22740:
[----:B------:R-:W-:Y:S05]  /*8eb0*/  @!P0 BRA `(.L_x_22741) ;  /* 0x00000000000c8947 */ /* 0x000fea0003800000 */
[----:B------:R-:W2:Y:S02]  /*8ec0*/  LDC.64 R4, c[0x0][0x390] ;  /* 0x0000e400ff047b82 */ /* 0x000ea40000000a00 */
[----:B--2---:R-:W-:-:S06]  /*8ed0*/  IMAD.WIDE.U32 R4, R31, 0x10, R4 ;  /* 0x000000101f047825 */ /* 0x004fcc00078e0004 */
[----:B------:R-:W5:Y:S02]  /*8ee0*/  LDG.E.128 R4, desc[UR12][R4.64] ;  /* 0x0000000c04047981 */ /* 0x000f64000c1e1d00 */
.L_x_22741:
        /* <DEDUP_REMOVED lines=24> */
.L_x_22745:
        /* <DEDUP_REMOVED lines=12> */
.L_x_22746:
        /* <DEDUP_REMOVED lines=43> */
.L_x_22744:
        /* <DEDUP_REMOVED lines=10> */
.L_x_22743:
        /* <DEDUP_REMOVED lines=18> */
.L_x_22749:
        /* <DEDUP_REMOVED lines=12> */
.L_x_22750:
        /* <DEDUP_REMOVED lines=43> */
.L_x_22748:
        /* <DEDUP_REMOVED lines=10> */
.L_x_22747:
        /* <DEDUP_REMOVED lines=18> */
.L_x_22753:
        /* <DEDUP_REMOVED lines=12> */
.L_x_22754:
        /* <DEDUP_REMOVED lines=43> */
.L_x_22752:
        /* <DEDUP_REMOVED lines=10> */
.L_x_22751:
        /* <DEDUP_REMOVED lines=18> */
.L_x_22757:
        /* <DEDUP_REMOVED lines=12> */
.L_x_22758:
        /* <DEDUP_REMOVED lines=42> */
.L_x_22756:
        /* <DEDUP_REMOVED lines=11> */
.L_x_22742:
        /* <DEDUP_REMOVED lines=19> */
.L_x_22761:
        /* <DEDUP_REMOVED lines=12> */
.L_x_22762:
        /* <DEDUP_REMOVED lines=42> */
.L_x_22760:
        /* <DEDUP_REMOVED lines=9> */
.L_x_22759:
        /* <DEDUP_REMOVED lines=15> */
.L_x_22765:
        /* <DEDUP_REMOVED lines=12> */
.L_x_22766:
        /* <DEDUP_REMOVED lines=43> */
.L_x_22764:
        /* <DEDUP_REMOVED lines=9> */
.L_x_22763:
        /* <DEDUP_REMOVED lines=15> */
.L_x_22769:
        /* <DEDUP_REMOVED lines=12> */
.L_x_22770:
        /* <DEDUP_REMOVED lines=43> */
.L_x_22768:
        /* <DEDUP_REMOVED lines=9> */
.L_x_22767:
        /* <DEDUP_REMOVED lines=15> */
.L_x_22772:
        /* <DEDUP_REMOVED lines=12> */
.L_x_22773:
        /* <DEDUP_REMOVED lines=43> */
.L_x_22771:
        /* <DEDUP_REMOVED lines=9> */
.L_x_22755:
        /* <DEDUP_REMOVED lines=15> */
.L_x_22774:
[----:B------:R-:W-:Y:S05]  /*b8f0*/  @!P0 BRA `(.L_x_22775) ;  /* 0x00000000000c8947 */ /* 0x000fea0003800000 */
[----:B------:R-:W2:Y:S02]  /*b900*/  LDC.64 R4, c[0x0][0x390] ;  /* 0x0000e400ff047b82 */ /* 0x000ea40000000a00 */
[----:B--2---:R-:W-:-:S06]  /*b910*/  IMAD.WIDE.U32 R4, R33, 0x10, R4 ;  /* 0x0000001021047825 */ /* 0x004fcc00078e0004 */
[----:B------:R-:W5:Y:S02]  /*b920*/  LDG.E.128 R4, desc[UR12][R4.64] ;  /* 0x0000000c04047981 */ /* 0x000f64000c1e1d00 */
.L_x_22775:
        /* <DEDUP_REMOVED lines=24> */
.L_x_22779:
        /* <DEDUP_REMOVED lines=12> */
.L_x_22780:
        /* <DEDUP_REMOVED lines=43> */
.L_x_22778:
        /* <DEDUP_REMOVED lines=10> */
.L_x_22777:
        /* <DEDUP_REMOVED lines=18> */
.L_x_22783:
        /* <DEDUP_REMOVED lines=12> */
.L_x_22784:
        /* <DEDUP_REMOVED lines=43> */
.L_x_22782:
        /* <DEDUP_REMOVED lines=10> */
.L_x_22781:
        /* <DEDUP_REMOVED lines=18> */
.L_x_22787:
        /* <DEDUP_REMOVED lines=12> */
.L_x_22788:
        /* <DEDUP_REMOVED lines=43> */
.L_x_22786:
[----:B------:R-:W-:Y:S01]  /*c880*/  I2FP.F32.U32 R28, R30 ;  /* 0x0000001e001c7245 */ /* 0x000fe20000201000 */
[----:B-----5:R-:W-:Y:S01]  /*c890*/  FMUL.FTZ R30, R6, UR17 ;  /* 0x00000011061e7c20 */ /* 0x020fe20008410000 */
[----:B------:R-:W-:-:S03]  /*c8a0*/  MOV R31, 0x2f800000 ;  /* 0x2f800000001f7802 */ /* 0x000fc60000000f00 */
[----:B------:R-:W-:Y:S02]  /*c8b0*/  FMUL.FTZ R30, R30, UR16 ;  /* 0x000000101e1e7c20 */ /* 0x000fe40008410000 */
[----:B------:R-:W-:-:S05]  /*c8c0*/  FFMA.FTZ R28, R28, R31, 1.1641532182693481445e-10 ;  /* 0x2f0000001c1c7423 */ /* 0x000fca000001001f */
[----:B------:R-:W-:-:S04]  /*c8d0*/  FSETP.GTU.FTZ.AND P3, PT, R28, UR23, PT ;  /* 0x000000171c007c0b */ /* 0x000fc8000bf7c000 */
[----:B------:R-:W-:Y:S02]  /*c8e0*/  FSEL R31, R30, RZ, !P3 ;  /* 0x000000ff1e1f7208 */ /* 0x000fe40005800000 */
[----:B------:R-:W-:-:S03]  /*c8f0*/  SEL R28, RZ, 0x1, P3 ;  /* 0x00000001ff1c7807 */ /* 0x000fc60001800000 */
[----:B------:R-:W-:Y:S01]  /*c900*/  FADD.FTZ R26, R26, R31 ;  /* 0x0000001f1a1a7221 */ /* 0x000fe20000010000 */
[----:B------:R-:W-:-:S07]  /*c910*/  PRMT R64, R28, 0x7610, R64 ;  /* 0x000076101c407816 */ /* 0x000fce0000000040 */
.L_x_22785:
        /* <DEDUP_REMOVED lines=18> */
.L_x_22791:
        /* <DEDUP_REMOVED lines=12> */
.L_x_22792:
        /* <DEDUP_REMOVED lines=42> */
.L_x_22790:
        /* <DEDUP_REMOVED lines=11> */
.L_x_22776:
[----:B------:R-:W-:Y:S01]  /*ce50*/  IMAD.MOV.U32 R26, RZ, RZ, R28 ;  /* 0x000000ffff1a7224 */ /* 0x000fe200078e001c */
[----:B------:R-:W-:Y:S01]  /*ce60*/  MOV R106, R34 ;  /* 0x00000022006a7202 */ /* 0x000fe20000000f00 */
[----:B01----:R-:W-:Y:S01]  /*ce70*/  IMAD.MOV.U32 R24, RZ, RZ, RZ ;  /* 0x000000ffff187224 */ /* 0x003fe200078e00ff */
        /* <DEDUP_REMOVED lines=16> */
.L_x_22795:
        /* <DEDUP_REMOVED lines=12> */
.L_x_22796:
        /* <DEDUP_REMOVED lines=42> */
.L_x_22794:
        /* <DEDUP_REMOVED lines=9> */
.L_x_22793:
        /* <DEDUP_REMOVED lines=15> */
.L_x_22799:
        /* <DEDUP_REMOVED lines=12> */
.L_x_22800:
        /* <DEDUP_REMOVED lines=43> */
.L_x_22798:
        /* <DEDUP_REMOVED lines=9> */
.L_x_22797:
        /* <DEDUP_REMOVED lines=15> */
.L_x_22803:
        /* <DEDUP_REMOVED lines=12> */
.L_x_22804:
        /* <DEDUP_REMOVED lines=43> */
.L_x_22802:
        /* <DEDUP_REMOVED lines=9> */
.L_x_22801:
        /* <DEDUP_REMOVED lines=15> */
.L_x_22806:
        /* <DEDUP_REMOVED lines=12> */
.L_x_22807:
        /* <DEDUP_REMOVED lines=43> */
.L_x_22805:
        /* <DEDUP_REMOVED lines=9> */
.L_x_22789:
[----:B------:R-:W-:Y:S01]  /*e240*/  IMAD.WIDE.U32 R28, R35, 0x10, R80 ;  /* 0x00000010231c7825 */ /* 0x000fe200078e0050 */
[----:B------:R-:W-:-:S04]  /*e250*/  IADD3 R74, PT, PT, R37, 0x280, RZ ;  /* 0x00000280254a7810 */ /* 0x000fc80007ffe0ff */
[----:B-----5:R0:W-:Y:S01]  /*e260*/  STG.E.128 desc[UR12][R28.64], R24 ;  /* 0x000000181c007986 */ /* 0x0201e2000c101d0c */
[----:B------:R-:W-:Y:S05]  /*e270*/  @!P0 BRA `(.L_x_22808) ;  /* 0x00000000002c8947 */ /* 0x000fea0003800000 */
[----:B0-----:R-:W0:Y:S01]  /*e280*/  LDC.64 R28, c[0x0][0x3b0] ;  /* 0x0000ec00ff1c7b82 */ /* 0x001e220000000a00 */
[----:B------:R-:W-:Y:S01]  /*e290*/  IMAD.U32 R31, R64, 0x10000, RZ ;  /* 0x00010000401f7824 */ /* 0x000fe200078e00ff */
[----:B------:R-:W-:Y:S02]  /*e2a0*/  LOP3.LUT R30, R65, 0xffff, RZ, 0xc0, !PT ;  /* 0x0000ffff411e7812 */ /* 0x000fe400078ec0ff */
[----:B------:R-:W-:Y:S02]  /*e2b0*/  LOP3.LUT R35, R63, 0xff, RZ, 0xc0, !PT ;  /* 0x000000ff3f237812 */ /* 0x000fe400078ec0ff */
[----:B------:R-:W-:-:S04]  /*e2c0*/  LOP3.LUT R31, R31, 0xff0000, RZ, 0xc0, !PT ;  /* 0x00ff00001f1f7812 */ /* 0x000fc800078ec0ff */
[----:B------:R-:W-:Y:S02]  /*e2d0*/  LEA R30, R30, R31, 0x18 ;  /* 0x0000001f1e1e7211 */ /* 0x000fe400078ec0ff */
[----:B------:R-:W-:-:S03]  /*e2e0*/  LOP3.LUT R31, R61, 0xff, RZ, 0xc0, !PT ;  /* 0x000000ff3d1f7812 */ /* 0x000fc600078ec0ff */
[----:B------:R-:W-:-:S05]  /*e2f0*/  IMAD R30, R35, 0x100, R30 ;  /* 0x00000100231e7824 */ /* 0x000fca00078e021e */
[----:B------:R-:W-:Y:S01]  /*e300*/  IADD3 R31, PT, PT, R30, R31, RZ ;  /* 0x0000001f1e1f7210 */ /* 0x000fe20007ffe0ff */
[----:B0-----:R-:W-:-:S05]  /*e310*/  IMAD.WIDE.U32 R28, R33, 0x4, R28 ;  /* 0x00000004211c7825 */ /* 0x001fca00078e001c */
[----:B------:R1:W-:Y:S02]  /*e320*/  STG.E desc[UR12][R28.64], R31 ;  /* 0x0000001f1c007986 */ /* 0x0003e4000c10190c */
.L_x_22808:
[----:B------:R-:W-:Y:S05]  /*e330*/  @!P0 BRA `(.L_x_22809) ;  /* 0x00000000000c8947 */ /* 0x000fea0003800000 */
[----:B------:R-:W2:Y:S02]  /*e340*/  LDC.64 R4, c[0x0][0x390] ;  /* 0x0000e400ff047b82 */ /* 0x000ea40000000a00 */
[----:B--2---:R-:W-:-:S06]  /*e350*/  IMAD.WIDE.U32 R4, R74, 0x10, R4 ;  /* 0x000000104a047825 */ /* 0x004fcc00078e0004 */
[----:B------:R-:W5:Y:S02]  /*e360*/  LDG.E.128 R4, desc[UR12][R4.64] ;  /* 0x0000000c04047981 */ /* 0x000f64000c1e1d00 */
.L_x_22809:
[----:B------:R-:W-:Y:S01]  /*e370*/  VIADD R79, R36, 0x280 ;  /* 0x00000280244f7836 */ /* 0x000fe20000000000 */
[----:B------:R-:W-:Y:S06]  /*e380*/  BRA.U !UP0, `(.L_x_22810) ;  /* 0x0000001508447547 */ /* 0x000fec000b800000 */
[----:B01----:R-:W0:Y:S01]  /*e390*/  LDC.64 R28, c[0x0][0x3a0] ;  /* 0x0000e800ff1c7b82 */ /* 0x003e220000000a00 */
[----:B------:R-:W-:-:S13]  /*e3a0*/  ISETP.GT.AND P2, PT, R78, RZ, PT ;  /* 0x000000ff4e00720c */ /* 0x000fda0003f44270 */
[----:B------:R-:W-:Y:S01]  /*e3b0*/  @!P2 MOV R33, R32 ;  /* 0x000000200021a202 */ /* 0x000fe20000000f00 */
[----:B------:R-:W-:Y:S02]  /*e3c0*/  @!P2 IMAD.MOV.U32 R76, RZ, RZ, R106 ;  /* 0x000000ffff4ca224 */ /* 0x000fe400078e006a */
[----:B0-----:R-:W-:-:S06]  /*e3d0*/  IMAD.WIDE.U32 R30, R79, 0x10, R28 ;  /* 0x000000104f1e7825 */ /* 0x001fcc00078e001c */
[----:B------:R-:W5:Y:S01]  /*e3e0*/  LDG.E.128 R28, desc[UR12][R30.64] ;  /* 0x0000000c1e1c7981 */ /* 0x000f62000c1e1d00 */
        /* <DEDUP_REMOVED lines=16> */
.L_x_22813:
        /* <DEDUP_REMOVED lines=12> */
.L_x_22814:
        /* <DEDUP_REMOVED lines=43> */
.L_x_22812:
        /* <DEDUP_REMOVED lines=10> */
.L_x_22811:
        /* <DEDUP_REMOVED lines=18> */
.L_x_22817:
        /* <DEDUP_REMOVED lines=12> */
.L_x_22818:
        /* <DEDUP_REMOVED lines=43> */
.L_x_22816:
        /* <DEDUP_REMOVED lines=10> */
.L_x_22815:
        /* <DEDUP_REMOVED lines=18> */
.L_x_22821:
        /* <DEDUP_REMOVED lines=12> */
.L_x_22822:
        /* <DEDUP_REMOVED lines=43> */
.L_x_22820:
        /* <DEDUP_REMOVED lines=10> */
.L_x_22819:
        /* <DEDUP_REMOVED lines=18> */
.L_x_22825:
        /* <DEDUP_REMOVED lines=12> */
.L_x_22826:
        /* <DEDUP_REMOVED lines=43> */
.L_x_22824:
        /* <DEDUP_REMOVED lines=11> */
.L_x_22810:
[----:B01----:R-:W-:Y:S01]  /*f8a0*/  HFMA2 R28, -RZ, RZ, 0, 0 ;  /* 0x00000000ff1c7431 */ /* 0x003fe200000001ff */
        /* <DEDUP_REMOVED lines=18> */
.L_x_22829:
        /* <DEDUP_REMOVED lines=12> */
.L_x_22830:
        /* <DEDUP_REMOVED lines=42> */
.L_x_22828:
        /* <DEDUP_REMOVED lines=9> */
.L_x_22827:
        /* <DEDUP_REMOVED lines=15> */
.L_x_22833:
        /* <DEDUP_REMOVED lines=12> */
.L_x_22834:
        /* <DEDUP_REMOVED lines=43> */
.L_x_22832:
        /* <DEDUP_REMOVED lines=9> */
.L_x_22831:
        /* <DEDUP_REMOVED lines=15> */
.L_x_22837:
        /* <DEDUP_REMOVED lines=12> */
.L_x_22838:
        /* <DEDUP_REMOVED lines=43> */
.L_x_22836:
        /* <DEDUP_REMOVED lines=9> */
.L_x_22835:
        /* <DEDUP_REMOVED lines=15> */
.L_x_22840:
        /* <DEDUP_REMOVED lines=12> */
.L_x_22841:
        /* <DEDUP_REMOVED lines=43> */
.L_x_22839:
        /* <DEDUP_REMOVED lines=9> */
.L_x_22823:
[----:B------:R-:W-:-:S05]  /*10c90*/  IMAD.WIDE.U32 R32, R79, 0x10, R80 ;  /* 0x000000104f207825 */ /* 0x000fca00078e0050 */
        /* <DEDUP_REMOVED lines=13> */
.L_x_22842:
[----:B------:R-:W-:Y:S05]  /*10d70*/  @!P0 BRA `(.L_x_22843) ;  /* 0x0000000000108947 */ /* 0x000fea0003800000 */
[----:B------:R-:W2:Y:S01]  /*10d80*/  LDC.64 R4, c[0x0][0x390] ;  /* 0x0000e400ff047b82 */ /* 0x000ea20000000a00 */
[----:B------:R-:W-:-:S04]  /*10d90*/  VIADD R7, R37, 0x300 ;  /* 0x0000030025077836 */ /* 0x000fc80000000000 */
[----:B--2---:R-:W-:-:S06]  /*10da0*/  IMAD.WIDE.U32 R4, R7, 0x10, R4 ;  /* 0x0000001007047825 */ /* 0x004fcc00078e0004 */
[----:B------:R-:W5:Y:S02]  /*10db0*/  LDG.E.128 R4, desc[UR12][R4.64] ;  /* 0x0000000c04047981 */ /* 0x000f64000c1e1d00 */
.L_x_22843:
[----:B------:R-:W-:Y:S05]  /*10dc0*/  BRA.U !UP0, `(.L_x_22844) ;  /* 0x0000001508447547 */ /* 0x000fea000b800000 */
[----:B01----:R-:W0:Y:S01]  /*10dd0*/  LDC.64 R32, c[0x0][0x3a0] ;  /* 0x0000e800ff207b82 */ /* 0x003e220000000a00 */
[----:B------:R-:W-:Y:S02]  /*10de0*/  ISETP.GT.AND P2, PT, R78, RZ, PT ;  /* 0x000000ff4e00720c */ /* 0x000fe40003f44270 */
[----:B------:R-:W-:-:S11]  /*10df0*/  IADD3 R35, PT, PT, R36, 0x300, RZ ;  /* 0x0000030024237810 */ /* 0x000fd60007ffe0ff */
        /* <DEDUP_REMOVED lines=20> */
.L_x_22847:
        /* <DEDUP_REMOVED lines=12> */
.L_x_22848:
        /* <DEDUP_REMOVED lines=43> */
.L_x_22846:
        /* <DEDUP_REMOVED lines=10> */
.L_x_22845:
        /* <DEDUP_REMOVED lines=18> */
.L_x_22851:
        /* <DEDUP_REMOVED lines=12> */
.L_x_22852:
        /* <DEDUP_REMOVED lines=43> */
.L_x_22850:
[----:B------:R-:W-:Y:S01]  /*117e0*/  I2FP.F32.U32 R39, R76 ;  /* 0x0000004c00277245 */ /* 0x000fe20000201000 */
[----:B-----5:R-:W-:Y:S01]  /*117f0*/  FMUL.FTZ R76, R5, UR17 ;  /* 0x00000011054c7c20 */ /* 0x020fe20008410000 */
[----:B------:R-:W-:-:S05]  /*11800*/  MOV R74, 0x2f800000 ;  /* 0x2f800000004a7802 */ /* 0x000fca0000000f00 */
[----:B------:R-:W-:Y:S01]  /*11810*/  FFMA.FTZ R39, R39, R74, 1.1641532182693481445e-10 ;  /* 0x2f00000027277423 */ /* 0x000fe2000001004a */
[----:B------:R-:W-:-:S04]  /*11820*/  FMUL.FTZ R74, R76, UR16 ;  /* 0x000000104c4a7c20 */ /* 0x000fc80008410000 */
[----:B------:R-:W-:-:S04]  /*11830*/  FSETP.GTU.FTZ.AND P3, PT, R39, UR23, PT ;  /* 0x0000001727007c0b */ /* 0x000fc8000bf7c000 */
[----:B------:R-:W-:Y:S02]  /*11840*/  FSEL R74, R74, RZ, !P3 ;  /* 0x000000ff4a4a7208 */ /* 0x000fe40005800000 */
[----:B------:R-:W-:-:S03]  /*11850*/  SEL R39, RZ, 0x1, P3 ;  /* 0x00000001ff277807 */ /* 0x000fc60001800000 */
[----:B------:R-:W-:Y:S01]  /*11860*/  FADD.FTZ R33, R33, R74 ;  /* 0x0000004a21217221 */ /* 0x000fe20000010000 */
[----:B------:R-:W-:-:S07]  /*11870*/  PRMT R63, R39, 0x7610, R63 ;  /* 0x00007610273f7816 */ /* 0x000fce000000003f */
.L_x_22849:
        /* <DEDUP_REMOVED lines=18> */
.L_x_22855:
        /* <DEDUP_REMOVED lines=12> */
.L_x_22856:
        /* <DEDUP_REMOVED lines=43> */
.L_x_22854:
        /* <DEDUP_REMOVED lines=10> */
.L_x_22853:
        /* <DEDUP_REMOVED lines=18> */
.L_x_22859:
        /* <DEDUP_REMOVED lines=12> */
.L_x_22860:
        /* <DEDUP_REMOVED lines=41> */
[----:B------:R-:W-:-:S07]  /*12220*/  LOP3.LUT R58, R58, UR42, R107, 0x96, !PT ;  /* 0x0000002a3a3a7c12 */ /* 0x000fce000f8e966b */
.L_x_22858:
        /* <DEDUP_REMOVED lines=11> */
.L_x_22844:
        /* <DEDUP_REMOVED lines=19> */
.L_x_22863:
        /* <DEDUP_REMOVED lines=12> */
.L_x_22864:
        /* <DEDUP_REMOVED lines=42> */
.L_x_22862:
        /* <DEDUP_REMOVED lines=9> */
.L_x_22861:
        /* <DEDUP_REMOVED lines=15> */
.L_x_22867:
        /* <DEDUP_REMOVED lines=12> */
.L_x_22868:
        /* <DEDUP_REMOVED lines=43> */
.L_x_22866:
        /* <DEDUP_REMOVED lines=9> */
.L_x_22865:
        /* <DEDUP_REMOVED lines=15> */
.L_x_22871:
        /* <DEDUP_REMOVED lines=12> */
.L_x_22872:
        /* <DEDUP_REMOVED lines=43> */
.L_x_22870:
        /* <DEDUP_REMOVED lines=9> */
.L_x_22869:
        /* <DEDUP_REMOVED lines=15> */
.L_x_22874:
        /* <DEDUP_REMOVED lines=12> */
.L_x_22875:
        /* <DEDUP_REMOVED lines=43> */
.L_x_22873:
        /* <DEDUP_REMOVED lines=9> */
.L_x_22857:
[----:B------:R-:W-:Y:S01]  /*136d0*/  VIADD R39, R36, 0x300 ;  /* 0x0000030024277836 */ /* 0x000fe20000000000 */
[----:B------:R-:W-:-:S03]  /*136e0*/  IADD3 R79, PT, PT, R37, 0x380, RZ ;  /* 0x00000380254f7810 */ /* 0x000fc60007ffe0ff */
[----:B------:R-:W-:-:S05]  /*136f0*/  IMAD.WIDE.U32 R38, R39, 0x10, R80 ;  /* 0x0000001027267825 */ /* 0x000fca00078e0050 */
[----:B-----5:R0:W-:Y:S01]  /*13700*/  STG.E.128 desc[UR12][R38.64], R32 ;  /* 0x0000002026007986 */ /* 0x0201e2000c101d0c */
[----:B------:R-:W-:Y:S05]  /*13710*/  @!P0 BRA `(.L_x_22876) ;  /* 0x0000000000308947 */ /* 0x000fea0003800000 */
[----:B0-----:R-:W0:Y:S01]  /*13720*/  LDC.64 R38, c[0x0][0x3b0] ;  /* 0x0000ec00ff267b82 */ /* 0x001e220000000a00 */
[----:B------:R-:W-:Y:S01]  /*13730*/  IMAD.U32 R83, R64, 0x10000, RZ ;  /* 0x0001000040537824 */ /* 0x000fe200078e00ff */
[----:B------:R-:W-:Y:S01]  /*13740*/  LOP3.LUT R76, R65, 0xffff, RZ, 0xc0, !PT ;  /* 0x0000ffff414c7812 */ /* 0x000fe200078ec0ff */
[----:B------:R-:W-:Y:S01]  /*13750*/  VIADD R37, R37, 0x300 ;  /* 0x0000030025257836 */ /* 0x000fe20000000000 */
[----:B------:R-:W-:Y:S02]  /*13760*/  LOP3.LUT R85, R63, 0xff, RZ, 0xc0, !PT ;  /* 0x000000ff3f557812 */ /* 0x000fe400078ec0ff */
[----:B------:R-:W-:-:S04]  /*13770*/  LOP3.LUT R83, R83, 0xff0000, RZ, 0xc0, !PT ;  /* 0x00ff000053537812 */ /* 0x000fc800078ec0ff */
[----:B------:R-:W-:Y:S02]  /*13780*/  LEA R76, R76, R83, 0x18 ;  /* 0x000000534c4c7211 */ /* 0x000fe400078ec0ff */
[----:B------:R-:W-:Y:S02]  /*13790*/  LOP3.LUT R83, R61, 0xff, RZ, 0xc0, !PT ;  /* 0x000000ff3d537812 */ /* 0x000fe400078ec0ff */
[----:B------:R-:W-:-:S05]  /*137a0*/  LEA R76, R85, R76, 0x8 ;  /* 0x0000004c554c7211 */ /* 0x000fca00078e40ff */
[----:B------:R-:W-:Y:S02]  /*137b0*/  IMAD.IADD R83, R76, 0x1, R83 ;  /* 0x000000014c537824 */ /* 0x000fe400078e0253 */
[----:B0-----:R-:W-:-:S05]  /*137c0*/  IMAD.WIDE.U32 R38, R37, 0x4, R38 ;  /* 0x0000000425267825 */ /* 0x001fca00078e0026 */
[----:B------:R1:W-:Y:S02]  /*137d0*/  STG.E desc[UR12][R38.64], R83 ;  /* 0x0000005326007986 */ /* 0x0003e4000c10190c */
.L_x_22876:
[----:B------:R-:W-:Y:S05]  /*137e0*/  @!P0 BRA `(.L_x_22877) ;  /* 0x00000000000c8947 */ /* 0x000fea0003800000 */
[----:B------:R-:W2:Y:S02]  /*137f0*/  LDC.64 R4, c[0x0][0x390] ;  /* 0x0000e400ff047b82 */ /* 0x000ea40000000a00 */
[----:B--2---:R-:W-:-:S06]  /*13800*/  IMAD.WIDE.U32 R4, R79, 0x10, R4 ;  /* 0x000000104f047825 */ /* 0x004fcc00078e0004 */
[----:B------:R-:W5:Y:S02]  /*13810*/  LDG.E.128 R4, desc[UR12][R4.64] ;  /* 0x0000000c04047981 */ /* 0x000f64000c1e1d00 */
.L_x_22877:
[----:B-1----:R-:W-:Y:S01]  /*13820*/  IADD3 R83, PT, PT, R36, 0x380, RZ ;  /* 0x0000038024537810 */ /* 0x002fe20007ffe0ff */
[----:B------:R-:W-:Y:S06]  /*13830*/  BRA.U !UP0, `(.L_x_22878) ;  /* 0x0000001508447547 */ /* 0x000fec000b800000 */
[----:B------:R-:W0:Y:S01]  /*13840*/  LDC.64 R36, c[0x0][0x3a0] ;  /* 0x0000e800ff247b82 */ /* 0x000e220000000a00 */
        /* <DEDUP_REMOVED lines=21> */
.L_x_22881:
        /* <DEDUP_REMOVED lines=12> */
.L_x_22882:
        /* <DEDUP_REMOVED lines=43> */
.L_x_22880:
        /* <DEDUP_REMOVED lines=10> */
.L_x_22879:
        /* <DEDUP_REMOVED lines=18> */
.L_x_22885:
        /* <DEDUP_REMOVED lines=12> */
.L_x_22886:
        /* <DEDUP_REMOVED lines=43> */
.L_x_22884:
        /* <DEDUP_REMOVED lines=10> */
.L_x_22883:
        /* <DEDUP_REMOVED lines=18> */
.L_x_22889:
        /* <DEDUP_REMOVED lines=12> */
.L_x_22890:
        /* <DEDUP_REMOVED lines=43> */
.L_x_22888:
        /* <DEDUP_REMOVED lines=10> */
.L_x_22887:
        /* <DEDUP_REMOVED lines=18> */
.L_x_22893:
        /* <DEDUP_REMOVED lines=12> */
.L_x_22894:
        /* <DEDUP_REMOVED lines=43> */
.L_x_22892:
        /* <DEDUP_REMOVED lines=9> */
[----:B------:R-:W-:Y:S01]  /*14d30*/  PRMT R65, R78, 0x7610, R65 ;  /* 0x000076104e417816 */ /* 0x000fe20000000041 */
[----:B------:R-:W-:Y:S06]  /*14d40*/  BRA `(.L_x_22891) ;  /* 0x0000001400007947 */ /* 0x000fec0003800000 */
.L_x_22878:
        /* <DEDUP_REMOVED lines=19> */
.L_x_22897:
        /* <DEDUP_REMOVED lines=12> */
.L_x_22898:
        /* <DEDUP_REMOVED lines=43> */
.L_x_22896:
[----:B------:R-:W-:Y:S02]  /*151f0*/  I2FP.F32.U32 R36, R36 ;  /* 0x0000002400247245 */ /* 0x000fe40000201000 */
[----:B------:R-:W-:-:S05]  /*15200*/  MOV R37, 0x2f800000 ;  /* 0x2f80000000257802 */ /* 0x000fca0000000f00 */
[----:B------:R-:W-:Y:S01]  /*15210*/  FFMA.FTZ R36, R36, R37, 1.1641532182693481445e-10 ;  /* 0x2f00000024247423 */ /* 0x000fe20000010025 */
[----:B-----5:R-:W-:-:S04]  /*15220*/  FMUL.FTZ R37, R4, UR17 ;  /* 0x0000001104257c20 */ /* 0x020fc80008410000 */
[----:B------:R-:W-:Y:S01]  /*15230*/  FSETP.GTU.FTZ.AND P2, PT, R36, UR23, PT ;  /* 0x0000001724007c0b */ /* 0x000fe2000bf5c000 */
[----:B------:R-:W-:-:S03]  /*15240*/  FMUL.FTZ R36, R37, UR16 ;  /* 0x0000001025247c20 */ /* 0x000fc60008410000 */
[----:B------:R-:W-:Y:S02]  /*15250*/  SEL R37, RZ, 0x1, P2 ;  /* 0x00000001ff257807 */ /* 0x000fe40001000000 */
[----:B------:R-:W-:Y:S02]  /*15260*/  FSEL R36, R36, RZ, !P2 ;  /* 0x000000ff24247208 */ /* 0x000fe40005000000 */
[----:B------:R-:W-:-:S07]  /*15270*/  PRMT R61, R37, 0x7610, R61 ;  /* 0x00007610253d7816 */ /* 0x000fce000000003d */
.L_x_22895:
        /* <DEDUP_REMOVED lines=15> */
.L_x_22901:
        /* <DEDUP_REMOVED lines=12> */
.L_x_22902:
        /* <DEDUP_REMOVED lines=43> */
.L_x_22900:
        /* <DEDUP_REMOVED lines=9> */
.L_x_22899:
        /* <DEDUP_REMOVED lines=15> */
.L_x_22905:
        /* <DEDUP_REMOVED lines=12> */
.L_x_22906:
        /* <DEDUP_REMOVED lines=43> */
.L_x_22904:
        /* <DEDUP_REMOVED lines=9> */
.L_x_22903:
        /* <DEDUP_REMOVED lines=15> */
.L_x_22908:
        /* <DEDUP_REMOVED lines=12> */
.L_x_22909:
        /* <DEDUP_REMOVED lines=43> */
.L_x_22907:
        /* <DEDUP_REMOVED lines=9> */
.L_x_22891:
[----:B------:R-:W-:Y:S01]  /*16150*/  FADD.FTZ R78, RZ, R8 ;  /* 0x00000008ff4e7221 */ /* 0x000fe20000010000 */
[----:B------:R-:W-:-:S04]  /*16160*/  IMAD.WIDE.U32 R80, R83, 0x10, R80 ;  /* 0x0000001053507825 */ /* 0x000fc800078e0050 */
[----:B------:R-:W-:Y:S01]  /*16170*/  FADD.FTZ R85, R78, R9 ;  /* 0x000000094e557221 */ /* 0x000fe20000010000 */
[----:B-----5:R0:W-:Y:S03]  /*16180*/  STG.E.128 desc[UR12][R80.64], R36 ;  /* 0x0000002450007986 */ /* 0x0201e6000c101d0c */
        /* <DEDUP_REMOVED lines=31> */
[----:B------:R-:W0:Y:S01]  /*16380*/  LDC.64 R80, c[0x0][0x3b0] ;  /* 0x0000ec00ff507b82 */ /* 0x000e220000000a00 */
        /* <DEDUP_REMOVED lines=10> */
.L_x_22910:
[----:B------:R-:W0:Y:S01]  /*16430*/  SHFL.BFLY PT, R78, R83, 0x1, 0x1f ;  /* 0x0c201f00534e7f89 */ /* 0x000e2200000e0000 */
[----:B------:R-:W1:Y:S01]  /*16440*/  S2UR UR5, SR_CgaCtaId ;  /* 0x00000000000579c3 */ /* 0x000e620000008800 */
[C---:B------:R-:W-:Y:S01]  /*16450*/  ISETP.NE.AND P0, PT, R55.reuse, RZ, PT ;  /* 0x000000ff3700720c */ /* 0x040fe20003f05270 */
[----:B------:R-:W-:Y:S01]  /*16460*/  UMOV UR4, 0x400 ;  /* 0x0000040000047882 */ /* 0x000fe20000000000 */
[----:B------:R-:W-:Y:S01]  /*16470*/  ISETP.GT.U32.AND P2, PT, R55, 0x3, PT ;  /* 0x000000033700780c */ /* 0x000fe20003f44070 */
[----:B------:R-:W-:Y:S01]  /*16480*/  IMAD.MOV.U32 R91, RZ, RZ, RZ ;  /* 0x000000ffff5b7224 */ /* 0x000fe200078e00ff */
[----:B------:R-:W-:-:S11]  /*16490*/  UISETP.GE.AND UP0, UPT, UR6, 0x1, UPT ;  /* 0x000000010600788c */ /* 0x000fd6000bf06270 */
[----:B------:R-:W-:Y:S01]  /*164a0*/  @!P2 MOV R91, 0x400 ;  /* 0x00000400005ba802 */ /* 0x000fe20000000f00 */
[----:B0-----:R-:W-:Y:S01]  /*164b0*/  FADD.FTZ R80, R83, R78 ;  /* 0x0000004e53507221 */ /* 0x001fe20000010000 */
[----:B-1----:R-:W-:-:S04]  /*164c0*/  ULEA UR4, UR5, UR4, 0x18 ;  /* 0x0000000405047291 */ /* 0x002fc8000f8ec0ff */
[----:B------:R-:W0:Y:S01]  /*164d0*/  SHFL.BFLY PT, R79, R80, 0x2, 0x1f ;  /* 0x0c401f00504f7f89 */ /* 0x000e2200000e0000 */
[----:B------:R-:W-:-:S06]  /*164e0*/  @UP1 UIADD3 UR4, UPT, UPT, UR4, 0x20, URZ ;  /* 0x0000002004041890 */ /* 0x000fcc000fffe0ff */
[----:B------:R-:W-:Y:S01]  /*164f0*/  @!P2 LEA R95, R55, UR4, 0x3 ;  /* 0x00000004375fac11 */ /* 0x000fe2000f8e18ff */
        /* <DEDUP_REMOVED lines=82> */
[----:B0-----:R-:W-:Y:S02]  /*16a20*/  FADD.FTZ R83, R106, R83 ;  /* 0x000000536a537221 */ /* 0x001fe40000010000 */
[----:B------:R-:W0:Y:S04]  /*16a30*/  SHFL.DOWN PT, R106, R91, 0x2, 0x1f ;  /* 0x08401f005b6a7f89 */ /* 0x000e2800000e0000 */
[----:B------:R-:W1:Y:S01]  /*16a40*/  SHFL.BFLY PT, R108, R83, 0x10, 0x1f ;  /* 0x0e001f00536c7f89 */ /* 0x000e6200000e0000 */
[----:B0-----:R-:W-:Y:S02]  /*16a50*/  IMAD.IADD R85, R106, 0x1, R91 ;  /* 0x000000016a557824 */ /* 0x001fe400078e025b */
[----:B-1----:R-:W-:-:S03]  /*16a60*/  FADD.FTZ R79, R83, R108 ;  /* 0x0000006c534f7221 */ /* 0x002fc60000010000 */
[----:B------:R-:W-:Y:S02]  /*16a70*/  I2FP.F32.S32 R83, R85 ;  /* 0x0000005500537245 */ /* 0x000fe40000201400 */
[----:B------:R0:W-:Y:S02]  /*16a80*/  @!P0 STS.64 [R93+UR4], R78 ;  /* 0x0000004e5d008988 */ /* 0x0001e40008000a04 */
[----:B------:R-:W1:Y:S01]  /*16a90*/  MUFU.RCP R87, R83 ;  /* 0x0000005300577308 */ /* 0x000e620000001000 */
[----:B------:R-:W-:Y:S01]  /*16aa0*/  BAR.SYNC.DEFER_BLOCKING 0x0 ;  /* 0x0000000000007b1d */ /* 0x000fe20000010000 */
[----:B------:R-:W-:Y:S02]  /*16ab0*/  ISETP.NE.AND P0, PT, R0, RZ, PT ;  /* 0x000000ff0000720c */ /* 0x000fe40003f05270 */
[----:B0-----:R-:W-:-:S03]  /*16ac0*/  I2FP.F32.S32 R78, R106 ;  /* 0x0000006a004e7245 */ /* 0x001fc60000201400 */
[----:B------:R-:W0:Y:S01]  /*16ad0*/  SHFL.DOWN PT, R106, R85, 0x1, 0x1f ;  /* 0x08201f00556a7f89 */ /* 0x000e2200000e0000 */
[----:B------:R-:W-:-:S03]  /*16ae0*/  I2FP.F32.U32 R79, R91 ;  /* 0x0000005b004f7245 */ /* 0x000fc60000201000 */
[----:B------:R-:W2:Y:S01]  /*16af0*/  @!P2 LDS.64 R80, [R95] ;  /* 0x000000005f50a984 */ /* 0x000ea20000000a00 */
[-C--:B0-----:R-:W-:Y:S02]  /*16b00*/  IADD3 R85, PT, PT, R85, R106.reuse, RZ ;  /* 0x0000006a55557210 */ /* 0x081fe40007ffe0ff */
[----:B------:R-:W-:Y:S01]  /*16b10*/  I2FP.F32.S32 R106, R106 ;  /* 0x0000006a006a7245 */ /* 0x000fe20000201400 */
[----:B--2---:R-:W0:Y:S04]  /*16b20*/  SHFL.DOWN PT, R89, R80, 0x2, 0x1f ;  /* 0x08401f0050597f89 */ /* 0x004e2800000e0000 */
[----:B------:R-:W2:Y:S01]  /*16b30*/  SHFL.DOWN PT, R110, R81, 0x2, 0x1f ;  /* 0x08401f00516e7f89 */ /* 0x000ea200000e0000 */
        /* <DEDUP_REMOVED lines=9> */
[----:B------:R-:W-:Y:S02]  /*16bd0*/  FMUL.FTZ R89, R89, R78 ;  /* 0x0000004e59597220 */ /* 0x000fe40000410000 */
[----:B------:R-:W1:Y:S02]  /*16be0*/  MUFU.RCP R80, R80 ;  /* 0x0000005000507308 */ /* 0x000e640000001000 */
[----:B------:R-:W-:-:S05]  /*16bf0*/  FFMA.FTZ R87, R87, R89, R110 ;  /* 0x0000005957577223 */ /* 0x000fca000001006e */
[----:B------:R-:W2:Y:S01]  /*16c00*/  SHFL.DOWN PT, R78, R87, 0x1, 0x1f ;  /* 0x08201f00574e7f89 */ /* 0x000ea200000e0000 */
[----:B0-----:R-:W-:Y:S01]  /*16c10*/  FADD.FTZ R81, R108, -R79 ;  /* 0x8000004f6c517221 */ /* 0x001fe20000010000 */
[----:B------:R-:W-:-:S03]  /*16c20*/  FMUL.FTZ R112, R79, R106 ;  /* 0x0000006a4f707220 */ /* 0x000fc60000410000 */
[----:B------:R-:W-:Y:S01]  /*16c30*/  FMUL.FTZ R110, R81, R81 ;  /* 0x00000051516e7220 */ /* 0x000fe20000410000 */
[----:B------:R-:W-:-:S03]  /*16c40*/  FFMA.FTZ R79, R83, R108, R112 ;  /* 0x0000006c534f7223 */ /* 0x000fc60000010070 */
[----:B------:R-:W-:Y:S01]  /*16c50*/  FMUL.FTZ R83, R83, R110 ;  /* 0x0000006e53537220 */ /* 0x000fe20000410000 */
[C---:B-1----:R-:W-:Y:S01]  /*16c60*/  FMUL.FTZ R79, R80.reuse, R79 ;  /* 0x0000004f504f7220 */ /* 0x042fe20000410000 */
        /* <DEDUP_REMOVED lines=11> */
[----:B------:R-:W-:-:S03]  /*16d20*/  MOV R87, UR7 ;  /* 0x0000000700577c02 */ /* 0x000fc60008000f00 */
[----:B------:R-:W-:Y:S01]  /*16d30*/  FADD.FTZ R78, R78, R85 ;  /* 0x000000554e4e7221 */ /* 0x000fe20000010000 */
[----:B------:R-:W-:-:S04]  /*16d40*/  IMAD.U32 R85, RZ, RZ, UR7 ;  /* 0x00000007ff557e24 */ /* 0x000fc8000f8e00ff */
[----:B--2---:R-:W-:Y:S01]  /*16d50*/  @!P0 IMAD.WIDE R106, R85, 0x4, R106 ;  /* 0x00000004556a8825 */ /* 0x004fe200078e026a */
[----:B------:R-:W0:Y:S03]  /*16d60*/  MUFU.RSQ R78, R78 ;  /* 0x0000004e004e7308 */ /* 0x000e260000001400 */
[----:B---3--:R-:W-:Y:S01]  /*16d70*/  @!P0 IMAD.WIDE R80, R87, 0x4, R80 ;  /* 0x0000000457508825 */ /* 0x008fe200078e0250 */
[----:B------:R1:W-:Y:S04]  /*16d80*/  @!P0 STG.E desc[UR12][R106.64], R79 ;  /* 0x0000004f6a008986 */ /* 0x0003e8000c10190c */
[----:B0-----:R1:W-:Y:S01]  /*16d90*/  @!P0 STG.E desc[UR12][R80.64], R78 ;  /* 0x0000004e50008986 */ /* 0x0013e2000c10190c */
[----:B------:R-:W-:Y:S05]  /*16da0*/  BRA.U !UP0, `(.L_x_22911) ;  /* 0x0000000908fc7547 */ /* 0x000fea000b800000 */
[----:B-1----:R-:W-:Y:S01]  /*16db0*/  FSEL R80, R79, RZ, !P1 ;  /* 0x000000ff4f507208 */ /* 0x002fe20004800000 */
[----:B------:R-:W-:Y:S01]  /*16dc0*/  UIADD3 UR4, UPT, UPT, UR6, -0x1, URZ ;  /* 0xffffffff06047890 */ /* 0x000fe2000fffe0ff */
[----:B------:R-:W-:Y:S02]  /*16dd0*/  HADD2.F32 R117, -RZ, R52.H0_H0 ;  /* 0x20000034ff757230 */ /* 0x000fe40000004100 */
[----:B------:R-:W-:Y:S02]  /*16de0*/  HADD2.F32 R110, -RZ, R46.H0_H0 ;  /* 0x2000002eff6e7230 */ /* 0x000fe40000004100 */
[C---:B------:R-:W-:Y:S01]  /*16df0*/  FADD.FTZ R113, -R80.reuse, R9 ;  /* 0x0000000950717221 */ /* 0x040fe20000010100 */
[C---:B------:R-:W-:Y:S01]  /*16e00*/  FADD.FTZ R79, -R80.reuse, R18 ;  /* 0x00000012504f7221 */ /* 0x040fe20000010100 */
[----:B------:R-:W-:Y:S01]  /*16e10*/  UIMAD UR4, UR4, UR22, URZ ;  /* 0x00000016040472a4 */ /* 0x000fe2000f8e02ff */
[----:B------:R-:W-:Y:S01]  /*16e20*/  FADD.FTZ R9, -R80, R12 ;  /* 0x0000000c50097221 */ /* 0x000fe20000010100 */
[----:B------:R-:W-:Y:S01]  /*16e30*/  FMUL.FTZ R18, R78, R113 ;  /* 0x000000714e127220 */ /* 0x000fe20000410000 */
[C---:B------:R-:W-:Y:S01]  /*16e40*/  FADD.FTZ R111, -R80.reuse, R13 ;  /* 0x0000000d506f7221 */ /* 0x040fe20000010100 */
[----:B------:R-:W0:Y:S01]  /*16e50*/  LDC.64 R112, c[0x0][0x428] ;  /* 0x00010a00ff707b82 */ /* 0x000e220000000a00 */
[----:B------:R-:W-:Y:S01]  /*16e60*/  USHF.R.S32.HI UR5, URZ, 0x1f, UR4 ;  /* 0x0000001fff057899 */ /* 0x000fe20008011404 */
[----:B------:R-:W-:Y:S01]  /*16e70*/  FADD.FTZ R81, -R80, R28 ;  /* 0x0000001c50517221 */ /* 0x000fe20000010100 */
[C---:B------:R-:W-:Y:S01]  /*16e80*/  FMUL.FTZ R28, R78.reuse, R9 ;  /* 0x000000094e1c7220 */ /* 0x040fe20000410000 */
[----:B------:R-:W-:Y:S01]  /*16e90*/  FMUL.FTZ R9, R78, R111 ;  /* 0x0000006f4e097220 */ /* 0x000fe20000410000 */
[----:B------:R-:W-:Y:S01]  /*16ea0*/  ULEA.HI UR5, UR5, UR4, URZ, 0x2 ;  /* 0x0000000405057291 */ /* 0x000fe2000f8f10ff */
[C---:B------:R-:W-:Y:S01]  /*16eb0*/  FADD.FTZ R115, -R80.reuse, R10 ;  /* 0x0000000a50737221 */ /* 0x040fe20000010100 */
[C---:B------:R-:W-:Y:S01]  /*16ec0*/  FADD.FTZ R11, -R80.reuse, R11 ;  /* 0x0000000b500b7221 */ /* 0x040fe20000010100 */
[C---:B------:R-:W-:Y:S01]  /*16ed0*/  FADD.FTZ R109, -R80.reuse, R8 ;  /* 0x00000008506d7221 */ /* 0x040fe20000010100 */
[C---:B------:R-:W-:Y:S01]  /*16ee0*/  FADD.FTZ R107, -R80.reuse, R14 ;  /* 0x0000000e506b7221 */ /* 0x040fe20000010100 */
[----:B------:R-:W-:Y:S01]  /*16ef0*/  FADD.FTZ R105, -R80, R15 ;  /* 0x0000000f50697221 */ /* 0x000fe20000010100 */
[----:B------:R-:W-:-:S02]  /*16f00*/  IMAD.U32 R111, RZ, RZ, UR5 ;  /* 0x00000005ff6f7e24 */ /* 0x000fc4000f8e00ff */
[C---:B------:R-:W-:Y:S01]  /*16f10*/  FADD.FTZ R97, -R80.reuse, R17 ;  /* 0x0000001150617221 */ /* 0x040fe20000010100 */
[----:B------:R-:W-:Y:S01]  /*16f20*/  FADD.FTZ R99, -R80, R16 ;  /* 0x0000001050637221 */ /* 0x000fe20000010100 */
[----:B------:R-:W-:Y:S02]  /*16f30*/  HADD2.F32 R14, -RZ, R104.H0_H0 ;  /* 0x20000068ff0e7230 */ /* 0x000fe40000004100 */
[C---:B------:R-:W-:Y:S01]  /*16f40*/  FMUL.FTZ R16, R78.reuse, R115 ;  /* 0x000000734e107220 */ /* 0x040fe20000410000 */
[----:B------:R-:W-:Y:S02]  /*16f50*/  HADD2.F32 R17, -RZ, R53.H0_H0 ;  /* 0x20000035ff117230 */ /* 0x000fe40000004100 */
[----:B------:R-:W-:Y:S01]  /*16f60*/  FMUL.FTZ R11, R78, R11 ;  /* 0x0000000b4e0b7220 */ /* 0x000fe20000410000 */
[----:B------:R-:W-:Y:S02]  /*16f70*/  HADD2.F32 R15, -RZ, R102.H0_H0 ;  /* 0x20000066ff0f7230 */ /* 0x000fe40000004100 */
[----:B------:R-:W-:Y:S01]  /*16f80*/  FADD.FTZ R103, -R80, R20 ;  /* 0x0000001450677221 */ /* 0x000fe20000010100 */
[----:B------:R-:W-:Y:S01]  /*16f90*/  HADD2.F32 R8, -RZ, R71.H0_H0 ;  /* 0x20000047ff087230 */ /* 0x000fe20000004100 */
[----:B------:R-:W-:Y:S01]  /*16fa0*/  LEA.HI.SX32 R111, R111, R0, 0x1e ;  /* 0x000000006f6f7211 */ /* 0x000fe200078ff2ff */
[----:B------:R-:W-:-:S02]  /*16fb0*/  HADD2.F32 R12, -RZ, R104.H1_H1 ;  /* 0x30000068ff0c7230 */ /* 0x000fc40000004100 */
[----:B------:R-:W-:Y:S01]  /*16fc0*/  FMUL.FTZ R20, R78, R109 ;  /* 0x0000006d4e147220 */ /* 0x000fe20000410000 */
[----:B------:R-:W-:Y:S02]  /*16fd0*/  HADD2.F32 R10, -RZ, R102.H1_H1 ;  /* 0x30000066ff0a7230 */ /* 0x000fe40000004100 */
[----:B------:R-:W-:Y:S01]  /*16fe0*/  FFMA.FTZ R14, R16, R14, R17 ;  /* 0x0000000e100e7223 */ /* 0x000fe20000010011 */
[----:B------:R-:W-:Y:S02]  /*16ff0*/  HADD2.F32 R13, -RZ, R71.H1_H1 ;  /* 0x30000047ff0d7230 */ /* 0x000fe40000004100 */
[----:B------:R-:W-:Y:S01]  /*17000*/  FFMA.FTZ R15, R11, R15, R8 ;  /* 0x0000000f0b0f7223 */ /* 0x000fe20000010008 */
[C---:B------:R-:W-:Y:S01]  /*17010*/  FADD.FTZ R95, -R80.reuse, R25 ;  /* 0x00000019505f7221 */ /* 0x040fe20000010100 */
[C---:B------:R-:W-:Y:S01]  /*17020*/  FADD.FTZ R83, -R80.reuse, R27 ;  /* 0x0000001b50537221 */ /* 0x040fe20000010100 */
[----:B------:R-:W-:Y:S02]  /*17030*/  HADD2.F32 R8, -RZ, R100.H1_H1 ;  /* 0x30000064ff087230 */ /* 0x000fe40000004100 */
[----:B------:R-:W-:Y:S01]  /*17040*/  FADD.FTZ R101, -R80, R19 ;  /* 0x0000001350657221 */ /* 0x000fe20000010100 */
[----:B------:R-:W-:-:S02]  /*17050*/  HADD2.F32 R109, -RZ, R50.H0_H0 ;  /* 0x20000032ff6d7230 */ /* 0x000fc40000004100 */
[C---:B------:R-:W-:Y:S01]  /*17060*/  FADD.FTZ R91, -R80.reuse, R21 ;  /* 0x00000015505b7221 */ /* 0x040fe20000010100 */
[----:B------:R-:W-:Y:S02]  /*17070*/  HADD2.F32 R17, -RZ, R98.H1_H1 ;  /* 0x30000062ff117230 */ /* 0x000fe40000004100 */
[C---:B------:R-:W-:Y:S01]  /*17080*/  FADD.FTZ R87, -R80.reuse, R23 ;  /* 0x0000001750577221 */ /* 0x040fe20000010100 */
[----:B------:R-:W-:Y:S02]  /*17090*/  HADD2.F32 R16, -RZ, R70.H1_H1 ;  /* 0x30000046ff107230 */ /* 0x000fe40000004100 */
[C---:B------:R-:W-:Y:S01]  /*170a0*/  FADD.FTZ R27, -R80.reuse, R30 ;  /* 0x0000001e501b7221 */ /* 0x040fe20000010100 */
[----:B------:R-:W-:Y:S01]  /*170b0*/  FADD.FTZ R25, -R80, R32 ;  /* 0x0000002050197221 */ /* 0x000fe20000010100 */
[----:B------:R-:W-:Y:S01]  /*170c0*/  FFMA.FTZ R12, R20, R12, R117 ;  /* 0x0000000c140c7223 */ /* 0x000fe20000010075 */
[----:B------:R-:W-:Y:S01]  /*170d0*/  FFMA.FTZ R13, R18, R10, R13 ;  /* 0x0000000a120d7223 */ /* 0x000fe2000001000d */
[----:B0-----:R-:W-:-:S04]  /*170e0*/  IMAD.WIDE.U32 R114, R111, 0x10, R112 ;  /* 0x000000106f727825 */ /* 0x001fc800078e0070 */
        /* <DEDUP_REMOVED lines=42> */
[----:B------:R0:W-:Y:S01]  /*17390*/  STG.E.128 desc[UR12][R114.64], R12 ;  /* 0x0000000c72007986 */ /* 0x0001e2000c101d0c */
[----:B------:R-:W-:Y:S01]  /*173a0*/  HADD2.F32 R36, -RZ, R98.H0_H0 ;  /* 0x20000062ff247230 */ /* 0x000fe20000004100 */
[----:B------:R-:W-:Y:S01]  /*173b0*/  IADD3 R109, PT, PT, R111, 0x80, RZ ;  /* 0x000000806f6d7810 */ /* 0x000fe20007ffe0ff */
[----:B------:R-:W-:-:S02]  /*173c0*/  HADD2.F32 R38, -RZ, R70.H0_H0 ;  /* 0x20000046ff267230 */ /* 0x000fc40000004100 */
[----:B------:R-:W-:Y:S01]  /*173d0*/  FFMA.FTZ R10, R107, R11, R10 ;  /* 0x0000000b6b0a7223 */ /* 0x000fe2000001000a */
[--C-:B------:R-:W-:Y:S01]  /*173e0*/  HADD2.F32 R32, -RZ, R94.reuse.H1_H1 ;  /* 0x3000005eff207230 */ /* 0x100fe20000004100 */
[----:B------:R-:W-:Y:S01]  /*173f0*/  IADD3 R107, PT, PT, R111, 0x180, RZ ;  /* 0x000001806f6b7810 */ /* 0x000fe20007ffe0ff */
[--C-:B------:R-:W-:Y:S02]  /*17400*/  HADD2.F32 R34, -RZ, R69.reuse.H1_H1 ;  /* 0x30000045ff227230 */ /* 0x100fe40000004100 */
[----:B------:R-:W-:Y:S01]  /*17410*/  FFMA.FTZ R11, R105, R36, R38 ;  /* 0x00000024690b7223 */ /* 0x000fe20000010026 */
[----:B------:R-:W-:Y:S01]  /*17420*/  HADD2.F32 R16, -RZ, R94.H0_H0 ;  /* 0x2000005eff107230 */ /* 0x000fe20000004100 */
[----:B------:R-:W-:Y:S01]  /*17430*/  IADD3 R39, PT, PT, R111, 0x280, RZ ;  /* 0x000002806f277810 */ /* 0x000fe20007ffe0ff */
[----:B------:R-:W-:Y:S02]  /*17440*/  HADD2.F32 R28, -RZ, R69.H0_H0 ;  /* 0x20000045ff1c7230 */ /* 0x000fe40000004100 */
[----:B------:R-:W-:-:S02]  /*17450*/  HADD2.F32 R78, -RZ, R96.H1_H1 ;  /* 0x30000060ff4e7230 */ /* 0x000fc40000004100 */
[----:B------:R-:W-:Y:S02]  /*17460*/  HADD2.F32 R80, -RZ, R48.H0_H0 ;  /* 0x20000030ff507230 */ /* 0x000fe40000004100 */
[----:B------:R-:W-:Y:S02]  /*17470*/  HADD2.F32 R30, -RZ, R96.H0_H0 ;  /* 0x20000060ff1e7230 */ /* 0x000fe40000004100 */
[----:B0-----:R-:W-:Y:S01]  /*17480*/  FFMA.FTZ R13, R97, R32, R34 ;  /* 0x00000020610d7223 */ /* 0x001fe20000010022 */
[----:B------:R-:W-:Y:S02]  /*17490*/  HADD2.F32 R14, -RZ, R49.H0_H0 ;  /* 0x20000031ff0e7230 */ /* 0x000fe40000004100 */
[----:B------:R-:W-:Y:S01]  /*174a0*/  FFMA.FTZ R15, R101, R16, R28 ;  /* 0x00000010650f7223 */ /* 0x000fe2000001001c */
[----:B------:R-:W-:Y:S02]  /*174b0*/  VIADD R17, R111, 0x100 ;  /* 0x000001006f117836 */ /* 0x000fe40000000000 */
[----:B------:R-:W-:Y:S01]  /*174c0*/  FFMA.FTZ R12, R99, R78, R80 ;  /* 0x0000004e630c7223 */ /* 0x000fe20000010050 */
[----:B------:R-:W-:-:S04]  /*174d0*/  IMAD.WIDE.U32 R108, R109, 0x10, R112 ;  /* 0x000000106d6c7825 */ /* 0x000fc800078e0070 */
[----:B------:R-:W-:Y:S01]  /*174e0*/  FFMA.FTZ R14, R79, R30, R14 ;  /* 0x0000001e4f0e7223 */ /* 0x000fe2000001000e */
[----:B------:R-:W-:Y:S01]  /*174f0*/  IMAD.WIDE.U32 R16, R17, 0x10, R112 ;  /* 0x0000001011107825 */ /* 0x000fe200078e0070 */
[----:B------:R0:W-:Y:S03]  /*17500*/  STG.E.128 desc[UR12][R108.64], R8 ;  /* 0x000000086c007986 */ /* 0x0001e6000c101d0c */
[----:B------:R-:W-:Y:S01]  /*17510*/  HADD2.F32 R32, -RZ, R90.H0_H0 ;  /* 0x2000005aff207230 */ /* 0x000fe20000004100 */
[----:B------:R1:W-:Y:S01]  /*17520*/  STG.E.128 desc[UR12][R16.64], R12 ;  /* 0x0000000c10007986 */ /* 0x0003e2000c101d0c */
[----:B------:R-:W-:Y:S02]  /*17530*/  HADD2.F32 R34, -RZ, R68.H0_H0 ;  /* 0x20000044ff227230 */ /* 0x000fe40000004100 */
[----:B------:R-:W-:Y:S02]  /*17540*/  HADD2.F32 R80, -RZ, R92.H1_H1 ;  /* 0x3000005cff507230 */ /* 0x000fe40000004100 */
[----:B------:R-:W-:-:S02]  /*17550*/  HADD2.F32 R114, -RZ, R90.H1_H1 ;  /* 0x3000005aff727230 */ /* 0x000fc40000004100 */
[----:B------:R-:W-:Y:S02]  /*17560*/  HADD2.F32 R116, -RZ, R68.H1_H1 ;  /* 0x30000044ff747230 */ /* 0x000fe40000004100 */
[----:B------:R-:W-:Y:S02]  /*17570*/  HADD2.F32 R28, -RZ, R88.H1_H1 ;  /* 0x30000058ff1c7230 */ /* 0x000fe40000004100 */
[----:B------:R-:W-:Y:S02]  /*17580*/  HADD2.F32 R30, -RZ, R44.H0_H0 ;  /* 0x2000002cff1e7230 */ /* 0x000fe40000004100 */
[----:B------:R-:W-:Y:S02]  /*17590*/  HADD2.F32 R19, -RZ, R84.H0_H0 ;  /* 0x20000054ff137230 */ /* 0x000fe40000004100 */
[----:B0-----:R-:W-:Y:S01]  /*175a0*/  FFMA.FTZ R11, R87, R32, R34 ;  /* 0x00000020570b7223 */ /* 0x001fe20000010022 */
[----:B------:R-:W-:Y:S01]  /*175b0*/  FFMA.FTZ R8, R103, R80, R110 ;  /* 0x0000005067087223 */ /* 0x000fe2000001006e */
[----:B------:R-:W-:Y:S01]  /*175c0*/  FFMA.FTZ R9, R91, R114, R116 ;  /* 0x000000725b097223 */ /* 0x000fe20000010074 */
[----:B------:R-:W-:-:S02]  /*175d0*/  HADD2.F32 R34, -RZ, R67.H1_H1 ;  /* 0x30000043ff227230 */ /* 0x000fc40000004100 */
[----:B-1----:R-:W-:Y:S01]  /*175e0*/  FFMA.FTZ R12, R93, R28, R30 ;  /* 0x0000001c5d0c7223 */ /* 0x002fe2000001001e */
[----:B------:R-:W-:Y:S02]  /*175f0*/  HADD2.F32 R14, -RZ, R86.H1_H1 ;  /* 0x30000056ff0e7230 */ /* 0x000fe40000004100 */
[----:B------:R-:W-:Y:S02]  /*17600*/  HADD2.F32 R16, -RZ, R84.H1_H1 ;  /* 0x30000054ff107230 */ /* 0x000fe40000004100 */
[----:B------:R-:W-:Y:S02]  /*17610*/  HADD2.F32 R32, -RZ, R42.H0_H0 ;  /* 0x2000002aff207230 */ /* 0x000fe40000004100 */
[----:B------:R-:W-:Y:S01]  /*17620*/  FFMA.FTZ R13, R95, R14, R34 ;  /* 0x0000000e5f0d7223 */ /* 0x000fe20000010022 */
[----:B------:R-:W-:Y:S02]  /*17630*/  HADD2.F32 R110, -RZ, R86.H0_H0 ;  /* 0x20000056ff6e7230 */ /* 0x000fe40000004100 */
[----:B------:R-:W-:-:S02]  /*17640*/  HADD2.F32 R114, -RZ, R67.H0_H0 ;  /* 0x20000043ff727230 */ /* 0x000fc40000004100 */
[----:B------:R-:W-:Y:S01]  /*17650*/  FFMA.FTZ R16, R81, R16, R32 ;  /* 0x0000001051107223 */ /* 0x000fe20000010020 */
[--C-:B------:R-:W-:Y:S02]  /*17660*/  HADD2.F32 R28, -RZ, R82.reuse.H1_H1 ;  /* 0x30000052ff1c7230 */ /* 0x100fe40000004100 */
[----:B------:R-:W-:Y:S02]  /*17670*/  HADD2.F32 R30, -RZ, R61.H1_H1 ;  /* 0x3000003dff1e7230 */ /* 0x000fe40000004100 */
[----:B------:R-:W-:Y:S01]  /*17680*/  FFMA.FTZ R15, R83, R110, R114 ;  /* 0x0000006e530f7223 */ /* 0x000fe20000010072 */
[----:B------:R-:W-:Y:S02]  /*17690*/  HADD2.F32 R21, -RZ, R43.H0_H0 ;  /* 0x2000002bff157230 */ /* 0x000fe40000004100 */
[----:B------:R-:W-:Y:S02]  /*176a0*/  HADD2.F32 R32, -RZ, R82.H0_H0 ;  /* 0x20000052ff207230 */ /* 0x000fe40000004100 */
[----:B------:R-:W-:Y:S01]  /*176b0*/  FFMA.FTZ R17, R29, R28, R30 ;  /* 0x0000001c1d117223 */ /* 0x000fe2000001001e */
[----:B------:R-:W-:-:S02]  /*176c0*/  HADD2.F32 R34, -RZ, R63.H1_H1 ;  /* 0x3000003fff227230 */ /* 0x000fc40000004100 */
[----:B------:R-:W-:Y:S01]  /*176d0*/  FFMA.FTZ R18, R18, R19, R21 ;  /* 0x0000001312127223 */ /* 0x000fe20000010015 */
[----:B------:R-:W-:Y:S02]  /*176e0*/  HADD2.F32 R80, -RZ, R88.H0_H0 ;  /* 0x20000058ff507230 */ /* 0x000fe40000004100 */
[----:B------:R-:W-:Y:S02]  /*176f0*/  HADD2.F32 R108, -RZ, R45.H0_H0 ;  /* 0x2000002dff6c7230 */ /* 0x000fe40000004100 */
[----:B------:R-:W-:Y:S01]  /*17700*/  FFMA.FTZ R19, R31, R32, R34 ;  /* 0x000000201f137223 */ /* 0x000fe20000010022 */
[----:B------:R-:W-:Y:S02]  /*17710*/  HADD2.F32 R81, -RZ, R77.H1_H1 ;  /* 0x3000004dff517230 */ /* 0x000fe40000004100 */
[----:B------:R-:W-:Y:S02]  /*17720*/  HADD2.F32 R83, -RZ, R40.H0_H0 ;  /* 0x20000028ff537230 */ /* 0x000fe40000004100 */
[----:B------:R-:W-:Y:S01]  /*17730*/  FFMA.FTZ R14, R85, R80, R108 ;  /* 0x00000050550e7223 */ /* 0x000fe2000001006c */
[----:B------:R-:W-:-:S02]  /*17740*/  HADD2.F32 R28, -RZ, R75.H1_H1 ;  /* 0x3000004bff1c7230 */ /* 0x000fc40000004100 */
[----:B------:R-:W-:Y:S02]  /*17750*/  HADD2.F32 R30, -RZ, R64.H1_H1 ;  /* 0x30000040ff1e7230 */ /* 0x000fe40000004100 */
[----:B------:R-:W-:Y:S01]  /*17760*/  FFMA.FTZ R20, R20, R81, R83 ;  /* 0x0000005114147223 */ /* 0x000fe20000010053 */
[----:B------:R-:W-:Y:S02]  /*17770*/  HADD2.F32 R23, -RZ, R77.H0_H0 ;  /* 0x2000004dff177230 */ /* 0x000fe40000004100 */
[----:B------:R-:W-:Y:S02]  /*17780*/  HADD2.F32 R29, -RZ, R41.H0_H0 ;  /* 0x20000029ff1d7230 */ /* 0x000fe40000004100 */
[----:B------:R-:W-:Y:S01]  /*17790*/  FFMA.FTZ R21, R33, R28, R30 ;  /* 0x0000001c21157223 */ /* 0x000fe2000001001e */
[----:B------:R-:W-:Y:S02]  /*177a0*/  HADD2.F32 R118, -RZ, R92.H0_H0 ;  /* 0x2000005cff767230 */ /* 0x000fe40000004100 */
[----:B------:R-:W-:-:S02]  /*177b0*/  HADD2.F32 R120, -RZ, R47.H0_H0 ;  /* 0x2000002fff787230 */ /* 0x000fc40000004100 */
[----:B------:R-:W-:Y:S01]  /*177c0*/  FFMA.FTZ R22, R22, R23, R29 ;  /* 0x0000001716167223 */ /* 0x000fe2000001001d */
[C---:B------:R-:W-:Y:S02]  /*177d0*/  VIADD R79, R111.reuse, 0x200 ;  /* 0x000002006f4f7836 */ /* 0x040fe40000000000 */
[C---:B------:R-:W-:Y:S01]  /*177e0*/  VIADD R37, R111.reuse, 0x300 ;  /* 0x000003006f257836 */ /* 0x040fe20000000000 */
[----:B------:R-:W-:Y:S01]  /*177f0*/  IADD3 R111, PT, PT, R111, 0x380, RZ ;  /* 0x000003806f6f7810 */ /* 0x000fe20007ffe0ff */
[----:B------:R-:W-:Y:S02]  /*17800*/  HADD2.F32 R32, -RZ, R75.H0_H0 ;  /* 0x2000004bff207230 */ /* 0x000fe40000004100 */
[----:B------:R-:W-:Y:S01]  /*17810*/  FFMA.FTZ R10, R89, R118, R120 ;  /* 0x00000076590a7223 */ /* 0x000fe20000010078 */
[----:B------:R-:W-:Y:S02]  /*17820*/  HADD2.F32 R34, -RZ, R65.H1_H1 ;  /* 0x30000041ff227230 */ /* 0x000fe40000004100 */
[----:B------:R-:W-:-:S02]  /*17830*/  HADD2.F32 R33, -RZ, R73.H1_H1 ;  /* 0x30000049ff217230 */ /* 0x000fc40000004100 */
[----:B------:R-:W-:Y:S02]  /*17840*/  HADD2.F32 R81, -RZ, R2.H0_H0 ;  /* 0x20000002ff517230 */ /* 0x000fe40000004100 */
[----:B------:R-:W-:Y:S01]  /*17850*/  FFMA.FTZ R23, R35, R32, R34 ;  /* 0x0000002023177223 */ /* 0x000fe20000010022 */
[----:B------:R-:W-:Y:S02]  /*17860*/  HADD2.F32 R80, -RZ, R72.H1_H1 ;  /* 0x30000048ff507230 */ /* 0x000fe40000004100 */
[----:B------:R-:W-:Y:S02]  /*17870*/  HADD2.F32 R108, -RZ, R66.H0_H0 ;  /* 0x20000042ff6c7230 */ /* 0x000fe40000004100 */
[----:B------:R-:W-:Y:S01]  /*17880*/  FFMA.FTZ R24, R24, R33, R81 ;  /* 0x0000002118187223 */ /* 0x000fe20000010051 */
[----:B------:R-:W-:Y:S02]  /*17890*/  HADD2.F32 R29, -RZ, R73.H0_H0 ;  /* 0x20000049ff1d7230 */ /* 0x000fe40000004100 */
[----:B------:R-:W-:-:S02]  /*178a0*/  HADD2.F32 R31, -RZ, R3.H0_H0 ;  /* 0x20000003ff1f7230 */ /* 0x000fc40000004100 */
[----:B------:R-:W-:Y:S01]  /*178b0*/  FFMA.FTZ R25, R25, R80, R108 ;  /* 0x0000005019197223 */ /* 0x000fe2000001006c */
[----:B------:R-:W-:Y:S02]  /*178c0*/  HADD2.F32 R28, -RZ, R72.H0_H0 ;  /* 0x20000048ff1c7230 */ /* 0x000fe40000004100 */
        /* <DEDUP_REMOVED lines=13> */
.L_x_22911:
[----:B------:R-:W-:Y:S02]  /*179a0*/  UIADD3 UR7, UPT, UPT, UR7, UR20, URZ ;  /* 0x0000001407077290 */ /* 0x000fe4000fffe0ff */
[----:B------:R-:W-:Y:S02]  /*179b0*/  UPLOP3.LUT UP1, UPT, UPT, UPT, UP1, 0x40, 0x4 ;  /* 0x000000000004789c */ /* 0x000fe40003f2e810 */
[----:B------:R-:W-:-:S09]  /*179c0*/  UISETP.GE.AND UP0, UPT, UR7, UR21, UPT ;  /* 0x000000150700728c */ /* 0x000fd2000bf06270 */
[----:B------:R-:W-:Y:S05]  /*179d0*/  BRA.U !UP0, `(.L_x_22912) ;  /* 0xfffffe9508347547 */ /* 0x000fea000b83ffff */
[----:B------:R-:W-:Y:S05]  /*179e0*/  EXIT ;  /* 0x000000000000794d */ /* 0x000fea0003800000 */
.L_x_22913:
        /* <DEDUP_REMOVED lines=9> */
.L_x_27337:


//--------------------- .text._ZN10layer_norm13ln_fwd_kernelINS_13Kernel_traitsI6__halfffffjLj4096ELj1ELj1ELj4ELj16ENS_18Kernel_traits_baseILj4096ES2_ffffjLj128EEEEELb1ELb1ELb0ELb0EEEvNS_9FwdParamsE --------------------------
	.section	.text._ZN10layer_norm13ln_fwd_kernelINS_13Kernel_traitsI6__halfffffjLj4096ELj1ELj1ELj4ELj16ENS_18Kernel_traits_baseILj4096ES2_ffffjLj128EEEEELb1ELb1ELb0ELb0EEEvNS_9FwdParamsE,"ax",@progbits
	.align	128
        .global         _ZN10layer_norm13ln_fwd_kernelINS_13Kernel_traitsI6__halfffffjLj4096ELj1ELj1ELj4ELj16ENS_18Kernel_traits_baseILj4096ES2_ffffjLj128EEEEELb1ELb1ELb0ELb0EEEvNS_9FwdParamsE
        .type           _ZN10layer_norm13ln_fwd_kernelINS_13Kernel_traitsI6__halfffffjLj4096ELj1ELj1ELj4ELj16ENS_18Kernel_traits_baseILj4096ES2_ffffjLj128EEEEELb1ELb1ELb0ELb0EEEvNS_9FwdParamsE,@function
        .size           _ZN10layer_norm13ln_fwd_kernelINS_13Kernel_traitsI6__halfffffjLj4096ELj1ELj1ELj4ELj16ENS_18Kernel_traits_baseILj4096ES2_ffffjLj128EEEEELb1ELb1ELb0ELb0EEEvNS_9FwdParamsE,(.L_x_27338 - _ZN10layer_norm13ln_fwd_kernelINS_13Kernel_traitsI6__halfffffjLj4096ELj1ELj1ELj4ELj16ENS_18Kernel_traits_baseILj4096ES2_ffffjLj128EEEEELb1ELb1ELb0ELb0EEEvNS_9FwdParamsE)
        .other          _ZN10layer_norm13ln_fwd_kernelINS_13Kernel_traitsI6__halfffffjLj4096ELj1ELj1ELj4ELj16ENS_18Kernel_traits_baseILj4096ES2_ffffjLj128EEEEELb1ELb1ELb0ELb0EEEvNS_9FwdParamsE,@"STO_CUDA_ENTRY STV_DEFAULT"
_ZN10layer_norm13ln_fwd_kernelINS_13Kernel_traitsI6__halfffffjLj4096ELj1ELj1ELj4ELj16ENS_18Kernel_traits_baseILj4096ES2_ffffjLj128EEEEELb1ELb1ELb0ELb0EEEvNS_9FwdParamsE:
.text._ZN10layer_norm13ln_fwd_kernelINS_13Kernel_traitsI6__halfffffjLj4096ELj1ELj1ELj4ELj16ENS_18Kernel_traits_baseILj4096ES2_ffffjLj128EEEEELb1ELb1ELb0ELb0EEEvNS_9FwdParamsE:
[----:B------:R-:W0:Y:S01]  /*0000*/  LDC R1, c[0x0][0x37c] ;  /* 0x0000df00ff017b82 */ /* 0x000e220000000800 */
[----:B------:R-:W1:Y:S07]  /*0010*/  LDCU.U8 UR4, c[0x0][0x464] ;  /* 0x00008c80ff0477ac */ /* 0x000e6e0008000000 */
[----:B------:R-:W2:Y:S01]  /*0020*/  LDC R0, c[0x0][0x458] ;  /* 0x00011600ff007b82 */ /* 0x000ea20000000800 */
[----:B0-----:R-:W-:Y:S01]  /*0030*/  VIADD R1, R1, 0xfffffff0 ;  /* 0xfffffff001017836 */ /* 0x001fe20000000000 */
[----:B------:R-:W0:Y:S01]  /*0040*/  LDCU.64 UR6, c[0x0][0x450] ;  /* 0x00008a00ff0677ac */ /* 0x000e220008000a00 */
[----:B------:R-:W3:Y:S05]  /*0050*/  LDCU.64 UR8, c[0x0][0x358] ;  /* 0x00006b00ff0877ac */ /* 0x000eea0008000a00 */
[----:B------:R-:W4:Y:S01]  /*0060*/  LDC R13, c[0x0][0x45c] ;  /* 0x00011700ff0d7b82 */ /* 0x000f220000000800 */
[----:B------:R-:W5:Y:S01]  /*0070*/  LDCU.64 UR10, c[0x0][0x438] ;  /* 0x00008700ff0a77ac */ /* 0x000f620008000a00 */
[----:B------:R-:W5:Y:S01]  /*0080*/  LDCU UR5, c[0x0][0x388] ;  /* 0x00007100ff0577ac */ /* 0x000f620008000800 */
[----:B-1----:R-:W-:Y:S01]  /*0090*/  ISETP.NE.AND P0, PT, RZ, UR4, PT ;  /* 0x00000004ff007c0c */ /* 0x002fe2000bf05270 */
[----:B0-----:R-:W-:Y:S01]  /*00a0*/  IMAD.U32 R4, RZ, RZ, UR6 ;  /* 0x00000006ff047e24 */ /* 0x001fe2000f8e00ff */
[----:B------:R-:W-:-:S11]  /*00b0*/  MOV R5, UR7 ;  /* 0x0000000700057c02 */ /* 0x000fd60008000f00 */
[----:B--2---:R-:W-:Y:S01]  /*00c0*/  @P0 IMAD.MOV.U32 R6, RZ, RZ, R0 ;  /* 0x000000ffff060224 */ /* 0x004fe200078e0000 */
        /* <DEDUP_REMOVED lines=13> */
[----:B---3--:R-:W-:-:S04]  /*01a0*/  MOV R48, R2 ;  /* 0x0000000200307202 */ /* 0x008fc80000000f00 */
[----:B------:R-:W-:Y:S01]  /*01b0*/  LOP3.LUT R10, R48, 0x7f, RZ, 0x3c, !PT ;  /* 0x0000007f300a7812 */ /* 0x000fe200078e3cff */
[----:B-1----:R-:W-:-:S04]  /*01c0*/  IMAD R11, R11, UR14, R48 ;  /* 0x0000000e0b0b7c24 */ /* 0x002fc8000f8e0230 */
[----:B------:R-:W-:Y:S01]  /*01d0*/  VIADD R10, R10, UR4 ;  /* 0x000000040a0a7c36 */ /* 0x000fe20008000000 */
[----:B--2---:R-:W-:Y:S02]  /*01e0*/  @P0 R2UR UR6, R4 ;  /* 0x00000000040602ca */ /* 0x004fe400000e0000 */
[----:B------:R-:W-:Y:S02]  /*01f0*/  @P0 R2UR UR7, R5 ;  /* 0x00000000050702ca */ /* 0x000fe400000e0000 */
[----:B0-----:R-:W-:Y:S02]  /*0200*/  @P0 IADD3 R0, P1, PT, R6, R3, RZ ;  /* 0x0000000306000210 */ /* 0x001fe40007f3e0ff */
[----:B------:R-:W-:-:S03]  /*0210*/  LOP3.LUT R3, R2, 0x60, RZ, 0xc0, !PT ;  /* 0x0000006002037812 */ /* 0x000fc600078ec0ff */
        /* <DEDUP_REMOVED lines=39> */
[----:B------:R-:W-:-:S04]  /*0490*/  @P1 LOP3.LUT R48, R48, 0x80, RZ, 0xfc, !PT ;  /* 0x0000008030301812 */ /* 0x000fc800078efcff */
        /* <DEDUP_REMOVED lines=13> */
[----:B------:R0:W5:Y:S02]  /*0570*/  @P3 LD.E.64 R20, desc[UR8][R52.64] ;  /* 0x0000000834143980 */ /* 0x000164000c101b00 */
[----:B------:R-:W2:Y:S01]  /*0580*/  @P4 LDC.64 R74, c[0x0][0x438] ;  /* 0x00010e00ff4a4b82 */ /* 0x000ea20000000a00 */
[----:B---3--:R-:W-:-:S05]  /*0590*/  @P3 IMAD.WIDE.U32 R64, R48, 0x8, R64 ;  /* 0x0000000830403825 */ /* 0x008fca00078e0040 */
[----:B------:R0:W5:Y:S02]  /*05a0*/  @P3 LDG.E.64 R28, desc[UR8][R64.64] ;  /* 0x00000008401c3981 */ /* 0x000164000c1e1b00 */
[----:B------:R-:W3:Y:S01]  /*05b0*/  @P4 LDC.64 R76, c[0x0][0x3e8] ;  /* 0x0000fa00ff4c4b82 */ /* 0x000ee20000000a00 */
[----:B----4-:R-:W-:-:S04]  /*05c0*/  @P3 IMAD.WIDE.U32 R68, R48, 0x8, R68 ;  /* 0x0000000830443825 */ /* 0x010fc800078e0044 */
[----:B------:R-:W-:Y:S01]  /*05d0*/  @P3 VIADD R48, R48, 0x80 ;  /* 0x0000008030303836 */ /* 0x000fe20000000000 */
[----:B------:R0:W5:Y:S02]  /*05e0*/  @P3 LDG.E.64 R36, desc[UR8][R68.64] ;  /* 0x0000000844243981 */ /* 0x000164000c1e1b00 */
[----:B------:R-:W4:Y:S01]  /*05f0*/  @P5 LDC.64 R78, c[0x0][0x3d0] ;  /* 0x0000f400ff4e5b82 */ /* 0x000f220000000a00 */
[----:B-1----:R-:W-:-:S05]  /*0600*/  @P4 IMAD.WIDE.U32 R70, R48, 0x8, R70 ;  /* 0x0000000830464825 */ /* 0x002fca00078e0046 */
[----:B------:R0:W5:Y:S02]  /*0610*/  @P4 LDG.E.64 R26, desc[UR8][R70.64] ;  /* 0x00000008461a4981 */ /* 0x000164000c1e1b00 */
[----:B------:R-:W1:Y:S01]  /*0620*/  @P5 LDC.64 R80, c[0x0][0x438] ;  /* 0x00010e00ff505b82 */ /* 0x000e620000000a00 */
[----:B--2---:R-:W-:-:S05]  /*0630*/  @P4 IMAD.WIDE.U32 R74, R48, 0x8, R74 ;  /* 0x00000008304a4825 */ /* 0x004fca00078e004a */
[----:B------:R0:W5:Y:S02]  /*0640*/  @P4 LD.E.64 R18, desc[UR8][R74.64] ;  /* 0x000000084a124980 */ /* 0x000164000c101b00 */
[----:B------:R-:W2:Y:S01]  /*0650*/  @P5 LDC.64 R82, c[0x0][0x3e8] ;  /* 0x0000fa00ff525b82 */ /* 0x000ea20000000a00 */
[----:B---3--:R-:W-:-:S04]  /*0660*/  @P4 IMAD.WIDE.U32 R76, R48, 0x8, R76 ;  /* 0x00000008304c4825 */ /* 0x008fc800078e004c */
[----:B------:R-:W-:Y:S01]  /*0670*/  @P4 VIADD R48, R48, 0x80 ;  /* 0x0000008030304836 */ /* 0x000fe20000000000 */
[----:B------:R0:W5:Y:S02]  /*0680*/  @P4 LDG.E.64 R34, desc[UR8][R76.64] ;  /* 0x000000084c224981 */ /* 0x000164000c1e1b00 */
[----:B------:R-:W3:Y:S08]  /*0690*/  @P6 LDC.64 R84, c[0x0][0x3d0] ;  /* 0x0000f400ff546b82 */ /* 0x000ef00000000a00 */
[----:B------:R-:W0:Y:S08]  /*06a0*/  @P6 LDC.64 R86, c[0x0][0x438] ;  /* 0x00010e00ff566b82 */ /* 0x000e300000000a00 */
[----:B------:R-:W0:Y:S08]  /*06b0*/  @P6 LDC.64 R88, c[0x0][0x3e8] ;  /* 0x0000fa00ff586b82 */ /* 0x000e300000000a00 */
[----:B------:R-:W0:Y:S08]  /*06c0*/  @P0 LDC.64 R66, c[0x0][0x3d0] ;  /* 0x0000f400ff420b82 */ /* 0x000e300000000a00 */
[----:B------:R-:W0:Y:S08]  /*06d0*/  @P0 LDC.64 R92, c[0x0][0x3e8] ;  /* 0x0000fa00ff5c0b82 */ /* 0x000e300000000a00 */
[----:B------:R-:W0:Y:S01]  /*06e0*/  @P0 LDC.64 R90, c[0x0][0x438] ;  /* 0x00010e00ff5a0b82 */ /* 0x000e220000000a00 */
[----:B----4-:R-:W-:-:S04]  /*06f0*/  @P5 IMAD.WIDE.U32 R78, R48, 0x8, R78 ;  /* 0x00000008304e5825 */ /* 0x010fc800078e004e */
[C---:B-1----:R-:W-:Y:S01]  /*0700*/  @P5 IMAD.WIDE.U32 R80, R48.reuse, 0x8, R80 ;  /* 0x0000000830505825 */ /* 0x042fe200078e0050 */
[----:B------:R1:W5:Y:S03]  /*0710*/  @P5 LDG.E.64 R24, desc[UR8][R78.64] ;  /* 0x000000084e185981 */ /* 0x000366000c1e1b00 */
[C---:B--2---:R-:W-:Y:S01]  /*0720*/  @P5 IMAD.WIDE.U32 R82, R48.reuse, 0x8, R82 ;  /* 0x0000000830525825 */ /* 0x044fe200078e0052 */
[----:B------:R-:W-:Y:S01]  /*0730*/  @P5 IADD3 R48, PT, PT, R48, 0x80, RZ ;  /* 0x0000008030305810 */ /* 0x000fe20007ffe0ff */
[----:B------:R1:W5:Y:S04]  /*0740*/  @P5 LD.E.64 R16, desc[UR8][R80.64] ;  /* 0x0000000850105980 */ /* 0x000368000c101b00 */
[C---:B---3--:R-:W-:Y:S01]  /*0750*/  @P6 IMAD.WIDE.U32 R84, R48.reuse, 0x8, R84 ;  /* 0x0000000830546825 */ /* 0x048fe200078e0054 */
[----:B------:R1:W5:Y:S03]  /*0760*/  @P5 LDG.E.64 R42, desc[UR8][R82.64] ;  /* 0x00000008522a5981 */ /* 0x000366000c1e1b00 */
[C---:B0-----:R-:W-:Y:S01]  /*0770*/  @P6 IMAD.WIDE.U32 R86, R48.reuse, 0x8, R86 ;  /* 0x0000000830566825 */ /* 0x041fe200078e0056 */
[----:B------:R1:W5:Y:S03]  /*0780*/  @P6 LDG.E.64 R72, desc[UR8][R84.64] ;  /* 0x0000000854486981 */ /* 0x000366000c1e1b00 */
[C---:B------:R-:W-:Y:S01]  /*0790*/  @P6 IMAD.WIDE.U32 R88, R48.reuse, 0x8, R88 ;  /* 0x0000000830586825 */ /* 0x040fe200078e0058 */
[----:B------:R1:W5:Y:S03]  /*07a0*/  @P6 LD.E.64 R14, desc[UR8][R86.64] ;  /* 0x00000008560e6980 */ /* 0x000366000c101b00 */
[----:B------:R-:W-:Y:S01]  /*07b0*/  @P6 VIADD R48, R48, 0x80 ;  /* 0x0000008030306836 */ /* 0x000fe20000000000 */
[----:B------:R1:W5:Y:S03]  /*07c0*/  @P6 LDG.E.64 R44, desc[UR8][R88.64] ;  /* 0x00000008582c6981 */ /* 0x000366000c1e1b00 */
[----:B------:R-:W-:-:S04]  /*07d0*/  @P0 IMAD.WIDE.U32 R66, R48, 0x8, R66 ;  /* 0x0000000830420825 */ /* 0x000fc800078e0042 */
[C---:B------:R-:W-:Y:S01]  /*07e0*/  @P0 IMAD.WIDE.U32 R92, R48.reuse, 0x8, R92 ;  /* 0x00000008305c0825 */ /* 0x040fe200078e005c */
[----:B------:R1:W5:Y:S03]  /*07f0*/  @P0 LDG.E.64 R4, desc[UR8][R66.64] ;  /* 0x0000000842040981 */ /* 0x000366000c1e1b00 */
[----:B------:R-:W-:Y:S01]  /*0800*/  @P0 IMAD.WIDE.U32 R90, R48, 0x8, R90 ;  /* 0x00000008305a0825 */ /* 0x000fe200078e005a */
[----:B------:R1:W5:Y:S04]  /*0810*/  @P0 LDG.E.64 R46, desc[UR8][R92.64] ;  /* 0x000000085c2e0981 */ /* 0x000368000c1e1b00 */
[----:B------:R1:W5:Y:S01]  /*0820*/  @P0 LD.E.64 R12, desc[UR8][R90.64] ;  /* 0x000000085a0c0980 */ /* 0x000362000c101b00 */
[----:B------:R-:W-:Y:S01]  /*0830*/  ISETP.GE.U32.AND P1, PT, R10, 0x400, PT ;  /* 0x000004000a00780c */ /* 0x000fe20003f26070 */
[----:B------:R-:W-:-:S12]  /*0840*/  @P0 VIADD R48, R48, 0x80 ;  /* 0x0000008030300836 */ /* 0x000fd80000000000 */
        /* <DEDUP_REMOVED lines=11> */
.L_x_22915:
[C---:B------:R-:W-:Y:S02]  /*0900*/  ISETP.GE.U32.AND P6, PT, R10.reuse, 0x80, PT ;  /* 0x000000800a00780c */ /* 0x040fe40003fc6070 */
[C---:B------:R-:W-:Y:S02]  /*0910*/  ISETP.GE.U32.AND P5, PT, R10.reuse, 0x100, PT ;  /* 0x000001000a00780c */ /* 0x040fe40003fa6070 */
[C---:B------:R-:W-:Y:S02]  /*0920*/  ISETP.GE.U32.AND P4, PT, R10.reuse, 0x180, PT ;  /* 0x000001800a00780c */ /* 0x040fe40003f86070 */
[C---:B------:R-:W-:Y:S02]  /*0930*/  ISETP.GE.U32.AND P3, PT, R10.reuse, 0x200, PT ;  /* 0x000002000a00780c */ /* 0x040fe40003f66070 */
[C---:B------:R-:W-:Y:S02]  /*0940*/  ISETP.GE.U32.AND P2, PT, R10.reuse, 0x280, PT ;  /* 0x000002800a00780c */ /* 0x040fe40003f46070 */
[----:B------:R-:W-:-:S03]  /*0950*/  ISETP.GE.U32.AND P1, PT, R10, 0x300, PT ;  /* 0x000003000a00780c */ /* 0x000fc60003f26070 */
[----:B------:R-:W0:Y:S08]  /*0960*/  @P6 LDC.64 R54, c[0x0][0x3d0] ;  /* 0x0000f400ff366b82 */ /* 0x000e300000000a00 */
[----:B------:R-:W1:Y:S08]  /*0970*/  @P6 LDC.64 R56, c[0x0][0x3e8] ;  /* 0x0000fa00ff386b82 */ /* 0x000e700000000a00 */
[----:B------:R-:W2:Y:S08]  /*0980*/  @P5 LDC.64 R58, c[0x0][0x3d0] ;  /* 0x0000f400ff3a5b82 */ /* 0x000eb00000000a00 */
[----:B------:R-:W3:Y:S01]  /*0990*/  @P5 LDC.64 R60, c[0x0][0x3e8] ;  /* 0x0000fa00ff3c5b82 */ /* 0x000ee20000000a00 */
[----:B0-----:R-:W-:Y:S01]  /*09a0*/  @P6 IMAD.WIDE.U32 R54, R48, 0x8, R54 ;  /* 0x0000000830366825 */ /* 0x001fe200078e0036 */
[----:B------:R-:W-:-:S02]  /*09b0*/  ISETP.GE.U32.AND P0, PT, R10, 0x380, PT ;  /* 0x000003800a00780c */ /* 0x000fc40003f06070 */
[----:B------:R-:W-:Y:S02]  /*09c0*/  @P6 CS2R R30, SRZ ;  /* 0x00000000001e6805 */ /* 0x000fe4000001ff00 */
[----:B------:R0:W5:Y:S02]  /*09d0*/  @P6 LDG.E.64 R32, desc[UR8][R54.64] ;  /* 0x0000000836206981 */ /* 0x000164000c1e1b00 */
[----:B------:R-:W4:Y:S01]  /*09e0*/  @P4 LDC.64 R62, c[0x0][0x3d0] ;  /* 0x0000f400ff3e4b82 */ /* 0x000f220000000a00 */
[----:B-1----:R-:W-:-:S07]  /*09f0*/  @P6 IMAD.WIDE.U32 R56, R48, 0x8, R56 ;  /* 0x0000000830386825 */ /* 0x002fce00078e0038 */
[----:B------:R-:W1:Y:S01]  /*0a00*/  @P4 LDC.64 R64, c[0x0][0x3e8] ;  /* 0x0000fa00ff404b82 */ /* 0x000e620000000a00 */
[----:B------:R1:W5:Y:S07]  /*0a10*/  @P6 LDG.E.64 R40, desc[UR8][R56.64] ;  /* 0x0000000838286981 */ /* 0x00036e000c1e1b00 */
[----:B------:R-:W1:Y:S01]  /*0a20*/  @P3 LDC.64 R66, c[0x0][0x3d0] ;  /* 0x0000f400ff423b82 */ /* 0x000e620000000a00 */
[----:B------:R-:W-:-:S07]  /*0a30*/  @P6 LOP3.LUT R48, R48, 0x80, RZ, 0xfc, !PT ;  /* 0x0000008030306812 */ /* 0x000fce00078efcff */
[----:B------:R-:W1:Y:S01]  /*0a40*/  @P3 LDC.64 R68, c[0x0][0x3e8] ;  /* 0x0000fa00ff443b82 */ /* 0x000e620000000a00 */
[----:B------:R-:W-:-:S07]  /*0a50*/  ISETP.GE.U32.AND P6, PT, R10, 0x400, PT ;  /* 0x000004000a00780c */ /* 0x000fce0003fc6070 */
[----:B------:R-:W1:Y:S08]  /*0a60*/  @P2 LDC.64 R70, c[0x0][0x3d0] ;  /* 0x0000f400ff462b82 */ /* 0x000e700000000a00 */
[----:B------:R-:W1:Y:S01]  /*0a70*/  @P2 LDC.64 R74, c[0x0][0x3e8] ;  /* 0x0000fa00ff4a2b82 */ /* 0x000e620000000a00 */
[----:B--2---:R-:W-:-:S04]  /*0a80*/  @P5 IMAD.WIDE.U32 R58, R48, 0x8, R58 ;  /* 0x00000008303a5825 */ /* 0x004fc800078e003a */
[----:B---3--:R-:W-:-:S03]  /*0a90*/  @P5 IMAD.WIDE.U32 R60, R48, 0x8, R60 ;  /* 0x00000008303c5825 */ /* 0x008fc600078e003c */
[----:B0-----:R-:W0:Y:S01]  /*0aa0*/  @P1 LDC.64 R54, c[0x0][0x3d0] ;  /* 0x0000f400ff361b82 */ /* 0x001e220000000a00 */
[----:B------:R-:W-:Y:S01]  /*0ab0*/  @P5 IADD3 R48, PT, PT, R48, 0x80, RZ ;  /* 0x0000008030305810 */ /* 0x000fe20007ffe0ff */
[----:B------:R2:W5:Y:S06]  /*0ac0*/  @P5 LDG.E.64 R6, desc[UR8][R58.64] ;  /* 0x000000083a065981 */ /* 0x00056c000c1e1b00 */
[----:B------:R-:W3:Y:S01]  /*0ad0*/  @P1 LDC.64 R76, c[0x0][0x3e8] ;  /* 0x0000fa00ff4c1b82 */ /* 0x000ee20000000a00 */
[C---:B----4-:R-:W-:Y:S01]  /*0ae0*/  @P4 IMAD.WIDE.U32 R62, R48.reuse, 0x8, R62 ;  /* 0x00000008303e4825 */ /* 0x050fe200078e003e */
[----:B------:R2:W5:Y:S03]  /*0af0*/  @P5 LDG.E.64 R38, desc[UR8][R60.64] ;  /* 0x000000083c265981 */ /* 0x000566000c1e1b00 */
[C---:B-1----:R-:W-:Y:S01]  /*0b00*/  @P4 IMAD.WIDE.U32 R64, R48.reuse, 0x8, R64 ;  /* 0x0000000830404825 */ /* 0x042fe200078e0040 */
[----:B------:R2:W5:Y:S02]  /*0b10*/  @P4 LDG.E.64 R28, desc[UR8][R62.64] ;  /* 0x000000083e1c4981 */ /* 0x000564000c1e1b00 */
[----:B------:R-:W1:Y:S01]  /*0b20*/  @P0 LDC.64 R78, c[0x0][0x3d0] ;  /* 0x0000f400ff4e0b82 */ /* 0x000e620000000a00 */
[----:B------:R-:W-:Y:S01]  /*0b30*/  @P4 VIADD R48, R48, 0x80 ;  /* 0x0000008030304836 */ /* 0x000fe20000000000 */
[----:B------:R2:W5:Y:S06]  /*0b40*/  @P4 LDG.E.64 R36, desc[UR8][R64.64] ;  /* 0x0000000840244981 */ /* 0x00056c000c1e1b00 */
[----:B------:R-:W4:Y:S01]  /*0b50*/  @P0 LDC.64 R80, c[0x0][0x3e8] ;  /* 0x0000fa00ff500b82 */ /* 0x000f220000000a00 */
[----:B------:R-:W-:-:S04]  /*0b60*/  @P3 IMAD.WIDE.U32 R66, R48, 0x8, R66 ;  /* 0x0000000830423825 */ /* 0x000fc800078e0042 */
[C---:B------:R-:W-:Y:S01]  /*0b70*/  @P3 IMAD.WIDE.U32 R68, R48.reuse, 0x8, R68 ;  /* 0x0000000830443825 */ /* 0x040fe200078e0044 */
[----:B------:R2:W5:Y:S02]  /*0b80*/  @P3 LDG.E.64 R26, desc[UR8][R66.64] ;  /* 0x00000008421a3981 */ /* 0x000564000c1e1b00 */
[----:B------:R-:W2:Y:S01]  /*0b90*/  @P6 LDC.64 R82, c[0x0][0x3d0] ;  /* 0x0000f400ff526b82 */ /* 0x000ea20000000a00 */
[----:B------:R-:W-:Y:S01]  /*0ba0*/  @P3 VIADD R48, R48, 0x80 ;  /* 0x0000008030303836 */ /* 0x000fe20000000000 */
[----:B------:R0:W5:Y:S06]  /*0bb0*/  @P3 LDG.E.64 R34, desc[UR8][R68.64] ;  /* 0x0000000844223981 */ /* 0x00016c000c1e1b00 */
[----:B------:R-:W2:Y:S01]  /*0bc0*/  @P6 LDC.64 R84, c[0x0][0x3e8] ;  /* 0x0000fa00ff546b82 */ /* 0x000ea20000000a00 */
[----:B------:R-:W-:-:S04]  /*0bd0*/  @P2 IMAD.WIDE.U32 R70, R48, 0x8, R70 ;  /* 0x0000000830462825 */ /* 0x000fc800078e0046 */
[C---:B------:R-:W-:Y:S01]  /*0be0*/  @P2 IMAD.WIDE.U32 R74, R48.reuse, 0x8, R74 ;  /* 0x00000008304a2825 */ /* 0x040fe200078e004a */
[----:B------:R-:W-:Y:S01]  /*0bf0*/  @P2 IADD3 R48, PT, PT, R48, 0x80, RZ ;  /* 0x0000008030302810 */ /* 0x000fe20007ffe0ff */
[----:B------:R1:W5:Y:S04]  /*0c00*/  @P2 LDG.E.64 R24, desc[UR8][R70.64] ;  /* 0x0000000846182981 */ /* 0x000368000c1e1b00 */
[C---:B0-----:R-:W-:Y:S01]  /*0c10*/  @P1 IMAD.WIDE.U32 R56, R48.reuse, 0x8, R54 ;  /* 0x0000000830381825 */ /* 0x041fe200078e0036 */
[----:B------:R0:W5:Y:S03]  /*0c20*/  @P2 LDG.E.64 R42, desc[UR8][R74.64] ;  /* 0x000000084a2a2981 */ /* 0x000166000c1e1b00 */
[C---:B---3--:R-:W-:Y:S01]  /*0c30*/  @P1 IMAD.WIDE.U32 R76, R48.reuse, 0x8, R76 ;  /* 0x00000008304c1825 */ /* 0x048fe200078e004c */
[----:B------:R0:W5:Y:S03]  /*0c40*/  @P1 LDG.E.64 R72, desc[UR8][R56.64] ;  /* 0x0000000838481981 */ /* 0x000166000c1e1b00 */
[----:B------:R-:W-:Y:S01]  /*0c50*/  @P1 VIADD R48, R48, 0x80 ;  /* 0x0000008030301836 */ /* 0x000fe20000000000 */
[----:B------:R0:W5:Y:S03]  /*0c60*/  @P1 LDG.E.64 R44, desc[UR8][R76.64] ;  /* 0x000000084c2c1981 */ /* 0x000166000c1e1b00 */
[----:B-1----:R-:W-:-:S04]  /*0c70*/  @P0 IMAD.WIDE.U32 R78, R48, 0x8, R78 ;  /* 0x00000008304e0825 */ /* 0x002fc800078e004e */
[C---:B----4-:R-:W-:Y:S01]  /*0c80*/  @P0 IMAD.WIDE.U32 R80, R48.reuse, 0x8, R80 ;  /* 0x0000000830500825 */ /* 0x050fe200078e0050 */
[----:B------:R0:W5:Y:S03]  /*0c90*/  @P0 LDG.E.64 R4, desc[UR8][R78.64] ;  /* 0x000000084e040981 */ /* 0x000166000c1e1b00 */
[----:B------:R-:W-:Y:S01]  /*0ca0*/  @P0 VIADD R48, R48, 0x80 ;  /* 0x0000008030300836 */ /* 0x000fe20000000000 */
[----:B------:R0:W5:Y:S03]  /*0cb0*/  @P0 LDG.E.64 R46, desc[UR8][R80.64] ;  /* 0x00000008502e0981 */ /* 0x000166000c1e1b00 */
[----:B--2---:R-:W-:-:S04]  /*0cc0*/  @P6 IMAD.WIDE.U32 R54, R48, 0x8, R82 ;  /* 0x0000000830366825 */ /* 0x004fc800078e0052 */
[----:B------:R-:W-:Y:S01]  /*0cd0*/  @P6 IMAD.WIDE.U32 R48, R48, 0x8, R84 ;  /* 0x0000000830306825 */ /* 0x000fe200078e0054 */
[----:B------:R0:W5:Y:S04]  /*0ce0*/  @P6 LDG.E.64 R50, desc[UR8][R54.64] ;  /* 0x0000000836326981 */ /* 0x000168000c1e1b00 */
[----:B------:R0:W5:Y:S01]  /*0cf0*/  @P6 LDG.E.64 R52, desc[UR8][R48.64] ;  /* 0x0000000830346981 */ /* 0x000162000c1e1b00 */
[----:B------:R-:W-:Y:S02]  /*0d00*/  @P5 CS2R R22, SRZ ;  /* 0x0000000000165805 */ /* 0x000fe4000001ff00 */
[----:B------:R-:W-:Y:S02]  /*0d10*/  @P4 CS2R R20, SRZ ;  /* 0x0000000000144805 */ /* 0x000fe4000001ff00 */
[----:B------:R-:W-:-:S02]  /*0d20*/  @P3 CS2R R18, SRZ ;  /* 0x0000000000123805 */ /* 0x000fc4000001ff00 */
[----:B------:R-:W-:Y:S02]  /*0d30*/  @P2 CS2R R16, SRZ ;  /* 0x0000000000102805 */ /* 0x000fe4000001ff00 */
[----:B------:R-:W-:Y:S02]  /*0d40*/  @P1 CS2R R14, SRZ ;  /* 0x00000000000e1805 */ /* 0x000fe4000001ff00 */
[----:B------:R-:W-:Y:S02]  /*0d50*/  @P0 CS2R R12, SRZ ;  /* 0x00000000000c0805 */ /* 0x000fe4000001ff00 */
[----:B0-----:R-:W-:-:S07]  /*0d60*/  @P6 CS2R R112, SRZ ;  /* 0x0000000000706805 */ /* 0x001fce000001ff00 */
.L_x_22916:
[----:B------:R-:W-:Y:S05]  /*0d70*/  BSYNC.RECONVERGENT B0 ;  /* 0x0000000000007941 */ /* 0x000fea0003800200 */
.L_x_22914:
[----:B------:R-:W0:Y:S02]  /*0d80*/  LDCU UR5, c[0x0][0x384] ;  /* 0x00007080ff0577ac */ /* 0x000e240008000800 */
[----:B0-----:R-:W-:-:S06]  /*0d90*/  UISETP.GE.AND UP0, UPT, UR14, UR5, UPT ;  /* 0x000000050e00728c */ /* 0x001fcc000bf06270 */
[----:B------:R-:W-:-:S13]  /*0da0*/  PLOP3.LUT P0, PT, PT, PT, UP0, 0x80, 0x8 ;  /* 0x000000000008781c */ /* 0x000fda0003f0f008 */
[----:B------:R-:W-:Y:S05]  /*0db0*/  @P0 EXIT ;  /* 0x000000000000094d */ /* 0x000fea0003800000 */
[----:B-----5:R-:W-:Y:S01]  /*0dc0*/  MOV R122, R5 ;  /* 0x00000005007a7202 */ /* 0x020fe20000000f00 */
[----:B------:R-:W-:Y:S01]  /*0dd0*/  IMAD.MOV.U32 R98, RZ, RZ, R38 ;  /* 0x000000ffff627224 */ /* 0x000fe200078e0026 */
[--C-:B------:R-:W-:Y:S01]  /*0de0*/  SHF.R.U64 R102, R4, 0x10, R5.reuse ;  /* 0x0000001004667819 */ /* 0x100fe20000001205 */
[----:B------:R-:W-:Y:S01]  /*0df0*/  IMAD.MOV.U32 R97, RZ, RZ, R36 ;  /* 0x000000ffff617224 */ /* 0x000fe200078e0024 */
[----:B------:R-:W-:Y:S01]  /*0e00*/  SHF.R.U32.HI R101, RZ, 0x10, R5 ;  /* 0x00000010ff657819 */ /* 0x000fe20000011605 */
[----:B------:R-:W-:Y:S01]  /*0e10*/  IMAD.HI.U32 R5, R11, -0x326172a9, RZ ;  /* 0xcd9e8d570b057827 */ /* 0x000fe200078e00ff */
[----:B------:R-:W-:Y:S01]  /*0e20*/  MOV R96, R34 ;  /* 0x0000002200607202 */ /* 0x000fe20000000f00 */
[----:B------:R-:W-:Y:S01]  /*0e30*/  UIADD3 UR5, UPT, UPT, UR7, -0x24c28bd8, URZ ;  /* 0xdb3d742807057890 */ /* 0x000fe2000fffe0ff */
[----:B------:R-:W-:Y:S01]  /*0e40*/  SHF.R.U64 R55, R34, 0x10, R35 ;  /* 0x0000001022377819 */ /* 0x000fe20000001223 */
[----:B------:R-:W0:Y:S01]  /*0e50*/  LDCU.64 UR10, c[0x0][0x3e0] ;  /* 0x00007c00ff0a77ac */ /* 0x000e220008000a00 */
[----:B------:R-:W-:Y:S01]  /*0e60*/  MOV R34, R6 ;  /* 0x0000000600227202 */ /* 0x000fe20000000f00 */
[----:B------:R-:W-:Y:S01]  /*0e70*/  IMAD.MOV.U32 R88, RZ, RZ, R44 ;  /* 0x000000ffff587224 */ /* 0x000fe200078e002c */
[----:B------:R-:W-:Y:S01]  /*0e80*/  SHF.R.U64 R107, R6, 0x10, R7 ;  /* 0x00000010066b7819 */ /* 0x000fe20000001207 */
[----:B------:R-:W-:Y:S01]  /*0e90*/  IMAD.MOV.U32 R6, RZ, RZ, R4 ;  /* 0x000000ffff067224 */ /* 0x000fe200078e0004 */
[----:B------:R-:W-:Y:S01]  /*0ea0*/  SHF.R.U64 R49, R38, 0x10, R39 ;  /* 0x0000001026317819 */ /* 0x000fe20000001227 */
[--C-:B------:R-:W-:Y:S01]  /*0eb0*/  IMAD.MOV.U32 R38, RZ, RZ, R37.reuse ;  /* 0x000000ffff267224 */ /* 0x100fe200078e0025 */
[--C-:B------:R-:W-:Y:S01]  /*0ec0*/  SHF.R.U64 R54, R36, 0x10, R37.reuse ;  /* 0x0000001024367819 */ /* 0x100fe20000001225 */
[C---:B------:R-:W-:Y:S01]  /*0ed0*/  IMAD.HI.U32 R4, R9.reuse, -0x2daee0ad, RZ ;  /* 0xd2511f5309047827 */ /* 0x040fe200078e00ff */
[----:B------:R-:W-:Y:S01]  /*0ee0*/  SHF.R.U32.HI R81, RZ, 0x10, R37 ;  /* 0x00000010ff517819 */ /* 0x000fe20000011625 */
[----:B------:R-:W-:Y:S01]  /*0ef0*/  UPLOP3.LUT UP2, UPT, UPT, UPT, UPT, 0x40, 0x4 ;  /* 0x000000000004789c */ /* 0x000fe20003f4e870 */
[----:B------:R-:W-:Y:S01]  /*0f00*/  MOV R99, R40 ;  /* 0x0000002800637202 */ /* 0x000fe20000000f00 */
[----:B------:R-:W-:Y:S01]  /*0f10*/  IMAD.MOV.U32 R37, RZ, RZ, R35 ;  /* 0x000000ffff257224 */ /* 0x000fe200078e0023 */
[--C-:B------:R-:W-:Y:S01]  /*0f20*/  SHF.R.U64 R84, R40, 0x10, R41.reuse ;  /* 0x0000001028547819 */ /* 0x100fe20000001229 */
[----:B------:R-:W-:Y:S01]  /*0f30*/  IMAD.MOV.U32 R36, RZ, RZ, R32 ;  /* 0x000000ffff247224 */ /* 0x000fe200078e0020 */
[----:B------:R-:W-:Y:S01]  /*0f40*/  MOV R40, R39 ;  /* 0x0000002700287202 */ /* 0x000fe20000000f00 */
[----:B------:R-:W-:Y:S01]  /*0f50*/  IMAD.MOV.U32 R48, RZ, RZ, R41 ;  /* 0x000000ffff307224 */ /* 0x000fe200078e0029 */
[----:B------:R-:W-:Y:S01]  /*0f60*/  LOP3.LUT R5, R8, UR6, R5, 0x96, !PT ;  /* 0x0000000608057c12 */ /* 0x000fe2000f8e9605 */
[----:B------:R-:W-:Y:S01]  /*0f70*/  IMAD.MOV.U32 R95, RZ, RZ, R42 ;  /* 0x000000ffff5f7224 */ /* 0x000fe200078e002a */
[----:B------:R-:W-:Y:S01]  /*0f80*/  LOP3.LUT R4, R4, UR7, RZ, 0x3c, !PT ;  /* 0x0000000704047c12 */ /* 0x000fe2000f8e3cff */
[----:B------:R1:W-:Y:S01]  /*0f90*/  STL.S16 [R1+0xa], R36 ;  /* 0x00000a2401007387 */ /* 0x0003e20000100600 */
[----:B------:R-:W-:Y:S01]  /*0fa0*/  PRMT R98, R40, 0x5410, R98 ;  /* 0x0000541028627816 */ /* 0x000fe20000000062 */
[----:B------:R-:W-:Y:S01]  /*0fb0*/  IMAD R40, R9, -0x2daee0ad, RZ ;  /* 0xd2511f5309287824 */ /* 0x000fe200078e02ff */
[----:B------:R-:W-:Y:S01]  /*0fc0*/  PRMT R96, R37, 0x5410, R96 ;  /* 0x0000541025607816 */ /* 0x000fe20000000060 */
[----:B------:R-:W-:Y:S01]  /*0fd0*/  IMAD.HI.U32 R37, R5, -0x2daee0ad, RZ ;  /* 0xd2511f5305257827 */ /* 0x000fe200078e00ff */
[----:B------:R-:W-:Y:S01]  /*0fe0*/  SHF.R.U32.HI R80, RZ, 0x10, R35 ;  /* 0x00000010ff507819 */ /* 0x000fe20000011623 */
[----:B0-----:R-:W-:Y:S01]  /*0ff0*/  UISETP.NE.U32.AND UP0, UPT, UR10, URZ, UPT ;  /* 0x000000ff0a00728c */ /* 0x001fe2000bf05070 */
[--C-:B------:R-:W-:Y:S01]  /*1000*/  SHF.R.U64 R121, R32, 0x10, R33.reuse ;  /* 0x0000001020797819 */ /* 0x100fe20000001221 */
[--C-:B------:R-:W-:Y:S01]  /*1010*/  IMAD.MOV.U32 R35, RZ, RZ, R33.reuse ;  /* 0x000000ffff237224 */ /* 0x100fe200078e0021 */
[----:B------:R-:W-:Y:S01]  /*1020*/  SHF.R.U32.HI R110, RZ, 0x10, R33 ;  /* 0x00000010ff6e7819 */ /* 0x000fe20000011621 */
[--C-:B------:R-:W-:Y:S01]  /*1030*/  IMAD.MOV.U32 R33, RZ, RZ, R7.reuse ;  /* 0x000000ffff217224 */ /* 0x100fe200078e0007 */
[----:B------:R-:W-:Y:S01]  /*1040*/  SHF.R.U32.HI R104, RZ, 0x10, R7 ;  /* 0x00000010ff687819 */ /* 0x000fe20000011607 */
[----:B------:R-:W-:Y:S01]  /*1050*/  IMAD.HI.U32 R7, R4, -0x326172a9, RZ ;  /* 0xcd9e8d5704077827 */ /* 0x000fe200078e00ff */
[----:B------:R-:W-:Y:S01]  /*1060*/  PRMT R97, R38, 0x5410, R97 ;  /* 0x0000541026617816 */ /* 0x000fe20000000061 */
[----:B------:R0:W-:Y:S01]  /*1070*/  STL.S16 [R1+0x8], R35 ;  /* 0x0000082301007387 */ /* 0x0001e20000100600 */
[----:B------:R-:W-:Y:S01]  /*1080*/  LOP3.LUT R37, R40, UR15, R37, 0x96, !PT ;  /* 0x0000000f28257c12 */ /* 0x000fe2000f8e9625 */
[----:B------:R-:W-:Y:S01]  /*1090*/  IMAD R38, R11, -0x326172a9, RZ ;  /* 0xcd9e8d570b267824 */ /* 0x000fe200078e02ff */
[----:B------:R-:W-:Y:S01]  /*10a0*/  PRMT R122, R122, 0x5410, R6 ;  /* 0x000054107a7a7816 */ /* 0x000fe20000000006 */
[----:B-1----:R-:W-:Y:S01]  /*10b0*/  IMAD R36, R5, -0x2daee0ad, RZ ;  /* 0xd2511f5305247824 */ /* 0x002fe200078e02ff */
[----:B------:R1:W-:Y:S01]  /*10c0*/  STL.S16 [R1+0x6], R34 ;  /* 0x0000062201007387 */ /* 0x0003e20000100600 */
[----:B------:R-:W-:Y:S01]  /*10d0*/  PRMT R121, R121, 0x5410, R121 ;  /* 0x0000541079797816 */ /* 0x000fe20000000079 */
[----:B------:R-:W-:Y:S01]  /*10e0*/  IMAD.MOV.U32 R79, RZ, RZ, R45 ;  /* 0x000000ffff4f7224 */ /* 0x000fe200078e002d */
[----:B------:R-:W-:Y:S01]  /*10f0*/  LOP3.LUT R7, R38, UR26, R7, 0x96, !PT ;  /* 0x0000001a26077c12 */ /* 0x000fe2000f8e9607 */
[----:B------:R2:W-:Y:S01]  /*1100*/  STL.S16 [R1+0x4], R33 ;  /* 0x0000042101007387 */ /* 0x0005e20000100600 */
[----:B0-----:R-:W-:Y:S01]  /*1110*/  IMAD R35, R4, -0x326172a9, RZ ;  /* 0xcd9e8d5704237824 */ /* 0x001fe200078e02ff */
[----:B------:R-:W-:Y:S01]  /*1120*/  PRMT R110, R110, 0x5410, R110 ;  /* 0x000054106e6e7816 */ /* 0x000fe2000000006e */
[----:B------:R-:W-:Y:S01]  /*1130*/  IMAD.HI.U32 R4, R37, -0x326172a9, RZ ;  /* 0xcd9e8d5725047827 */ /* 0x000fe200078e00ff */
[----:B------:R-:W-:Y:S01]  /*1140*/  SHF.L.U32 R2, R2, 0x5, RZ ;  /* 0x0000000502027819 */ /* 0x000fe200000006ff */
[----:B------:R-:W-:Y:S01]  /*1150*/  UISETP.NE.AND.EX UP0, UPT, UR11, URZ, UPT, UP0 ;  /* 0x000000ff0b00728c */ /* 0x000fe2000bf05300 */
[----:B------:R-:W-:Y:S01]  /*1160*/  PRMT R107, R107, 0x5410, R107 ;  /* 0x000054106b6b7816 */ /* 0x000fe2000000006b */
[----:B------:R-:W-:Y:S01]  /*1170*/  IMAD.HI.U32 R5, R7, -0x2daee0ad, RZ ;  /* 0xd2511f5307057827 */ /* 0x000fe200078e00ff */
[----:B------:R-:W-:Y:S01]  /*1180*/  LOP3.LUT R4, R35, UR16, R4, 0x96, !PT ;  /* 0x0000001023047c12 */ /* 0x000fe2000f8e9604 */
[----:B------:R-:W0:Y:S01]  /*1190*/  LDCU.64 UR10, c[0x0][0x3a0] ;  /* 0x00007400ff0a77ac */ /* 0x000e220008000a00 */
[----:B------:R-:W-:Y:S01]  /*11a0*/  PRMT R104, R104, 0x5410, R104 ;  /* 0x0000541068687816 */ /* 0x000fe20000000068 */
[----:B-1----:R-:W-:Y:S01]  /*11b0*/  IMAD R34, R37, -0x326172a9, RZ ;  /* 0xcd9e8d5725227824 */ /* 0x002fe200078e02ff */
[----:B------:R-:W-:Y:S01]  /*11c0*/  LOP3.LUT R5, R36, UR17, R5, 0x96, !PT ;  /* 0x0000001124057c12 */ /* 0x000fe2000f8e9605 */
[----:B------:R-:W-:Y:S01]  /*11d0*/  IMAD R36, R7, -0x2daee0ad, RZ ;  /* 0xd2511f5307247824 */ /* 0x000fe200078e02ff */
[----:B------:R-:W-:Y:S01]  /*11e0*/  MOV R37, R27 ;  /* 0x0000001b00257202 */ /* 0x000fe20000000f00 */
[----:B--2---:R-:W-:Y:S01]  /*11f0*/  IMAD.HI.U32 R33, R4, -0x2daee0ad, RZ ;  /* 0xd2511f5304217827 */ /* 0x004fe200078e00ff */
[----:B------:R-:W-:-:S02]  /*1200*/  SHF.R.U32.HI R103, RZ, 0x10, R73 ;  /* 0x00000010ff677819 */ /* 0x000fc40000011649 */
[----:B------:R-:W-:Y:S01]  /*1210*/  SHF.R.U64 R78, R44, 0x10, R45 ;  /* 0x000000102c4e7819 */ /* 0x000fe2000000122d */
[C---:B------:R-:W-:Y:S01]  /*1220*/  IMAD.HI.U32 R7, R5.reuse, -0x326172a9, RZ ;  /* 0xcd9e8d5705077827 */ /* 0x040fe200078e00ff */
[----:B------:R-:W-:Y:S02]  /*1230*/  LOP3.LUT R33, R36, UR13, R33, 0x96, !PT ;  /* 0x0000000d24217c12 */ /* 0x000fe4000f8e9621 */
[----:B------:R-:W-:Y:S01]  /*1240*/  SHF.R.U32.HI R83, RZ, 0x10, R41 ;  /* 0x00000010ff537819 */ /* 0x000fe20000011629 */
[----:B------:R-:W-:Y:S01]  /*1250*/  IMAD R35, R4, -0x2daee0ad, RZ ;  /* 0xd2511f5304237824 */ /* 0x000fe200078e02ff */
[----:B------:R-:W-:Y:S01]  /*1260*/  LOP3.LUT R7, R34, UR12, R7, 0x96, !PT ;  /* 0x0000000c22077c12 */ /* 0x000fe2000f8e9607 */
[----:B------:R-:W-:Y:S01]  /*1270*/  IMAD R5, R5, -0x326172a9, RZ ;  /* 0xcd9e8d5705057824 */ /* 0x000fe200078e02ff */
[----:B------:R-:W-:Y:S01]  /*1280*/  MOV R34, R28 ;  /* 0x0000001c00227202 */ /* 0x000fe20000000f00 */
[----:B------:R-:W-:Y:S01]  /*1290*/  IMAD.HI.U32 R4, R33, -0x326172a9, RZ ;  /* 0xcd9e8d5721047827 */ /* 0x000fe200078e00ff */
[----:B------:R-:W-:Y:S01]  /*12a0*/  SHF.R.U32.HI R82, RZ, 0x10, R39 ;  /* 0x00000010ff527819 */ /* 0x000fe20000011627 */
[----:B------:R-:W1:Y:S01]  /*12b0*/  LDCU.64 UR12, c[0x0][0x380] ;  /* 0x00007000ff0c77ac */ /* 0x000e620008000a00 */
[----:B------:R-:W-:Y:S01]  /*12c0*/  SHF.R.U64 R56, R42, 0x10, R43 ;  /* 0x000000102a387819 */ /* 0x000fe2000000122b */
[----:B------:R-:W-:Y:S01]  /*12d0*/  IMAD.MOV.U32 R36, RZ, RZ, R29 ;  /* 0x000000ffff247224 */ /* 0x000fe200078e001d */
[----:B------:R-:W-:Y:S01]  /*12e0*/  LOP3.LUT R4, R5, UR22, R4, 0x96, !PT ;  /* 0x0000001605047c12 */ /* 0x000fe2000f8e9604 */
[----:B------:R-:W-:Y:S01]  /*12f0*/  IMAD.HI.U32 R6, R7, -0x2daee0ad, RZ ;  /* 0xd2511f5307067827 */ /* 0x000fe200078e00ff */
[----:B------:R2:W-:Y:S01]  /*1300*/  STL.S16 [R1+0x2], R34 ;  /* 0x0000022201007387 */ /* 0x0005e20000100600 */
[----:B------:R-:W-:Y:S01]  /*1310*/  SHF.R.U32.HI R44, RZ, 0x10, R45 ;  /* 0x00000010ff2c7819 */ /* 0x000fe2000001162d */
[----:B------:R-:W3:Y:S01]  /*1320*/  LDCU UR22, c[0x0][0x388] ;  /* 0x00007100ff1677ac */ /* 0x000ee20008000800 */
[----:B------:R-:W-:Y:S01]  /*1330*/  IMAD.MOV.U32 R38, RZ, RZ, R24 ;  /* 0x000000ffff267224 */ /* 0x000fe200078e0018 */
[----:B------:R4:W-:Y:S01]  /*1340*/  STL.S16 [R1], R36 ;  /* 0x0000002401007387 */ /* 0x0009e20000100600 */
[----:B------:R-:W-:Y:S01]  /*1350*/  LOP3.LUT R6, R35, UR18, R6, 0x96, !PT ;  /* 0x0000001223067c12 */ /* 0x000fe2000f8e9606 */
[----:B------:R-:W-:Y:S01]  /*1360*/  IMAD.MOV.U32 R35, RZ, RZ, R26 ;  /* 0x000000ffff237224 */ /* 0x000fe200078e001a */
[----:B------:R-:W-:Y:S01]  /*1370*/  MOV R39, R43 ;  /* 0x0000002b00277202 */ /* 0x000fe20000000f00 */
[----:B------:R-:W-:Y:S01]  /*1380*/  IMAD.MOV.U32 R41, RZ, RZ, R47 ;  /* 0x000000ffff297224 */ /* 0x000fe200078e002f */
[----:B------:R-:W-:Y:S01]  /*1390*/  PRMT R124, R124, 0x5410, R38 ;  /* 0x000054107c7c7816 */ /* 0x000fe20000000026 */
[----:B--2---:R-:W-:Y:S01]  /*13a0*/  IMAD R34, R33, -0x326172a9, RZ ;  /* 0xcd9e8d5721227824 */ /* 0x004fe200078e02ff */
[----:B------:R-:W-:Y:S01]  /*13b0*/  PRMT R125, R37, 0x5410, R35 ;  /* 0x00005410257d7816 */ /* 0x000fe20000000023 */
[----:B------:R-:W-:Y:S01]  /*13c0*/  IMAD.HI.U32 R5, R6, -0x326172a9, RZ ;  /* 0xcd9e8d5706057827 */ /* 0x000fe200078e00ff */
[----:B------:R-:W-:-:S02]  /*13d0*/  MOV R77, R46 ;  /* 0x0000002e004d7202 */ /* 0x000fc40000000f00 */
[----:B------:R-:W-:Y:S01]  /*13e0*/  SHF.R.U64 R76, R46, 0x10, R47 ;  /* 0x000000102e4c7819 */ /* 0x000fe2000000122f */
[----:B----4-:R-:W-:Y:S01]  /*13f0*/  IMAD R36, R7, -0x2daee0ad, RZ ;  /* 0xd2511f5307247824 */ /* 0x010fe200078e02ff */
[----:B------:R-:W-:Y:S01]  /*1400*/  LOP3.LUT R5, R34, UR19, R5, 0x96, !PT ;  /* 0x0000001322057c12 */ /* 0x000fe2000f8e9605 */
[----:B------:R-:W-:Y:S01]  /*1410*/  IMAD.HI.U32 R7, R4, -0x2daee0ad, RZ ;  /* 0xd2511f5304077827 */ /* 0x000fe200078e00ff */
[----:B------:R-:W-:Y:S02]  /*1420*/  SHF.R.U32.HI R45, RZ, 0x10, R47 ;  /* 0x00000010ff2d7819 */ /* 0x000fe4000001162f */
[----:B------:R-:W-:Y:S01]  /*1430*/  SHF.R.U64 R116, R50, 0x10, R51 ;  /* 0x0000001032747819 */ /* 0x000fe20000001233 */
[----:B------:R-:W-:Y:S01]  /*1440*/  IMAD R35, R4, -0x2daee0ad, RZ ;  /* 0xd2511f5304237824 */ /* 0x000fe200078e02ff */
[----:B------:R-:W-:Y:S01]  /*1450*/  LOP3.LUT R7, R36, UR20, R7, 0x96, !PT ;  /* 0x0000001424077c12 */ /* 0x000fe2000f8e9607 */
[----:B------:R-:W-:Y:S01]  /*1460*/  IMAD R33, R6, -0x326172a9, RZ ;  /* 0xcd9e8d5706217824 */ /* 0x000fe200078e02ff */
[----:B------:R-:W-:Y:S01]  /*1470*/  MOV R36, R72 ;  /* 0x0000004800247202 */ /* 0x000fe20000000f00 */
[----:B------:R-:W-:Y:S01]  /*1480*/  IMAD.MOV.U32 R34, RZ, RZ, R25 ;  /* 0x000000ffff227224 */ /* 0x000fe200078e0019 */
[----:B------:R-:W-:Y:S01]  /*1490*/  SHF.R.U32.HI R32, RZ, 0x10, R51 ;  /* 0x00000010ff207819 */ /* 0x000fe20000011633 */
[----:B------:R-:W-:Y:S01]  /*14a0*/  IMAD.HI.U32 R4, R7, -0x326172a9, RZ ;  /* 0xcd9e8d5707047827 */ /* 0x000fe200078e00ff */
[----:B------:R-:W-:-:S02]  /*14b0*/  SHF.R.U64 R115, R112, 0x10, R113 ;  /* 0x0000001070737819 */ /* 0x000fc40000001271 */
[----:B------:R-:W-:Y:S01]  /*14c0*/  PRMT R124, R34, 0x7610, R124 ;  /* 0x00007610227c7816 */ /* 0x000fe2000000007c */
[----:B------:R-:W-:Y:S01]  /*14d0*/  IMAD.HI.U32 R6, R5, -0x2daee0ad, RZ ;  /* 0xd2511f5305067827 */ /* 0x000fe200078e00ff */
[----:B------:R-:W-:Y:S01]  /*14e0*/  LOP3.LUT R4, R33, UR23, R4, 0x96, !PT ;  /* 0x0000001721047c12 */ /* 0x000fe2000f8e9604 */
[----:B------:R-:W2:Y:S01]  /*14f0*/  LDCU.U8 UR23, c[0x0][0x410] ;  /* 0x00008200ff1777ac */ /* 0x000ea20008000000 */
[----:B------:R-:W-:Y:S01]  /*1500*/  SHF.R.U64 R33, R30, 0x10, R31 ;  /* 0x000000101e217819 */ /* 0x000fe2000000121f */
[----:B------:R-:W-:Y:S01]  /*1510*/  IMAD.MOV.U32 R37, RZ, RZ, R73 ;  /* 0x000000ffff257224 */ /* 0x000fe200078e0049 */
[----:B------:R-:W-:Y:S01]  /*1520*/  LOP3.LUT R6, R35, UR24, R6, 0x96, !PT ;  /* 0x0000001823067c12 */ /* 0x000fe2000f8e9606 */
[----:B------:R-:W-:Y:S01]  /*1530*/  IMAD R34, R7, -0x326172a9, RZ ;  /* 0xcd9e8d5707227824 */ /* 0x000fe200078e02ff */
[----:B------:R-:W-:Y:S01]  /*1540*/  SHF.R.U32.HI R35, RZ, 0x10, R31 ;  /* 0x00000010ff237819 */ /* 0x000fe2000001161f */
[----:B------:R-:W-:Y:S01]  /*1550*/  IMAD.HI.U32 R7, R4, -0x2daee0ad, RZ ;  /* 0xd2511f5304077827 */ /* 0x000fe200078e00ff */
[----:B------:R-:W-:Y:S01]  /*1560*/  PRMT R123, R37, 0x5410, R36 ;  /* 0x00005410257b7816 */ /* 0x000fe20000000024 */
[----:B------:R-:W4:Y:S01]  /*1570*/  LDCU UR24, c[0x0][0x400] ;  /* 0x00008000ff1877ac */ /* 0x000f220008000800 */
[----:B------:R-:W-:Y:S01]  /*1580*/  PRMT R121, R33, 0x7610, R121 ;  /* 0x0000761021797816 */ /* 0x000fe20000000079 */
[----:B------:R-:W-:Y:S01]  /*1590*/  IMAD R36, R5, -0x2daee0ad, RZ ;  /* 0xd2511f5305247824 */ /* 0x000fe200078e02ff */
[----:B------:R-:W-:Y:S01]  /*15a0*/  PRMT R110, R35, 0x7610, R110 ;  /* 0x00007610236e7816 */ /* 0x000fe2000000006e */
[----:B------:R-:W-:Y:S01]  /*15b0*/  IMAD.HI.U32 R5, R6, -0x326172a9, RZ ;  /* 0xcd9e8d5706057827 */ /* 0x000fe200078e00ff */
[----:B------:R-:W-:-:S02]  /*15c0*/  SHF.R.U64 R37, R22, 0x10, R23 ;  /* 0x0000001016257819 */ /* 0x000fc40000001217 */
[----:B------:R-:W-:Y:S01]  /*15d0*/  LOP3.LUT R7, R36, UR25, R7, 0x96, !PT ;  /* 0x0000001924077c12 */ /* 0x000fe2000f8e9607 */
[----:B------:R-:W-:Y:S01]  /*15e0*/  IMAD R6, R6, -0x326172a9, RZ ;  /* 0xcd9e8d5706067824 */ /* 0x000fe200078e02ff */
[----:B------:R-:W-:Y:S01]  /*15f0*/  LOP3.LUT R5, R34, UR21, R5, 0x96, !PT ;  /* 0x0000001522057c12 */ /* 0x000fe2000f8e9605 */
[----:B------:R-:W-:Y:S01]  /*1600*/  IMAD R35, R4, -0x2daee0ad, RZ ;  /* 0xd2511f5304237824 */ /* 0x000fe200078e02ff */
[----:B------:R-:W-:Y:S01]  /*1610*/  ULOP3.LUT UR25, UR4, 0x7f, URZ, 0xc0, !UPT ;  /* 0x0000007f04197892 */ /* 0x000fe2000f8ec0ff */
[----:B------:R-:W-:Y:S01]  /*1620*/  IMAD.HI.U32 R33, R7, -0x326172a9, RZ ;  /* 0xcd9e8d5707217827 */ /* 0x000fe200078e00ff */
[----:B------:R-:W-:Y:S02]  /*1630*/  SHF.R.U32.HI R36, RZ, 0x10, R23 ;  /* 0x00000010ff247819 */ /* 0x000fe40000011617 */
[----:B------:R-:W-:Y:S01]  /*1640*/  PRMT R107, R37, 0x7610, R107 ;  /* 0x00007610256b7816 */ /* 0x000fe2000000006b */
[----:B------:R-:W-:Y:S01]  /*1650*/  IMAD.HI.U32 R34, R5, -0x2daee0ad, RZ ;  /* 0xd2511f5305227827 */ /* 0x000fe200078e00ff */
[----:B------:R-:W-:-:S02]  /*1660*/  LOP3.LUT R33, R6, UR27, R33, 0x96, !PT ;  /* 0x0000001b06217c12 */ /* 0x000fc4000f8e9621 */
[----:B------:R-:W-:Y:S01]  /*1670*/  PRMT R104, R36, 0x7610, R104 ;  /* 0x0000761024687816 */ /* 0x000fe20000000068 */
[----:B------:R-:W-:Y:S01]  /*1680*/  IMAD R4, R5, -0x2daee0ad, RZ ;  /* 0xd2511f5305047824 */ /* 0x000fe200078e02ff */
[----:B------:R-:W-:Y:S01]  /*1690*/  LOP3.LUT R34, R35, UR5, R34, 0x96, !PT ;  /* 0x0000000523227c12 */ /* 0x000fe2000f8e9622 */
[----:B------:R-:W-:Y:S01]  /*16a0*/  IMAD R35, R7, -0x326172a9, RZ ;  /* 0xcd9e8d5707237824 */ /* 0x000fe200078e02ff */
[----:B------:R-:W-:Y:S01]  /*16b0*/  ULOP3.LUT UR5, UR4, 0xffffff80, URZ, 0xc0, !UPT ;  /* 0xffffff8004057892 */ /* 0x000fe2000f8ec0ff */
[----:B------:R-:W-:Y:S01]  /*16c0*/  IMAD.HI.U32 R7, R33, -0x2daee0ad, RZ ;  /* 0xd2511f5321077827 */ /* 0x000fe200078e00ff */
[----:B------:R-:W-:Y:S02]  /*16d0*/  LOP3.LUT R5, R0, 0x3, RZ, 0xc0, !PT ;  /* 0x0000000300057812 */ /* 0x000fe400078ec0ff */
[----:B------:R-:W-:Y:S01]  /*16e0*/  SHF.R.U32.HI R111, RZ, 0x10, R113 ;  /* 0x00000010ff6f7819 */ /* 0x000fe20000011671 */
[----:B------:R-:W-:Y:S01]  /*16f0*/  IMAD.MOV.U32 R42, RZ, RZ, R52 ;  /* 0x000000ffff2a7224 */ /* 0x000fe200078e0034 */
[----:B------:R-:W-:Y:S01]  /*1700*/  LOP3.LUT R7, R4, UR29, R7, 0x96, !PT ;  /* 0x0000001d04077c12 */ /* 0x000fe2000f8e9607 */
[----:B------:R-:W-:Y:S01]  /*1710*/  IMAD.MOV R4, RZ, RZ, -R3 ;  /* 0x000000ffff047224 */ /* 0x000fe200078e0a03 */
[----:B------:R-:W-:Y:S01]  /*1720*/  LOP3.LUT R3, R2, 0x3e0, RZ, 0xc0, !PT ;  /* 0x000003e002037812 */ /* 0x000fe200078ec0ff */
[----:B------:R-:W-:Y:S01]  /*1730*/  IMAD.MOV.U32 R118, RZ, RZ, R50 ;  /* 0x000000ffff767224 */ /* 0x000fe200078e0032 */
[----:B------:R-:W-:Y:S01]  /*1740*/  SHF.R.U32.HI R43, RZ, 0x10, R43 ;  /* 0x00000010ff2b7819 */ /* 0x000fe2000001162b */
[----:B------:R-:W-:Y:S01]  /*1750*/  IMAD.MOV.U32 R114, RZ, RZ, R51 ;  /* 0x000000ffff727224 */ /* 0x000fe200078e0033 */
[----:B------:R-:W-:Y:S01]  /*1760*/  VIADDMNMX R2, R4, UR25, RZ, !PT ;  /* 0x0000001904027c46 */ /* 0x000fe2000f8001ff */
[----:B------:R-:W-:Y:S01]  /*1770*/  IMAD.MOV R3, RZ, RZ, -R3 ;  /* 0x000000ffff037224 */ /* 0x000fe200078e0a03 */
[----:B------:R-:W-:Y:S01]  /*1780*/  MOV R85, R53 ;  /* 0x0000003500557202 */ /* 0x000fe20000000f00 */
[----:B------:R-:W-:Y:S01]  /*1790*/  IMAD.HI.U32 R6, R34, -0x326172a9, RZ ;  /* 0xcd9e8d5722067827 */ /* 0x000fe200078e00ff */
[----:B------:R-:W-:-:S03]  /*17a0*/  VIMNMX R2, PT, PT, R2, 0x20, PT ;  /* 0x0000002002027848 */ /* 0x000fc60003fe0100 */
[----:B------:R-:W-:Y:S01]  /*17b0*/  HFMA2 R4, -RZ, RZ, 0, 0 ;  /* 0x00000000ff047431 */ /* 0x000fe200000001ff */
[----:B------:R-:W-:Y:S01]  /*17c0*/  SHF.R.U64 R46, R52, 0x10, R53 ;  /* 0x00000010342e7819 */ /* 0x000fe20000001235 */
[----:B------:R-:W-:Y:S01]  /*17d0*/  IMAD.MOV.U32 R0, RZ, RZ, R3 ;  /* 0x000000ffff007224 */ /* 0x000fe200078e0003 */
[----:B------:R-:W-:Y:S01]  /*17e0*/  LEA R2, R2, UR5, 0x2 ;  /* 0x0000000502027c11 */ /* 0x000fe2000f8e10ff */
[----:B------:R-:W-:Y:S01]  /*17f0*/  HADD2.F32 R117, -RZ, R112.H0_H0 ;  /* 0x20000070ff757230 */ /* 0x000fe20000004100 */
[----:B------:R-:W-:Y:S01]  /*1800*/  SHF.R.U32.HI R47, RZ, 0x10, R53 ;  /* 0x00000010ff2f7819 */ /* 0x000fe20000011635 */
[----:B------:R-:W-:Y:S01]  /*1810*/  HADD2.F32 R113, -RZ, R113.H0_H0 ;  /* 0x20000071ff717230 */ /* 0x000fe20000004100 */
[----:B------:R-:W-:Y:S01]  /*1820*/  I2FP.F32.U32 R120, R2 ;  /* 0x0000000200787245 */ /* 0x000fe20000201000 */
[----:B------:R-:W-:Y:S01]  /*1830*/  HADD2.F32 R118, -RZ, R118.H0_H0 ;  /* 0x20000076ff767230 */ /* 0x000fe20000004100 */
[----:B------:R-:W-:Y:S01]  /*1840*/  VIADDMNMX R0, R0, UR25, RZ, !PT ;  /* 0x0000001900007c46 */ /* 0x000fe2000f8001ff */
[----:B------:R-:W-:Y:S01]  /*1850*/  HADD2.F32 R114, -RZ, R114.H0_H0 ;  /* 0x20000072ff727230 */ /* 0x000fe20000004100 */
[----:B------:R-:W-:Y:S01]  /*1860*/  PRMT R102, R102, 0x5410, R102 ;  /* 0x0000541066667816 */ /* 0x000fe20000000066 */
[----:B------:R-:W-:Y:S01]  /*1870*/  HADD2.F32 R116, -RZ, R116.H0_H0 ;  /* 0x20000074ff747230 */ /* 0x000fe20000004100 */
[----:B------:R-:W0:Y:S01]  /*1880*/  MUFU.RCP R120, R120 ;  /* 0x0000007800787308 */ /* 0x000e220000001000 */
[----:B------:R-:W-:Y:S01]  /*1890*/  PRMT R101, R101, 0x5410, R101 ;  /* 0x0000541065657816 */ /* 0x000fe20000000065 */
[----:B------:R-:W-:Y:S01]  /*18a0*/  HADD2.F32 R112, -RZ, R32.H0_H0 ;  /* 0x20000020ff707230 */ /* 0x000fe20000004100 */
[----:B------:R-:W-:Y:S01]  /*18b0*/  PRMT R103, R103, 0x5410, R103 ;  /* 0x0000541067677816 */ /* 0x000fe20000000067 */
[----:B------:R-:W-:Y:S01]  /*18c0*/  HADD2.F32 R115, -RZ, R115.H0_H0 ;  /* 0x20000073ff737230 */ /* 0x000fe20000004100 */
[----:B------:R-:W-:Y:S01]  /*18d0*/  SHF.R.U32.HI R36, RZ, 0x10, R15 ;  /* 0x00000010ff247819 */ /* 0x000fe2000001160f */
[----:B------:R-:W-:Y:S01]  /*18e0*/  HADD2.F32 R111, -RZ, R111.H0_H0 ;  /* 0x2000006fff6f7230 */ /* 0x000fe20000004100 */
[--C-:B------:R-:W-:Y:S01]  /*18f0*/  SHF.R.U64 R37, R12, 0x10, R13.reuse ;  /* 0x000000100c257819 */ /* 0x100fe2000000120d */
[----:B------:R-:W-:Y:S01]  /*1900*/  IMAD R3, R33, -0x2daee0ad, RZ ;  /* 0xd2511f5321037824 */ /* 0x000fe200078e02ff */
[----:B------:R-:W-:Y:S01]  /*1910*/  SHF.R.U32.HI R38, RZ, 0x10, R13 ;  /* 0x00000010ff267819 */ /* 0x000fe2000001160d */
[----:B------:R-:W-:Y:S01]  /*1920*/  IMAD R2, R34, -0x326172a9, RZ ;  /* 0xcd9e8d5722027824 */ /* 0x000fe200078e02ff */
[----:B------:R-:W-:-:S02]  /*1930*/  VIMNMX R0, PT, PT, R0, 0x20, PT ;  /* 0x0000002000007848 */ /* 0x000fc40003fe0100 */
        /* <DEDUP_REMOVED lines=16> */
[----:B------:R-:W-:Y:S02]  /*1a40*/  LOP3.LUT R6, R35, UR28, R6, 0x96, !PT ;  /* 0x0000001c23067c12 */ /* 0x000fe4000f8e9606 */
[----:B01234-:R-:W-:-:S07]  /*1a50*/  LEA R119, R0, UR5, 0x2 ;  /* 0x0000000500777c11 */ /* 0x01ffce000f8e10ff */
.L_x_23288:
[----:B0-----:R-:W0:Y:S01]  /*1a60*/  @UP0 LDCU.64 UR4, c[0x0][0x3e0] ;  /* 0x00007c00ff0407ac */ /* 0x001e220008000a00 */
[----:B------:R-:W-:Y:S01]  /*1a70*/  PLOP3.LUT P0, PT, PT, PT, UP0, 0x80, 0x8 ;  /* 0x000000000008781c */ /* 0x000fe20003f0f008 */
[----:B0-----:R-:W-:-:S06]  /*1a80*/  @UP0 UIMAD.WIDE UR4, UR14, 0x4, UR4 ;  /* 0x000000040e0408a5 */ /* 0x001fcc000f8e0204 */
[----:B-1234-:R-:W-:Y:S02]  /*1a90*/  IMAD.U32 R68, RZ, RZ, UR4 ;  /* 0x00000004ff447e24 */ /* 0x01efe4000f8e00ff */
[----:B------:R-:W-:-:S05]  /*1aa0*/  IMAD.U32 R69, RZ, RZ, UR5 ;  /* 0x00000005ff457e24 */ /* 0x000fca000f8e00ff */
[----:B------:R-:W2:Y:S01]  /*1ab0*/  @P0 LDG.E R68, desc[UR8][R68.64] ;  /* 0x0000000844440981 */ /* 0x000ea2000c1e1900 */
[----:B------:R-:W-:Y:S01]  /*1ac0*/  PLOP3.LUT P0, PT, PT, PT, UP0, 0x80, 0x8 ;  /* 0x000000000008781c */ /* 0x000fe20003f0f008 */
[----:B------:R-:W-:Y:S01]  /*1ad0*/  UIMAD UR4, UR14, UR22, URZ ;  /* 0x000000160e0472a4 */ /* 0x000fe2000f8e02ff */
[----:B------:R-:W-:Y:S01]  /*1ae0*/  BSSY.RECONVERGENT B0, `(.L_x_22917) ;  /* 0x0000303000007945 */ /* 0x000fe20003800200 */
[----:B------:R-:W0:Y:S02]  /*1af0*/  S2R R70, SR_TID.X ;  /* 0x0000000000467919 */ /* 0x000e240000002100 */
[----:B------:R-:W-:-:S04]  /*1b00*/  USHF.R.S32.HI UR5, URZ, 0x1f, UR4 ;  /* 0x0000001fff057899 */ /* 0x000fc80008011404 */
[----:B------:R-:W-:-:S03]  /*1b10*/  ULEA.HI UR5, UR5, UR4, URZ, 0x2 ;  /* 0x0000000405057291 */ /* 0x000fc6000f8f10ff */
[----:B------:R-:W-:-:S03]  /*1b20*/  UMOV UR4, 0x3f800000 ;  /* 0x3f80000000047882 */ /* 0x000fc60000000000 */
[----:B------:R-:W-:-:S04]  /*1b30*/  MOV R0, UR5 ;  /* 0x0000000500007c02 */ /* 0x000fc80008000f00 */
[----:B0-----:R-:W-:Y:S02]  /*1b40*/  LEA.HI.SX32 R0, R0, R70, 0x1e ;  /* 0x0000004600007211 */ /* 0x001fe400078ff2ff */
[----:B--2---:R-:W-:-:S03]  /*1b50*/  @P0 R2UR UR4, R68 ;  /* 0x00000000440402ca */ /* 0x004fc600000e0000 */
[----:B------:R-:W-:Y:S01]  /*1b60*/  IMAD.MOV.U32 R68, RZ, RZ, R0 ;  /* 0x000000ffff447224 */ /* 0x000fe200078e0000 */
[----:B------:R-:W-:-:S13]  /*1b70*/  ISETP.GE.U32.AND P0, PT, R10, 0x80, PT ;  /* 0x000000800a00780c */ /* 0x000fda0003f06070 */
        /* <DEDUP_REMOVED lines=18> */
[----:B------:R-:W-:-:S06]  /*1ca0*/  SHF.L.U32 R68, R68, 0x2, RZ ;  /* 0x0000000244447819 */ /* 0x000fcc00000006ff */
[----:B------:R-:W0:Y:S02]  /*1cb0*/  LDC R68, c[0x2][R68] ;  /* 0x0080000044447b82 */ /* 0x000e240000000800 */
[----:B0-----:R-:W-:-:S04]  /*1cc0*/  SHF.R.S32.HI R69, RZ, 0x1f, R68 ;  /* 0x0000001fff457819 */ /* 0x001fc80000011444 */
.L_x_27174:
[----:B------:R-:W-:Y:S05]  /*1cd0*/  BRX R68 -0x1ce0                                        (*"BRANCH_TARGETS .L_x_27175,.L_x_27176,.L_x_27177"*) ;  /* 0xffffffe044c87949 */ /* 0x000fea000383ffff */
.L_x_27177:
[----:B------:R-:W-:Y:S01]  /*1ce0*/  VIADD R68, R5, 0x1 ;  /* 0x0000000105447836 */ /* 0x000fe20000000000 */
[----:B------:R-:W-:Y:S01]  /*1cf0*/  MOV R69, R6 ;  /* 0x0000000600457202 */ /* 0x000fe20000000f00 */
[----:B------:R-:W-:Y:S01]  /*1d00*/  IMAD.MOV.U32 R74, RZ, RZ, R3 ;  /* 0x000000ffff4a7224 */ /* 0x000fe200078e0003 */
[----:B------:R-:W-:Y:S06]  /*1d10*/  BRA `(.L_x_22921) ;  /* 0x00000004001c7947 */ /* 0x000fec0003800000 */
.L_x_27175:
[----:B------:R-:W-:Y:S01]  /*1d20*/  IMAD.MOV.U32 R74, RZ, RZ, R3 ;  /* 0x000000ffff4a7224 */ /* 0x000fe200078e0003 */
[----:B------:R-:W-:Y:S01]  /*1d30*/  MOV R69, R7 ;  /* 0x0000000700457202 */ /* 0x000fe20000000f00 */
[----:B------:R-:W-:Y:S01]  /*1d40*/  IMAD.MOV.U32 R68, RZ, RZ, 0x3 ;  /* 0x00000003ff447424 */ /* 0x000fe200078e00ff */
[----:B------:R-:W-:Y:S06]  /*1d50*/  BRA `(.L_x_22921) ;  /* 0x00000004000c7947 */ /* 0x000fec0003800000 */
.L_x_27176:
        /* <DEDUP_REMOVED lines=13> */
.L_x_22923:
[----:B------:R-:W-:Y:S05]  /*1e30*/  BSYNC.RECONVERGENT B2 ;  /* 0x0000000000027941 */ /* 0x000fea0003800200 */
.L_x_22922:
[----:B------:R-:W-:Y:S01]  /*1e40*/  IMAD.WIDE.U32 R68, R11, -0x326172a9, RZ ;  /* 0xcd9e8d570b447825 */ /* 0x000fe200078e00ff */
[----:B------:R-:W-:Y:S01]  /*1e50*/  LOP3.LUT R70, R4, UR7, R7, 0x96, !PT ;  /* 0x0000000704467c12 */ /* 0x000fe2000f8e9607 */
[----:B------:R-:W-:Y:S02]  /*1e60*/  UIADD3 UR5, UPT, UPT, UR6, -0x61c88647, URZ ;  /* 0x9e3779b906057890 */ /* 0x000fe4000fffe0ff */
[----:B------:R-:W-:Y:S01]  /*1e70*/  UIADD3 UR25, UPT, UPT, UR7, 0x32370b8f, URZ ;  /* 0x32370b8f07197890 */ /* 0x000fe2000fffe0ff */
        /* <DEDUP_REMOVED lines=13> */
[----:B------:R-:W-:-:S03]  /*1f50*/  UIADD3 UR5, UPT, UPT, UR6, 0x78dde6e4, URZ ;  /* 0x78dde6e406057890 */ /* 0x000fc6000fffe0ff */
[----:B------:R-:W-:Y:S01]  /*1f60*/  LOP3.LUT R68, R6, UR25, R75, 0x96, !PT ;  /* 0x0000001906447c12 */ /* 0x000fe2000f8e964b */
[----:B------:R-:W-:Y:S01]  /*1f70*/  IMAD.WIDE.U32 R6, R7, -0x2daee0ad, RZ ;  /* 0xd2511f5307067825 */ /* 0x000fe200078e00ff */
[----:B------:R-:W-:-:S03]  /*1f80*/  UIADD3 UR25, UPT, UPT, UR7, 0x646e171e, URZ ;  /* 0x646e171e07197890 */ /* 0x000fc6000fffe0ff */
[----:B------:R-:W-:Y:S01]  /*1f90*/  IMAD.WIDE.U32 R68, R68, -0x326172a9, RZ ;  /* 0xcd9e8d5744447825 */ /* 0x000fe200078e00ff */
[----:B------:R-:W-:-:S04]  /*1fa0*/  LOP3.LUT R71, R74, UR18, R7, 0x96, !PT ;  /* 0x000000124a477c12 */ /* 0x000fc8000f8e9607 */
[----:B------:R-:W-:Y:S01]  /*1fb0*/  LOP3.LUT R74, R70, UR5, R69, 0x96, !PT ;  /* 0x00000005464a7c12 */ /* 0x000fe2000f8e9645 */
[----:B------:R-:W-:Y:S01]  /*1fc0*/  IMAD.WIDE.U32 R70, R71, -0x326172a9, RZ ;  /* 0xcd9e8d5747467825 */ /* 0x000fe200078e00ff */
[----:B------:R-:W-:-:S03]  /*1fd0*/  UIADD3 UR5, UPT, UPT, UR6, -0x4ab325aa, URZ ;  /* 0xb54cda5606057890 */ /* 0x000fc6000fffe0ff */
        /* <DEDUP_REMOVED lines=27> */
.L_x_22921:
[----:B------:R-:W-:Y:S05]  /*2190*/  BSYNC.RECONVERGENT B1 ;  /* 0x0000000000017941 */ /* 0x000fea0003800200 */
.L_x_22920:
        /* <DEDUP_REMOVED lines=10> */
[----:B-1----:R-:W-:Y:S01]  /*2240*/  FSETP.GTU.FTZ.AND P1, PT, R3, R86, PT ;  /* 0x000000560300720b */ /* 0x002fe20003f3c000 */
        /* <DEDUP_REMOVED lines=14> */
.L_x_22926:
        /* <DEDUP_REMOVED lines=13> */
.L_x_22928:
[----:B------:R-:W-:Y:S05]  /*2400*/  BSYNC.RECONVERGENT B2 ;  /* 0x0000000000027941 */ /* 0x000fea0003800200 */
.L_x_22927:
[----:B------:R-:W-:Y:S01]  /*2410*/  LOP3.LUT R2, R4, UR7, R69, 0x96, !PT ;  /* 0x0000000704027c12 */ /* 0x000fe2000f8e9645 */
[----:B------:R-:W-:Y:S01]  /*2420*/  IMAD.WIDE.U32 R6, R11, -0x326172a9, RZ ;  /* 0xcd9e8d570b067825 */ /* 0x000fe200078e00ff */
[----:B------:R-:W-:-:S03]  /*2430*/  UIADD3 UR5, UPT, UPT, UR6, -0x61c88647, URZ ;  /* 0x9e3779b906057890 */ /* 0x000fc6000fffe0ff */
[----:B------:R-:W-:Y:S02]  /*2440*/  HFMA2 R5, -RZ, RZ, 0, 0 ;  /* 0x00000000ff057431 */ /* 0x000fe400000001ff */
[----:B------:R-:W-:Y:S01]  /*2450*/  IMAD.WIDE.U32 R2, R2, -0x326172a9, RZ ;  /* 0xcd9e8d5702027825 */ /* 0x000fe200078e00ff */
[----:B------:R-:W-:-:S04]  /*2460*/  LOP3.LUT R7, R8, UR6, R7, 0x96, !PT ;  /* 0x0000000608077c12 */ /* 0x000fc8000f8e9607 */
        /* <DEDUP_REMOVED lines=44> */
[----:B------:R-:W-:Y:S02]  /*2730*/  IMAD.MOV.U32 R3, RZ, RZ, R74 ;  /* 0x000000ffff037224 */ /* 0x000fe400078e004a */
[----:B------:R-:W-:Y:S02]  /*2740*/  IMAD.MOV.U32 R74, RZ, RZ, R68 ;  /* 0x000000ffff4a7224 */ /* 0x000fe400078e0044 */
[----:B------:R-:W-:-:S07]  /*2750*/  LOP3.LUT R7, R70, UR5, R69, 0x96, !PT ;  /* 0x0000000546077c12 */ /* 0x000fce000f8e9645 */
.L_x_22925:
[----:B------:R-:W-:Y:S05]  /*2760*/  BSYNC.RECONVERGENT B1 ;  /* 0x0000000000017941 */ /* 0x000fea0003800200 */
.L_x_22924:
[----:B------:R-:W-:Y:S01]  /*2770*/  I2FP.F32.U32 R3, R3 ;  /* 0x0000000300037245 */ /* 0x000fe20000201000 */
[----:B------:R-:W-:Y:S01]  /*2780*/  FMUL.FTZ R37, R37, UR4 ;  /* 0x0000000425257c20 */ /* 0x000fe20008410000 */
[----:B------:R-:W-:Y:S01]  /*2790*/  ISETP.NE.AND P3, PT, R5, 0x1, PT ;  /* 0x000000010500780c */ /* 0x000fe20003f65270 */
[----:B------:R-:W-:Y:S01]  /*27a0*/  BSSY.RECONVERGENT B1, `(.L_x_22929) ;  /* 0x0000056000017945 */ /* 0x000fe20003800200 */
[----:B------:R-:W-:Y:S02]  /*27b0*/  IMAD.MOV.U32 R69, RZ, RZ, R2 ;  /* 0x000000ffff457224 */ /* 0x000fe400078e0002 */
[----:B------:R-:W-:Y:S01]  /*27c0*/  FFMA.FTZ R3, R3, R87, 1.1641532182693481445e-10 ;  /* 0x2f00000003037423 */ /* 0x000fe20000010057 */
[----:B------:R-:W-:-:S04]  /*27d0*/  FMUL.FTZ R37, R37, R75 ;  /* 0x0000004b25257220 */ /* 0x000fc80000410000 */
[----:B------:R-:W-:Y:S01]  /*27e0*/  FSETP.GTU.FTZ.AND P2, PT, R3, R86, PT ;  /* 0x000000560300720b */ /* 0x000fe20003f5c000 */
[----:B------:R-:W-:-:S03]  /*27f0*/  HADD2.F32 R3, -RZ, R84.H0_H0 ;  /* 0x20000054ff037230 */ /* 0x000fc60000004100 */
        /* <DEDUP_REMOVED lines=13> */
.L_x_22931:
        /* <DEDUP_REMOVED lines=13> */
.L_x_22933:
[----:B------:R-:W-:Y:S05]  /*29a0*/  BSYNC.RECONVERGENT B2 ;  /* 0x0000000000027941 */ /* 0x000fea0003800200 */
.L_x_22932:
[----:B------:R-:W-:Y:S01]  /*29b0*/  LOP3.LUT R2, R4, UR7, R69, 0x96, !PT ;  /* 0x0000000704027c12 */ /* 0x000fe2000f8e9645 */
[----:B------:R-:W-:Y:S01]  /*29c0*/  IMAD.WIDE.U32 R6, R11, -0x326172a9, RZ ;  /* 0xcd9e8d570b067825 */ /* 0x000fe200078e00ff */
[----:B------:R-:W-:-:S03]  /*29d0*/  UIADD3 UR5, UPT, UPT, UR6, -0x61c88647, URZ ;  /* 0x9e3779b906057890 */ /* 0x000fc6000fffe0ff */
        /* <DEDUP_REMOVED lines=46> */
[----:B------:R-:W-:-:S04]  /*2cc0*/  IMAD.MOV.U32 R3, RZ, RZ, RZ ;  /* 0x000000ffff037224 */ /* 0x000fc800078e00ff */
[----:B------:R-:W-:Y:S01]  /*2cd0*/  LOP3.LUT R7, R70, UR5, R69, 0x96, !PT ;  /* 0x0000000546077c12 */ /* 0x000fe2000f8e9645 */
[----:B------:R-:W-:Y:S01]  /*2ce0*/  IMAD.MOV.U32 R69, RZ, RZ, R74 ;  /* 0x000000ffff457224 */ /* 0x000fe200078e004a */
[----:B------:R-:W-:-:S07]  /*2cf0*/  MOV R74, R68 ;  /* 0x00000044004a7202 */ /* 0x000fce0000000f00 */
.L_x_22930:
[----:B------:R-:W-:Y:S05]  /*2d00*/  BSYNC.RECONVERGENT B1 ;  /* 0x0000000000017941 */ /* 0x000fea0003800200 */
.L_x_22929:
[----:B------:R-:W-:Y:S01]  /*2d10*/  I2FP.F32.U32 R5, R69 ;  /* 0x0000004500057245 */ /* 0x000fe20000201000 */
[----:B------:R-:W-:Y:S01]  /*2d20*/  FMUL.FTZ R38, R38, UR4 ;  /* 0x0000000426267c20 */ /* 0x000fe20008410000 */
[----:B------:R-:W-:Y:S01]  /*2d30*/  ISETP.NE.AND P4, PT, R3, 0x1, PT ;  /* 0x000000010300780c */ /* 0x000fe20003f85270 */
[----:B------:R-:W-:Y:S01]  /*2d40*/  BSSY.RECONVERGENT B1, `(.L_x_22934) ;  /* 0x0000056000017945 */ /* 0x000fe20003800200 */
[----:B------:R-:W-:Y:S01]  /*2d50*/  MOV R69, R2 ;  /* 0x0000000200457202 */ /* 0x000fe20000000f00 */
        /* <DEDUP_REMOVED lines=17> */
.L_x_22936:
        /* <DEDUP_REMOVED lines=13> */
.L_x_22938:
[----:B------:R-:W-:Y:S05]  /*2f40*/  BSYNC.RECONVERGENT B2 ;  /* 0x0000000000027941 */ /* 0x000fea0003800200 */
.L_x_22937:
[----:B------:R-:W-:Y:S01]  /*2f50*/  LOP3.LUT R2, R4, UR7, R69, 0x96, !PT ;  /* 0x0000000704027c12 */ /* 0x000fe2000f8e9645 */
[----:B------:R-:W-:Y:S01]  /*2f60*/  IMAD.WIDE.U32 R6, R11, -0x326172a9, RZ ;  /* 0xcd9e8d570b067825 */ /* 0x000fe200078e00ff */
[----:B------:R-:W-:-:S03]  /*2f70*/  UIADD3 UR5, UPT, UPT, UR6, -0x61c88647, URZ ;  /* 0x9e3779b906057890 */ /* 0x000fc6000fffe0ff */
[----:B------:R-:W-:Y:S01]  /*2f80*/  IMAD.WIDE.U32 R2, R2, -0x326172a9, RZ ;  /* 0xcd9e8d5702027825 */ /* 0x000fe200078e00ff */
[----:B------:R-:W-:-:S03]  /*2f90*/  LOP3.LUT R7, R8, UR6, R7, 0x96, !PT ;  /* 0x0000000608077c12 */ /* 0x000fc6000f8e9607 */
[----:B------:R-:W-:Y:S01]  /*2fa0*/  IMAD.MOV.U32 R5, RZ, RZ, RZ ;  /* 0x000000ffff057224 */ /* 0x000fe200078e00ff */
        /* <DEDUP_REMOVED lines=44> */
[----:B------:R-:W-:Y:S02]  /*3270*/  LOP3.LUT R7, R70, UR5, R69, 0x96, !PT ;  /* 0x0000000546077c12 */ /* 0x000fe4000f8e9645 */
[----:B------:R-:W-:Y:S01]  /*3280*/  MOV R69, R74 ;  /* 0x0000004a00457202 */ /* 0x000fe20000000f00 */
[----:B------:R-:W-:-:S07]  /*3290*/  IMAD.MOV.U32 R74, RZ, RZ, R68 ;  /* 0x000000ffff4a7224 */ /* 0x000fce00078e0044 */
.L_x_22935:
[----:B------:R-:W-:Y:S05]  /*32a0*/  BSYNC.RECONVERGENT B1 ;  /* 0x0000000000017941 */ /* 0x000fea0003800200 */
.L_x_22934:
[----:B------:R-:W-:Y:S01]  /*32b0*/  I2FP.F32.U32 R3, R69 ;  /* 0x0000004500037245 */ /* 0x000fe20000201000 */
[----:B------:R-:W-:-:S04]  /*32c0*/  FMUL.FTZ R39, R39, UR4 ;  /* 0x0000000427277c20 */ /* 0x000fc80008410000 */
[----:B------:R-:W-:Y:S01]  /*32d0*/  FFMA.FTZ R3, R3, R87, 1.1641532182693481445e-10 ;  /* 0x2f00000003037423 */ /* 0x000fe20000010057 */
[----:B------:R-:W-:-:S04]  /*32e0*/  FMUL.FTZ R39, R39, R75 ;  /* 0x0000004b27277220 */ /* 0x000fc80000410000 */
[----:B------:R-:W-:Y:S01]  /*32f0*/  FSETP.GTU.FTZ.AND P5, PT, R3, R86, PT ;  /* 0x000000560300720b */ /* 0x000fe20003fbc000 */
[----:B------:R-:W-:-:S03]  /*3300*/  HADD2.F32 R3, -RZ, R83.H1_H1 ;  /* 0x30000053ff037230 */ /* 0x000fc60000004100 */
[----:B------:R-:W-:Y:S02]  /*3310*/  FSEL R39, R39, RZ, !P5 ;  /* 0x000000ff27277208 */ /* 0x000fe40006800000 */
[----:B------:R-:W-:-:S03]  /*3320*/  PLOP3.LUT P4, PT, P5, PT, PT, 0x8, 0x80 ;  /* 0x000000000080781c */ /* 0x000fc60002f8e170 */
[----:B------:R-:W-:Y:S01]  /*3330*/  FFMA.FTZ R39, R39, R3, R35 ;  /* 0x0000000327277223 */ /* 0x000fe20000010023 */
[----:B------:R-:W-:Y:S09]  /*3340*/  BRA `(.L_x_22939) ;  /* 0x0000001400b87947 */ /* 0x000ff20003800000 */
.L_x_22919:
        /* <DEDUP_REMOVED lines=16> */
.L_x_22942:
        /* <DEDUP_REMOVED lines=13> */
.L_x_22944:
[----:B------:R-:W-:Y:S05]  /*3520*/  BSYNC.RECONVERGENT B2 ;  /* 0x0000000000027941 */ /* 0x000fea0003800200 */
.L_x_22943:
        /* <DEDUP_REMOVED lines=53> */
.L_x_22941:
[----:B------:R-:W-:Y:S05]  /*3880*/  BSYNC.RECONVERGENT B1 ;  /* 0x0000000000017941 */ /* 0x000fea0003800200 */
.L_x_22940:
        /* <DEDUP_REMOVED lines=10> */
[----:B-1----:R-:W-:Y:S01]  /*3930*/  FSETP.GTU.FTZ.AND P1, PT, R3, R86, PT ;  /* 0x000000560300720b */ /* 0x002fe20003f3c000 */
        /* <DEDUP_REMOVED lines=14> */
.L_x_22947:
        /* <DEDUP_REMOVED lines=13> */
.L_x_22949:
[----:B------:R-:W-:Y:S05]  /*3af0*/  BSYNC.RECONVERGENT B2 ;  /* 0x0000000000027941 */ /* 0x000fea0003800200 */
.L_x_22948:
        /* <DEDUP_REMOVED lines=49> */
[----:B------:R-:W-:Y:S01]  /*3e10*/  UIADD3 UR5, UPT, UPT, UR7, -0x695add53, URZ ;  /* 0x96a522ad07057890 */ /* 0x000fe2000fffe0ff */
[----:B------:R-:W-:Y:S01]  /*3e20*/  MOV R3, R74 ;  /* 0x0000004a00037202 */ /* 0x000fe20000000f00 */
[----:B------:R-:W-:-:S04]  /*3e30*/  IMAD.MOV.U32 R74, RZ, RZ, R68 ;  /* 0x000000ffff4a7224 */ /* 0x000fc800078e0044 */
[----:B------:R-:W-:-:S07]  /*3e40*/  LOP3.LUT R7, R70, UR5, R69, 0x96, !PT ;  /* 0x0000000546077c12 */ /* 0x000fce000f8e9645 */
.L_x_22946:
[----:B------:R-:W-:Y:S05]  /*3e50*/  BSYNC.RECONVERGENT B1 ;  /* 0x0000000000017941 */ /* 0x000fea0003800200 */
.L_x_22945:
        /* <DEDUP_REMOVED lines=22> */
.L_x_22952:
        /* <DEDUP_REMOVED lines=13> */
.L_x_22954:
[----:B------:R-:W-:Y:S05]  /*4090*/  BSYNC.RECONVERGENT B2 ;  /* 0x0000000000027941 */ /* 0x000fea0003800200 */
.L_x_22953:
        /* <DEDUP_REMOVED lines=49> */
[----:B------:R-:W-:-:S04]  /*43b0*/  HFMA2 R3, -RZ, RZ, 0, 0 ;  /* 0x00000000ff037431 */ /* 0x000fc800000001ff */
[----:B------:R-:W-:Y:S01]  /*43c0*/  LOP3.LUT R7, R70, UR5, R69, 0x96, !PT ;  /* 0x0000000546077c12 */ /* 0x000fe2000f8e9645 */
[----:B------:R-:W-:Y:S02]  /*43d0*/  IMAD.MOV.U32 R69, RZ, RZ, R74 ;  /* 0x000000ffff457224 */ /* 0x000fe400078e004a */
[----:B------:R-:W-:-:S07]  /*43e0*/  IMAD.MOV.U32 R74, RZ, RZ, R68 ;  /* 0x000000ffff4a7224 */ /* 0x000fce00078e0044 */
.L_x_22951:
[----:B------:R-:W-:Y:S05]  /*43f0*/  BSYNC.RECONVERGENT B1 ;  /* 0x0000000000017941 */ /* 0x000fea0003800200 */
.L_x_22950:
        /* <DEDUP_REMOVED lines=22> */
.L_x_22957:
        /* <DEDUP_REMOVED lines=13> */
.L_x_22959:
[----:B------:R-:W-:Y:S05]  /*4630*/  BSYNC.RECONVERGENT B2 ;  /* 0x0000000000027941 */ /* 0x000fea0003800200 */
.L_x_22958:
        /* <DEDUP_REMOVED lines=51> */
[----:B------:R-:W-:Y:S01]  /*4970*/  IMAD.MOV.U32 R69, RZ, RZ, R74 ;  /* 0x000000ffff457224 */ /* 0x000fe200078e004a */
[----:B------:R-:W-:-:S07]  /*4980*/  MOV R74, R68 ;  /* 0x00000044004a7202 */ /* 0x000fce0000000f00 */
.L_x_22956:
[----:B------:R-:W-:Y:S05]  /*4990*/  BSYNC.RECONVERGENT B1 ;  /* 0x0000000000017941 */ /* 0x000fea0003800200 */
.L_x_22955:
        /* <DEDUP_REMOVED lines=8> */
[----:B------:R-:W-:-:S10]  /*4a20*/  FMUL.FTZ R39, R39, R3 ;  /* 0x0000000327277220 */ /* 0x000fd40000410000 */
.L_x_22939:
        /* <DEDUP_REMOVED lines=8> */
[----:B0-----:R-:W-:-:S05]  /*4ab0*/  IMAD.WIDE.U32 R68, R0, 0x10, R68 ;  /* 0x0000001000447825 */ /* 0x001fca00078e0044 */
[----:B------:R0:W-:Y:S01]  /*4ac0*/  STG.E.128 desc[UR8][R68.64], R36 ;  /* 0x0000002444007986 */ /* 0x0001e2000c101d08 */
[----:B-1----:R-:W-:-:S05]  /*4ad0*/  IMAD.WIDE.U32 R70, R0, 0x4, R70 ;  /* 0x0000000400467825 */ /* 0x002fca00078e0046 */
[----:B------:R1:W-:Y:S01]  /*4ae0*/  STG.E desc[UR8][R70.64], R3 ;  /* 0x0000000346007986 */ /* 0x0003e2000c101908 */
[----:B0-----:R-:W-:Y:S01]  /*4af0*/  VIADD R68, R0, 0x80 ;  /* 0x0000008000447836 */ /* 0x001fe20000000000 */
[----:B-1----:R-:W-:-:S07]  /*4b00*/  MOV R3, R74 ;  /* 0x0000004a00037202 */ /* 0x002fce0000000f00 */
.L_x_22918:
[----:B------:R-:W-:Y:S05]  /*4b10*/  BSYNC.RECONVERGENT B0 ;  /* 0x0000000000007941 */ /* 0x000fea0003800200 */
.L_x_22917:
        /* <DEDUP_REMOVED lines=29> */
.L_x_22965:
        /* <DEDUP_REMOVED lines=13> */
.L_x_22967:
[----:B------:R-:W-:Y:S05]  /*4dc0*/  BSYNC.RECONVERGENT B2 ;  /* 0x0000000000027941 */ /* 0x000fea0003800200 */
.L_x_22966:
        /* <DEDUP_REMOVED lines=37> */
[----:B------:R-:W-:-:S04]  /*5020*/  LOP3.LUT R74, R74, UR21, R71, 0x96, !PT ;  /* 0x000000154a4a7c12 */ /* 0x000fc8000f8e9647 */
        /* <DEDUP_REMOVED lines=16> */
.L_x_22964:
[----:B------:R-:W-:Y:S05]  /*5130*/  BSYNC.RECONVERGENT B1 ;  /* 0x0000000000017941 */ /* 0x000fea0003800200 */
.L_x_22963:
        /* <DEDUP_REMOVED lines=25> */
.L_x_22970:
        /* <DEDUP_REMOVED lines=13> */
.L_x_22972:
[----:B------:R-:W-:Y:S05]  /*53a0*/  BSYNC.RECONVERGENT B2 ;  /* 0x0000000000027941 */ /* 0x000fea0003800200 */
.L_x_22971:
        /* <DEDUP_REMOVED lines=53> */
.L_x_22969:
[----:B------:R-:W-:Y:S05]  /*5700*/  BSYNC.RECONVERGENT B1 ;  /* 0x0000000000017941 */ /* 0x000fea0003800200 */
.L_x_22968:
        /* <DEDUP_REMOVED lines=22> */
.L_x_22975:
        /* <DEDUP_REMOVED lines=13> */
.L_x_22977:
[----:B------:R-:W-:Y:S05]  /*5940*/  BSYNC.RECONVERGENT B2 ;  /* 0x0000000000027941 */ /* 0x000fea0003800200 */
.L_x_22976:
        /* <DEDUP_REMOVED lines=53> */
.L_x_22974:
[----:B------:R-:W-:Y:S05]  /*5ca0*/  BSYNC.RECONVERGENT B1 ;  /* 0x0000000000017941 */ /* 0x000fea0003800200 */
.L_x_22973:
        /* <DEDUP_REMOVED lines=22> */
.L_x_22980:
        /* <DEDUP_REMOVED lines=13> */
.L_x_22982:
[----:B------:R-:W-:Y:S05]  /*5ee0*/  BSYNC.RECONVERGENT B2 ;  /* 0x0000000000027941 */ /* 0x000fea0003800200 */
.L_x_22981:
        /* <DEDUP_REMOVED lines=53> */
.L_x_22979:
[----:B------:R-:W-:Y:S05]  /*6240*/  BSYNC.RECONVERGENT B1 ;  /* 0x0000000000017941 */ /* 0x000fea0003800200 */
.L_x_22978:
        /* <DEDUP_REMOVED lines=10> */
.L_x_22962:
        /* <DEDUP_REMOVED lines=16> */
.L_x_22986:
        /* <DEDUP_REMOVED lines=13> */
.L_x_22988:
[----:B------:R-:W-:Y:S05]  /*64c0*/  BSYNC.RECONVERGENT B2 ;  /* 0x0000000000027941 */ /* 0x000fea0003800200 */
.L_x_22987:
        /* <DEDUP_REMOVED lines=54> */
.L_x_22985:
[----:B------:R-:W-:Y:S05]  /*6830*/  BSYNC.RECONVERGENT B1 ;  /* 0x0000000000017941 */ /* 0x000fea0003800200 */
.L_x_22984:
        /* <DEDUP_REMOVED lines=25> */
.L_x_22991:
        /* <DEDUP_REMOVED lines=13> */
.L_x_22993:
[----:B------:R-:W-:Y:S05]  /*6aa0*/  BSYNC.RECONVERGENT B2 ;  /* 0x0000000000027941 */ /* 0x000fea0003800200 */
.L_x_22992:
        /* <DEDUP_REMOVED lines=53> */
.L_x_22990:
[----:B------:R-:W-:Y:S05]  /*6e00*/  BSYNC.RECONVERGENT B1 ;  /* 0x0000000000017941 */ /* 0x000fea0003800200 */
.L_x_22989:
        /* <DEDUP_REMOVED lines=22> */
.L_x_22996:
        /* <DEDUP_REMOVED lines=13> */
.L_x_22998:
[----:B------:R-:W-:Y:S05]  /*7040*/  BSYNC.RECONVERGENT B2 ;  /* 0x0000000000027941 */ /* 0x000fea0003800200 */
.L_x_22997:
        /* <DEDUP_REMOVED lines=53> */
.L_x_22995:
[----:B------:R-:W-:Y:S05]  /*73a0*/  BSYNC.RECONVERGENT B1 ;  /* 0x0000000000017941 */ /* 0x000fea0003800200 */
.L_x_22994:
        /* <DEDUP_REMOVED lines=22> */
.L_x_23001:
        /* <DEDUP_REMOVED lines=13> */
.L_x_23003:
[----:B------:R-:W-:Y:S05]  /*75e0*/  BSYNC.RECONVERGENT B2 ;  /* 0x0000000000027941 */ /* 0x000fea0003800200 */
.L_x_23002:
        /* <DEDUP_REMOVED lines=53> */
.L_x_23000:
[----:B------:R-:W-:Y:S05]  /*7940*/  BSYNC.RECONVERGENT B1 ;  /* 0x0000000000017941 */ /* 0x000fea0003800200 */
.L_x_22999:
        /* <DEDUP_REMOVED lines=9> */
.L_x_22983:
[----:B------:R-:W0:Y:S01]  /*79e0*/  LDC.64 R70, c[0x0][0x3a8] ;  /* 0x0000ea00ff467b82 */ /* 0x000e220000000a00 */
[----:B------:R-:W-:-:S07]  /*79f0*/  SEL R3, RZ, 0x1000000, !P4 ;  /* 0x01000000ff037807 */ /* 0x000fce0006000000 */
[----:B------:R-:W1:Y:S01]  /*7a00*/  LDC.64 R74, c[0x0][0x3b0] ;  /* 0x0000ec00ff4a7b82 */ /* 0x000e620000000a00 */
[----:B0-----:R-:W-:-:S05]  /*7a10*/  IMAD.WIDE.U32 R70, R68, 0x10, R70 ;  /* 0x0000001044467825 */ /* 0x001fca00078e0046 */
[----:B------:R0:W-:Y:S02]  /*7a20*/  STG.E.128 desc[UR8][R70.64], R40 ;  /* 0x0000002846007986 */ /* 0x0001e4000c101d08 */
[----:B0-----:R-:W-:Y:S02]  /*7a30*/  SEL R70, RZ, 0x10000, !P2 ;  /* 0x00010000ff467807 */ /* 0x001fe40005000000 */
[----:B------:R-:W-:-:S04]  /*7a40*/  SEL R71, RZ, 0x100, !P1 ;  /* 0x00000100ff477807 */ /* 0x000fc80004800000 */
[----:B------:R-:W-:Y:S02]  /*7a50*/  IADD3 R3, PT, PT, R71, R3, R70 ;  /* 0x0000000347037210 */ /* 0x000fe40007ffe046 */
[----:B------:R-:W-:-:S05]  /*7a60*/  SEL R70, RZ, 0x1, !P3 ;  /* 0x00000001ff467807 */ /* 0x000fca0005800000 */
[----:B------:R-:W-:Y:S02]  /*7a70*/  IMAD.IADD R3, R3, 0x1, R70 ;  /* 0x0000000103037824 */ /* 0x000fe400078e0246 */
[----:B-1----:R-:W-:-:S04]  /*7a80*/  IMAD.WIDE.U32 R70, R68, 0x4, R74 ;  /* 0x0000000444467825 */ /* 0x002fc800078e004a */
[----:B------:R-:W-:Y:S01]  /*7a90*/  VIADD R68, R68, 0x80 ;  /* 0x0000008044447836 */ /* 0x000fe20000000000 */
[----:B------:R0:W-:Y:S02]  /*7aa0*/  STG.E desc[UR8][R70.64], R3 ;  /* 0x0000000346007986 */ /* 0x0001e4000c101908 */
[----:B0-----:R-:W-:-:S07]  /*7ab0*/  MOV R3, R69 ;  /* 0x0000004500037202 */ /* 0x001fce0000000f00 */
.L_x_22961:
[----:B------:R-:W-:Y:S05]  /*7ac0*/  BSYNC.RECONVERGENT B0 ;  /* 0x0000000000007941 */ /* 0x000fea0003800200 */
.L_x_22960:
        /* <DEDUP_REMOVED lines=29> */
.L_x_23009:
        /* <DEDUP_REMOVED lines=13> */
.L_x_23011:
[----:B------:R-:W-:Y:S05]  /*7d70*/  BSYNC.RECONVERGENT B2 ;  /* 0x0000000000027941 */ /* 0x000fea0003800200 */
.L_x_23010:
        /* <DEDUP_REMOVED lines=54> */
.L_x_23008:
[----:B------:R-:W-:Y:S05]  /*80e0*/  BSYNC.RECONVERGENT B1 ;  /* 0x0000000000017941 */ /* 0x000fea0003800200 */
.L_x_23007:
        /* <DEDUP_REMOVED lines=25> */
.L_x_23014:
        /* <DEDUP_REMOVED lines=13> */
.L_x_23016:
[----:B------:R-:W-:Y:S05]  /*8350*/  BSYNC.RECONVERGENT B2 ;  /* 0x0000000000027941 */ /* 0x000fea0003800200 */
.L_x_23015:
        /* <DEDUP_REMOVED lines=53> */
.L_x_23013:
[----:B------:R-:W-:Y:S05]  /*86b0*/  BSYNC.RECONVERGENT B1 ;  /* 0x0000000000017941 */ /* 0x000fea0003800200 */
.L_x_23012:
        /* <DEDUP_REMOVED lines=22> */
.L_x_23019:
        /* <DEDUP_REMOVED lines=13> */
.L_x_23021:
[----:B------:R-:W-:Y:S05]  /*88f0*/  BSYNC.RECONVERGENT B2 ;  /* 0x0000000000027941 */ /* 0x000fea0003800200 */
.L_x_23020:
        /* <DEDUP_REMOVED lines=53> */
.L_x_23018:
[----:B------:R-:W-:Y:S05]  /*8c50*/  BSYNC.RECONVERGENT B1 ;  /* 0x0000000000017941 */ /* 0x000fea0003800200 */
.L_x_23017:
        /* <DEDUP_REMOVED lines=22> */
.L_x_23024:
        /* <DEDUP_REMOVED lines=13> */
.L_x_23026:
[----:B------:R-:W-:Y:S05]  /*8e90*/  BSYNC.RECONVERGENT B2 ;  /* 0x0000000000027941 */ /* 0x000fea0003800200 */
.L_x_23025:
        /* <DEDUP_REMOVED lines=53> */
.L_x_23023:
[----:B------:R-:W-:Y:S05]  /*91f0*/  BSYNC.RECONVERGENT B1 ;  /* 0x0000000000017941 */ /* 0x000fea0003800200 */
.L_x_23022:
        /* <DEDUP_REMOVED lines=10> */
.L_x_23006:
        /* <DEDUP_REMOVED lines=16> */
.L_x_23030:
        /* <DEDUP_REMOVED lines=13> */
.L_x_23032:
[----:B------:R-:W-:Y:S05]  /*9470*/  BSYNC.RECONVERGENT B2 ;  /* 0x0000000000027941 */ /* 0x000fea0003800200 */
.L_x_23031:
        /* <DEDUP_REMOVED lines=54> */
.L_x_23029:
[----:B------:R-:W-:Y:S05]  /*97e0*/  BSYNC.RECONVERGENT B1 ;  /* 0x0000000000017941 */ /* 0x000fea0003800200 */
.L_x_23028:
        /* <DEDUP_REMOVED lines=25> */
.L_x_23035:
        /* <DEDUP_REMOVED lines=13> */
.L_x_23037:
[----:B------:R-:W-:Y:S05]  /*9a50*/  BSYNC.RECONVERGENT B2 ;  /* 0x0000000000027941 */ /* 0x000fea0003800200 */
.L_x_23036:
        /* <DEDUP_REMOVED lines=53> */
.L_x_23034:
[----:B------:R-:W-:Y:S05]  /*9db0*/  BSYNC.RECONVERGENT B1 ;  /* 0x0000000000017941 */ /* 0x000fea0003800200 */
.L_x_23033:
        /* <DEDUP_REMOVED lines=22> */
.L_x_23040:
        /* <DEDUP_REMOVED lines=13> */
.L_x_23042:
[----:B------:R-:W-:Y:S05]  /*9ff0*/  BSYNC.RECONVERGENT B2 ;  /* 0x0000000000027941 */ /* 0x000fea0003800200 */
.L_x_23041:
        /* <DEDUP_REMOVED lines=53> */
.L_x_23039:
[----:B------:R-:W-:Y:S05]  /*a350*/  BSYNC.RECONVERGENT B1 ;  /* 0x0000000000017941 */ /* 0x000fea0003800200 */
.L_x_23038:
        /* <DEDUP_REMOVED lines=22> */
.L_x_23045:
        /* <DEDUP_REMOVED lines=13> */
.L_x_23047:
[----:B------:R-:W-:Y:S05]  /*a590*/  BSYNC.RECONVERGENT B2 ;  /* 0x0000000000027941 */ /* 0x000fea0003800200 */
.L_x_23046:
        /* <DEDUP_REMOVED lines=53> */
.L_x_23044:
[----:B------:R-:W-:Y:S05]  /*a8f0*/  BSYNC.RECONVERGENT B1 ;  /* 0x0000000000017941 */ /* 0x000fea0003800200 */
.L_x_23043:
        /* <DEDUP_REMOVED lines=9> */
.L_x_23027:
        /* <DEDUP_REMOVED lines=8> */
[----:B------:R-:W-:-:S04]  /*aa10*/  SEL R70, RZ, 0x1, !P1 ;  /* 0x00000001ff467807 */ /* 0x000fc80004800000 */
[----:B------:R-:W-:Y:S01]  /*aa20*/  IADD3 R3, PT, PT, R3, R70, RZ ;  /* 0x0000004603037210 */ /* 0x000fe20007ffe0ff */
[C---:B-1----:R-:W-:Y:S01]  /*aa30*/  IMAD.WIDE.U32 R70, R68.reuse, 0x4, R74 ;  /* 0x0000000444467825 */ /* 0x042fe200078e004a */
[----:B------:R-:W-:-:S04]  /*aa40*/  IADD3 R68, PT, PT, R68, 0x80, RZ ;  /* 0x0000008044447810 */ /* 0x000fc80007ffe0ff */
[----:B------:R0:W-:Y:S02]  /*aa50*/  STG.E desc[UR8][R70.64], R3 ;  /* 0x0000000346007986 */ /* 0x0001e4000c101908 */
[----:B0-----:R-:W-:-:S07]  /*aa60*/  IMAD.MOV.U32 R3, RZ, RZ, R69 ;  /* 0x000000ffff037224 */ /* 0x001fce00078e0045 */
.L_x_23005:
[----:B------:R-:W-:Y:S05]  /*aa70*/  BSYNC.RECONVERGENT B0 ;  /* 0x0000000000007941 */ /* 0x000fea0003800200 */
.L_x_23004:
        /* <DEDUP_REMOVED lines=29> */
.L_x_23053:
        /* <DEDUP_REMOVED lines=13> */
.L_x_23055:
[----:B------:R-:W-:Y:S05]  /*ad20*/  BSYNC.RECONVERGENT B2 ;  /* 0x0000000000027941 */ /* 0x000fea0003800200 */
.L_x_23054:
        /* <DEDUP_REMOVED lines=54> */
.L_x_23052:
[----:B------:R-:W-:Y:S05]  /*b090*/  BSYNC.RECONVERGENT B1 ;  /* 0x0000000000017941 */ /* 0x000fea0003800200 */
.L_x_23051:
        /* <DEDUP_REMOVED lines=25> */
.L_x_23058:
        /* <DEDUP_REMOVED lines=13> */
.L_x_23060:
[----:B------:R-:W-:Y:S05]  /*b300*/  BSYNC.RECONVERGENT B2 ;  /* 0x0000000000027941 */ /* 0x000fea0003800200 */
.L_x_23059:
        /* <DEDUP_REMOVED lines=50> */
[----:B------:R-:W-:Y:S01]  /*b630*/  IMAD.MOV.U32 R3, RZ, RZ, R69 ;  /* 0x000000ffff037224 */ /* 0x000fe200078e0045 */
[----:B------:R-:W-:-:S03]  /*b640*/  MOV R69, R70 ;  /* 0x0000004600457202 */ /* 0x000fc60000000f00 */
[----:B------:R-:W-:-:S07]  /*b650*/  LOP3.LUT R7, R74, UR5, R71, 0x96, !PT ;  /* 0x000000054a077c12 */ /* 0x000fce000f8e9647 */
.L_x_23057:
[----:B------:R-:W-:Y:S05]  /*b660*/  BSYNC.RECONVERGENT B1 ;  /* 0x0000000000017941 */ /* 0x000fea0003800200 */
.L_x_23056:
        /* <DEDUP_REMOVED lines=22> */
.L_x_23063:
        /* <DEDUP_REMOVED lines=13> */
.L_x_23065:
[----:B------:R-:W-:Y:S05]  /*b8a0*/  BSYNC.RECONVERGENT B2 ;  /* 0x0000000000027941 */ /* 0x000fea0003800200 */
.L_x_23064:
        /* <DEDUP_REMOVED lines=53> */
.L_x_23062:
[----:B------:R-:W-:Y:S05]  /*bc00*/  BSYNC.RECONVERGENT B1 ;  /* 0x0000000000017941 */ /* 0x000fea0003800200 */
.L_x_23061:
        /* <DEDUP_REMOVED lines=22> */
.L_x_23068:
        /* <DEDUP_REMOVED lines=13> */
.L_x_23070:
[----:B------:R-:W-:Y:S05]  /*be40*/  BSYNC.RECONVERGENT B2 ;  /* 0x0000000000027941 */ /* 0x000fea0003800200 */
.L_x_23069:
        /* <DEDUP_REMOVED lines=53> */
.L_x_23067:
[----:B------:R-:W-:Y:S05]  /*c1a0*/  BSYNC.RECONVERGENT B1 ;  /* 0x0000000000017941 */ /* 0x000fea0003800200 */
.L_x_23066:
        /* <DEDUP_REMOVED lines=10> */
.L_x_23050:
        /* <DEDUP_REMOVED lines=16> */
.L_x_23074:
        /* <DEDUP_REMOVED lines=13> */
.L_x_23076:
[----:B------:R-:W-:Y:S05]  /*c420*/  BSYNC.RECONVERGENT B2 ;  /* 0x0000000000027941 */ /* 0x000fea0003800200 */
.L_x_23075:
        /* <DEDUP_REMOVED lines=54> */
.L_x_23073:
[----:B------:R-:W-:Y:S05]  /*c790*/  BSYNC.RECONVERGENT B1 ;  /* 0x0000000000017941 */ /* 0x000fea0003800200 */
.L_x_23072:
[----:B------:R-:W0:Y:S01]  /*c7a0*/  LDC R86, c[0x0][0x408] ;  /* 0x00010200ff567b82 */ /* 0x000e220000000800 */
[----:B------:R-:W-:Y:S01]  /*c7b0*/  HFMA2 R89, -RZ, RZ, 0.1171875, 0 ;  /* 0x2f800000ff597431 */ /* 0x000fe200000001ff */
[----:B------:R-:W-:Y:S01]  /*c7c0*/  I2FP.F32.U32 R3, R71 ;  /* 0x0000004700037245 */ /* 0x000fe20000201000 */
[----:B-----5:R-:W-:Y:S01]  /*c7d0*/  FMUL.FTZ R48, R48, UR4 ;  /* 0x0000000430307c20 */ /* 0x020fe20008410000 */
[----:B------:R-:W-:Y:S01]  /*c7e0*/  ISETP.NE.AND P3, PT, R70, 0x1, PT ;  /* 0x000000014600780c */ /* 0x000fe20003f65270 */
[----:B------:R-:W-:Y:S01]  /*c7f0*/  BSSY.RECONVERGENT B1, `(.L_x_23077) ;  /* 0x0000057000017945 */ /* 0x000fe20003800200 */
[----:B------:R-:W-:Y:S02]  /*c800*/  IMAD.MOV.U32 R5, RZ, RZ, 0x2 ;  /* 0x00000002ff057424 */ /* 0x000fe400078e00ff */
[----:B------:R-:W1:Y:S01]  /*c810*/  LDC R87, c[0x0][0x404] ;  /* 0x00010100ff577b82 */ /* 0x000e620000000800 */
[----:B------:R-:W-:Y:S01]  /*c820*/  FFMA.FTZ R3, R3, R89, 1.1641532182693481445e-10 ;  /* 0x2f00000003037423 */ /* 0x000fe20000010059 */
[----:B0-----:R-:W-:-:S04]  /*c830*/  FMUL.FTZ R48, R48, R86 ;  /* 0x0000005630307220 */ /* 0x001fc80000410000 */
        /* <DEDUP_REMOVED lines=15> */
.L_x_23079:
        /* <DEDUP_REMOVED lines=13> */
.L_x_23081:
[----:B------:R-:W-:Y:S05]  /*ca00*/  BSYNC.RECONVERGENT B2 ;  /* 0x0000000000027941 */ /* 0x000fea0003800200 */
.L_x_23080:
        /* <DEDUP_REMOVED lines=53> */
.L_x_23078:
[----:B------:R-:W-:Y:S05]  /*cd60*/  BSYNC.RECONVERGENT B1 ;  /* 0x0000000000017941 */ /* 0x000fea0003800200 */
.L_x_23077:
        /* <DEDUP_REMOVED lines=22> */
.L_x_23084:
        /* <DEDUP_REMOVED lines=13> */
.L_x_23086:
[----:B------:R-:W-:Y:S05]  /*cfa0*/  BSYNC.RECONVERGENT B2 ;  /* 0x0000000000027941 */ /* 0x000fea0003800200 */
.L_x_23085:
        /* <DEDUP_REMOVED lines=50> */
[----:B------:R-:W-:Y:S02]  /*d2d0*/  LOP3.LUT R7, R74, UR5, R71, 0x96, !PT ;  /* 0x000000054a077c12 */ /* 0x000fe4000f8e9647 */
[----:B------:R-:W-:Y:S01]  /*d2e0*/  MOV R71, R69 ;  /* 0x0000004500477202 */ /* 0x000fe20000000f00 */
[----:B------:R-:W-:-:S07]  /*d2f0*/  IMAD.MOV.U32 R69, RZ, RZ, R70 ;  /* 0x000000ffff457224 */ /* 0x000fce00078e0046 */
.L_x_23083:
[----:B------:R-:W-:Y:S05]  /*d300*/  BSYNC.RECONVERGENT B1 ;  /* 0x0000000000017941 */ /* 0x000fea0003800200 */
.L_x_23082:
        /* <DEDUP_REMOVED lines=22> */
.L_x_23089:
        /* <DEDUP_REMOVED lines=13> */
.L_x_23091:
[----:B------:R-:W-:Y:S05]  /*d540*/  BSYNC.RECONVERGENT B2 ;  /* 0x0000000000027941 */ /* 0x000fea0003800200 */
.L_x_23090:
        /* <DEDUP_REMOVED lines=53> */
.L_x_23088:
[----:B------:R-:W-:Y:S05]  /*d8a0*/  BSYNC.RECONVERGENT B1 ;  /* 0x0000000000017941 */ /* 0x000fea0003800200 */
.L_x_23087:
        /* <DEDUP_REMOVED lines=9> */
.L_x_23071:
        /* <DEDUP_REMOVED lines=14> */
.L_x_23049:
[----:B------:R-:W-:Y:S05]  /*da20*/  BSYNC.RECONVERGENT B0 ;  /* 0x0000000000007941 */ /* 0x000fea0003800200 */
.L_x_23048:
        /* <DEDUP_REMOVED lines=29> */
.L_x_23097:
        /* <DEDUP_REMOVED lines=13> */
.L_x_23099:
[----:B------:R-:W-:Y:S05]  /*dcd0*/  BSYNC.RECONVERGENT B2 ;  /* 0x0000000000027941 */ /* 0x000fea0003800200 */
.L_x_23098:
        /* <DEDUP_REMOVED lines=54> */
.L_x_23096:
[----:B------:R-:W-:Y:S05]  /*e040*/  BSYNC.RECONVERGENT B1 ;  /* 0x0000000000017941 */ /* 0x000fea0003800200 */
.L_x_23095:
        /* <DEDUP_REMOVED lines=25> */
.L_x_23102:
        /* <DEDUP_REMOVED lines=13> */
.L_x_23104:
[----:B------:R-:W-:Y:S05]  /*e2b0*/  BSYNC.RECONVERGENT B2 ;  /* 0x0000000000027941 */ /* 0x000fea0003800200 */
.L_x_23103:
        /* <DEDUP_REMOVED lines=53> */
.L_x_23101:
[----:B------:R-:W-:Y:S05]  /*e610*/  BSYNC.RECONVERGENT B1 ;  /* 0x0000000000017941 */ /* 0x000fea0003800200 */
.L_x_23100:
        /* <DEDUP_REMOVED lines=22> */
.L_x_23107:
        /* <DEDUP_REMOVED lines=13> */
.L_x_23109:
[----:B------:R-:W-:Y:S05]  /*e850*/  BSYNC.RECONVERGENT B2 ;  /* 0x0000000000027941 */ /* 0x000fea0003800200 */
.L_x_23108:
        /* <DEDUP_REMOVED lines=53> */
.L_x_23106:
[----:B------:R-:W-:Y:S05]  /*ebb0*/  BSYNC.RECONVERGENT B1 ;  /* 0x0000000000017941 */ /* 0x000fea0003800200 */
.L_x_23105:
        /* <DEDUP_REMOVED lines=22> */
.L_x_23112:
        /* <DEDUP_REMOVED lines=13> */
.L_x_23114:
[----:B------:R-:W-:Y:S05]  /*edf0*/  BSYNC.RECONVERGENT B2 ;  /* 0x0000000000027941 */ /* 0x000fea0003800200 */
.L_x_23113:
        /* <DEDUP_REMOVED lines=53> */
.L_x_23111:
[----:B------:R-:W-:Y:S05]  /*f150*/  BSYNC.RECONVERGENT B1 ;  /* 0x0000000000017941 */ /* 0x000fea0003800200 */
.L_x_23110:
        /* <DEDUP_REMOVED lines=10> */
.L_x_23094:
        /* <DEDUP_REMOVED lines=16> */
.L_x_23118:
        /* <DEDUP_REMOVED lines=13> */
.L_x_23120:
[----:B------:R-:W-:Y:S05]  /*f3d0*/  BSYNC.RECONVERGENT B2 ;  /* 0x0000000000027941 */ /* 0x000fea0003800200 */
.L_x_23119:
        /* <DEDUP_REMOVED lines=54> */
.L_x_23117:
[----:B------:R-:W-:Y:S05]  /*f740*/  BSYNC.RECONVERGENT B1 ;  /* 0x0000000000017941 */ /* 0x000fea0003800200 */
.L_x_23116:
        /* <DEDUP_REMOVED lines=25> */
.L_x_23123:
        /* <DEDUP_REMOVED lines=13> */
.L_x_23125:
[----:B------:R-:W-:Y:S05]  /*f9b0*/  BSYNC.RECONVERGENT B2 ;  /* 0x0000000000027941 */ /* 0x000fea0003800200 */
.L_x_23124:
        /* <DEDUP_REMOVED lines=53> */
.L_x_23122:
[----:B------:R-:W-:Y:S05]  /*fd10*/  BSYNC.RECONVERGENT B1 ;  /* 0x0000000000017941 */ /* 0x000fea0003800200 */
.L_x_23121:
        /* <DEDUP_REMOVED lines=22> */
.L_x_23128:
        /* <DEDUP_REMOVED lines=13> */
.L_x_23130:
[----:B------:R-:W-:Y:S05]  /*ff50*/  BSYNC.RECONVERGENT B2 ;  /* 0x0000000000027941 */ /* 0x000fea0003800200 */
.L_x_23129:
        /* <DEDUP_REMOVED lines=53> */
.L_x_23127:
[----:B------:R-:W-:Y:S05]  /*102b0*/  BSYNC.RECONVERGENT B1 ;  /* 0x0000000000017941 */ /* 0x000fea0003800200 */
.L_x_23126:
        /* <DEDUP_REMOVED lines=22> */
.L_x_23133:
        /* <DEDUP_REMOVED lines=13> */
.L_x_23135:
[----:B------:R-:W-:Y:S05]  /*104f0*/  BSYNC.RECONVERGENT B2 ;  /* 0x0000000000027941 */ /* 0x000fea0003800200 */
.L_x_23134:
        /* <DEDUP_REMOVED lines=53> */
.L_x_23132:
[----:B------:R-:W-:Y:S05]  /*10850*/  BSYNC.RECONVERGENT B1 ;  /* 0x0000000000017941 */ /* 0x000fea0003800200 */
.L_x_23131:
        /* <DEDUP_REMOVED lines=9> */
.L_x_23115:
[----:B------:R-:W0:Y:S01]  /*108f0*/  LDC.64 R70, c[0x0][0x3a8] ;  /* 0x0000ea00ff467b82 */ /* 0x000e220000000a00 */
[----:B------:R-:W-:Y:S02]  /*10900*/  SEL R3, RZ, 0x1000000, !P4 ;  /* 0x01000000ff037807 */ /* 0x000fe40006000000 */
[----:B------:R-:W-:-:S05]  /*10910*/  SEL R86, RZ, 0x10000, !P3 ;  /* 0x00010000ff567807 */ /* 0x000fca0005800000 */
[----:B------:R-:W1:Y:S01]  /*10920*/  LDC.64 R74, c[0x0][0x3b0] ;  /* 0x0000ec00ff4a7b82 */ /* 0x000e620000000a00 */
[----:B0-----:R-:W-:-:S05]  /*10930*/  IMAD.WIDE.U32 R70, R68, 0x10, R70 ;  /* 0x0000001044467825 */ /* 0x001fca00078e0046 */
[----:B------:R0:W-:Y:S02]  /*10940*/  STG.E.128 desc[UR8][R70.64], R52 ;  /* 0x0000003446007986 */ /* 0x0001e4000c101d08 */
[----:B0-----:R-:W-:-:S04]  /*10950*/  SEL R70, RZ, 0x100, !P2 ;  /* 0x00000100ff467807 */ /* 0x001fc80005000000 */
[----:B------:R-:W-:Y:S02]  /*10960*/  IADD3 R3, PT, PT, R70, R3, R86 ;  /* 0x0000000346037210 */ /* 0x000fe40007ffe056 */
[----:B------:R-:W-:-:S04]  /*10970*/  SEL R70, RZ, 0x1, !P1 ;  /* 0x00000001ff467807 */ /* 0x000fc80004800000 */
[----:B------:R-:W-:Y:S01]  /*10980*/  IADD3 R3, PT, PT, R3, R70, RZ ;  /* 0x0000004603037210 */ /* 0x000fe20007ffe0ff */
[C---:B-1----:R-:W-:Y:S01]  /*10990*/  IMAD.WIDE.U32 R70, R68.reuse, 0x4, R74 ;  /* 0x0000000444467825 */ /* 0x042fe200078e004a */
[----:B------:R-:W-:-:S04]  /*109a0*/  IADD3 R68, PT, PT, R68, 0x80, RZ ;  /* 0x0000008044447810 */ /* 0x000fc80007ffe0ff */
[----:B------:R0:W-:Y:S02]  /*109b0*/  STG.E desc[UR8][R70.64], R3 ;  /* 0x0000000346007986 */ /* 0x0001e4000c101908 */
[----:B0-----:R-:W-:-:S07]  /*109c0*/  IMAD.MOV.U32 R3, RZ, RZ, R69 ;  /* 0x000000ffff037224 */ /* 0x001fce00078e0045 */
.L_x_23093:
[----:B------:R-:W-:Y:S05]  /*109d0*/  BSYNC.RECONVERGENT B0 ;  /* 0x0000000000007941 */ /* 0x000fea0003800200 */
.L_x_23092:
        /* <DEDUP_REMOVED lines=29> */
.L_x_23141:
        /* <DEDUP_REMOVED lines=13> */
.L_x_23143:
[----:B------:R-:W-:Y:S05]  /*10c80*/  BSYNC.RECONVERGENT B2 ;  /* 0x0000000000027941 */ /* 0x000fea0003800200 */
.L_x_23142:
        /* <DEDUP_REMOVED lines=54> */
.L_x_23140:
[----:B------:R-:W-:Y:S05]  /*10ff0*/  BSYNC.RECONVERGENT B1 ;  /* 0x0000000000017941 */ /* 0x000fea0003800200 */
.L_x_23139:
        /* <DEDUP_REMOVED lines=25> */
.L_x_23146:
        /* <DEDUP_REMOVED lines=13> */
.L_x_23148:
[----:B------:R-:W-:Y:S05]  /*11260*/  BSYNC.RECONVERGENT B2 ;  /* 0x0000000000027941 */ /* 0x000fea0003800200 */
.L_x_23147:
        /* <DEDUP_REMOVED lines=53> */
.L_x_23145:
[----:B------:R-:W-:Y:S05]  /*115c0*/  BSYNC.RECONVERGENT B1 ;  /* 0x0000000000017941 */ /* 0x000fea0003800200 */
.L_x_23144:
        /* <DEDUP_REMOVED lines=22> */
.L_x_23151:
        /* <DEDUP_REMOVED lines=13> */
.L_x_23153:
[----:B------:R-:W-:Y:S05]  /*11800*/  BSYNC.RECONVERGENT B2 ;  /* 0x0000000000027941 */ /* 0x000fea0003800200 */
.L_x_23152:
        /* <DEDUP_REMOVED lines=53> */
.L_x_23150:
[----:B------:R-:W-:Y:S05]  /*11b60*/  BSYNC.RECONVERGENT B1 ;  /* 0x0000000000017941 */ /* 0x000fea0003800200 */
.L_x_23149:
        /* <DEDUP_REMOVED lines=22> */
.L_x_23156:
        /* <DEDUP_REMOVED lines=13> */
.L_x_23158:
[----:B------:R-:W-:Y:S05]  /*11da0*/  BSYNC.RECONVERGENT B2 ;  /* 0x0000000000027941 */ /* 0x000fea0003800200 */
.L_x_23157:
        /* <DEDUP_REMOVED lines=53> */
.L_x_23155:
[----:B------:R-:W-:Y:S05]  /*12100*/  BSYNC.RECONVERGENT B1 ;  /* 0x0000000000017941 */ /* 0x000fea0003800200 */
.L_x_23154:
[----:B------:R-:W-:Y:S01]  /*12110*/  I2FP.F32.U32 R3, R71 ;  /* 0x0000004700037245 */ /* 0x000fe20000201000 */
[----:B------:R-:W-:-:S04]  /*12120*/  FMUL.FTZ R59, R59, UR4 ;  /* 0x000000043b3b7c20 */ /* 0x000fc80008410000 */
[----:B------:R-:W-:Y:S01]  /*12130*/  FFMA.FTZ R3, R3, R89, 1.1641532182693481445e-10 ;  /* 0x2f00000003037423 */ /* 0x000fe20000010059 */
[----:B------:R-:W-:-:S04]  /*12140*/  FMUL.FTZ R59, R59, R86 ;  /* 0x000000563b3b7220 */ /* 0x000fc80000410000 */
[----:B------:R-:W-:Y:S01]  /*12150*/  FSETP.GTU.FTZ.AND P4, PT, R3, R87, PT ;  /* 0x000000570300720b */ /* 0x000fe20003f9c000 */
[----:B------:R-:W-:-:S03]  /*12160*/  HADD2.F32 R3, -RZ, R78.H0_H0 ;  /* 0x2000004eff037230 */ /* 0x000fc60000004100 */
[----:B------:R-:W-:Y:S02]  /*12170*/  FSEL R59, R59, RZ, !P4 ;  /* 0x000000ff3b3b7208 */ /* 0x000fe40006000000 */
[----:B------:R-:W-:-:S03]  /*12180*/  PLOP3.LUT P4, PT, P4, PT, PT, 0x8, 0x80 ;  /* 0x000000000080781c */ /* 0x000fc6000278e170 */
[----:B------:R-:W-:Y:S01]  /*12190*/  FFMA.FTZ R59, R59, R3, R35 ;  /* 0x000000033b3b7223 */ /* 0x000fe20000010023 */
[----:B------:R-:W-:Y:S09]  /*121a0*/  BRA `(.L_x_23159) ;  /* 0x0000001400bc7947 */ /* 0x000ff20003800000 */
.L_x_23138:
        /* <DEDUP_REMOVED lines=16> */
.L_x_23162:
        /* <DEDUP_REMOVED lines=13> */
.L_x_23164:
[----:B------:R-:W-:Y:S05]  /*12380*/  BSYNC.RECONVERGENT B2 ;  /* 0x0000000000027941 */ /* 0x000fea0003800200 */
.L_x_23163:
        /* <DEDUP_REMOVED lines=54> */
.L_x_23161:
[----:B------:R-:W-:Y:S05]  /*126f0*/  BSYNC.RECONVERGENT B1 ;  /* 0x0000000000017941 */ /* 0x000fea0003800200 */
.L_x_23160:
        /* <DEDUP_REMOVED lines=25> */
.L_x_23167:
        /* <DEDUP_REMOVED lines=13> */
.L_x_23169:
[----:B------:R-:W-:Y:S05]  /*12960*/  BSYNC.RECONVERGENT B2 ;  /* 0x0000000000027941 */ /* 0x000fea0003800200 */
.L_x_23168:
        /* <DEDUP_REMOVED lines=53> */
.L_x_23166:
[----:B------:R-:W-:Y:S05]  /*12cc0*/  BSYNC.RECONVERGENT B1 ;  /* 0x0000000000017941 */ /* 0x000fea0003800200 */
.L_x_23165:
        /* <DEDUP_REMOVED lines=8> */
[----:B------:R-:W-:-:S03]  /*12d50*/  HADD2.F32 R3, -RZ, R78.H1_H1 ;  /* 0x3000004eff037230 */ /* 0x000fc60000004100 */
        /* <DEDUP_REMOVED lines=13> */
.L_x_23172:
        /* <DEDUP_REMOVED lines=13> */
.L_x_23174:
[----:B------:R-:W-:Y:S05]  /*12f00*/  BSYNC.RECONVERGENT B2 ;  /* 0x0000000000027941 */ /* 0x000fea0003800200 */
.L_x_23173:
        /* <DEDUP_REMOVED lines=53> */
.L_x_23171:
[----:B------:R-:W-:Y:S05]  /*13260*/  BSYNC.RECONVERGENT B1 ;  /* 0x0000000000017941 */ /* 0x000fea0003800200 */
.L_x_23170:
        /* <DEDUP_REMOVED lines=22> */
.L_x_23177:
        /* <DEDUP_REMOVED lines=13> */
.L_x_23179:
[----:B------:R-:W-:Y:S05]  /*134a0*/  BSYNC.RECONVERGENT B2 ;  /* 0x0000000000027941 */ /* 0x000fea0003800200 */
.L_x_23178:
        /* <DEDUP_REMOVED lines=53> */
.L_x_23176:
[----:B------:R-:W-:Y:S05]  /*13800*/  BSYNC.RECONVERGENT B1 ;  /* 0x0000000000017941 */ /* 0x000fea0003800200 */
.L_x_23175:
        /* <DEDUP_REMOVED lines=8> */
[----:B------:R-:W-:-:S10]  /*13890*/  FMUL.FTZ R59, R3, R59 ;  /* 0x0000003b033b7220 */ /* 0x000fd40000410000 */
.L_x_23159:
[----:B------:R-:W0:Y:S01]  /*138a0*/  LDC.64 R70, c[0x0][0x3a8] ;  /* 0x0000ea00ff467b82 */ /* 0x000e220000000a00 */
[----:B------:R-:W-:Y:S02]  /*138b0*/  SEL R3, RZ, 0x1000000, !P4 ;  /* 0x01000000ff037807 */ /* 0x000fe40006000000 */
[----:B------:R-:W-:Y:S02]  /*138c0*/  SEL R86, RZ, 0x10000, !P3 ;  /* 0x00010000ff567807 */ /* 0x000fe40005800000 */
[----:B------:R-:W-:-:S03]  /*138d0*/  SEL R87, RZ, 0x100, !P2 ;  /* 0x00000100ff577807 */ /* 0x000fc60005000000 */
[----:B------:R-:W1:Y:S01]  /*138e0*/  LDC.64 R74, c[0x0][0x3b0] ;  /* 0x0000ec00ff4a7b82 */ /* 0x000e620000000a00 */
[----:B------:R-:W-:Y:S01]  /*138f0*/  IADD3 R3, PT, PT, R87, R3, R86 ;  /* 0x0000000357037210 */ /* 0x000fe20007ffe056 */
[----:B0-----:R-:W-:-:S05]  /*13900*/  IMAD.WIDE.U32 R70, R68, 0x10, R70 ;  /* 0x0000001044467825 */ /* 0x001fca00078e0046 */
[----:B------:R0:W-:Y:S02]  /*13910*/  STG.E.128 desc[UR8][R70.64], R56 ;  /* 0x0000003846007986 */ /* 0x0001e4000c101d08 */
[----:B0-----:R-:W-:-:S05]  /*13920*/  SEL R70, RZ, 0x1, !P1 ;  /* 0x00000001ff467807 */ /* 0x001fca0004800000 */
[----:B------:R-:W-:Y:S02]  /*13930*/  IMAD.IADD R3, R3, 0x1, R70 ;  /* 0x0000000103037824 */ /* 0x000fe400078e0246 */
[----:B-1----:R-:W-:-:S04]  /*13940*/  IMAD.WIDE.U32 R70, R68, 0x4, R74 ;  /* 0x0000000444467825 */ /* 0x002fc800078e004a */
[----:B------:R-:W-:Y:S01]  /*13950*/  VIADD R68, R68, 0x80 ;  /* 0x0000008044447836 */ /* 0x000fe20000000000 */
[----:B------:R0:W-:Y:S02]  /*13960*/  STG.E desc[UR8][R70.64], R3 ;  /* 0x0000000346007986 */ /* 0x0001e4000c101908 */
[----:B0-----:R-:W-:-:S07]  /*13970*/  MOV R3, R69 ;  /* 0x0000004500037202 */ /* 0x001fce0000000f00 */
.L_x_23137:
[----:B------:R-:W-:Y:S05]  /*13980*/  BSYNC.RECONVERGENT B0 ;  /* 0x0000000000007941 */ /* 0x000fea0003800200 */
.L_x_23136:
        /* <DEDUP_REMOVED lines=29> */
.L_x_23185:
        /* <DEDUP_REMOVED lines=13> */
.L_x_23187:
[----:B------:R-:W-:Y:S05]  /*13c30*/  BSYNC.RECONVERGENT B2 ;  /* 0x0000000000027941 */ /* 0x000fea0003800200 */
.L_x_23186:
        /* <DEDUP_REMOVED lines=54> */
.L_x_23184:
[----:B------:R-:W-:Y:S05]  /*13fa0*/  BSYNC.RECONVERGENT B1 ;  /* 0x0000000000017941 */ /* 0x000fea0003800200 */
.L_x_23183:
        /* <DEDUP_REMOVED lines=25> */
.L_x_23190:
        /* <DEDUP_REMOVED lines=13> */
.L_x_23192:
[----:B------:R-:W-:Y:S05]  /*14210*/  BSYNC.RECONVERGENT B2 ;  /* 0x0000000000027941 */ /* 0x000fea0003800200 */
.L_x_23191:
        /* <DEDUP_REMOVED lines=53> */
.L_x_23189:
[----:B------:R-:W-:Y:S05]  /*14570*/  BSYNC.RECONVERGENT B1 ;  /* 0x0000000000017941 */ /* 0x000fea0003800200 */
.L_x_23188:
        /* <DEDUP_REMOVED lines=22> */
.L_x_23195:
        /* <DEDUP_REMOVED lines=13> */
.L_x_23197:
[----:B------:R-:W-:Y:S05]  /*147b0*/  BSYNC.RECONVERGENT B2 ;  /* 0x0000000000027941 */ /* 0x000fea0003800200 */
.L_x_23196:
        /* <DEDUP_REMOVED lines=53> */
.L_x_23194:
[----:B------:R-:W-:Y:S05]  /*14b10*/  BSYNC.RECONVERGENT B1 ;  /* 0x0000000000017941 */ /* 0x000fea0003800200 */
.L_x_23193:
        /* <DEDUP_REMOVED lines=22> */
.L_x_23200:
        /* <DEDUP_REMOVED lines=13> */
.L_x_23202:
[----:B------:R-:W-:Y:S05]  /*14d50*/  BSYNC.RECONVERGENT B2 ;  /* 0x0000000000027941 */ /* 0x000fea0003800200 */
.L_x_23201:
        /* <DEDUP_REMOVED lines=53> */
.L_x_23199:
[----:B------:R-:W-:Y:S05]  /*150b0*/  BSYNC.RECONVERGENT B1 ;  /* 0x0000000000017941 */ /* 0x000fea0003800200 */
.L_x_23198:
        /* <DEDUP_REMOVED lines=10> */
.L_x_23182:
        /* <DEDUP_REMOVED lines=16> */
.L_x_23206:
        /* <DEDUP_REMOVED lines=13> */
.L_x_23208:
[----:B------:R-:W-:Y:S05]  /*15330*/  BSYNC.RECONVERGENT B2 ;  /* 0x0000000000027941 */ /* 0x000fea0003800200 */
.L_x_23207:
        /* <DEDUP_REMOVED lines=54> */
.L_x_23205:
[----:B------:R-:W-:Y:S05]  /*156a0*/  BSYNC.RECONVERGENT B1 ;  /* 0x0000000000017941 */ /* 0x000fea0003800200 */
.L_x_23204:
        /* <DEDUP_REMOVED lines=25> */
.L_x_23211:
        /* <DEDUP_REMOVED lines=13> */
.L_x_23213:
[----:B------:R-:W-:Y:S05]  /*15910*/  BSYNC.RECONVERGENT B2 ;  /* 0x0000000000027941 */ /* 0x000fea0003800200 */
.L_x_23212:
        /* <DEDUP_REMOVED lines=53> */
.L_x_23210:
[----:B------:R-:W-:Y:S05]  /*15c70*/  BSYNC.RECONVERGENT B1 ;  /* 0x0000000000017941 */ /* 0x000fea0003800200 */
.L_x_23209:
        /* <DEDUP_REMOVED lines=22> */
.L_x_23216:
        /* <DEDUP_REMOVED lines=13> */
.L_x_23218:
[----:B------:R-:W-:Y:S05]  /*15eb0*/  BSYNC.RECONVERGENT B2 ;  /* 0x0000000000027941 */ /* 0x000fea0003800200 */
.L_x_23217:
        /* <DEDUP_REMOVED lines=53> */
.L_x_23215:
[----:B------:R-:W-:Y:S05]  /*16210*/  BSYNC.RECONVERGENT B1 ;  /* 0x0000000000017941 */ /* 0x000fea0003800200 */
.L_x_23214:
        /* <DEDUP_REMOVED lines=22> */
.L_x_23221:
        /* <DEDUP_REMOVED lines=13> */
.L_x_23223:
[----:B------:R-:W-:Y:S05]  /*16450*/  BSYNC.RECONVERGENT B2 ;  /* 0x0000000000027941 */ /* 0x000fea0003800200 */
.L_x_23222:
        /* <DEDUP_REMOVED lines=53> */
.L_x_23220:
[----:B------:R-:W-:Y:S05]  /*167b0*/  BSYNC.RECONVERGENT B1 ;  /* 0x0000000000017941 */ /* 0x000fea0003800200 */
.L_x_23219:
        /* <DEDUP_REMOVED lines=9> */
.L_x_23203:
[----:B------:R-:W0:Y:S01]  /*16850*/  LDC.64 R70, c[0x0][0x3a8] ;  /* 0x0000ea00ff467b82 */ /* 0x000e220000000a00 */
[----:B------:R-:W-:Y:S02]  /*16860*/  SEL R75, RZ, 0x1000000, !P4 ;  /* 0x01000000ff4b7807 */ /* 0x000fe40006000000 */
[----:B------:R-:W-:Y:S02]  /*16870*/  SEL R86, RZ, 0x10000, !P3 ;  /* 0x00010000ff567807 */ /* 0x000fe40005800000 */
[----:B------:R-:W-:Y:S02]  /*16880*/  SEL R74, RZ, 0x100, !P2 ;  /* 0x00000100ff4a7807 */ /* 0x000fe40005000000 */
[----:B------:R-:W-:Y:S01]  /*16890*/  SEL R3, RZ, 0x1, !P1 ;  /* 0x00000001ff037807 */ /* 0x000fe20004800000 */
[----:B------:R-:W1:Y:S01]  /*168a0*/  LDC.64 R108, c[0x0][0x3b0] ;  /* 0x0000ec00ff6c7b82 */ /* 0x000e620000000a00 */
[----:B------:R-:W-:-:S04]  /*168b0*/  IADD3 R74, PT, PT, R74, R75, R86 ;  /* 0x0000004b4a4a7210 */ /* 0x000fc80007ffe056 */
[----:B------:R-:W-:Y:S01]  /*168c0*/  IADD3 R3, PT, PT, R74, R3, RZ ;  /* 0x000000034a037210 */ /* 0x000fe20007ffe0ff */
[----:B0-----:R-:W-:-:S05]  /*168d0*/  IMAD.WIDE.U32 R70, R68, 0x10, R70 ;  /* 0x0000001044467825 */ /* 0x001fca00078e0046 */
[----:B------:R1:W-:Y:S02]  /*168e0*/  STG.E.128 desc[UR8][R70.64], R60 ;  /* 0x0000003c46007986 */ /* 0x0003e4000c101d08 */
[C---:B-1----:R-:W-:Y:S01]  /*168f0*/  IMAD.WIDE.U32 R70, R68.reuse, 0x4, R108 ;  /* 0x0000000444467825 */ /* 0x042fe200078e006c */
[----:B------:R-:W-:-:S04]  /*16900*/  IADD3 R68, PT, PT, R68, 0x80, RZ ;  /* 0x0000008044447810 */ /* 0x000fc80007ffe0ff */
[----:B------:R0:W-:Y:S02]  /*16910*/  STG.E desc[UR8][R70.64], R3 ;  /* 0x0000000346007986 */ /* 0x0001e4000c101908 */
[----:B0-----:R-:W-:-:S07]  /*16920*/  IMAD.MOV.U32 R3, RZ, RZ, R69 ;  /* 0x000000ffff037224 */ /* 0x001fce00078e0045 */
.L_x_23181:
[----:B------:R-:W-:Y:S05]  /*16930*/  BSYNC.RECONVERGENT B0 ;  /* 0x0000000000007941 */ /* 0x000fea0003800200 */
.L_x_23180:
[----:B------:R-:W-:Y:S01]  /*16940*/  ISETP.GE.U32.AND P1, PT, R10, 0x400, PT ;  /* 0x000004000a00780c */ /* 0x000fe20003f26070 */
[----:B------:R-:W-:-:S12]  /*16950*/  BSSY.RECONVERGENT B0, `(.L_x_23224) ;  /* 0x00002f5000007945 */ /* 0x000fd80003800200 */
        /* <DEDUP_REMOVED lines=26> */
.L_x_23229:
        /* <DEDUP_REMOVED lines=13> */
.L_x_23231:
[----:B------:R-:W-:Y:S05]  /*16bd0*/  BSYNC.RECONVERGENT B2 ;  /* 0x0000000000027941 */ /* 0x000fea0003800200 */
.L_x_23230:
        /* <DEDUP_REMOVED lines=53> */
.L_x_23228:
[----:B------:R-:W-:Y:S05]  /*16f30*/  BSYNC.RECONVERGENT B1 ;  /* 0x0000000000017941 */ /* 0x000fea0003800200 */
.L_x_23227:
        /* <DEDUP_REMOVED lines=25> */
.L_x_23234:
        /* <DEDUP_REMOVED lines=13> */
.L_x_23236:
[----:B------:R-:W-:Y:S05]  /*171a0*/  BSYNC.RECONVERGENT B2 ;  /* 0x0000000000027941 */ /* 0x000fea0003800200 */
.L_x_23235:
        /* <DEDUP_REMOVED lines=53> */
.L_x_23233:
[----:B------:R-:W-:Y:S05]  /*17500*/  BSYNC.RECONVERGENT B1 ;  /* 0x0000000000017941 */ /* 0x000fea0003800200 */
.L_x_23232:
        /* <DEDUP_REMOVED lines=22> */
.L_x_23239:
        /* <DEDUP_REMOVED lines=13> */
.L_x_23241:
[----:B------:R-:W-:Y:S05]  /*17740*/  BSYNC.RECONVERGENT B2 ;  /* 0x0000000000027941 */ /* 0x000fea0003800200 */
.L_x_23240:
        /* <DEDUP_REMOVED lines=53> */
.L_x_23238:
[----:B------:R-:W-:Y:S05]  /*17aa0*/  BSYNC.RECONVERGENT B1 ;  /* 0x0000000000017941 */ /* 0x000fea0003800200 */
.L_x_23237:
        /* <DEDUP_REMOVED lines=22> */
.L_x_23244:
        /* <DEDUP_REMOVED lines=13> */
.L_x_23246:
[----:B------:R-:W-:Y:S05]  /*17ce0*/  BSYNC.RECONVERGENT B2 ;  /* 0x0000000000027941 */ /* 0x000fea0003800200 */
.L_x_23245:
        /* <DEDUP_REMOVED lines=53> */
.L_x_23243:
[----:B------:R-:W-:Y:S05]  /*18040*/  BSYNC.RECONVERGENT B1 ;  /* 0x0000000000017941 */ /* 0x000fea0003800200 */
.L_x_23242:
        /* <DEDUP_REMOVED lines=10> */
.L_x_23226:
        /* <DEDUP_REMOVED lines=16> */
.L_x_23250:
        /* <DEDUP_REMOVED lines=13> */
.L_x_23252:
[----:B------:R-:W-:Y:S05]  /*182c0*/  BSYNC.RECONVERGENT B2 ;  /* 0x0000000000027941 */ /* 0x000fea0003800200 */
.L_x_23251:
        /* <DEDUP_REMOVED lines=53> */
.L_x_23249:
[----:B------:R-:W-:Y:S05]  /*18620*/  BSYNC.RECONVERGENT B1 ;  /* 0x0000000000017941 */ /* 0x000fea0003800200 */
.L_x_23248:
        /* <DEDUP_REMOVED lines=25> */
.L_x_23255:
        /* <DEDUP_REMOVED lines=13> */
.L_x_23257:
[----:B------:R-:W-:Y:S05]  /*18890*/  BSYNC.RECONVERGENT B2 ;  /* 0x0000000000027941 */ /* 0x000fea0003800200 */
.L_x_23256:
        /* <DEDUP_REMOVED lines=53> */
.L_x_23254:
[----:B------:R-:W-:Y:S05]  /*18bf0*/  BSYNC.RECONVERGENT B1 ;  /* 0x0000000000017941 */ /* 0x000fea0003800200 */
.L_x_23253:
        /* <DEDUP_REMOVED lines=22> */
.L_x_23260:
        /* <DEDUP_REMOVED lines=13> */
.L_x_23262:
[----:B------:R-:W-:Y:S05]  /*18e30*/  BSYNC.RECONVERGENT B2 ;  /* 0x0000000000027941 */ /* 0x000fea0003800200 */
.L_x_23261:
        /* <DEDUP_REMOVED lines=53> */
.L_x_23259:
[----:B------:R-:W-:Y:S05]  /*19190*/  BSYNC.RECONVERGENT B1 ;  /* 0x0000000000017941 */ /* 0x000fea0003800200 */
.L_x_23258:
        /* <DEDUP_REMOVED lines=22> */
.L_x_23265:
        /* <DEDUP_REMOVED lines=13> */
.L_x_23267:
[----:B------:R-:W-:Y:S05]  /*193d0*/  BSYNC.RECONVERGENT B2 ;  /* 0x0000000000027941 */ /* 0x000fea0003800200 */
.L_x_23266:
        /* <DEDUP_REMOVED lines=53> */
.L_x_23264:
[----:B------:R-:W-:Y:S05]  /*19730*/  BSYNC.RECONVERGENT B1 ;  /* 0x0000000000017941 */ /* 0x000fea0003800200 */
.L_x_23263:
        /* <DEDUP_REMOVED lines=9> */
.L_x_23247:
[----:B------:R-:W0:Y:S01]  /*197d0*/  LDC.64 R70, c[0x0][0x3a8] ;  /* 0x0000ea00ff467b82 */ /* 0x000e220000000a00 */
[----:B------:R-:W-:Y:S02]  /*197e0*/  SEL R69, RZ, 0x1000000, !P5 ;  /* 0x01000000ff457807 */ /* 0x000fe40006800000 */
[----:B------:R-:W-:Y:S02]  /*197f0*/  SEL R75, RZ, 0x10000, !P4 ;  /* 0x00010000ff4b7807 */ /* 0x000fe40006000000 */
[----:B------:R-:W-:Y:S02]  /*19800*/  SEL R74, RZ, 0x100, !P3 ;  /* 0x00000100ff4a7807 */ /* 0x000fe40005800000 */
[----:B------:R-:W-:Y:S01]  /*19810*/  SEL R3, RZ, 0x1, !P2 ;  /* 0x00000001ff037807 */ /* 0x000fe20005000000 */
[----:B------:R-:W1:Y:S01]  /*19820*/  LDC.64 R108, c[0x0][0x3b0] ;  /* 0x0000ec00ff6c7b82 */ /* 0x000e620000000a00 */
[----:B------:R-:W-:-:S05]  /*19830*/  IADD3 R74, PT, PT, R74, R69, R75 ;  /* 0x000000454a4a7210 */ /* 0x000fca0007ffe04b */
[----:B------:R-:W-:Y:S02]  /*19840*/  IMAD.IADD R3, R74, 0x1, R3 ;  /* 0x000000014a037824 */ /* 0x000fe400078e0203 */
[----:B0-----:R-:W-:-:S05]  /*19850*/  IMAD.WIDE.U32 R70, R68, 0x10, R70 ;  /* 0x0000001044467825 */ /* 0x001fca00078e0046 */
[----:B------:R-:W-:Y:S01]  /*19860*/  STG.E.128 desc[UR8][R70.64], R64 ;  /* 0x0000004046007986 */ /* 0x000fe2000c101d08 */
[----:B-1----:R-:W-:-:S05]  /*19870*/  IMAD.WIDE.U32 R68, R68, 0x4, R108 ;  /* 0x0000000444447825 */ /* 0x002fca00078e006c */
[----:B------:R0:W-:Y:S02]  /*19880*/  STG.E desc[UR8][R68.64], R3 ;  /* 0x0000000344007986 */ /* 0x0001e4000c101908 */
[----:B0-----:R-:W-:-:S07]  /*19890*/  MOV R3, R86 ;  /* 0x0000005600037202 */ /* 0x001fce0000000f00 */
.L_x_23225:
[----:B------:R-:W-:Y:S05]  /*198a0*/  BSYNC.RECONVERGENT B0 ;  /* 0x0000000000007941 */ /* 0x000fea0003800200 */
.L_x_23224:
[----:B------:R-:W-:Y:S01]  /*198b0*/  FADD.FTZ R68, RZ, R36 ;  /* 0x00000024ff447221 */ /* 0x000fe20000010000 */
[C---:B------:R-:W-:Y:S01]  /*198c0*/  ISETP.GT.U32.AND P2, PT, R10.reuse, 0xff, PT ;  /* 0x000000ff0a00780c */ /* 0x040fe20003f44070 */
[----:B------:R-:W0:Y:S01]  /*198d0*/  S2R R108, SR_TID.X ;  /* 0x00000000006c7919 */ /* 0x000e220000002100 */
[C---:B------:R-:W-:Y:S01]  /*198e0*/  ISETP.GT.U32.AND P6, PT, R10.reuse, 0x17f, PT ;  /* 0x0000017f0a00780c */ /* 0x040fe20003fc4070 */
[----:B------:R-:W-:Y:S01]  /*198f0*/  FADD.FTZ R68, R37, R68 ;  /* 0x0000004425447221 */ /* 0x000fe20000010000 */
[C---:B------:R-:W-:Y:S01]  /*19900*/  ISETP.GT.U32.AND P5, PT, R10.reuse, 0x1ff, PT ;  /* 0x000001ff0a00780c */ /* 0x040fe20003fa4070 */
[----:B------:R-:W-:Y:S01]  /*19910*/  BSSY.RECONVERGENT B0, `(.L_x_23268) ;  /* 0x0000087000007945 */ /* 0x000fe20003800200 */
[----:B------:R-:W-:Y:S01]  /*19920*/  ISETP.GT.U32.AND P4, PT, R10, 0x27f, PT ;  /* 0x0000027f0a00780c */ /* 0x000fe20003f84070 */
[----:B------:R-:W-:Y:S01]  /*19930*/  FADD.FTZ R68, R38, R68 ;  /* 0x0000004426447221 */ /* 0x000fe20000010000 */
[C---:B------:R-:W-:Y:S02]  /*19940*/  ISETP.GT.U32.AND P3, PT, R10.reuse, 0x2ff, PT ;  /* 0x000002ff0a00780c */ /* 0x040fe40003f64070 */
[----:B------:R-:W-:Y:S01]  /*19950*/  P2R R69, PR, RZ, 0x2 ;  /* 0x00000002ff457803 */ /* 0x000fe20000000000 */
[----:B------:R-:W-:Y:S01]  /*19960*/  FADD.FTZ R68, R39, R68 ;  /* 0x0000004427447221 */ /* 0x000fe20000010000 */
[----:B------:R-:W-:-:S04]  /*19970*/  ISETP.GT.U32.AND P1, PT, R10, 0x37f, PT ;  /* 0x0000037f0a00780c */ /* 0x000fc80003f24070 */
        /* <DEDUP_REMOVED lines=118> */
[----:B-1----:R-:W-:Y:S01]  /*1a0e0*/  FADD.FTZ R69, R69, R70 ;  /* 0x0000004645457221 */ /* 0x002fe20000010000 */
[----:B0-----:R-:W-:-:S13]  /*1a0f0*/  LOP3.LUT P2, R70, R108, 0x1f, RZ, 0xc0, !PT ;  /* 0x0000001f6c467812 */ /* 0x001fda000784c0ff */
        /* <DEDUP_REMOVED lines=8> */
.L_x_23269:
[----:B------:R-:W-:Y:S05]  /*1a180*/  BSYNC.RECONVERGENT B0 ;  /* 0x0000000000007941 */ /* 0x000fea0003800200 */
.L_x_23268:
[----:B------:R-:W-:Y:S01]  /*1a190*/  BAR.SYNC.DEFER_BLOCKING 0x0 ;  /* 0x0000000000007b1d */ /* 0x000fe20000010000 */
[----:B------:R-:W-:Y:S01]  /*1a1a0*/  ISETP.GT.U32.AND P2, PT, R70, 0x3, PT ;  /* 0x000000034600780c */ /* 0x000fe20003f44070 */
[----:B------:R-:W-:Y:S01]  /*1a1b0*/  IMAD.MOV.U32 R74, RZ, RZ, RZ ;  /* 0x000000ffff4a7224 */ /* 0x000fe200078e00ff */
[----:B0-----:R-:W-:-:S03]  /*1a1c0*/  CS2R R68, SRZ ;  /* 0x0000000000447805 */ /* 0x001fc6000001ff00 */
[----:B------:R-:W-:Y:S08]  /*1a1d0*/  BSSY.RECONVERGENT B0, `(.L_x_23270) ;  /* 0x000000a000007945 */ /* 0x000ff00003800200 */
        /* <DEDUP_REMOVED lines=9> */
.L_x_23271:
[----:B------:R-:W-:Y:S05]  /*1a270*/  BSYNC.RECONVERGENT B0 ;  /* 0x0000000000007941 */ /* 0x000fea0003800200 */
.L_x_23270:
[----:B------:R-:W1:Y:S01]  /*1a280*/  SHFL.DOWN PT, R106, R74, 0x2, 0x1f ;  /* 0x08401f004a6a7f89 */ /* 0x000e6200000e0000 */
[----:B------:R-:W-:Y:S01]  /*1a290*/  ISETP.NE.AND P2, PT, RZ, UR23, PT ;  /* 0x00000017ff007c0c */ /* 0x000fe2000bf45270 */
[----:B------:R-:W-:Y:S02]  /*1a2a0*/  BSSY.RECONVERGENT B0, `(.L_x_23272) ;  /* 0x000004e000007945 */ /* 0x000fe40003800200 */
[----:B0-----:R-:W0:Y:S01]  /*1a2b0*/  SHFL.DOWN PT, R86, R68, 0x2, 0x1f ;  /* 0x08401f0044567f89 */ /* 0x001e2200000e0000 */
[----:B-1----:R-:W-:Y:S02]  /*1a2c0*/  IADD3 R71, PT, PT, R106, R74, RZ ;  /* 0x0000004a6a477210 */ /* 0x002fe40007ffe0ff */
[----:B------:R-:W-:Y:S02]  /*1a2d0*/  I2FP.F32.S32 R106, R106 ;  /* 0x0000006a006a7245 */ /* 0x000fe40000201400 */
[----:B------:R-:W-:Y:S01]  /*1a2e0*/  I2FP.F32.S32 R105, R71 ;  /* 0x0000004700697245 */ /* 0x000fe20000201400 */
[----:B------:R-:W1:Y:S01]  /*1a2f0*/  SHFL.DOWN PT, R100, R71, 0x1, 0x1f ;  /* 0x08201f0047647f89 */ /* 0x000e6200000e0000 */
[----:B------:R-:W-:Y:S01]  /*1a300*/  I2FP.F32.S32 R74, R74 ;  /* 0x0000004a004a7245 */ /* 0x000fe20000201400 */
[----:B0-----:R-:W-:Y:S01]  /*1a310*/  FMUL.FTZ R75, R86, R106 ;  /* 0x0000006a564b7220 */ /* 0x001fe20000410000 */
[----:B------:R-:W0:Y:S03]  /*1a320*/  MUFU.RCP R70, R105 ;  /* 0x0000006900467308 */ /* 0x000e260000001000 */
[----:B------:R-:W-:Y:S01]  /*1a330*/  FFMA.FTZ R75, R74, R68, R75 ;  /* 0x000000444a4b7223 */ /* 0x000fe2000001004b */
[----:B------:R-:W-:-:S04]  /*1a340*/  FADD.FTZ R68, -R86, R68 ;  /* 0x0000004456447221 */ /* 0x000fc80000010100 */
[----:B------:R-:W-:-:S04]  /*1a350*/  FMUL.FTZ R68, R68, R68 ;  /* 0x0000004444447220 */ /* 0x000fc80000410000 */
[----:B------:R-:W-:Y:S02]  /*1a360*/  FMUL.FTZ R74, R68, R74 ;  /* 0x0000004a444a7220 */ /* 0x000fe40000410000 */
[----:B------:R-:W2:Y:S02]  /*1a370*/  SHFL.DOWN PT, R68, R69, 0x2, 0x1f ;  /* 0x08401f0045447f89 */ /* 0x000ea400000e0000 */
[----:B------:R-:W-:Y:S01]  /*1a380*/  FMUL.FTZ R106, R74, R106 ;  /* 0x0000006a4a6a7220 */ /* 0x000fe20000410000 */
[----:B0-----:R-:W-:Y:S01]  /*1a390*/  FMUL.FTZ R87, R70, R75 ;  /* 0x0000004b46577220 */ /* 0x001fe20000410000 */
[----:B-1----:R-:W-:-:S04]  /*1a3a0*/  IMAD.IADD R71, R71, 0x1, R100 ;  /* 0x0000000147477824 */ /* 0x002fc800078e0264 */
[----:B------:R-:W0:Y:S01]  /*1a3b0*/  SHFL.DOWN PT, R75, R87, 0x1, 0x1f ;  /* 0x08201f00574b7f89 */ /* 0x000e2200000e0000 */
[----:B------:R-:W-:Y:S02]  /*1a3c0*/  I2FP.F32.S32 R100, R100 ;  /* 0x0000006400647245 */ /* 0x000fe40000201400 */
[----:B------:R-:W-:-:S06]  /*1a3d0*/  I2FP.F32.S32 R71, R71 ;  /* 0x0000004700477245 */ /* 0x000fcc0000201400 */
[----:B------:R-:W1:Y:S01]  /*1a3e0*/  MUFU.RCP R71, R71 ;  /* 0x0000004700477308 */ /* 0x000e620000001000 */
[----:B--2---:R-:W-:-:S04]  /*1a3f0*/  FADD.FTZ R69, R68, R69 ;  /* 0x0000004544457221 */ /* 0x004fc80000010000 */
[----:B------:R-:W-:Y:S01]  /*1a400*/  FFMA.FTZ R69, R70, R106, R69 ;  /* 0x0000006a46457223 */ /* 0x000fe20000010045 */
[----:B0-----:R-:W-:-:S04]  /*1a410*/  FMUL.FTZ R86, R75, R100 ;  /* 0x000000644b567220 */ /* 0x001fc80000410000 */
[----:B------:R-:W0:Y:S01]  /*1a420*/  SHFL.DOWN PT, R70, R69, 0x1, 0x1f ;  /* 0x08201f0045467f89 */ /* 0x000e2200000e0000 */
[----:B------:R-:W-:Y:S01]  /*1a430*/  FADD.FTZ R75, R87, -R75 ;  /* 0x8000004b574b7221 */ /* 0x000fe20000010000 */
[----:B------:R-:W-:Y:S01]  /*1a440*/  FFMA.FTZ R86, R105, R87, R86 ;  /* 0x0000005769567223 */ /* 0x000fe20000010056 */
[----:B------:R-:W-:Y:S02]  /*1a450*/  MOV R87, UR14 ;  /* 0x0000000e00577c02 */ /* 0x000fe40008000f00 */
[----:B------:R-:W-:Y:S01]  /*1a460*/  FMUL.FTZ R75, R75, R75 ;  /* 0x0000004b4b4b7220 */ /* 0x000fe20000410000 */
[----:B-1----:R-:W-:-:S03]  /*1a470*/  FMUL.FTZ R86, R71, R86 ;  /* 0x0000005647567220 */ /* 0x002fc60000410000 */
[----:B------:R-:W-:-:S03]  /*1a480*/  FMUL.FTZ R75, R105, R75 ;  /* 0x0000004b694b7220 */ /* 0x000fc60000410000 */
[----:B------:R-:W1:Y:S01]  /*1a490*/  SHFL.IDX PT, R86, R86, RZ, 0x1f ;  /* 0x00001fff56567589 */ /* 0x000e6200000e0000 */
[----:B------:R-:W-:Y:S01]  /*1a4a0*/  FMUL.FTZ R75, R75, R100 ;  /* 0x000000644b4b7220 */ /* 0x000fe20000410000 */
[----:B0-----:R-:W-:-:S04]  /*1a4b0*/  FADD.FTZ R70, R69, R70 ;  /* 0x0000004645467221 */ /* 0x001fc80000010000 */
[----:B------:R-:W-:Y:S02]  /*1a4c0*/  FFMA.FTZ R69, R71, R75, R70 ;  /* 0x0000004b47457223 */ /* 0x000fe40000010046 */
[----:B------:R-:W0:Y:S04]  /*1a4d0*/  LDC R75, c[0x0][0x448] ;  /* 0x00011200ff4b7b82 */ /* 0x000e280000000800 */
[----:B------:R-:W0:Y:S01]  /*1a4e0*/  SHFL.IDX PT, R69, R69, RZ, 0x1f ;  /* 0x00001fff45457589 */ /* 0x000e2200000e0000 */
[C---:B-1----:R-:W-:Y:S01]  /*1a4f0*/  FMUL.FTZ R68, R86.reuse, R86 ;  /* 0x0000005656447220 */ /* 0x042fe20000410000 */
[----:B------:R-:W-:-:S04]  /*1a500*/  FSEL R74, R86, RZ, !P2 ;  /* 0x000000ff564a7208 */ /* 0x000fc80005000000 */
[----:B------:R-:W-:Y:S02]  /*1a510*/  FSEL R68, R68, RZ, P2 ;  /* 0x000000ff44447208 */ /* 0x000fe40001000000 */
[----:B------:R-:W-:-:S13]  /*1a520*/  ISETP.NE.AND P2, PT, R108, RZ, PT ;  /* 0x000000ff6c00720c */ /* 0x000fda0003f45270 */
[----:B------:R-:W1:Y:S01]  /*1a530*/  @!P2 LDC.64 R70, c[0x0][0x3c0] ;  /* 0x0000f000ff46ab82 */ /* 0x000e620000000a00 */
[----:B0-----:R-:W-:-:S04]  /*1a540*/  FFMA.FTZ R69, R69, UR24, R75 ;  /* 0x0000001845457c23 */ /* 0x001fc8000801004b */
[----:B------:R-:W-:-:S03]  /*1a550*/  FADD.FTZ R75, R69, R68 ;  /* 0x00000044454b7221 */ /* 0x000fc60000010000 */
[----:B------:R-:W0:Y:S03]  /*1a560*/  @!P2 LDC.64 R68, c[0x0][0x3c8] ;  /* 0x0000f200ff44ab82 */ /* 0x000e260000000a00 */
[----:B------:R-:W2:Y:S01]  /*1a570*/  MUFU.RSQ R75, R75 ;  /* 0x0000004b004b7308 */ /* 0x000ea20000001400 */
[----:B-1----:R-:W-:-:S05]  /*1a580*/  @!P2 IMAD.WIDE R70, R87, 0x4, R70 ;  /* 0x000000045746a825 */ /* 0x002fca00078e0246 */
[----:B------:R1:W-:Y:S02]  /*1a590*/  @!P2 STG.E desc[UR8][R70.64], R86 ;  /* 0x000000564600a986 */ /* 0x0003e4000c101908 */
[----:B-1----:R-:W-:-:S04]  /*1a5a0*/  IMAD.U32 R70, RZ, RZ, UR14 ;  /* 0x0000000eff467e24 */ /* 0x002fc8000f8e00ff */
[----:B0-----:R-:W-:-:S05]  /*1a5b0*/  @!P2 IMAD.WIDE R68, R70, 0x4, R68 ;  /* 0x000000044644a825 */ /* 0x001fca00078e0244 */
[----:B--2---:R0:W-:Y:S01]  /*1a5c0*/  @!P2 STG.E desc[UR8][R68.64], R75 ;  /* 0x0000004b4400a986 */ /* 0x0041e2000c101908 */
[----:B------:R-:W-:Y:S05]  /*1a5d0*/  @!P0 BRA `(.L_x_23273) ;  /* 0x0000000000688947 */ /* 0x000fea0003800000 */
[----:B------:R-:W2:Y:S04]  /*1a5e0*/  LDL.S16 R108, [R1+0xa] ;  /* 0x00000a00016c7983 */ /* 0x000ea80000100600 */
[----:B------:R-:W3:Y:S01]  /*1a5f0*/  LDL.S16 R106, [R1+0x8] ;  /* 0x00000800016a7983 */ /* 0x000ee20000100600 */
[--C-:B------:R-:W-:Y:S01]  /*1a600*/  FADD.FTZ R71, R36, -R74.reuse ;  /* 0x8000004a24477221 */ /* 0x100fe20000010000 */
[----:B------:R-:W-:Y:S02]  /*1a610*/  HADD2.F32 R70, -RZ, R30.H0_H0 ;  /* 0x2000001eff467230 */ /* 0x000fe40000004100 */
[----:B0-----:R-:W-:Y:S01]  /*1a620*/  FADD.FTZ R69, R37, -R74 ;  /* 0x8000004a25457221 */ /* 0x001fe20000010000 */
[----:B------:R-:W-:Y:S02]  /*1a630*/  HADD2.F32 R86, -RZ, R31.H0_H0 ;  /* 0x2000001fff567230 */ /* 0x000fe40000004100 */
[----:B------:R-:W-:Y:S01]  /*1a640*/  FMUL.FTZ R71, R75, R71 ;  /* 0x000000474b477220 */ /* 0x000fe20000410000 */
[----:B------:R-:W-:-:S02]  /*1a650*/  HADD2.F32 R87, -RZ, R110.H0_H0 ;  /* 0x2000006eff577230 */ /* 0x000fc40000004100 */
[----:B------:R-:W-:Y:S01]  /*1a660*/  FMUL.FTZ R69, R75, R69 ;  /* 0x000000454b457220 */ /* 0x000fe20000410000 */
[----:B--2---:R-:W-:Y:S02]  /*1a670*/  HADD2.F32 R68, -RZ, R108.H0_H0 ;  /* 0x2000006cff447230 */ /* 0x004fe40000004100 */
[----:B------:R-:W0:Y:S03]  /*1a680*/  LDC.64 R108, c[0x0][0x428] ;  /* 0x00010a00ff6c7b82 */ /* 0x000e260000000a00 */
[----:B------:R-:W-:Y:S01]  /*1a690*/  FFMA.FTZ R68, R71, R68, R70 ;  /* 0x0000004447447223 */ /* 0x000fe20000010046 */
[--C-:B------:R-:W-:Y:S02]  /*1a6a0*/  HADD2.F32 R70, -RZ, R121.reuse.H1_H1 ;  /* 0x30000079ff467230 */ /* 0x100fe40000004100 */
[----:B------:R-:W-:-:S05]  /*1a6b0*/  HADD2.F32 R71, -RZ, R121.H0_H0 ;  /* 0x20000079ff477230 */ /* 0x000fca0000004100 */
[----:B------:R-:W-:Y:S01]  /*1a6c0*/  FFMA.FTZ R69, R69, R70, R71 ;  /* 0x0000004645457223 */ /* 0x000fe20000010047 */
[----:B------:R-:W-:Y:S01]  /*1a6d0*/  FADD.FTZ R70, R38, -R74 ;  /* 0x8000004a26467221 */ /* 0x000fe20000010000 */
[----:B---3--:R-:W-:-:S03]  /*1a6e0*/  HADD2.F32 R71, -RZ, R106.H0_H0 ;  /* 0x2000006aff477230 */ /* 0x008fc60000004100 */
[----:B------:R-:W-:-:S04]  /*1a6f0*/  FMUL.FTZ R70, R75, R70 ;  /* 0x000000464b467220 */ /* 0x000fc80000410000 */
[----:B------:R-:W-:Y:S01]  /*1a700*/  FFMA.FTZ R70, R70, R71, R86 ;  /* 0x0000004746467223 */ /* 0x000fe20000010056 */
[----:B------:R-:W-:Y:S01]  /*1a710*/  FADD.FTZ R71, R39, -R74 ;  /* 0x8000004a27477221 */ /* 0x000fe20000010000 */
[----:B------:R-:W-:-:S03]  /*1a720*/  HADD2.F32 R86, -RZ, R110.H1_H1 ;  /* 0x3000006eff567230 */ /* 0x000fc60000004100 */
[----:B------:R-:W-:-:S04]  /*1a730*/  FMUL.FTZ R71, R75, R71 ;  /* 0x000000474b477220 */ /* 0x000fc80000410000 */
[----:B------:R-:W-:Y:S01]  /*1a740*/  FFMA.FTZ R71, R71, R86, R87 ;  /* 0x0000005647477223 */ /* 0x000fe20000010057 */
[C---:B0-----:R-:W-:Y:S01]  /*1a750*/  IMAD.WIDE.U32 R86, R0.reuse, 0x10, R108 ;  /* 0x0000001000567825 */ /* 0x041fe200078e006c */
[----:B------:R-:W-:-:S04]  /*1a760*/  IADD3 R0, PT, PT, R0, 0x80, RZ ;  /* 0x0000008000007810 */ /* 0x000fc80007ffe0ff */
[----:B------:R1:W-:Y:S03]  /*1a770*/  STG.E.128 desc[UR8][R86.64], R68 ;  /* 0x0000004456007986 */ /* 0x0003e6000c101d08 */
.L_x_23273:
[----:B------:R-:W-:Y:S05]  /*1a780*/  BSYNC.RECONVERGENT B0 ;  /* 0x0000000000007941 */ /* 0x000fea0003800200 */
.L_x_23272:
[----:B------:R-:W-:Y:S01]  /*1a790*/  ISETP.NE.AND P0, PT, R94, RZ, PT ;  /* 0x000000ff5e00720c */ /* 0x000fe20003f05270 */
[----:B------:R-:W-:-:S12]  /*1a7a0*/  BSSY.RECONVERGENT B0, `(.L_x_23274) ;  /* 0x000001c000007945 */ /* 0x000fd80003800200 */
[----:B------:R-:W-:Y:S05]  /*1a7b0*/  @!P0 BRA `(.L_x_23275) ;  /* 0x0000000000688947 */ /* 0x000fea0003800000 */
[----:B01----:R-:W2:Y:S04]  /*1a7c0*/  LDL.S16 R68, [R1+0x6] ;  /* 0x0000060001447983 */ /* 0x003ea80000100600 */
[----:B------:R-:W3:Y:S01]  /*1a7d0*/  LDL.S16 R100, [R1+0x4] ;  /* 0x0000040001647983 */ /* 0x000ee20000100600 */
[--C-:B------:R-:W-:Y:S01]  /*1a7e0*/  FADD.FTZ R71, R40, -R74.reuse ;  /* 0x8000004a28477221 */ /* 0x100fe20000010000 */
[----:B------:R-:W-:Y:S02]  /*1a7f0*/  HADD2.F32 R70, -RZ, R22.H0_H0 ;  /* 0x20000016ff467230 */ /* 0x000fe40000004100 */
[----:B------:R-:W-:Y:S01]  /*1a800*/  FADD.FTZ R69, R41, -R74 ;  /* 0x8000004a29457221 */ /* 0x000fe20000010000 */
[----:B------:R-:W0:Y:S01]  /*1a810*/  LDC.64 R86, c[0x0][0x428] ;  /* 0x00010a00ff567b82 */ /* 0x000e220000000a00 */
[----:B------:R-:W-:Y:S01]  /*1a820*/  FMUL.FTZ R71, R75, R71 ;  /* 0x000000474b477220 */ /* 0x000fe20000410000 */
[----:B------:R-:W-:-:S02]  /*1a830*/  HADD2.F32 R94, -RZ, R23.H0_H0 ;  /* 0x20000017ff5e7230 */ /* 0x000fc40000004100 */
[----:B------:R-:W-:Y:S01]  /*1a840*/  FMUL.FTZ R69, R75, R69 ;  /* 0x000000454b457220 */ /* 0x000fe20000410000 */
[----:B0-----:R-:W-:-:S04]  /*1a850*/  IMAD.WIDE.U32 R86, R0, 0x10, R86 ;  /* 0x0000001000567825 */ /* 0x001fc800078e0056 */
[----:B------:R-:W-:Y:S02]  /*1a860*/  VIADD R0, R0, 0x80 ;  /* 0x0000008000007836 */ /* 0x000fe40000000000 */
[----:B--2---:R-:W-:-:S05]  /*1a870*/  HADD2.F32 R68, -RZ, R68.H0_H0 ;  /* 0x20000044ff447230 */ /* 0x004fca0000004100 */
[----:B------:R-:W-:Y:S01]  /*1a880*/  FFMA.FTZ R68, R71, R68, R70 ;  /* 0x0000004447447223 */ /* 0x000fe20000010046 */
[--C-:B------:R-:W-:Y:S02]  /*1a890*/  HADD2.F32 R70, -RZ, R107.reuse.H1_H1 ;  /* 0x3000006bff467230 */ /* 0x100fe40000004100 */
[----:B------:R-:W-:-:S05]  /*1a8a0*/  HADD2.F32 R71, -RZ, R107.H0_H0 ;  /* 0x2000006bff477230 */ /* 0x000fca0000004100 */
[----:B------:R-:W-:Y:S01]  /*1a8b0*/  FFMA.FTZ R69, R69, R70, R71 ;  /* 0x0000004645457223 */ /* 0x000fe20000010047 */
[----:B------:R-:W-:Y:S01]  /*1a8c0*/  FADD.FTZ R70, R42, -R74 ;  /* 0x8000004a2a467221 */ /* 0x000fe20000010000 */
[----:B---3--:R-:W-:Y:S02]  /*1a8d0*/  HADD2.F32 R71, -RZ, R100.H0_H0 ;  /* 0x20000064ff477230 */ /* 0x008fe40000004100 */
[----:B------:R-:W-:Y:S02]  /*1a8e0*/  HADD2.F32 R100, -RZ, R104.H0_H0 ;  /* 0x20000068ff647230 */ /* 0x000fe40000004100 */
[----:B------:R-:W-:-:S04]  /*1a8f0*/  FMUL.FTZ R70, R75, R70 ;  /* 0x000000464b467220 */ /* 0x000fc80000410000 */
[----:B------:R-:W-:Y:S01]  /*1a900*/  FFMA.FTZ R70, R70, R71, R94 ;  /* 0x0000004746467223 */ /* 0x000fe2000001005e */
[----:B------:R-:W-:Y:S01]  /*1a910*/  FADD.FTZ R71, R43, -R74 ;  /* 0x8000004a2b477221 */ /* 0x000fe20000010000 */
[----:B------:R-:W-:-:S03]  /*1a920*/  HADD2.F32 R94, -RZ, R104.H1_H1 ;  /* 0x30000068ff5e7230 */ /* 0x000fc60000004100 */
[----:B------:R-:W-:-:S04]  /*1a930*/  FMUL.FTZ R71, R75, R71 ;  /* 0x000000474b477220 */ /* 0x000fc80000410000 */
[----:B------:R-:W-:-:S05]  /*1a940*/  FFMA.FTZ R71, R71, R94, R100 ;  /* 0x0000005e47477223 */ /* 0x000fca0000010064 */
[----:B------:R2:W-:Y:S02]  /*1a950*/  STG.E.128 desc[UR8][R86.64], R68 ;  /* 0x0000004456007986 */ /* 0x0005e4000c101d08 */
.L_x_23275:
[----:B------:R-:W-:Y:S05]  /*1a960*/  BSYNC.RECONVERGENT B0 ;  /* 0x0000000000007941 */ /* 0x000fea0003800200 */
.L_x_23274:
[----:B------:R-:W-:Y:S01]  /*1a970*/  ISETP.NE.AND P0, PT, R93, RZ, PT ;  /* 0x000000ff5d00720c */ /* 0x000fe20003f05270 */
[----:B------:R-:W-:-:S12]  /*1a980*/  BSSY.RECONVERGENT B0, `(.L_x_23276) ;  /* 0x0000020000007945 */ /* 0x000fd80003800200 */
[----:B------:R-:W-:Y:S05]  /*1a990*/  @!P0 BRA `(.L_x_23277) ;  /* 0x0000000000788947 */ /* 0x000fea0003800000 */
[----:B------:R-:W3:Y:S04]  /*1a9a0*/  LDL.S16 R100, [R1+0x2] ;  /* 0x0000020001647983 */ /* 0x000ee80000100600 */
[----:B------:R-:W4:Y:S01]  /*1a9b0*/  LDL.S16 R94, [R1] ;  /* 0x00000000015e7983 */ /* 0x000f220000100600 */
[----:B012---:R-:W-:Y:S01]  /*1a9c0*/  SHF.R.U64 R69, R28, 0x10, R29 ;  /* 0x000000101c457819 */ /* 0x007fe2000000121d */
[----:B------:R-:W-:Y:S01]  /*1a9d0*/  FADD.FTZ R68, R45, -R74 ;  /* 0x8000004a2d447221 */ /* 0x000fe20000010000 */
[----:B------:R-:W-:Y:S01]  /*1a9e0*/  SHF.R.U64 R70, R20, 0x10, R21 ;  /* 0x0000001014467819 */ /* 0x000fe20000001215 */
[----:B------:R-:W0:Y:S01]  /*1a9f0*/  LDC.64 R86, c[0x0][0x428] ;  /* 0x00010a00ff567b82 */ /* 0x000e220000000a00 */
[----:B------:R-:W-:Y:S01]  /*1aa00*/  SHF.R.U32.HI R71, RZ, 0x10, R29 ;  /* 0x00000010ff477819 */ /* 0x000fe2000001161d */
[----:B------:R-:W-:-:S02]  /*1aa10*/  HADD2.F32 R69, -RZ, R69.H0_H0 ;  /* 0x20000045ff457230 */ /* 0x000fc40000004100 */
[----:B------:R-:W-:Y:S01]  /*1aa20*/  FMUL.FTZ R68, R75, R68 ;  /* 0x000000444b447220 */ /* 0x000fe20000410000 */
[----:B------:R-:W-:Y:S02]  /*1aa30*/  HADD2.F32 R70, -RZ, R70.H0_H0 ;  /* 0x20000046ff467230 */ /* 0x000fe40000004100 */
[----:B------:R-:W-:Y:S02]  /*1aa40*/  HADD2.F32 R71, -RZ, R71.H0_H0 ;  /* 0x20000047ff477230 */ /* 0x000fe40000004100 */
[----:B------:R-:W-:Y:S02]  /*1aa50*/  HADD2.F32 R93, -RZ, R20.H0_H0 ;  /* 0x20000014ff5d7230 */ /* 0x000fe40000004100 */
[----:B------:R-:W-:Y:S01]  /*1aa60*/  FFMA.FTZ R69, R68, R69, R70 ;  /* 0x0000004544457223 */ /* 0x000fe20000010046 */
[----:B------:R-:W-:Y:S01]  /*1aa70*/  SHF.R.U32.HI R70, RZ, 0x10, R21 ;  /* 0x00000010ff467819 */ /* 0x000fe20000011615 */
[----:B------:R-:W-:-:S04]  /*1aa80*/  FADD.FTZ R68, R47, -R74 ;  /* 0x8000004a2f447221 */ /* 0x000fc80000010000 */
[----:B------:R-:W-:Y:S02]  /*1aa90*/  HADD2.F32 R70, -RZ, R70.H0_H0 ;  /* 0x20000046ff467230 */ /* 0x000fe40000004100 */
[----:B------:R-:W-:-:S04]  /*1aaa0*/  FMUL.FTZ R68, R75, R68 ;  /* 0x000000444b447220 */ /* 0x000fc80000410000 */
[----:B------:R-:W-:Y:S01]  /*1aab0*/  FFMA.FTZ R71, R68, R71, R70 ;  /* 0x0000004744477223 */ /* 0x000fe20000010046 */
[----:B------:R-:W-:Y:S01]  /*1aac0*/  FADD.FTZ R68, R44, -R74 ;  /* 0x8000004a2c447221 */ /* 0x000fe20000010000 */
[----:B0-----:R-:W-:-:S04]  /*1aad0*/  IMAD.WIDE.U32 R86, R0, 0x10, R86 ;  /* 0x0000001000567825 */ /* 0x001fc800078e0056 */
[----:B------:R-:W-:Y:S01]  /*1aae0*/  FMUL.FTZ R68, R75, R68 ;  /* 0x000000444b447220 */ /* 0x000fe20000410000 */
[----:B------:R-:W-:Y:S01]  /*1aaf0*/  IADD3 R0, PT, PT, R0, 0x80, RZ ;  /* 0x0000008000007810 */ /* 0x000fe20007ffe0ff */
[----:B---3--:R-:W-:-:S05]  /*1ab00*/  HADD2.F32 R70, -RZ, R100.H0_H0 ;  /* 0x20000064ff467230 */ /* 0x008fca0000004100 */
[----:B------:R-:W-:Y:S01]  /*1ab10*/  FFMA.FTZ R68, R68, R70, R93 ;  /* 0x0000004644447223 */ /* 0x000fe2000001005d */
[----:B------:R-:W-:Y:S01]  /*1ab20*/  FADD.FTZ R70, R46, -R74 ;  /* 0x8000004a2e467221 */ /* 0x000fe20000010000 */
[----:B----4-:R-:W-:Y:S02]  /*1ab30*/  HADD2.F32 R93, -RZ, R94.H0_H0 ;  /* 0x2000005eff5d7230 */ /* 0x010fe40000004100 */
[----:B------:R-:W-:Y:S02]  /*1ab40*/  HADD2.F32 R94, -RZ, R21.H0_H0 ;  /* 0x20000015ff5e7230 */ /* 0x000fe40000004100 */
[----:B------:R-:W-:-:S04]  /*1ab50*/  FMUL.FTZ R70, R75, R70 ;  /* 0x000000464b467220 */ /* 0x000fc80000410000 */
[----:B------:R-:W-:-:S05]  /*1ab60*/  FFMA.FTZ R70, R70, R93, R94 ;  /* 0x0000005d46467223 */ /* 0x000fca000001005e */
[----:B------:R3:W-:Y:S02]  /*1ab70*/  STG.E.128 desc[UR8][R86.64], R68 ;  /* 0x0000004456007986 */ /* 0x0007e4000c101d08 */
.L_x_23277:
[----:B------:R-:W-:Y:S05]  /*1ab80*/  BSYNC.RECONVERGENT B0 ;  /* 0x0000000000007941 */ /* 0x000fea0003800200 */
.L_x_23276:
[----:B------:R-:W-:Y:S01]  /*1ab90*/  ISETP.NE.AND P0, PT, R92, RZ, PT ;  /* 0x000000ff5c00720c */ /* 0x000fe20003f05270 */
[----:B------:R-:W-:-:S12]  /*1aba0*/  BSSY.RECONVERGENT B0, `(.L_x_23278) ;  /* 0x000001e000007945 */ /* 0x000fd80003800200 */
[----:B------:R-:W-:Y:S05]  /*1abb0*/  @!P0 BRA `(.L_x_23279) ;  /* 0x0000000000708947 */ /* 0x000fea0003800000 */
[----:B0123--:R-:W-:Y:S01]  /*1abc0*/  SHF.R.U64 R69, R26, 0x10, R27 ;  /* 0x000000101a457819 */ /* 0x00ffe2000000121b */
[----:B------:R-:W-:Y:S01]  /*1abd0*/  FADD.FTZ R68, R49, -R74 ;  /* 0x8000004a31447221 */ /* 0x000fe20000010000 */
[----:B------:R-:W-:Y:S01]  /*1abe0*/  SHF.R.U64 R70, R18, 0x10, R19 ;  /* 0x0000001012467819 */ /* 0x000fe20000001213 */
[----:B------:R-:W0:Y:S01]  /*1abf0*/  LDC.64 R86, c[0x0][0x428] ;  /* 0x00010a00ff567b82 */ /* 0x000e220000000a00 */
[----:B------:R-:W-:Y:S01]  /*1ac00*/  SHF.R.U32.HI R71, RZ, 0x10, R27 ;  /* 0x00000010ff477819 */ /* 0x000fe2000001161b */
[----:B------:R-:W-:Y:S02]  /*1ac10*/  HADD2.F32 R69, -RZ, R69.H0_H0 ;  /* 0x20000045ff457230 */ /* 0x000fe40000004100 */
[----:B------:R-:W-:Y:S01]  /*1ac20*/  FMUL.FTZ R68, R75, R68 ;  /* 0x000000444b447220 */ /* 0x000fe20000410000 */
[----:B------:R-:W-:Y:S02]  /*1ac30*/  HADD2.F32 R70, -RZ, R70.H0_H0 ;  /* 0x20000046ff467230 */ /* 0x000fe40000004100 */
[----:B------:R-:W-:-:S02]  /*1ac40*/  HADD2.F32 R71, -RZ, R71.H0_H0 ;  /* 0x20000047ff477230 */ /* 0x000fc40000004100 */
[----:B------:R-:W-:Y:S02]  /*1ac50*/  HADD2.F32 R92, -RZ, R18.H0_H0 ;  /* 0x20000012ff5c7230 */ /* 0x000fe40000004100 */
[----:B------:R-:W-:Y:S01]  /*1ac60*/  FFMA.FTZ R69, R68, R69, R70 ;  /* 0x0000004544457223 */ /* 0x000fe20000010046 */
[----:B------:R-:W-:Y:S01]  /*1ac70*/  SHF.R.U32.HI R70, RZ, 0x10, R19 ;  /* 0x00000010ff467819 */ /* 0x000fe20000011613 */
[----:B------:R-:W-:Y:S01]  /*1ac80*/  FADD.FTZ R68, R51, -R74 ;  /* 0x8000004a33447221 */ /* 0x000fe20000010000 */
[----:B------:R-:W-:-:S03]  /*1ac90*/  HADD2.F32 R93, -RZ, R19.H0_H0 ;  /* 0x20000013ff5d7230 */ /* 0x000fc60000004100 */
[----:B------:R-:W-:Y:S02]  /*1aca0*/  HADD2.F32 R70, -RZ, R70.H0_H0 ;  /* 0x20000046ff467230 */ /* 0x000fe40000004100 */
[----:B------:R-:W-:-:S04]  /*1acb0*/  FMUL.FTZ R68, R75, R68 ;  /* 0x000000444b447220 */ /* 0x000fc80000410000 */
[----:B------:R-:W-:Y:S01]  /*1acc0*/  FFMA.FTZ R71, R68, R71, R70 ;  /* 0x0000004744477223 */ /* 0x000fe20000010046 */
[----:B------:R-:W-:Y:S01]  /*1acd0*/  FADD.FTZ R68, R48, -R74 ;  /* 0x8000004a30447221 */ /* 0x000fe20000010000 */
[----:B------:R-:W-:Y:S02]  /*1ace0*/  HADD2.F32 R70, -RZ, R125.H1_H1 ;  /* 0x3000007dff467230 */ /* 0x000fe40000004100 */
[----:B0-----:R-:W-:-:S04]  /*1acf0*/  IMAD.WIDE.U32 R86, R0, 0x10, R86 ;  /* 0x0000001000567825 */ /* 0x001fc800078e0056 */
[----:B------:R-:W-:Y:S01]  /*1ad00*/  FMUL.FTZ R68, R75, R68 ;  /* 0x000000444b447220 */ /* 0x000fe20000410000 */
[----:B------:R-:W-:-:S03]  /*1ad10*/  VIADD R0, R0, 0x80 ;  /* 0x0000008000007836 */ /* 0x000fc60000000000 */
[----:B------:R-:W-:Y:S01]  /*1ad20*/  FFMA.FTZ R68, R68, R70, R92 ;  /* 0x0000004644447223 */ /* 0x000fe2000001005c */
[----:B------:R-:W-:Y:S01]  /*1ad30*/  FADD.FTZ R70, R50, -R74 ;  /* 0x8000004a32467221 */ /* 0x000fe20000010000 */
[----:B------:R-:W-:-:S03]  /*1ad40*/  HADD2.F32 R92, -RZ, R125.H0_H0 ;  /* 0x2000007dff5c7230 */ /* 0x000fc60000004100 */
[----:B------:R-:W-:-:S04]  /*1ad50*/  FMUL.FTZ R70, R75, R70 ;  /* 0x000000464b467220 */ /* 0x000fc80000410000 */
[----:B------:R-:W-:-:S05]  /*1ad60*/  FFMA.FTZ R70, R70, R92, R93 ;  /* 0x0000005c46467223 */ /* 0x000fca000001005d */
[----:B------:R4:W-:Y:S02]  /*1ad70*/  STG.E.128 desc[UR8][R86.64], R68 ;  /* 0x0000004456007986 */ /* 0x0009e4000c101d08 */
.L_x_23279:
[----:B------:R-:W-:Y:S05]  /*1ad80*/  BSYNC.RECONVERGENT B0 ;  /* 0x0000000000007941 */ /* 0x000fea0003800200 */
.L_x_23278:
[----:B------:R-:W-:Y:S01]  /*1ad90*/  ISETP.NE.AND P0, PT, R91, RZ, PT ;  /* 0x000000ff5b00720c */ /* 0x000fe20003f05270 */
[----:B------:R-:W-:-:S12]  /*1ada0*/  BSSY.RECONVERGENT B0, `(.L_x_23280) ;  /* 0x000001e000007945 */ /* 0x000fd80003800200 */
[----:B------:R-:W-:Y:S05]  /*1adb0*/  @!P0 BRA `(.L_x_23281) ;  /* 0x0000000000708947 */ /* 0x000fea0003800000 */
[----:B01234-:R-:W-:Y:S01]  /*1adc0*/  SHF.R.U64 R69, R24, 0x10, R25 ;  /* 0x0000001018457819 */ /* 0x01ffe20000001219 */
        /* <DEDUP_REMOVED lines=20> */
[----:B------:R-:W-:-:S03]  /*1af10*/  IADD3 R0, PT, PT, R0, 0x80, RZ ;  /* 0x0000008000007810 */ /* 0x000fc60007ffe0ff */
[----:B------:R-:W-:Y:S01]  /*1af20*/  FFMA.FTZ R68, R68, R70, R91 ;  /* 0x0000004644447223 */ /* 0x000fe2000001005b */
[----:B------:R-:W-:Y:S01]  /*1af30*/  FADD.FTZ R70, R54, -R74 ;  /* 0x8000004a36467221 */ /* 0x000fe20000010000 */
[----:B------:R-:W-:-:S03]  /*1af40*/  HADD2.F32 R91, -RZ, R124.H0_H0 ;  /* 0x2000007cff5b7230 */ /* 0x000fc60000004100 */
[----:B------:R-:W-:-:S04]  /*1af50*/  FMUL.FTZ R70, R75, R70 ;  /* 0x000000464b467220 */ /* 0x000fc80000410000 */
[----:B------:R-:W-:-:S05]  /*1af60*/  FFMA.FTZ R70, R70, R91, R92 ;  /* 0x0000005b46467223 */ /* 0x000fca000001005c */
[----:B------:R0:W-:Y:S02]  /*1af70*/  STG.E.128 desc[UR8][R86.64], R68 ;  /* 0x0000004456007986 */ /* 0x0001e4000c101d08 */
.L_x_23281:
[----:B------:R-:W-:Y:S05]  /*1af80*/  BSYNC.RECONVERGENT B0 ;  /* 0x0000000000007941 */ /* 0x000fea0003800200 */
.L_x_23280:
[----:B------:R-:W-:Y:S01]  /*1af90*/  ISETP.NE.AND P0, PT, R90, RZ, PT ;  /* 0x000000ff5a00720c */ /* 0x000fe20003f05270 */
[----:B------:R-:W-:-:S12]  /*1afa0*/  BSSY.RECONVERGENT B0, `(.L_x_23282) ;  /* 0x000001c000007945 */ /* 0x000fd80003800200 */
[----:B------:R-:W-:Y:S05]  /*1afb0*/  @!P0 BRA `(.L_x_23283) ;  /* 0x0000000000688947 */ /* 0x000fea0003800000 */
[----:B01234-:R-:W-:Y:S01]  /*1afc0*/  SHF.R.U64 R69, R72, 0x10, R73 ;  /* 0x0000001048457819 */ /* 0x01ffe20000001249 */
[----:B------:R-:W-:Y:S01]  /*1afd0*/  FADD.FTZ R68, R57, -R74 ;  /* 0x8000004a39447221 */ /* 0x000fe20000010000 */
[----:B------:R-:W-:Y:S01]  /*1afe0*/  SHF.R.U64 R70, R14, 0x10, R15 ;  /* 0x000000100e467819 */ /* 0x000fe2000000120f */
[----:B------:R-:W0:Y:S01]  /*1aff0*/  LDC.64 R86, c[0x0][0x428] ;  /* 0x00010a00ff567b82 */ /* 0x000e220000000a00 */
[----:B------:R-:W-:Y:S02]  /*1b000*/  HADD2.F32 R71, -RZ, R14.H0_H0 ;  /* 0x2000000eff477230 */ /* 0x000fe40000004100 */
[----:B------:R-:W-:Y:S01]  /*1b010*/  FMUL.FTZ R68, R75, R68 ;  /* 0x000000444b447220 */ /* 0x000fe20000410000 */
[----:B------:R-:W-:Y:S02]  /*1b020*/  HADD2.F32 R69, -RZ, R69.H0_H0 ;  /* 0x20000045ff457230 */ /* 0x000fe40000004100 */
[----:B------:R-:W-:Y:S02]  /*1b030*/  HADD2.F32 R70, -RZ, R70.H0_H0 ;  /* 0x20000046ff467230 */ /* 0x000fe40000004100 */
[----:B------:R-:W-:-:S02]  /*1b040*/  HADD2.F32 R90, -RZ, R15.H0_H0 ;  /* 0x2000000fff5a7230 */ /* 0x000fc40000004100 */
[----:B------:R-:W-:Y:S02]  /*1b050*/  HADD2.F32 R91, -RZ, R103.H0_H0 ;  /* 0x20000067ff5b7230 */ /* 0x000fe40000004100 */
[----:B------:R-:W-:Y:S01]  /*1b060*/  FFMA.FTZ R69, R68, R69, R70 ;  /* 0x0000004544457223 */ /* 0x000fe20000010046 */
[----:B------:R-:W-:Y:S01]  /*1b070*/  FADD.FTZ R68, R56, -R74 ;  /* 0x8000004a38447221 */ /* 0x000fe20000010000 */
[----:B------:R-:W-:-:S03]  /*1b080*/  HADD2.F32 R70, -RZ, R123.H1_H1 ;  /* 0x3000007bff467230 */ /* 0x000fc60000004100 */
[----:B------:R-:W-:-:S04]  /*1b090*/  FMUL.FTZ R68, R75, R68 ;  /* 0x000000444b447220 */ /* 0x000fc80000410000 */
[----:B------:R-:W-:Y:S01]  /*1b0a0*/  FFMA.FTZ R68, R68, R70, R71 ;  /* 0x0000004644447223 */ /* 0x000fe20000010047 */
[----:B------:R-:W-:Y:S01]  /*1b0b0*/  FADD.FTZ R70, R58, -R74 ;  /* 0x8000004a3a467221 */ /* 0x000fe20000010000 */
[----:B------:R-:W-:-:S03]  /*1b0c0*/  HADD2.F32 R71, -RZ, R123.H0_H0 ;  /* 0x2000007bff477230 */ /* 0x000fc60000004100 */
[----:B------:R-:W-:Y:S01]  /*1b0d0*/  FMUL.FTZ R70, R75, R70 ;  /* 0x000000464b467220 */ /* 0x000fe20000410000 */
[----:B0-----:R-:W-:-:S04]  /*1b0e0*/  IMAD.WIDE.U32 R86, R0, 0x10, R86 ;  /* 0x0000001000567825 */ /* 0x001fc800078e0056 */
[----:B------:R-:W-:Y:S01]  /*1b0f0*/  FFMA.FTZ R70, R70, R71, R90 ;  /* 0x0000004746467223 */ /* 0x000fe2000001005a */
[----:B------:R-:W-:Y:S01]  /*1b100*/  FADD.FTZ R71, R59, -R74 ;  /* 0x8000004a3b477221 */ /* 0x000fe20000010000 */
[----:B------:R-:W-:Y:S02]  /*1b110*/  HADD2.F32 R90, -RZ, R103.H1_H1 ;  /* 0x30000067ff5a7230 */ /* 0x000fe40000004100 */
[----:B------:R-:W-:Y:S02]  /*1b120*/  VIADD R0, R0, 0x80 ;  /* 0x0000008000007836 */ /* 0x000fe40000000000 */
[----:B------:R-:W-:-:S04]  /*1b130*/  FMUL.FTZ R71, R75, R71 ;  /* 0x000000474b477220 */ /* 0x000fc80000410000 */
[----:B------:R-:W-:-:S05]  /*1b140*/  FFMA.FTZ R71, R71, R90, R91 ;  /* 0x0000005a47477223 */ /* 0x000fca000001005b */
[----:B------:R0:W-:Y:S02]  /*1b150*/  STG.E.128 desc[UR8][R86.64], R68 ;  /* 0x0000004456007986 */ /* 0x0001e4000c101d08 */
.L_x_23283:
[----:B------:R-:W-:Y:S05]  /*1b160*/  BSYNC.RECONVERGENT B0 ;  /* 0x0000000000007941 */ /* 0x000fea0003800200 */
.L_x_23282:
[----:B------:R-:W-:Y:S01]  /*1b170*/  ISETP.NE.AND P0, PT, R89, RZ, PT ;  /* 0x000000ff5900720c */ /* 0x000fe20003f05270 */
[----:B------:R-:W-:-:S12]  /*1b180*/  BSSY.RECONVERGENT B0, `(.L_x_23284) ;  /* 0x000001a000007945 */ /* 0x000fd80003800200 */
[----:B------:R-:W-:Y:S05]  /*1b190*/  @!P0 BRA `(.L_x_23285) ;  /* 0x0000000000608947 */ /* 0x000fea0003800000 */
[--C-:B01234-:R-:W-:Y:S01]  /*1b1a0*/  FADD.FTZ R71, R60, -R74.reuse ;  /* 0x8000004a3c477221 */ /* 0x11ffe20000010000 */
[----:B------:R-:W-:Y:S02]  /*1b1b0*/  HADD2.F32 R68, -RZ, R122.H1_H1 ;  /* 0x3000007aff447230 */ /* 0x000fe40000004100 */
[----:B------:R-:W-:Y:S01]  /*1b1c0*/  FADD.FTZ R69, R61, -R74 ;  /* 0x8000004a3d457221 */ /* 0x000fe20000010000 */
[----:B------:R-:W-:Y:S02]  /*1b1d0*/  HADD2.F32 R70, -RZ, R12.H0_H0 ;  /* 0x2000000cff467230 */ /* 0x000fe40000004100 */
[C---:B------:R-:W-:Y:S01]  /*1b1e0*/  FMUL.FTZ R71, R75.reuse, R71 ;  /* 0x000000474b477220 */ /* 0x040fe20000410000 */
[----:B------:R-:W0:Y:S01]  /*1b1f0*/  LDC.64 R86, c[0x0][0x428] ;  /* 0x00010a00ff567b82 */ /* 0x000e220000000a00 */
[----:B------:R-:W-:Y:S01]  /*1b200*/  FMUL.FTZ R69, R75, R69 ;  /* 0x000000454b457220 */ /* 0x000fe20000410000 */
[----:B------:R-:W-:Y:S02]  /*1b210*/  HADD2.F32 R89, -RZ, R13.H0_H0 ;  /* 0x2000000dff597230 */ /* 0x000fe40000004100 */
[----:B------:R-:W-:Y:S01]  /*1b220*/  FFMA.FTZ R68, R71, R68, R70 ;  /* 0x0000004447447223 */ /* 0x000fe20000010046 */
[----:B------:R-:W-:-:S02]  /*1b230*/  HADD2.F32 R70, -RZ, R102.H1_H1 ;  /* 0x30000066ff467230 */ /* 0x000fc40000004100 */
[----:B------:R-:W-:Y:S02]  /*1b240*/  HADD2.F32 R71, -RZ, R102.H0_H0 ;  /* 0x20000066ff477230 */ /* 0x000fe40000004100 */
[----:B------:R-:W-:-:S03]  /*1b250*/  HADD2.F32 R90, -RZ, R101.H0_H0 ;  /* 0x20000065ff5a7230 */ /* 0x000fc60000004100 */
[----:B------:R-:W-:Y:S01]  /*1b260*/  FFMA.FTZ R69, R69, R70, R71 ;  /* 0x0000004645457223 */ /* 0x000fe20000010047 */
[----:B------:R-:W-:Y:S01]  /*1b270*/  FADD.FTZ R70, R62, -R74 ;  /* 0x8000004a3e467221 */ /* 0x000fe20000010000 */
[----:B------:R-:W-:-:S03]  /*1b280*/  HADD2.F32 R71, -RZ, R122.H0_H0 ;  /* 0x2000007aff477230 */ /* 0x000fc60000004100 */
[----:B------:R-:W-:-:S04]  /*1b290*/  FMUL.FTZ R70, R75, R70 ;  /* 0x000000464b467220 */ /* 0x000fc80000410000 */
[----:B------:R-:W-:Y:S01]  /*1b2a0*/  FFMA.FTZ R70, R70, R71, R89 ;  /* 0x0000004746467223 */ /* 0x000fe20000010059 */
[----:B------:R-:W-:Y:S01]  /*1b2b0*/  FADD.FTZ R71, R63, -R74 ;  /* 0x8000004a3f477221 */ /* 0x000fe20000010000 */
[----:B------:R-:W-:Y:S02]  /*1b2c0*/  HADD2.F32 R89, -RZ, R101.H1_H1 ;  /* 0x30000065ff597230 */ /* 0x000fe40000004100 */
[----:B0-----:R-:W-:-:S04]  /*1b2d0*/  IMAD.WIDE.U32 R86, R0, 0x10, R86 ;  /* 0x0000001000567825 */ /* 0x001fc800078e0056 */
[----:B------:R-:W-:Y:S01]  /*1b2e0*/  FMUL.FTZ R71, R75, R71 ;  /* 0x000000474b477220 */ /* 0x000fe20000410000 */
[----:B------:R-:W-:-:S03]  /*1b2f0*/  IADD3 R0, PT, PT, R0, 0x80, RZ ;  /* 0x0000008000007810 */ /* 0x000fc60007ffe0ff */
[----:B------:R-:W-:-:S05]  /*1b300*/  FFMA.FTZ R71, R71, R89, R90 ;  /* 0x0000005947477223 */ /* 0x000fca000001005a */
[----:B------:R0:W-:Y:S02]  /*1b310*/  STG.E.128 desc[UR8][R86.64], R68 ;  /* 0x0000004456007986 */ /* 0x0001e4000c101d08 */
.L_x_23285:
[----:B------:R-:W-:Y:S05]  /*1b320*/  BSYNC.RECONVERGENT B0 ;  /* 0x0000000000007941 */ /* 0x000fea0003800200 */
.L_x_23284:
        /* <DEDUP_REMOVED lines=10> */
[----:B------:R-:W-:-:S03]  /*1b3d0*/  FMUL.FTZ R71, R75, R71 ;  /* 0x000000474b477220 */ /* 0x000fc60000410000 */
[----:B------:R-:W-:Y:S01]  /*1b3e0*/  FFMA.FTZ R70, R70, R114, R113 ;  /* 0x0000007246467223 */ /* 0x000fe20000010071 */
[----:B------:R-:W-:Y:S01]  /*1b3f0*/  FFMA.FTZ R71, R71, R112, R111 ;  /* 0x0000007047477223 */ /* 0x000fe2000001006f */
[----:B0-----:R-:W-:-:S04]  /*1b400*/  IMAD.WIDE.U32 R74, R0, 0x10, R68 ;  /* 0x00000010004a7825 */ /* 0x001fc800078e0044 */
[----:B------:R-:W-:Y:S01]  /*1b410*/  FFMA.FTZ R68, R87, R118, R117 ;  /* 0x0000007657447223 */ /* 0x000fe20000010075 */
[----:B------:R-:W-:-:S05]  /*1b420*/  FFMA.FTZ R69, R86, R116, R115 ;  /* 0x0000007456457223 */ /* 0x000fca0000010073 */
[----:B------:R0:W-:Y:S02]  /*1b430*/  STG.E.128 desc[UR8][R74.64], R68 ;  /* 0x000000444a007986 */ /* 0x0001e4000c101d08 */
.L_x_23287:
[----:B------:R-:W-:Y:S05]  /*1b440*/  BSYNC.RECONVERGENT B0 ;  /* 0x0000000000007941 */ /* 0x000fea0003800200 */
.L_x_23286:
[----:B------:R-:W-:Y:S02]  /*1b450*/  UIADD3 UR14, UPT, UPT, UR14, UR12, URZ ;  /* 0x0000000c0e0e7290 */ /* 0x000fe4000fffe0ff */
[----:B------:R-:W-:Y:S02]  /*1b460*/  UPLOP3.LUT UP2, UPT, UPT, UPT, UP2, 0x40, 0x4 ;  /* 0x000000000004789c */ /* 0x000fe40003f4e820 */
[----:B------:R-:W-:-:S09]  /*1b470*/  UISETP.GE.AND UP1, UPT, UR14, UR13, UPT ;  /* 0x0000000d0e00728c */ /* 0x000fd2000bf26270 */
[----:B------:R-:W-:Y:S05]  /*1b480*/  BRA.U !UP1, `(.L_x_23288) ;  /* 0xfffffe6509747547 */ /* 0x000fea000b83ffff */
[----:B------:R-:W-:Y:S05]  /*1b490*/  EXIT ;  /* 0x000000000000794d */ /* 0x000fea0003800000 */
.L_x_23289:
        /* <DEDUP_REMOVED lines=14> */
.L_x_27338:


//--------------------- .text._ZN10layer_norm13ln_fwd_kernelINS_13Kernel_traitsI6__halfffffjLj4096ELj1ELj1ELj4ELj16ENS_18Kernel_traits_baseILj4096ES2_ffffjLj128EEEEELb1ELb1ELb0ELb1EEEvNS_9FwdParamsE --------------------------
	.section	.text._ZN10layer_norm13ln_fwd_kernelINS_13Kernel_traitsI6__halfffffjLj4096ELj1ELj1ELj4ELj16ENS_18Kernel_traits_baseILj4096ES2_ffffjLj128EEEEELb1ELb1ELb0ELb1EEEvNS_9FwdParamsE,"ax",@progbits
	.align	128
        .global         _ZN10layer_norm13ln_fwd_kernelINS_13Kernel_traitsI6__halfffffjLj4096ELj1ELj1ELj4ELj16ENS_18Kernel_traits_baseILj4096ES2_ffffjLj128EEEEELb1ELb1ELb0ELb1EEEvNS_9FwdParamsE
        .type           _ZN10layer_norm13ln_fwd_kernelINS_13Kernel_traitsI6__halfffffjLj4096ELj1ELj1ELj4ELj16ENS_18Kernel_traits_baseILj4096ES2_ffffjLj128EEEEELb1ELb1ELb0ELb1EEEvNS_9FwdParamsE,@function
        .size           _ZN10layer_norm13ln_fwd_kernelINS_13Kernel_traitsI6__halfffffjLj4096ELj1ELj1ELj4ELj16ENS_18Kernel_traits_baseILj4096ES2_ffffjLj128EEEEELb1ELb1ELb0ELb1EEEvNS_9FwdParamsE,(.L_x_27339 - _ZN10layer_norm13ln_fwd_kernelINS_13Kernel_traitsI6__halfffffjLj4096ELj1ELj1ELj4ELj16ENS_18Kernel_traits_baseILj4096ES2_ffffjLj128EEEEELb1ELb1ELb0ELb1EEEvNS_9FwdParamsE)
        .other          _ZN10layer_norm13ln_fwd_kernelINS_13Kernel_traitsI6__halfffffjLj4096ELj1ELj1ELj4ELj16ENS_18Kernel_traits_baseILj4096ES2_ffffjLj128EEEEELb1ELb1ELb0ELb1EEEvNS_9FwdParamsE,@"STO_CUDA_ENTRY STV_DEFAULT"
_ZN10layer_norm13ln_fwd_kernelINS_13Kernel_traitsI6__halfffffjLj4096ELj1ELj1ELj4ELj16ENS_18Kernel_traits_baseILj4096ES2_ffffjLj128EEEEELb1ELb1ELb0ELb1EEEvNS_9FwdParamsE:
.text._ZN10layer_norm13ln_fwd_kernelINS_13Kernel_traitsI6__halfffffjLj4096ELj1ELj1ELj4ELj16ENS_18Kernel_traits_baseILj4096ES2_ffffjLj128EEEEELb1ELb1ELb0ELb1EEEvNS_9FwdParamsE:
        /* <DEDUP_REMOVED lines=77> */
.L_x_23290:
[----:B------:R-:W0:Y:S08]  /*04d0*/  LDC.64 R2, c[0x0][0x3d0] ;  /* 0x0000f400ff027b82 */ /* 0x000e300000000a00 */
[----:B------:R-:W1:Y:S01]  /*04e0*/  LDC.64 R6, c[0x0][0x3e8] ;  /* 0x0000fa00ff067b82 */ /* 0x000e620000000a00 */
[----:B------:R-:W-:Y:S02]  /*04f0*/  CS2R R8, SRZ ;  /* 0x0000000000087805 */ /* 0x000fe4000001ff00 */
[----:B------:R-:W-:-:S02]  /*0500*/  CS2R R10, SRZ ;  /* 0x00000000000a7805 */ /* 0x000fc4000001ff00 */
[----:B------:R-:W-:Y:S02]  /*0510*/  CS2R R14, SRZ ;  /* 0x00000000000e7805 */ /* 0x000fe4000001ff00 */
[----:B------:R-:W-:Y:S01]  /*0520*/  CS2R R16, SRZ ;  /* 0x0000000000107805 */ /* 0x000fe2000001ff00 */
[----:B0-----:R-:W-:Y:S01]  /*0530*/  IMAD.WIDE.U32 R4, R13, 0x8, R2 ;  /* 0x000000080d047825 */ /* 0x001fe200078e0002 */
[----:B------:R-:W-:-:S04]  /*0540*/  CS2R R2, SRZ ;  /* 0x0000000000027805 */ /* 0x000fc8000001ff00 */
[----:B------:R-:W5:Y:S01]  /*0550*/  LDG.E.64 R24, desc[UR10][R4.64] ;  /* 0x0000000a04187981 */ /* 0x000f62000c1e1b00 */
[----:B-1----:R-:W-:-:S03]  /*0560*/  IMAD.WIDE.U32 R12, R13, 0x8, R6 ;  /* 0x000000080d0c7825 */ /* 0x002fc600078e0006 */
[----:B------:R-:W5:Y:S01]  /*0570*/  LDG.E.64 R28, desc[UR10][R4.64+0x400] ;  /* 0x0004000a041c7981 */ /* 0x000f62000c1e1b00 */
[----:B------:R-:W-:-:S03]  /*0580*/  CS2R R6, SRZ ;  /* 0x0000000000067805 */ /* 0x000fc6000001ff00 */
        /* <DEDUP_REMOVED lines=16> */
.L_x_23291:
[----:B------:R-:W1:Y:S02]  /*0690*/  LDCU UR4, c[0x0][0x384] ;  /* 0x00007080ff0477ac */ /* 0x000e640008000800 */
[----:B-1----:R-:W-:-:S06]  /*06a0*/  UISETP.GE.AND UP0, UPT, UR18, UR4, UPT ;  /* 0x000000041200728c */ /* 0x002fcc000bf06270 */
[----:B------:R-:W-:-:S13]  /*06b0*/  PLOP3.LUT P0, PT, PT, PT, UP0, 0x80, 0x8 ;  /* 0x000000000008781c */ /* 0x000fda0003f0f008 */
[----:B------:R-:W-:Y:S05]  /*06c0*/  @P0 EXIT ;  /* 0x000000000000094d */ /* 0x000fea0003800000 */
[----:B-----5:R-:W-:Y:S01]  /*06d0*/  MOV R125, R26 ;  /* 0x0000001a007d7202 */ /* 0x020fe20000000f00 */
[----:B------:R-:W-:Y:S01]  /*06e0*/  IMAD.MOV.U32 R145, RZ, RZ, R32 ;  /* 0x000000ffff917224 */ /* 0x000fe200078e0020 */
[----:B------:R-:W-:Y:S01]  /*06f0*/  SHF.R.U64 R127, R26, 0x10, R27 ;  /* 0x000000101a7f7819 */ /* 0x000fe2000000121b */
[----:B------:R-:W-:Y:S01]  /*0700*/  IMAD.MOV.U32 R76, RZ, RZ, R44 ;  /* 0x000000ffff4c7224 */ /* 0x000fe200078e002c */
[----:B------:R-:W-:Y:S01]  /*0710*/  MOV R80, R28 ;  /* 0x0000001c00507202 */ /* 0x000fe20000000f00 */
[----:B------:R-:W-:Y:S01]  /*0720*/  IMAD.MOV.U32 R151, RZ, RZ, R40 ;  /* 0x000000ffff977224 */ /* 0x000fe200078e0028 */
[----:B------:R-:W-:Y:S01]  /*0730*/  SHF.R.U64 R78, R28, 0x10, R29 ;  /* 0x000000101c4e7819 */ /* 0x000fe2000000121d */
[----:B------:R-:W-:Y:S01]  /*0740*/  IMAD.MOV.U32 R28, RZ, RZ, R20 ;  /* 0x000000ffff1c7224 */ /* 0x000fe200078e0014 */
[----:B------:R-:W-:Y:S01]  /*0750*/  SHF.R.U64 R146, R32, 0x10, R33 ;  /* 0x0000001020927819 */ /* 0x000fe20000001221 */
[----:B------:R-:W-:Y:S01]  /*0760*/  IMAD.HI.U32 R32, R108, -0x2daee0ad, RZ ;  /* 0xd2511f536c207827 */ /* 0x000fe200078e00ff */
[----:B------:R-:W-:Y:S01]  /*0770*/  SHF.R.U64 R26, R20, 0x10, R21 ;  /* 0x00000010141a7819 */ /* 0x000fe20000001215 */
[----:B------:R-:W1:Y:S01]  /*0780*/  LDCU.64 UR4, c[0x0][0x3e0] ;  /* 0x00007c00ff0477ac */ /* 0x000e620008000a00 */
[----:B------:R-:W-:Y:S01]  /*0790*/  SHF.R.U64 R74, R44, 0x10, R45 ;  /* 0x000000102c4a7819 */ /* 0x000fe2000000122d */
[----:B------:R-:W-:Y:S01]  /*07a0*/  IMAD.HI.U32 R20, R109, -0x326172a9, RZ ;  /* 0xcd9e8d576d147827 */ /* 0x000fe200078e00ff */
[----:B------:R-:W-:Y:S01]  /*07b0*/  LOP3.LUT R44, R32, UR13, RZ, 0x3c, !PT ;  /* 0x0000000d202c7c12 */ /* 0x000fe2000f8e3cff */
[----:B------:R-:W-:Y:S01]  /*07c0*/  UPLOP3.LUT UP1, UPT, UPT, UPT, UPT, 0x40, 0x4 ;  /* 0x000000000004789c */ /* 0x000fe20003f2e870 */
[----:B------:R-:W-:Y:S01]  /*07d0*/  SHF.R.U64 R152, R40, 0x10, R41 ;  /* 0x0000001028987819 */ /* 0x000fe20000001229 */
[----:B------:R-:W-:Y:S01]  /*07e0*/  IMAD.MOV.U32 R72, RZ, RZ, R46 ;  /* 0x000000ffff487224 */ /* 0x000fe200078e002e */
[----:B0-----:R-:W-:Y:S01]  /*07f0*/  LOP3.LUT R42, R107, UR12, R20, 0x96, !PT ;  /* 0x0000000c6b2a7c12 */ /* 0x001fe2000f8e9614 */
[----:B------:R-:W-:Y:S01]  /*0800*/  IMAD.MOV.U32 R71, RZ, RZ, R47 ;  /* 0x000000ffff477224 */ /* 0x000fe200078e002f */
[----:B------:R-:W-:Y:S01]  /*0810*/  MOV R40, R48 ;  /* 0x0000003000287202 */ /* 0x000fe20000000f00 */
[----:B------:R-:W-:Y:S01]  /*0820*/  IMAD.MOV.U32 R52, RZ, RZ, R27 ;  /* 0x000000ffff347224 */ /* 0x000fe200078e001b */
[----:B------:R-:W-:Y:S01]  /*0830*/  SHF.R.U64 R154, R48, 0x10, R49 ;  /* 0x00000010309a7819 */ /* 0x000fe20000001231 */
[----:B------:R-:W-:Y:S01]  /*0840*/  IMAD R48, R108, -0x2daee0ad, RZ ;  /* 0xd2511f536c307824 */ /* 0x000fe200078e02ff */
[----:B------:R-:W-:Y:S01]  /*0850*/  MOV R75, R45 ;  /* 0x0000002d004b7202 */ /* 0x000fe20000000f00 */
[----:B------:R-:W-:Y:S01]  /*0860*/  IMAD.MOV.U32 R128, RZ, RZ, R30 ;  /* 0x000000ffff807224 */ /* 0x000fe200078e001e */
[----:B------:R-:W-:Y:S01]  /*0870*/  SHF.R.U32.HI R73, RZ, 0x10, R45 ;  /* 0x00000010ff497819 */ /* 0x000fe2000001162d */
[----:B------:R-:W-:Y:S01]  /*0880*/  IMAD.HI.U32 R45, R44, -0x326172a9, RZ ;  /* 0xcd9e8d572c2d7827 */ /* 0x000fe200078e00ff */
[--C-:B------:R-:W-:Y:S01]  /*0890*/  SHF.R.U64 R70, R46, 0x10, R47.reuse ;  /* 0x000000102e467819 */ /* 0x100fe2000000122f */
[----:B-1----:R-:W-:Y:S01]  /*08a0*/  UISETP.NE.U32.AND UP0, UPT, UR4, URZ, UPT ;  /* 0x000000ff0400728c */ /* 0x002fe2000bf05070 */
[----:B------:R-:W-:Y:S01]  /*08b0*/  SHF.R.U32.HI R69, RZ, 0x10, R47 ;  /* 0x00000010ff457819 */ /* 0x000fe2000001162f */
[----:B------:R-:W-:Y:S01]  /*08c0*/  IMAD R46, R109, -0x326172a9, RZ ;  /* 0xcd9e8d576d2e7824 */ /* 0x000fe200078e02ff */
[----:B------:R-:W-:Y:S01]  /*08d0*/  SHF.R.U32.HI R57, RZ, 0x10, R27 ;  /* 0x00000010ff397819 */ /* 0x000fe2000001161b */
[----:B------:R-:W-:Y:S01]  /*08e0*/  IMAD.HI.U32 R47, R42, -0x2daee0ad, RZ ;  /* 0xd2511f532a2f7827 */ /* 0x000fe200078e00ff */
[----:B------:R-:W-:Y:S01]  /*08f0*/  MOV R53, R31 ;  /* 0x0000001f00357202 */ /* 0x000fe20000000f00 */
[----:B------:R-:W-:Y:S01]  /*0900*/  UISETP.NE.AND.EX UP0, UPT, UR5, URZ, UPT, UP0 ;  /* 0x000000ff0500728c */ /* 0x000fe2000bf05300 */
[----:B------:R-:W-:Y:S01]  /*0910*/  LOP3.LUT R45, R46, UR21, R45, 0x96, !PT ;  /* 0x000000152e2d7c12 */ /* 0x000fe2000f8e962d */
[----:B------:R-:W-:Y:S01]  /*0920*/  IMAD.MOV.U32 R83, RZ, RZ, R25 ;  /* 0x000000ffff537224 */ /* 0x000fe200078e0019 */
[----:B------:R-:W-:Y:S01]  /*0930*/  LOP3.LUT R47, R48, UR22, R47, 0x96, !PT ;  /* 0x00000016302f7c12 */ /* 0x000fe2000f8e962f */
[----:B------:R-:W-:Y:S01]  /*0940*/  IMAD.MOV.U32 R79, RZ, RZ, R29 ;  /* 0x000000ffff4f7224 */ /* 0x000fe200078e001d */
[--C-:B------:R-:W-:Y:S01]  /*0950*/  SHF.R.U64 R129, R30, 0x10, R31.reuse ;  /* 0x000000101e817819 */ /* 0x100fe2000000121f */
[----:B------:R-:W-:Y:S01]  /*0960*/  IMAD.MOV.U32 R149, RZ, RZ, R38 ;  /* 0x000000ffff957224 */ /* 0x000fe200078e0026 */
[----:B------:R-:W-:Y:S01]  /*0970*/  SHF.R.U32.HI R58, RZ, 0x10, R31 ;  /* 0x00000010ff3a7819 */ /* 0x000fe2000001161f */
[----:B------:R-:W-:Y:S01]  /*0980*/  IMAD.MOV.U32 R102, RZ, RZ, R24 ;  /* 0x000000ffff667224 */ /* 0x000fe200078e0018 */
[----:B------:R-:W-:Y:S01]  /*0990*/  SHF.R.U64 R82, R24, 0x10, R25 ;  /* 0x0000001018527819 */ /* 0x000fe20000001219 */
[----:B------:R-:W-:Y:S01]  /*09a0*/  IMAD.MOV.U32 R31, RZ, RZ, R23 ;  /* 0x000000ffff1f7224 */ /* 0x000fe200078e0017 */
[----:B------:R-:W-:Y:S01]  /*09b0*/  SHF.R.U32.HI R81, RZ, 0x10, R25 ;  /* 0x00000010ff517819 */ /* 0x000fe20000011619 */
[----:B------:R-:W-:Y:S01]  /*09c0*/  IMAD.MOV.U32 R24, RZ, RZ, R18 ;  /* 0x000000ffff187224 */ /* 0x000fe200078e0012 */
[----:B------:R-:W-:Y:S01]  /*09d0*/  SHF.R.U32.HI R77, RZ, 0x10, R29 ;  /* 0x00000010ff4d7819 */ /* 0x000fe2000001161d */
[C---:B------:R-:W-:Y:S01]  /*09e0*/  IMAD R46, R45.reuse, -0x2daee0ad, RZ ;  /* 0xd2511f532d2e7824 */ /* 0x040fe200078e02ff */
[----:B------:R-:W-:Y:S01]  /*09f0*/  MOV R56, R39 ;  /* 0x0000002700387202 */ /* 0x000fe20000000f00 */
[----:B------:R-:W-:Y:S01]  /*0a00*/  IMAD.MOV.U32 R43, RZ, RZ, R41 ;  /* 0x000000ffff2b7224 */ /* 0x000fe200078e0029 */
[----:B------:R-:W-:Y:S01]  /*0a10*/  SHF.R.U64 R150, R38, 0x10, R39 ;  /* 0x0000001026967819 */ /* 0x000fe20000001227 */
[----:B------:R-:W-:Y:S01]  /*0a20*/  IMAD.MOV.U32 R55, RZ, RZ, R35 ;  /* 0x000000ffff377224 */ /* 0x000fe200078e0023 */
[----:B------:R-:W-:Y:S01]  /*0a30*/  SHF.R.U32.HI R61, RZ, 0x10, R39 ;  /* 0x00000010ff3d7819 */ /* 0x000fe20000011627 */
[----:B------:R-:W-:Y:S01]  /*0a40*/  IMAD.MOV.U32 R39, RZ, RZ, R49 ;  /* 0x000000ffff277224 */ /* 0x000fe200078e0031 */
[----:B------:R-:W-:Y:S01]  /*0a50*/  MOV R68, R22 ;  /* 0x0000001600447202 */ /* 0x000fe20000000f00 */
[----:B------:R-:W-:Y:S01]  /*0a60*/  IMAD.MOV.U32 R54, RZ, RZ, R33 ;  /* 0x000000ffff367224 */ /* 0x000fe200078e0021 */
[--C-:B------:R-:W-:Y:S01]  /*0a70*/  SHF.R.U64 R30, R22, 0x10, R23.reuse ;  /* 0x00000010161e7819 */ /* 0x100fe20000001217 */
[----:B------:R-:W-:Y:S01]  /*0a80*/  HADD2.F32 R99, -RZ, R16.H0_H0 ;  /* 0x20000010ff637230 */ /* 0x000fe20000004100 */
[----:B------:R-:W-:Y:S01]  /*0a90*/  SHF.R.U32.HI R29, RZ, 0x10, R23 ;  /* 0x00000010ff1d7819 */ /* 0x000fe20000011617 */
[----:B------:R-:W-:Y:S01]  /*0aa0*/  IMAD.MOV.U32 R23, RZ, RZ, R19 ;  /* 0x000000ffff177224 */ /* 0x000fe200078e0013 */
[----:B------:R-:W-:Y:S01]  /*0ab0*/  MOV R27, R21 ;  /* 0x00000015001b7202 */ /* 0x000fe20000000f00 */
[----:B------:R-:W-:Y:S01]  /*0ac0*/  HADD2.F32 R98, -RZ, R17.H0_H0 ;  /* 0x20000011ff627230 */ /* 0x000fe20000004100 */
[----:B------:R-:W-:Y:S01]  /*0ad0*/  SHF.R.U32.HI R25, RZ, 0x10, R21 ;  /* 0x00000010ff197819 */ /* 0x000fe20000011615 */
[----:B------:R-:W-:Y:S01]  /*0ae0*/  HADD2.F32 R97, -RZ, R14.H0_H0 ;  /* 0x2000000eff617230 */ /* 0x000fe20000004100 */
[----:B------:R-:W-:Y:S01]  /*0af0*/  SHF.R.U32.HI R38, RZ, 0x10, R49 ;  /* 0x00000010ff267819 */ /* 0x000fe20000011631 */
[----:B------:R-:W-:Y:S01]  /*0b00*/  IMAD R49, R42, -0x2daee0ad, RZ ;  /* 0xd2511f532a317824 */ /* 0x000fe200078e02ff */
[--C-:B------:R-:W-:Y:S01]  /*0b10*/  SHF.R.U64 R22, R18, 0x10, R19.reuse ;  /* 0x0000001012167819 */ /* 0x100fe20000001213 */
[----:B------:R-:W-:Y:S01]  /*0b20*/  IMAD.HI.U32 R42, R45, -0x2daee0ad, RZ ;  /* 0xd2511f532d2a7827 */ /* 0x000fe200078e00ff */
[----:B------:R-:W-:Y:S01]  /*0b30*/  SHF.R.U32.HI R21, RZ, 0x10, R19 ;  /* 0x00000010ff157819 */ /* 0x000fe20000011613 */
[----:B------:R-:W0:Y:S01]  /*0b40*/  LDCU.U8 UR38, c[0x0][0x410] ;  /* 0x00008200ff2677ac */ /* 0x000e220008000000 */
[----:B------:R-:W-:Y:S01]  /*0b50*/  MOV R20, R36 ;  /* 0x0000002400147202 */ /* 0x000fe20000000f00 */
[--C-:B------:R-:W-:Y:S01]  /*0b60*/  IMAD.MOV.U32 R19, RZ, RZ, R37.reuse ;  /* 0x000000ffff137224 */ /* 0x100fe200078e0025 */
[--C-:B------:R-:W-:Y:S01]  /*0b70*/  SHF.R.U64 R18, R36, 0x10, R37.reuse ;  /* 0x0000001024127819 */ /* 0x100fe20000001225 */
[----:B------:R-:W-:Y:S01]  /*0b80*/  IMAD.HI.U32 R36, R47, -0x326172a9, RZ ;  /* 0xcd9e8d572f247827 */ /* 0x000fe200078e00ff */
[----:B------:R-:W-:-:S02]  /*0b90*/  SHF.R.U32.HI R32, RZ, 0x10, R37 ;  /* 0x00000010ff207819 */ /* 0x000fc40000011625 */
[----:B------:R-:W-:Y:S01]  /*0ba0*/  LOP3.LUT R42, R49, UR24, R42, 0x96, !PT ;  /* 0x00000018312a7c12 */ /* 0x000fe2000f8e962a */
[----:B------:R-:W-:Y:S01]  /*0bb0*/  IMAD R37, R44, -0x326172a9, RZ ;  /* 0xcd9e8d572c257824 */ /* 0x000fe200078e02ff */
[----:B------:R-:W-:Y:S01]  /*0bc0*/  PRMT R151, R151, 0x5410, R43 ;  /* 0x0000541097977816 */ /* 0x000fe2000000002b */
[----:B------:R-:W-:Y:S01]  /*0bd0*/  IMAD R44, R47, -0x326172a9, RZ ;  /* 0xcd9e8d572f2c7824 */ /* 0x000fe200078e02ff */
[----:B------:R-:W-:Y:S01]  /*0be0*/  SHF.R.U32.HI R41, RZ, 0x10, R41 ;  /* 0x00000010ff297819 */ /* 0x000fe20000011629 */
[C---:B------:R-:W-:Y:S01]  /*0bf0*/  IMAD R47, R42.reuse, -0x326172a9, RZ ;  /* 0xcd9e8d572a2f7824 */ /* 0x040fe200078e02ff */
[----:B------:R-:W-:Y:S01]  /*0c00*/  LOP3.LUT R36, R37, UR23, R36, 0x96, !PT ;  /* 0x0000001725247c12 */ /* 0x000fe2000f8e9624 */
[----:B------:R-:W-:Y:S01]  /*0c10*/  IMAD.HI.U32 R37, R42, -0x326172a9, RZ ;  /* 0xcd9e8d572a257827 */ /* 0x000fe200078e00ff */
[----:B------:R-:W-:Y:S02]  /*0c20*/  PRMT R152, R152, 0x5410, R41 ;  /* 0x0000541098987816 */ /* 0x000fe40000000029 */
[----:B------:R-:W-:Y:S01]  /*0c30*/  PRMT R153, R40, 0x5410, R39 ;  /* 0x0000541028997816 */ /* 0x000fe20000000027 */
[----:B------:R-:W-:Y:S01]  /*0c40*/  IMAD.HI.U32 R45, R36, -0x2daee0ad, RZ ;  /* 0xd2511f53242d7827 */ /* 0x000fe200078e00ff */
[----:B------:R-:W-:-:S02]  /*0c50*/  LOP3.LUT R37, R44, UR6, R37, 0x96, !PT ;  /* 0x000000062c257c12 */ /* 0x000fc4000f8e9625 */
[----:B------:R-:W-:Y:S01]  /*0c60*/  MOV R147, R34 ;  /* 0x0000002200937202 */ /* 0x000fe20000000f00 */
[----:B------:R-:W-:Y:S01]  /*0c70*/  IMAD R49, R36, -0x2daee0ad, RZ ;  /* 0xd2511f5324317824 */ /* 0x000fe200078e02ff */
[----:B------:R-:W-:Y:S01]  /*0c80*/  LOP3.LUT R45, R46, UR25, R45, 0x96, !PT ;  /* 0x000000192e2d7c12 */ /* 0x000fe2000f8e962d */
[----:B------:R-:W-:Y:S01]  /*0c90*/  IMAD.HI.U32 R42, R37, -0x2daee0ad, RZ ;  /* 0xd2511f53252a7827 */ /* 0x000fe200078e00ff */
[--C-:B------:R-:W-:Y:S02]  /*0ca0*/  SHF.R.U64 R148, R34, 0x10, R35.reuse ;  /* 0x0000001022947819 */ /* 0x100fe40000001223 */
[----:B------:R-:W-:Y:S01]  /*0cb0*/  SHF.R.U32.HI R60, RZ, 0x10, R35 ;  /* 0x00000010ff3c7819 */ /* 0x000fe20000011623 */
[----:B------:R-:W-:Y:S01]  /*0cc0*/  IMAD.HI.U32 R36, R45, -0x326172a9, RZ ;  /* 0xcd9e8d572d247827 */ /* 0x000fe200078e00ff */
[----:B------:R-:W-:Y:S02]  /*0cd0*/  LOP3.LUT R42, R49, UR7, R42, 0x96, !PT ;  /* 0x00000007312a7c12 */ /* 0x000fe4000f8e962a */
[----:B------:R-:W-:Y:S01]  /*0ce0*/  MOV R35, R51 ;  /* 0x0000003300237202 */ /* 0x000fe20000000f00 */
        /* <DEDUP_REMOVED lines=9> */
[----:B------:R-:W-:Y:S01]  /*0d80*/  PRMT R154, R154, 0x5410, R38 ;  /* 0x000054109a9a7816 */ /* 0x000fe20000000026 */
[----:B------:R-:W-:Y:S01]  /*0d90*/  IMAD R47, R42, -0x326172a9, RZ ;  /* 0xcd9e8d572a2f7824 */ /* 0x000fe200078e02ff */
[----:B------:R-:W-:Y:S01]  /*0da0*/  LOP3.LUT R45, R46, UR8, R45, 0x96, !PT ;  /* 0x000000082e2d7c12 */ /* 0x000fe2000f8e962d */
[----:B------:R-:W-:Y:S01]  /*0db0*/  IMAD R49, R36, -0x2daee0ad, RZ ;  /* 0xd2511f5324317824 */ /* 0x000fe200078e02ff */
[----:B------:R-:W-:Y:S01]  /*0dc0*/  PRMT R156, R156, 0x5410, R33 ;  /* 0x000054109c9c7816 */ /* 0x000fe20000000021 */
[----:B------:R-:W-:Y:S01]  /*0dd0*/  IMAD.HI.U32 R42, R37, -0x2daee0ad, RZ ;  /* 0xd2511f53252a7827 */ /* 0x000fe200078e00ff */
[----:B------:R-:W-:Y:S01]  /*0de0*/  SHF.R.U64 R48, R16, 0x10, R17 ;  /* 0x0000001010307819 */ /* 0x000fe20000001211 */
[----:B------:R-:W1:Y:S01]  /*0df0*/  LDCU UR8, c[0x0][0x404] ;  /* 0x00008080ff0877ac */ /* 0x000e620008000800 */
[----:B------:R-:W-:Y:S01]  /*0e00*/  SHF.R.U64 R40, R8, 0x10, R9 ;  /* 0x0000001008287819 */ /* 0x000fe20000001209 */
[----:B------:R-:W-:Y:S01]  /*0e10*/  IMAD.HI.U32 R36, R45, -0x326172a9, RZ ;  /* 0xcd9e8d572d247827 */ /* 0x000fe200078e00ff */
[----:B------:R-:W-:-:S02]  /*0e20*/  LOP3.LUT R42, R49, UR14, R42, 0x96, !PT ;  /* 0x0000000e312a7c12 */ /* 0x000fc4000f8e962a */
[----:B------:R-:W-:Y:S01]  /*0e30*/  SHF.R.U64 R38, R6, 0x10, R7 ;  /* 0x0000001006267819 */ /* 0x000fe20000001207 */
[----:B------:R-:W-:Y:S01]  /*0e40*/  IMAD R46, R37, -0x2daee0ad, RZ ;  /* 0xd2511f53252e7824 */ /* 0x000fe200078e02ff */
[----:B------:R-:W-:Y:S01]  /*0e50*/  LOP3.LUT R36, R47, UR9, R36, 0x96, !PT ;  /* 0x000000092f247c12 */ /* 0x000fe2000f8e9624 */
[----:B------:R-:W-:Y:S01]  /*0e60*/  IMAD R44, R45, -0x326172a9, RZ ;  /* 0xcd9e8d572d2c7824 */ /* 0x000fe200078e02ff */
[----:B------:R-:W-:Y:S01]  /*0e70*/  SHF.R.U32.HI R47, RZ, 0x10, R17 ;  /* 0x00000010ff2f7819 */ /* 0x000fe20000011611 */
[----:B------:R-:W-:Y:S01]  /*0e80*/  IMAD.HI.U32 R37, R42, -0x326172a9, RZ ;  /* 0xcd9e8d572a257827 */ /* 0x000fe200078e00ff */
[----:B------:R-:W-:Y:S01]  /*0e90*/  SHF.R.U32.HI R45, RZ, 0x10, R15 ;  /* 0x00000010ff2d7819 */ /* 0x000fe2000001160f */
[----:B------:R-:W2:Y:S01]  /*0ea0*/  LDCU UR9, c[0x0][0x408] ;  /* 0x00008100ff0977ac */ /* 0x000ea20008000800 */
[----:B------:R-:W-:Y:S01]  /*0eb0*/  SHF.R.U32.HI R33, RZ, 0x10, R3 ;  /* 0x00000010ff217819 */ /* 0x000fe20000011603 */
[----:B------:R-:W-:Y:S01]  /*0ec0*/  IMAD.HI.U32 R43, R36, -0x2daee0ad, RZ ;  /* 0xd2511f53242b7827 */ /* 0x000fe200078e00ff */
[----:B------:R-:W-:Y:S01]  /*0ed0*/  LOP3.LUT R37, R44, UR15, R37, 0x96, !PT ;  /* 0x0000000f2c257c12 */ /* 0x000fe2000f8e9625 */
[----:B------:R-:W3:Y:S01]  /*0ee0*/  LDCU.64 UR14, c[0x0][0x380] ;  /* 0x00007000ff0e77ac */ /* 0x000ee20008000a00 */
[----:B------:R-:W-:Y:S01]  /*0ef0*/  SHF.R.U64 R44, R12, 0x10, R13 ;  /* 0x000000100c2c7819 */ /* 0x000fe2000000120d */
[----:B------:R-:W-:Y:S01]  /*0f00*/  IMAD R39, R42, -0x326172a9, RZ ;  /* 0xcd9e8d572a277824 */ /* 0x000fe200078e02ff */
[----:B------:R-:W-:Y:S01]  /*0f10*/  LOP3.LUT R43, R46, UR28, R43, 0x96, !PT ;  /* 0x0000001c2e2b7c12 */ /* 0x000fe2000f8e962b */
[----:B------:R-:W-:Y:S01]  /*0f20*/  IMAD R41, R36, -0x2daee0ad, RZ ;  /* 0xd2511f5324297824 */ /* 0x000fe200078e02ff */
[----:B------:R-:W-:Y:S01]  /*0f30*/  SHF.R.U64 R46, R14, 0x10, R15 ;  /* 0x000000100e2e7819 */ /* 0x000fe2000000120f */
[----:B------:R-:W-:Y:S01]  /*0f40*/  IMAD.HI.U32 R104, R37, -0x2daee0ad, RZ ;  /* 0xd2511f5325687827 */ /* 0x000fe200078e00ff */
[----:B------:R-:W-:-:S02]  /*0f50*/  SHF.R.U64 R42, R10, 0x10, R11 ;  /* 0x000000100a2a7819 */ /* 0x000fc4000000120b */
[----:B------:R-:W-:Y:S01]  /*0f60*/  SHF.R.U64 R36, R4, 0x10, R5 ;  /* 0x0000001004247819 */ /* 0x000fe20000001205 */
[----:B------:R-:W-:Y:S01]  /*0f70*/  IMAD.HI.U32 R114, R43, -0x326172a9, RZ ;  /* 0xcd9e8d572b727827 */ /* 0x000fe200078e00ff */
[----:B------:R-:W-:Y:S02]  /*0f80*/  LOP3.LUT R104, R41, UR17, R104, 0x96, !PT ;  /* 0x0000001129687c12 */ /* 0x000fe4000f8e9668 */
[----:B------:R-:W-:Y:S01]  /*0f90*/  SHF.R.U32.HI R41, RZ, 0x10, R11 ;  /* 0x00000010ff297819 */ /* 0x000fe2000001160b */
[----:B------:R-:W-:Y:S01]  /*0fa0*/  IMAD.MOV.U32 R34, RZ, RZ, R50 ;  /* 0x000000ffff227224 */ /* 0x000fe200078e0032 */
[----:B------:R-:W-:Y:S01]  /*0fb0*/  LOP3.LUT R114, R39, UR16, R114, 0x96, !PT ;  /* 0x0000001027727c12 */ /* 0x000fe2000f8e9672 */
[----:B------:R-:W-:Y:S01]  /*0fc0*/  IMAD R37, R37, -0x2daee0ad, RZ ;  /* 0xd2511f5325257824 */ /* 0x000fe200078e02ff */
[----:B------:R-:W-:Y:S01]  /*0fd0*/  SHF.R.U32.HI R39, RZ, 0x10, R9 ;  /* 0x00000010ff277819 */ /* 0x000fe20000011609 */
[----:B------:R-:W-:Y:S01]  /*0fe0*/  IMAD.HI.U32 R105, R104, -0x326172a9, RZ ;  /* 0xcd9e8d5768697827 */ /* 0x000fe200078e00ff */
[----:B------:R-:W-:Y:S01]  /*0ff0*/  PRMT R155, R34, 0x5410, R35 ;  /* 0x00005410229b7816 */ /* 0x000fe20000000023 */
[----:B------:R-:W4:Y:S01]  /*1000*/  LDCU.64 UR16, c[0x0][0x3a0] ;  /* 0x00007400ff1077ac */ /* 0x000f220008000a00 */
[----:B------:R-:W-:Y:S01]  /*1010*/  SHF.R.U32.HI R35, RZ, 0x10, R5 ;  /* 0x00000010ff237819 */ /* 0x000fe20000011605 */
[----:B------:R-:W-:Y:S01]  /*1020*/  IMAD R34, R43, -0x326172a9, RZ ;  /* 0xcd9e8d572b227824 */ /* 0x000fe200078e02ff */
[----:B------:R-:W-:Y:S01]  /*1030*/  SHF.R.U32.HI R43, RZ, 0x10, R13 ;  /* 0x00000010ff2b7819 */ /* 0x000fe2000001160d */
[----:B------:R-:W-:Y:S01]  /*1040*/  IMAD.HI.U32 R106, R114, -0x2daee0ad, RZ ;  /* 0xd2511f53726a7827 */ /* 0x000fe200078e00ff */
[----:B------:R-:W-:-:S02]  /*1050*/  LOP3.LUT R115, R0, 0x3, RZ, 0xc0, !PT ;  /* 0x0000000300737812 */ /* 0x000fc400078ec0ff */
[----:B------:R-:W-:Y:S01]  /*1060*/  LOP3.LUT R105, R34, UR19, R105, 0x96, !PT ;  /* 0x0000001322697c12 */ /* 0x000fe2000f8e9669 */
[----:B------:R-:W-:Y:S01]  /*1070*/  HADD2.F32 R96, -RZ, R15.H0_H0 ;  /* 0x2000000fff607230 */ /* 0x000fe20000004100 */
[----:B------:R-:W-:Y:S01]  /*1080*/  LOP3.LUT R106, R37, UR20, R106, 0x96, !PT ;  /* 0x00000014256a7c12 */ /* 0x000fe2000f8e966a */
[----:B------:R-:W-:Y:S01]  /*1090*/  HADD2.F32 R95, -RZ, R12.H0_H0 ;  /* 0x2000000cff5f7230 */ /* 0x000fe20000004100 */
[----:B------:R-:W-:Y:S01]  /*10a0*/  SHF.R.U32.HI R37, RZ, 0x10, R7 ;  /* 0x00000010ff257819 */ /* 0x000fe20000011607 */
[----:B------:R-:W-:Y:S01]  /*10b0*/  HADD2.F32 R94, -RZ, R13.H0_H0 ;  /* 0x2000000dff5e7230 */ /* 0x000fe20000004100 */
[----:B------:R-:W-:Y:S01]  /*10c0*/  SHF.R.U64 R34, R2, 0x10, R3 ;  /* 0x0000001002227819 */ /* 0x000fe20000001203 */
        /* <DEDUP_REMOVED lines=20> */
[----:B------:R-:W-:Y:S01]  /*1210*/  IMAD.MOV.U32 R103, RZ, RZ, RZ ;  /* 0x000000ffff677224 */ /* 0x000fe200078e00ff */
[----:B------:R-:W0:Y:S01]  /*1220*/  LDCU UR19, c[0x0][0x388] ;  /* 0x00007100ff1377ac */ /* 0x000e220008000800 */
[----:B------:R-:W-:-:S02]  /*1230*/  HADD2.F32 R102, -RZ, R102.H0_H0 ;  /* 0x20000066ff667230 */ /* 0x000fc40000004100 */
[----:B------:R-:W-:Y:S01]  /*1240*/  HADD2.F32 R83, -RZ, R83.H0_H0 ;  /* 0x20000053ff537230 */ /* 0x000fe20000004100 */
[----:B------:R-:W0:Y:S01]  /*1250*/  LDCU UR20, c[0x0][0x400] ;  /* 0x00008000ff1477ac */ /* 0x000e220008000800 */
        /* <DEDUP_REMOVED lines=46> */
[----:B------:R-:W-:-:S02]  /*1540*/  IMAD R114, R114, -0x2daee0ad, RZ ;  /* 0xd2511f5372727824 */ /* 0x000fc400078e02ff */
[----:B01234-:R-:W-:-:S07]  /*1550*/  IMAD R104, R104, -0x326172a9, RZ ;  /* 0xcd9e8d5768687824 */ /* 0x01ffce00078e02ff */
.L_x_23503:
[----:B0-----:R-:W0:Y:S01]  /*1560*/  S2R R117, SR_TID.X ;  /* 0x0000000000757919 */ /* 0x001e220000002100 */
[----:B------:R-:W1:Y:S01]  /*1570*/  @UP0 LDCU.64 UR4, c[0x0][0x3e0] ;  /* 0x00007c00ff0407ac */ /* 0x000e620008000a00 */
[----:B------:R-:W2:Y:S01]  /*1580*/  LDC.64 R64, c[0x0][0x390] ;  /* 0x0000e400ff407b82 */ /* 0x000ea20000000a00 */
[----:B------:R-:W-:Y:S01]  /*1590*/  PLOP3.LUT P1, PT, PT, PT, UP0, 0x80, 0x8 ;  /* 0x000000000008781c */ /* 0x000fe20003f2f008 */
[----:B------:R-:W-:-:S04]  /*15a0*/  UIMAD UR6, UR18, UR19, URZ ;  /* 0x00000013120672a4 */ /* 0x000fc8000f8e02ff */
[----:B------:R-:W-:-:S04]  /*15b0*/  USHF.R.S32.HI UR7, URZ, 0x1f, UR6 ;  /* 0x0000001fff077899 */ /* 0x000fc80008011406 */
[----:B------:R-:W-:Y:S02]  /*15c0*/  ULEA.HI UR7, UR7, UR6, URZ, 0x2 ;  /* 0x0000000607077291 */ /* 0x000fe4000f8f10ff */
[----:B-1----:R-:W-:-:S04]  /*15d0*/  @UP0 UIMAD.WIDE UR4, UR18, 0x4, UR4 ;  /* 0x00000004120408a5 */ /* 0x002fc8000f8e0204 */
[----:B------:R-:W-:Y:S02]  /*15e0*/  IMAD.U32 R116, RZ, RZ, UR7 ;  /* 0x00000007ff747e24 */ /* 0x000fe4000f8e00ff */
[----:B------:R-:W-:Y:S01]  /*15f0*/  MOV R36, UR4 ;  /* 0x0000000400247c02 */ /* 0x000fe20008000f00 */
[----:B------:R-:W-:-:S05]  /*1600*/  IMAD.U32 R37, RZ, RZ, UR5 ;  /* 0x00000005ff257e24 */ /* 0x000fca000f8e00ff */
[----:B------:R-:W3:Y:S01]  /*1610*/  @P1 LDG.E R36, desc[UR10][R36.64] ;  /* 0x0000000a24241981 */ /* 0x000ee2000c1e1900 */
[----:B0-----:R-:W-:-:S05]  /*1620*/  LEA.HI.SX32 R116, R116, R117, 0x1e ;  /* 0x0000007574747211 */ /* 0x001fca00078ff2ff */
[----:B--2---:R-:W-:-:S06]  /*1630*/  IMAD.WIDE.U32 R32, R116, 0x10, R64 ;  /* 0x0000001074207825 */ /* 0x004fcc00078e0040 */
[----:B------:R-:W5:Y:S01]  /*1640*/  LDG.E.128 R32, desc[UR10][R32.64] ;  /* 0x0000000a20207981 */ /* 0x000f62000c1e1d00 */
[----:B------:R-:W-:Y:S01]  /*1650*/  ISETP.NE.U32.AND P0, PT, RZ, UR16, PT ;  /* 0x00000010ff007c0c */ /* 0x000fe2000bf05070 */
[----:B------:R-:W-:Y:S01]  /*1660*/  UMOV UR6, 0x3f800000 ;  /* 0x3f80000000067882 */ /* 0x000fe20000000000 */
[----:B------:R-:W-:Y:S01]  /*1670*/  UIADD3 UR7, UPT, UPT, UR12, -0x255992d5, URZ ;  /* 0xdaa66d2b0c077890 */ /* 0x000fe2000fffe0ff */
[----:B------:R-:W-:Y:S01]  /*1680*/  HFMA2 R126, -RZ, RZ, 0.1171875, 0 ;  /* 0x2f800000ff7e7431 */ /* 0x000fe200000001ff */
[----:B------:R-:W-:Y:S01]  /*1690*/  ISETP.NE.AND.EX P0, PT, RZ, UR17, PT, P0 ;  /* 0x00000011ff007c0c */ /* 0x000fe2000bf05300 */
[----:B------:R-:W-:Y:S02]  /*16a0*/  UIADD3 UR29, UPT, UPT, UR12, 0x5384540f, URZ ;  /* 0x5384540f0c1d7890 */ /* 0x000fe4000fffe0ff */
[----:B------:R-:W-:Y:S02]  /*16b0*/  UIADD3 UR30, UPT, UPT, UR12, -0xe443238, URZ ;  /* 0xf1bbcdc80c1e7890 */ /* 0x000fe4000fffe0ff */
[----:B------:R-:W-:-:S02]  /*16c0*/  UIADD3 UR31, UPT, UPT, UR13, -0x126145ec, URZ ;  /* 0xed9eba140d1f7890 */ /* 0x000fc4000fffe0ff */
[----:B------:R-:W-:Y:S02]  /*16d0*/  UIADD3 UR32, UPT, UPT, UR13, -0x695add53, URZ ;  /* 0x96a522ad0d207890 */ /* 0x000fe4000fffe0ff */
[----:B------:R-:W-:Y:S02]  /*16e0*/  UIADD3 UR33, UPT, UPT, UR13, -0x56f99767, URZ ;  /* 0xa90668990d217890 */ /* 0x000fe4000fffe0ff */
[----:B------:R-:W-:Y:S02]  /*16f0*/  UIADD3 UR34, UPT, UPT, UR13, 0x646e171e, URZ ;  /* 0x646e171e0d227890 */ /* 0x000fe4000fffe0ff */
[----:B------:R-:W-:Y:S02]  /*1700*/  UIADD3 UR35, UPT, UPT, UR13, -0x24c28bd8, URZ ;  /* 0xdb3d74280d237890 */ /* 0x000fe4000fffe0ff */
[----:B------:R-:W-:Y:S02]  /*1710*/  UIADD3 UR36, UPT, UPT, UR12, -0x700cb87f, URZ ;  /* 0x8ff347810c247890 */ /* 0x000fe4000fffe0ff */
[----:B------:R-:W-:Y:S01]  /*1720*/  UIADD3 UR37, UPT, UPT, UR12, -0x4ab325aa, URZ ;  /* 0xb54cda560c257890 */ /* 0x000fe2000fffe0ff */
[----:B---3--:R-:W-:Y:S01]  /*1730*/  @P1 R2UR UR6, R36 ;  /* 0x00000000240612ca */ /* 0x008fe200000e0000 */
[----:B------:R-:W-:-:S14]  /*1740*/  @!P0 BRA `(.L_x_23292) ;  /* 0x0000001000e08947 */ /* 0x000fdc0003800000 */
[----:B------:R-:W0:Y:S02]  /*1750*/  LDC.64 R36, c[0x0][0x3a0] ;  /* 0x0000e800ff247b82 */ /* 0x000e240000000a00 */
[----:B0-----:R-:W-:-:S05]  /*1760*/  IMAD.WIDE.U32 R36, R116, 0x10, R36 ;  /* 0x0000001074247825 */ /* 0x001fca00078e0024 */
        /* <DEDUP_REMOVED lines=11> */
.L_x_27178:
[----:B------:R-:W-:Y:S05]  /*1820*/  BRX R36 -0x1830                                        (*"BRANCH_TARGETS .L_x_27179,.L_x_27180,.L_x_27181"*) ;  /* 0xffffffe424f47949 */ /* 0x000fea000383ffff */
.L_x_27181:
[----:B------:R-:W-:Y:S01]  /*1830*/  IADD3 R38, PT, PT, R115, 0x1, RZ ;  /* 0x0000000173267810 */ /* 0x000fe20007ffe0ff */
[----:B------:R-:W-:Y:S02]  /*1840*/  IMAD.MOV.U32 R44, RZ, RZ, R114 ;  /* 0x000000ffff2c7224 */ /* 0x000fe400078e0072 */
[----:B------:R-:W-:Y:S01]  /*1850*/  IMAD.MOV.U32 R39, RZ, RZ, R105 ;  /* 0x000000ffff277224 */ /* 0x000fe200078e0069 */
[----:B------:R-:W-:Y:S06]  /*1860*/  BRA `(.L_x_23293) ;  /* 0x0000000000e47947 */ /* 0x000fec0003800000 */
.L_x_27179:
[----:B------:R-:W-:Y:S01]  /*1870*/  MOV R44, R114 ;  /* 0x00000072002c7202 */ /* 0x000fe20000000f00 */
[----:B------:R-:W-:Y:S02]  /*1880*/  IMAD.MOV.U32 R38, RZ, RZ, 0x3 ;  /* 0x00000003ff267424 */ /* 0x000fe400078e00ff */
[----:B------:R-:W-:Y:S01]  /*1890*/  IMAD.MOV.U32 R39, RZ, RZ, R106 ;  /* 0x000000ffff277224 */ /* 0x000fe200078e006a */
[----:B------:R-:W-:Y:S06]  /*18a0*/  BRA `(.L_x_23293) ;  /* 0x0000000000d47947 */ /* 0x000fec0003800000 */
.L_x_27180:
        /* <DEDUP_REMOVED lines=12> */
.L_x_23294:
        /* <DEDUP_REMOVED lines=41> */
.L_x_23293:
[----:B------:R-:W-:Y:S01]  /*1c00*/  I2FP.F32.U32 R37, R39 ;  /* 0x0000002700257245 */ /* 0x000fe20000201000 */
[----:B-----5:R-:W-:Y:S01]  /*1c10*/  FMUL.FTZ R32, R32, UR6 ;  /* 0x0000000620207c20 */ /* 0x020fe20008410000 */
[----:B------:R-:W-:Y:S01]  /*1c20*/  ISETP.NE.AND P2, PT, R38, 0x1, PT ;  /* 0x000000012600780c */ /* 0x000fe20003f45270 */
[----:B------:R-:W-:Y:S01]  /*1c30*/  UMOV UR5, UR9 ;  /* 0x0000000900057c82 */ /* 0x000fe20008000000 */
[----:B------:R-:W-:Y:S01]  /*1c40*/  UMOV UR4, UR8 ;  /* 0x0000000800047c82 */ /* 0x000fe20008000000 */
[----:B------:R-:W-:Y:S01]  /*1c50*/  FFMA.FTZ R37, R37, R126, 1.1641532182693481445e-10 ;  /* 0x2f00000025257423 */ /* 0x000fe2000001007e */
[----:B------:R-:W-:Y:S01]  /*1c60*/  FMUL.FTZ R32, R32, UR5 ;  /* 0x0000000520207c20 */ /* 0x000fe20008410000 */
[----:B------:R-:W-:Y:S02]  /*1c70*/  HADD2.F32 R56, -RZ, R125.H0_H0 ;  /* 0x2000007dff387230 */ /* 0x000fe40000004100 */
[----:B------:R-:W-:Y:S01]  /*1c80*/  HFMA2 R36, -RZ, RZ, 0, 1.1920928955078125e-07 ;  /* 0x00000002ff247431 */ /* 0x000fe200000001ff */
        /* <DEDUP_REMOVED lines=14> */
.L_x_23296:
        /* <DEDUP_REMOVED lines=12> */
.L_x_23297:
        /* <DEDUP_REMOVED lines=42> */
.L_x_23295:
[----:B------:R-:W-:Y:S01]  /*20d0*/  I2FP.F32.U32 R37, R32 ;  /* 0x0000002000257245 */ /* 0x000fe20000201000 */
[----:B------:R-:W-:Y:S01]  /*20e0*/  FMUL.FTZ R33, R33, UR6 ;  /* 0x0000000621217c20 */ /* 0x000fe20008410000 */
[----:B------:R-:W-:Y:S01]  /*20f0*/  ISETP.NE.AND P3, PT, R36, 0x1, PT ;  /* 0x000000012400780c */ /* 0x000fe20003f65270 */
[----:B------:R-:W-:Y:S02]  /*2100*/  HADD2.F32 R57, -RZ, R127.H0_H0 ;  /* 0x2000007fff397230 */ /* 0x000fe40000004100 */
[----:B------:R-:W-:Y:S01]  /*2110*/  FFMA.FTZ R37, R37, R126, 1.1641532182693481445e-10 ;  /* 0x2f00000025257423 */ /* 0x000fe2000001007e */
[----:B------:R-:W-:-:S04]  /*2120*/  FMUL.FTZ R33, R33, UR5 ;  /* 0x0000000521217c20 */ /* 0x000fc80008410000 */
[----:B------:R-:W-:-:S04]  /*2130*/  FSETP.GTU.FTZ.AND P2, PT, R37, UR4, PT ;  /* 0x0000000425007c0b */ /* 0x000fc8000bf5c000 */
[----:B------:R-:W-:Y:S01]  /*2140*/  FSEL R32, R33, RZ, !P2 ;  /* 0x000000ff21207208 */ /* 0x000fe20005000000 */
[----:B------:R-:W-:Y:S01]  /*2150*/  IMAD.MOV.U32 R33, RZ, RZ, R104 ;  /* 0x000000ffff217224 */ /* 0x000fe200078e0068 */
        /* <DEDUP_REMOVED lines=12> */
.L_x_23299:
        /* <DEDUP_REMOVED lines=12> */
.L_x_23300:
        /* <DEDUP_REMOVED lines=42> */
.L_x_23298:
[----:B------:R-:W-:Y:S01]  /*2580*/  I2FP.F32.U32 R33, R33 ;  /* 0x0000002100217245 */ /* 0x000fe20000201000 */
[----:B------:R-:W-:Y:S01]  /*2590*/  FMUL.FTZ R34, R34, UR6 ;  /* 0x0000000622227c20 */ /* 0x000fe20008410000 */
[----:B------:R-:W-:Y:S01]  /*25a0*/  ISETP.NE.AND P4, PT, R32, 0x1, PT ;  /* 0x000000012000780c */ /* 0x000fe20003f85270 */
[----:B------:R-:W-:Y:S02]  /*25b0*/  HADD2.F32 R58, -RZ, R125.H1_H1 ;  /* 0x3000007dff3a7230 */ /* 0x000fe40000004100 */
[----:B------:R-:W-:Y:S01]  /*25c0*/  FFMA.FTZ R33, R33, R126, 1.1641532182693481445e-10 ;  /* 0x2f00000021217423 */ /* 0x000fe2000001007e */
[----:B------:R-:W-:Y:S01]  /*25d0*/  FMUL.FTZ R34, R34, UR5 ;  /* 0x0000000522227c20 */ /* 0x000fe20008410000 */
[----:B------:R-:W-:-:S03]  /*25e0*/  IMAD.MOV.U32 R40, RZ, RZ, 0x2 ;  /* 0x00000002ff287424 */ /* 0x000fc600078e00ff */
        /* <DEDUP_REMOVED lines=14> */
.L_x_23302:
        /* <DEDUP_REMOVED lines=12> */
.L_x_23303:
        /* <DEDUP_REMOVED lines=42> */
.L_x_23301:
[----:B------:R-:W-:Y:S01]  /*2a30*/  I2FP.F32.U32 R33, R33 ;  /* 0x0000002100217245 */ /* 0x000fe20000201000 */
[----:B------:R-:W-:Y:S01]  /*2a40*/  FMUL.FTZ R35, R35, UR6 ;  /* 0x0000000623237c20 */ /* 0x000fe20008410000 */
[----:B------:R-:W-:-:S03]  /*2a50*/  HADD2.F32 R59, -RZ, R127.H1_H1 ;  /* 0x3000007fff3b7230 */ /* 0x000fc60000004100 */
[----:B------:R-:W-:Y:S01]  /*2a60*/  FFMA.FTZ R33, R33, R126, 1.1641532182693481445e-10 ;  /* 0x2f00000021217423 */ /* 0x000fe2000001007e */
[----:B------:R-:W-:-:S04]  /*2a70*/  FMUL.FTZ R35, R35, UR5 ;  /* 0x0000000523237c20 */ /* 0x000fc80008410000 */
[----:B------:R-:W-:-:S04]  /*2a80*/  FSETP.GTU.FTZ.AND P5, PT, R33, UR4, PT ;  /* 0x0000000421007c0b */ /* 0x000fc8000bfbc000 */
[----:B------:R-:W-:Y:S02]  /*2a90*/  FSEL R32, R35, RZ, !P5 ;  /* 0x000000ff23207208 */ /* 0x000fe40006800000 */
[----:B------:R-:W-:-:S03]  /*2aa0*/  PLOP3.LUT P4, PT, P5, PT, PT, 0x8, 0x80 ;  /* 0x000000000080781c */ /* 0x000fc60002f8e170 */
[----:B------:R-:W-:Y:S01]  /*2ab0*/  FFMA.FTZ R59, R32, R59, R63 ;  /* 0x0000003b203b7223 */ /* 0x000fe2000001003f */
[----:B------:R-:W-:Y:S09]  /*2ac0*/  BRA `(.L_x_23304) ;  /* 0x0000001000c07947 */ /* 0x000ff20003800000 */
.L_x_23292:
        /* <DEDUP_REMOVED lines=15> */
.L_x_23306:
        /* <DEDUP_REMOVED lines=12> */
.L_x_23307:
        /* <DEDUP_REMOVED lines=41> */
.L_x_23305:
[----:B------:R-:W-:Y:S01]  /*2f10*/  I2FP.F32.U32 R37, R36 ;  /* 0x0000002400257245 */ /* 0x000fe20000201000 */
[----:B-----5:R-:W-:Y:S01]  /*2f20*/  FMUL.FTZ R32, R32, UR6 ;  /* 0x0000000620207c20 */ /* 0x020fe20008410000 */
[----:B------:R-:W-:Y:S01]  /*2f30*/  ISETP.NE.AND P2, PT, R38, 0x1, PT ;  /* 0x000000012600780c */ /* 0x000fe20003f45270 */
[----:B------:R-:W-:Y:S01]  /*2f40*/  UMOV UR5, UR9 ;  /* 0x0000000900057c82 */ /* 0x000fe20008000000 */
[----:B------:R-:W-:Y:S01]  /*2f50*/  UMOV UR4, UR8 ;  /* 0x0000000800047c82 */ /* 0x000fe20008000000 */
[----:B------:R-:W-:Y:S01]  /*2f60*/  FFMA.FTZ R37, R37, R126, 1.1641532182693481445e-10 ;  /* 0x2f00000025257423 */ /* 0x000fe2000001007e */
[----:B------:R-:W-:Y:S01]  /*2f70*/  FMUL.FTZ R32, R32, UR5 ;  /* 0x0000000520207c20 */ /* 0x000fe20008410000 */
[----:B------:R-:W-:-:S03]  /*2f80*/  HFMA2 R36, -RZ, RZ, 0, 1.1920928955078125e-07 ;  /* 0x00000002ff247431 */ /* 0x000fc600000001ff */
        /* <DEDUP_REMOVED lines=15> */
.L_x_23309:
        /* <DEDUP_REMOVED lines=12> */
.L_x_23310:
        /* <DEDUP_REMOVED lines=42> */
.L_x_23308:
        /* <DEDUP_REMOVED lines=21> */
.L_x_23312:
        /* <DEDUP_REMOVED lines=12> */
.L_x_23313:
        /* <DEDUP_REMOVED lines=42> */
.L_x_23311:
[----:B------:R-:W-:Y:S01]  /*3890*/  I2FP.F32.U32 R33, R33 ;  /* 0x0000002100217245 */ /* 0x000fe20000201000 */
[----:B------:R-:W-:Y:S01]  /*38a0*/  FMUL.FTZ R34, R34, UR6 ;  /* 0x0000000622227c20 */ /* 0x000fe20008410000 */
[----:B------:R-:W-:Y:S01]  /*38b0*/  ISETP.NE.AND P4, PT, R32, 0x1, PT ;  /* 0x000000012000780c */ /* 0x000fe20003f85270 */
[----:B------:R-:W-:Y:S02]  /*38c0*/  IMAD.MOV.U32 R40, RZ, RZ, 0x2 ;  /* 0x00000002ff287424 */ /* 0x000fe400078e00ff */
[----:B------:R-:W-:Y:S01]  /*38d0*/  FFMA.FTZ R33, R33, R126, 1.1641532182693481445e-10 ;  /* 0x2f00000021217423 */ /* 0x000fe2000001007e */
[----:B------:R-:W-:-:S04]  /*38e0*/  FMUL.FTZ R34, R34, UR5 ;  /* 0x0000000522227c20 */ /* 0x000fc80008410000 */
[----:B------:R-:W-:Y:S01]  /*38f0*/  FSETP.GTU.FTZ.AND P3, PT, R33, UR4, PT ;  /* 0x0000000421007c0b */ /* 0x000fe2000bf7c000 */
        /* <DEDUP_REMOVED lines=14> */
.L_x_23315:
        /* <DEDUP_REMOVED lines=12> */
.L_x_23316:
        /* <DEDUP_REMOVED lines=42> */
.L_x_23314:
        /* <DEDUP_REMOVED lines=8> */
[----:B------:R-:W-:-:S10]  /*3dc0*/  FMUL.FTZ R59, R59, R32 ;  /* 0x000000203b3b7220 */ /* 0x000fd40000410000 */
.L_x_23304:
        /* <DEDUP_REMOVED lines=8> */
[----:B------:R-:W2:Y:S01]  /*3e50*/  @P0 LDC.64 R32, c[0x0][0x3a0] ;  /* 0x0000e800ff200b82 */ /* 0x000ea20000000a00 */
[----:B------:R-:W-:Y:S02]  /*3e60*/  IMAD.IADD R41, R34, 0x1, R35 ;  /* 0x0000000122297824 */ /* 0x000fe400078e0223 */
[----:B------:R-:W-:-:S04]  /*3e70*/  IMAD.WIDE.U32 R34, R118, 0x10, R64 ;  /* 0x0000001076227825 */ /* 0x000fc800078e0040 */
[----:B0-----:R-:W-:-:S05]  /*3e80*/  IMAD.WIDE.U32 R38, R116, 0x10, R112 ;  /* 0x0000001074267825 */ /* 0x001fca00078e0070 */
[----:B------:R0:W-:Y:S01]  /*3e90*/  STG.E.128 desc[UR10][R38.64], R56 ;  /* 0x0000003826007986 */ /* 0x0001e2000c101d0a */
[----:B-1----:R-:W-:-:S05]  /*3ea0*/  IMAD.WIDE.U32 R36, R116, 0x4, R110 ;  /* 0x0000000474247825 */ /* 0x002fca00078e006e */
[----:B------:R0:W-:Y:S01]  /*3eb0*/  STG.E desc[UR10][R36.64], R41 ;  /* 0x0000002924007986 */ /* 0x0001e2000c10190a */
[----:B--2---:R-:W-:-:S05]  /*3ec0*/  @P0 IMAD.WIDE.U32 R32, R118, 0x10, R32 ;  /* 0x0000001076200825 */ /* 0x004fca00078e0020 */
[----:B------:R0:W5:Y:S04]  /*3ed0*/  @P0 LDG.E.128 R60, desc[UR10][R32.64] ;  /* 0x0000000a203c0981 */ /* 0x000168000c1e1d00 */
[----:B------:R-:W5:Y:S01]  /*3ee0*/  LDG.E.128 R32, desc[UR10][R34.64] ;  /* 0x0000000a22207981 */ /* 0x000f62000c1e1d00 */
[----:B0-----:R-:W-:Y:S05]  /*3ef0*/  @!P0 BRA `(.L_x_23317) ;  /* 0x0000001000bc8947 */ /* 0x001fea0003800000 */
        /* <DEDUP_REMOVED lines=15> */
.L_x_23319:
        /* <DEDUP_REMOVED lines=12> */
.L_x_23320:
        /* <DEDUP_REMOVED lines=41> */
.L_x_23318:
[----:B------:R-:W-:Y:S01]  /*4340*/  I2FP.F32.U32 R37, R36 ;  /* 0x0000002400257245 */ /* 0x000fe20000201000 */
[----:B-----5:R-:W-:Y:S01]  /*4350*/  FMUL.FTZ R32, R32, UR6 ;  /* 0x0000000620207c20 */ /* 0x020fe20008410000 */
[----:B------:R-:W-:Y:S01]  /*4360*/  ISETP.NE.AND P2, PT, R38, 0x1, PT ;  /* 0x000000012600780c */ /* 0x000fe20003f45270 */
[----:B------:R-:W-:Y:S02]  /*4370*/  HADD2.F32 R52, -RZ, R128.H0_H0 ;  /* 0x20000080ff347230 */ /* 0x000fe40000004100 */
[----:B------:R-:W-:Y:S01]  /*4380*/  FFMA.FTZ R37, R37, R126, 1.1641532182693481445e-10 ;  /* 0x2f00000025257423 */ /* 0x000fe2000001007e */
[----:B------:R-:W-:Y:S01]  /*4390*/  FMUL.FTZ R32, R32, UR5 ;  /* 0x0000000520207c20 */ /* 0x000fe20008410000 */
[----:B------:R-:W-:-:S03]  /*43a0*/  IMAD.MOV.U32 R36, RZ, RZ, 0x2 ;  /* 0x00000002ff247424 */ /* 0x000fc600078e00ff */
        /* <DEDUP_REMOVED lines=14> */
.L_x_23322:
        /* <DEDUP_REMOVED lines=12> */
.L_x_23323:
        /* <DEDUP_REMOVED lines=42> */
.L_x_23321:
        /* <DEDUP_REMOVED lines=21> */
.L_x_23325:
        /* <DEDUP_REMOVED lines=12> */
.L_x_23326:
        /* <DEDUP_REMOVED lines=42> */
.L_x_23324:
        /* <DEDUP_REMOVED lines=21> */
.L_x_23328:
        /* <DEDUP_REMOVED lines=12> */
.L_x_23329:
        /* <DEDUP_REMOVED lines=42> */
.L_x_23327:
        /* <DEDUP_REMOVED lines=10> */
.L_x_23317:
        /* <DEDUP_REMOVED lines=15> */
.L_x_23332:
        /* <DEDUP_REMOVED lines=12> */
.L_x_23333:
        /* <DEDUP_REMOVED lines=41> */
.L_x_23331:
[----:B------:R-:W-:Y:S01]  /*5630*/  I2FP.F32.U32 R37, R36 ;  /* 0x0000002400257245 */ /* 0x000fe20000201000 */
[----:B-----5:R-:W-:Y:S01]  /*5640*/  FMUL.FTZ R32, R32, UR6 ;  /* 0x0000000620207c20 */ /* 0x020fe20008410000 */
[----:B------:R-:W-:Y:S01]  /*5650*/  ISETP.NE.AND P2, PT, R38, 0x1, PT ;  /* 0x000000012600780c */ /* 0x000fe20003f45270 */
[----:B------:R-:W-:Y:S02]  /*5660*/  IMAD.MOV.U32 R36, RZ, RZ, 0x2 ;  /* 0x00000002ff247424 */ /* 0x000fe400078e00ff */
[----:B------:R-:W-:Y:S01]  /*5670*/  FFMA.FTZ R37, R37, R126, 1.1641532182693481445e-10 ;  /* 0x2f00000025257423 */ /* 0x000fe2000001007e */
[----:B------:R-:W-:-:S04]  /*5680*/  FMUL.FTZ R32, R32, UR5 ;  /* 0x0000000520207c20 */ /* 0x000fc80008410000 */
        /* <DEDUP_REMOVED lines=15> */
.L_x_23335:
        /* <DEDUP_REMOVED lines=12> */
.L_x_23336:
        /* <DEDUP_REMOVED lines=42> */
.L_x_23334:
        /* <DEDUP_REMOVED lines=21> */
.L_x_23338:
        /* <DEDUP_REMOVED lines=12> */
.L_x_23339:
        /* <DEDUP_REMOVED lines=42> */
.L_x_23337:
        /* <DEDUP_REMOVED lines=21> */
.L_x_23341:
        /* <DEDUP_REMOVED lines=12> */
.L_x_23342:
        /* <DEDUP_REMOVED lines=42> */
.L_x_23340:
        /* <DEDUP_REMOVED lines=9> */
.L_x_23330:
[----:B------:R-:W0:Y:S01]  /*64d0*/  @P0 LDC.64 R32, c[0x0][0x3a0] ;  /* 0x0000e800ff200b82 */ /* 0x000e220000000a00 */
[----:B------:R-:W-:Y:S01]  /*64e0*/  SEL R34, RZ, 0x1000000, !P4 ;  /* 0x01000000ff227807 */ /* 0x000fe20006000000 */
[----:B------:R-:W-:Y:S01]  /*64f0*/  VIADD R121, R116, 0x100 ;  /* 0x0000010074797836 */ /* 0x000fe20000000000 */
[----:B------:R-:W-:Y:S01]  /*6500*/  SEL R35, RZ, 0x10000, !P3 ;  /* 0x00010000ff237807 */ /* 0x000fe20005800000 */
[----:B------:R-:W-:Y:S01]  /*6510*/  IMAD.WIDE.U32 R38, R118, 0x10, R112 ;  /* 0x0000001076267825 */ /* 0x000fe200078e0070 */
[----:B------:R-:W-:Y:S02]  /*6520*/  SEL R36, RZ, 0x100, !P2 ;  /* 0x00000100ff247807 */ /* 0x000fe40005000000 */
[----:B------:R-:W-:Y:S02]  /*6530*/  SEL R37, RZ, 0x1, !P1 ;  /* 0x00000001ff257807 */ /* 0x000fe40004800000 */
[----:B------:R-:W-:Y:S01]  /*6540*/  IADD3 R34, PT, PT, R36, R34, R35 ;  /* 0x0000002224227210 */ /* 0x000fe20007ffe023 */
[----:B------:R1:W-:Y:S03]  /*6550*/  STG.E.128 desc[UR10][R38.64], R52 ;  /* 0x0000003426007986 */ /* 0x0003e6000c101d0a */
[----:B------:R-:W-:Y:S01]  /*6560*/  IADD3 R41, PT, PT, R34, R37, RZ ;  /* 0x0000002522297210 */ /* 0x000fe20007ffe0ff */
[----:B------:R-:W-:-:S04]  /*6570*/  IMAD.WIDE.U32 R36, R118, 0x4, R110 ;  /* 0x0000000476247825 */ /* 0x000fc800078e006e */
[C---:B------:R-:W-:Y:S01]  /*6580*/  IMAD.WIDE.U32 R34, R121.reuse, 0x10, R64 ;  /* 0x0000001079227825 */ /* 0x040fe200078e0040 */
[----:B------:R1:W-:Y:S03]  /*6590*/  STG.E desc[UR10][R36.64], R41 ;  /* 0x0000002924007986 */ /* 0x0003e6000c10190a */
[----:B0-----:R-:W-:-:S05]  /*65a0*/  @P0 IMAD.WIDE.U32 R32, R121, 0x10, R32 ;  /* 0x0000001079200825 */ /* 0x001fca00078e0020 */
[----:B------:R1:W5:Y:S04]  /*65b0*/  @P0 LDG.E.128 R60, desc[UR10][R32.64] ;  /* 0x0000000a203c0981 */ /* 0x000368000c1e1d00 */
[----:B------:R-:W5:Y:S01]  /*65c0*/  LDG.E.128 R32, desc[UR10][R34.64] ;  /* 0x0000000a22207981 */ /* 0x000f62000c1e1d00 */
[----:B-1----:R-:W-:Y:S05]  /*65d0*/  @!P0 BRA `(.L_x_23343) ;  /* 0x0000001000bc8947 */ /* 0x002fea0003800000 */
        /* <DEDUP_REMOVED lines=15> */
.L_x_23345:
        /* <DEDUP_REMOVED lines=12> */
.L_x_23346:
        /* <DEDUP_REMOVED lines=41> */
.L_x_23344:
        /* <DEDUP_REMOVED lines=21> */
.L_x_23348:
        /* <DEDUP_REMOVED lines=12> */
.L_x_23349:
        /* <DEDUP_REMOVED lines=42> */
.L_x_23347:
[----:B------:R-:W-:Y:S01]  /*6ed0*/  I2FP.F32.U32 R37, R32 ;  /* 0x0000002000257245 */ /* 0x000fe20000201000 */
[----:B------:R-:W-:Y:S01]  /*6ee0*/  FMUL.FTZ R33, R33, UR6 ;  /* 0x0000000621217c20 */ /* 0x000fe20008410000 */
[----:B------:R-:W-:Y:S01]  /*6ef0*/  ISETP.NE.AND P3, PT, R36, 0x1, PT ;  /* 0x000000012400780c */ /* 0x000fe20003f65270 */
[----:B------:R-:W-:Y:S02]  /*6f00*/  HADD2.F32 R49, -RZ, R146.H0_H0 ;  /* 0x20000092ff317230 */ /* 0x000fe40000004100 */
[----:B------:R-:W-:Y:S01]  /*6f10*/  FFMA.FTZ R37, R37, R126, 1.1641532182693481445e-10 ;  /* 0x2f00000025257423 */ /* 0x000fe2000001007e */
[----:B------:R-:W-:-:S04]  /*6f20*/  FMUL.FTZ R33, R33, UR5 ;  /* 0x0000000521217c20 */ /* 0x000fc80008410000 */
[----:B------:R-:W-:-:S04]  /*6f30*/  FSETP.GTU.FTZ.AND P2, PT, R37, UR4, PT ;  /* 0x0000000425007c0b */ /* 0x000fc8000bf5c000 */
[----:B------:R-:W-:Y:S02]  /*6f40*/  FSEL R32, R33, RZ, !P2 ;  /* 0x000000ff21207208 */ /* 0x000fe40005000000 */
[----:B------:R-:W-:Y:S02]  /*6f50*/  PLOP3.LUT P2, PT, P2, PT, PT, 0x8, 0x80 ;  /* 0x000000000080781c */ /* 0x000fe4000174e170 */
[----:B------:R-:W-:Y:S01]  /*6f60*/  MOV R33, R104 ;  /* 0x0000006800217202 */ /* 0x000fe20000000f00 */
        /* <DEDUP_REMOVED lines=11> */
.L_x_23351:
        /* <DEDUP_REMOVED lines=12> */
.L_x_23352:
        /* <DEDUP_REMOVED lines=42> */
.L_x_23350:
        /* <DEDUP_REMOVED lines=21> */
.L_x_23354:
        /* <DEDUP_REMOVED lines=12> */
.L_x_23355:
        /* <DEDUP_REMOVED lines=42> */
.L_x_23353:
        /* <DEDUP_REMOVED lines=10> */
.L_x_23343:
        /* <DEDUP_REMOVED lines=15> */
.L_x_23358:
        /* <DEDUP_REMOVED lines=12> */
.L_x_23359:
        /* <DEDUP_REMOVED lines=41> */
.L_x_23357:
        /* <DEDUP_REMOVED lines=21> */
.L_x_23361:
        /* <DEDUP_REMOVED lines=12> */
.L_x_23362:
        /* <DEDUP_REMOVED lines=42> */
.L_x_23360:
        /* <DEDUP_REMOVED lines=10> */
[----:B------:R-:W-:Y:S01]  /*8260*/  FMUL.FTZ R49, R32, R49 ;  /* 0x0000003120317220 */ /* 0x000fe20000410000 */
        /* <DEDUP_REMOVED lines=10> */
.L_x_23364:
        /* <DEDUP_REMOVED lines=12> */
.L_x_23365:
        /* <DEDUP_REMOVED lines=42> */
.L_x_23363:
        /* <DEDUP_REMOVED lines=21> */
.L_x_23367:
        /* <DEDUP_REMOVED lines=12> */
.L_x_23368:
        /* <DEDUP_REMOVED lines=42> */
.L_x_23366:
        /* <DEDUP_REMOVED lines=9> */
.L_x_23356:
[----:B------:R-:W0:Y:S01]  /*8bb0*/  @P0 LDC.64 R32, c[0x0][0x3a0] ;  /* 0x0000e800ff200b82 */ /* 0x000e220000000a00 */
[----:B------:R-:W-:Y:S01]  /*8bc0*/  SEL R34, RZ, 0x1000000, !P4 ;  /* 0x01000000ff227807 */ /* 0x000fe20006000000 */
[----:B------:R-:W-:Y:S01]  /*8bd0*/  VIADD R122, R116, 0x180 ;  /* 0x00000180747a7836 */ /* 0x000fe20000000000 */
[----:B------:R-:W-:Y:S01]  /*8be0*/  SEL R35, RZ, 0x10000, !P3 ;  /* 0x00010000ff237807 */ /* 0x000fe20005800000 */
[C---:B------:R-:W-:Y:S01]  /*8bf0*/  IMAD.WIDE.U32 R38, R121.reuse, 0x10, R112 ;  /* 0x0000001079267825 */ /* 0x040fe200078e0070 */
        /* <DEDUP_REMOVED lines=27> */
.L_x_23371:
        /* <DEDUP_REMOVED lines=12> */
.L_x_23372:
        /* <DEDUP_REMOVED lines=41> */
.L_x_23370:
        /* <DEDUP_REMOVED lines=21> */
.L_x_23374:
        /* <DEDUP_REMOVED lines=12> */
.L_x_23375:
        /* <DEDUP_REMOVED lines=42> */
.L_x_23373:
        /* <DEDUP_REMOVED lines=21> */
.L_x_23377:
        /* <DEDUP_REMOVED lines=12> */
.L_x_23378:
        /* <DEDUP_REMOVED lines=42> */
.L_x_23376:
        /* <DEDUP_REMOVED lines=21> */
.L_x_23380:
        /* <DEDUP_REMOVED lines=12> */
.L_x_23381:
        /* <DEDUP_REMOVED lines=42> */
.L_x_23379:
        /* <DEDUP_REMOVED lines=10> */
.L_x_23369:
        /* <DEDUP_REMOVED lines=15> */
.L_x_23384:
        /* <DEDUP_REMOVED lines=12> */
.L_x_23385:
        /* <DEDUP_REMOVED lines=41> */
.L_x_23383:
        /* <DEDUP_REMOVED lines=21> */
.L_x_23387:
        /* <DEDUP_REMOVED lines=12> */
.L_x_23388:
        /* <DEDUP_REMOVED lines=42> */
.L_x_23386:
        /* <DEDUP_REMOVED lines=21> */
.L_x_23390:
        /* <DEDUP_REMOVED lines=12> */
.L_x_23391:
        /* <DEDUP_REMOVED lines=42> */
.L_x_23389:
        /* <DEDUP_REMOVED lines=21> */
.L_x_23393:
        /* <DEDUP_REMOVED lines=12> */
.L_x_23394:
        /* <DEDUP_REMOVED lines=42> */
.L_x_23392:
        /* <DEDUP_REMOVED lines=9> */
.L_x_23382:
        /* <DEDUP_REMOVED lines=32> */
.L_x_23397:
        /* <DEDUP_REMOVED lines=12> */
.L_x_23398:
        /* <DEDUP_REMOVED lines=41> */
.L_x_23396:
        /* <DEDUP_REMOVED lines=21> */
.L_x_23400:
        /* <DEDUP_REMOVED lines=12> */
.L_x_23401:
        /* <DEDUP_REMOVED lines=42> */
.L_x_23399:
        /* <DEDUP_REMOVED lines=21> */
.L_x_23403:
        /* <DEDUP_REMOVED lines=12> */
.L_x_23404:
        /* <DEDUP_REMOVED lines=42> */
.L_x_23402:
        /* <DEDUP_REMOVED lines=21> */
.L_x_23406:
        /* <DEDUP_REMOVED lines=12> */
.L_x_23407:
        /* <DEDUP_REMOVED lines=42> */
.L_x_23405:
        /* <DEDUP_REMOVED lines=10> */
.L_x_23395:
        /* <DEDUP_REMOVED lines=15> */
.L_x_23410:
        /* <DEDUP_REMOVED lines=12> */
.L_x_23411:
        /* <DEDUP_REMOVED lines=41> */
.L_x_23409:
        /* <DEDUP_REMOVED lines=21> */
.L_x_23413:
        /* <DEDUP_REMOVED lines=12> */
.L_x_23414:
        /* <DEDUP_REMOVED lines=42> */
.L_x_23412:
        /* <DEDUP_REMOVED lines=21> */
.L_x_23416:
        /* <DEDUP_REMOVED lines=12> */
.L_x_23417:
        /* <DEDUP_REMOVED lines=42> */
.L_x_23415:
        /* <DEDUP_REMOVED lines=21> */
.L_x_23419:
        /* <DEDUP_REMOVED lines=12> */
.L_x_23420:
        /* <DEDUP_REMOVED lines=42> */
.L_x_23418:
        /* <DEDUP_REMOVED lines=9> */
.L_x_23408:
        /* <DEDUP_REMOVED lines=32> */
.L_x_23423:
        /* <DEDUP_REMOVED lines=12> */
.L_x_23424:
        /* <DEDUP_REMOVED lines=41> */
.L_x_23422:
        /* <DEDUP_REMOVED lines=21> */
.L_x_23426:
        /* <DEDUP_REMOVED lines=12> */
.L_x_23427:
        /* <DEDUP_REMOVED lines=42> */
.L_x_23425:
[----:B------:R-:W-:Y:S01]  /*e370*/  I2FP.F32.U32 R37, R32 ;  /* 0x0000002000257245 */ /* 0x000fe20000201000 */
[----:B------:R-:W-:Y:S01]  /*e380*/  FMUL.FTZ R33, R33, UR6 ;  /* 0x0000000621217c20 */ /* 0x000fe20008410000 */
[----:B------:R-:W-:-:S03]  /*e390*/  ISETP.NE.AND P3, PT, R39, 0x1, PT ;  /* 0x000000012700780c */ /* 0x000fc60003f65270 */
[----:B------:R-:W-:Y:S01]  /*e3a0*/  FFMA.FTZ R37, R37, R126, 1.1641532182693481445e-10 ;  /* 0x2f00000025257423 */ /* 0x000fe2000001007e */
[----:B------:R-:W-:-:S04]  /*e3b0*/  FMUL.FTZ R33, R33, UR5 ;  /* 0x0000000521217c20 */ /* 0x000fc80008410000 */
[----:B------:R-:W-:Y:S01]  /*e3c0*/  FSETP.GTU.FTZ.AND P2, PT, R37, UR4, PT ;  /* 0x0000000425007c0b */ /* 0x000fe2000bf5c000 */
[----:B------:R-:W-:-:S03]  /*e3d0*/  HADD2.F32 R37, -RZ, R152.H0_H0 ;  /* 0x20000098ff257230 */ /* 0x000fc60000004100 */
        /* <DEDUP_REMOVED lines=14> */
.L_x_23429:
        /* <DEDUP_REMOVED lines=12> */
.L_x_23430:
        /* <DEDUP_REMOVED lines=42> */
.L_x_23428:
        /* <DEDUP_REMOVED lines=21> */
.L_x_23432:
        /* <DEDUP_REMOVED lines=12> */
.L_x_23433:
        /* <DEDUP_REMOVED lines=42> */
.L_x_23431:
        /* <DEDUP_REMOVED lines=10> */
.L_x_23421:
        /* <DEDUP_REMOVED lines=15> */
.L_x_23436:
        /* <DEDUP_REMOVED lines=12> */
.L_x_23437:
        /* <DEDUP_REMOVED lines=41> */
.L_x_23435:
        /* <DEDUP_REMOVED lines=21> */
.L_x_23439:
        /* <DEDUP_REMOVED lines=12> */
.L_x_23440:
        /* <DEDUP_REMOVED lines=42> */
.L_x_23438:
        /* <DEDUP_REMOVED lines=21> */
.L_x_23442:
        /* <DEDUP_REMOVED lines=12> */
.L_x_23443:
        /* <DEDUP_REMOVED lines=42> */
.L_x_23441:
        /* <DEDUP_REMOVED lines=21> */
.L_x_23445:
        /* <DEDUP_REMOVED lines=12> */
.L_x_23446:
        /* <DEDUP_REMOVED lines=42> */
.L_x_23444:
        /* <DEDUP_REMOVED lines=9> */
.L_x_23434:
        /* <DEDUP_REMOVED lines=32> */
.L_x_23449:
        /* <DEDUP_REMOVED lines=12> */
.L_x_23450:
        /* <DEDUP_REMOVED lines=41> */
.L_x_23448:
        /* <DEDUP_REMOVED lines=21> */
.L_x_23452:
        /* <DEDUP_REMOVED lines=12> */
.L_x_23453:
        /* <DEDUP_REMOVED lines=42> */
.L_x_23451:
[----:B------:R-:W-:Y:S01]  /*10a50*/  I2FP.F32.U32 R67, R67 ;  /* 0x0000004300437245 */ /* 0x000fe20000201000 */
[----:B------:R-:W-:Y:S01]  /*10a60*/  FMUL.FTZ R33, R33, UR6 ;  /* 0x0000000621217c20 */ /* 0x000fe20008410000 */
[----:B------:R-:W-:Y:S01]  /*10a70*/  ISETP.NE.AND P3, PT, R101, 0x1, PT ;  /* 0x000000016500780c */ /* 0x000fe20003f65270 */
[----:B------:R-:W-:Y:S02]  /*10a80*/  IMAD.MOV.U32 R100, RZ, RZ, 0x2 ;  /* 0x00000002ff647424 */ /* 0x000fe400078e00ff */
[----:B------:R-:W-:Y:S01]  /*10a90*/  FFMA.FTZ R67, R67, R126, 1.1641532182693481445e-10 ;  /* 0x2f00000043437423 */ /* 0x000fe2000001007e */
[----:B------:R-:W-:-:S04]  /*10aa0*/  FMUL.FTZ R33, R33, UR5 ;  /* 0x0000000521217c20 */ /* 0x000fc80008410000 */
        /* <DEDUP_REMOVED lines=15> */
.L_x_23455:
        /* <DEDUP_REMOVED lines=12> */
.L_x_23456:
        /* <DEDUP_REMOVED lines=42> */
.L_x_23454:
        /* <DEDUP_REMOVED lines=21> */
.L_x_23458:
        /* <DEDUP_REMOVED lines=12> */
.L_x_23459:
        /* <DEDUP_REMOVED lines=42> */
.L_x_23457:
[----:B------:R-:W-:Y:S01]  /*113b0*/  I2FP.F32.U32 R67, R67 ;  /* 0x0000004300437245 */ /* 0x000fe20000201000 */
[----:B------:R-:W-:-:S04]  /*113c0*/  FMUL.FTZ R35, R35, UR6 ;  /* 0x0000000623237c20 */ /* 0x000fc80008410000 */
[----:B------:R-:W-:Y:S01]  /*113d0*/  FFMA.FTZ R67, R67, R126, 1.1641532182693481445e-10 ;  /* 0x2f00000043437423 */ /* 0x000fe2000001007e */
[----:B------:R-:W-:-:S04]  /*113e0*/  FMUL.FTZ R35, R35, UR5 ;  /* 0x0000000523237c20 */ /* 0x000fc80008410000 */
[----:B------:R-:W-:Y:S01]  /*113f0*/  FSETP.GTU.FTZ.AND P5, PT, R67, UR4, PT ;  /* 0x0000000443007c0b */ /* 0x000fe2000bfbc000 */
[----:B------:R-:W-:-:S03]  /*11400*/  HADD2.F32 R67, -RZ, R154.H1_H1 ;  /* 0x3000009aff437230 */ /* 0x000fc60000004100 */
[----:B------:R-:W-:Y:S02]  /*11410*/  FSEL R66, R35, RZ, !P5 ;  /* 0x000000ff23427208 */ /* 0x000fe40006800000 */
[----:B------:R-:W-:-:S03]  /*11420*/  PLOP3.LUT P4, PT, P5, PT, PT, 0x8, 0x80 ;  /* 0x000000000080781c */ /* 0x000fc60002f8e170 */
[----:B------:R-:W-:Y:S01]  /*11430*/  FFMA.FTZ R35, R66, R67, R63 ;  /* 0x0000004342237223 */ /* 0x000fe2000001003f */
[----:B------:R-:W-:Y:S09]  /*11440*/  BRA `(.L_x_23460) ;  /* 0x0000001000b87947 */ /* 0x000ff20003800000 */
.L_x_23447:
        /* <DEDUP_REMOVED lines=15> */
.L_x_23462:
        /* <DEDUP_REMOVED lines=12> */
.L_x_23463:
        /* <DEDUP_REMOVED lines=41> */
.L_x_23461:
        /* <DEDUP_REMOVED lines=21> */
.L_x_23465:
        /* <DEDUP_REMOVED lines=12> */
.L_x_23466:
        /* <DEDUP_REMOVED lines=42> */
.L_x_23464:
[----:B------:R-:W-:Y:S01]  /*11d40*/  I2FP.F32.U32 R67, R67 ;  /* 0x0000004300437245 */ /* 0x000fe20000201000 */
[----:B------:R-:W-:Y:S01]  /*11d50*/  FMUL.FTZ R33, R33, UR6 ;  /* 0x0000000621217c20 */ /* 0x000fe20008410000 */
[----:B------:R-:W-:Y:S01]  /*11d60*/  ISETP.NE.AND P3, PT, R101, 0x1, PT ;  /* 0x000000016500780c */ /* 0x000fe20003f65270 */
[----:B------:R-:W-:Y:S02]  /*11d70*/  HADD2.F32 R66, -RZ, R154.H0_H0 ;  /* 0x2000009aff427230 */ /* 0x000fe40000004100 */
[----:B------:R-:W-:Y:S01]  /*11d80*/  FFMA.FTZ R67, R67, R126, 1.1641532182693481445e-10 ;  /* 0x2f00000043437423 */ /* 0x000fe2000001007e */
[----:B------:R-:W-:-:S04]  /*11d90*/  FMUL.FTZ R33, R33, UR5 ;  /* 0x0000000521217c20 */ /* 0x000fc80008410000 */
[----:B------:R-:W-:Y:S02]  /*11da0*/  FSETP.GTU.FTZ.AND P2, PT, R67, UR4, PT ;  /* 0x0000000443007c0b */ /* 0x000fe4000bf5c000 */
[----:B------:R-:W-:Y:S02]  /*11db0*/  MOV R67, R104 ;  /* 0x0000006800437202 */ /* 0x000fe40000000f00 */
        /* <DEDUP_REMOVED lines=13> */
.L_x_23468:
        /* <DEDUP_REMOVED lines=12> */
.L_x_23469:
        /* <DEDUP_REMOVED lines=42> */
.L_x_23467:
        /* <DEDUP_REMOVED lines=21> */
.L_x_23471:
        /* <DEDUP_REMOVED lines=12> */
.L_x_23472:
        /* <DEDUP_REMOVED lines=42> */
.L_x_23470:
        /* <DEDUP_REMOVED lines=9> */
.L_x_23460:
[----:B------:R-:W0:Y:S01]  /*12730*/  @P0 LDC.64 R66, c[0x0][0x3a0] ;  /* 0x0000e800ff420b82 */ /* 0x000e220000000a00 */
[----:B------:R-:W-:Y:S01]  /*12740*/  SEL R100, RZ, 0x1000000, !P4 ;  /* 0x01000000ff647807 */ /* 0x000fe20006000000 */
[----:B------:R-:W-:Y:S01]  /*12750*/  VIADD R120, R116, 0x380 ;  /* 0x0000038074787836 */ /* 0x000fe20000000000 */
[----:B------:R-:W-:Y:S02]  /*12760*/  SEL R101, RZ, 0x10000, !P3 ;  /* 0x00010000ff657807 */ /* 0x000fe40005800000 */
[----:B------:R-:W-:Y:S01]  /*12770*/  SEL R114, RZ, 0x100, !P2 ;  /* 0x00000100ff727807 */ /* 0x000fe20005000000 */
[----:B------:R-:W-:Y:S01]  /*12780*/  IMAD.WIDE.U32 R64, R120, 0x10, R64 ;  /* 0x0000001078407825 */ /* 0x000fe200078e0040 */
[----:B------:R-:W-:Y:S02]  /*12790*/  SEL R115, RZ, 0x1, !P1 ;  /* 0x00000001ff737807 */ /* 0x000fe40004800000 */
[----:B------:R-:W-:-:S04]  /*127a0*/  IADD3 R100, PT, PT, R114, R100, R101 ;  /* 0x0000006472647210 */ /* 0x000fc80007ffe065 */
[----:B------:R-:W-:Y:S01]  /*127b0*/  IADD3 R133, PT, PT, R100, R115, RZ ;  /* 0x0000007364857210 */ /* 0x000fe20007ffe0ff */
[----:B------:R-:W-:-:S04]  /*127c0*/  IMAD.WIDE.U32 R114, R119, 0x10, R112 ;  /* 0x0000001077727825 */ /* 0x000fc800078e0070 */
[----:B------:R-:W-:Y:S01]  /*127d0*/  IMAD.WIDE.U32 R100, R119, 0x4, R110 ;  /* 0x0000000477647825 */ /* 0x000fe200078e006e */
[----:B------:R1:W-:Y:S04]  /*127e0*/  STG.E.128 desc[UR10][R114.64], R32 ;  /* 0x0000002072007986 */ /* 0x0003e8000c101d0a */
[----:B------:R1:W-:Y:S01]  /*127f0*/  STG.E desc[UR10][R100.64], R133 ;  /* 0x0000008564007986 */ /* 0x0003e2000c10190a */
        /* <DEDUP_REMOVED lines=19> */
.L_x_23475:
        /* <DEDUP_REMOVED lines=12> */
.L_x_23476:
        /* <DEDUP_REMOVED lines=41> */
.L_x_23474:
        /* <DEDUP_REMOVED lines=21> */
.L_x_23478:
        /* <DEDUP_REMOVED lines=12> */
.L_x_23479:
        /* <DEDUP_REMOVED lines=42> */
.L_x_23477:
        /* <DEDUP_REMOVED lines=21> */
.L_x_23481:
        /* <DEDUP_REMOVED lines=12> */
.L_x_23482:
        /* <DEDUP_REMOVED lines=42> */
.L_x_23480:
        /* <DEDUP_REMOVED lines=21> */
.L_x_23484:
        /* <DEDUP_REMOVED lines=12> */
.L_x_23485:
        /* <DEDUP_REMOVED lines=42> */
.L_x_23483:
        /* <DEDUP_REMOVED lines=10> */
.L_x_23473:
        /* <DEDUP_REMOVED lines=15> */
.L_x_23488:
        /* <DEDUP_REMOVED lines=12> */
.L_x_23489:
        /* <DEDUP_REMOVED lines=41> */
.L_x_23487:
        /* <DEDUP_REMOVED lines=21> */
.L_x_23491:
        /* <DEDUP_REMOVED lines=12> */
.L_x_23492:
        /* <DEDUP_REMOVED lines=42> */
.L_x_23490:
        /* <DEDUP_REMOVED lines=21> */
.L_x_23494:
        /* <DEDUP_REMOVED lines=12> */
.L_x_23495:
        /* <DEDUP_REMOVED lines=42> */
.L_x_23493:
        /* <DEDUP_REMOVED lines=21> */
.L_x_23497:
        /* <DEDUP_REMOVED lines=12> */
.L_x_23498:
        /* <DEDUP_REMOVED lines=42> */
.L_x_23496:
        /* <DEDUP_REMOVED lines=9> */
.L_x_23486:
[----:B------:R-:W-:Y:S01]  /*14e10*/  FADD.FTZ R100, RZ, R56 ;  /* 0x00000038ff647221 */ /* 0x000fe20000010000 */
[----:B------:R-:W-:Y:S01]  /*14e20*/  IMAD.WIDE.U32 R112, R120, 0x10, R112 ;  /* 0x0000001078707825 */ /* 0x000fe200078e0070 */
[----:B------:R-:W-:Y:S03]  /*14e30*/  BSSY.RECONVERGENT B0, `(.L_x_23499) ;  /* 0x0000087000007945 */ /* 0x000fe60003800200 */
[----:B------:R-:W-:Y:S01]  /*14e40*/  FADD.FTZ R101, R100, R57 ;  /* 0x0000003964657221 */ /* 0x000fe20000010000 */
[----:B------:R-:W-:Y:S01]  /*14e50*/  IMAD.WIDE.U32 R110, R120, 0x4, R110 ;  /* 0x00000004786e7825 */ /* 0x000fe200078e006e */
        /* <DEDUP_REMOVED lines=52> */
[----:B------:R-:W-:Y:S02]  /*151a0*/  SEL R132, RZ, 0x1, !P0 ;  /* 0x00000001ff847807 */ /* 0x000fe40004000000 */
[----:B------:R-:W-:Y:S01]  /*151b0*/  LOP3.LUT P0, RZ, R117, 0x1f, RZ, 0xc0, !PT ;  /* 0x0000001f75ff7812 */ /* 0x000fe2000780c0ff */
        /* <DEDUP_REMOVED lines=53> */
[----:B------:R-:W-:Y:S01]  /*15510*/  FFMA.FTZ R131, R130, R130, R101 ;  /* 0x0000008282837223 */ /* 0x000fe20000010065 */
[----:B------:R-:W-:-:S04]  /*15520*/  SEL R130, RZ, 0x100, !P1 ;  /* 0x00000100ff827807 */ /* 0x000fc80004800000 */
[----:B------:R-:W0:Y:S02]  /*15530*/  SHFL.BFLY PT, R126, R131, 0x1, 0x1f ;  /* 0x0c201f00837e7f89 */ /* 0x000e2400000e0000 */
[----:B0-----:R-:W-:-:S05]  /*15540*/  FADD.FTZ R133, R131, R126 ;  /* 0x0000007e83857221 */ /* 0x001fca0000010000 */
[----:B------:R-:W0:Y:S02]  /*15550*/  SHFL.BFLY PT, R126, R133, 0x2, 0x1f ;  /* 0x0c401f00857e7f89 */ /* 0x000e2400000e0000 */
[----:B0-----:R-:W-:Y:S01]  /*15560*/  FADD.FTZ R134, R133, R126 ;  /* 0x0000007e85867221 */ /* 0x001fe20000010000 */
[----:B------:R-:W-:-:S04]  /*15570*/  SEL R126, RZ, 0x10000, !P2 ;  /* 0x00010000ff7e7807 */ /* 0x000fc80005000000 */
[----:B------:R-:W0:Y:S02]  /*15580*/  SHFL.BFLY PT, R101, R134, 0x4, 0x1f ;  /* 0x0c801f0086657f89 */ /* 0x000e2400000e0000 */
[----:B0-----:R-:W-:Y:S01]  /*15590*/  FADD.FTZ R135, R134, R101 ;  /* 0x0000006586877221 */ /* 0x001fe20000010000 */
[----:B------:R-:W-:-:S04]  /*155a0*/  SEL R101, RZ, 0x1000000, !P3 ;  /* 0x01000000ff657807 */ /* 0x000fc80005800000 */
[----:B------:R-:W0:Y:S01]  /*155b0*/  SHFL.BFLY PT, R136, R135, 0x8, 0x1f ;  /* 0x0d001f0087887f89 */ /* 0x000e2200000e0000 */
[----:B------:R-:W-:-:S05]  /*155c0*/  IADD3 R101, PT, PT, R130, R101, R126 ;  /* 0x0000006582657210 */ /* 0x000fca0007ffe07e */
[----:B------:R-:W-:-:S05]  /*155d0*/  IMAD.IADD R131, R101, 0x1, R132 ;  /* 0x0000000165837824 */ /* 0x000fca00078e0284 */
[----:B------:R-:W-:Y:S01]  /*155e0*/  STG.E desc[UR10][R110.64], R131 ;  /* 0x000000836e007986 */ /* 0x000fe2000c10190a */
        /* <DEDUP_REMOVED lines=11> */
.L_x_23500:
[----:B------:R-:W-:Y:S05]  /*156a0*/  BSYNC.RECONVERGENT B0 ;  /* 0x0000000000007941 */ /* 0x000fea0003800200 */
.L_x_23499:
        /* <DEDUP_REMOVED lines=15> */
.L_x_23502:
[----:B------:R-:W-:Y:S05]  /*157a0*/  BSYNC.RECONVERGENT B0 ;  /* 0x0000000000007941 */ /* 0x000fea0003800200 */
.L_x_23501:
        /* <DEDUP_REMOVED lines=11> */
[----:B0-----:R-:W-:Y:S01]  /*15860*/  FMUL.FTZ R130, R133, R126 ;  /* 0x0000007e85827220 */ /* 0x001fe20000410000 */
[----:B--2---:R-:W-:Y:S01]  /*15870*/  FADD.FTZ R132, R132, R101 ;  /* 0x0000006584847221 */ /* 0x004fe20000010000 */
[----:B------:R-:W0:Y:S02]  /*15880*/  MUFU.RCP R111, R110 ;  /* 0x0000006e006f7308 */ /* 0x000e240000001000 */
[----:B------:R-:W-:Y:S01]  /*15890*/  FFMA.FTZ R130, R135, R100, R130 ;  /* 0x0000006487827223 */ /* 0x000fe20000010082 */
[----:B------:R-:W-:-:S04]  /*158a0*/  FADD.FTZ R100, -R133, R100 ;  /* 0x0000006485647221 */ /* 0x000fc80000010100 */
        /* <DEDUP_REMOVED lines=11> */
[----:B0-----:R-:W-:Y:S01]  /*15960*/  FMUL.FTZ R111, R113, R112 ;  /* 0x00000070716f7220 */ /* 0x001fe20000410000 */
[----:B------:R-:W-:-:S03]  /*15970*/  FADD.FTZ R113, R130, -R113 ;  /* 0x8000007182717221 */ /* 0x000fc60000010000 */
[----:B------:R-:W-:Y:S01]  /*15980*/  FFMA.FTZ R111, R110, R130, R111 ;  /* 0x000000826e6f7223 */ /* 0x000fe2000001006f */
[----:B------:R-:W-:Y:S01]  /*15990*/  FMUL.FTZ R113, R113, R113 ;  /* 0x0000007171717220 */ /* 0x000fe20000410000 */
[----:B-1----:R-:W-:Y:S02]  /*159a0*/  FADD.FTZ R101, R132, R101 ;  /* 0x0000006584657221 */ /* 0x002fe40000010000 */
[----:B--2---:R-:W-:Y:S01]  /*159b0*/  FMUL.FTZ R111, R100, R111 ;  /* 0x0000006f646f7220 */ /* 0x004fe20000410000 */
[----:B------:R-:W-:-:S04]  /*159c0*/  FMUL.FTZ R113, R110, R113 ;  /* 0x000000716e717220 */ /* 0x000fc80000410000 */
[----:B------:R-:W0:Y:S01]  /*159d0*/  SHFL.IDX PT, R143, R111, RZ, 0x1f ;  /* 0x00001fff6f8f7589 */ /* 0x000e2200000e0000 */
[----:B------:R-:W-:-:S04]  /*159e0*/  FMUL.FTZ R113, R113, R112 ;  /* 0x0000007071717220 */ /* 0x000fc80000410000 */
[----:B------:R-:W-:Y:S02]  /*159f0*/  FFMA.FTZ R101, R100, R113, R101 ;  /* 0x0000007164657223 */ /* 0x000fe40000010065 */
[----:B------:R-:W1:Y:S04]  /*15a00*/  LDC R100, c[0x0][0x448] ;  /* 0x00011200ff647b82 */ /* 0x000e680000000800 */
[----:B------:R-:W1:Y:S01]  /*15a10*/  SHFL.IDX PT, R101, R101, RZ, 0x1f ;  /* 0x00001fff65657589 */ /* 0x000e6200000e0000 */
[----:B0-----:R-:W-:-:S05]  /*15a20*/  FSEL R144, R143, RZ, !P1 ;  /* 0x000000ff8f907208 */ /* 0x001fca0004800000 */
[C---:B------:R-:W-:Y:S01]  /*15a30*/  FADD.FTZ R141, -R144.reuse, R52 ;  /* 0x00000034908d7221 */ /* 0x040fe20000010100 */
[C---:B------:R-:W-:Y:S01]  /*15a40*/  FADD.FTZ R142, -R144.reuse, R53 ;  /* 0x00000035908e7221 */ /* 0x040fe20000010100 */
[C---:B------:R-:W-:Y:S01]  /*15a50*/  FADD.FTZ R139, -R144.reuse, R58 ;  /* 0x0000003a908b7221 */ /* 0x040fe20000010100 */
[----:B------:R-:W0:Y:S01]  /*15a60*/  @!P0 LDC.64 R52, c[0x0][0x3c0] ;  /* 0x0000f000ff348b82 */ /* 0x000e220000000a00 */
[C---:B------:R-:W-:Y:S01]  /*15a70*/  FADD.FTZ R58, -R144.reuse, R54 ;  /* 0x00000036903a7221 */ /* 0x040fe20000010100 */
[----:B------:R-:W-:Y:S01]  /*15a80*/  FMUL.FTZ R54, R143, R143 ;  /* 0x0000008f8f367220 */ /* 0x000fe20000410000 */
[C---:B------:R-:W-:Y:S01]  /*15a90*/  FADD.FTZ R126, -R144.reuse, R37 ;  /* 0x00000025907e7221 */ /* 0x040fe20000010100 */
[----:B------:R-:W-:Y:S02]  /*15aa0*/  IMAD.U32 R37, RZ, RZ, UR18 ;  /* 0x00000012ff257e24 */ /* 0x000fe4000f8e00ff */
[C---:B------:R-:W-:Y:S01]  /*15ab0*/  FADD.FTZ R140, -R144.reuse, R59 ;  /* 0x0000003b908c7221 */ /* 0x040fe20000010100 */
[----:B-1----:R-:W-:Y:S01]  /*15ac0*/  FFMA.FTZ R100, R101, UR20, R100 ;  /* 0x0000001465647c23 */ /* 0x002fe20008010064 */
[C---:B------:R-:W-:Y:S01]  /*15ad0*/  FADD.FTZ R59, -R144.reuse, R48 ;  /* 0x00000030903b7221 */ /* 0x040fe20000010100 */
[----:B------:R-:W-:Y:S01]  /*15ae0*/  FADD.FTZ R117, -R144, R49 ;  /* 0x0000003190757221 */ /* 0x000fe20000010100 */
[----:B------:R-:W-:Y:S01]  /*15af0*/  FSEL R101, R54, RZ, P1 ;  /* 0x000000ff36657208 */ /* 0x000fe20000800000 */
[----:B------:R-:W1:Y:S01]  /*15b00*/  @!P0 LDC.64 R48, c[0x0][0x3c8] ;  /* 0x0000f200ff308b82 */ /* 0x000e620000000a00 */
[C---:B------:R-:W-:Y:S01]  /*15b10*/  FADD.FTZ R138, -R144.reuse, R44 ;  /* 0x0000002c908a7221 */ /* 0x040fe20000010100 */
[C---:B------:R-:W-:Y:S01]  /*15b20*/  FADD.FTZ R130, -R144.reuse, R36 ;  /* 0x0000002490827221 */ /* 0x040fe20000010100 */
[----:B------:R-:W-:Y:S01]  /*15b30*/  FADD.FTZ R110, -R144, R33 ;  /* 0x00000021906e7221 */ /* 0x000fe20000010100 */
[----:B------:R-:W-:Y:S01]  /*15b40*/  FADD.FTZ R44, R100, R101 ;  /* 0x00000065642c7221 */ /* 0x000fe20000010000 */
[----:B------:R-:W-:Y:S01]  /*15b50*/  MOV R33, UR18 ;  /* 0x0000001200217c02 */ /* 0x000fe20008000f00 */
[C---:B------:R-:W-:Y:S01]  /*15b60*/  FADD.FTZ R56, -R144.reuse, R56 ;  /* 0x0000003890387221 */ /* 0x040fe20000010100 */
[C---:B------:R-:W-:Y:S01]  /*15b70*/  FADD.FTZ R57, -R144.reuse, R57 ;  /* 0x0000003990397221 */ /* 0x040fe20000010100 */
[----:B------:R2:W3:Y:S01]  /*15b80*/  MUFU.RSQ R36, R44 ;  /* 0x0000002c00247308 */ /* 0x0004e20000001400 */
[C---:B------:R-:W-:Y:S01]  /*15b90*/  FADD.FTZ R55, -R144.reuse, R55 ;  /* 0x0000003790377221 */ /* 0x040fe20000010100 */
[C---:B------:R-:W-:Y:S01]  /*15ba0*/  FADD.FTZ R50, -R144.reuse, R50 ;  /* 0x0000003290327221 */ /* 0x040fe20000010100 */
[C---:B------:R-:W-:Y:S01]  /*15bb0*/  FADD.FTZ R51, -R144.reuse, R51 ;  /* 0x0000003390337221 */ /* 0x040fe20000010100 */
[C---:B------:R-:W-:Y:S01]  /*15bc0*/  FADD.FTZ R137, -R144.reuse, R45 ;  /* 0x0000002d90897221 */ /* 0x040fe20000010100 */
[----:B------:R-:W-:Y:S01]  /*15bd0*/  FADD.FTZ R111, -R144, R32 ;  /* 0x00000020906f7221 */ /* 0x000fe20000010100 */
[----:B0-----:R-:W-:-:S04]  /*15be0*/  @!P0 IMAD.WIDE R52, R37, 0x4, R52 ;  /* 0x0000000425348825 */ /* 0x001fc800078e0234 */
[C---:B------:R-:W-:Y:S01]  /*15bf0*/  FADD.FTZ R101, -R144.reuse, R34 ;  /* 0x0000002290657221 */ /* 0x040fe20000010100 */
[C---:B------:R-:W-:Y:S01]  /*15c00*/  FADD.FTZ R100, -R144.reuse, R35 ;  /* 0x0000002390647221 */ /* 0x040fe20000010100 */
[C---:B------:R-:W-:Y:S01]  /*15c10*/  FADD.FTZ R136, -R144.reuse, R46 ;  /* 0x0000002e90887221 */ /* 0x040fe20000010100 */
[C---:B------:R-:W-:Y:S01]  /*15c20*/  FADD.FTZ R135, -R144.reuse, R47 ;  /* 0x0000002f90877221 */ /* 0x040fe20000010100 */
[----:B------:R0:W-:Y:S01]  /*15c30*/  @!P0 STG.E desc[UR10][R52.64], R143 ;  /* 0x0000008f34008986 */ /* 0x0001e2000c10190a */
[C---:B------:R-:W-:Y:S01]  /*15c40*/  FADD.FTZ R134, -R144.reuse, R40 ;  /* 0x0000002890867221 */ /* 0x040fe20000010100 */
[C---:B------:R-:W-:Y:S01]  /*15c50*/  FADD.FTZ R133, -R144.reuse, R41 ;  /* 0x0000002990857221 */ /* 0x040fe20000010100 */
[C---:B------:R-:W-:Y:S01]  /*15c60*/  FADD.FTZ R132, -R144.reuse, R42 ;  /* 0x0000002a90847221 */ /* 0x040fe20000010100 */
[----:B------:R-:W-:Y:S01]  /*15c70*/  FADD.FTZ R131, -R144, R43 ;  /* 0x0000002b90837221 */ /* 0x000fe20000010100 */
[----:B-1----:R-:W-:-:S04]  /*15c80*/  @!P0 IMAD.WIDE R48, R33, 0x4, R48 ;  /* 0x0000000421308825 */ /* 0x002fc800078e0230 */
[C---:B------:R-:W-:Y:S01]  /*15c90*/  FADD.FTZ R113, -R144.reuse, R38 ;  /* 0x0000002690717221 */ /* 0x040fe20000010100 */
[C---:B------:R-:W-:Y:S01]  /*15ca0*/  FADD.FTZ R112, -R144.reuse, R39 ;  /* 0x0000002790707221 */ /* 0x040fe20000010100 */
[C---:B------:R-:W-:Y:S01]  /*15cb0*/  FADD.FTZ R64, -R144.reuse, R64 ;  /* 0x0000004090407221 */ /* 0x040fe20000010100 */
[C---:B------:R-:W-:Y:S01]  /*15cc0*/  FADD.FTZ R65, -R144.reuse, R65 ;  /* 0x0000004190417221 */ /* 0x040fe20000010100 */
[C---:B--2---:R-:W-:Y:S01]  /*15cd0*/  FADD.FTZ R44, -R144.reuse, R66 ;  /* 0x00000042902c7221 */ /* 0x044fe20000010100 */
[----:B------:R-:W-:Y:S01]  /*15ce0*/  FADD.FTZ R45, -R144, R67 ;  /* 0x00000043902d7221 */ /* 0x000fe20000010100 */
[----:B0-----:R-:W0:Y:S01]  /*15cf0*/  LDC.64 R52, c[0x0][0x428] ;  /* 0x00010a00ff347b82 */ /* 0x001e220000000a00 */
[C---:B---3--:R-:W-:Y:S01]  /*15d00*/  FMUL.FTZ R32, R36.reuse, R56 ;  /* 0x0000003824207220 */ /* 0x048fe20000410000 */
        /* <DEDUP_REMOVED lines=32> */
[----:B0-----:R-:W-:-:S04]  /*15f10*/  IMAD.WIDE.U32 R116, R116, 0x10, R52 ;  /* 0x0000001074747825 */ /* 0x001fc800078e0034 */
[----:B------:R-:W-:Y:S01]  /*15f20*/  FFMA.FTZ R32, R32, R102, R99 ;  /* 0x0000006620207223 */ /* 0x000fe20000010063 */
        /* <DEDUP_REMOVED lines=9> */
[----:B-1----:R-:W-:Y:S01]  /*15fc0*/  FFMA.FTZ R36, R54, R80, R97 ;  /* 0x0000005036247223 */ /* 0x002fe20000010061 */
        /* <DEDUP_REMOVED lines=11> */
[----:B------:R2:W-:Y:S01]  /*16080*/  STG.E.128 desc[UR10][R46.64], R40 ;  /* 0x000000282e007986 */ /* 0x0005e2000c101d0a */
[----:B------:R-:W-:Y:S01]  /*16090*/  IMAD.WIDE.U32 R56, R124, 0x10, R52 ;  /* 0x000000107c387825 */ /* 0x000fe200078e0034 */
[----:B------:R-:W-:-:S03]  /*160a0*/  UIADD3 UR18, UPT, UPT, UR18, UR14, URZ ;  /* 0x0000000e12127290 */ /* 0x000fc6000fffe0ff */
[----:B------:R-:W-:Y:S01]  /*160b0*/  IMAD.WIDE.U32 R54, R119, 0x10, R52 ;  /* 0x0000001077367825 */ /* 0x000fe200078e0034 */
[----:B------:R-:W-:-:S03]  /*160c0*/  UISETP.GE.AND UP2, UPT, UR18, UR15, UPT ;  /* 0x0000000f1200728c */ /* 0x000fc6000bf46270 */
[----:B------:R-:W-:-:S04]  /*160d0*/  IMAD.WIDE.U32 R52, R120, 0x10, R52 ;  /* 0x0000001078347825 */ /* 0x000fc800078e0034 */
        /* <DEDUP_REMOVED lines=16> */
[----:B------:R0:W-:Y:S04]  /*161e0*/  STG.E.128 desc[UR10][R64.64], R32 ;  /* 0x0000002040007986 */ /* 0x0001e8000c101d0a */
[----:B------:R0:W-:Y:S04]  /*161f0*/  STG.E.128 desc[UR10][R58.64], R36 ;  /* 0x000000243a007986 */ /* 0x0001e8000c101d0a */
[----:B------:R0:W-:Y:S04]  /*16200*/  STG.E.128 desc[UR10][R56.64], R40 ;  /* 0x0000002838007986 */ /* 0x0001e8000c101d0a */
[----:B------:R0:W-:Y:S04]  /*16210*/  STG.E.128 desc[UR10][R54.64], R44 ;  /* 0x0000002c36007986 */ /* 0x0001e8000c101d0a */
[----:B------:R0:W-:Y:S01]  /*16220*/  STG.E.128 desc[UR10][R52.64], R48 ;  /* 0x0000003034007986 */ /* 0x0001e2000c101d0a */
[----:B------:R-:W-:Y:S05]  /*16230*/  BRA.U !UP2, `(.L_x_23503) ;  /* 0xfffffeb10ac87547 */ /* 0x000fea000b83ffff */
[----:B------:R-:W-:Y:S05]  /*16240*/  EXIT ;  /* 0x000000000000794d */ /* 0x000fea0003800000 */
.L_x_23504:
        /* <DEDUP_REMOVED lines=11> */
.L_x_27339:


//--------------------- .text._ZN10layer_norm13ln_fwd_kernelINS_13Kernel_traitsI6__halfffffjLj4096ELj1ELj1ELj4ELj16ENS_18Kernel_traits_baseILj4096ES2_ffffjLj128EEEEELb1ELb1ELb1ELb0EEEvNS_9FwdParamsE --------------------------
	.section	.text._ZN10layer_norm13ln_fwd_kernelINS_13Kernel_traitsI6__halfffffjLj4096ELj1ELj1ELj4ELj16ENS_18Kernel_traits_baseILj4096ES2_ffffjLj128EEEEELb1ELb1ELb1ELb0EEEvNS_9FwdParamsE,"ax",@progbits
	.align	128
        .global         _ZN10layer_norm13ln_fwd_kernelINS_13Kernel_traitsI6__halfffffjLj4096ELj1ELj1ELj4ELj16ENS_18Kernel_traits_baseILj4096ES2_ffffjLj128EEEEELb1ELb1ELb1ELb0EEEvNS_9FwdParamsE
        .type           _ZN10layer_norm13ln_fwd_kernelINS_13Kernel_traitsI6__halfffffjLj4096ELj1ELj1ELj4ELj16ENS_18Kernel_traits_baseILj4096ES2_ffffjLj128EEEEELb1ELb1ELb1ELb0EEEvNS_9FwdParamsE,@function
        .size           _ZN10layer_norm13ln_fwd_kernelINS_13Kernel_traitsI6__halfffffjLj4096ELj1ELj1ELj4ELj16ENS_18Kernel_traits_baseILj4096ES2_ffffjLj128EEEEELb1ELb1ELb1ELb0EEEvNS_9FwdParamsE,(.L_x_27340 - _ZN10layer_norm13ln_fwd_kernelINS_13Kernel_traitsI6__halfffffjLj4096ELj1ELj1ELj4ELj16ENS_18Kernel_traits_baseILj4096ES2_ffffjLj128EEEEELb1ELb1ELb1ELb0EEEvNS_9FwdParamsE)
        .other          _ZN10layer_norm13ln_fwd_kernelINS_13Kernel_traitsI6__halfffffjLj4096ELj1ELj1ELj4ELj16ENS_18Kernel_traits_baseILj4096ES2_ffffjLj128EEEEELb1ELb1ELb1ELb0EEEvNS_9FwdParamsE,@"STO_CUDA_ENTRY STV_DEFAULT"
_ZN10layer_norm13ln_fwd_kernelINS_13Kernel_traitsI6__halfffffjLj4096ELj1ELj1ELj4ELj16ENS_18Kernel_traits_baseILj4096ES2_ffffjLj128EEEEELb1ELb1ELb1ELb0EEEvNS_9FwdParamsE:
.text._ZN10layer_norm13ln_fwd_kernelINS_13Kernel_traitsI6__halfffffjLj4096ELj1ELj1ELj4ELj16ENS_18Kernel_traits_baseILj4096ES2_ffffjLj128EEEEELb1ELb1ELb1ELb0EEEvNS_9FwdParamsE:
        /* <DEDUP_REMOVED lines=25> */
[----:B---3--:R-:W-:Y:S02]  /*0190*/  LOP3.LUT R8, R7, 0x60, RZ, 0xc0, !PT ;  /* 0x0000006007087812 */ /* 0x008fe400078ec0ff */
[----:B--2---:R-:W-:Y:S02]  /*01a0*/  @P0 R2UR UR14, R2 ;  /* 0x00000000020e02ca */ /* 0x004fe400000e0000 */
[----:B------:R-:W-:Y:S02]  /*01b0*/  @P0 R2UR UR15, R3 ;  /* 0x00000000030f02ca */ /* 0x000fe400000e0000 */
[----:B0-----:R-:W-:Y:S01]  /*01c0*/  @P0 IADD3 R6, P1, PT, R4, R9, RZ ;  /* 0x0000000904060210 */ /* 0x001fe20007f3e0ff */
[----:B------:R-:W-:-:S03]  /*01d0*/  IMAD.MOV.U32 R9, RZ, RZ, R7 ;  /* 0x000000ffff097224 */ /* 0x000fc600078e0007 */
[----:B------:R-:W-:Y:S01]  /*01e0*/  @P0 IADD3.X R11, PT, PT, RZ, R5, RZ, P1, !PT ;  /* 0x00000005ff0b0210 */ /* 0x000fe20000ffe4ff */
[----:B-1----:R-:W-:Y:S01]  /*01f0*/  IMAD R0, R0, UR7, R9 ;  /* 0x0000000700007c24 */ /* 0x002fe2000f8e0209 */
[----:B------:R-:W-:-:S03]  /*0200*/  LOP3.LUT R68, R9, 0x7f, RZ, 0x3c, !PT ;  /* 0x0000007f09447812 */ /* 0x000fc600078e3cff */
[----:B------:R-:W-:Y:S01]  /*0210*/  UIADD3 UR26, UPT, UPT, UR14, -0x61c88647, URZ ;  /* 0x9e3779b90e1a7890 */ /* 0x000fe2000fffe0ff */
[--C-:B------:R-:W-:Y:S01]  /*0220*/  SHF.R.U64 R69, R6, 0x2, R11.reuse ;  /* 0x0000000206457819 */ /* 0x100fe2000000120b */
[----:B------:R-:W-:Y:S01]  /*0230*/  UIADD3 UR27, UPT, UPT, UR15, -0x4498517b, URZ ;  /* 0xbb67ae850f1b7890 */ /* 0x000fe2000fffe0ff */
[----:B------:R-:W-:Y:S01]  /*0240*/  SHF.R.U32.HI R70, RZ, 0x2, R11 ;  /* 0x00000002ff467819 */ /* 0x000fe2000001160b */
[----:B------:R-:W-:Y:S01]  /*0250*/  VIADD R68, R68, UR4 ;  /* 0x0000000444447c36 */ /* 0x000fe20008000000 */
        /* <DEDUP_REMOVED lines=44> */
[----:B-1----:R-:W-:-:S04]  /*0520*/  @P2 IMAD.WIDE.U32 R38, R9, 0x8, R38 ;  /* 0x0000000809262825 */ /* 0x002fc800078e0026 */
[----:B------:R-:W-:Y:S01]  /*0530*/  @P2 VIADD R9, R9, 0x80 ;  /* 0x0000008009092836 */ /* 0x000fe20000000000 */
        /* <DEDUP_REMOVED lines=31> */
[----:B------:R1:W5:Y:S03]  /*0730*/  @P5 LD.E.64 R50, desc[UR12][R78.64] ;  /* 0x0000000c4e325980 */ /* 0x000366000c101b00 */
[----:B------:R-:W-:Y:S01]  /*0740*/  @P5 VIADD R9, R9, 0x80 ;  /* 0x0000008009095836 */ /* 0x000fe20000000000 */
[----:B------:R1:W5:Y:S03]  /*0750*/  @P5 LDG.E.64 R22, desc[UR12][R80.64] ;  /* 0x0000000c50165981 */ /* 0x000366000c1e1b00 */
[----:B---3--:R-:W-:-:S04]  /*0760*/  @P6 IMAD.WIDE.U32 R82, R9, 0x8, R82 ;  /* 0x0000000809526825 */ /* 0x008fc800078e0052 */
[C---:B0-----:R-:W-:Y:S01]  /*0770*/  @P6 IMAD.WIDE.U32 R84, R9.reuse, 0x8, R84 ;  /* 0x0000000809546825 */ /* 0x041fe200078e0054 */
[----:B------:R1:W5:Y:S03]  /*0780*/  @P6 LDG.E.64 R58, desc[UR12][R82.64] ;  /* 0x0000000c523a6981 */ /* 0x000366000c1e1b00 */
[C---:B------:R-:W-:Y:S01]  /*0790*/  @P6 IMAD.WIDE.U32 R86, R9.reuse, 0x8, R86 ;  /* 0x0000000809566825 */ /* 0x040fe200078e0056 */
[----:B------:R-:W-:Y:S01]  /*07a0*/  @P6 IADD3 R9, PT, PT, R9, 0x80, RZ ;  /* 0x0000008009096810 */ /* 0x000fe20007ffe0ff */
[----:B------:R1:W5:Y:S04]  /*07b0*/  @P6 LD.E.64 R48, desc[UR12][R84.64] ;  /* 0x0000000c54306980 */ /* 0x000368000c101b00 */
[C---:B------:R-:W-:Y:S01]  /*07c0*/  @P0 IMAD.WIDE.U32 R88, R9.reuse, 0x8, R88 ;  /* 0x0000000809580825 */ /* 0x040fe200078e0058 */
[----:B------:R1:W5:Y:S03]  /*07d0*/  @P6 LDG.E.64 R24, desc[UR12][R86.64] ;  /* 0x0000000c56186981 */ /* 0x000366000c1e1b00 */
[C---:B------:R-:W-:Y:S01]  /*07e0*/  @P0 IMAD.WIDE.U32 R92, R9.reuse, 0x8, R92 ;  /* 0x00000008095c0825 */ /* 0x040fe200078e005c */
[----:B------:R1:W5:Y:S03]  /*07f0*/  @P0 LDG.E.64 R26, desc[UR12][R88.64] ;  /* 0x0000000c581a0981 */ /* 0x000366000c1e1b00 */
[C---:B------:R-:W-:Y:S01]  /*0800*/  @P0 IMAD.WIDE.U32 R90, R9.reuse, 0x8, R90 ;  /* 0x00000008095a0825 */ /* 0x040fe200078e005a */
        /* <DEDUP_REMOVED lines=15> */
.L_x_23506:
        /* <DEDUP_REMOVED lines=25> */
[C---:B---3--:R-:W-:Y:S01]  /*0a90*/  @P5 IMAD.WIDE.U32 R40, R9.reuse, 0x8, R40 ;  /* 0x0000000809285825 */ /* 0x048fe200078e0028 */
[----:B------:R2:W5:Y:S02]  /*0aa0*/  @P5 LDG.E.64 R14, desc[UR12][R38.64] ;  /* 0x0000000c260e5981 */ /* 0x000564000c1e1b00 */
[----:B0-----:R-:W0:Y:S01]  /*0ab0*/  @P1 LDC.64 R34, c[0x0][0x3d0] ;  /* 0x0000f400ff221b82 */ /* 0x001e220000000a00 */
[----:B------:R-:W-:Y:S01]  /*0ac0*/  @P5 VIADD R9, R9, 0x80 ;  /* 0x0000008009095836 */ /* 0x000fe20000000000 */
[----:B------:R2:W5:Y:S06]  /*0ad0*/  @P5 LDG.E.64 R16, desc[UR12][R40.64] ;  /* 0x0000000c28105981 */ /* 0x00056c000c1e1b00 */
[----:B------:R-:W3:Y:S01]  /*0ae0*/  @P1 LDC.64 R36, c[0x0][0x3e8] ;  /* 0x0000fa00ff241b82 */ /* 0x000ee20000000a00 */
[----:B----4-:R-:W-:-:S04]  /*0af0*/  @P4 IMAD.WIDE.U32 R42, R9, 0x8, R42 ;  /* 0x00000008092a4825 */ /* 0x010fc800078e002a */
[----:B-1----:R-:W-:-:S03]  /*0b00*/  @P4 IMAD.WIDE.U32 R44, R9, 0x8, R44 ;  /* 0x00000008092c4825 */ /* 0x002fc600078e002c */
[----:B------:R-:W1:Y:S01]  /*0b10*/  @P0 LDC.64 R82, c[0x0][0x3d0] ;  /* 0x0000f400ff520b82 */ /* 0x000e620000000a00 */
[----:B------:R-:W-:Y:S01]  /*0b20*/  @P4 IADD3 R9, PT, PT, R9, 0x80, RZ ;  /* 0x0000008009094810 */ /* 0x000fe20007ffe0ff */
[----:B------:R2:W5:Y:S06]  /*0b30*/  @P4 LDG.E.64 R64, desc[UR12][R42.64] ;  /* 0x0000000c2a404981 */ /* 0x00056c000c1e1b00 */
[----:B------:R-:W4:Y:S01]  /*0b40*/  @P0 LDC.64 R84, c[0x0][0x3e8] ;  /* 0x0000fa00ff540b82 */ /* 0x000f220000000a00 */
[C---:B------:R-:W-:Y:S01]  /*0b50*/  @P3 IMAD.WIDE.U32 R46, R9.reuse, 0x8, R46 ;  /* 0x00000008092e3825 */ /* 0x040fe200078e002e */
[----:B------:R2:W5:Y:S03]  /*0b60*/  @P4 LDG.E.64 R18, desc[UR12][R44.64] ;  /* 0x0000000c2c124981 */ /* 0x000566000c1e1b00 */
        /* <DEDUP_REMOVED lines=8> */
[----:B------:R1:W5:Y:S03]  /*0bf0*/  @P2 LDG.E.64 R60, desc[UR12][R74.64] ;  /* 0x0000000c4a3c2981 */ /* 0x000366000c1e1b00 */
[----:B------:R-:W-:Y:S01]  /*0c00*/  @P2 VIADD R9, R9, 0x80 ;  /* 0x0000008009092836 */ /* 0x000fe20000000000 */
[----:B------:R1:W5:Y:S03]  /*0c10*/  @P2 LDG.E.64 R22, desc[UR12][R76.64] ;  /* 0x0000000c4c162981 */ /* 0x000366000c1e1b00 */
[----:B0-----:R-:W-:-:S04]  /*0c20*/  @P1 IMAD.WIDE.U32 R78, R9, 0x8, R34 ;  /* 0x00000008094e1825 */ /* 0x001fc800078e0022 */
[C---:B---3--:R-:W-:Y:S01]  /*0c30*/  @P1 IMAD.WIDE.U32 R80, R9.reuse, 0x8, R36 ;  /* 0x0000000809501825 */ /* 0x048fe200078e0024 */
[----:B------:R-:W-:Y:S01]  /*0c40*/  @P1 IADD3 R9, PT, PT, R9, 0x80, RZ ;  /* 0x0000008009091810 */ /* 0x000fe20007ffe0ff */
[----:B------:R0:W5:Y:S04]  /*0c50*/  @P1 LDG.E.64 R58, desc[UR12][R78.64] ;  /* 0x0000000c4e3a1981 */ /* 0x000168000c1e1b00 */
[C---:B-1----:R-:W-:Y:S01]  /*0c60*/  @P0 IMAD.WIDE.U32 R82, R9.reuse, 0x8, R82 ;  /* 0x0000000809520825 */ /* 0x042fe200078e0052 */
[----:B------:R0:W5:Y:S03]  /*0c70*/  @P1 LDG.E.64 R24, desc[UR12][R80.64] ;  /* 0x0000000c50181981 */ /* 0x000166000c1e1b00 */
        /* <DEDUP_REMOVED lines=15> */
.L_x_23507:
[----:B------:R-:W-:Y:S05]  /*0d70*/  BSYNC.RECONVERGENT B0 ;  /* 0x0000000000007941 */ /* 0x000fea0003800200 */
.L_x_23505:
[----:B------:R-:W0:Y:S02]  /*0d80*/  LDCU UR5, c[0x0][0x384] ;  /* 0x00007080ff0577ac */ /* 0x000e240008000800 */
[----:B0-----:R-:W-:-:S06]  /*0d90*/  UISETP.GE.AND UP0, UPT, UR7, UR5, UPT ;  /* 0x000000050700728c */ /* 0x001fcc000bf06270 */
[----:B------:R-:W-:-:S13]  /*0da0*/  PLOP3.LUT P0, PT, PT, PT, UP0, 0x80, 0x8 ;  /* 0x000000000008781c */ /* 0x000fda0003f0f008 */
[----:B------:R-:W-:Y:S05]  /*0db0*/  @P0 EXIT ;  /* 0x000000000000094d */ /* 0x000fea0003800000 */
[----:B-----5:R-:W-:Y:S01]  /*0dc0*/  IMAD.MOV.U32 R90, RZ, RZ, R16 ;  /* 0x000000ffff5a7224 */ /* 0x020fe200078e0010 */
[----:B------:R-:W-:Y:S01]  /*0dd0*/  MOV R87, R13 ;  /* 0x0000000d00577202 */ /* 0x000fe20000000f00 */
[----:B------:R-:W-:Y:S01]  /*0de0*/  IMAD.MOV.U32 R9, RZ, RZ, R17 ;  /* 0x000000ffff097224 */ /* 0x000fe200078e0011 */
[--C-:B------:R-:W-:Y:S01]  /*0df0*/  SHF.R.U64 R88, R12, 0x10, R13.reuse ;  /* 0x000000100c587819 */ /* 0x100fe2000000120d */
[----:B------:R-:W-:Y:S01]  /*0e00*/  IMAD.MOV.U32 R94, RZ, RZ, R20 ;  /* 0x000000ffff5e7224 */ /* 0x000fe200078e0014 */
[----:B------:R-:W-:Y:S01]  /*0e10*/  SHF.R.U32.HI R89, RZ, 0x10, R13 ;  /* 0x00000010ff597819 */ /* 0x000fe2000001160d */
[----:B------:R-:W-:Y:S01]  /*0e20*/  IMAD.MOV.U32 R119, RZ, RZ, R14 ;  /* 0x000000ffff777224 */ /* 0x000fe200078e000e */
[----:B------:R-:W-:Y:S01]  /*0e30*/  PRMT R90, R90, 0x5410, R9 ;  /* 0x000054105a5a7816 */ /* 0x000fe20000000009 */
[----:B------:R-:W-:Y:S01]  /*0e40*/  IMAD.HI.U32 R9, R0, -0x326172a9, RZ ;  /* 0xcd9e8d5700097827 */ /* 0x000fe200078e00ff */
[----:B------:R-:W-:Y:S01]  /*0e50*/  MOV R13, R21 ;  /* 0x00000015000d7202 */ /* 0x000fe20000000f00 */
[----:B------:R-:W-:Y:S01]  /*0e60*/  ULOP3.LUT UR5, UR4, 0xffffff80, URZ, 0xc0, !UPT ;  /* 0xffffff8004057892 */ /* 0x000fe2000f8ec0ff */
[----:B------:R-:W-:Y:S01]  /*0e70*/  MOV R117, R10 ;  /* 0x0000000a00757202 */ /* 0x000fe20000000f00 */
[----:B------:R-:W-:Y:S01]  /*0e80*/  IMAD.MOV.U32 R85, RZ, RZ, R12 ;  /* 0x000000ffff557224 */ /* 0x000fe200078e000c */
[----:B------:R-:W-:Y:S01]  /*0e90*/  LOP3.LUT R9, R70, UR14, R9, 0x96, !PT ;  /* 0x0000000e46097c12 */ /* 0x000fe2000f8e9609 */
[----:B------:R-:W-:Y:S01]  /*0ea0*/  IMAD.MOV.U32 R12, RZ, RZ, R19 ;  /* 0x000000ffff0c7224 */ /* 0x000fe200078e0013 */
[----:B------:R-:W-:Y:S01]  /*0eb0*/  SHF.R.U64 R118, R10, 0x10, R11 ;  /* 0x000000100a767819 */ /* 0x000fe2000000120b */
[C---:B------:R-:W-:Y:S01]  /*0ec0*/  IMAD.HI.U32 R10, R69.reuse, -0x2daee0ad, RZ ;  /* 0xd2511f53450a7827 */ /* 0x040fe200078e00ff */
[----:B------:R-:W-:Y:S01]  /*0ed0*/  SHF.R.U64 R120, R14, 0x10, R15 ;  /* 0x000000100e787819 */ /* 0x000fe2000000120f */
[----:B------:R-:W-:Y:S01]  /*0ee0*/  UPLOP3.LUT UP1, UPT, UPT, UPT, UPT, 0x40, 0x4 ;  /* 0x000000000004789c */ /* 0x000fe20003f2e870 */
[----:B------:R-:W-:Y:S01]  /*0ef0*/  PRMT R94, R94, 0x5410, R13 ;  /* 0x000054105e5e7816 */ /* 0x000fe2000000000d */
[----:B------:R-:W-:Y:S01]  /*0f00*/  IMAD R14, R69, -0x2daee0ad, RZ ;  /* 0xd2511f53450e7824 */ /* 0x000fe200078e02ff */
[----:B------:R-:W-:Y:S01]  /*0f10*/  MOV R92, R18 ;  /* 0x00000012005c7202 */ /* 0x000fe20000000f00 */
[----:B------:R-:W-:Y:S01]  /*0f20*/  IMAD.HI.U32 R13, R9, -0x2daee0ad, RZ ;  /* 0xd2511f53090d7827 */ /* 0x000fe200078e00ff */
[----:B------:R-:W-:-:S02]  /*0f30*/  LOP3.LUT R10, R10, UR15, RZ, 0x3c, !PT ;  /* 0x0000000f0a0a7c12 */ /* 0x000fc4000f8e3cff */
[--C-:B------:R-:W-:Y:S01]  /*0f40*/  SHF.R.U64 R93, R18, 0x10, R19.reuse ;  /* 0x00000010125d7819 */ /* 0x100fe20000001213 */
[----:B------:R-:W-:Y:S01]  /*0f50*/  IMAD.MOV.U32 R114, RZ, RZ, R32 ;  /* 0x000000ffff727224 */ /* 0x000fe200078e0020 */
[----:B------:R-:W-:Y:S01]  /*0f60*/  SHF.R.U32.HI R35, RZ, 0x10, R19 ;  /* 0x00000010ff237819 */ /* 0x000fe20000011613 */
[--C-:B------:R-:W-:Y:S01]  /*0f70*/  IMAD.MOV.U32 R19, RZ, RZ, R25.reuse ;  /* 0x000000ffff137224 */ /* 0x100fe200078e0019 */
[----:B------:R-:W-:Y:S01]  /*0f80*/  MOV R110, R24 ;  /* 0x00000018006e7202 */ /* 0x000fe20000000f00 */
[----:B------:R-:W-:Y:S01]  /*0f90*/  HADD2.F32 R73, -RZ, R4.H0_H0 ;  /* 0x20000004ff497230 */ /* 0x000fe20000004100 */
[----:B------:R-:W-:Y:S01]  /*0fa0*/  SHF.R.U64 R111, R24, 0x10, R25 ;  /* 0x00000010186f7819 */ /* 0x000fe20000001219 */
[----:B------:R-:W-:Y:S01]  /*0fb0*/  IMAD.SHL.U32 R7, R7, 0x20, RZ ;  /* 0x0000002007077824 */ /* 0x000fe200078e00ff */
[--C-:B------:R-:W-:Y:S01]  /*0fc0*/  SHF.R.U64 R95, R20, 0x10, R21.reuse ;  /* 0x00000010145f7819 */ /* 0x100fe20000001215 */
[----:B------:R-:W-:Y:S01]  /*0fd0*/  HADD2.F32 R74, -RZ, R5.H0_H0 ;  /* 0x20000005ff4a7230 */ /* 0x000fe20000004100 */
[----:B------:R-:W-:Y:S01]  /*0fe0*/  SHF.R.U32.HI R36, RZ, 0x10, R21 ;  /* 0x00000010ff247819 */ /* 0x000fe20000011615 */
[----:B------:R-:W-:Y:S01]  /*0ff0*/  IMAD.MOV.U32 R96, RZ, RZ, R22 ;  /* 0x000000ffff607224 */ /* 0x000fe200078e0016 */
[----:B------:R-:W-:Y:S01]  /*1000*/  SHF.R.U32.HI R24, RZ, 0x10, R25 ;  /* 0x00000010ff187819 */ /* 0x000fe20000011619 */
[----:B------:R-:W-:Y:S01]  /*1010*/  IMAD.MOV.U32 R18, RZ, RZ, R23 ;  /* 0x000000ffff127224 */ /* 0x000fe200078e0017 */
[----:B------:R-:W-:Y:S01]  /*1020*/  SHF.R.U64 R91, R16, 0x10, R17 ;  /* 0x00000010105b7819 */ /* 0x000fe20000001211 */
[----:B------:R-:W-:Y:S01]  /*1030*/  IMAD.MOV.U32 R16, RZ, RZ, R11 ;  /* 0x000000ffff107224 */ /* 0x000fe200078e000b */
[----:B------:R-:W-:Y:S01]  /*1040*/  MOV R21, R29 ;  /* 0x0000001d00157202 */ /* 0x000fe20000000f00 */
[----:B------:R-:W-:Y:S01]  /*1050*/  IMAD.MOV.U32 R112, RZ, RZ, R28 ;  /* 0x000000ffff707224 */ /* 0x000fe200078e001c */
[--C-:B------:R-:W-:Y:S01]  /*1060*/  SHF.R.U64 R113, R28, 0x10, R29.reuse ;  /* 0x000000101c717819 */ /* 0x100fe2000000121d */
[----:B------:R-:W-:Y:S01]  /*1070*/  IMAD.MOV.U32 R121, RZ, RZ, R26 ;  /* 0x000000ffff797224 */ /* 0x000fe200078e001a */
[----:B------:R-:W-:Y:S01]  /*1080*/  SHF.R.U32.HI R25, RZ, 0x10, R29 ;  /* 0x00000010ff197819 */ /* 0x000fe2000001161d */
[----:B------:R-:W-:Y:S01]  /*1090*/  IMAD.MOV.U32 R20, RZ, RZ, R27 ;  /* 0x000000ffff147224 */ /* 0x000fe200078e001b */
[----:B------:R-:W-:Y:S01]  /*10a0*/  LOP3.LUT R13, R14, UR27, R13, 0x96, !PT ;  /* 0x0000001b0e0d7c12 */ /* 0x000fe2000f8e960d */
[----:B------:R-:W-:Y:S01]  /*10b0*/  IMAD.MOV.U32 R79, RZ, RZ, R31 ;  /* 0x000000ffff4f7224 */ /* 0x000fe200078e001f */
[----:B------:R-:W-:Y:S01]  /*10c0*/  SHF.R.U32.HI R29, RZ, 0x10, R11 ;  /* 0x00000010ff1d7819 */ /* 0x000fe2000001160b */
[----:B------:R-:W-:Y:S01]  /*10d0*/  IMAD.HI.U32 R11, R10, -0x326172a9, RZ ;  /* 0xcd9e8d570a0b7827 */ /* 0x000fe200078e00ff */
[----:B------:R-:W-:-:S02]  /*10e0*/  PRMT R92, R92, 0x5410, R12 ;  /* 0x000054105c5c7816 */ /* 0x000fc4000000000c */
[----:B------:R-:W-:Y:S01]  /*10f0*/  SHF.R.U32.HI R34, RZ, 0x10, R17 ;  /* 0x00000010ff227819 */ /* 0x000fe20000011611 */
[----:B------:R-:W-:Y:S01]  /*1100*/  IMAD R12, R0, -0x326172a9, RZ ;  /* 0xcd9e8d57000c7824 */ /* 0x000fe200078e02ff */
[----:B------:R-:W-:Y:S01]  /*1110*/  SHF.R.U64 R115, R32, 0x10, R33 ;  /* 0x0000001020737819 */ /* 0x000fe20000001221 */
[----:B------:R-:W-:Y:S01]  /*1120*/  IMAD R10, R10, -0x326172a9, RZ ;  /* 0xcd9e8d570a0a7824 */ /* 0x000fe200078e02ff */
[----:B------:R-:W-:Y:S01]  /*1130*/  MOV R17, R15 ;  /* 0x0000000f00117202 */ /* 0x000fe20000000f00 */
[----:B------:R-:W-:Y:S01]  /*1140*/  IMAD.MOV.U32 R76, RZ, RZ, RZ ;  /* 0x000000ffff4c7224 */ /* 0x000fe200078e00ff */
[----:B------:R-:W-:Y:S01]  /*1150*/  SHF.R.U32.HI R32, RZ, 0x10, R15 ;  /* 0x00000010ff207819 */ /* 0x000fe2000001160f */
[----:B------:R-:W-:Y:S01]  /*1160*/  IMAD R15, R9, -0x2daee0ad, RZ ;  /* 0xd2511f53090f7824 */ /* 0x000fe200078e02ff */
[----:B------:R-:W-:Y:S01]  /*1170*/  LOP3.LUT R11, R12, UR26, R11, 0x96, !PT ;  /* 0x0000001a0c0b7c12 */ /* 0x000fe2000f8e960b */
[----:B------:R-:W-:Y:S01]  /*1180*/  IMAD.HI.U32 R9, R13, -0x326172a9, RZ ;  /* 0xcd9e8d570d097827 */ /* 0x000fe200078e00ff */
[----:B------:R-:W-:-:S02]  /*1190*/  PRMT R117, R117, 0x5410, R16 ;  /* 0x0000541075757816 */ /* 0x000fc40000000010 */
[----:B------:R-:W-:Y:S01]  /*11a0*/  MOV R16, R65 ;  /* 0x0000004100107202 */ /* 0x000fe20000000f00 */
[----:B------:R-:W-:Y:S01]  /*11b0*/  IMAD.HI.U32 R12, R11, -0x2daee0ad, RZ ;  /* 0xd2511f530b0c7827 */ /* 0x000fe200078e00ff */
[----:B------:R-:W-:Y:S02]  /*11c0*/  LOP3.LUT R9, R10, UR28, R9, 0x96, !PT ;  /* 0x0000001c0a097c12 */ /* 0x000fe4000f8e9609 */
[----:B------:R-:W-:Y:S01]  /*11d0*/  PRMT R119, R119, 0x5410, R17 ;  /* 0x0000541077777816 */ /* 0x000fe20000000011 */
[----:B------:R-:W-:Y:S01]  /*11e0*/  IMAD R14, R11, -0x2daee0ad, RZ ;  /* 0xd2511f530b0e7824 */ /* 0x000fe200078e02ff */
[----:B------:R-:W-:Y:S01]  /*11f0*/  LOP3.LUT R12, R15, UR8, R12, 0x96, !PT ;  /* 0x000000080f0c7c12 */ /* 0x000fe2000f8e960c */
[----:B------:R-:W-:Y:S01]  /*1200*/  IMAD.HI.U32 R11, R9, -0x2daee0ad, RZ ;  /* 0xd2511f53090b7827 */ /* 0x000fe200078e00ff */
[----:B------:R-:W-:Y:S02]  /*1210*/  SHF.R.U64 R83, R4, 0x10, R5 ;  /* 0x0000001004537819 */ /* 0x000fe40000001205 */
[----:B------:R-:W-:Y:S01]  /*1220*/  LOP3.LUT R7, R7, 0x3e0, RZ, 0xc0, !PT ;  /* 0x000003e007077812 */ /* 0x000fe200078ec0ff */
[----:B------:R-:W-:Y:S01]  /*1230*/  IMAD R13, R13, -0x326172a9, RZ ;  /* 0xcd9e8d570d0d7824 */ /* 0x000fe200078e02ff */
[----:B------:R-:W-:Y:S01]  /*1240*/  LOP3.LUT R11, R14, UR10, R11, 0x96, !PT ;  /* 0x0000000a0e0b7c12 */ /* 0x000fe2000f8e960b */
[----:B------:R-:W-:Y:S01]  /*1250*/  IMAD.HI.U32 R10, R12, -0x326172a9, RZ ;  /* 0xcd9e8d570c0a7827 */ /* 0x000fe200078e00ff */
[----:B------:R-:W-:-:S02]  /*1260*/  SHF.R.U32.HI R82, RZ, 0x10, R5 ;  /* 0x00000010ff527819 */ /* 0x000fc40000011605 */
[----:B------:R-:W-:Y:S01]  /*1270*/  IADD3 R5, PT, PT, RZ, -R7, RZ ;  /* 0x80000007ff057210 */ /* 0x000fe20007ffe0ff */
[----:B------:R-:W-:Y:S01]  /*1280*/  IMAD R14, R9, -0x2daee0ad, RZ ;  /* 0xd2511f53090e7824 */ /* 0x000fe200078e02ff */
[----:B------:R-:W-:Y:S01]  /*1290*/  LOP3.LUT R10, R13, UR9, R10, 0x96, !PT ;  /* 0x000000090d0a7c12 */ /* 0x000fe2000f8e960a */
[----:B------:R-:W-:Y:S01]  /*12a0*/  IMAD R12, R12, -0x326172a9, RZ ;  /* 0xcd9e8d570c0c7824 */ /* 0x000fe200078e02ff */
[----:B------:R-:W-:Y:S01]  /*12b0*/  SHF.R.U64 R127, R66, 0x10, R67 ;  /* 0x00000010427f7819 */ /* 0x000fe20000001243 */
[----:B------:R-:W-:Y:S01]  /*12c0*/  IMAD.HI.U32 R9, R11, -0x326172a9, RZ ;  /* 0xcd9e8d570b097827 */ /* 0x000fe200078e00ff */
[----:B------:R-:W-:Y:S02]  /*12d0*/  SHF.R.U64 R97, R22, 0x10, R23 ;  /* 0x0000001016617819 */ /* 0x000fe40000001217 */
[----:B------:R-:W-:Y:S01]  /*12e0*/  PRMT R96, R96, 0x5410, R18 ;  /* 0x0000541060607816 */ /* 0x000fe20000000012 */
[----:B------:R-:W-:Y:S01]  /*12f0*/  IMAD.HI.U32 R13, R10, -0x2daee0ad, RZ ;  /* 0xd2511f530a0d7827 */ /* 0x000fe200078e00ff */
[----:B------:R-:W-:Y:S01]  /*1300*/  LOP3.LUT R9, R12, UR11, R9, 0x96, !PT ;  /* 0x0000000b0c097c12 */ /* 0x000fe2000f8e9609 */
[----:B------:R-:W0:Y:S01]  /*1310*/  LDCU.128 UR8, c[0x0][0x3f0] ;  /* 0x00007e00ff0877ac */ /* 0x000e220008000c00 */
[----:B------:R-:W-:Y:S01]  /*1320*/  SHF.R.U64 R122, R26, 0x10, R27 ;  /* 0x000000101a7a7819 */ /* 0x000fe2000000121b */
[----:B------:R-:W-:Y:S01]  /*1330*/  IMAD R15, R10, -0x2daee0ad, RZ ;  /* 0xd2511f530a0f7824 */ /* 0x000fe200078e02ff */
[----:B------:R-:W-:Y:S01]  /*1340*/  LOP3.LUT R13, R14, UR16, R13, 0x96, !PT ;  /* 0x000000100e0d7c12 */ /* 0x000fe2000f8e960d */
[----:B------:R-:W-:Y:S01]  /*1350*/  IMAD.HI.U32 R12, R9, -0x2daee0ad, RZ ;  /* 0xd2511f53090c7827 */ /* 0x000fe200078e00ff */
[----:B------:R-:W-:-:S02]  /*1360*/  MOV R78, R30 ;  /* 0x0000001e004e7202 */ /* 0x000fc40000000f00 */
[--C-:B------:R-:W-:Y:S01]  /*1370*/  SHF.R.U64 R80, R30, 0x10, R31.reuse ;  /* 0x000000101e507819 */ /* 0x100fe2000000121f */
[----:B------:R-:W-:Y:S01]  /*1380*/  IMAD.MOV.U32 R14, RZ, RZ, R64 ;  /* 0x000000ffff0e7224 */ /* 0x000fe200078e0040 */
[----:B------:R-:W-:Y:S01]  /*1390*/  LOP3.LUT R12, R15, UR18, R12, 0x96, !PT ;  /* 0x000000120f0c7c12 */ /* 0x000fe2000f8e960c */
[----:B------:R-:W-:Y:S01]  /*13a0*/  IMAD R11, R11, -0x326172a9, RZ ;  /* 0xcd9e8d570b0b7824 */ /* 0x000fe200078e02ff */
[----:B------:R-:W-:Y:S01]  /*13b0*/  SHF.R.U32.HI R81, RZ, 0x10, R31 ;  /* 0x00000010ff517819 */ /* 0x000fe2000001161f */
[----:B------:R-:W-:Y:S01]  /*13c0*/  IMAD.HI.U32 R10, R13, -0x326172a9, RZ ;  /* 0xcd9e8d570d0a7827 */ /* 0x000fe200078e00ff */
[----:B------:R-:W-:Y:S02]  /*13d0*/  PRMT R123, R14, 0x5410, R16 ;  /* 0x000054100e7b7816 */ /* 0x000fe40000000010 */
[----:B------:R-:W-:Y:S01]  /*13e0*/  SHF.R.U32.HI R23, RZ, 0x10, R23 ;  /* 0x00000010ff177819 */ /* 0x000fe20000011617 */
[----:B------:R-:W-:Y:S01]  /*13f0*/  IMAD R16, R9, -0x2daee0ad, RZ ;  /* 0xd2511f5309107824 */ /* 0x000fe200078e02ff */
[----:B------:R-:W-:Y:S01]  /*1400*/  LOP3.LUT R10, R11, UR17, R10, 0x96, !PT ;  /* 0x000000110b0a7c12 */ /* 0x000fe2000f8e960a */
[----:B------:R-:W-:Y:S01]  /*1410*/  IMAD.MOV.U32 R17, RZ, RZ, R62 ;  /* 0x000000ffff117224 */ /* 0x000fe200078e003e */
[----:B------:R-:W-:Y:S01]  /*1420*/  SHF.R.U32.HI R28, RZ, 0x10, R33 ;  /* 0x00000010ff1c7819 */ /* 0x000fe20000011621 */
[----:B------:R-:W-:Y:S01]  /*1430*/  IMAD R14, R13, -0x326172a9, RZ ;  /* 0xcd9e8d570d0e7824 */ /* 0x000fe200078e02ff */
[----:B------:R-:W-:Y:S01]  /*1440*/  SHF.R.U32.HI R26, RZ, 0x10, R27 ;  /* 0x00000010ff1a7819 */ /* 0x000fe2000001161b */
[----:B------:R-:W-:Y:S01]  /*1450*/  IMAD.HI.U32 R9, R12, -0x326172a9, RZ ;  /* 0xcd9e8d570c097827 */ /* 0x000fe200078e00ff */
[----:B------:R-:W-:Y:S01]  /*1460*/  PRMT R124, R17, 0x7610, R124 ;  /* 0x00007610117c7816 */ /* 0x000fe2000000007c */
[----:B------:R-:W1:Y:S01]  /*1470*/  LDCU.64 UR16, c[0x0][0x408] ;  /* 0x00008100ff1077ac */ /* 0x000e620008000a00 */
[----:B------:R-:W-:Y:S01]  /*1480*/  MOV R17, R60 ;  /* 0x0000003c00117202 */ /* 0x000fe20000000f00 */
[----:B------:R-:W-:Y:S01]  /*1490*/  IMAD.MOV.U32 R15, RZ, RZ, R63 ;  /* 0x000000ffff0f7224 */ /* 0x000fe200078e003f */
[----:B------:R-:W-:Y:S01]  /*14a0*/  LOP3.LUT R9, R14, UR19, R9, 0x96, !PT ;  /* 0x000000130e097c12 */ /* 0x000fe2000f8e9609 */
[----:B------:R-:W-:Y:S01]  /*14b0*/  IMAD.HI.U32 R11, R10, -0x2daee0ad, RZ ;  /* 0xd2511f530a0b7827 */ /* 0x000fe200078e00ff */
[----:B------:R-:W-:Y:S01]  /*14c0*/  SHF.R.U64 R128, R56, 0x10, R57 ;  /* 0x0000001038807819 */ /* 0x000fe20000001239 */
[----:B------:R-:W2:Y:S01]  /*14d0*/  LDCU.64 UR18, c[0x0][0x3a0] ;  /* 0x00007400ff1277ac */ /* 0x000ea20008000a00 */
[----:B------:R-:W-:Y:S01]  /*14e0*/  PRMT R124, R124, 0x5410, R15 ;  /* 0x000054107c7c7816 */ /* 0x000fe2000000000f */
[----:B------:R-:W-:Y:S01]  /*14f0*/  IMAD R13, R12, -0x326172a9, RZ ;  /* 0xcd9e8d570c0d7824 */ /* 0x000fe200078e02ff */
[----:B------:R-:W-:Y:S01]  /*1500*/  LOP3.LUT R11, R16, UR20, R11, 0x96, !PT ;  /* 0x00000014100b7c12 */ /* 0x000fe2000f8e960b */
[----:B------:R-:W-:Y:S01]  /*1510*/  IMAD R15, R10, -0x2daee0ad, RZ ;  /* 0xd2511f530a0f7824 */ /* 0x000fe200078e02ff */
[----:B------:R-:W-:Y:S01]  /*1520*/  MOV R16, R59 ;  /* 0x0000003b00107202 */ /* 0x000fe20000000f00 */
[----:B------:R-:W-:Y:S01]  /*1530*/  IMAD.HI.U32 R12, R9, -0x2daee0ad, RZ ;  /* 0xd2511f53090c7827 */ /* 0x000fe200078e00ff */
[----:B------:R-:W-:-:S02]  /*1540*/  SHF.R.U32.HI R129, RZ, 0x10, R49 ;  /* 0x00000010ff817819 */ /* 0x000fc40000011631 */
[----:B------:R-:W-:Y:S01]  /*1550*/  PRMT R85, R85, 0x5410, R85 ;  /* 0x0000541055557816 */ /* 0x000fe20000000055 */
[----:B------:R-:W-:Y:S01]  /*1560*/  IMAD.MOV.U32 R14, RZ, RZ, R58 ;  /* 0x000000ffff0e7224 */ /* 0x000fe200078e003a */
[----:B------:R-:W-:Y:S01]  /*1570*/  LOP3.LUT R12, R15, UR22, R12, 0x96, !PT ;  /* 0x000000160f0c7c12 */ /* 0x000fe2000f8e960c */
[----:B------:R-:W-:Y:S01]  /*1580*/  IMAD.MOV R4, RZ, RZ, -R8 ;  /* 0x000000ffff047224 */ /* 0x000fe200078e0a08 */
[----:B------:R-:W-:Y:S01]  /*1590*/  SHF.R.U32.HI R15, RZ, 0x10, R57 ;  /* 0x00000010ff0f7819 */ /* 0x000fe20000011639 */
[----:B------:R-:W-:Y:S01]  /*15a0*/  IMAD.HI.U32 R10, R11, -0x326172a9, RZ ;  /* 0xcd9e8d570b0a7827 */ /* 0x000fe200078e00ff */
[----:B------:R-:W-:Y:S01]  /*15b0*/  PRMT R126, R14, 0x5410, R16 ;  /* 0x000054100e7e7816 */ /* 0x000fe20000000010 */
[----:B------:R-:W3:Y:S01]  /*15c0*/  LDCU UR22, c[0x0][0x404] ;  /* 0x00008080ff1677ac */ /* 0x000ee20008000800 */
[----:B------:R-:W-:Y:S01]  /*15d0*/  PRMT R87, R87, 0x5410, R87 ;  /* 0x0000541057577816 */ /* 0x000fe20000000057 */
[----:B------:R-:W-:Y:S01]  /*15e0*/  IMAD R16, R9, -0x2daee0ad, RZ ;  /* 0xd2511f5309107824 */ /* 0x000fe200078e02ff */
[----:B------:R-:W-:Y:S01]  /*15f0*/  LOP3.LUT R10, R13, UR21, R10, 0x96, !PT ;  /* 0x000000150d0a7c12 */ /* 0x000fe2000f8e960a */
[----:B------:R-:W-:Y:S01]  /*1600*/  IMAD R14, R11, -0x326172a9, RZ ;  /* 0xcd9e8d570b0e7824 */ /* 0x000fe200078e02ff */
[----:B------:R-:W-:Y:S01]  /*1610*/  SHF.R.U32.HI R13, RZ, 0x10, R67 ;  /* 0x00000010ff0d7819 */ /* 0x000fe20000011643 */
[----:B------:R-:W-:Y:S01]  /*1620*/  IMAD.HI.U32 R9, R12, -0x326172a9, RZ ;  /* 0xcd9e8d570c097827 */ /* 0x000fe200078e00ff */
[----:B------:R-:W-:Y:S01]  /*1630*/  PRMT R88, R88, 0x5410, R88 ;  /* 0x0000541058587816 */ /* 0x000fe20000000058 */
[----:B------:R-:W4:Y:S01]  /*1640*/  LDCU.64 UR20, c[0x0][0x380] ;  /* 0x00007000ff1477ac */ /* 0x000f220008000a00 */
[----:B------:R-:W-:Y:S01]  /*1650*/  PRMT R127, R127, 0x5410, R13 ;  /* 0x000054107f7f7816 */ /* 0x000fe2000000000d */
[----:B------:R-:W-:Y:S01]  /*1660*/  IMAD.HI.U32 R11, R10, -0x2daee0ad, RZ ;  /* 0xd2511f530a0b7827 */ /* 0x000fe200078e00ff */
[----:B------:R-:W-:Y:S01]  /*1670*/  LOP3.LUT R9, R14, UR6, R9, 0x96, !PT ;  /* 0x000000060e097c12 */ /* 0x000fe2000f8e9609 */
[----:B------:R-:W-:Y:S01]  /*1680*/  ULOP3.LUT UR6, UR4, 0x7f, URZ, 0xc0, !UPT ;  /* 0x0000007f04067892 */ /* 0x000fe2000f8ec0ff */
[----:B------:R-:W-:Y:S01]  /*1690*/  SHF.R.U64 R14, R2, 0x10, R3 ;  /* 0x00000010020e7819 */ /* 0x000fe20000001203 */
[----:B------:R-:W-:Y:S01]  /*16a0*/  IMAD.MOV.U32 R22, RZ, RZ, R33 ;  /* 0x000000ffff167224 */ /* 0x000fe200078e0021 */
[----:B------:R-:W-:Y:S01]  /*16b0*/  LOP3.LUT R11, R16, UR23, R11, 0x96, !PT ;  /* 0x00000017100b7c12 */ /* 0x000fe2000f8e960b */
[----:B------:R-:W-:Y:S01]  /*16c0*/  IMAD.MOV.U32 R18, RZ, RZ, R61 ;  /* 0x000000ffff127224 */ /* 0x000fe200078e003d */
[----:B------:R-:W-:Y:S01]  /*16d0*/  PRMT R89, R89, 0x5410, R89 ;  /* 0x0000541059597816 */ /* 0x000fe20000000059 */
[----:B------:R-:W-:Y:S01]  /*16e0*/  IMAD R13, R12, -0x326172a9, RZ ;  /* 0xcd9e8d570c0d7824 */ /* 0x000fe200078e02ff */
[----:B------:R-:W-:Y:S01]  /*16f0*/  VIADDMNMX R4, R4, UR6, RZ, !PT ;  /* 0x0000000604047c46 */ /* 0x000fe2000f8001ff */
[----:B------:R-:W-:Y:S01]  /*1700*/  IMAD R10, R10, -0x2daee0ad, RZ ;  /* 0xd2511f530a0a7824 */ /* 0x000fe200078e02ff */
[----:B------:R-:W-:Y:S01]  /*1710*/  VIADDMNMX R5, R5, UR6, RZ, !PT ;  /* 0x0000000605057c46 */ /* 0x000fe2000f8001ff */
[----:B------:R-:W-:Y:S01]  /*1720*/  IMAD.HI.U32 R71, R9, -0x2daee0ad, RZ ;  /* 0xd2511f5309477827 */ /* 0x000fe200078e00ff */
[----:B------:R-:W-:Y:S01]  /*1730*/  VIMNMX R4, PT, PT, R4, 0x20, PT ;  /* 0x0000002004047848 */ /* 0x000fe20003fe0100 */
[----:B------:R-:W0:Y:S01]  /*1740*/  LDCU UR23, c[0x0][0x388] ;  /* 0x00007100ff1777ac */ /* 0x000e220008000800 */
[----:B------:R-:W-:Y:S01]  /*1750*/  VIMNMX R5, PT, PT, R5, 0x20, PT ;  /* 0x0000002005057848 */ /* 0x000fe20003fe0100 */
[----:B------:R-:W-:Y:S01]  /*1760*/  IMAD.HI.U32 R72, R11, -0x326172a9, RZ ;  /* 0xcd9e8d570b487827 */ /* 0x000fe200078e00ff */
[----:B------:R-:W-:-:S02]  /*1770*/  LEA R4, R4, UR5, 0x2 ;  /* 0x0000000504047c11 */ /* 0x000fc4000f8e10ff */
[----:B------:R-:W-:Y:S01]  /*1780*/  PRMT R91, R91, 0x5410, R34 ;  /* 0x000054105b5b7816 */ /* 0x000fe20000000022 */
[----:B------:R-:W-:Y:S01]  /*1790*/  HADD2.F32 R78, -RZ, R78.H0_H0 ;  /* 0x2000004eff4e7230 */ /* 0x000fe20000004100 */
[----:B------:R-:W-:Y:S01]  /*17a0*/  I2FP.F32.U32 R4, R4 ;  /* 0x0000000400047245 */ /* 0x000fe20000201000 */
[----:B------:R-:W-:Y:S01]  /*17b0*/  HADD2.F32 R79, -RZ, R79.H0_H0 ;  /* 0x2000004fff4f7230 */ /* 0x000fe20000004100 */
[----:B------:R-:W-:Y:S01]  /*17c0*/  PRMT R93, R93, 0x5410, R35 ;  /* 0x000054105d5d7816 */ /* 0x000fe20000000023 */
[----:B------:R-:W-:Y:S01]  /*17d0*/  HADD2.F32 R80, -RZ, R80.H0_H0 ;  /* 0x20000050ff507230 */ /* 0x000fe20000004100 */
[----:B------:R0:W0:Y:S01]  /*17e0*/  MUFU.RCP R77, R4 ;  /* 0x00000004004d7308 */ /* 0x0000220000001000 */
        /* <DEDUP_REMOVED lines=19> */
[----:B------:R-:W-:Y:S02]  /*1920*/  SHF.R.U32.HI R130, RZ, 0x10, R3 ;  /* 0x00000010ff827819 */ /* 0x000fe40000011603 */
[----:B------:R-:W-:Y:S02]  /*1930*/  PRMT R129, R129, 0x5410, R14 ;  /* 0x0000541081817816 */ /* 0x000fe4000000000e */
[----:B------:R-:W-:Y:S02]  /*1940*/  LOP3.LUT R75, R6, 0x3, RZ, 0xc0, !PT ;  /* 0x00000003064b7812 */ /* 0x000fe400078ec0ff */
[----:B------:R-:W-:-:S02]  /*1950*/  LEA R84, R5, UR5, 0x2 ;  /* 0x0000000505547c11 */ /* 0x000fc4000f8e10ff */
[----:B------:R-:W-:Y:S01]  /*1960*/  LOP3.LUT R71, R10, UR25, R71, 0x96, !PT ;  /* 0x000000190a477c12 */ /* 0x000fe2000f8e9647 */
[----:B------:R-:W0:Y:S01]  /*1970*/  LDCU UR25, c[0x0][0x400] ;  /* 0x00008000ff1977ac */ /* 0x000e220008000800 */
[----:B------:R-:W-:Y:S01]  /*1980*/  LOP3.LUT R72, R13, UR24, R72, 0x96, !PT ;  /* 0x000000180d487c12 */ /* 0x000fe2000f8e9648 */
[----:B-1234-:R-:W0:Y:S06]  /*1990*/  LDCU.U8 UR24, c[0x0][0x410] ;  /* 0x00008200ff1877ac */ /* 0x01ee2c0008000000 */
.L_x_23936:
[----:B0-----:R-:W-:-:S06]  /*19a0*/  UIMAD.WIDE UR4, UR7, 0x4, UR8 ;  /* 0x00000004070478a5 */ /* 0x001fcc000f8e0208 */
[----:B-12---:R-:W-:Y:S01]  /*19b0*/  IMAD.U32 R104, RZ, RZ, UR4 ;  /* 0x00000004ff687e24 */ /* 0x006fe2000f8e00ff */
[----:B------:R-:W-:-:S05]  /*19c0*/  MOV R105, UR5 ;  /* 0x0000000500697c02 */ /* 0x000fca0008000f00 */
[----:B------:R0:W2:Y:S01]  /*19d0*/  LDG.E R104, desc[UR12][R104.64] ;  /* 0x0000000c68687981 */ /* 0x0000a2000c1e1900 */
[----:B------:R-:W-:-:S06]  /*19e0*/  UIMAD.WIDE UR4, UR7, 0x4, UR10 ;  /* 0x00000004070478a5 */ /* 0x000fcc000f8e020a */
[----:B---34-:R-:W-:Y:S02]  /*19f0*/  IMAD.U32 R44, RZ, RZ, UR4 ;  /* 0x00000004ff2c7e24 */ /* 0x018fe4000f8e00ff */
[----:B------:R-:W-:-:S05]  /*1a00*/  IMAD.U32 R45, RZ, RZ, UR5 ;  /* 0x00000005ff2d7e24 */ /* 0x000fca000f8e00ff */
[----:B------:R-:W3:Y:S01]  /*1a10*/  LDG.E R44, desc[UR12][R44.64] ;  /* 0x0000000c2c2c7981 */ /* 0x000ee2000c1e1900 */
        /* <DEDUP_REMOVED lines=23> */
.L_x_23510:
[----:B------:R-:W-:Y:S05]  /*1b90*/  BRA.U !UP0, `(.L_x_23511) ;  /* 0x0000001908907547 */ /* 0x000fea000b800000 */
[----:B------:R-:W0:Y:S02]  /*1ba0*/  LDC.64 R8, c[0x0][0x3a0] ;  /* 0x0000e800ff087b82 */ /* 0x000e240000000a00 */
[----:B0-----:R-:W-:-:S06]  /*1bb0*/  IMAD.WIDE.U32 R8, R105, 0x10, R8 ;  /* 0x0000001069087825 */ /* 0x001fcc00078e0008 */
[----:B------:R-:W2:Y:S01]  /*1bc0*/  LDG.E.128 R8, desc[UR12][R8.64] ;  /* 0x0000000c08087981 */ /* 0x000ea2000c1e1d00 */
        /* <DEDUP_REMOVED lines=21> */
.L_x_23515:
        /* <DEDUP_REMOVED lines=13> */
.L_x_23517:
[----:B------:R-:W-:Y:S05]  /*1df0*/  BSYNC.RECONVERGENT B2 ;  /* 0x0000000000027941 */ /* 0x000fea0003800200 */
.L_x_23516:
        /* <DEDUP_REMOVED lines=57> */
[----:B------:R-:W-:Y:S02]  /*2190*/  HFMA2 R14, -RZ, RZ, 0, 0 ;  /* 0x00000000ff0e7431 */ /* 0x000fe400000001ff */
[----:B------:R-:W-:Y:S01]  /*21a0*/  LOP3.LUT R71, R12, UR5, R103, 0x96, !PT ;  /* 0x000000050c477c12 */ /* 0x000fe2000f8e9667 */
[----:B------:R-:W-:-:S07]  /*21b0*/  IMAD.MOV.U32 R12, RZ, RZ, R98 ;  /* 0x000000ffff0c7224 */ /* 0x000fce00078e0062 */
.L_x_23514:
[----:B------:R-:W-:Y:S05]  /*21c0*/  BSYNC.RECONVERGENT B1 ;  /* 0x0000000000017941 */ /* 0x000fea0003800200 */
.L_x_23513:
[----:B------:R-:W-:Y:S01]  /*21d0*/  I2FP.F32.U32 R12, R12 ;  /* 0x0000000c000c7245 */ /* 0x000fe20000201000 */
[----:B------:R-:W-:-:S04]  /*21e0*/  IMAD.MOV.U32 R13, RZ, RZ, 0x2f800000 ;  /* 0x2f800000ff0d7424 */ /* 0x000fc800078e00ff */
[----:B------:R-:W-:-:S05]  /*21f0*/  FFMA.FTZ R12, R12, R13, 1.1641532182693481445e-10 ;  /* 0x2f0000000c0c7423 */ /* 0x000fca000001000d */
[----:B------:R-:W-:Y:S01]  /*2200*/  FSETP.GTU.FTZ.AND P2, PT, R12, UR22, PT ;  /* 0x000000160c007c0b */ /* 0x000fe2000bf5c000 */
[----:B-----5:R-:W-:-:S04]  /*2210*/  FMUL.FTZ R12, R4, UR17 ;  /* 0x00000011040c7c20 */ /* 0x020fc80008410000 */
[----:B------:R-:W-:-:S05]  /*2220*/  FMUL.FTZ R12, R12, UR16 ;  /* 0x000000100c0c7c20 */ /* 0x000fca0008410000 */
[----:B------:R-:W-:Y:S01]  /*2230*/  FSEL R13, R12, RZ, !P2 ;  /* 0x000000ff0c0d7208 */ /* 0x000fe20005000000 */
[----:B------:R-:W-:-:S05]  /*2240*/  HADD2.F32 R12, -RZ, R85.H1_H1 ;  /* 0x30000055ff0c7230 */ /* 0x000fca0000004100 */
[----:B------:R-:W-:Y:S01]  /*2250*/  FFMA.FTZ R12, R13, R12, R8 ;  /* 0x0000000c0d0c7223 */ /* 0x000fe20000010008 */
[----:B------:R-:W-:-:S04]  /*2260*/  SEL R13, RZ, 0x1, P2 ;  /* 0x00000001ff0d7807 */ /* 0x000fc80001000000 */
[----:B------:R-:W-:-:S07]  /*2270*/  PRMT R85, R13, 0x7610, R85 ;  /* 0x000076100d557816 */ /* 0x000fce0000000055 */
.L_x_23512:
        /* <DEDUP_REMOVED lines=16> */
.L_x_23521:
        /* <DEDUP_REMOVED lines=13> */
.L_x_23523:
[----:B------:R-:W-:Y:S05]  /*2450*/  BSYNC.RECONVERGENT B2 ;  /* 0x0000000000027941 */ /* 0x000fea0003800200 */
.L_x_23522:
        /* <DEDUP_REMOVED lines=61> */
.L_x_23520:
[----:B------:R-:W-:Y:S05]  /*2830*/  BSYNC.RECONVERGENT B1 ;  /* 0x0000000000017941 */ /* 0x000fea0003800200 */
.L_x_23519:
[----:B------:R-:W-:Y:S01]  /*2840*/  HFMA2 R14, -RZ, RZ, 0.1171875, 0 ;  /* 0x2f800000ff0e7431 */ /* 0x000fe200000001ff */
[----:B------:R-:W-:-:S05]  /*2850*/  I2FP.F32.U32 R13, R13 ;  /* 0x0000000d000d7245 */ /* 0x000fca0000201000 */
        /* <DEDUP_REMOVED lines=9> */
.L_x_23518:
        /* <DEDUP_REMOVED lines=16> */
.L_x_23527:
        /* <DEDUP_REMOVED lines=13> */
.L_x_23529:
[----:B------:R-:W-:Y:S05]  /*2ac0*/  BSYNC.RECONVERGENT B2 ;  /* 0x0000000000027941 */ /* 0x000fea0003800200 */
.L_x_23528:
        /* <DEDUP_REMOVED lines=61> */
.L_x_23526:
[----:B------:R-:W-:Y:S05]  /*2ea0*/  BSYNC.RECONVERGENT B1 ;  /* 0x0000000000017941 */ /* 0x000fea0003800200 */
.L_x_23525:
        /* <DEDUP_REMOVED lines=11> */
.L_x_23524:
        /* <DEDUP_REMOVED lines=16> */
.L_x_23533:
        /* <DEDUP_REMOVED lines=12> */
.L_x_23535:
[----:B------:R-:W-:Y:S05]  /*3120*/  BSYNC.RECONVERGENT B2 ;  /* 0x0000000000027941 */ /* 0x000fea0003800200 */
.L_x_23534:
[----:B------:R-:W-:Y:S01]  /*3130*/  IMAD.WIDE.U32 R98, R69, -0x2daee0ad, RZ ;  /* 0xd2511f5345627825 */ /* 0x000fe200078e00ff */
[----:B------:R-:W-:-:S03]  /*3140*/  UIADD3 UR5, UPT, UPT, UR14, -0x61c88647, URZ ;  /* 0x9e3779b90e057890 */ /* 0x000fc6000fffe0ff */
[----:B------:R-:W-:Y:S02]  /*3150*/  HFMA2 R75, -RZ, RZ, 0, 0 ;  /* 0x00000000ff4b7431 */ /* 0x000fe400000001ff */
[----:B------:R-:W-:Y:S01]  /*3160*/  IMAD.WIDE.U32 R100, R0, -0x326172a9, RZ ;  /* 0xcd9e8d5700647825 */ /* 0x000fe200078e00ff */
[----:B------:R-:W-:-:S03]  /*3170*/  LOP3.LUT R44, R76, UR15, R99, 0x96, !PT ;  /* 0x0000000f4c2c7c12 */ /* 0x000fc6000f8e9663 */
[----:B------:R-:W-:Y:S01]  /*3180*/  IMAD.MOV.U32 R15, RZ, RZ, R102 ;  /* 0x000000ffff0f7224 */ /* 0x000fe200078e0066 */
        /* <DEDUP_REMOVED lines=12> */
[----:B------:R-:W-:-:S04]  /*3250*/  UIADD3 UR5, UPT, UPT, UR15, 0x32370b8f, URZ ;  /* 0x32370b8f0f057890 */ /* 0x000fc8000fffe0ff */
[----:B------:R-:W-:-:S05]  /*3260*/  IMAD.WIDE.U32 R44, R44, -0x2daee0ad, RZ ;  /* 0xd2511f532c2c7825 */ /* 0x000fca00078e00ff */
[----:B------:R-:W-:Y:S01]  /*3270*/  LOP3.LUT R45, R98, UR5, R45, 0x96, !PT ;  /* 0x00000005622d7c12 */ /* 0x000fe2000f8e962d */
[----:B------:R-:W-:Y:S01]  /*3280*/  UIADD3 UR5, UPT, UPT, UR14, -0x255992d5, URZ ;  /* 0xdaa66d2b0e057890 */ /* 0x000fe2000fffe0ff */
[----:B------:R-:W-:-:S05]  /*3290*/  IMAD.WIDE.U32 R98, R99, -0x326172a9, RZ ;  /* 0xcd9e8d5763627825 */ /* 0x000fca00078e00ff */
[----:B------:R-:W-:Y:S01]  /*32a0*/  LOP3.LUT R100, R100, UR5, R99, 0x96, !PT ;  /* 0x0000000564647c12 */ /* 0x000fe2000f8e9663 */
[----:B------:R-:W-:-:S04]  /*32b0*/  UIADD3 UR5, UPT, UPT, UR15, -0x126145ec, URZ ;  /* 0xed9eba140f057890 */ /* 0x000fc8000fffe0ff */
        /* <DEDUP_REMOVED lines=17> */
[----:B------:R-:W-:-:S04]  /*33d0*/  UIADD3 UR5, UPT, UPT, UR15, 0x1fd5c5a3, URZ ;  /* 0x1fd5c5a30f057890 */ /* 0x000fc8000fffe0ff */
        /* <DEDUP_REMOVED lines=8> */
[----:B------:R-:W-:Y:S01]  /*3460*/  UIADD3 UR5, UPT, UPT, UR14, -0xe443238, URZ ;  /* 0xf1bbcdc80e057890 */ /* 0x000fe2000fffe0ff */
[----:B------:R-:W-:-:S05]  /*3470*/  IMAD.WIDE.U32 R100, R101, -0x326172a9, RZ ;  /* 0xcd9e8d5765647825 */ /* 0x000fca00078e00ff */
[----:B------:R-:W-:Y:S01]  /*3480*/  LOP3.LUT R44, R44, UR5, R101, 0x96, !PT ;  /* 0x000000052c2c7c12 */ /* 0x000fe2000f8e9665 */
[----:B------:R-:W-:-:S04]  /*3490*/  UIADD3 UR5, UPT, UPT, UR15, -0x695add53, URZ ;  /* 0x96a522ad0f057890 */ /* 0x000fc8000fffe0ff */
[----:B------:R-:W-:-:S04]  /*34a0*/  IMAD.WIDE.U32 R44, R44, -0x2daee0ad, RZ ;  /* 0xd2511f532c2c7825 */ /* 0x000fc800078e00ff */
[----:B------:R-:W-:Y:S01]  /*34b0*/  IMAD.MOV.U32 R102, RZ, RZ, R44 ;  /* 0x000000ffff667224 */ /* 0x000fe200078e002c */
[----:B------:R-:W-:Y:S01]  /*34c0*/  LOP3.LUT R71, R98, UR5, R45, 0x96, !PT ;  /* 0x0000000562477c12 */ /* 0x000fe2000f8e962d */
[----:B------:R-:W-:Y:S01]  /*34d0*/  UIADD3 UR5, UPT, UPT, UR14, -0x700cb87f, URZ ;  /* 0x8ff347810e057890 */ /* 0x000fe2000fffe0ff */
[----:B------:R-:W-:-:S05]  /*34e0*/  IMAD.WIDE.U32 R98, R99, -0x326172a9, RZ ;  /* 0xcd9e8d5763627825 */ /* 0x000fca00078e00ff */
[----:B------:R-:W-:Y:S02]  /*34f0*/  LOP3.LUT R72, R100, UR5, R99, 0x96, !PT ;  /* 0x0000000564487c12 */ /* 0x000fe4000f8e9663 */
[----:B------:R-:W-:-:S07]  /*3500*/  MOV R86, R98 ;  /* 0x0000006200567202 */ /* 0x000fce0000000f00 */
.L_x_23532:
[----:B------:R-:W-:Y:S05]  /*3510*/  BSYNC.RECONVERGENT B1 ;  /* 0x0000000000017941 */ /* 0x000fea0003800200 */
.L_x_23531:
        /* <DEDUP_REMOVED lines=10> */
[----:B------:R-:W-:Y:S01]  /*35c0*/  PRMT R89, R44, 0x7610, R89 ;  /* 0x000076102c597816 */ /* 0x000fe20000000059 */
[----:B------:R-:W-:Y:S06]  /*35d0*/  BRA `(.L_x_23530) ;  /* 0x00000018007c7947 */ /* 0x000fec0003800000 */
.L_x_23511:
        /* <DEDUP_REMOVED lines=20> */
.L_x_23539:
        /* <DEDUP_REMOVED lines=13> */
.L_x_23541:
[----:B------:R-:W-:Y:S05]  /*37f0*/  BSYNC.RECONVERGENT B2 ;  /* 0x0000000000027941 */ /* 0x000fea0003800200 */
.L_x_23540:
        /* <DEDUP_REMOVED lines=57> */
[----:B------:R-:W-:-:S04]  /*3b90*/  IMAD.MOV.U32 R14, RZ, RZ, RZ ;  /* 0x000000ffff0e7224 */ /* 0x000fc800078e00ff */
[----:B------:R-:W-:Y:S01]  /*3ba0*/  LOP3.LUT R71, R12, UR5, R103, 0x96, !PT ;  /* 0x000000050c477c12 */ /* 0x000fe2000f8e9667 */
[----:B------:R-:W-:-:S07]  /*3bb0*/  IMAD.MOV.U32 R12, RZ, RZ, R98 ;  /* 0x000000ffff0c7224 */ /* 0x000fce00078e0062 */
.L_x_23538:
[----:B------:R-:W-:Y:S05]  /*3bc0*/  BSYNC.RECONVERGENT B1 ;  /* 0x0000000000017941 */ /* 0x000fea0003800200 */
.L_x_23537:
[----:B------:R-:W-:Y:S01]  /*3bd0*/  HFMA2 R13, -RZ, RZ, 0.1171875, 0 ;  /* 0x2f800000ff0d7431 */ /* 0x000fe200000001ff */
[----:B------:R-:W-:-:S05]  /*3be0*/  I2FP.F32.U32 R12, R12 ;  /* 0x0000000c000c7245 */ /* 0x000fca0000201000 */
[----:B------:R-:W-:Y:S01]  /*3bf0*/  FFMA.FTZ R12, R12, R13, 1.1641532182693481445e-10 ;  /* 0x2f0000000c0c7423 */ /* 0x000fe2000001000d */
[----:B------:R-:W-:-:S04]  /*3c00*/  HADD2.F32 R13, -RZ, R85.H1_H1 ;  /* 0x30000055ff0d7230 */ /* 0x000fc80000004100 */
[----:B------:R-:W-:Y:S01]  /*3c10*/  FSETP.GTU.FTZ.AND P1, PT, R12, UR22, PT ;  /* 0x000000160c007c0b */ /* 0x000fe2000bf3c000 */
[----:B-----5:R-:W-:-:S04]  /*3c20*/  FMUL.FTZ R12, R4, UR17 ;  /* 0x00000011040c7c20 */ /* 0x020fc80008410000 */
[----:B------:R-:W-:-:S05]  /*3c30*/  FMUL.FTZ R12, R12, UR16 ;  /* 0x000000100c0c7c20 */ /* 0x000fca0008410000 */
[----:B------:R-:W-:-:S05]  /*3c40*/  FSEL R12, R12, RZ, !P1 ;  /* 0x000000ff0c0c7208 */ /* 0x000fca0004800000 */
[----:B------:R-:W-:Y:S01]  /*3c50*/  FMUL.FTZ R12, R12, R13 ;  /* 0x0000000d0c0c7220 */ /* 0x000fe20000410000 */
[----:B------:R-:W-:-:S04]  /*3c60*/  SEL R13, RZ, 0x1, P1 ;  /* 0x00000001ff0d7807 */ /* 0x000fc80000800000 */
[----:B------:R-:W-:-:S07]  /*3c70*/  PRMT R85, R13, 0x7610, R85 ;  /* 0x000076100d557816 */ /* 0x000fce0000000055 */
.L_x_23536:
        /* <DEDUP_REMOVED lines=16> */
.L_x_23545:
        /* <DEDUP_REMOVED lines=13> */
.L_x_23547:
[----:B------:R-:W-:Y:S05]  /*3e50*/  BSYNC.RECONVERGENT B2 ;  /* 0x0000000000027941 */ /* 0x000fea0003800200 */
.L_x_23546:
        /* <DEDUP_REMOVED lines=61> */
.L_x_23544:
[----:B------:R-:W-:Y:S05]  /*4230*/  BSYNC.RECONVERGENT B1 ;  /* 0x0000000000017941 */ /* 0x000fea0003800200 */
.L_x_23543:
[----:B------:R-:W-:Y:S01]  /*4240*/  I2FP.F32.U32 R13, R13 ;  /* 0x0000000d000d7245 */ /* 0x000fe20000201000 */
[----:B------:R-:W-:-:S04]  /*4250*/  IMAD.MOV.U32 R14, RZ, RZ, 0x2f800000 ;  /* 0x2f800000ff0e7424 */ /* 0x000fc800078e00ff */
        /* <DEDUP_REMOVED lines=9> */
.L_x_23542:
        /* <DEDUP_REMOVED lines=16> */
.L_x_23551:
        /* <DEDUP_REMOVED lines=13> */
.L_x_23553:
[----:B------:R-:W-:Y:S05]  /*44c0*/  BSYNC.RECONVERGENT B2 ;  /* 0x0000000000027941 */ /* 0x000fea0003800200 */
.L_x_23552:
        /* <DEDUP_REMOVED lines=61> */
.L_x_23550:
[----:B------:R-:W-:Y:S05]  /*48a0*/  BSYNC.RECONVERGENT B1 ;  /* 0x0000000000017941 */ /* 0x000fea0003800200 */
.L_x_23549:
        /* <DEDUP_REMOVED lines=11> */
.L_x_23548:
        /* <DEDUP_REMOVED lines=16> */
.L_x_23556:
        /* <DEDUP_REMOVED lines=12> */
.L_x_23558:
[----:B------:R-:W-:Y:S05]  /*4b20*/  BSYNC.RECONVERGENT B2 ;  /* 0x0000000000027941 */ /* 0x000fea0003800200 */
.L_x_23557:
[----:B------:R-:W-:Y:S01]  /*4b30*/  IMAD.WIDE.U32 R98, R69, -0x2daee0ad, RZ ;  /* 0xd2511f5345627825 */ /* 0x000fe200078e00ff */
[----:B------:R-:W-:Y:S01]  /*4b40*/  UIADD3 UR5, UPT, UPT, UR14, -0x61c88647, URZ ;  /* 0x9e3779b90e057890 */ /* 0x000fe2000fffe0ff */
[----:B------:R-:W-:Y:S02]  /*4b50*/  MOV R15, R102 ;  /* 0x00000066000f7202 */ /* 0x000fe40000000f00 */
        /* <DEDUP_REMOVED lines=56> */
[----:B------:R-:W-:-:S04]  /*4ee0*/  IMAD.WIDE.U32 R98, R99, -0x326172a9, RZ ;  /* 0xcd9e8d5763627825 */ /* 0x000fc800078e00ff */
[----:B------:R-:W-:Y:S01]  /*4ef0*/  IMAD.MOV.U32 R86, RZ, RZ, R98 ;  /* 0x000000ffff567224 */ /* 0x000fe200078e0062 */
[----:B------:R-:W-:-:S07]  /*4f00*/  LOP3.LUT R72, R100, UR5, R99, 0x96, !PT ;  /* 0x0000000564487c12 */ /* 0x000fce000f8e9663 */
.L_x_23555:
[----:B------:R-:W-:Y:S05]  /*4f10*/  BSYNC.RECONVERGENT B1 ;  /* 0x0000000000017941 */ /* 0x000fea0003800200 */
.L_x_23554:
        /* <DEDUP_REMOVED lines=11> */
.L_x_23530:
[----:B------:R-:W0:Y:S01]  /*4fd0*/  LDC.64 R44, c[0x0][0x3a8] ;  /* 0x0000ea00ff2c7b82 */ /* 0x000e220000000a00 */
[----:B------:R-:W-:Y:S02]  /*4fe0*/  IMAD.MOV.U32 R98, RZ, RZ, R102 ;  /* 0x000000ffff627224 */ /* 0x000fe400078e0066 */
[----:B0-----:R-:W-:-:S05]  /*4ff0*/  IMAD.WIDE.U32 R44, R105, 0x10, R44 ;  /* 0x00000010692c7825 */ /* 0x001fca00078e002c */
[----:B------:R0:W-:Y:S01]  /*5000*/  STG.E.128 desc[UR12][R44.64], R12 ;  /* 0x0000000c2c007986 */ /* 0x0001e2000c101d0c */
[----:B------:R-:W-:Y:S05]  /*5010*/  @!P3 BRA `(.L_x_23559) ;  /* 0x00000000002cb947 */ /* 0x000fea0003800000 */
[----:B0-----:R-:W-:-:S05]  /*5020*/  IMAD.U32 R44, R88, 0x10000, RZ ;  /* 0x00010000582c7824 */ /* 0x001fca00078e00ff */
[----:B------:R-:W-:Y:S02]  /*5030*/  LOP3.LUT R45, R44, 0xff0000, RZ, 0xc0, !PT ;  /* 0x00ff00002c2d7812 */ /* 0x000fe400078ec0ff */
[----:B------:R-:W-:-:S04]  /*5040*/  LOP3.LUT R44, R89, 0xffff, RZ, 0xc0, !PT ;  /* 0x0000ffff592c7812 */ /* 0x000fc800078ec0ff */
[----:B------:R-:W-:Y:S02]  /*5050*/  LEA R44, R44, R45, 0x18 ;  /* 0x0000002d2c2c7211 */ /* 0x000fe400078ec0ff */
[----:B------:R-:W-:-:S05]  /*5060*/  LOP3.LUT R45, R87, 0xff, RZ, 0xc0, !PT ;  /* 0x000000ff572d7812 */ /* 0x000fca00078ec0ff */
[----:B------:R-:W-:Y:S01]  /*5070*/  IMAD R44, R45, 0x100, R44 ;  /* 0x000001002d2c7824 */ /* 0x000fe200078e022c */
[----:B------:R-:W-:-:S05]  /*5080*/  LOP3.LUT R45, R85, 0xff, RZ, 0xc0, !PT ;  /* 0x000000ff552d7812 */ /* 0x000fca00078ec0ff */
[----:B------:R-:W-:Y:S02]  /*5090*/  IMAD.IADD R99, R44, 0x1, R45 ;  /* 0x000000012c637824 */ /* 0x000fe400078e022d */
[----:B------:R-:W0:Y:S02]  /*50a0*/  LDC.64 R44, c[0x0][0x3b0] ;  /* 0x0000ec00ff2c7b82 */ /* 0x000e240000000a00 */
[----:B0-----:R-:W-:-:S05]  /*50b0*/  IMAD.WIDE.U32 R44, R47, 0x4, R44 ;  /* 0x000000042f2c7825 */ /* 0x001fca00078e002c */
[----:B------:R1:W-:Y:S02]  /*50c0*/  STG.E desc[UR12][R44.64], R99 ;  /* 0x000000632c007986 */ /* 0x0003e4000c10190c */
.L_x_23559:
[----:B------:R-:W-:Y:S01]  /*50d0*/  IADD3 R105, PT, PT, R105, 0x80, RZ ;  /* 0x0000008069697810 */ /* 0x000fe20007ffe0ff */
[----:B------:R-:W-:-:S07]  /*50e0*/  VIADD R47, R47, 0x80 ;  /* 0x000000802f2f7836 */ /* 0x000fce0000000000 */
.L_x_23509:
[----:B------:R-:W-:Y:S05]  /*50f0*/  BSYNC.RECONVERGENT B0 ;  /* 0x0000000000007941 */ /* 0x000fea0003800200 */
.L_x_23508:
        /* <DEDUP_REMOVED lines=34> */
.L_x_23566:
        /* <DEDUP_REMOVED lines=13> */
.L_x_23568:
[----:B------:R-:W-:Y:S05]  /*53f0*/  BSYNC.RECONVERGENT B2 ;  /* 0x0000000000027941 */ /* 0x000fea0003800200 */
.L_x_23567:
[----:B------:R-:W-:Y:S01]  /*5400*/  LOP3.LUT R16, R76, UR15, R19, 0x96, !PT ;  /* 0x0000000f4c107c12 */ /* 0x000fe2000f8e9613 */
[----:B01----:R-:W-:Y:S01]  /*5410*/  IMAD.WIDE.U32 R44, R0, -0x326172a9, RZ ;  /* 0xcd9e8d57002c7825 */ /* 0x003fe200078e00ff */
        /* <DEDUP_REMOVED lines=59> */
.L_x_23565:
[----:B------:R-:W-:Y:S05]  /*57d0*/  BSYNC.RECONVERGENT B1 ;  /* 0x0000000000017941 */ /* 0x000fea0003800200 */
.L_x_23564:
[----:B------:R-:W-:Y:S01]  /*57e0*/  I2FP.F32.U32 R16, R16 ;  /* 0x0000001000107245 */ /* 0x000fe20000201000 */
[----:B------:R-:W-:-:S04]  /*57f0*/  IMAD.MOV.U32 R17, RZ, RZ, 0x2f800000 ;  /* 0x2f800000ff117424 */ /* 0x000fc800078e00ff */
[----:B------:R-:W-:-:S05]  /*5800*/  FFMA.FTZ R16, R16, R17, 1.1641532182693481445e-10 ;  /* 0x2f00000010107423 */ /* 0x000fca0000010011 */
[----:B------:R-:W-:Y:S01]  /*5810*/  FSETP.GTU.FTZ.AND P2, PT, R16, UR22, PT ;  /* 0x0000001610007c0b */ /* 0x000fe2000bf5c000 */
[----:B------:R-:W-:-:S04]  /*5820*/  FMUL.FTZ R16, R4, UR17 ;  /* 0x0000001104107c20 */ /* 0x000fc80008410000 */
[----:B------:R-:W-:-:S05]  /*5830*/  FMUL.FTZ R16, R16, UR16 ;  /* 0x0000001010107c20 */ /* 0x000fca0008410000 */
[----:B------:R-:W-:Y:S01]  /*5840*/  FSEL R17, R16, RZ, !P2 ;  /* 0x000000ff10117208 */ /* 0x000fe20005000000 */
[----:B------:R-:W-:-:S05]  /*5850*/  HADD2.F32 R16, -RZ, R90.H0_H0 ;  /* 0x2000005aff107230 */ /* 0x000fca0000004100 */
[----:B------:R-:W-:Y:S01]  /*5860*/  FFMA.FTZ R16, R17, R16, R8 ;  /* 0x0000001011107223 */ /* 0x000fe20000010008 */
[----:B------:R-:W-:-:S04]  /*5870*/  SEL R17, RZ, 0x1, P2 ;  /* 0x00000001ff117807 */ /* 0x000fc80001000000 */
[----:B------:R-:W-:-:S07]  /*5880*/  PRMT R85, R17, 0x7610, R85 ;  /* 0x0000761011557816 */ /* 0x000fce0000000055 */
.L_x_23563:
        /* <DEDUP_REMOVED lines=16> */
.L_x_23572:
[----:B------:R-:W-:Y:S01]  /*5990*/  VIADD R69, R69, 0x1 ;  /* 0x0000000145457836 */ /* 0x000fe20000000000 */
[----:B------:R-:W-:Y:S03]  /*59a0*/  BSSY.RECONVERGENT B2, `(.L_x_23573) ;  /* 0x000000c000027945 */ /* 0x000fe60003800200 */
[C---:B01----:R-:W-:Y:S01]  /*59b0*/  IMAD.WIDE.U32 R44, R69.reuse, -0x2daee0ad, RZ ;  /* 0xd2511f53452c7825 */ /* 0x043fe200078e00ff */
        /* <DEDUP_REMOVED lines=10> */
.L_x_23574:
[----:B------:R-:W-:Y:S05]  /*5a60*/  BSYNC.RECONVERGENT B2 ;  /* 0x0000000000027941 */ /* 0x000fea0003800200 */
.L_x_23573:
        /* <DEDUP_REMOVED lines=61> */
.L_x_23571:
[----:B------:R-:W-:Y:S05]  /*5e40*/  BSYNC.RECONVERGENT B1 ;  /* 0x0000000000017941 */ /* 0x000fea0003800200 */
.L_x_23570:
[----:B------:R-:W-:Y:S01]  /*5e50*/  HFMA2 R18, -RZ, RZ, 0.1171875, 0 ;  /* 0x2f800000ff127431 */ /* 0x000fe200000001ff */
[----:B------:R-:W-:-:S05]  /*5e60*/  I2FP.F32.U32 R17, R17 ;  /* 0x0000001100117245 */ /* 0x000fca0000201000 */
        /* <DEDUP_REMOVED lines=9> */
.L_x_23569:
[----:B01----:R-:W-:Y:S02]  /*5f00*/  IMAD.MOV.U32 R44, RZ, RZ, R19 ;  /* 0x000000ffff2c7224 */ /* 0x003fe400078e0013 */
        /* <DEDUP_REMOVED lines=15> */
.L_x_23578:
        /* <DEDUP_REMOVED lines=13> */
.L_x_23580:
[----:B------:R-:W-:Y:S05]  /*60d0*/  BSYNC.RECONVERGENT B2 ;  /* 0x0000000000027941 */ /* 0x000fea0003800200 */
.L_x_23579:
        /* <DEDUP_REMOVED lines=61> */
.L_x_23577:
[----:B------:R-:W-:Y:S05]  /*64b0*/  BSYNC.RECONVERGENT B1 ;  /* 0x0000000000017941 */ /* 0x000fea0003800200 */
.L_x_23576:
[----:B------:R-:W-:Y:S01]  /*64c0*/  I2FP.F32.U32 R18, R45 ;  /* 0x0000002d00127245 */ /* 0x000fe20000201000 */
[----:B------:R-:W-:-:S04]  /*64d0*/  IMAD.MOV.U32 R19, RZ, RZ, 0x2f800000 ;  /* 0x2f800000ff137424 */ /* 0x000fc800078e00ff */
[----:B------:R-:W-:-:S05]  /*64e0*/  FFMA.FTZ R18, R18, R19, 1.1641532182693481445e-10 ;  /* 0x2f00000012127423 */ /* 0x000fca0000010013 */
[----:B------:R-:W-:Y:S01]  /*64f0*/  FSETP.GTU.FTZ.AND P2, PT, R18, UR22, PT ;  /* 0x0000001612007c0b */ /* 0x000fe2000bf5c000 */
[----:B------:R-:W-:-:S04]  /*6500*/  FMUL.FTZ R18, R6, UR17 ;  /* 0x0000001106127c20 */ /* 0x000fc80008410000 */
[----:B------:R-:W-:-:S05]  /*6510*/  FMUL.FTZ R18, R18, UR16 ;  /* 0x0000001012127c20 */ /* 0x000fca0008410000 */
[----:B------:R-:W-:Y:S01]  /*6520*/  FSEL R19, R18, RZ, !P2 ;  /* 0x000000ff12137208 */ /* 0x000fe20005000000 */
[----:B------:R-:W-:-:S05]  /*6530*/  HADD2.F32 R18, -RZ, R90.H1_H1 ;  /* 0x3000005aff127230 */ /* 0x000fca0000004100 */
[----:B------:R-:W-:Y:S01]  /*6540*/  FFMA.FTZ R18, R19, R18, R10 ;  /* 0x0000001213127223 */ /* 0x000fe2000001000a */
[----:B------:R-:W-:-:S04]  /*6550*/  SEL R19, RZ, 0x1, P2 ;  /* 0x00000001ff137807 */ /* 0x000fc80001000000 */
[----:B------:R-:W-:-:S07]  /*6560*/  PRMT R88, R19, 0x7610, R88 ;  /* 0x0000761013587816 */ /* 0x000fce0000000058 */
.L_x_23575:
        /* <DEDUP_REMOVED lines=16> */
.L_x_23584:
        /* <DEDUP_REMOVED lines=12> */
.L_x_23586:
[----:B------:R-:W-:Y:S05]  /*6730*/  BSYNC.RECONVERGENT B2 ;  /* 0x0000000000027941 */ /* 0x000fea0003800200 */
.L_x_23585:
        /* <DEDUP_REMOVED lines=62> */
.L_x_23583:
[----:B------:R-:W-:Y:S05]  /*6b20*/  BSYNC.RECONVERGENT B1 ;  /* 0x0000000000017941 */ /* 0x000fea0003800200 */
.L_x_23582:
        /* <DEDUP_REMOVED lines=10> */
[----:B------:R-:W-:Y:S01]  /*6bd0*/  PRMT R89, R44, 0x7610, R89 ;  /* 0x000076102c597816 */ /* 0x000fe20000000059 */
[----:B------:R-:W-:Y:S06]  /*6be0*/  BRA `(.L_x_23581) ;  /* 0x0000001800807947 */ /* 0x000fec0003800000 */
.L_x_23562:
[----:B--2---:R-:W-:Y:S01]  /*6bf0*/  IMAD.MOV.U32 R18, RZ, RZ, R75 ;  /* 0x000000ffff127224 */ /* 0x004fe200078e004b */
        /* <DEDUP_REMOVED lines=19> */
.L_x_23590:
        /* <DEDUP_REMOVED lines=13> */
.L_x_23592:
[----:B------:R-:W-:Y:S05]  /*6e00*/  BSYNC.RECONVERGENT B2 ;  /* 0x0000000000027941 */ /* 0x000fea0003800200 */
.L_x_23591:
        /* <DEDUP_REMOVED lines=61> */
.L_x_23589:
[----:B------:R-:W-:Y:S05]  /*71e0*/  BSYNC.RECONVERGENT B1 ;  /* 0x0000000000017941 */ /* 0x000fea0003800200 */
.L_x_23588:
[----:B------:R-:W-:Y:S01]  /*71f0*/  I2FP.F32.U32 R16, R16 ;  /* 0x0000001000107245 */ /* 0x000fe20000201000 */
[----:B------:R-:W-:-:S04]  /*7200*/  IMAD.MOV.U32 R17, RZ, RZ, 0x2f800000 ;  /* 0x2f800000ff117424 */ /* 0x000fc800078e00ff */
[----:B------:R-:W-:Y:S01]  /*7210*/  FFMA.FTZ R16, R16, R17, 1.1641532182693481445e-10 ;  /* 0x2f00000010107423 */ /* 0x000fe20000010011 */
[----:B------:R-:W-:-:S04]  /*7220*/  HADD2.F32 R17, -RZ, R90.H0_H0 ;  /* 0x2000005aff117230 */ /* 0x000fc80000004100 */
[----:B------:R-:W-:Y:S01]  /*7230*/  FSETP.GTU.FTZ.AND P1, PT, R16, UR22, PT ;  /* 0x0000001610007c0b */ /* 0x000fe2000bf3c000 */
[----:B-----5:R-:W-:-:S04]  /*7240*/  FMUL.FTZ R16, R4, UR17 ;  /* 0x0000001104107c20 */ /* 0x020fc80008410000 */
[----:B------:R-:W-:-:S05]  /*7250*/  FMUL.FTZ R16, R16, UR16 ;  /* 0x0000001010107c20 */ /* 0x000fca0008410000 */
[----:B------:R-:W-:-:S05]  /*7260*/  FSEL R16, R16, RZ, !P1 ;  /* 0x000000ff10107208 */ /* 0x000fca0004800000 */
[----:B------:R-:W-:Y:S01]  /*7270*/  FMUL.FTZ R16, R17, R16 ;  /* 0x0000001011107220 */ /* 0x000fe20000410000 */
[----:B------:R-:W-:-:S04]  /*7280*/  SEL R17, RZ, 0x1, P1 ;  /* 0x00000001ff117807 */ /* 0x000fc80000800000 */
[----:B------:R-:W-:-:S07]  /*7290*/  PRMT R85, R17, 0x7610, R85 ;  /* 0x0000761011557816 */ /* 0x000fce0000000055 */
.L_x_23587:
        /* <DEDUP_REMOVED lines=16> */
.L_x_23596:
        /* <DEDUP_REMOVED lines=13> */
.L_x_23598:
[----:B------:R-:W-:Y:S05]  /*7470*/  BSYNC.RECONVERGENT B2 ;  /* 0x0000000000027941 */ /* 0x000fea0003800200 */
.L_x_23597:
        /* <DEDUP_REMOVED lines=61> */
.L_x_23595:
[----:B------:R-:W-:Y:S05]  /*7850*/  BSYNC.RECONVERGENT B1 ;  /* 0x0000000000017941 */ /* 0x000fea0003800200 */
.L_x_23594:
[----:B------:R-:W-:Y:S01]  /*7860*/  HFMA2 R18, -RZ, RZ, 0.1171875, 0 ;  /* 0x2f800000ff127431 */ /* 0x000fe200000001ff */
[----:B------:R-:W-:-:S05]  /*7870*/  I2FP.F32.U32 R17, R17 ;  /* 0x0000001100117245 */ /* 0x000fca0000201000 */
        /* <DEDUP_REMOVED lines=9> */
.L_x_23593:
[----:B01----:R-:W-:Y:S02]  /*7910*/  IMAD.MOV.U32 R44, RZ, RZ, R19 ;  /* 0x000000ffff2c7224 */ /* 0x003fe400078e0013 */
        /* <DEDUP_REMOVED lines=15> */
.L_x_23602:
        /* <DEDUP_REMOVED lines=13> */
.L_x_23604:
[----:B------:R-:W-:Y:S05]  /*7ae0*/  BSYNC.RECONVERGENT B2 ;  /* 0x0000000000027941 */ /* 0x000fea0003800200 */
.L_x_23603:
        /* <DEDUP_REMOVED lines=61> */
.L_x_23601:
[----:B------:R-:W-:Y:S05]  /*7ec0*/  BSYNC.RECONVERGENT B1 ;  /* 0x0000000000017941 */ /* 0x000fea0003800200 */
.L_x_23600:
        /* <DEDUP_REMOVED lines=11> */
.L_x_23599:
        /* <DEDUP_REMOVED lines=16> */
.L_x_23607:
        /* <DEDUP_REMOVED lines=12> */
.L_x_23609:
[----:B------:R-:W-:Y:S05]  /*8140*/  BSYNC.RECONVERGENT B2 ;  /* 0x0000000000027941 */ /* 0x000fea0003800200 */
.L_x_23608:
        /* <DEDUP_REMOVED lines=62> */
.L_x_23606:
[----:B------:R-:W-:Y:S05]  /*8530*/  BSYNC.RECONVERGENT B1 ;  /* 0x0000000000017941 */ /* 0x000fea0003800200 */
.L_x_23605:
        /* <DEDUP_REMOVED lines=11> */
.L_x_23581:
[----:B------:R-:W0:Y:S01]  /*85f0*/  LDC.64 R44, c[0x0][0x3a8] ;  /* 0x0000ea00ff2c7b82 */ /* 0x000e220000000a00 */
[----:B------:R-:W-:Y:S02]  /*8600*/  IMAD.MOV.U32 R98, RZ, RZ, R102 ;  /* 0x000000ffff627224 */ /* 0x000fe400078e0066 */
[----:B0-----:R-:W-:-:S05]  /*8610*/  IMAD.WIDE.U32 R44, R105, 0x10, R44 ;  /* 0x00000010692c7825 */ /* 0x001fca00078e002c */
[----:B------:R0:W-:Y:S01]  /*8620*/  STG.E.128 desc[UR12][R44.64], R16 ;  /* 0x000000102c007986 */ /* 0x0001e2000c101d0c */
[----:B------:R-:W-:Y:S05]  /*8630*/  @!P3 BRA `(.L_x_23610) ;  /* 0x00000000002cb947 */ /* 0x000fea0003800000 */
[----:B0-----:R-:W-:-:S04]  /*8640*/  SHF.L.U32 R44, R88, 0x10, RZ ;  /* 0x00000010582c7819 */ /* 0x001fc800000006ff */
[----:B------:R-:W-:Y:S02]  /*8650*/  LOP3.LUT R45, R44, 0xff0000, RZ, 0xc0, !PT ;  /* 0x00ff00002c2d7812 */ /* 0x000fe400078ec0ff */
[----:B------:R-:W-:-:S05]  /*8660*/  LOP3.LUT R44, R89, 0xffff, RZ, 0xc0, !PT ;  /* 0x0000ffff592c7812 */ /* 0x000fca00078ec0ff */
[----:B------:R-:W-:Y:S01]  /*8670*/  IMAD R44, R44, 0x1000000, R45 ;  /* 0x010000002c2c7824 */ /* 0x000fe200078e022d */
[----:B------:R-:W-:-:S05]  /*8680*/  LOP3.LUT R45, R87, 0xff, RZ, 0xc0, !PT ;  /* 0x000000ff572d7812 */ /* 0x000fca00078ec0ff */
[----:B------:R-:W-:Y:S01]  /*8690*/  IMAD R44, R45, 0x100, R44 ;  /* 0x000001002d2c7824 */ /* 0x000fe200078e022c */
[----:B------:R-:W-:-:S04]  /*86a0*/  LOP3.LUT R45, R85, 0xff, RZ, 0xc0, !PT ;  /* 0x000000ff552d7812 */ /* 0x000fc800078ec0ff */
[----:B------:R-:W-:Y:S02]  /*86b0*/  IADD3 R99, PT, PT, R44, R45, RZ ;  /* 0x0000002d2c637210 */ /* 0x000fe40007ffe0ff */
[----:B------:R-:W0:Y:S02]  /*86c0*/  LDC.64 R44, c[0x0][0x3b0] ;  /* 0x0000ec00ff2c7b82 */ /* 0x000e240000000a00 */
[----:B0-----:R-:W-:-:S05]  /*86d0*/  IMAD.WIDE.U32 R44, R47, 0x4, R44 ;  /* 0x000000042f2c7825 */ /* 0x001fca00078e002c */
[----:B------:R1:W-:Y:S02]  /*86e0*/  STG.E desc[UR12][R44.64], R99 ;  /* 0x000000632c007986 */ /* 0x0003e4000c10190c */
.L_x_23610:
[----:B------:R-:W-:Y:S02]  /*86f0*/  VIADD R105, R105, 0x80 ;  /* 0x0000008069697836 */ /* 0x000fe40000000000 */
[----:B------:R-:W-:-:S07]  /*8700*/  VIADD R47, R47, 0x80 ;  /* 0x000000802f2f7836 */ /* 0x000fce0000000000 */
.L_x_23561:
[----:B------:R-:W-:Y:S05]  /*8710*/  BSYNC.RECONVERGENT B0 ;  /* 0x0000000000007941 */ /* 0x000fea0003800200 */
.L_x_23560:
        /* <DEDUP_REMOVED lines=34> */
.L_x_23617:
        /* <DEDUP_REMOVED lines=13> */
.L_x_23619:
[----:B------:R-:W-:Y:S05]  /*8a10*/  BSYNC.RECONVERGENT B2 ;  /* 0x0000000000027941 */ /* 0x000fea0003800200 */
.L_x_23618:
        /* <DEDUP_REMOVED lines=60> */
.L_x_23616:
[----:B------:R-:W-:Y:S05]  /*8de0*/  BSYNC.RECONVERGENT B1 ;  /* 0x0000000000017941 */ /* 0x000fea0003800200 */
.L_x_23615:
        /* <DEDUP_REMOVED lines=11> */
.L_x_23614:
        /* <DEDUP_REMOVED lines=16> */
.L_x_23623:
        /* <DEDUP_REMOVED lines=13> */
.L_x_23625:
[----:B------:R-:W-:Y:S05]  /*9070*/  BSYNC.RECONVERGENT B2 ;  /* 0x0000000000027941 */ /* 0x000fea0003800200 */
.L_x_23624:
        /* <DEDUP_REMOVED lines=61> */
.L_x_23622:
[----:B------:R-:W-:Y:S05]  /*9450*/  BSYNC.RECONVERGENT B1 ;  /* 0x0000000000017941 */ /* 0x000fea0003800200 */
.L_x_23621:
        /* <DEDUP_REMOVED lines=11> */
.L_x_23620:
        /* <DEDUP_REMOVED lines=16> */
.L_x_23629:
        /* <DEDUP_REMOVED lines=13> */
.L_x_23631:
[----:B------:R-:W-:Y:S05]  /*96e0*/  BSYNC.RECONVERGENT B2 ;  /* 0x0000000000027941 */ /* 0x000fea0003800200 */
.L_x_23630:
        /* <DEDUP_REMOVED lines=61> */
.L_x_23628:
[----:B------:R-:W-:Y:S05]  /*9ac0*/  BSYNC.RECONVERGENT B1 ;  /* 0x0000000000017941 */ /* 0x000fea0003800200 */
.L_x_23627:
        /* <DEDUP_REMOVED lines=11> */
.L_x_23626:
        /* <DEDUP_REMOVED lines=16> */
.L_x_23635:
        /* <DEDUP_REMOVED lines=12> */
.L_x_23637:
[----:B------:R-:W-:Y:S05]  /*9d40*/  BSYNC.RECONVERGENT B2 ;  /* 0x0000000000027941 */ /* 0x000fea0003800200 */
.L_x_23636:
        /* <DEDUP_REMOVED lines=62> */
.L_x_23634:
[----:B------:R-:W-:Y:S05]  /*a130*/  BSYNC.RECONVERGENT B1 ;  /* 0x0000000000017941 */ /* 0x000fea0003800200 */
.L_x_23633:
        /* <DEDUP_REMOVED lines=12> */
.L_x_23613:
        /* <DEDUP_REMOVED lines=20> */
.L_x_23641:
        /* <DEDUP_REMOVED lines=13> */
.L_x_23643:
[----:B------:R-:W-:Y:S05]  /*a410*/  BSYNC.RECONVERGENT B2 ;  /* 0x0000000000027941 */ /* 0x000fea0003800200 */
.L_x_23642:
        /* <DEDUP_REMOVED lines=60> */
.L_x_23640:
[----:B------:R-:W-:Y:S05]  /*a7e0*/  BSYNC.RECONVERGENT B1 ;  /* 0x0000000000017941 */ /* 0x000fea0003800200 */
.L_x_23639:
        /* <DEDUP_REMOVED lines=11> */
.L_x_23638:
        /* <DEDUP_REMOVED lines=16> */
.L_x_23647:
        /* <DEDUP_REMOVED lines=13> */
.L_x_23649:
[----:B------:R-:W-:Y:S05]  /*aa70*/  BSYNC.RECONVERGENT B2 ;  /* 0x0000000000027941 */ /* 0x000fea0003800200 */
.L_x_23648:
        /* <DEDUP_REMOVED lines=61> */
.L_x_23646:
[----:B------:R-:W-:Y:S05]  /*ae50*/  BSYNC.RECONVERGENT B1 ;  /* 0x0000000000017941 */ /* 0x000fea0003800200 */
.L_x_23645:
        /* <DEDUP_REMOVED lines=11> */
.L_x_23644:
[----:B01----:R-:W-:Y:S01]  /*af10*/  MOV R44, R23 ;  /* 0x00000017002c7202 */ /* 0x003fe20000000f00 */
        /* <DEDUP_REMOVED lines=15> */
.L_x_23653:
        /* <DEDUP_REMOVED lines=13> */
.L_x_23655:
[----:B------:R-:W-:Y:S05]  /*b0e0*/  BSYNC.RECONVERGENT B2 ;  /* 0x0000000000027941 */ /* 0x000fea0003800200 */
.L_x_23654:
        /* <DEDUP_REMOVED lines=61> */
.L_x_23652:
[----:B------:R-:W-:Y:S05]  /*b4c0*/  BSYNC.RECONVERGENT B1 ;  /* 0x0000000000017941 */ /* 0x000fea0003800200 */
.L_x_23651:
        /* <DEDUP_REMOVED lines=11> */
.L_x_23650:
        /* <DEDUP_REMOVED lines=16> */
.L_x_23658:
        /* <DEDUP_REMOVED lines=12> */
.L_x_23660:
[----:B------:R-:W-:Y:S05]  /*b740*/  BSYNC.RECONVERGENT B2 ;  /* 0x0000000000027941 */ /* 0x000fea0003800200 */
.L_x_23659:
        /* <DEDUP_REMOVED lines=62> */
.L_x_23657:
[----:B------:R-:W-:Y:S05]  /*bb30*/  BSYNC.RECONVERGENT B1 ;  /* 0x0000000000017941 */ /* 0x000fea0003800200 */
.L_x_23656:
        /* <DEDUP_REMOVED lines=11> */
.L_x_23632:
        /* <DEDUP_REMOVED lines=16> */
.L_x_23661:
[----:B------:R-:W-:Y:S01]  /*bcf0*/  IADD3 R105, PT, PT, R105, 0x80, RZ ;  /* 0x0000008069697810 */ /* 0x000fe20007ffe0ff */
[----:B------:R-:W-:-:S07]  /*bd00*/  VIADD R47, R47, 0x80 ;  /* 0x000000802f2f7836 */ /* 0x000fce0000000000 */
.L_x_23612:
[----:B------:R-:W-:Y:S05]  /*bd10*/  BSYNC.RECONVERGENT B0 ;  /* 0x0000000000007941 */ /* 0x000fea0003800200 */
.L_x_23611:
        /* <DEDUP_REMOVED lines=31> */
[--C-:B------:R-:W-:Y:S02]  /*bf10*/  @!P2 IMAD.MOV.U32 R100, RZ, RZ, R98.reuse ;  /* 0x000000ffff64a224 */ /* 0x100fe400078e0062 */
[----:B------:R-:W-:Y:S01]  /*bf20*/  @P2 IMAD.MOV.U32 R100, RZ, RZ, R98 ;  /* 0x000000ffff642224 */ /* 0x000fe200078e0062 */
[----:B------:R-:W-:Y:S06]  /*bf30*/  BRA `(.L_x_23667) ;  /* 0x00000004002c7947 */ /* 0x000fec0003800000 */
.L_x_23668:
        /* <DEDUP_REMOVED lines=13> */
.L_x_23670:
[----:B------:R-:W-:Y:S05]  /*c010*/  BSYNC.RECONVERGENT B2 ;  /* 0x0000000000027941 */ /* 0x000fea0003800200 */
.L_x_23669:
        /* <DEDUP_REMOVED lines=61> */
.L_x_23667:
[----:B------:R-:W-:Y:S05]  /*c3f0*/  BSYNC.RECONVERGENT B1 ;  /* 0x0000000000017941 */ /* 0x000fea0003800200 */
.L_x_23666:
        /* <DEDUP_REMOVED lines=11> */
.L_x_23665:
        /* <DEDUP_REMOVED lines=16> */
.L_x_23674:
        /* <DEDUP_REMOVED lines=13> */
.L_x_23676:
[----:B------:R-:W-:Y:S05]  /*c680*/  BSYNC.RECONVERGENT B2 ;  /* 0x0000000000027941 */ /* 0x000fea0003800200 */
.L_x_23675:
        /* <DEDUP_REMOVED lines=61> */
.L_x_23673:
[----:B------:R-:W-:Y:S05]  /*ca60*/  BSYNC.RECONVERGENT B1 ;  /* 0x0000000000017941 */ /* 0x000fea0003800200 */
.L_x_23672:
        /* <DEDUP_REMOVED lines=11> */
.L_x_23671:
        /* <DEDUP_REMOVED lines=16> */
.L_x_23680:
        /* <DEDUP_REMOVED lines=13> */
.L_x_23682:
[----:B------:R-:W-:Y:S05]  /*ccf0*/  BSYNC.RECONVERGENT B2 ;  /* 0x0000000000027941 */ /* 0x000fea0003800200 */
.L_x_23681:
        /* <DEDUP_REMOVED lines=61> */
.L_x_23679:
[----:B------:R-:W-:Y:S05]  /*d0d0*/  BSYNC.RECONVERGENT B1 ;  /* 0x0000000000017941 */ /* 0x000fea0003800200 */
.L_x_23678:
        /* <DEDUP_REMOVED lines=11> */
.L_x_23677:
        /* <DEDUP_REMOVED lines=16> */
.L_x_23686:
        /* <DEDUP_REMOVED lines=12> */
.L_x_23688:
[----:B------:R-:W-:Y:S05]  /*d350*/  BSYNC.RECONVERGENT B2 ;  /* 0x0000000000027941 */ /* 0x000fea0003800200 */
.L_x_23687:
        /* <DEDUP_REMOVED lines=62> */
.L_x_23685:
[----:B------:R-:W-:Y:S05]  /*d740*/  BSYNC.RECONVERGENT B1 ;  /* 0x0000000000017941 */ /* 0x000fea0003800200 */
.L_x_23684:
        /* <DEDUP_REMOVED lines=12> */
.L_x_23664:
[----:B--2---:R-:W-:Y:S01]  /*d810*/  HFMA2 R24, -RZ, RZ, 0, 0 ;  /* 0x00000000ff187431 */ /* 0x004fe200000001ff */
        /* <DEDUP_REMOVED lines=19> */
.L_x_23692:
        /* <DEDUP_REMOVED lines=13> */
.L_x_23694:
[----:B------:R-:W-:Y:S05]  /*da20*/  BSYNC.RECONVERGENT B2 ;  /* 0x0000000000027941 */ /* 0x000fea0003800200 */
.L_x_23693:
        /* <DEDUP_REMOVED lines=58> */
[----:B------:R-:W-:Y:S01]  /*ddd0*/  HFMA2 R26, -RZ, RZ, 0, 0 ;  /* 0x00000000ff1a7431 */ /* 0x000fe200000001ff */
[----:B------:R-:W-:Y:S01]  /*dde0*/  MOV R100, R24 ;  /* 0x0000001800647202 */ /* 0x000fe20000000f00 */
[----:B------:R-:W-:-:S07]  /*ddf0*/  IMAD.MOV.U32 R24, RZ, RZ, R98 ;  /* 0x000000ffff187224 */ /* 0x000fce00078e0062 */
.L_x_23691:
[----:B------:R-:W-:Y:S05]  /*de00*/  BSYNC.RECONVERGENT B1 ;  /* 0x0000000000017941 */ /* 0x000fea0003800200 */
.L_x_23690:
        /* <DEDUP_REMOVED lines=11> */
.L_x_23689:
        /* <DEDUP_REMOVED lines=16> */
.L_x_23698:
        /* <DEDUP_REMOVED lines=13> */
.L_x_23700:
[----:B------:R-:W-:Y:S05]  /*e090*/  BSYNC.RECONVERGENT B2 ;  /* 0x0000000000027941 */ /* 0x000fea0003800200 */
.L_x_23699:
        /* <DEDUP_REMOVED lines=61> */
.L_x_23697:
[----:B------:R-:W-:Y:S05]  /*e470*/  BSYNC.RECONVERGENT B1 ;  /* 0x0000000000017941 */ /* 0x000fea0003800200 */
.L_x_23696:
        /* <DEDUP_REMOVED lines=11> */
.L_x_23695:
[----:B01----:R-:W-:Y:S01]  /*e530*/  MOV R44, R27 ;  /* 0x0000001b002c7202 */ /* 0x003fe20000000f00 */
        /* <DEDUP_REMOVED lines=15> */
.L_x_23704:
        /* <DEDUP_REMOVED lines=13> */
.L_x_23706:
[----:B------:R-:W-:Y:S05]  /*e700*/  BSYNC.RECONVERGENT B2 ;  /* 0x0000000000027941 */ /* 0x000fea0003800200 */
.L_x_23705:
        /* <DEDUP_REMOVED lines=61> */
.L_x_23703:
[----:B------:R-:W-:Y:S05]  /*eae0*/  BSYNC.RECONVERGENT B1 ;  /* 0x0000000000017941 */ /* 0x000fea0003800200 */
.L_x_23702:
        /* <DEDUP_REMOVED lines=11> */
.L_x_23701:
        /* <DEDUP_REMOVED lines=16> */
.L_x_23709:
        /* <DEDUP_REMOVED lines=12> */
.L_x_23711:
[----:B------:R-:W-:Y:S05]  /*ed60*/  BSYNC.RECONVERGENT B2 ;  /* 0x0000000000027941 */ /* 0x000fea0003800200 */
.L_x_23710:
[----:B------:R-:W-:Y:S01]  /*ed70*/  IMAD.WIDE.U32 R98, R69, -0x2daee0ad, RZ ;  /* 0xd2511f5345627825 */ /* 0x000fe200078e00ff */
[----:B------:R-:W-:-:S03]  /*ed80*/  UIADD3 UR5, UPT, UPT, UR14, -0x61c88647, URZ ;  /* 0x9e3779b90e057890 */ /* 0x000fc6000fffe0ff */
[----:B------:R-:W-:Y:S01]  /*ed90*/  HFMA2 R75, -RZ, RZ, 0, 0 ;  /* 0x00000000ff4b7431 */ /* 0x000fe200000001ff */
[----:B------:R-:W-:Y:S01]  /*eda0*/  MOV R27, R100 ;  /* 0x00000064001b7202 */ /* 0x000fe20000000f00 */
        /* <DEDUP_REMOVED lines=58> */
.L_x_23708:
[----:B------:R-:W-:Y:S05]  /*f150*/  BSYNC.RECONVERGENT B1 ;  /* 0x0000000000017941 */ /* 0x000fea0003800200 */
.L_x_23707:
        /* <DEDUP_REMOVED lines=11> */
.L_x_23683:
[----:B------:R-:W0:Y:S01]  /*f210*/  LDC.64 R44, c[0x0][0x3a8] ;  /* 0x0000ea00ff2c7b82 */ /* 0x000e220000000a00 */
[----:B------:R-:W-:Y:S01]  /*f220*/  MOV R98, R100 ;  /* 0x0000006400627202 */ /* 0x000fe20000000f00 */
        /* <DEDUP_REMOVED lines=9> */
[----:B------:R-:W-:-:S04]  /*f2c0*/  LOP3.LUT R45, R85, 0xff, RZ, 0xc0, !PT ;  /* 0x000000ff552d7812 */ /* 0x000fc800078ec0ff */
[----:B------:R-:W-:Y:S02]  /*f2d0*/  IADD3 R99, PT, PT, R44, R45, RZ ;  /* 0x0000002d2c637210 */ /* 0x000fe40007ffe0ff */
[----:B------:R-:W0:Y:S02]  /*f2e0*/  LDC.64 R44, c[0x0][0x3b0] ;  /* 0x0000ec00ff2c7b82 */ /* 0x000e240000000a00 */
[----:B0-----:R-:W-:-:S05]  /*f2f0*/  IMAD.WIDE.U32 R44, R47, 0x4, R44 ;  /* 0x000000042f2c7825 */ /* 0x001fca00078e002c */
[----:B------:R1:W-:Y:S02]  /*f300*/  STG.E desc[UR12][R44.64], R99 ;  /* 0x000000632c007986 */ /* 0x0003e4000c10190c */
.L_x_23712:
[----:B------:R-:W-:Y:S01]  /*f310*/  VIADD R105, R105, 0x80 ;  /* 0x0000008069697836 */ /* 0x000fe20000000000 */
[----:B------:R-:W-:-:S07]  /*f320*/  IADD3 R47, PT, PT, R47, 0x80, RZ ;  /* 0x000000802f2f7810 */ /* 0x000fce0007ffe0ff */
.L_x_23663:
[----:B------:R-:W-:Y:S05]  /*f330*/  BSYNC.RECONVERGENT B0 ;  /* 0x0000000000007941 */ /* 0x000fea0003800200 */
.L_x_23662:
[----:B------:R-:W-:Y:S01]  /*f340*/  ISETP.GE.U32.AND P1, PT, R68, 0x280, PT ;  /* 0x000002804400780c */ /* 0x000fe20003f26070 */
[----:B------:R-:W-:Y:S03]  /*f350*/  BSSY.RECONVERGENT B0, `(.L_x_23713) ;  /* 0x0000360000007945 */ /* 0x000fe60003800200 */
[----:B-1----:R-:W-:-:S09]  /*f360*/  P2R R99, PR, RZ, 0x2 ;  /* 0x00000002ff637803 */ /* 0x002fd20000000000 */
[----:B------:R-:W-:Y:S05]  /*f370*/  @!P1 BRA `(.L_x_23714) ;  /* 0x0000003400749947 */ /* 0x000fea0003800000 */
[----:B------:R-:W-:Y:S01]  /*f380*/  ISETP.NE.U32.AND P1, PT, RZ, UR18, PT ;  /* 0x00000012ff007c0c */ /* 0x000fe2000bf25070 */
[----:B------:R-:W1:Y:S03]  /*f390*/  @P3 LDC.64 R30, c[0x0][0x390] ;  /* 0x0000e400ff1e3b82 */ /* 0x000e660000000a00 */
[----:B------:R-:W-:-:S13]  /*f3a0*/  ISETP.NE.AND.EX P1, PT, RZ, UR19, PT, P1 ;  /* 0x00000013ff007c0c */ /* 0x000fda000bf25310 */
[----:B------:R-:W2:Y:S01]  /*f3b0*/  @P1 LDC.64 R28, c[0x0][0x3a0] ;  /* 0x0000e800ff1c1b82 */ /* 0x000ea20000000a00 */
[----:B-1----:R-:W-:-:S05]  /*f3c0*/  @P3 IMAD.WIDE.U32 R30, R47, 0x10, R30 ;  /* 0x000000102f1e3825 */ /* 0x002fca00078e001e */
[----:B-----5:R1:W5:Y:S01]  /*f3d0*/  @P3 LDG.E.128 R4, desc[UR12][R30.64] ;  /* 0x0000000c1e043981 */ /* 0x020362000c1e1d00 */
[----:B--2---:R-:W-:-:S05]  /*f3e0*/  @P1 IMAD.WIDE.U32 R28, R105, 0x10, R28 ;  /* 0x00000010691c1825 */ /* 0x004fca00078e001c */
        /* <DEDUP_REMOVED lines=23> */
.L_x_23719:
        /* <DEDUP_REMOVED lines=13> */
.L_x_23721:
[----:B------:R-:W-:Y:S05]  /*f630*/  BSYNC.RECONVERGENT B2 ;  /* 0x0000000000027941 */ /* 0x000fea0003800200 */
.L_x_23720:
[----:B------:R-:W-:Y:S01]  /*f640*/  LOP3.LUT R28, R76, UR15, R31, 0x96, !PT ;  /* 0x0000000f4c1c7c12 */ /* 0x000fe2000f8e961f */
[----:B0-----:R-:W-:Y:S01]  /*f650*/  IMAD.WIDE.U32 R44, R0, -0x326172a9, RZ ;  /* 0xcd9e8d57002c7825 */ /* 0x001fe200078e00ff */
        /* <DEDUP_REMOVED lines=59> */
.L_x_23718:
[----:B------:R-:W-:Y:S05]  /*fa10*/  BSYNC.RECONVERGENT B1 ;  /* 0x0000000000017941 */ /* 0x000fea0003800200 */
.L_x_23717:
[----:B------:R-:W-:Y:S01]  /*fa20*/  HFMA2 R29, -RZ, RZ, 0.1171875, 0 ;  /* 0x2f800000ff1d7431 */ /* 0x000fe200000001ff */
[----:B------:R-:W-:-:S05]  /*fa30*/  I2FP.F32.U32 R28, R28 ;  /* 0x0000001c001c7245 */ /* 0x000fca0000201000 */
[----:B------:R-:W-:Y:S01]  /*fa40*/  FFMA.FTZ R28, R28, R29, 1.1641532182693481445e-10 ;  /* 0x2f0000001c1c7423 */ /* 0x000fe2000001001d */
[----:B------:R-:W-:-:S04]  /*fa50*/  FMUL.FTZ R29, R4, UR17 ;  /* 0x00000011041d7c20 */ /* 0x000fc80008410000 */
[----:B------:R-:W-:Y:S01]  /*fa60*/  FMUL.FTZ R29, R29, UR16 ;  /* 0x000000101d1d7c20 */ /* 0x000fe20008410000 */
[----:B------:R-:W-:Y:S01]  /*fa70*/  FSETP.GTU.FTZ.AND P2, PT, R28, UR22, PT ;  /* 0x000000161c007c0b */ /* 0x000fe2000bf5c000 */
[----:B------:R-:W-:-:S03]  /*fa80*/  HADD2.F32 R28, -RZ, R96.H0_H0 ;  /* 0x20000060ff1c7230 */ /* 0x000fc60000004100 */
[----:B------:R-:W-:Y:S02]  /*fa90*/  FSEL R31, R29, RZ, !P2 ;  /* 0x000000ff1d1f7208 */ /* 0x000fe40005000000 */
[----:B------:R-:W-:-:S03]  /*faa0*/  SEL R29, RZ, 0x1, P2 ;  /* 0x00000001ff1d7807 */ /* 0x000fc60001000000 */
[----:B------:R-:W-:Y:S01]  /*fab0*/  FFMA.FTZ R28, R31, R28, R8 ;  /* 0x0000001c1f1c7223 */ /* 0x000fe20000010008 */
[----:B------:R-:W-:-:S07]  /*fac0*/  PRMT R85, R29, 0x7610, R85 ;  /* 0x000076101d557816 */ /* 0x000fce0000000055 */
.L_x_23716:
        /* <DEDUP_REMOVED lines=16> */
.L_x_23725:
        /* <DEDUP_REMOVED lines=13> */
.L_x_23727:
[----:B------:R-:W-:Y:S05]  /*fca0*/  BSYNC.RECONVERGENT B2 ;  /* 0x0000000000027941 */ /* 0x000fea0003800200 */
.L_x_23726:
        /* <DEDUP_REMOVED lines=61> */
.L_x_23724:
[----:B------:R-:W-:Y:S05]  /*10080*/  BSYNC.RECONVERGENT B1 ;  /* 0x0000000000017941 */ /* 0x000fea0003800200 */
.L_x_23723:
[----:B------:R-:W-:Y:S01]  /*10090*/  HFMA2 R30, -RZ, RZ, 0.1171875, 0 ;  /* 0x2f800000ff1e7431 */ /* 0x000fe200000001ff */
[----:B------:R-:W-:-:S05]  /*100a0*/  I2FP.F32.U32 R29, R29 ;  /* 0x0000001d001d7245 */ /* 0x000fca0000201000 */
[----:B------:R-:W-:Y:S01]  /*100b0*/  FFMA.FTZ R29, R29, R30, 1.1641532182693481445e-10 ;  /* 0x2f0000001d1d7423 */ /* 0x000fe2000001001e */
[----:B------:R-:W-:-:S04]  /*100c0*/  FMUL.FTZ R30, R5, UR17 ;  /* 0x00000011051e7c20 */ /* 0x000fc80008410000 */
[----:B------:R-:W-:Y:S01]  /*100d0*/  FMUL.FTZ R30, R30, UR16 ;  /* 0x000000101e1e7c20 */ /* 0x000fe20008410000 */
[----:B------:R-:W-:Y:S01]  /*100e0*/  FSETP.GTU.FTZ.AND P2, PT, R29, UR22, PT ;  /* 0x000000161d007c0b */ /* 0x000fe2000bf5c000 */
[----:B------:R-:W-:-:S03]  /*100f0*/  HADD2.F32 R29, -RZ, R97.H0_H0 ;  /* 0x20000061ff1d7230 */ /* 0x000fc60000004100 */
[----:B0-----:R-:W-:Y:S02]  /*10100*/  FSEL R44, R30, RZ, !P2 ;  /* 0x000000ff1e2c7208 */ /* 0x001fe40005000000 */
[----:B------:R-:W-:-:S03]  /*10110*/  SEL R30, RZ, 0x1, P2 ;  /* 0x00000001ff1e7807 */ /* 0x000fc60001000000 */
[----:B------:R-:W-:Y:S01]  /*10120*/  FFMA.FTZ R29, R44, R29, R9 ;  /* 0x0000001d2c1d7223 */ /* 0x000fe20000010009 */
[----:B------:R-:W-:-:S07]  /*10130*/  PRMT R87, R30, 0x7610, R87 ;  /* 0x000076101e577816 */ /* 0x000fce0000000057 */
.L_x_23722:
        /* <DEDUP_REMOVED lines=16> */
.L_x_23731:
        /* <DEDUP_REMOVED lines=13> */
.L_x_23733:
[----:B------:R-:W-:Y:S05]  /*10310*/  BSYNC.RECONVERGENT B2 ;  /* 0x0000000000027941 */ /* 0x000fea0003800200 */
.L_x_23732:
        /* <DEDUP_REMOVED lines=61> */
.L_x_23730:
[----:B------:R-:W-:Y:S05]  /*106f0*/  BSYNC.RECONVERGENT B1 ;  /* 0x0000000000017941 */ /* 0x000fea0003800200 */
.L_x_23729:
[----:B------:R-:W-:Y:S01]  /*10700*/  HFMA2 R31, -RZ, RZ, 0.1171875, 0 ;  /* 0x2f800000ff1f7431 */ /* 0x000fe200000001ff */
[----:B------:R-:W-:-:S05]  /*10710*/  I2FP.F32.U32 R30, R45 ;  /* 0x0000002d001e7245 */ /* 0x000fca0000201000 */
[----:B------:R-:W-:Y:S01]  /*10720*/  FFMA.FTZ R30, R30, R31, 1.1641532182693481445e-10 ;  /* 0x2f0000001e1e7423 */ /* 0x000fe2000001001f */
[----:B------:R-:W-:-:S04]  /*10730*/  FMUL.FTZ R31, R6, UR17 ;  /* 0x00000011061f7c20 */ /* 0x000fc80008410000 */
[----:B------:R-:W-:Y:S01]  /*10740*/  FMUL.FTZ R31, R31, UR16 ;  /* 0x000000101f1f7c20 */ /* 0x000fe20008410000 */
[----:B------:R-:W-:Y:S01]  /*10750*/  FSETP.GTU.FTZ.AND P2, PT, R30, UR22, PT ;  /* 0x000000161e007c0b */ /* 0x000fe2000bf5c000 */
[----:B------:R-:W-:-:S03]  /*10760*/  HADD2.F32 R30, -RZ, R96.H1_H1 ;  /* 0x30000060ff1e7230 */ /* 0x000fc60000004100 */
[----:B------:R-:W-:Y:S02]  /*10770*/  FSEL R45, R31, RZ, !P2 ;  /* 0x000000ff1f2d7208 */ /* 0x000fe40005000000 */
[----:B------:R-:W-:-:S03]  /*10780*/  SEL R31, RZ, 0x1, P2 ;  /* 0x00000001ff1f7807 */ /* 0x000fc60001000000 */
[----:B------:R-:W-:Y:S01]  /*10790*/  FFMA.FTZ R30, R45, R30, R10 ;  /* 0x0000001e2d1e7223 */ /* 0x000fe2000001000a */
[----:B------:R-:W-:-:S07]  /*107a0*/  PRMT R88, R31, 0x7610, R88 ;  /* 0x000076101f587816 */ /* 0x000fce0000000058 */
.L_x_23728:
        /* <DEDUP_REMOVED lines=16> */
.L_x_23737:
        /* <DEDUP_REMOVED lines=12> */
.L_x_23739:
[----:B------:R-:W-:Y:S05]  /*10970*/  BSYNC.RECONVERGENT B2 ;  /* 0x0000000000027941 */ /* 0x000fea0003800200 */
.L_x_23738:
[----:B------:R-:W-:Y:S01]  /*10980*/  IMAD.WIDE.U32 R106, R69, -0x2daee0ad, RZ ;  /* 0xd2511f53456a7825 */ /* 0x000fe200078e00ff */
[----:B------:R-:W-:-:S03]  /*10990*/  UIADD3 UR5, UPT, UPT, UR14, -0x61c88647, URZ ;  /* 0x9e3779b90e057890 */ /* 0x000fc6000fffe0ff */
[----:B------:R-:W-:Y:S01]  /*109a0*/  IMAD.WIDE.U32 R108, R0, -0x326172a9, RZ ;  /* 0xcd9e8d57006c7825 */ /* 0x000fe200078e00ff */
[----:B------:R-:W-:-:S03]  /*109b0*/  LOP3.LUT R44, R76, UR15, R107, 0x96, !PT ;  /* 0x0000000f4c2c7c12 */ /* 0x000fc6000f8e966b */
[----:B------:R-:W-:Y:S01]  /*109c0*/  IMAD.MOV.U32 R31, RZ, RZ, R100 ;  /* 0x000000ffff1f7224 */ /* 0x000fe200078e0064 */
[----:B------:R-:W-:Y:S01]  /*109d0*/  LOP3.LUT R109, R70, UR14, R109, 0x96, !PT ;  /* 0x0000000e466d7c12 */ /* 0x000fe2000f8e966d */
[----:B------:R-:W-:-:S04]  /*109e0*/  IMAD.WIDE.U32 R44, R44, -0x326172a9, RZ ;  /* 0xcd9e8d572c2c7825 */ /* 0x000fc800078e00ff */
        /* <DEDUP_REMOVED lines=50> */
[----:B------:R-:W-:Y:S01]  /*10d10*/  UIADD3 UR5, UPT, UPT, UR14, -0x700cb87f, URZ ;  /* 0x8ff347810e057890 */ /* 0x000fe2000fffe0ff */
[----:B------:R-:W-:Y:S01]  /*10d20*/  IMAD.WIDE.U32 R106, R107, -0x326172a9, RZ ;  /* 0xcd9e8d576b6a7825 */ /* 0x000fe200078e00ff */
[----:B------:R-:W-:-:S04]  /*10d30*/  MOV R100, R44 ;  /* 0x0000002c00647202 */ /* 0x000fc80000000f00 */
[----:B------:R-:W-:Y:S02]  /*10d40*/  LOP3.LUT R72, R108, UR5, R107, 0x96, !PT ;  /* 0x000000056c487c12 */ /* 0x000fe4000f8e966b */
[----:B------:R-:W-:-:S07]  /*10d50*/  MOV R86, R106 ;  /* 0x0000006a00567202 */ /* 0x000fce0000000f00 */
.L_x_23736:
[----:B------:R-:W-:Y:S05]  /*10d60*/  BSYNC.RECONVERGENT B1 ;  /* 0x0000000000017941 */ /* 0x000fea0003800200 */
.L_x_23735:
[----:B------:R-:W-:Y:S01]  /*10d70*/  HFMA2 R44, -RZ, RZ, 0.1171875, 0 ;  /* 0x2f800000ff2c7431 */ /* 0x000fe200000001ff */
[----:B------:R-:W-:-:S05]  /*10d80*/  I2FP.F32.U32 R31, R31 ;  /* 0x0000001f001f7245 */ /* 0x000fca0000201000 */
        /* <DEDUP_REMOVED lines=10> */
.L_x_23715:
[----:B-1----:R-:W-:Y:S01]  /*10e30*/  IMAD.MOV.U32 R30, RZ, RZ, R75 ;  /* 0x000000ffff1e7224 */ /* 0x002fe200078e004b */
        /* <DEDUP_REMOVED lines=13> */
[-C--:B------:R-:W-:Y:S01]  /*10f10*/  @!P1 MOV R100, R98.reuse ;  /* 0x0000006200649202 */ /* 0x080fe20000000f00 */
[----:B------:R-:W-:Y:S01]  /*10f20*/  @!P1 IMAD.MOV.U32 R28, RZ, RZ, R71 ;  /* 0x000000ffff1c9224 */ /* 0x000fe200078e0047 */
[----:B------:R-:W-:Y:S01]  /*10f30*/  @P1 IADD3 R30, PT, PT, R75, 0x1, RZ ;  /* 0x000000014b1e1810 */ /* 0x000fe20007ffe0ff */
[----:B------:R-:W-:Y:S01]  /*10f40*/  @P1 IMAD.MOV.U32 R28, RZ, RZ, R72 ;  /* 0x000000ffff1c1224 */ /* 0x000fe200078e0048 */
[----:B------:R-:W-:Y:S01]  /*10f50*/  @P1 MOV R100, R98 ;  /* 0x0000006200641202 */ /* 0x000fe20000000f00 */
[----:B------:R-:W-:Y:S06]  /*10f60*/  BRA `(.L_x_23742) ;  /* 0x00000004002c7947 */ /* 0x000fec0003800000 */
.L_x_23743:
        /* <DEDUP_REMOVED lines=13> */
.L_x_23745:
[----:B------:R-:W-:Y:S05]  /*11040*/  BSYNC.RECONVERGENT B2 ;  /* 0x0000000000027941 */ /* 0x000fea0003800200 */
.L_x_23744:
        /* <DEDUP_REMOVED lines=61> */
.L_x_23742:
[----:B------:R-:W-:Y:S05]  /*11420*/  BSYNC.RECONVERGENT B1 ;  /* 0x0000000000017941 */ /* 0x000fea0003800200 */
.L_x_23741:
        /* <DEDUP_REMOVED lines=11> */
.L_x_23740:
        /* <DEDUP_REMOVED lines=16> */
.L_x_23749:
        /* <DEDUP_REMOVED lines=13> */
.L_x_23751:
[----:B------:R-:W-:Y:S05]  /*116b0*/  BSYNC.RECONVERGENT B2 ;  /* 0x0000000000027941 */ /* 0x000fea0003800200 */
.L_x_23750:
        /* <DEDUP_REMOVED lines=61> */
.L_x_23748:
[----:B------:R-:W-:Y:S05]  /*11a90*/  BSYNC.RECONVERGENT B1 ;  /* 0x0000000000017941 */ /* 0x000fea0003800200 */
.L_x_23747:
        /* <DEDUP_REMOVED lines=11> */
.L_x_23746:
        /* <DEDUP_REMOVED lines=16> */
.L_x_23755:
        /* <DEDUP_REMOVED lines=13> */
.L_x_23757:
[----:B------:R-:W-:Y:S05]  /*11d20*/  BSYNC.RECONVERGENT B2 ;  /* 0x0000000000027941 */ /* 0x000fea0003800200 */
.L_x_23756:
        /* <DEDUP_REMOVED lines=61> */
.L_x_23754:
[----:B------:R-:W-:Y:S05]  /*12100*/  BSYNC.RECONVERGENT B1 ;  /* 0x0000000000017941 */ /* 0x000fea0003800200 */
.L_x_23753:
        /* <DEDUP_REMOVED lines=11> */
.L_x_23752:
        /* <DEDUP_REMOVED lines=16> */
.L_x_23760:
        /* <DEDUP_REMOVED lines=12> */
.L_x_23762:
[----:B------:R-:W-:Y:S05]  /*12380*/  BSYNC.RECONVERGENT B2 ;  /* 0x0000000000027941 */ /* 0x000fea0003800200 */
.L_x_23761:
        /* <DEDUP_REMOVED lines=62> */
.L_x_23759:
[----:B------:R-:W-:Y:S05]  /*12770*/  BSYNC.RECONVERGENT B1 ;  /* 0x0000000000017941 */ /* 0x000fea0003800200 */
.L_x_23758:
        /* <DEDUP_REMOVED lines=11> */
.L_x_23734:
        /* <DEDUP_REMOVED lines=9> */
[----:B------:R-:W-:-:S04]  /*128c0*/  LOP3.LUT R45, R87, 0xff, RZ, 0xc0, !PT ;  /* 0x000000ff572d7812 */ /* 0x000fc800078ec0ff */
[----:B------:R-:W-:Y:S02]  /*128d0*/  LEA R44, R45, R44, 0x8 ;  /* 0x0000002c2d2c7211 */ /* 0x000fe400078e40ff */
[----:B------:R-:W-:-:S05]  /*128e0*/  LOP3.LUT R45, R85, 0xff, RZ, 0xc0, !PT ;  /* 0x000000ff552d7812 */ /* 0x000fca00078ec0ff */
[----:B------:R-:W-:Y:S02]  /*128f0*/  IMAD.IADD R107, R44, 0x1, R45 ;  /* 0x000000012c6b7824 */ /* 0x000fe400078e022d */
[----:B------:R-:W0:Y:S02]  /*12900*/  LDC.64 R44, c[0x0][0x3b0] ;  /* 0x0000ec00ff2c7b82 */ /* 0x000e240000000a00 */
[----:B0-----:R-:W-:-:S05]  /*12910*/  IMAD.WIDE.U32 R44, R47, 0x4, R44 ;  /* 0x000000042f2c7825 */ /* 0x001fca00078e002c */
[----:B------:R1:W-:Y:S02]  /*12920*/  STG.E desc[UR12][R44.64], R107 ;  /* 0x0000006b2c007986 */ /* 0x0003e4000c10190c */
.L_x_23763:
[----:B------:R-:W-:Y:S01]  /*12930*/  IADD3 R105, PT, PT, R105, 0x80, RZ ;  /* 0x0000008069697810 */ /* 0x000fe20007ffe0ff */
[----:B------:R-:W-:-:S07]  /*12940*/  VIADD R47, R47, 0x80 ;  /* 0x000000802f2f7836 */ /* 0x000fce0000000000 */
.L_x_23714:
[----:B------:R-:W-:Y:S05]  /*12950*/  BSYNC.RECONVERGENT B0 ;  /* 0x0000000000007941 */ /* 0x000fea0003800200 */
.L_x_23713:
        /* <DEDUP_REMOVED lines=34> */
.L_x_23770:
        /* <DEDUP_REMOVED lines=13> */
.L_x_23772:
[----:B------:R-:W-:Y:S05]  /*12c50*/  BSYNC.RECONVERGENT B2 ;  /* 0x0000000000027941 */ /* 0x000fea0003800200 */
.L_x_23771:
        /* <DEDUP_REMOVED lines=61> */
.L_x_23769:
[----:B------:R-:W-:Y:S05]  /*13030*/  BSYNC.RECONVERGENT B1 ;  /* 0x0000000000017941 */ /* 0x000fea0003800200 */
.L_x_23768:
[----:B------:R-:W-:Y:S01]  /*13040*/  I2FP.F32.U32 R32, R32 ;  /* 0x0000002000207245 */ /* 0x000fe20000201000 */
[----:B------:R-:W-:-:S04]  /*13050*/  IMAD.MOV.U32 R33, RZ, RZ, 0x2f800000 ;  /* 0x2f800000ff217424 */ /* 0x000fc800078e00ff */
        /* <DEDUP_REMOVED lines=9> */
.L_x_23767:
        /* <DEDUP_REMOVED lines=16> */
.L_x_23776:
        /* <DEDUP_REMOVED lines=13> */
.L_x_23778:
[----:B------:R-:W-:Y:S05]  /*132c0*/  BSYNC.RECONVERGENT B2 ;  /* 0x0000000000027941 */ /* 0x000fea0003800200 */
.L_x_23777:
        /* <DEDUP_REMOVED lines=61> */
.L_x_23775:
[----:B------:R-:W-:Y:S05]  /*136a0*/  BSYNC.RECONVERGENT B1 ;  /* 0x0000000000017941 */ /* 0x000fea0003800200 */
.L_x_23774:
[----:B------:R-:W-:Y:S01]  /*136b0*/  I2FP.F32.U32 R33, R33 ;  /* 0x0000002100217245 */ /* 0x000fe20000201000 */
[----:B------:R-:W-:-:S04]  /*136c0*/  IMAD.MOV.U32 R34, RZ, RZ, 0x2f800000 ;  /* 0x2f800000ff227424 */ /* 0x000fc800078e00ff */
[----:B------:R-:W-:Y:S01]  /*136d0*/  FFMA.FTZ R33, R33, R34, 1.1641532182693481445e-10 ;  /* 0x2f00000021217423 */ /* 0x000fe20000010022 */
[----:B------:R-:W-:-:S04]  /*136e0*/  FMUL.FTZ R34, R5, UR17 ;  /* 0x0000001105227c20 */ /* 0x000fc80008410000 */
[----:B------:R-:W-:Y:S01]  /*136f0*/  FMUL.FTZ R34, R34, UR16 ;  /* 0x0000001022227c20 */ /* 0x000fe20008410000 */
[----:B------:R-:W-:Y:S01]  /*13700*/  FSETP.GTU.FTZ.AND P2, PT, R33, UR22, PT ;  /* 0x0000001621007c0b */ /* 0x000fe2000bf5c000 */
[----:B------:R-:W-:-:S03]  /*13710*/  HADD2.F32 R33, -RZ, R111.H0_H0 ;  /* 0x2000006fff217230 */ /* 0x000fc60000004100 */
[----:B01----:R-:W-:Y:S02]  /*13720*/  FSEL R44, R34, RZ, !P2 ;  /* 0x000000ff222c7208 */ /* 0x003fe40005000000 */
[----:B------:R-:W-:-:S03]  /*13730*/  SEL R34, RZ, 0x1, P2 ;  /* 0x00000001ff227807 */ /* 0x000fc60001000000 */
[----:B------:R-:W-:Y:S01]  /*13740*/  FFMA.FTZ R33, R44, R33, R9 ;  /* 0x000000212c217223 */ /* 0x000fe20000010009 */
[----:B------:R-:W-:-:S07]  /*13750*/  PRMT R87, R34, 0x7610, R87 ;  /* 0x0000761022577816 */ /* 0x000fce0000000057 */
.L_x_23773:
[----:B01----:R-:W-:Y:S01]  /*13760*/  MOV R44, R35 ;  /* 0x00000023002c7202 */ /* 0x003fe20000000f00 */
        /* <DEDUP_REMOVED lines=15> */
.L_x_23782:
        /* <DEDUP_REMOVED lines=13> */
.L_x_23784:
[----:B------:R-:W-:Y:S05]  /*13930*/  BSYNC.RECONVERGENT B2 ;  /* 0x0000000000027941 */ /* 0x000fea0003800200 */
.L_x_23783:
        /* <DEDUP_REMOVED lines=61> */
.L_x_23781:
[----:B------:R-:W-:Y:S05]  /*13d10*/  BSYNC.RECONVERGENT B1 ;  /* 0x0000000000017941 */ /* 0x000fea0003800200 */
.L_x_23780:
[----:B------:R-:W-:Y:S01]  /*13d20*/  I2FP.F32.U32 R34, R45 ;  /* 0x0000002d00227245 */ /* 0x000fe20000201000 */
[----:B------:R-:W-:-:S04]  /*13d30*/  IMAD.MOV.U32 R35, RZ, RZ, 0x2f800000 ;  /* 0x2f800000ff237424 */ /* 0x000fc800078e00ff */
        /* <DEDUP_REMOVED lines=9> */
.L_x_23779:
        /* <DEDUP_REMOVED lines=16> */
.L_x_23788:
        /* <DEDUP_REMOVED lines=12> */
.L_x_23790:
[----:B------:R-:W-:Y:S05]  /*13f90*/  BSYNC.RECONVERGENT B2 ;  /* 0x0000000000027941 */ /* 0x000fea0003800200 */
.L_x_23789:
        /* <DEDUP_REMOVED lines=62> */
.L_x_23787:
[----:B------:R-:W-:Y:S05]  /*14380*/  BSYNC.RECONVERGENT B1 ;  /* 0x0000000000017941 */ /* 0x000fea0003800200 */
.L_x_23786:
        /* <DEDUP_REMOVED lines=10> */
[----:B------:R-:W-:Y:S01]  /*14430*/  PRMT R89, R44, 0x7610, R89 ;  /* 0x000076102c597816 */ /* 0x000fe20000000059 */
[----:B------:R-:W-:Y:S06]  /*14440*/  BRA `(.L_x_23785) ;  /* 0x0000001800807947 */ /* 0x000fec0003800000 */
.L_x_23766:
        /* <DEDUP_REMOVED lines=20> */
.L_x_23794:
        /* <DEDUP_REMOVED lines=13> */
.L_x_23796:
[----:B------:R-:W-:Y:S05]  /*14660*/  BSYNC.RECONVERGENT B2 ;  /* 0x0000000000027941 */ /* 0x000fea0003800200 */
.L_x_23795:
        /* <DEDUP_REMOVED lines=61> */
.L_x_23793:
[----:B------:R-:W-:Y:S05]  /*14a40*/  BSYNC.RECONVERGENT B1 ;  /* 0x0000000000017941 */ /* 0x000fea0003800200 */
.L_x_23792:
[----:B------:R-:W-:Y:S01]  /*14a50*/  I2FP.F32.U32 R32, R32 ;  /* 0x0000002000207245 */ /* 0x000fe20000201000 */
[----:B------:R-:W-:Y:S02]  /*14a60*/  IMAD.MOV.U32 R33, RZ, RZ, 0x2f800000 ;  /* 0x2f800000ff217424 */ /* 0x000fe400078e00ff */
[----:B------:R-:W-:Y:S02]  /*14a70*/  HADD2.F32 R35, -RZ, R110.H0_H0 ;  /* 0x2000006eff237230 */ /* 0x000fe40000004100 */
[----:B------:R-:W-:Y:S01]  /*14a80*/  FFMA.FTZ R32, R32, R33, 1.1641532182693481445e-10 ;  /* 0x2f00000020207423 */ /* 0x000fe20000010021 */
[----:B-----5:R-:W-:-:S04]  /*14a90*/  FMUL.FTZ R33, R4, UR17 ;  /* 0x0000001104217c20 */ /* 0x020fc80008410000 */
[----:B------:R-:W-:Y:S01]  /*14aa0*/  FMUL.FTZ R33, R33, UR16 ;  /* 0x0000001021217c20 */ /* 0x000fe20008410000 */
[----:B------:R-:W-:-:S04]  /*14ab0*/  FSETP.GTU.FTZ.AND P1, PT, R32, UR22, PT ;  /* 0x0000001620007c0b */ /* 0x000fc8000bf3c000 */
[----:B------:R-:W-:Y:S02]  /*14ac0*/  FSEL R32, R33, RZ, !P1 ;  /* 0x000000ff21207208 */ /* 0x000fe40004800000 */
[----:B------:R-:W-:-:S03]  /*14ad0*/  SEL R33, RZ, 0x1, P1 ;  /* 0x00000001ff217807 */ /* 0x000fc60000800000 */
[----:B------:R-:W-:Y:S01]  /*14ae0*/  FMUL.FTZ R32, R35, R32 ;  /* 0x0000002023207220 */ /* 0x000fe20000410000 */
[----:B------:R-:W-:-:S07]  /*14af0*/  PRMT R85, R33, 0x7610, R85 ;  /* 0x0000761021557816 */ /* 0x000fce0000000055 */
.L_x_23791:
        /* <DEDUP_REMOVED lines=16> */
.L_x_23800:
        /* <DEDUP_REMOVED lines=13> */
.L_x_23802:
[----:B------:R-:W-:Y:S05]  /*14cd0*/  BSYNC.RECONVERGENT B2 ;  /* 0x0000000000027941 */ /* 0x000fea0003800200 */
.L_x_23801:
        /* <DEDUP_REMOVED lines=61> */
.L_x_23799:
[----:B------:R-:W-:Y:S05]  /*150b0*/  BSYNC.RECONVERGENT B1 ;  /* 0x0000000000017941 */ /* 0x000fea0003800200 */
.L_x_23798:
[----:B------:R-:W-:Y:S01]  /*150c0*/  I2FP.F32.U32 R33, R33 ;  /* 0x0000002100217245 */ /* 0x000fe20000201000 */
[----:B------:R-:W-:Y:S02]  /*150d0*/  IMAD.MOV.U32 R34, RZ, RZ, 0x2f800000 ;  /* 0x2f800000ff227424 */ /* 0x000fe400078e00ff */
[----:B01----:R-:W-:Y:S02]  /*150e0*/  HADD2.F32 R44, -RZ, R111.H0_H0 ;  /* 0x2000006fff2c7230 */ /* 0x003fe40000004100 */
        /* <DEDUP_REMOVED lines=8> */
.L_x_23797:
        /* <DEDUP_REMOVED lines=16> */
.L_x_23806:
        /* <DEDUP_REMOVED lines=13> */
.L_x_23808:
[----:B------:R-:W-:Y:S05]  /*15340*/  BSYNC.RECONVERGENT B2 ;  /* 0x0000000000027941 */ /* 0x000fea0003800200 */
.L_x_23807:
        /* <DEDUP_REMOVED lines=61> */
.L_x_23805:
[----:B------:R-:W-:Y:S05]  /*15720*/  BSYNC.RECONVERGENT B1 ;  /* 0x0000000000017941 */ /* 0x000fea0003800200 */
.L_x_23804:
[----:B------:R-:W-:Y:S01]  /*15730*/  I2FP.F32.U32 R34, R45 ;  /* 0x0000002d00227245 */ /* 0x000fe20000201000 */
[----:B------:R-:W-:Y:S02]  /*15740*/  IMAD.MOV.U32 R35, RZ, RZ, 0x2f800000 ;  /* 0x2f800000ff237424 */ /* 0x000fe400078e00ff */
[----:B------:R-:W-:Y:S02]  /*15750*/  HADD2.F32 R45, -RZ, R110.H1_H1 ;  /* 0x3000006eff2d7230 */ /* 0x000fe40000004100 */
        /* <DEDUP_REMOVED lines=8> */
.L_x_23803:
        /* <DEDUP_REMOVED lines=16> */
.L_x_23811:
        /* <DEDUP_REMOVED lines=12> */
.L_x_23813:
[----:B------:R-:W-:Y:S05]  /*159a0*/  BSYNC.RECONVERGENT B2 ;  /* 0x0000000000027941 */ /* 0x000fea0003800200 */
.L_x_23812:
        /* <DEDUP_REMOVED lines=62> */
.L_x_23810:
[----:B------:R-:W-:Y:S05]  /*15d90*/  BSYNC.RECONVERGENT B1 ;  /* 0x0000000000017941 */ /* 0x000fea0003800200 */
.L_x_23809:
        /* <DEDUP_REMOVED lines=11> */
.L_x_23785:
        /* <DEDUP_REMOVED lines=16> */
.L_x_23814:
[----:B------:R-:W-:Y:S01]  /*15f50*/  VIADD R105, R105, 0x80 ;  /* 0x0000008069697836 */ /* 0x000fe20000000000 */
[----:B------:R-:W-:-:S07]  /*15f60*/  IADD3 R47, PT, PT, R47, 0x80, RZ ;  /* 0x000000802f2f7810 */ /* 0x000fce0007ffe0ff */
.L_x_23765:
[----:B------:R-:W-:Y:S05]  /*15f70*/  BSYNC.RECONVERGENT B0 ;  /* 0x0000000000007941 */ /* 0x000fea0003800200 */
.L_x_23764:
        /* <DEDUP_REMOVED lines=33> */
.L_x_23821:
        /* <DEDUP_REMOVED lines=13> */
.L_x_23823:
[----:B------:R-:W-:Y:S05]  /*16260*/  BSYNC.RECONVERGENT B2 ;  /* 0x0000000000027941 */ /* 0x000fea0003800200 */
.L_x_23822:
        /* <DEDUP_REMOVED lines=61> */
.L_x_23820:
[----:B------:R-:W-:Y:S05]  /*16640*/  BSYNC.RECONVERGENT B1 ;  /* 0x0000000000017941 */ /* 0x000fea0003800200 */
.L_x_23819:
        /* <DEDUP_REMOVED lines=11> */
.L_x_23818:
        /* <DEDUP_REMOVED lines=16> */
.L_x_23827:
        /* <DEDUP_REMOVED lines=13> */
.L_x_23829:
[----:B------:R-:W-:Y:S05]  /*168d0*/  BSYNC.RECONVERGENT B2 ;  /* 0x0000000000027941 */ /* 0x000fea0003800200 */
.L_x_23828:
        /* <DEDUP_REMOVED lines=61> */
.L_x_23826:
[----:B------:R-:W-:Y:S05]  /*16cb0*/  BSYNC.RECONVERGENT B1 ;  /* 0x0000000000017941 */ /* 0x000fea0003800200 */
.L_x_23825:
[----:B------:R-:W-:Y:S01]  /*16cc0*/  HFMA2 R38, -RZ, RZ, 0.1171875, 0 ;  /* 0x2f800000ff267431 */ /* 0x000fe200000001ff */
[----:B------:R-:W-:-:S05]  /*16cd0*/  I2FP.F32.U32 R37, R37 ;  /* 0x0000002500257245 */ /* 0x000fca0000201000 */
        /* <DEDUP_REMOVED lines=9> */
.L_x_23824:
[----:B01----:R-:W-:Y:S01]  /*16d70*/  IMAD.MOV.U32 R44, RZ, RZ, R39 ;  /* 0x000000ffff2c7224 */ /* 0x003fe200078e0027 */
        /* <DEDUP_REMOVED lines=15> */
.L_x_23833:
        /* <DEDUP_REMOVED lines=13> */
.L_x_23835:
[----:B------:R-:W-:Y:S05]  /*16f40*/  BSYNC.RECONVERGENT B2 ;  /* 0x0000000000027941 */ /* 0x000fea0003800200 */
.L_x_23834:
        /* <DEDUP_REMOVED lines=61> */
.L_x_23832:
[----:B------:R-:W-:Y:S05]  /*17320*/  BSYNC.RECONVERGENT B1 ;  /* 0x0000000000017941 */ /* 0x000fea0003800200 */
.L_x_23831:
        /* <DEDUP_REMOVED lines=11> */
.L_x_23830:
        /* <DEDUP_REMOVED lines=16> */
.L_x_23839:
        /* <DEDUP_REMOVED lines=12> */
.L_x_23841:
[----:B------:R-:W-:Y:S05]  /*175a0*/  BSYNC.RECONVERGENT B2 ;  /* 0x0000000000027941 */ /* 0x000fea0003800200 */
.L_x_23840:
        /* <DEDUP_REMOVED lines=62> */
.L_x_23838:
[----:B------:R-:W-:Y:S05]  /*17990*/  BSYNC.RECONVERGENT B1 ;  /* 0x0000000000017941 */ /* 0x000fea0003800200 */
.L_x_23837:
        /* <DEDUP_REMOVED lines=12> */
.L_x_23817:
[----:B--2---:R-:W-:Y:S01]  /*17a60*/  IMAD.MOV.U32 R38, RZ, RZ, R75 ;  /* 0x000000ffff267224 */ /* 0x004fe200078e004b */
        /* <DEDUP_REMOVED lines=19> */
.L_x_23845:
        /* <DEDUP_REMOVED lines=13> */
.L_x_23847:
[----:B------:R-:W-:Y:S05]  /*17c70*/  BSYNC.RECONVERGENT B2 ;  /* 0x0000000000027941 */ /* 0x000fea0003800200 */
.L_x_23846:
        /* <DEDUP_REMOVED lines=61> */
.L_x_23844:
[----:B------:R-:W-:Y:S05]  /*18050*/  BSYNC.RECONVERGENT B1 ;  /* 0x0000000000017941 */ /* 0x000fea0003800200 */
.L_x_23843:
[----:B------:R-:W-:Y:S01]  /*18060*/  HFMA2 R37, -RZ, RZ, 0.1171875, 0 ;  /* 0x2f800000ff257431 */ /* 0x000fe200000001ff */
[----:B------:R-:W-:Y:S01]  /*18070*/  I2FP.F32.U32 R36, R36 ;  /* 0x0000002400247245 */ /* 0x000fe20000201000 */
[----:B------:R-:W-:-:S04]  /*18080*/  HADD2.F32 R39, -RZ, R112.H0_H0 ;  /* 0x20000070ff277230 */ /* 0x000fc80000004100 */
        /* <DEDUP_REMOVED lines=8> */
.L_x_23842:
        /* <DEDUP_REMOVED lines=16> */
.L_x_23851:
        /* <DEDUP_REMOVED lines=13> */
.L_x_23853:
[----:B------:R-:W-:Y:S05]  /*182e0*/  BSYNC.RECONVERGENT B2 ;  /* 0x0000000000027941 */ /* 0x000fea0003800200 */
.L_x_23852:
        /* <DEDUP_REMOVED lines=61> */
.L_x_23850:
[----:B------:R-:W-:Y:S05]  /*186c0*/  BSYNC.RECONVERGENT B1 ;  /* 0x0000000000017941 */ /* 0x000fea0003800200 */
.L_x_23849:
[----:B------:R-:W-:Y:S01]  /*186d0*/  HFMA2 R38, -RZ, RZ, 0.1171875, 0 ;  /* 0x2f800000ff267431 */ /* 0x000fe200000001ff */
[----:B------:R-:W-:Y:S01]  /*186e0*/  I2FP.F32.U32 R37, R37 ;  /* 0x0000002500257245 */ /* 0x000fe20000201000 */
[----:B01----:R-:W-:-:S04]  /*186f0*/  HADD2.F32 R44, -RZ, R113.H0_H0 ;  /* 0x20000071ff2c7230 */ /* 0x003fc80000004100 */
        /* <DEDUP_REMOVED lines=8> */
.L_x_23848:
[----:B01----:R-:W-:Y:S01]  /*18780*/  IMAD.MOV.U32 R44, RZ, RZ, R39 ;  /* 0x000000ffff2c7224 */ /* 0x003fe200078e0027 */
        /* <DEDUP_REMOVED lines=15> */
.L_x_23857:
        /* <DEDUP_REMOVED lines=13> */
.L_x_23859:
[----:B------:R-:W-:Y:S05]  /*18950*/  BSYNC.RECONVERGENT B2 ;  /* 0x0000000000027941 */ /* 0x000fea0003800200 */
.L_x_23858:
        /* <DEDUP_REMOVED lines=61> */
.L_x_23856:
[----:B------:R-:W-:Y:S05]  /*18d30*/  BSYNC.RECONVERGENT B1 ;  /* 0x0000000000017941 */ /* 0x000fea0003800200 */
.L_x_23855:
[----:B------:R-:W-:Y:S01]  /*18d40*/  HFMA2 R39, -RZ, RZ, 0.1171875, 0 ;  /* 0x2f800000ff277431 */ /* 0x000fe200000001ff */
[----:B------:R-:W-:Y:S01]  /*18d50*/  I2FP.F32.U32 R38, R45 ;  /* 0x0000002d00267245 */ /* 0x000fe20000201000 */
[----:B------:R-:W-:-:S04]  /*18d60*/  HADD2.F32 R45, -RZ, R112.H1_H1 ;  /* 0x30000070ff2d7230 */ /* 0x000fc80000004100 */
        /* <DEDUP_REMOVED lines=8> */
.L_x_23854:
        /* <DEDUP_REMOVED lines=16> */
.L_x_23862:
        /* <DEDUP_REMOVED lines=12> */
.L_x_23864:
[----:B------:R-:W-:Y:S05]  /*18fb0*/  BSYNC.RECONVERGENT B2 ;  /* 0x0000000000027941 */ /* 0x000fea0003800200 */
.L_x_23863:
        /* <DEDUP_REMOVED lines=62> */
.L_x_23861:
[----:B------:R-:W-:Y:S05]  /*193a0*/  BSYNC.RECONVERGENT B1 ;  /* 0x0000000000017941 */ /* 0x000fea0003800200 */
.L_x_23860:
        /* <DEDUP_REMOVED lines=11> */
.L_x_23836:
        /* <DEDUP_REMOVED lines=16> */
.L_x_23865:
[----:B------:R-:W-:Y:S01]  /*19560*/  IADD3 R105, PT, PT, R105, 0x80, RZ ;  /* 0x0000008069697810 */ /* 0x000fe20007ffe0ff */
[----:B------:R-:W-:-:S07]  /*19570*/  VIADD R47, R47, 0x80 ;  /* 0x000000802f2f7836 */ /* 0x000fce0000000000 */
.L_x_23816:
[----:B------:R-:W-:Y:S05]  /*19580*/  BSYNC.RECONVERGENT B0 ;  /* 0x0000000000007941 */ /* 0x000fea0003800200 */
.L_x_23815:
        /* <DEDUP_REMOVED lines=33> */
.L_x_23872:
        /* <DEDUP_REMOVED lines=13> */
.L_x_23874:
[----:B------:R-:W-:Y:S05]  /*19870*/  BSYNC.RECONVERGENT B2 ;  /* 0x0000000000027941 */ /* 0x000fea0003800200 */
.L_x_23873:
        /* <DEDUP_REMOVED lines=61> */
.L_x_23871:
[----:B------:R-:W-:Y:S05]  /*19c50*/  BSYNC.RECONVERGENT B1 ;  /* 0x0000000000017941 */ /* 0x000fea0003800200 */
.L_x_23870:
        /* <DEDUP_REMOVED lines=11> */
.L_x_23869:
        /* <DEDUP_REMOVED lines=16> */
.L_x_23878:
        /* <DEDUP_REMOVED lines=13> */
.L_x_23880:
[----:B------:R-:W-:Y:S05]  /*19ee0*/  BSYNC.RECONVERGENT B2 ;  /* 0x0000000000027941 */ /* 0x000fea0003800200 */
.L_x_23879:
        /* <DEDUP_REMOVED lines=61> */
.L_x_23877:
[----:B------:R-:W-:Y:S05]  /*1a2c0*/  BSYNC.RECONVERGENT B1 ;  /* 0x0000000000017941 */ /* 0x000fea0003800200 */
.L_x_23876:
        /* <DEDUP_REMOVED lines=11> */
.L_x_23875:
        /* <DEDUP_REMOVED lines=16> */
.L_x_23884:
        /* <DEDUP_REMOVED lines=13> */
.L_x_23886:
[----:B------:R-:W-:Y:S05]  /*1a550*/  BSYNC.RECONVERGENT B2 ;  /* 0x0000000000027941 */ /* 0x000fea0003800200 */
.L_x_23885:
        /* <DEDUP_REMOVED lines=61> */
.L_x_23883:
[----:B------:R-:W-:Y:S05]  /*1a930*/  BSYNC.RECONVERGENT B1 ;  /* 0x0000000000017941 */ /* 0x000fea0003800200 */
.L_x_23882:
        /* <DEDUP_REMOVED lines=11> */
.L_x_23881:
        /* <DEDUP_REMOVED lines=20> */
.L_x_23890:
        /* <DEDUP_REMOVED lines=13> */
.L_x_23892:
[----:B------:R-:W-:Y:S05]  /*1ac00*/  BSYNC.RECONVERGENT B2 ;  /* 0x0000000000027941 */ /* 0x000fea0003800200 */
.L_x_23891:
        /* <DEDUP_REMOVED lines=61> */
.L_x_23889:
[----:B------:R-:W-:Y:S05]  /*1afe0*/  BSYNC.RECONVERGENT B1 ;  /* 0x0000000000017941 */ /* 0x000fea0003800200 */
.L_x_23888:
        /* <DEDUP_REMOVED lines=12> */
.L_x_23868:
        /* <DEDUP_REMOVED lines=20> */
.L_x_23896:
        /* <DEDUP_REMOVED lines=13> */
.L_x_23898:
[----:B------:R-:W-:Y:S05]  /*1b2c0*/  BSYNC.RECONVERGENT B2 ;  /* 0x0000000000027941 */ /* 0x000fea0003800200 */
.L_x_23897:
        /* <DEDUP_REMOVED lines=61> */
.L_x_23895:
[----:B------:R-:W-:Y:S05]  /*1b6a0*/  BSYNC.RECONVERGENT B1 ;  /* 0x0000000000017941 */ /* 0x000fea0003800200 */
.L_x_23894:
        /* <DEDUP_REMOVED lines=11> */
.L_x_23893:
        /* <DEDUP_REMOVED lines=16> */
.L_x_23902:
        /* <DEDUP_REMOVED lines=13> */
.L_x_23904:
[----:B------:R-:W-:Y:S05]  /*1b930*/  BSYNC.RECONVERGENT B2 ;  /* 0x0000000000027941 */ /* 0x000fea0003800200 */
.L_x_23903:
        /* <DEDUP_REMOVED lines=61> */
.L_x_23901:
[----:B------:R-:W-:Y:S05]  /*1bd10*/  BSYNC.RECONVERGENT B1 ;  /* 0x0000000000017941 */ /* 0x000fea0003800200 */
.L_x_23900:
        /* <DEDUP_REMOVED lines=11> */
.L_x_23899:
        /* <DEDUP_REMOVED lines=16> */
.L_x_23908:
        /* <DEDUP_REMOVED lines=13> */
.L_x_23910:
[----:B------:R-:W-:Y:S05]  /*1bfa0*/  BSYNC.RECONVERGENT B2 ;  /* 0x0000000000027941 */ /* 0x000fea0003800200 */
.L_x_23909:
        /* <DEDUP_REMOVED lines=61> */
.L_x_23907:
[----:B------:R-:W-:Y:S05]  /*1c380*/  BSYNC.RECONVERGENT B1 ;  /* 0x0000000000017941 */ /* 0x000fea0003800200 */
.L_x_23906:
        /* <DEDUP_REMOVED lines=11> */
.L_x_23905:
        /* <DEDUP_REMOVED lines=20> */
.L_x_23913:
        /* <DEDUP_REMOVED lines=13> */
.L_x_23915:
[----:B------:R-:W-:Y:S05]  /*1c650*/  BSYNC.RECONVERGENT B2 ;  /* 0x0000000000027941 */ /* 0x000fea0003800200 */
.L_x_23914:
        /* <DEDUP_REMOVED lines=61> */
.L_x_23912:
[----:B------:R-:W-:Y:S05]  /*1ca30*/  BSYNC.RECONVERGENT B1 ;  /* 0x0000000000017941 */ /* 0x000fea0003800200 */
.L_x_23911:
        /* <DEDUP_REMOVED lines=11> */
.L_x_23887:
[----:B------:R-:W0:Y:S02]  /*1caf0*/  LDC.64 R44, c[0x0][0x3a8] ;  /* 0x0000ea00ff2c7b82 */ /* 0x000e240000000a00 */
[----:B0-----:R-:W-:-:S05]  /*1cb00*/  IMAD.WIDE.U32 R44, R105, 0x10, R44 ;  /* 0x00000010692c7825 */ /* 0x001fca00078e002c */
[----:B------:R2:W-:Y:S01]  /*1cb10*/  STG.E.128 desc[UR12][R44.64], R40 ;  /* 0x000000282c007986 */ /* 0x0005e2000c101d0c */
[----:B------:R-:W-:Y:S05]  /*1cb20*/  @!P3 BRA `(.L_x_23867) ;  /* 0x00000000002cb947 */ /* 0x000fea0003800000 */
[----:B--2---:R-:W-:-:S04]  /*1cb30*/  SHF.L.U32 R44, R88, 0x10, RZ ;  /* 0x00000010582c7819 */ /* 0x004fc800000006ff */
        /* <DEDUP_REMOVED lines=10> */
.L_x_23867:
[----:B------:R-:W-:Y:S05]  /*1cbe0*/  BSYNC.RECONVERGENT B0 ;  /* 0x0000000000007941 */ /* 0x000fea0003800200 */
.L_x_23866:
[----:B0123--:R-:W-:Y:S01]  /*1cbf0*/  FADD.FTZ R44, RZ, R12 ;  /* 0x0000000cff2c7221 */ /* 0x00ffe20000010000 */
[C---:B------:R-:W-:Y:S01]  /*1cc00*/  ISETP.GT.U32.AND P3, PT, R68.reuse, 0xff, PT ;  /* 0x000000ff4400780c */ /* 0x040fe20003f64070 */
[----:B------:R-:W-:Y:S01]  /*1cc10*/  BSSY.RECONVERGENT B0, `(.L_x_23916) ;  /* 0x000008b000007945 */ /* 0x000fe20003800200 */
[C---:B------:R-:W-:Y:S01]  /*1cc20*/  ISETP.GT.U32.AND P4, PT, R68.reuse, 0x17f, PT ;  /* 0x0000017f4400780c */ /* 0x040fe20003f84070 */
[----:B------:R-:W-:Y:S01]  /*1cc30*/  FADD.FTZ R45, R13, R44 ;  /* 0x0000002c0d2d7221 */ /* 0x000fe20000010000 */
[C---:B------:R-:W-:Y:S02]  /*1cc40*/  ISETP.GT.U32.AND P6, PT, R68.reuse, 0x1ff, PT ;  /* 0x000001ff4400780c */ /* 0x040fe40003fc4070 */
[----:B------:R-:W-:Y:S01]  /*1cc50*/  ISETP.GT.U32.AND P5, PT, R68, 0x27f, PT ;  /* 0x0000027f4400780c */ /* 0x000fe20003fa4070 */
[----:B------:R-:W-:Y:S01]  /*1cc60*/  FADD.FTZ R44, R14, R45 ;  /* 0x0000002d0e2c7221 */ /* 0x000fe20000010000 */
[----:B------:R-:W-:Y:S02]  /*1cc70*/  P2R R104, PR, RZ, 0x2 ;  /* 0x00000002ff687803 */ /* 0x000fe40000000000 */
[----:B------:R-:W-:Y:S01]  /*1cc80*/  ISETP.GT.U32.AND P1, PT, R68, 0x2ff, PT ;  /* 0x000002ff4400780c */ /* 0x000fe20003f24070 */
        /* <DEDUP_REMOVED lines=48> */
[----:B------:R-:W-:-:S04]  /*1cf90*/  FFMA.FTZ R45, R108, R108, R45 ;  /* 0x0000006c6c2d7223 */ /* 0x000fc8000001002d */
        /* <DEDUP_REMOVED lines=82> */
.L_x_23917:
[----:B------:R-:W-:Y:S05]  /*1d4c0*/  BSYNC.RECONVERGENT B0 ;  /* 0x0000000000007941 */ /* 0x000fea0003800200 */
.L_x_23916:
        /* <DEDUP_REMOVED lines=14> */
.L_x_23919:
[----:B------:R-:W-:Y:S05]  /*1d5b0*/  BSYNC.RECONVERGENT B0 ;  /* 0x0000000000007941 */ /* 0x000fea0003800200 */
.L_x_23918:
[----:B0-----:R-:W0:Y:S01]  /*1d5c0*/  SHFL.DOWN PT, R107, R44, 0x2, 0x1f ;  /* 0x08401f002c6b7f89 */ /* 0x001e2200000e0000 */
[----:B------:R-:W-:Y:S01]  /*1d5d0*/  I2FP.F32.S32 R109, R105 ;  /* 0x00000069006d7245 */ /* 0x000fe20000201400 */
        /* <DEDUP_REMOVED lines=17> */
[----:B------:R-:W-:Y:S02]  /*1d6f0*/  FFMA.FTZ R106, R104, R106, R105 ;  /* 0x0000006a686a7223 */ /* 0x000fe40000010069 */
[----:B------:R-:W-:Y:S04]  /*1d700*/  SHFL.DOWN PT, R104, R47, 0x1, 0x1f ;  /* 0x08201f002f687f89 */ /* 0x000fe800000e0000 */
[----:B------:R-:W0:Y:S02]  /*1d710*/  SHFL.DOWN PT, R108, R109, 0x1, 0x1f ;  /* 0x08201f006d6c7f89 */ /* 0x000e2400000e0000 */
[----:B0-----:R-:W-:-:S04]  /*1d720*/  FADD.FTZ R105, R109, -R108 ;  /* 0x8000006c6d697221 */ /* 0x001fc80000010000 */
[----:B------:R-:W-:Y:S01]  /*1d730*/  FMUL.FTZ R107, R105, R105 ;  /* 0x00000069696b7220 */ /* 0x000fe20000410000 */
[-C--:B------:R-:W-:Y:S02]  /*1d740*/  IADD3 R105, PT, PT, R47, R104.reuse, RZ ;  /* 0x000000682f697210 */ /* 0x080fe40007ffe0ff */
[----:B------:R-:W-:Y:S01]  /*1d750*/  I2FP.F32.S32 R104, R104 ;  /* 0x0000006800687245 */ /* 0x000fe20000201400 */
[----:B------:R-:W-:-:S04]  /*1d760*/  FMUL.FTZ R107, R44, R107 ;  /* 0x0000006b2c6b7220 */ /* 0x000fc80000410000 */
[-C--:B------:R-:W-:Y:S01]  /*1d770*/  FMUL.FTZ R45, R108, R104.reuse ;  /* 0x000000686c2d7220 */ /* 0x080fe20000410000 */
[----:B------:R-:W-:Y:S01]  /*1d780*/  FMUL.FTZ R116, R107, R104 ;  /* 0x000000686b747220 */ /* 0x000fe20000410000 */
[----:B------:R-:W-:Y:S01]  /*1d790*/  I2FP.F32.S32 R107, R105 ;  /* 0x00000069006b7245 */ /* 0x000fe20000201400 */
[----:B------:R-:W-:Y:S02]  /*1d7a0*/  IMAD.U32 R105, RZ, RZ, UR7 ;  /* 0x00000007ff697e24 */ /* 0x000fe4000f8e00ff */
[----:B------:R-:W-:Y:S01]  /*1d7b0*/  FFMA.FTZ R104, R44, R109, R45 ;  /* 0x0000006d2c687223 */ /* 0x000fe2000001002d */
[----:B------:R-:W-:Y:S01]  /*1d7c0*/  MOV R109, UR7 ;  /* 0x00000007006d7c02 */ /* 0x000fe20008000f00 */
[----:B------:R-:W0:Y:S01]  /*1d7d0*/  SHFL.DOWN PT, R45, R106, 0x1, 0x1f ;  /* 0x08201f006a2d7f89 */ /* 0x000e2200000e0000 */
[----:B------:R-:W1:Y:S02]  /*1d7e0*/  MUFU.RCP R107, R107 ;  /* 0x0000006b006b7308 */ /* 0x000e640000001000 */
[----:B-1----:R-:W-:Y:S01]  /*1d7f0*/  FMUL.FTZ R47, R107, R104 ;  /* 0x000000686b2f7220 */ /* 0x002fe20000410000 */
[----:B0-----:R-:W-:-:S05]  /*1d800*/  FADD.FTZ R44, R106, R45 ;  /* 0x0000002d6a2c7221 */ /* 0x001fca0000010000 */
[----:B------:R-:W0:Y:S01]  /*1d810*/  SHFL.IDX PT, R47, R47, RZ, 0x1f ;  /* 0x00001fff2f2f7589 */ /* 0x000e2200000e0000 */
[----:B------:R-:W-:Y:S02]  /*1d820*/  FFMA.FTZ R116, R107, R116, R44 ;  /* 0x000000746b747223 */ /* 0x000fe4000001002c */
[----:B------:R-:W1:Y:S02]  /*1d830*/  @!P4 LDC.64 R44, c[0x0][0x3c0] ;  /* 0x0000f000ff2ccb82 */ /* 0x000e640000000a00 */
[----:B-1----:R-:W-:Y:S02]  /*1d840*/  @!P4 IMAD.WIDE R104, R105, 0x4, R44 ;  /* 0x000000046968c825 */ /* 0x002fe400078e022c */
[----:B------:R-:W1:Y:S04]  /*1d850*/  SHFL.IDX PT, R45, R116, RZ, 0x1f ;  /* 0x00001fff742d7589 */ /* 0x000e6800000e0000 */
[----:B------:R-:W1:Y:S01]  /*1d860*/  LDC R44, c[0x0][0x448] ;  /* 0x00011200ff2c7b82 */ /* 0x000e620000000800 */
[----:B0-----:R0:W-:Y:S01]  /*1d870*/  @!P4 STG.E desc[UR12][R104.64], R47 ;  /* 0x0000002f6800c986 */ /* 0x0011e2000c10190c */
[----:B-1----:R-:W-:Y:S01]  /*1d880*/  FFMA.FTZ R44, R45, UR25, R44 ;  /* 0x000000192d2c7c23 */ /* 0x002fe2000801002c */
[----:B------:R-:W-:-:S05]  /*1d890*/  FMUL.FTZ R45, R47, R47 ;  /* 0x0000002f2f2d7220 */ /* 0x000fca0000410000 */
[----:B------:R-:W-:-:S05]  /*1d8a0*/  FSEL R45, R45, RZ, P3 ;  /* 0x000000ff2d2d7208 */ /* 0x000fca0001800000 */
[----:B------:R-:W-:Y:S02]  /*1d8b0*/  FADD.FTZ R107, R44, R45 ;  /* 0x0000002d2c6b7221 */ /* 0x000fe40000010000 */
[----:B------:R-:W1:Y:S04]  /*1d8c0*/  @!P4 LDC.64 R44, c[0x0][0x3c8] ;  /* 0x0000f200ff2ccb82 */ /* 0x000e680000000a00 */
        /* <DEDUP_REMOVED lines=14> */
[----:B------:R-:W-:Y:S02]  /*1d9b0*/  HADD2.F32 R45, -RZ, R117.H0_H0 ;  /* 0x20000075ff2d7230 */ /* 0x000fe40000004100 */
[----:B------:R-:W-:Y:S01]  /*1d9c0*/  FADD.FTZ R46, R13, -R106 ;  /* 0x8000006a0d2e7221 */ /* 0x000fe20000010000 */
[----:B------:R-:W-:Y:S02]  /*1d9d0*/  HADD2.F32 R47, -RZ, R66.H0_H0 ;  /* 0x20000042ff2f7230 */ /* 0x000fe40000004100 */
[C---:B------:R-:W-:Y:S01]  /*1d9e0*/  FMUL.FTZ R44, R107.reuse, R44 ;  /* 0x0000002c6b2c7220 */ /* 0x040fe20000410000 */
[----:B------:R-:W-:Y:S02]  /*1d9f0*/  HADD2.F32 R104, -RZ, R127.H0_H0 ;  /* 0x2000007fff687230 */ /* 0x000fe40000004100 */
[----:B------:R-:W-:Y:S02]  /*1da00*/  HADD2.F32 R105, -RZ, R67.H0_H0 ;  /* 0x20000043ff697230 */ /* 0x000fe40000004100 */
[----:B------:R-:W-:Y:S01]  /*1da10*/  FFMA.FTZ R44, R44, R45, R47 ;  /* 0x0000002d2c2c7223 */ /* 0x000fe2000001002f */
[----:B------:R-:W-:Y:S01]  /*1da20*/  FMUL.FTZ R45, R107, R46 ;  /* 0x0000002e6b2d7220 */ /* 0x000fe20000410000 */
[----:B------:R-:W-:-:S02]  /*1da30*/  HADD2.F32 R46, -RZ, R118.H0_H0 ;  /* 0x20000076ff2e7230 */ /* 0x000fc40000004100 */
[----:B------:R-:W-:Y:S02]  /*1da40*/  HADD2.F32 R47, -RZ, R117.H1_H1 ;  /* 0x30000075ff2f7230 */ /* 0x000fe40000004100 */
[----:B------:R-:W-:Y:S02]  /*1da50*/  HADD2.F32 R108, -RZ, R127.H1_H1 ;  /* 0x3000007fff6c7230 */ /* 0x000fe40000004100 */
[----:B------:R-:W-:Y:S01]  /*1da60*/  FFMA.FTZ R45, R45, R46, R104 ;  /* 0x0000002e2d2d7223 */ /* 0x000fe20000010068 */
[--C-:B------:R-:W-:Y:S01]  /*1da70*/  FADD.FTZ R46, R14, -R106.reuse ;  /* 0x8000006a0e2e7221 */ /* 0x100fe20000010000 */
[----:B------:R-:W-:-:S03]  /*1da80*/  FADD.FTZ R104, R15, -R106 ;  /* 0x8000006a0f687221 */ /* 0x000fc60000010000 */
[----:B------:R-:W-:-:S04]  /*1da90*/  FMUL.FTZ R46, R107, R46 ;  /* 0x0000002e6b2e7220 */ /* 0x000fc80000410000 */
[----:B------:R-:W-:Y:S01]  /*1daa0*/  FFMA.FTZ R46, R46, R47, R105 ;  /* 0x0000002f2e2e7223 */ /* 0x000fe20000010069 */
[----:B------:R-:W-:Y:S01]  /*1dab0*/  FMUL.FTZ R47, R107, R104 ;  /* 0x000000686b2f7220 */ /* 0x000fe20000410000 */
[----:B------:R-:W-:-:S05]  /*1dac0*/  HADD2.F32 R104, -RZ, R118.H1_H1 ;  /* 0x30000076ff687230 */ /* 0x000fca0000004100 */
[----:B------:R-:W-:Y:S02]  /*1dad0*/  FFMA.FTZ R47, R47, R104, R108 ;  /* 0x000000682f2f7223 */ /* 0x000fe4000001006c */
[----:B------:R-:W0:Y:S02]  /*1dae0*/  LDC.64 R104, c[0x0][0x428] ;  /* 0x00010a00ff687b82 */ /* 0x000e240000000a00 */
[C---:B0-----:R-:W-:Y:S01]  /*1daf0*/  IMAD.WIDE.U32 R104, R109.reuse, 0x10, R104 ;  /* 0x000000106d687825 */ /* 0x041fe200078e0068 */
[----:B------:R-:W-:-:S04]  /*1db00*/  IADD3 R109, PT, PT, R109, 0x80, RZ ;  /* 0x000000806d6d7810 */ /* 0x000fc80007ffe0ff */
[----:B------:R1:W-:Y:S03]  /*1db10*/  STG.E.128 desc[UR12][R104.64], R44 ;  /* 0x0000002c68007986 */ /* 0x0003e6000c101d0c */
.L_x_23922:
[----:B------:R-:W-:Y:S05]  /*1db20*/  BSYNC.RECONVERGENT B0 ;  /* 0x0000000000007941 */ /* 0x000fea0003800200 */
.L_x_23921:
[----:B------:R-:W-:Y:S01]  /*1db30*/  ISETP.NE.AND P0, PT, R103, RZ, PT ;  /* 0x000000ff6700720c */ /* 0x000fe20003f05270 */
[----:B------:R-:W-:-:S12]  /*1db40*/  BSSY.RECONVERGENT B0, `(.L_x_23923) ;  /* 0x000001a000007945 */ /* 0x000fd80003800200 */
[----:B------:R-:W-:Y:S05]  /*1db50*/  @!P0 BRA `(.L_x_23924) ;  /* 0x0000000000608947 */ /* 0x000fea0003800000 */
[--C-:B01----:R-:W-:Y:S01]  /*1db60*/  FADD.FTZ R44, R16, -R106.reuse ;  /* 0x8000006a102c7221 */ /* 0x103fe20000010000 */
        /* <DEDUP_REMOVED lines=20> */
[----:B0-----:R-:W-:-:S04]  /*1dcb0*/  IMAD.WIDE.U32 R104, R109, 0x10, R104 ;  /* 0x000000106d687825 */ /* 0x001fc800078e0068 */
[----:B------:R-:W-:Y:S01]  /*1dcc0*/  VIADD R109, R109, 0x80 ;  /* 0x000000806d6d7836 */ /* 0x000fe20000000000 */
[----:B------:R2:W-:Y:S06]  /*1dcd0*/  STG.E.128 desc[UR12][R104.64], R44 ;  /* 0x0000002c68007986 */ /* 0x0005ec000c101d0c */
.L_x_23924:
[----:B------:R-:W-:Y:S05]  /*1dce0*/  BSYNC.RECONVERGENT B0 ;  /* 0x0000000000007941 */ /* 0x000fea0003800200 */
.L_x_23923:
[----:B------:R-:W-:Y:S01]  /*1dcf0*/  ISETP.NE.AND P0, PT, R102, RZ, PT ;  /* 0x000000ff6600720c */ /* 0x000fe20003f05270 */
[----:B------:R-:W-:-:S12]  /*1dd00*/  BSSY.RECONVERGENT B0, `(.L_x_23925) ;  /* 0x000001e000007945 */ /* 0x000fd80003800200 */
[----:B------:R-:W-:Y:S05]  /*1dd10*/  @!P0 BRA `(.L_x_23926) ;  /* 0x0000000000708947 */ /* 0x000fea0003800000 */
[--C-:B012---:R-:W-:Y:S01]  /*1dd20*/  FADD.FTZ R44, R20, -R106.reuse ;  /* 0x8000006a142c7221 */ /* 0x107fe20000010000 */
[----:B------:R-:W-:Y:S02]  /*1dd30*/  HADD2.F32 R45, -RZ, R123.H0_H0 ;  /* 0x2000007bff2d7230 */ /* 0x000fe40000004100 */
[--C-:B------:R-:W-:Y:S01]  /*1dd40*/  FADD.FTZ R46, R21, -R106.reuse ;  /* 0x8000006a152e7221 */ /* 0x100fe20000010000 */
[----:B------:R-:W-:Y:S02]  /*1dd50*/  HADD2.F32 R47, -RZ, R54.H0_H0 ;  /* 0x20000036ff2f7230 */ /* 0x000fe40000004100 */
[C---:B------:R-:W-:Y:S01]  /*1dd60*/  FMUL.FTZ R44, R107.reuse, R44 ;  /* 0x0000002c6b2c7220 */ /* 0x040fe20000410000 */
[----:B------:R-:W-:Y:S01]  /*1dd70*/  SHF.R.U64 R102, R64, 0x10, R65 ;  /* 0x0000001040667819 */ /* 0x000fe20000001241 */
[----:B------:R-:W-:Y:S01]  /*1dd80*/  HADD2.F32 R103, -RZ, R55.H0_H0 ;  /* 0x20000037ff677230 */ /* 0x000fe20000004100 */
[----:B------:R-:W-:Y:S01]  /*1dd90*/  SHF.R.U64 R104, R54, 0x10, R55 ;  /* 0x0000001036687819 */ /* 0x000fe20000001237 */
[----:B------:R-:W-:Y:S01]  /*1dda0*/  FFMA.FTZ R44, R44, R45, R47 ;  /* 0x0000002d2c2c7223 */ /* 0x000fe2000001002f */
[----:B------:R-:W-:Y:S01]  /*1ddb0*/  FMUL.FTZ R45, R107, R46 ;  /* 0x0000002e6b2d7220 */ /* 0x000fe20000410000 */
[----:B------:R-:W-:Y:S01]  /*1ddc0*/  FADD.FTZ R46, R22, -R106 ;  /* 0x8000006a162e7221 */ /* 0x000fe20000010000 */
[----:B------:R-:W-:-:S02]  /*1ddd0*/  HADD2.F32 R102, -RZ, R102.H0_H0 ;  /* 0x20000066ff667230 */ /* 0x000fc40000004100 */
[----:B------:R-:W-:Y:S02]  /*1dde0*/  HADD2.F32 R104, -RZ, R104.H0_H0 ;  /* 0x20000068ff687230 */ /* 0x000fe40000004100 */
[----:B------:R-:W-:Y:S01]  /*1ddf0*/  FMUL.FTZ R46, R107, R46 ;  /* 0x0000002e6b2e7220 */ /* 0x000fe20000410000 */
[----:B------:R-:W-:Y:S02]  /*1de00*/  HADD2.F32 R47, -RZ, R123.H1_H1 ;  /* 0x3000007bff2f7230 */ /* 0x000fe40000004100 */
[----:B------:R-:W-:Y:S01]  /*1de10*/  FFMA.FTZ R45, R45, R102, R104 ;  /* 0x000000662d2d7223 */ /* 0x000fe20000010068 */
[----:B------:R-:W-:Y:S02]  /*1de20*/  FADD.FTZ R102, R23, -R106 ;  /* 0x8000006a17667221 */ /* 0x000fe40000010000 */
[----:B------:R-:W-:Y:S01]  /*1de30*/  FFMA.FTZ R46, R46, R47, R103 ;  /* 0x0000002f2e2e7223 */ /* 0x000fe20000010067 */
[----:B------:R-:W-:Y:S02]  /*1de40*/  SHF.R.U32.HI R103, RZ, 0x10, R65 ;  /* 0x00000010ff677819 */ /* 0x000fe40000011641 */
[----:B------:R-:W-:Y:S01]  /*1de50*/  SHF.R.U32.HI R104, RZ, 0x10, R55 ;  /* 0x00000010ff687819 */ /* 0x000fe20000011637 */
[----:B------:R-:W-:-:S02]  /*1de60*/  FMUL.FTZ R47, R107, R102 ;  /* 0x000000666b2f7220 */ /* 0x000fc40000410000 */
[----:B------:R-:W-:Y:S02]  /*1de70*/  HADD2.F32 R102, -RZ, R103.H0_H0 ;  /* 0x20000067ff667230 */ /* 0x000fe40000004100 */
[----:B------:R-:W-:-:S05]  /*1de80*/  HADD2.F32 R104, -RZ, R104.H0_H0 ;  /* 0x20000068ff687230 */ /* 0x000fca0000004100 */
[----:B------:R-:W-:Y:S02]  /*1de90*/  FFMA.FTZ R47, R47, R102, R104 ;  /* 0x000000662f2f7223 */ /* 0x000fe40000010068 */
[----:B------:R-:W0:Y:S02]  /*1dea0*/  LDC.64 R102, c[0x0][0x428] ;  /* 0x00010a00ff667b82 */ /* 0x000e240000000a00 */
[C---:B0-----:R-:W-:Y:S01]  /*1deb0*/  IMAD.WIDE.U32 R102, R109.reuse, 0x10, R102 ;  /* 0x000000106d667825 */ /* 0x041fe200078e0066 */
[----:B------:R-:W-:-:S04]  /*1dec0*/  IADD3 R109, PT, PT, R109, 0x80, RZ ;  /* 0x000000806d6d7810 */ /* 0x000fc80007ffe0ff */
[----:B------:R3:W-:Y:S03]  /*1ded0*/  STG.E.128 desc[UR12][R102.64], R44 ;  /* 0x0000002c66007986 */ /* 0x0007e6000c101d0c */
.L_x_23926:
[----:B------:R-:W-:Y:S05]  /*1dee0*/  BSYNC.RECONVERGENT B0 ;  /* 0x0000000000007941 */ /* 0x000fea0003800200 */
.L_x_23925:
[----:B------:R-:W-:Y:S01]  /*1def0*/  ISETP.NE.AND P0, PT, R101, RZ, PT ;  /* 0x000000ff6500720c */ /* 0x000fe20003f05270 */
[----:B------:R-:W-:-:S12]  /*1df00*/  BSSY.RECONVERGENT B0, `(.L_x_23927) ;  /* 0x000001e000007945 */ /* 0x000fd80003800200 */
[----:B------:R-:W-:Y:S05]  /*1df10*/  @!P0 BRA `(.L_x_23928) ;  /* 0x0000000000708947 */ /* 0x000fea0003800000 */
[--C-:B0123--:R-:W-:Y:S01]  /*1df20*/  FADD.FTZ R44, R24, -R106.reuse ;  /* 0x8000006a182c7221 */ /* 0x10ffe20000010000 */
        /* <DEDUP_REMOVED lines=24> */
[----:B0-----:R-:W-:-:S04]  /*1e0b0*/  IMAD.WIDE.U32 R102, R109, 0x10, R102 ;  /* 0x000000106d667825 */ /* 0x001fc800078e0066 */
[----:B------:R-:W-:Y:S01]  /*1e0c0*/  VIADD R109, R109, 0x80 ;  /* 0x000000806d6d7836 */ /* 0x000fe20000000000 */
[----:B------:R4:W-:Y:S06]  /*1e0d0*/  STG.E.128 desc[UR12][R102.64], R44 ;  /* 0x0000002c66007986 */ /* 0x0009ec000c101d0c */
.L_x_23928:
[----:B------:R-:W-:Y:S05]  /*1e0e0*/  BSYNC.RECONVERGENT B0 ;  /* 0x0000000000007941 */ /* 0x000fea0003800200 */
.L_x_23927:
[----:B------:R-:W-:Y:S01]  /*1e0f0*/  ISETP.NE.AND P0, PT, R99, RZ, PT ;  /* 0x000000ff6300720c */ /* 0x000fe20003f05270 */
[----:B------:R-:W-:-:S12]  /*1e100*/  BSSY.RECONVERGENT B0, `(.L_x_23929) ;  /* 0x000001e000007945 */ /* 0x000fd80003800200 */
[----:B------:R-:W-:Y:S05]  /*1e110*/  @!P0 BRA `(.L_x_23930) ;  /* 0x0000000000708947 */ /* 0x000fea0003800000 */
[--C-:B01234-:R-:W-:Y:S01]  /*1e120*/  FADD.FTZ R44, R28, -R106.reuse ;  /* 0x8000006a1c2c7221 */ /* 0x11ffe20000010000 */
        /* <DEDUP_REMOVED lines=27> */
.L_x_23930:
[----:B------:R-:W-:Y:S05]  /*1e2e0*/  BSYNC.RECONVERGENT B0 ;  /* 0x0000000000007941 */ /* 0x000fea0003800200 */
.L_x_23929:
        /* <DEDUP_REMOVED lines=21> */
[----:B------:R-:W-:Y:S01]  /*1e440*/  SHF.R.U32.HI R99, RZ, 0x10, R59 ;  /* 0x00000010ff637819 */ /* 0x000fe2000001163b */
[----:B------:R-:W-:-:S02]  /*1e450*/  HADD2.F32 R102, -RZ, R129.H0_H0 ;  /* 0x20000081ff667230 */ /* 0x000fc40000004100 */
[----:B------:R-:W-:Y:S02]  /*1e460*/  FMUL.FTZ R47, R107, R100 ;  /* 0x000000646b2f7220 */ /* 0x000fe40000410000 */
[----:B------:R-:W-:-:S05]  /*1e470*/  HADD2.F32 R100, -RZ, R99.H0_H0 ;  /* 0x20000063ff647230 */ /* 0x000fca0000004100 */
[----:B------:R-:W-:Y:S02]  /*1e480*/  FFMA.FTZ R47, R47, R100, R102 ;  /* 0x000000642f2f7223 */ /* 0x000fe40000010066 */
[----:B------:R-:W0:Y:S02]  /*1e490*/  LDC.64 R100, c[0x0][0x428] ;  /* 0x00010a00ff647b82 */ /* 0x000e240000000a00 */
[----:B0-----:R-:W-:-:S04]  /*1e4a0*/  IMAD.WIDE.U32 R100, R109, 0x10, R100 ;  /* 0x000000106d647825 */ /* 0x001fc800078e0064 */
[----:B------:R-:W-:Y:S01]  /*1e4b0*/  VIADD R109, R109, 0x80 ;  /* 0x000000806d6d7836 */ /* 0x000fe20000000000 */
[----:B------:R0:W-:Y:S06]  /*1e4c0*/  STG.E.128 desc[UR12][R100.64], R44 ;  /* 0x0000002c64007986 */ /* 0x0001ec000c101d0c */
.L_x_23932:
[----:B------:R-:W-:Y:S05]  /*1e4d0*/  BSYNC.RECONVERGENT B0 ;  /* 0x0000000000007941 */ /* 0x000fea0003800200 */
.L_x_23931:
[----:B------:R-:W-:Y:S04]  /*1e4e0*/  BSSY.RECONVERGENT B0, `(.L_x_23933) ;  /* 0x000001a000007945 */ /* 0x000fe80003800200 */
[----:B------:R-:W-:Y:S05]  /*1e4f0*/  @!P1 BRA `(.L_x_23934) ;  /* 0x0000000000609947 */ /* 0x000fea0003800000 */
[--C-:B01234-:R-:W-:Y:S01]  /*1e500*/  FADD.FTZ R44, R36, -R106.reuse ;  /* 0x8000006a242c7221 */ /* 0x11ffe20000010000 */
[----:B------:R-:W-:Y:S02]  /*1e510*/  HADD2.F32 R45, -RZ, R121.H0_H0 ;  /* 0x20000079ff2d7230 */ /* 0x000fe40000004100 */
[----:B------:R-:W-:Y:S01]  /*1e520*/  FADD.FTZ R46, R37, -R106 ;  /* 0x8000006a252e7221 */ /* 0x000fe20000010000 */
[----:B------:R-:W-:Y:S02]  /*1e530*/  HADD2.F32 R47, -RZ, R2.H0_H0 ;  /* 0x20000002ff2f7230 */ /* 0x000fe40000004100 */
[C---:B------:R-:W-:Y:S01]  /*1e540*/  FMUL.FTZ R44, R107.reuse, R44 ;  /* 0x0000002c6b2c7220 */ /* 0x040fe20000410000 */
[----:B------:R-:W-:Y:S02]  /*1e550*/  HADD2.F32 R100, -RZ, R129.H1_H1 ;  /* 0x30000081ff647230 */ /* 0x000fe40000004100 */
[----:B------:R-:W-:Y:S02]  /*1e560*/  HADD2.F32 R99, -RZ, R3.H0_H0 ;  /* 0x20000003ff637230 */ /* 0x000fe40000004100 */
[----:B------:R-:W-:Y:S01]  /*1e570*/  FFMA.FTZ R44, R44, R45, R47 ;  /* 0x0000002d2c2c7223 */ /* 0x000fe2000001002f */
[----:B------:R-:W-:Y:S01]  /*1e580*/  FMUL.FTZ R45, R107, R46 ;  /* 0x0000002e6b2d7220 */ /* 0x000fe20000410000 */
[----:B------:R-:W-:-:S02]  /*1e590*/  HADD2.F32 R46, -RZ, R122.H0_H0 ;  /* 0x2000007aff2e7230 */ /* 0x000fc40000004100 */
[----:B------:R-:W-:Y:S02]  /*1e5a0*/  HADD2.F32 R47, -RZ, R121.H1_H1 ;  /* 0x30000079ff2f7230 */ /* 0x000fe40000004100 */
[----:B------:R-:W-:Y:S02]  /*1e5b0*/  HADD2.F32 R102, -RZ, R130.H0_H0 ;  /* 0x20000082ff667230 */ /* 0x000fe40000004100 */
        /* <DEDUP_REMOVED lines=12> */
.L_x_23934:
[----:B------:R-:W-:Y:S05]  /*1e680*/  BSYNC.RECONVERGENT B0 ;  /* 0x0000000000007941 */ /* 0x000fea0003800200 */
.L_x_23933:
[----:B------:R-:W-:Y:S04]  /*1e690*/  BSSY.RECONVERGENT B0, `(.L_x_23920) ;  /* 0x0000011000007945 */ /* 0x000fe80003800200 */
[----:B------:R-:W-:Y:S05]  /*1e6a0*/  @!P2 BRA `(.L_x_23935) ;  /* 0x00000000003ca947 */ /* 0x000fea0003800000 */
[--C-:B0-----:R-:W-:Y:S01]  /*1e6b0*/  FADD.FTZ R100, R42, -R106.reuse ;  /* 0x8000006a2a647221 */ /* 0x101fe20000010000 */
[--C-:B-1234-:R-:W-:Y:S01]  /*1e6c0*/  FADD.FTZ R46, R41, -R106.reuse ;  /* 0x8000006a292e7221 */ /* 0x11efe20000010000 */
        /* <DEDUP_REMOVED lines=13> */
.L_x_23935:
[----:B------:R-:W-:Y:S05]  /*1e7a0*/  BSYNC.RECONVERGENT B0 ;  /* 0x0000000000007941 */ /* 0x000fea0003800200 */
.L_x_23920:
[----:B------:R-:W-:Y:S02]  /*1e7b0*/  UIADD3 UR7, UPT, UPT, UR7, UR20, URZ ;  /* 0x0000001407077290 */ /* 0x000fe4000fffe0ff */
[----:B------:R-:W-:Y:S02]  /*1e7c0*/  UPLOP3.LUT UP1, UPT, UPT, UPT, UP1, 0x40, 0x4 ;  /* 0x000000000004789c */ /* 0x000fe40003f2e810 */
[----:B------:R-:W-:-:S09]  /*1e7d0*/  UISETP.GE.AND UP0, UPT, UR7, UR21, UPT ;  /* 0x000000150700728c */ /* 0x000fd2000bf06270 */
[----:B------:R-:W-:Y:S05]  /*1e7e0*/  BRA.U !UP0, `(.L_x_23936) ;  /* 0xfffffe31086c7547 */ /* 0x000fea000b83ffff */
[----:B------:R-:W-:Y:S05]  /*1e7f0*/  EXIT ;  /* 0x000000000000794d */ /* 0x000fea0003800000 */
.L_x_23937:
        /* <DEDUP_REMOVED lines=16> */
.L_x_27340:


//--------------------- .text._ZN10layer_norm13ln_fwd_kernelINS_13Kernel_traitsI6__halfffffjLj4096ELj1ELj1ELj4ELj16ENS_18Kernel_traits_baseILj4096ES2_ffffjLj128EEEEELb1ELb1ELb1ELb1EEEvNS_9FwdParamsE --------------------------
	.section	.text._ZN10layer_norm13ln_fwd_kernelINS_13Kernel_traitsI6__halfffffjLj4096ELj1ELj1ELj4ELj16ENS_18Kernel_traits_baseILj4096ES2_ffffjLj128EEEEELb1ELb1ELb1ELb1EEEvNS_9FwdParamsE,"ax",@progbits
	.align	128
        .global         _ZN10layer_norm13ln_fwd_kernelINS_13Kernel_traitsI6__halfffffjLj4096ELj1ELj1ELj4ELj16ENS_18Kernel_traits_baseILj4096ES2_ffffjLj128EEEEELb1ELb1ELb1ELb1EEEvNS_9FwdParamsE
        .type           _ZN10layer_norm13ln_fwd_kernelINS_13Kernel_traitsI6__halfffffjLj4096ELj1ELj1ELj4ELj16ENS_18Kernel_traits_baseILj4096ES2_ffffjLj128EEEEELb1ELb1ELb1ELb1EEEvNS_9FwdParamsE,@function
        .size           _ZN10layer_norm13ln_fwd_kernelINS_13Kernel_traitsI6__halfffffjLj4096ELj1ELj1ELj4ELj16ENS_18Kernel_traits_baseILj4096ES2_ffffjLj128EEEEELb1ELb1ELb1ELb1EEEvNS_9FwdParamsE,(.L_x_27341 - _ZN10layer_norm13ln_fwd_kernelINS_13Kernel_traitsI6__halfffffjLj4096ELj1ELj1ELj4ELj16ENS_18Kernel_traits_baseILj4096ES2_ffffjLj128EEEEELb1ELb1ELb1ELb1EEEvNS_9FwdParamsE)
        .other          _ZN10layer_norm13ln_fwd_kernelINS_13Kernel_traitsI6__halfffffjLj4096ELj1ELj1ELj4ELj16ENS_18Kernel_traits_baseILj4096ES2_ffffjLj128EEEEELb1ELb1ELb1ELb1EEEvNS_9FwdParamsE,@"STO_CUDA_ENTRY STV_DEFAULT"
_ZN10layer_norm13ln_fwd_kernelINS_13Kernel_traitsI6__halfffffjLj4096ELj1ELj1ELj4ELj16ENS_18Kernel_traits_baseILj4096ES2_ffffjLj128EEEEELb1ELb1ELb1ELb1EEEvNS_9FwdParamsE:
.text._ZN10layer_norm13ln_fwd_kernelINS_13Kernel_traitsI6__halfffffjLj4096ELj1ELj1ELj4ELj16ENS_18Kernel_traits_baseILj4096ES2_ffffjLj128EEEEELb1ELb1ELb1ELb1EEEvNS_9FwdParamsE:
        /* <DEDUP_REMOVED lines=75> */
.L_x_23938:
[----:B------:R-:W0:Y:S08]  /*04b0*/  LDC.64 R6, c[0x0][0x3e8] ;  /* 0x0000fa00ff067b82 */ /* 0x000e300000000a00 */
[----:B------:R-:W1:Y:S01]  /*04c0*/  LDC.64 R2, c[0x0][0x3d0] ;  /* 0x0000f400ff027b82 */ /* 0x000e620000000a00 */
        /* <DEDUP_REMOVED lines=9> */
[----:B------:R-:W5:Y:S01]  /*0560*/  LDG.E.64 R24, desc[UR12][R26.64+0x1c00] ;  /* 0x001c000c1a187981 */ /* 0x000f62000c1e1b00 */
[----:B------:R-:W-:-:S02]  /*0570*/  CS2R R56, SRZ ;  /* 0x0000000000387805 */ /* 0x000fc4000001ff00 */
[----:B------:R-:W-:Y:S02]  /*0580*/  CS2R R54, SRZ ;  /* 0x0000000000367805 */ /* 0x000fe4000001ff00 */
[----:B------:R-:W-:Y:S01]  /*0590*/  CS2R R52, SRZ ;  /* 0x0000000000347805 */ /* 0x000fe2000001ff00 */
[----:B------:R-:W5:Y:S01]  /*05a0*/  LDG.E.64 R68, desc[UR12][R2.64] ;  /* 0x0000000c02447981 */ /* 0x000f62000c1e1b00 */
[----:B------:R-:W-:Y:S02]  /*05b0*/  CS2R R50, SRZ ;  /* 0x0000000000327805 */ /* 0x000fe4000001ff00 */
[----:B------:R-:W-:Y:S02]  /*05c0*/  CS2R R48, SRZ ;  /* 0x0000000000307805 */ /* 0x000fe4000001ff00 */
[----:B------:R-:W-:Y:S01]  /*05d0*/  CS2R R46, SRZ ;  /* 0x00000000002e7805 */ /* 0x000fe2000001ff00 */
[----:B------:R-:W5:Y:S01]  /*05e0*/  LDG.E.64 R66, desc[UR12][R2.64+0x400] ;  /* 0x0004000c02427981 */ /* 0x000f62000c1e1b00 */
[----:B------:R-:W-:-:S03]  /*05f0*/  CS2R R44, SRZ ;  /* 0x00000000002c7805 */ /* 0x000fc6000001ff00 */
[----:B------:R-:W5:Y:S04]  /*0600*/  LDG.E.64 R12, desc[UR12][R2.64+0x800] ;  /* 0x0008000c020c7981 */ /* 0x000f68000c1e1b00 */
[----:B------:R-:W5:Y:S04]  /*0610*/  LDG.E.64 R14, desc[UR12][R2.64+0xc00] ;  /* 0x000c000c020e7981 */ /* 0x000f68000c1e1b00 */
[----:B------:R-:W5:Y:S04]  /*0620*/  LDG.E.64 R16, desc[UR12][R2.64+0x1000] ;  /* 0x0010000c02107981 */ /* 0x000f68000c1e1b00 */
[----:B------:R-:W5:Y:S04]  /*0630*/  LDG.E.64 R10, desc[UR12][R2.64+0x1400] ;  /* 0x0014000c020a7981 */ /* 0x000f68000c1e1b00 */
[----:B------:R-:W5:Y:S04]  /*0640*/  LDG.E.64 R6, desc[UR12][R2.64+0x1800] ;  /* 0x0018000c02067981 */ /* 0x000f68000c1e1b00 */
[----:B------:R0:W5:Y:S02]  /*0650*/  LDG.E.64 R8, desc[UR12][R2.64+0x1c00] ;  /* 0x001c000c02087981 */ /* 0x000164000c1e1b00 */
[----:B0-----:R-:W-:-:S07]  /*0660*/  CS2R R2, SRZ ;  /* 0x0000000000027805 */ /* 0x001fce000001ff00 */
.L_x_23939:
        /* <DEDUP_REMOVED lines=16> */
[----:B------:R-:W-:Y:S01]  /*0770*/  PRMT R103, R103, 0x5410, R7 ;  /* 0x0000541067677816 */ /* 0x000fe20000000007 */
[----:B------:R-:W-:Y:S01]  /*0780*/  IMAD.MOV.U32 R7, RZ, RZ, R69 ;  /* 0x000000ffff077224 */ /* 0x000fe200078e0045 */
[----:B------:R-:W-:Y:S01]  /*0790*/  PRMT R93, R93, 0x5410, R5 ;  /* 0x000054105d5d7816 */ /* 0x000fe20000000005 */
[----:B------:R-:W-:Y:S01]  /*07a0*/  IMAD.MOV.U32 R97, RZ, RZ, R16 ;  /* 0x000000ffff617224 */ /* 0x000fe200078e0010 */
[----:B------:R-:W-:Y:S01]  /*07b0*/  MOV R5, R68 ;  /* 0x0000004400057202 */ /* 0x000fe20000000f00 */
[----:B------:R-:W-:Y:S01]  /*07c0*/  IMAD.MOV.U32 R87, RZ, RZ, R18 ;  /* 0x000000ffff577224 */ /* 0x000fe200078e0012 */
[----:B------:R-:W-:Y:S01]  /*07d0*/  PRMT R106, R106, 0x5410, R6 ;  /* 0x000054106a6a7816 */ /* 0x000fe20000000006 */
[----:B------:R-:W-:Y:S01]  /*07e0*/  IMAD.HI.U32 R6, R72, -0x2daee0ad, RZ ;  /* 0xd2511f5348067827 */ /* 0x000fe200078e00ff */
[----:B------:R-:W-:-:S03]  /*07f0*/  PRMT R108, R5, 0x5410, R7 ;  /* 0x00005410056c7816 */ /* 0x000fc60000000007 */
[----:B------:R-:W-:Y:S01]  /*0800*/  HFMA2 R78, -RZ, RZ, 0, 0 ;  /* 0x00000000ff4e7431 */ /* 0x000fe200000001ff */
[--C-:B------:R-:W-:Y:S01]  /*0810*/  SHF.R.U64 R107, R8, 0x10, R9.reuse ;  /* 0x00000010086b7819 */ /* 0x100fe20000001209 */
[----:B------:R-:W-:Y:S01]  /*0820*/  IMAD.HI.U32 R5, R73, -0x326172a9, RZ ;  /* 0xcd9e8d5749057827 */ /* 0x000fe200078e00ff */
[----:B------:R-:W-:Y:S01]  /*0830*/  SHF.R.U32.HI R8, RZ, 0x10, R9 ;  /* 0x00000010ff087819 */ /* 0x000fe20000011609 */
[----:B------:R-:W1:Y:S01]  /*0840*/  LDCU UR23, c[0x0][0x404] ;  /* 0x00008080ff1777ac */ /* 0x000e620008000800 */
[----:B------:R-:W-:Y:S01]  /*0850*/  LOP3.LUT R6, R6, UR15, RZ, 0x3c, !PT ;  /* 0x0000000f06067c12 */ /* 0x000fe2000f8e3cff */
[----:B0-----:R-:W-:Y:S01]  /*0860*/  IMAD.MOV.U32 R26, RZ, RZ, R19 ;  /* 0x000000ffff1a7224 */ /* 0x001fe200078e0013 */
[----:B------:R-:W-:Y:S01]  /*0870*/  LOP3.LUT R5, R0, UR14, R5, 0x96, !PT ;  /* 0x0000000e00057c12 */ /* 0x000fe2000f8e9605 */
[----:B------:R-:W-:Y:S01]  /*0880*/  IMAD.MOV.U32 R90, RZ, RZ, R24 ;  /* 0x000000ffff5a7224 */ /* 0x000fe200078e0018 */
[----:B------:R-:W-:Y:S01]  /*0890*/  SHF.R.U64 R96, R14, 0x10, R15 ;  /* 0x000000100e607819 */ /* 0x000fe2000000120f */
[----:B------:R-:W-:Y:S01]  /*08a0*/  IMAD.MOV.U32 R14, RZ, RZ, R11 ;  /* 0x000000ffff0e7224 */ /* 0x000fe200078e000b */
[----:B------:R-:W-:Y:S01]  /*08b0*/  SHF.R.U64 R94, R12, 0x10, R13 ;  /* 0x000000100c5e7819 */ /* 0x000fe2000000120d */
[----:B------:R-:W-:Y:S01]  /*08c0*/  IMAD.HI.U32 R7, R6, -0x326172a9, RZ ;  /* 0xcd9e8d5706077827 */ /* 0x000fe200078e00ff */
[----:B------:R-:W-:Y:S01]  /*08d0*/  SHF.R.U32.HI R11, RZ, 0x10, R11 ;  /* 0x00000010ff0b7819 */ /* 0x000fe2000001160b */
[----:B------:R-:W0:Y:S01]  /*08e0*/  LDCU UR22, c[0x0][0x388] ;  /* 0x00007100ff1677ac */ /* 0x000e220008000800 */
[----:B------:R-:W-:Y:S01]  /*08f0*/  MOV R12, R15 ;  /* 0x0000000f000c7202 */ /* 0x000fe20000000f00 */
[----:B------:R-:W-:Y:S01]  /*0900*/  IMAD.HI.U32 R9, R5, -0x2daee0ad, RZ ;  /* 0xd2511f5305097827 */ /* 0x000fe200078e00ff */
[----:B------:R-:W-:Y:S01]  /*0910*/  PRMT R102, R102, 0x5410, R10 ;  /* 0x0000541066667816 */ /* 0x000fe2000000000a */
[----:B------:R-:W2:Y:S01]  /*0920*/  LDCU.U8 UR24, c[0x0][0x410] ;  /* 0x00008200ff1877ac */ /* 0x000ea20008000000 */
[----:B------:R-:W-:Y:S01]  /*0930*/  PRMT R107, R107, 0x5410, R8 ;  /* 0x000054106b6b7816 */ /* 0x000fe20000000008 */
[----:B------:R-:W-:Y:S01]  /*0940*/  IMAD R8, R73, -0x326172a9, RZ ;  /* 0xcd9e8d5749087824 */ /* 0x000fe200078e02ff */
[----:B------:R-:W-:Y:S01]  /*0950*/  SHF.R.U64 R88, R22, 0x10, R23 ;  /* 0x0000001016587819 */ /* 0x000fe20000001217 */
[----:B------:R-:W-:Y:S01]  /*0960*/  IMAD R10, R72, -0x2daee0ad, RZ ;  /* 0xd2511f53480a7824 */ /* 0x000fe200078e02ff */
[----:B------:R-:W-:Y:S01]  /*0970*/  SHF.R.U32.HI R22, RZ, 0x10, R13 ;  /* 0x00000010ff167819 */ /* 0x000fe2000001160d */
[----:B------:R-:W-:Y:S01]  /*0980*/  IMAD.MOV.U32 R13, RZ, RZ, R17 ;  /* 0x000000ffff0d7224 */ /* 0x000fe200078e0011 */
[----:B------:R-:W-:Y:S01]  /*0990*/  PRMT R101, R101, 0x5410, R11 ;  /* 0x0000541065657816 */ /* 0x000fe2000000000b */
[----:B------:R-:W-:Y:S01]  /*09a0*/  IMAD.MOV.U32 R11, RZ, RZ, R64 ;  /* 0x000000ffff0b7224 */ /* 0x000fe200078e0040 */
[----:B------:R-:W-:Y:S01]  /*09b0*/  PRMT R95, R95, 0x5410, R12 ;  /* 0x000054105f5f7816 */ /* 0x000fe2000000000c */
[----:B------:R-:W-:Y:S01]  /*09c0*/  IMAD R6, R6, -0x326172a9, RZ ;  /* 0xcd9e8d5706067824 */ /* 0x000fe200078e02ff */
[----:B------:R-:W-:Y:S01]  /*09d0*/  MOV R12, R65 ;  /* 0x00000041000c7202 */ /* 0x000fe20000000f00 */
[----:B------:R-:W-:Y:S01]  /*09e0*/  UPLOP3.LUT UP0, UPT, UPT, UPT, UPT, 0x40, 0x4 ;  /* 0x000000000004789c */ /* 0x000fe20003f0e870 */
[----:B------:R-:W-:-:S02]  /*09f0*/  LOP3.LUT R7, R8, UR6, R7, 0x96, !PT ;  /* 0x0000000608077c12 */ /* 0x000fc4000f8e9607 */
[----:B------:R-:W-:Y:S01]  /*0a00*/  LOP3.LUT R9, R10, UR8, R9, 0x96, !PT ;  /* 0x000000080a097c12 */ /* 0x000fe2000f8e9609 */
[----:B------:R-:W-:Y:S01]  /*0a10*/  IMAD.MOV.U32 R10, RZ, RZ, R67 ;  /* 0x000000ffff0a7224 */ /* 0x000fe200078e0043 */
[----:B------:R-:W-:Y:S01]  /*0a20*/  PRMT R97, R97, 0x5410, R13 ;  /* 0x0000541061617816 */ /* 0x000fe2000000000d */
[----:B------:R-:W-:Y:S01]  /*0a30*/  IMAD.MOV.U32 R13, RZ, RZ, R66 ;  /* 0x000000ffff0d7224 */ /* 0x000fe200078e0042 */
[----:B------:R-:W-:Y:S01]  /*0a40*/  PRMT R109, R11, 0x5410, R12 ;  /* 0x000054100b6d7816 */ /* 0x000fe2000000000c */
[----:B------:R-:W-:Y:S01]  /*0a50*/  IMAD R11, R5, -0x2daee0ad, RZ ;  /* 0xd2511f53050b7824 */ /* 0x000fe200078e02ff */
[----:B------:R-:W-:Y:S01]  /*0a60*/  MOV R12, R62 ;  /* 0x0000003e000c7202 */ /* 0x000fe20000000f00 */
[----:B------:R-:W-:Y:S01]  /*0a70*/  IMAD.HI.U32 R5, R9, -0x326172a9, RZ ;  /* 0xcd9e8d5709057827 */ /* 0x000fe200078e00ff */
[----:B------:R-:W-:Y:S02]  /*0a80*/  PRMT R110, R13, 0x7610, R110 ;  /* 0x000076100d6e7816 */ /* 0x000fe4000000006e */
[----:B------:R-:W-:Y:S01]  /*0a90*/  SHF.R.U32.HI R114, RZ, 0x10, R67 ;  /* 0x00000010ff727819 */ /* 0x000fe20000011643 */
[----:B------:R-:W-:Y:S01]  /*0aa0*/  IMAD.HI.U32 R8, R7, -0x2daee0ad, RZ ;  /* 0xd2511f5307087827 */ /* 0x000fe200078e00ff */
[----:B------:R-:W-:-:S02]  /*0ab0*/  LOP3.LUT R5, R6, UR9, R5, 0x96, !PT ;  /* 0x0000000906057c12 */ /* 0x000fc4000f8e9605 */
[----:B------:R-:W-:Y:S01]  /*0ac0*/  PRMT R110, R110, 0x5410, R10 ;  /* 0x000054106e6e7816 */ /* 0x000fe2000000000a */
[----:B------:R-:W-:Y:S01]  /*0ad0*/  IMAD R10, R7, -0x2daee0ad, RZ ;  /* 0xd2511f53070a7824 */ /* 0x000fe200078e02ff */
[----:B------:R-:W-:Y:S01]  /*0ae0*/  LOP3.LUT R8, R11, UR10, R8, 0x96, !PT ;  /* 0x0000000a0b087c12 */ /* 0x000fe2000f8e9608 */
[----:B------:R-:W-:Y:S01]  /*0af0*/  IMAD R9, R9, -0x326172a9, RZ ;  /* 0xcd9e8d5709097824 */ /* 0x000fe200078e02ff */
[----:B------:R-:W-:Y:S01]  /*0b00*/  SHF.R.U64 R115, R46, 0x10, R47 ;  /* 0x000000102e737819 */ /* 0x000fe2000000122f */
[----:B------:R-:W-:Y:S01]  /*0b10*/  IMAD.HI.U32 R7, R5, -0x2daee0ad, RZ ;  /* 0xd2511f5305077827 */ /* 0x000fe200078e00ff */
[----:B------:R-:W-:Y:S02]  /*0b20*/  SHF.R.U64 R116, R48, 0x10, R49 ;  /* 0x0000001030747819 */ /* 0x000fe40000001231 */
[----:B------:R-:W-:Y:S01]  /*0b30*/  SHF.R.U64 R117, R50, 0x10, R51 ;  /* 0x0000001032757819 */ /* 0x000fe20000001233 */
[----:B------:R-:W-:Y:S01]  /*0b40*/  IMAD.HI.U32 R6, R8, -0x326172a9, RZ ;  /* 0xcd9e8d5708067827 */ /* 0x000fe200078e00ff */
[----:B------:R-:W-:-:S02]  /*0b50*/  LOP3.LUT R7, R10, UR16, R7, 0x96, !PT ;  /* 0x000000100a077c12 */ /* 0x000fc4000f8e9607 */
[----:B------:R-:W-:Y:S01]  /*0b60*/  SHF.R.U64 R118, R52, 0x10, R53 ;  /* 0x0000001034767819 */ /* 0x000fe20000001235 */
[----:B------:R-:W-:Y:S01]  /*0b70*/  IMAD.MOV.U32 R13, RZ, RZ, R63 ;  /* 0x000000ffff0d7224 */ /* 0x000fe200078e003f */
[----:B------:R-:W-:Y:S01]  /*0b80*/  LOP3.LUT R6, R9, UR11, R6, 0x96, !PT ;  /* 0x0000000b09067c12 */ /* 0x000fe2000f8e9606 */
[----:B------:R-:W-:Y:S01]  /*0b90*/  IMAD.MOV.U32 R11, RZ, RZ, R60 ;  /* 0x000000ffff0b7224 */ /* 0x000fe200078e003c */
[----:B------:R-:W-:Y:S01]  /*0ba0*/  SHF.R.U64 R86, R18, 0x10, R19 ;  /* 0x0000001012567819 */ /* 0x000fe20000001213 */
[----:B------:R-:W-:Y:S01]  /*0bb0*/  IMAD R10, R5, -0x2daee0ad, RZ ;  /* 0xd2511f53050a7824 */ /* 0x000fe200078e02ff */
[----:B------:R-:W-:Y:S01]  /*0bc0*/  PRMT R111, R12, 0x5410, R13 ;  /* 0x000054100c6f7816 */ /* 0x000fe2000000000d */
[----:B------:R-:W-:Y:S01]  /*0bd0*/  IMAD.MOV.U32 R13, RZ, RZ, R58 ;  /* 0x000000ffff0d7224 */ /* 0x000fe200078e003a */
[----:B------:R-:W-:Y:S01]  /*0be0*/  MOV R12, R61 ;  /* 0x0000003d000c7202 */ /* 0x000fe20000000f00 */
[----:B------:R-:W-:Y:S01]  /*0bf0*/  IMAD R8, R8, -0x326172a9, RZ ;  /* 0xcd9e8d5708087824 */ /* 0x000fe200078e02ff */
[----:B------:R-:W-:Y:S01]  /*0c00*/  SHF.R.U32.HI R27, RZ, 0x10, R19 ;  /* 0x00000010ff1b7819 */ /* 0x000fe20000011613 */
[----:B------:R-:W-:Y:S01]  /*0c10*/  IMAD.HI.U32 R5, R7, -0x326172a9, RZ ;  /* 0xcd9e8d5707057827 */ /* 0x000fe200078e00ff */
[----:B------:R-:W-:Y:S01]  /*0c20*/  PRMT R112, R11, 0x5410, R12 ;  /* 0x000054100b707816 */ /* 0x000fe2000000000c */
[----:B------:R-:W3:Y:S01]  /*0c30*/  LDCU.128 UR8, c[0x0][0x3f0] ;  /* 0x00007e00ff0877ac */ /* 0x000ee20008000c00 */
[----:B------:R-:W-:Y:S01]  /*0c40*/  PRMT R113, R13, 0x7610, R113 ;  /* 0x000076100d717816 */ /* 0x000fe20000000071 */
[----:B------:R-:W-:Y:S01]  /*0c50*/  IMAD.HI.U32 R9, R6, -0x2daee0ad, RZ ;  /* 0xd2511f5306097827 */ /* 0x000fe200078e00ff */
[----:B------:R-:W-:Y:S01]  /*0c60*/  LOP3.LUT R5, R8, UR17, R5, 0x96, !PT ;  /* 0x0000001108057c12 */ /* 0x000fe2000f8e9605 */
[----:B------:R-:W4:Y:S01]  /*0c70*/  LDCU.64 UR16, c[0x0][0x408] ;  /* 0x00008100ff1077ac */ /* 0x000f220008000a00 */
[----:B------:R-:W-:Y:S01]  /*0c80*/  SHF.R.U32.HI R12, RZ, 0x10, R45 ;  /* 0x00000010ff0c7819 */ /* 0x000fe2000001162d */
[----:B------:R-:W-:Y:S01]  /*0c90*/  IMAD.MOV.U32 R11, RZ, RZ, R59 ;  /* 0x000000ffff0b7224 */ /* 0x000fe200078e003b */
[----:B------:R-:W-:Y:S01]  /*0ca0*/  LOP3.LUT R9, R10, UR18, R9, 0x96, !PT ;  /* 0x000000120a097c12 */ /* 0x000fe2000f8e9609 */
[----:B------:R-:W-:Y:S01]  /*0cb0*/  IMAD R7, R7, -0x326172a9, RZ ;  /* 0xcd9e8d5707077824 */ /* 0x000fe200078e02ff */
[----:B------:R-:W-:Y:S01]  /*0cc0*/  SHF.R.U32.HI R10, RZ, 0x10, R47 ;  /* 0x00000010ff0a7819 */ /* 0x000fe2000001162f */
[----:B------:R-:W-:Y:S01]  /*0cd0*/  IMAD.HI.U32 R8, R5, -0x2daee0ad, RZ ;  /* 0xd2511f5305087827 */ /* 0x000fe200078e00ff */
[----:B------:R-:W-:-:S02]  /*0ce0*/  PRMT R113, R113, 0x5410, R11 ;  /* 0x0000541071717816 */ /* 0x000fc4000000000b */
[----:B------:R-:W-:Y:S01]  /*0cf0*/  PRMT R114, R114, 0x5410, R12 ;  /* 0x0000541072727816 */ /* 0x000fe2000000000c */
[----:B------:R-:W-:Y:S01]  /*0d00*/  IMAD R11, R6, -0x2daee0ad, RZ ;  /* 0xd2511f53060b7824 */ /* 0x000fe200078e02ff */
[----:B------:R-:W-:Y:S01]  /*0d10*/  PRMT R115, R115, 0x5410, R10 ;  /* 0x0000541073737816 */ /* 0x000fe2000000000a */
[----:B------:R-:W-:Y:S01]  /*0d20*/  IMAD.HI.U32 R6, R9, -0x326172a9, RZ ;  /* 0xcd9e8d5709067827 */ /* 0x000fe200078e00ff */
[----:B------:R-:W-:Y:S02]  /*0d30*/  MOV R85, R20 ;  /* 0x0000001400557202 */ /* 0x000fe40000000f00 */
[----:B------:R-:W-:Y:S01]  /*0d40*/  LOP3.LUT R8, R11, UR20, R8, 0x96, !PT ;  /* 0x000000140b087c12 */ /* 0x000fe2000f8e9608 */
[----:B------:R-:W-:Y:S01]  /*0d50*/  IMAD R12, R5, -0x2daee0ad, RZ ;  /* 0xd2511f53050c7824 */ /* 0x000fe200078e02ff */
[----:B------:R-:W-:Y:S01]  /*0d60*/  LOP3.LUT R6, R7, UR19, R6, 0x96, !PT ;  /* 0x0000001307067c12 */ /* 0x000fe2000f8e9606 */
[----:B------:R-:W-:Y:S01]  /*0d70*/  IMAD R10, R9, -0x326172a9, RZ ;  /* 0xcd9e8d57090a7824 */ /* 0x000fe200078e02ff */
[----:B------:R-:W-:Y:S01]  /*0d80*/  SHF.R.U32.HI R11, RZ, 0x10, R49 ;  /* 0x00000010ff0b7819 */ /* 0x000fe20000011631 */
[----:B------:R-:W-:Y:S01]  /*0d90*/  IMAD.HI.U32 R5, R8, -0x326172a9, RZ ;  /* 0xcd9e8d5708057827 */ /* 0x000fe200078e00ff */
[----:B------:R-:W-:Y:S01]  /*0da0*/  SHF.R.U64 R84, R20, 0x10, R21 ;  /* 0x0000001014547819 */ /* 0x000fe20000001215 */
[----:B------:R-:W0:Y:S01]  /*0db0*/  LDCU.64 UR18, c[0x0][0x380] ;  /* 0x00007000ff1277ac */ /* 0x000e220008000a00 */
[----:B------:R-:W-:Y:S01]  /*0dc0*/  PRMT R116, R116, 0x5410, R11 ;  /* 0x0000541074747816 */ /* 0x000fe2000000000b */
[----:B------:R-:W-:Y:S01]  /*0dd0*/  IMAD.HI.U32 R7, R6, -0x2daee0ad, RZ ;  /* 0xd2511f5306077827 */ /* 0x000fe200078e00ff */
[----:B------:R-:W-:Y:S01]  /*0de0*/  LOP3.LUT R5, R10, UR21, R5, 0x96, !PT ;  /* 0x000000150a057c12 */ /* 0x000fe2000f8e9605 */
[----:B------:R-:W0:Y:S01]  /*0df0*/  LDCU.64 UR20, c[0x0][0x3a0] ;  /* 0x00007400ff1477ac */ /* 0x000e220008000a00 */
[----:B------:R-:W-:Y:S01]  /*0e00*/  SHF.R.U32.HI R10, RZ, 0x10, R51 ;  /* 0x00000010ff0a7819 */ /* 0x000fe20000011633 */
[----:B------:R-:W-:Y:S01]  /*0e10*/  IMAD R9, R8, -0x326172a9, RZ ;  /* 0xcd9e8d5708097824 */ /* 0x000fe200078e02ff */
[----:B------:R-:W-:Y:S01]  /*0e20*/  LOP3.LUT R7, R12, UR26, R7, 0x96, !PT ;  /* 0x0000001a0c077c12 */ /* 0x000fe2000f8e9607 */
[----:B------:R-:W-:Y:S01]  /*0e30*/  IMAD R11, R6, -0x2daee0ad, RZ ;  /* 0xd2511f53060b7824 */ /* 0x000fe200078e02ff */
[----:B------:R-:W-:Y:S01]  /*0e40*/  PRMT R117, R117, 0x5410, R10 ;  /* 0x0000541075757816 */ /* 0x000fe2000000000a */
[----:B------:R-:W-:Y:S01]  /*0e50*/  IMAD.HI.U32 R6, R5, -0x2daee0ad, RZ ;  /* 0xd2511f5305067827 */ /* 0x000fe200078e00ff */
[----:B------:R-:W-:-:S02]  /*0e60*/  SHF.R.U32.HI R83, RZ, 0x10, R21 ;  /* 0x00000010ff537819 */ /* 0x000fc40000011615 */
[----:B------:R-:W-:Y:S01]  /*0e70*/  SHF.R.U64 R99, R16, 0x10, R17 ;  /* 0x0000001010637819 */ /* 0x000fe20000001211 */
        /* <DEDUP_REMOVED lines=8> */
[----:B------:R-:W-:Y:S01]  /*0f00*/  SHF.R.U32.HI R20, RZ, 0x10, R23 ;  /* 0x00000010ff147819 */ /* 0x000fe20000011617 */
[----:B------:R-:W0:Y:S01]  /*0f10*/  LDCU UR25, c[0x0][0x400] ;  /* 0x00008000ff1977ac */ /* 0x000e220008000800 */
[----:B------:R-:W-:Y:S01]  /*0f20*/  PRMT R118, R118, 0x5410, R9 ;  /* 0x0000541076767816 */ /* 0x000fe20000000009 */
[----:B------:R-:W-:Y:S01]  /*0f30*/  IMAD.HI.U32 R7, R8, -0x2daee0ad, RZ ;  /* 0xd2511f5308077827 */ /* 0x000fe200078e00ff */
[----:B------:R-:W-:-:S02]  /*0f40*/  LOP3.LUT R5, R10, UR28, R5, 0x96, !PT ;  /* 0x0000001c0a057c12 */ /* 0x000fc4000f8e9605 */
[----:B------:R-:W-:Y:S01]  /*0f50*/  SHF.R.U64 R92, R24, 0x10, R25 ;  /* 0x00000010185c7819 */ /* 0x000fe20000001219 */
[----:B------:R-:W-:Y:S01]  /*0f60*/  IMAD.MOV.U32 R18, RZ, RZ, R21 ;  /* 0x000000ffff127224 */ /* 0x000fe200078e0015 */
[----:B------:R-:W-:Y:S01]  /*0f70*/  LOP3.LUT R7, R12, UR29, R7, 0x96, !PT ;  /* 0x0000001d0c077c12 */ /* 0x000fe2000f8e9607 */
[--C-:B------:R-:W-:Y:S01]  /*0f80*/  IMAD.MOV.U32 R19, RZ, RZ, R25.reuse ;  /* 0x000000ffff137224 */ /* 0x100fe200078e0019 */
[----:B------:R-:W-:Y:S01]  /*0f90*/  SHF.R.U32.HI R21, RZ, 0x10, R25 ;  /* 0x00000010ff157819 */ /* 0x000fe20000011619 */
[----:B------:R-:W-:Y:S01]  /*0fa0*/  IMAD R9, R6, -0x326172a9, RZ ;  /* 0xcd9e8d5706097824 */ /* 0x000fe200078e02ff */
[----:B------:R-:W-:Y:S01]  /*0fb0*/  SHF.R.U32.HI R15, RZ, 0x10, R15 ;  /* 0x00000010ff0f7819 */ /* 0x000fe2000001160f */
[----:B------:R-:W-:Y:S01]  /*0fc0*/  IMAD R8, R8, -0x2daee0ad, RZ ;  /* 0xd2511f5308087824 */ /* 0x000fe200078e02ff */
[----:B------:R-:W-:Y:S01]  /*0fd0*/  SHF.R.U32.HI R16, RZ, 0x10, R17 ;  /* 0x00000010ff107819 */ /* 0x000fe20000011611 */
[----:B------:R-:W-:Y:S01]  /*0fe0*/  IMAD.HI.U32 R75, R5, -0x2daee0ad, RZ ;  /* 0xd2511f53054b7827 */ /* 0x000fe200078e00ff */
[----:B------:R-:W-:-:S02]  /*0ff0*/  SHF.R.U64 R119, R54, 0x10, R55 ;  /* 0x0000001036777819 */ /* 0x000fc40000001237 */
[----:B------:R-:W-:Y:S01]  /*1000*/  SHF.R.U32.HI R10, RZ, 0x10, R55 ;  /* 0x00000010ff0a7819 */ /* 0x000fe20000011637 */
[----:B------:R-:W-:Y:S01]  /*1010*/  IMAD.HI.U32 R76, R7, -0x326172a9, RZ ;  /* 0xcd9e8d57074c7827 */ /* 0x000fe200078e00ff */
[--C-:B------:R-:W-:Y:S02]  /*1020*/  SHF.R.U64 R120, R56, 0x10, R57.reuse ;  /* 0x0000001038787819 */ /* 0x100fe40000001239 */
[----:B------:R-:W-:Y:S01]  /*1030*/  SHF.R.U32.HI R11, RZ, 0x10, R57 ;  /* 0x00000010ff0b7819 */ /* 0x000fe20000011639 */
        /* <DEDUP_REMOVED lines=18> */
[----:B------:R-:W-:Y:S02]  /*1160*/  LOP3.LUT R75, R8, UR31, R75, 0x96, !PT ;  /* 0x0000001f084b7c12 */ /* 0x000fe4000f8e964b */
[----:B------:R-:W-:Y:S02]  /*1170*/  LOP3.LUT R76, R9, UR30, R76, 0x96, !PT ;  /* 0x0000001e094c7c12 */ /* 0x000fe4000f8e964c */
[----:B01234-:R-:W-:-:S07]  /*1180*/  LOP3.LUT R77, R4, 0x3, RZ, 0xc0, !PT ;  /* 0x00000003044d7812 */ /* 0x01ffce00078ec0ff */
.L_x_24209:
[----:B------:R-:W-:-:S06]  /*1190*/  UIMAD.WIDE UR4, UR7, 0x4, UR8 ;  /* 0x00000004070478a5 */ /* 0x000fcc000f8e0208 */
[----:B--2---:R-:W-:Y:S02]  /*11a0*/  IMAD.U32 R28, RZ, RZ, UR4 ;  /* 0x00000004ff1c7e24 */ /* 0x004fe4000f8e00ff */
[----:B------:R-:W-:-:S05]  /*11b0*/  IMAD.U32 R29, RZ, RZ, UR5 ;  /* 0x00000005ff1d7e24 */ /* 0x000fca000f8e00ff */
[----:B------:R-:W2:Y:S01]  /*11c0*/  LDG.E R28, desc[UR12][R28.64] ;  /* 0x0000000c1c1c7981 */ /* 0x000ea2000c1e1900 */
[----:B------:R-:W-:-:S06]  /*11d0*/  UIMAD.WIDE UR4, UR7, 0x4, UR10 ;  /* 0x00000004070478a5 */ /* 0x000fcc000f8e020a */
[----:B------:R-:W-:Y:S01]  /*11e0*/  IMAD.U32 R15, RZ, RZ, UR5 ;  /* 0x00000005ff0f7e24 */ /* 0x000fe2000f8e00ff */
[----:B--2---:R-:W-:-:S13]  /*11f0*/  ISETP.GE.AND P1, PT, R28, 0x1, PT ;  /* 0x000000011c00780c */ /* 0x004fda0003f26270 */
[----:B------:R-:W-:Y:S01]  /*1200*/  @P1 IADD3 R14, PT, PT, R28, -0x1, RZ ;  /* 0xffffffff1c0e1810 */ /* 0x000fe20007ffe0ff */
[----:B0-----:R-:W0:Y:S04]  /*1210*/  @P1 LDC.64 R12, c[0x0][0x390] ;  /* 0x0000e400ff0c1b82 */ /* 0x001e280000000a00 */
        /* <DEDUP_REMOVED lines=13> */
[----:B------:R-:W-:Y:S01]  /*12f0*/  SHF.R.U64 R17, R64, 0x10, R65 ;  /* 0x0000001040117819 */ /* 0x000fe20000001241 */
[----:B------:R-:W-:Y:S02]  /*1300*/  UIADD3 UR27, UPT, UPT, UR14, -0x61c88647, URZ ;  /* 0x9e3779b90e1b7890 */ /* 0x000fe4000fffe0ff */
[----:B------:R-:W-:Y:S01]  /*1310*/  IMAD.U32 R71, RZ, RZ, UR5 ;  /* 0x00000005ff477e24 */ /* 0x000fe2000f8e00ff */
[----:B-----5:R0:W5:Y:S01]  /*1320*/  @P1 LDG.E.128 R4, desc[UR12][R12.64] ;  /* 0x0000000c0c041981 */ /* 0x020162000c1e1d00 */
[----:B------:R-:W-:Y:S02]  /*1330*/  UIADD3 UR28, UPT, UPT, UR15, 0x1fd5c5a3, URZ ;  /* 0x1fd5c5a30f1c7890 */ /* 0x000fe4000fffe0ff */
[----:B------:R-:W-:Y:S01]  /*1340*/  UIADD3 UR29, UPT, UPT, UR14, -0x4ab325aa, URZ ;  /* 0xb54cda560e1d7890 */ /* 0x000fe2000fffe0ff */
[----:B------:R-:W-:Y:S01]  /*1350*/  LEA.HI.SX32 R71, R71, R74, 0x1e ;  /* 0x0000004a47477211 */ /* 0x000fe200078ff2ff */
[----:B------:R-:W-:-:S02]  /*1360*/  UIADD3 UR30, UPT, UPT, UR14, 0x78dde6e4, URZ ;  /* 0x78dde6e40e1e7890 */ /* 0x000fc4000fffe0ff */
[----:B------:R-:W-:Y:S02]  /*1370*/  UIADD3 UR31, UPT, UPT, UR14, 0x5384540f, URZ ;  /* 0x5384540f0e1f7890 */ /* 0x000fe4000fffe0ff */
[----:B------:R-:W-:Y:S01]  /*1380*/  UIADD3 UR32, UPT, UPT, UR14, 0x3c6ef372, URZ ;  /* 0x3c6ef3720e207890 */ /* 0x000fe2000fffe0ff */
[----:B0-----:R-:W-:Y:S01]  /*1390*/  SHF.R.U32.HI R12, RZ, 0x10, R65 ;  /* 0x00000010ff0c7819 */ /* 0x001fe20000011641 */
[----:B------:R-:W-:Y:S02]  /*13a0*/  UIADD3 UR33, UPT, UPT, UR15, -0x56f99767, URZ ;  /* 0xa90668990f217890 */ /* 0x000fe4000fffe0ff */
[----:B------:R-:W-:Y:S01]  /*13b0*/  UIADD3 UR34, UPT, UPT, UR15, -0x695add53, URZ ;  /* 0x96a522ad0f227890 */ /* 0x000fe2000fffe0ff */
[----:B------:R-:W-:Y:S01]  /*13c0*/  PRMT R17, R12, 0x5410, R17 ;  /* 0x000054100c117816 */ /* 0x000fe20000000011 */
[----:B------:R-:W-:Y:S02]  /*13d0*/  UIADD3 UR35, UPT, UPT, UR15, 0x32370b8f, URZ ;  /* 0x32370b8f0f237890 */ /* 0x000fe4000fffe0ff */
[----:B------:R-:W-:-:S02]  /*13e0*/  UIADD3 UR36, UPT, UPT, UR14, 0x1715609d, URZ ;  /* 0x1715609d0e247890 */ /* 0x000fc4000fffe0ff */
[----:B------:R-:W-:Y:S02]  /*13f0*/  UIADD3 UR37, UPT, UPT, UR15, 0x76cf5d0a, URZ ;  /* 0x76cf5d0a0f257890 */ /* 0x000fe4000fffe0ff */
[----:B------:R-:W-:Y:S02]  /*1400*/  UIADD3 UR38, UPT, UPT, UR14, -0xe443238, URZ ;  /* 0xf1bbcdc80e267890 */ /* 0x000fe4000fffe0ff */
[----:B------:R-:W-:Y:S02]  /*1410*/  UIADD3 UR39, UPT, UPT, UR14, -0x700cb87f, URZ ;  /* 0x8ff347810e277890 */ /* 0x000fe4000fffe0ff */
[----:B------:R-:W-:Y:S02]  /*1420*/  UIADD3 UR40, UPT, UPT, UR15, -0x24c28bd8, URZ ;  /* 0xdb3d74280f287890 */ /* 0x000fe4000fffe0ff */
[----:B------:R-:W-:Y:S02]  /*1430*/  UIADD3 UR41, UPT, UPT, UR14, -0x255992d5, URZ ;  /* 0xdaa66d2b0e297890 */ /* 0x000fe4000fffe0ff */
[----:B------:R-:W-:-:S02]  /*1440*/  UIADD3 UR42, UPT, UPT, UR15, -0x126145ec, URZ ;  /* 0xed9eba140f2a7890 */ /* 0x000fc4000fffe0ff */
[----:B------:R-:W-:Y:S01]  /*1450*/  UIADD3 UR4, UPT, UPT, UR15, -0x4498517b, URZ ;  /* 0xbb67ae850f047890 */ /* 0x000fe2000fffe0ff */
[----:B--2---:R-:W-:Y:S01]  /*1460*/  R2UR UR6, R14 ;  /* 0x000000000e0672ca */ /* 0x004fe200000e0000 */
[----:B-1----:R-:W-:-:S14]  /*1470*/  @!P0 BRA `(.L_x_23940) ;  /* 0x0000001400348947 */ /* 0x002fdc0003800000 */
[----:B------:R-:W0:Y:S02]  /*1480*/  LDC.64 R8, c[0x0][0x3a0] ;  /* 0x0000e800ff087b82 */ /* 0x000e240000000a00 */
[----:B0-----:R-:W-:-:S06]  /*1490*/  IMAD.WIDE.U32 R8, R71, 0x10, R8 ;  /* 0x0000001047087825 */ /* 0x001fcc00078e0008 */
[----:B------:R-:W2:Y:S01]  /*14a0*/  LDG.E.128 R8, desc[UR12][R8.64] ;  /* 0x0000000c08087981 */ /* 0x000ea2000c1e1d00 */
[----:B------:R-:W-:-:S13]  /*14b0*/  ISETP.GT.AND P2, PT, R28, RZ, PT ;  /* 0x000000ff1c00720c */ /* 0x000fda0003f44270 */
[----:B------:R-:W-:Y:S01]  /*14c0*/  @!P2 IMAD.MOV.U32 R12, RZ, RZ, R77 ;  /* 0x000000ffff0ca224 */ /* 0x000fe200078e004d */
[----:B------:R-:W-:Y:S01]  /*14d0*/  @!P2 MOV R16, R79 ;  /* 0x0000004f0010a202 */ /* 0x000fe20000000f00 */
[----:B--2---:R-:W-:Y:S01]  /*14e0*/  @!P2 IMAD.MOV.U32 R40, RZ, RZ, R8 ;  /* 0x000000ffff28a224 */ /* 0x004fe200078e0008 */
        /* <DEDUP_REMOVED lines=16> */
.L_x_23943:
        /* <DEDUP_REMOVED lines=12> */
.L_x_23944:
        /* <DEDUP_REMOVED lines=43> */
.L_x_23942:
[----:B------:R-:W-:Y:S01]  /*1960*/  I2FP.F32.U32 R13, R13 ;  /* 0x0000000d000d7245 */ /* 0x000fe20000201000 */
[----:B------:R-:W-:Y:S02]  /*1970*/  IMAD.MOV.U32 R18, RZ, RZ, 0x2f800000 ;  /* 0x2f800000ff127424 */ /* 0x000fe400078e00ff */
[----:B-----5:R-:W-:Y:S01]  /*1980*/  FMUL.FTZ R14, R4, UR17 ;  /* 0x00000011040e7c20 */ /* 0x020fe20008410000 */
[----:B------:R-:W-:Y:S02]  /*1990*/  HADD2.F32 R40, -RZ, R109.H0_H0 ;  /* 0x2000006dff287230 */ /* 0x000fe40000004100 */
[----:B------:R-:W-:Y:S01]  /*19a0*/  FFMA.FTZ R13, R13, R18, 1.1641532182693481445e-10 ;  /* 0x2f0000000d0d7423 */ /* 0x000fe20000010012 */
[----:B------:R-:W-:-:S04]  /*19b0*/  FMUL.FTZ R14, R14, UR16 ;  /* 0x000000100e0e7c20 */ /* 0x000fc80008410000 */
[----:B------:R-:W-:-:S04]  /*19c0*/  FSETP.GTU.FTZ.AND P3, PT, R13, UR23, PT ;  /* 0x000000170d007c0b */ /* 0x000fc8000bf7c000 */
[----:B------:R-:W-:Y:S02]  /*19d0*/  FSEL R15, R14, RZ, !P3 ;  /* 0x000000ff0e0f7208 */ /* 0x000fe40005800000 */
[----:B------:R-:W-:-:S03]  /*19e0*/  SEL R13, RZ, 0x1, P3 ;  /* 0x00000001ff0d7807 */ /* 0x000fc60001800000 */
[----:B------:R-:W-:Y:S01]  /*19f0*/  FFMA.FTZ R40, R15, R40, R8 ;  /* 0x000000280f287223 */ /* 0x000fe20000010008 */
[----:B------:R-:W-:-:S07]  /*1a00*/  PRMT R81, R13, 0x7610, R81 ;  /* 0x000076100d517816 */ /* 0x000fce0000000051 */
.L_x_23941:
        /* <DEDUP_REMOVED lines=15> */
.L_x_23947:
        /* <DEDUP_REMOVED lines=12> */
.L_x_23948:
        /* <DEDUP_REMOVED lines=43> */
.L_x_23946:
[----:B------:R-:W-:Y:S01]  /*1e70*/  HFMA2 R15, -RZ, RZ, 0.1171875, 0 ;  /* 0x2f800000ff0f7431 */ /* 0x000fe200000001ff */
[----:B------:R-:W-:Y:S01]  /*1e80*/  I2FP.F32.U32 R12, R14 ;  /* 0x0000000e000c7245 */ /* 0x000fe20000201000 */
[----:B-----5:R-:W-:Y:S01]  /*1e90*/  FMUL.FTZ R14, R5, UR17 ;  /* 0x00000011050e7c20 */ /* 0x020fe20008410000 */
[----:B------:R-:W-:-:S03]  /*1ea0*/  HADD2.F32 R41, -RZ, R17.H1_H1 ;  /* 0x30000011ff297230 */ /* 0x000fc60000004100 */
[----:B------:R-:W-:Y:S01]  /*1eb0*/  FMUL.FTZ R14, R14, UR16 ;  /* 0x000000100e0e7c20 */ /* 0x000fe20008410000 */
[----:B------:R-:W-:-:S05]  /*1ec0*/  FFMA.FTZ R12, R12, R15, 1.1641532182693481445e-10 ;  /* 0x2f0000000c0c7423 */ /* 0x000fca000001000f */
[----:B------:R-:W-:-:S04]  /*1ed0*/  FSETP.GTU.FTZ.AND P3, PT, R12, UR23, PT ;  /* 0x000000170c007c0b */ /* 0x000fc8000bf7c000 */
[----:B------:R-:W-:Y:S02]  /*1ee0*/  FSEL R14, R14, RZ, !P3 ;  /* 0x000000ff0e0e7208 */ /* 0x000fe40005800000 */
[----:B------:R-:W-:-:S03]  /*1ef0*/  SEL R12, RZ, 0x1, P3 ;  /* 0x00000001ff0c7807 */ /* 0x000fc60001800000 */
[----:B------:R-:W-:Y:S01]  /*1f00*/  FFMA.FTZ R41, R14, R41, R9 ;  /* 0x000000290e297223 */ /* 0x000fe20000010009 */
[----:B------:R-:W-:-:S07]  /*1f10*/  PRMT R82, R12, 0x7610, R82 ;  /* 0x000076100c527816 */ /* 0x000fce0000000052 */
.L_x_23945:
        /* <DEDUP_REMOVED lines=15> */
.L_x_23951:
        /* <DEDUP_REMOVED lines=12> */
.L_x_23952:
        /* <DEDUP_REMOVED lines=43> */
.L_x_23950:
[----:B------:R-:W-:Y:S01]  /*2380*/  I2FP.F32.U32 R13, R14 ;  /* 0x0000000e000d7245 */ /* 0x000fe20000201000 */
[----:B------:R-:W-:Y:S02]  /*2390*/  IMAD.MOV.U32 R18, RZ, RZ, 0x2f800000 ;  /* 0x2f800000ff127424 */ /* 0x000fe400078e00ff */
[----:B-----5:R-:W-:Y:S01]  /*23a0*/  FMUL.FTZ R14, R6, UR17 ;  /* 0x00000011060e7c20 */ /* 0x020fe20008410000 */
[----:B------:R-:W-:Y:S02]  /*23b0*/  HADD2.F32 R42, -RZ, R109.H1_H1 ;  /* 0x3000006dff2a7230 */ /* 0x000fe40000004100 */
[----:B------:R-:W-:Y:S01]  /*23c0*/  FFMA.FTZ R13, R13, R18, 1.1641532182693481445e-10 ;  /* 0x2f0000000d0d7423 */ /* 0x000fe20000010012 */
[----:B------:R-:W-:-:S04]  /*23d0*/  FMUL.FTZ R14, R14, UR16 ;  /* 0x000000100e0e7c20 */ /* 0x000fc80008410000 */
[----:B------:R-:W-:-:S04]  /*23e0*/  FSETP.GTU.FTZ.AND P3, PT, R13, UR23, PT ;  /* 0x000000170d007c0b */ /* 0x000fc8000bf7c000 */
[----:B------:R-:W-:Y:S02]  /*23f0*/  FSEL R15, R14, RZ, !P3 ;  /* 0x000000ff0e0f7208 */ /* 0x000fe40005800000 */
[----:B------:R-:W-:-:S03]  /*2400*/  SEL R13, RZ, 0x1, P3 ;  /* 0x00000001ff0d7807 */ /* 0x000fc60001800000 */
[----:B------:R-:W-:Y:S01]  /*2410*/  FFMA.FTZ R42, R15, R42, R10 ;  /* 0x0000002a0f2a7223 */ /* 0x000fe2000001000a */
[----:B------:R-:W-:-:S07]  /*2420*/  PRMT R83, R13, 0x7610, R83 ;  /* 0x000076100d537816 */ /* 0x000fce0000000053 */
.L_x_23949:
        /* <DEDUP_REMOVED lines=15> */
.L_x_23955:
        /* <DEDUP_REMOVED lines=12> */
.L_x_23956:
        /* <DEDUP_REMOVED lines=43> */
.L_x_23954:
        /* <DEDUP_REMOVED lines=10> */
[----:B------:R-:W-:Y:S01]  /*2930*/  PRMT R84, R12, 0x7610, R84 ;  /* 0x000076100c547816 */ /* 0x000fe20000000054 */
[----:B------:R-:W-:Y:S06]  /*2940*/  BRA `(.L_x_23953) ;  /* 0x0000001400207947 */ /* 0x000fec0003800000 */
.L_x_23940:
        /* <DEDUP_REMOVED lines=19> */
.L_x_23959:
        /* <DEDUP_REMOVED lines=12> */
.L_x_23960:
        /* <DEDUP_REMOVED lines=43> */
.L_x_23958:
        /* <DEDUP_REMOVED lines=9> */
[----:B------:R-:W-:Y:S01]  /*2e80*/  FMUL.FTZ R40, R40, R19 ;  /* 0x0000001328287220 */ /* 0x000fe20000410000 */
[----:B------:R-:W-:-:S07]  /*2e90*/  PRMT R81, R13, 0x7610, R81 ;  /* 0x000076100d517816 */ /* 0x000fce0000000051 */
.L_x_23957:
        /* <DEDUP_REMOVED lines=15> */
.L_x_23963:
        /* <DEDUP_REMOVED lines=12> */
.L_x_23964:
        /* <DEDUP_REMOVED lines=43> */
.L_x_23962:
        /* <DEDUP_REMOVED lines=9> */
[----:B------:R-:W-:Y:S01]  /*3390*/  FMUL.FTZ R41, R41, R18 ;  /* 0x0000001229297220 */ /* 0x000fe20000410000 */
[----:B------:R-:W-:-:S07]  /*33a0*/  PRMT R82, R12, 0x7610, R82 ;  /* 0x000076100c527816 */ /* 0x000fce0000000052 */
.L_x_23961:
        /* <DEDUP_REMOVED lines=15> */
.L_x_23967:
        /* <DEDUP_REMOVED lines=12> */
.L_x_23968:
        /* <DEDUP_REMOVED lines=43> */
.L_x_23966:
        /* <DEDUP_REMOVED lines=9> */
[----:B------:R-:W-:Y:S01]  /*38a0*/  FMUL.FTZ R42, R42, R19 ;  /* 0x000000132a2a7220 */ /* 0x000fe20000410000 */
[----:B------:R-:W-:-:S07]  /*38b0*/  PRMT R83, R13, 0x7610, R83 ;  /* 0x000076100d537816 */ /* 0x000fce0000000053 */
.L_x_23965:
        /* <DEDUP_REMOVED lines=15> */
.L_x_23970:
        /* <DEDUP_REMOVED lines=12> */
.L_x_23971:
        /* <DEDUP_REMOVED lines=43> */
.L_x_23969:
        /* <DEDUP_REMOVED lines=11> */
.L_x_23953:
        /* <DEDUP_REMOVED lines=21> */
.L_x_23972:
[----:B-----5:R-:W5:Y:S01]  /*3f20*/  @P1 LDG.E.128 R4, desc[UR12][R18.64] ;  /* 0x0000000c12041981 */ /* 0x020f62000c1e1d00 */
[--C-:B------:R-:W-:Y:S02]  /*3f30*/  SHF.R.U64 R14, R62, 0x10, R63.reuse ;  /* 0x000000103e0e7819 */ /* 0x100fe4000000123f */
[----:B-1----:R-:W-:Y:S01]  /*3f40*/  SHF.R.U32.HI R12, RZ, 0x10, R63 ;  /* 0x00000010ff0c7819 */ /* 0x002fe2000001163f */
[----:B------:R1:W5:Y:S03]  /*3f50*/  @P0 LDG.E.128 R8, desc[UR12][R20.64] ;  /* 0x0000000c14080981 */ /* 0x000366000c1e1d00 */
[----:B-1----:R-:W-:Y:S01]  /*3f60*/  PRMT R20, R12, 0x5410, R14 ;  /* 0x000054100c147816 */ /* 0x002fe2000000000e */
[----:B------:R-:W-:Y:S06]  /*3f70*/  @!P0 BRA `(.L_x_23973) ;  /* 0x0000001400248947 */ /* 0x000fec0003800000 */
[----:B------:R-:W-:Y:S01]  /*3f80*/  ISETP.GT.AND P2, PT, R28, RZ, PT ;  /* 0x000000ff1c00720c */ /* 0x000fe20003f44270 */
[----:B------:R-:W-:Y:S01]  /*3f90*/  IMAD.MOV.U32 R12, RZ, RZ, R13 ;  /* 0x000000ffff0c7224 */ /* 0x000fe200078e000d */
        /* <DEDUP_REMOVED lines=18> */
.L_x_23976:
        /* <DEDUP_REMOVED lines=12> */
.L_x_23977:
        /* <DEDUP_REMOVED lines=42> */
.L_x_23975:
[----:B------:R-:W-:Y:S01]  /*4420*/  HFMA2 R13, -RZ, RZ, 0.1171875, 0 ;  /* 0x2f800000ff0d7431 */ /* 0x000fe200000001ff */
[----:B------:R-:W-:Y:S01]  /*4430*/  I2FP.F32.U32 R16, R15 ;  /* 0x0000000f00107245 */ /* 0x000fe20000201000 */
[----:B------:R-:W-:Y:S01]  /*4440*/  FMUL.FTZ R15, R4, UR17 ;  /* 0x00000011040f7c20 */ /* 0x000fe20008410000 */
[----:B------:R-:W-:-:S03]  /*4450*/  HADD2.F32 R36, -RZ, R111.H0_H0 ;  /* 0x2000006fff247230 */ /* 0x000fc60000004100 */
[----:B------:R-:W-:Y:S01]  /*4460*/  FMUL.FTZ R15, R15, UR16 ;  /* 0x000000100f0f7c20 */ /* 0x000fe20008410000 */
[----:B------:R-:W-:-:S05]  /*4470*/  FFMA.FTZ R13, R16, R13, 1.1641532182693481445e-10 ;  /* 0x2f000000100d7423 */ /* 0x000fca000001000d */
[----:B------:R-:W-:-:S04]  /*4480*/  FSETP.GTU.FTZ.AND P3, PT, R13, UR23, PT ;  /* 0x000000170d007c0b */ /* 0x000fc8000bf7c000 */
[----:B------:R-:W-:Y:S02]  /*4490*/  FSEL R15, R15, RZ, !P3 ;  /* 0x000000ff0f0f7208 */ /* 0x000fe40005800000 */
[----:B------:R-:W-:-:S03]  /*44a0*/  SEL R13, RZ, 0x1, P3 ;  /* 0x00000001ff0d7807 */ /* 0x000fc60001800000 */
[----:B------:R-:W-:Y:S01]  /*44b0*/  FFMA.FTZ R36, R15, R36, R8 ;  /* 0x000000240f247223 */ /* 0x000fe20000010008 */
[----:B------:R-:W-:-:S07]  /*44c0*/  PRMT R81, R13, 0x7610, R81 ;  /* 0x000076100d517816 */ /* 0x000fce0000000051 */
.L_x_23974:
        /* <DEDUP_REMOVED lines=15> */
.L_x_23980:
        /* <DEDUP_REMOVED lines=12> */
.L_x_23981:
        /* <DEDUP_REMOVED lines=43> */
.L_x_23979:
[----:B------:R-:W-:Y:S01]  /*4930*/  I2FP.F32.U32 R16, R15 ;  /* 0x0000000f00107245 */ /* 0x000fe20000201000 */
[----:B------:R-:W-:Y:S02]  /*4940*/  IMAD.MOV.U32 R12, RZ, RZ, 0x2f800000 ;  /* 0x2f800000ff0c7424 */ /* 0x000fe400078e00ff */
[----:B------:R-:W-:Y:S01]  /*4950*/  FMUL.FTZ R15, R5, UR17 ;  /* 0x00000011050f7c20 */ /* 0x000fe20008410000 */
        /* <DEDUP_REMOVED lines=8> */
.L_x_23978:
        /* <DEDUP_REMOVED lines=15> */
.L_x_23984:
        /* <DEDUP_REMOVED lines=12> */
.L_x_23985:
        /* <DEDUP_REMOVED lines=43> */
.L_x_23983:
        /* <DEDUP_REMOVED lines=11> */
.L_x_23982:
        /* <DEDUP_REMOVED lines=15> */
.L_x_23988:
        /* <DEDUP_REMOVED lines=12> */
.L_x_23989:
[----:B------:R-:W-:Y:S01]  /*50a0*/  IMAD.WIDE.U32 R24, R73, -0x326172a9, RZ ;  /* 0xcd9e8d5749187825 */ /* 0x000fe200078e00ff */
[----:B0-----:R-:W-:Y:S02]  /*50b0*/  LOP3.LUT R22, R78, UR15, R17, 0x96, !PT ;  /* 0x0000000f4e167c12 */ /* 0x001fe4000f8e9611 */
        /* <DEDUP_REMOVED lines=41> */
.L_x_23987:
        /* <DEDUP_REMOVED lines=10> */
[----:B------:R-:W-:Y:S01]  /*53f0*/  PRMT R84, R12, 0x7610, R84 ;  /* 0x000076100c547816 */ /* 0x000fe20000000054 */
[----:B------:R-:W-:Y:S06]  /*5400*/  BRA `(.L_x_23986) ;  /* 0x00000014001c7947 */ /* 0x000fec0003800000 */
.L_x_23973:
[----:B------:R-:W-:Y:S01]  /*5410*/  IMAD.MOV.U32 R12, RZ, RZ, R13 ;  /* 0x000000ffff0c7224 */ /* 0x000fe200078e000d */
[----:B------:R-:W-:Y:S01]  /*5420*/  MOV R36, RZ ;  /* 0x000000ff00247202 */ /* 0x000fe20000000f00 */
        /* <DEDUP_REMOVED lines=17> */
.L_x_23992:
        /* <DEDUP_REMOVED lines=12> */
.L_x_23993:
        /* <DEDUP_REMOVED lines=42> */
.L_x_23991:
        /* <DEDUP_REMOVED lines=11> */
.L_x_23990:
        /* <DEDUP_REMOVED lines=15> */
.L_x_23996:
        /* <DEDUP_REMOVED lines=12> */
.L_x_23997:
        /* <DEDUP_REMOVED lines=43> */
.L_x_23995:
        /* <DEDUP_REMOVED lines=11> */
.L_x_23994:
        /* <DEDUP_REMOVED lines=15> */
.L_x_24000:
        /* <DEDUP_REMOVED lines=12> */
.L_x_24001:
        /* <DEDUP_REMOVED lines=43> */
.L_x_23999:
        /* <DEDUP_REMOVED lines=11> */
.L_x_23998:
        /* <DEDUP_REMOVED lines=15> */
.L_x_24003:
        /* <DEDUP_REMOVED lines=12> */
.L_x_24004:
        /* <DEDUP_REMOVED lines=43> */
.L_x_24002:
        /* <DEDUP_REMOVED lines=11> */
.L_x_23986:
[C---:B------:R-:W-:Y:S01]  /*6880*/  IADD3 R12, PT, PT, R71.reuse, 0x80, RZ ;  /* 0x00000080470c7810 */ /* 0x040fe20007ffe0ff */
[----:B------:R-:W1:Y:S01]  /*6890*/  @P1 LDC.64 R18, c[0x0][0x390] ;  /* 0x0000e400ff121b82 */ /* 0x000e620000000a00 */
[----:B------:R-:W-:Y:S02]  /*68a0*/  @P1 VIADD R16, R70, 0x100 ;  /* 0x0000010046101836 */ /* 0x000fe40000000000 */
[----:B------:R-:W-:Y:S02]  /*68b0*/  @P0 VIADD R15, R71, 0x100 ;  /* 0x00000100470f0836 */ /* 0x000fe40000000000 */
[----:B0-----:R-:W-:-:S03]  /*68c0*/  IMAD.WIDE.U32 R22, R12, 0x10, R104 ;  /* 0x000000100c167825 */ /* 0x001fc600078e0068 */
[----:B------:R-:W0:Y:S02]  /*68d0*/  @P0 LDC.64 R20, c[0x0][0x3a0] ;  /* 0x0000e800ff140b82 */ /* 0x000e240000000a00 */
[----:B------:R2:W-:Y:S01]  /*68e0*/  STG.E.128 desc[UR12][R22.64], R36 ;  /* 0x0000002416007986 */ /* 0x0005e2000c101d0c */
[----:B-1----:R-:W-:-:S04]  /*68f0*/  @P1 IMAD.WIDE.U32 R18, R16, 0x10, R18 ;  /* 0x0000001010121825 */ /* 0x002fc800078e0012 */
[----:B0-----:R-:W-:Y:S01]  /*6900*/  @P0 IMAD.WIDE.U32 R20, R15, 0x10, R20 ;  /* 0x000000100f140825 */ /* 0x001fe200078e0014 */
[----:B--2---:R-:W-:Y:S06]  /*6910*/  @!P1 BRA `(.L_x_24005) ;  /* 0x0000000000309947 */ /* 0x004fec0003800000 */
[----:B------:R-:W0:Y:S01]  /*6920*/  LDC.64 R22, c[0x0][0x3b0] ;  /* 0x0000ec00ff167b82 */ /* 0x000e220000000a00 */
[----:B------:R-:W-:Y:S02]  /*6930*/  SHF.L.U32 R12, R83, 0x10, RZ ;  /* 0x00000010530c7819 */ /* 0x000fe400000006ff */
[----:B------:R-:W-:Y:S02]  /*6940*/  LOP3.LUT R16, R84, 0xffff, RZ, 0xc0, !PT ;  /* 0x0000ffff54107812 */ /* 0x000fe400078ec0ff */
[----:B------:R-:W-:Y:S02]  /*6950*/  LOP3.LUT R12, R12, 0xff0000, RZ, 0xc0, !PT ;  /* 0x00ff00000c0c7812 */ /* 0x000fe400078ec0ff */
[----:B------:R-:W-:-:S03]  /*6960*/  LOP3.LUT R15, R82, 0xff, RZ, 0xc0, !PT ;  /* 0x000000ff520f7812 */ /* 0x000fc600078ec0ff */
[----:B------:R-:W-:Y:S02]  /*6970*/  IMAD R12, R16, 0x1000000, R12 ;  /* 0x01000000100c7824 */ /* 0x000fe400078e020c */
[----:B------:R-:W-:-:S03]  /*6980*/  VIADD R16, R70, 0x80 ;  /* 0x0000008046107836 */ /* 0x000fc60000000000 */
[----:B------:R-:W-:Y:S02]  /*6990*/  LEA R15, R15, R12, 0x8 ;  /* 0x0000000c0f0f7211 */ /* 0x000fe400078e40ff */
[----:B------:R-:W-:-:S05]  /*69a0*/  LOP3.LUT R12, R81, 0xff, RZ, 0xc0, !PT ;  /* 0x000000ff510c7812 */ /* 0x000fca00078ec0ff */
[----:B------:R-:W-:Y:S02]  /*69b0*/  IMAD.IADD R12, R15, 0x1, R12 ;  /* 0x000000010f0c7824 */ /* 0x000fe400078e020c */
[----:B0-----:R-:W-:-:S05]  /*69c0*/  IMAD.WIDE.U32 R16, R16, 0x4, R22 ;  /* 0x0000000410107825 */ /* 0x001fca00078e0016 */
[----:B------:R0:W-:Y:S02]  /*69d0*/  STG.E desc[UR12][R16.64], R12 ;  /* 0x0000000c10007986 */ /* 0x0001e4000c10190c */
.L_x_24005:
[----:B-----5:R1:W5:Y:S04]  /*69e0*/  @P1 LDG.E.128 R4, desc[UR12][R18.64] ;  /* 0x0000000c12041981 */ /* 0x020368000c1e1d00 */
[----:B------:R1:W5:Y:S01]  /*69f0*/  @P0 LDG.E.128 R8, desc[UR12][R20.64] ;  /* 0x0000000c14080981 */ /* 0x000362000c1e1d00 */
[--C-:B------:R-:W-:Y:S02]  /*6a00*/  SHF.R.U64 R15, R60, 0x10, R61.reuse ;  /* 0x000000103c0f7819 */ /* 0x100fe4000000123d */
[----:B0-----:R-:W-:-:S04]  /*6a10*/  SHF.R.U32.HI R12, RZ, 0x10, R61 ;  /* 0x00000010ff0c7819 */ /* 0x001fc8000001163d */
[----:B------:R-:W-:Y:S01]  /*6a20*/  PRMT R17, R12, 0x5410, R15 ;  /* 0x000054100c117816 */ /* 0x000fe2000000000f */
        /* <DEDUP_REMOVED lines=21> */
.L_x_24009:
        /* <DEDUP_REMOVED lines=12> */
.L_x_24010:
        /* <DEDUP_REMOVED lines=43> */
.L_x_24008:
[----:B------:R-:W-:Y:S01]  /*6ef0*/  I2FP.F32.U32 R16, R16 ;  /* 0x0000001000107245 */ /* 0x000fe20000201000 */
[----:B------:R-:W-:Y:S02]  /*6f00*/  IMAD.MOV.U32 R13, RZ, RZ, 0x2f800000 ;  /* 0x2f800000ff0d7424 */ /* 0x000fe400078e00ff */
[----:B------:R-:W-:Y:S01]  /*6f10*/  FMUL.FTZ R14, R4, UR17 ;  /* 0x00000011040e7c20 */ /* 0x000fe20008410000 */
        /* <DEDUP_REMOVED lines=8> */
.L_x_24007:
        /* <DEDUP_REMOVED lines=15> */
.L_x_24013:
        /* <DEDUP_REMOVED lines=12> */
.L_x_24014:
        /* <DEDUP_REMOVED lines=43> */
.L_x_24012:
[----:B------:R-:W-:Y:S01]  /*7400*/  HFMA2 R12, -RZ, RZ, 0.1171875, 0 ;  /* 0x2f800000ff0c7431 */ /* 0x000fe200000001ff */
[----:B------:R-:W-:Y:S01]  /*7410*/  I2FP.F32.U32 R16, R14 ;  /* 0x0000000e00107245 */ /* 0x000fe20000201000 */
[----:B------:R-:W-:Y:S01]  /*7420*/  FMUL.FTZ R14, R5, UR17 ;  /* 0x00000011050e7c20 */ /* 0x000fe20008410000 */
        /* <DEDUP_REMOVED lines=8> */
.L_x_24011:
        /* <DEDUP_REMOVED lines=15> */
.L_x_24017:
        /* <DEDUP_REMOVED lines=12> */
.L_x_24018:
        /* <DEDUP_REMOVED lines=43> */
.L_x_24016:
        /* <DEDUP_REMOVED lines=11> */
.L_x_24015:
        /* <DEDUP_REMOVED lines=15> */
.L_x_24021:
        /* <DEDUP_REMOVED lines=12> */
.L_x_24022:
        /* <DEDUP_REMOVED lines=43> */
.L_x_24020:
        /* <DEDUP_REMOVED lines=12> */
.L_x_24006:
        /* <DEDUP_REMOVED lines=19> */
.L_x_24025:
        /* <DEDUP_REMOVED lines=12> */
.L_x_24026:
        /* <DEDUP_REMOVED lines=43> */
.L_x_24024:
        /* <DEDUP_REMOVED lines=11> */
.L_x_24023:
        /* <DEDUP_REMOVED lines=15> */
.L_x_24029:
        /* <DEDUP_REMOVED lines=12> */
.L_x_24030:
        /* <DEDUP_REMOVED lines=43> */
.L_x_24028:
        /* <DEDUP_REMOVED lines=11> */
.L_x_24027:
        /* <DEDUP_REMOVED lines=15> */
.L_x_24033:
        /* <DEDUP_REMOVED lines=12> */
.L_x_24034:
        /* <DEDUP_REMOVED lines=43> */
.L_x_24032:
        /* <DEDUP_REMOVED lines=11> */
.L_x_24031:
        /* <DEDUP_REMOVED lines=15> */
.L_x_24036:
        /* <DEDUP_REMOVED lines=12> */
.L_x_24037:
        /* <DEDUP_REMOVED lines=43> */
.L_x_24035:
        /* <DEDUP_REMOVED lines=11> */
.L_x_24019:
[C---:B------:R-:W-:Y:S01]  /*9360*/  VIADD R12, R71.reuse, 0x100 ;  /* 0x00000100470c7836 */ /* 0x040fe20000000000 */
[----:B-1----:R-:W0:Y:S01]  /*9370*/  @P1 LDC.64 R18, c[0x0][0x390] ;  /* 0x0000e400ff121b82 */ /* 0x002e220000000a00 */
        /* <DEDUP_REMOVED lines=8> */
[----:B------:R-:W0:Y:S01]  /*9400*/  LDC.64 R22, c[0x0][0x3b0] ;  /* 0x0000ec00ff167b82 */ /* 0x000e220000000a00 */
[----:B------:R-:W-:Y:S01]  /*9410*/  IMAD.U32 R12, R83, 0x10000, RZ ;  /* 0x00010000530c7824 */ /* 0x000fe200078e00ff */
[----:B------:R-:W-:Y:S02]  /*9420*/  LOP3.LUT R16, R84, 0xffff, RZ, 0xc0, !PT ;  /* 0x0000ffff54107812 */ /* 0x000fe400078ec0ff */
[----:B------:R-:W-:Y:S02]  /*9430*/  LOP3.LUT R14, R82, 0xff, RZ, 0xc0, !PT ;  /* 0x000000ff520e7812 */ /* 0x000fe400078ec0ff */
[----:B------:R-:W-:-:S04]  /*9440*/  LOP3.LUT R12, R12, 0xff0000, RZ, 0xc0, !PT ;  /* 0x00ff00000c0c7812 */ /* 0x000fc800078ec0ff */
[----:B------:R-:W-:Y:S01]  /*9450*/  LEA R12, R16, R12, 0x18 ;  /* 0x0000000c100c7211 */ /* 0x000fe200078ec0ff */
[----:B------:R-:W-:-:S04]  /*9460*/  VIADD R16, R70, 0x100 ;  /* 0x0000010046107836 */ /* 0x000fc80000000000 */
[----:B------:R-:W-:Y:S01]  /*9470*/  IMAD R14, R14, 0x100, R12 ;  /* 0x000001000e0e7824 */ /* 0x000fe200078e020c */
[----:B------:R-:W-:-:S04]  /*9480*/  LOP3.LUT R12, R81, 0xff, RZ, 0xc0, !PT ;  /* 0x000000ff510c7812 */ /* 0x000fc800078ec0ff */
[----:B------:R-:W-:Y:S01]  /*9490*/  IADD3 R12, PT, PT, R14, R12, RZ ;  /* 0x0000000c0e0c7210 */ /* 0x000fe20007ffe0ff */
[----:B0-----:R-:W-:-:S05]  /*94a0*/  IMAD.WIDE.U32 R16, R16, 0x4, R22 ;  /* 0x0000000410107825 */ /* 0x001fca00078e0016 */
[----:B------:R0:W-:Y:S02]  /*94b0*/  STG.E desc[UR12][R16.64], R12 ;  /* 0x0000000c10007986 */ /* 0x0001e4000c10190c */
.L_x_24038:
[--C-:B------:R-:W-:Y:S01]  /*94c0*/  SHF.R.U64 R14, R58, 0x10, R59.reuse ;  /* 0x000000103a0e7819 */ /* 0x100fe2000000123b */
[----:B-----5:R1:W5:Y:S01]  /*94d0*/  @P1 LDG.E.128 R4, desc[UR12][R18.64] ;  /* 0x0000000c12041981 */ /* 0x020362000c1e1d00 */
[----:B0-----:R-:W-:-:S03]  /*94e0*/  SHF.R.U32.HI R12, RZ, 0x10, R59 ;  /* 0x00000010ff0c7819 */ /* 0x001fc6000001163b */
[----:B------:R0:W5:Y:S01]  /*94f0*/  @P0 LDG.E.128 R8, desc[UR12][R20.64] ;  /* 0x0000000c14080981 */ /* 0x000162000c1e1d00 */
[----:B-1----:R-:W-:Y:S02]  /*9500*/  PRMT R18, R14, 0x7610, R18 ;  /* 0x000076100e127816 */ /* 0x002fe40000000012 */
[----:B0-----:R-:W-:Y:S01]  /*9510*/  PRMT R20, R12, 0x7610, R20 ;  /* 0x000076100c147816 */ /* 0x001fe20000000014 */
[----:B------:R-:W-:Y:S06]  /*9520*/  @!P0 BRA `(.L_x_24039) ;  /* 0x0000001400288947 */ /* 0x000fec0003800000 */
[----:B------:R-:W-:Y:S01]  /*9530*/  ISETP.GT.AND P2, PT, R28, RZ, PT ;  /* 0x000000ff1c00720c */ /* 0x000fe20003f44270 */
[----:B------:R-:W-:Y:S01]  /*9540*/  IMAD.MOV.U32 R14, RZ, RZ, R13 ;  /* 0x000000ffff0e7224 */ /* 0x000fe200078e000d */
        /* <DEDUP_REMOVED lines=18> */
.L_x_24042:
        /* <DEDUP_REMOVED lines=12> */
.L_x_24043:
        /* <DEDUP_REMOVED lines=43> */
.L_x_24041:
[----:B------:R-:W-:Y:S01]  /*99e0*/  I2FP.F32.U32 R13, R12 ;  /* 0x0000000c000d7245 */ /* 0x000fe20000201000 */
[----:B------:R-:W-:Y:S02]  /*99f0*/  IMAD.MOV.U32 R12, RZ, RZ, 0x2f800000 ;  /* 0x2f800000ff0c7424 */ /* 0x000fe400078e00ff */
[----:B------:R-:W-:Y:S02]  /*9a00*/  FMUL.FTZ R15, R4, UR17 ;  /* 0x00000011040f7c20 */ /* 0x000fe40008410000 */
[----:B------:R-:W-:Y:S02]  /*9a10*/  FFMA.FTZ R12, R13, R12, 1.1641532182693481445e-10 ;  /* 0x2f0000000d0c7423 */ /* 0x000fe4000001000c */
[----:B------:R-:W-:-:S03]  /*9a20*/  FMUL.FTZ R15, R15, UR16 ;  /* 0x000000100f0f7c20 */ /* 0x000fc60008410000 */
[----:B------:R-:W-:Y:S01]  /*9a30*/  FSETP.GTU.FTZ.AND P3, PT, R12, UR23, PT ;  /* 0x000000170c007c0b */ /* 0x000fe2000bf7c000 */
[----:B------:R-:W-:-:S03]  /*9a40*/  HADD2.F32 R12, -RZ, R113.H0_H0 ;  /* 0x20000071ff0c7230 */ /* 0x000fc60000004100 */
[----:B------:R-:W-:Y:S02]  /*9a50*/  FSEL R15, R15, RZ, !P3 ;  /* 0x000000ff0f0f7208 */ /* 0x000fe40005800000 */
[----:B------:R-:W-:-:S03]  /*9a60*/  SEL R13, RZ, 0x1, P3 ;  /* 0x00000001ff0d7807 */ /* 0x000fc60001800000 */
[----:B------:R-:W-:Y:S01]  /*9a70*/  FFMA.FTZ R12, R15, R12, R8 ;  /* 0x0000000c0f0c7223 */ /* 0x000fe20000010008 */
[----:B------:R-:W-:-:S07]  /*9a80*/  PRMT R81, R13, 0x7610, R81 ;  /* 0x000076100d517816 */ /* 0x000fce0000000051 */
.L_x_24040:
        /* <DEDUP_REMOVED lines=15> */
.L_x_24046:
        /* <DEDUP_REMOVED lines=12> */
.L_x_24047:
        /* <DEDUP_REMOVED lines=41> */
[----:B------:R-:W-:Y:S02]  /*9ed0*/  HFMA2 R15, -RZ, RZ, 0, 0 ;  /* 0x00000000ff0f7431 */ /* 0x000fe400000001ff */
[----:B------:R-:W-:-:S07]  /*9ee0*/  IMAD.MOV.U32 R19, RZ, RZ, R14 ;  /* 0x000000ffff137224 */ /* 0x000fce00078e000e */
.L_x_24045:
        /* <DEDUP_REMOVED lines=11> */
.L_x_24044:
        /* <DEDUP_REMOVED lines=15> */
.L_x_24050:
        /* <DEDUP_REMOVED lines=12> */
.L_x_24051:
        /* <DEDUP_REMOVED lines=43> */
.L_x_24049:
[----:B------:R-:W-:Y:S01]  /*a400*/  I2FP.F32.U32 R15, R14 ;  /* 0x0000000e000f7245 */ /* 0x000fe20000201000 */
[----:B------:R-:W-:Y:S02]  /*a410*/  IMAD.MOV.U32 R14, RZ, RZ, 0x2f800000 ;  /* 0x2f800000ff0e7424 */ /* 0x000fe400078e00ff */
[----:B------:R-:W-:Y:S02]  /*a420*/  FMUL.FTZ R17, R6, UR17 ;  /* 0x0000001106117c20 */ /* 0x000fe40008410000 */
[----:B------:R-:W-:Y:S02]  /*a430*/  FFMA.FTZ R14, R15, R14, 1.1641532182693481445e-10 ;  /* 0x2f0000000f0e7423 */ /* 0x000fe4000001000e */
[----:B------:R-:W-:-:S03]  /*a440*/  FMUL.FTZ R17, R17, UR16 ;  /* 0x0000001011117c20 */ /* 0x000fc60008410000 */
[----:B------:R-:W-:Y:S01]  /*a450*/  FSETP.GTU.FTZ.AND P3, PT, R14, UR23, PT ;  /* 0x000000170e007c0b */ /* 0x000fe2000bf7c000 */
[----:B------:R-:W-:-:S03]  /*a460*/  HADD2.F32 R14, -RZ, R113.H1_H1 ;  /* 0x30000071ff0e7230 */ /* 0x000fc60000004100 */
[----:B------:R-:W-:Y:S02]  /*a470*/  FSEL R17, R17, RZ, !P3 ;  /* 0x000000ff11117208 */ /* 0x000fe40005800000 */
[----:B------:R-:W-:-:S03]  /*a480*/  SEL R15, RZ, 0x1, P3 ;  /* 0x00000001ff0f7807 */ /* 0x000fc60001800000 */
[----:B------:R-:W-:Y:S01]  /*a490*/  FFMA.FTZ R14, R17, R14, R10 ;  /* 0x0000000e110e7223 */ /* 0x000fe2000001000a */
[----:B------:R-:W-:-:S07]  /*a4a0*/  PRMT R83, R15, 0x7610, R83 ;  /* 0x000076100f537816 */ /* 0x000fce0000000053 */
.L_x_24048:
        /* <DEDUP_REMOVED lines=15> */
.L_x_24054:
        /* <DEDUP_REMOVED lines=12> */
.L_x_24055:
        /* <DEDUP_REMOVED lines=43> */
.L_x_24053:
        /* <DEDUP_REMOVED lines=10> */
[----:B------:R-:W-:Y:S01]  /*a9b0*/  PRMT R84, R16, 0x7610, R84 ;  /* 0x0000761010547816 */ /* 0x000fe20000000054 */
[----:B------:R-:W-:Y:S06]  /*a9c0*/  BRA `(.L_x_24052) ;  /* 0x0000001400207947 */ /* 0x000fec0003800000 */
.L_x_24039:
        /* <DEDUP_REMOVED lines=19> */
.L_x_24058:
        /* <DEDUP_REMOVED lines=12> */
.L_x_24059:
        /* <DEDUP_REMOVED lines=43> */
.L_x_24057:
[----:B------:R-:W-:Y:S01]  /*ae70*/  I2FP.F32.U32 R13, R12 ;  /* 0x0000000c000d7245 */ /* 0x000fe20000201000 */
[----:B------:R-:W-:Y:S02]  /*ae80*/  IMAD.MOV.U32 R12, RZ, RZ, 0x2f800000 ;  /* 0x2f800000ff0c7424 */ /* 0x000fe400078e00ff */
[----:B-----5:R-:W-:Y:S02]  /*ae90*/  FMUL.FTZ R15, R4, UR17 ;  /* 0x00000011040f7c20 */ /* 0x020fe40008410000 */
[----:B------:R-:W-:Y:S02]  /*aea0*/  FFMA.FTZ R12, R13, R12, 1.1641532182693481445e-10 ;  /* 0x2f0000000d0c7423 */ /* 0x000fe4000001000c */
[----:B------:R-:W-:-:S03]  /*aeb0*/  FMUL.FTZ R15, R15, UR16 ;  /* 0x000000100f0f7c20 */ /* 0x000fc60008410000 */
[----:B------:R-:W-:Y:S01]  /*aec0*/  FSETP.GTU.FTZ.AND P2, PT, R12, UR23, PT ;  /* 0x000000170c007c0b */ /* 0x000fe2000bf5c000 */
[----:B------:R-:W-:-:S03]  /*aed0*/  HADD2.F32 R12, -RZ, R113.H0_H0 ;  /* 0x20000071ff0c7230 */ /* 0x000fc60000004100 */
[----:B------:R-:W-:Y:S02]  /*aee0*/  FSEL R15, R15, RZ, !P2 ;  /* 0x000000ff0f0f7208 */ /* 0x000fe40005000000 */
[----:B------:R-:W-:-:S03]  /*aef0*/  SEL R13, RZ, 0x1, P2 ;  /* 0x00000001ff0d7807 */ /* 0x000fc60001000000 */
[----:B------:R-:W-:Y:S01]  /*af00*/  FMUL.FTZ R12, R12, R15 ;  /* 0x0000000f0c0c7220 */ /* 0x000fe20000410000 */
[----:B------:R-:W-:-:S07]  /*af10*/  PRMT R81, R13, 0x7610, R81 ;  /* 0x000076100d517816 */ /* 0x000fce0000000051 */
.L_x_24056:
        /* <DEDUP_REMOVED lines=15> */
.L_x_24062:
        /* <DEDUP_REMOVED lines=12> */
.L_x_24063:
        /* <DEDUP_REMOVED lines=43> */
.L_x_24061:
        /* <DEDUP_REMOVED lines=11> */
.L_x_24060:
        /* <DEDUP_REMOVED lines=15> */
.L_x_24066:
        /* <DEDUP_REMOVED lines=12> */
.L_x_24067:
        /* <DEDUP_REMOVED lines=43> */
.L_x_24065:
[----:B------:R-:W-:Y:S01]  /*b890*/  I2FP.F32.U32 R15, R14 ;  /* 0x0000000e000f7245 */ /* 0x000fe20000201000 */
[----:B------:R-:W-:Y:S02]  /*b8a0*/  IMAD.MOV.U32 R14, RZ, RZ, 0x2f800000 ;  /* 0x2f800000ff0e7424 */ /* 0x000fe400078e00ff */
[----:B-----5:R-:W-:Y:S02]  /*b8b0*/  FMUL.FTZ R17, R6, UR17 ;  /* 0x0000001106117c20 */ /* 0x020fe40008410000 */
[----:B------:R-:W-:Y:S02]  /*b8c0*/  FFMA.FTZ R14, R15, R14, 1.1641532182693481445e-10 ;  /* 0x2f0000000f0e7423 */ /* 0x000fe4000001000e */
[----:B------:R-:W-:-:S03]  /*b8d0*/  FMUL.FTZ R17, R17, UR16 ;  /* 0x0000001011117c20 */ /* 0x000fc60008410000 */
[----:B------:R-:W-:Y:S01]  /*b8e0*/  FSETP.GTU.FTZ.AND P2, PT, R14, UR23, PT ;  /* 0x000000170e007c0b */ /* 0x000fe2000bf5c000 */
[----:B------:R-:W-:-:S03]  /*b8f0*/  HADD2.F32 R14, -RZ, R113.H1_H1 ;  /* 0x30000071ff0e7230 */ /* 0x000fc60000004100 */
[----:B------:R-:W-:Y:S02]  /*b900*/  FSEL R17, R17, RZ, !P2 ;  /* 0x000000ff11117208 */ /* 0x000fe40005000000 */
[----:B------:R-:W-:-:S03]  /*b910*/  SEL R15, RZ, 0x1, P2 ;  /* 0x00000001ff0f7807 */ /* 0x000fc60001000000 */
[----:B------:R-:W-:Y:S01]  /*b920*/  FMUL.FTZ R14, R14, R17 ;  /* 0x000000110e0e7220 */ /* 0x000fe20000410000 */
[----:B------:R-:W-:-:S07]  /*b930*/  PRMT R83, R15, 0x7610, R83 ;  /* 0x000076100f537816 */ /* 0x000fce0000000053 */
.L_x_24064:
        /* <DEDUP_REMOVED lines=15> */
.L_x_24069:
        /* <DEDUP_REMOVED lines=12> */
.L_x_24070:
        /* <DEDUP_REMOVED lines=43> */
.L_x_24068:
        /* <DEDUP_REMOVED lines=11> */
.L_x_24052:
        /* <DEDUP_REMOVED lines=16> */
[----:B------:R-:W-:-:S03]  /*bf50*/  VIADD R20, R70, 0x180 ;  /* 0x0000018046147836 */ /* 0x000fc60000000000 */
[----:B------:R-:W-:Y:S02]  /*bf60*/  LEA R18, R18, R16, 0x8 ;  /* 0x0000001012127211 */ /* 0x000fe400078e40ff */
[----:B------:R-:W-:-:S05]  /*bf70*/  LOP3.LUT R16, R81, 0xff, RZ, 0xc0, !PT ;  /* 0x000000ff51107812 */ /* 0x000fca00078ec0ff */
[----:B------:R-:W-:Y:S02]  /*bf80*/  IMAD.IADD R16, R18, 0x1, R16 ;  /* 0x0000000112107824 */ /* 0x000fe400078e0210 */
[----:B0-----:R-:W-:-:S05]  /*bf90*/  IMAD.WIDE.U32 R20, R20, 0x4, R26 ;  /* 0x0000000414147825 */ /* 0x001fca00078e001a */
[----:B------:R0:W-:Y:S02]  /*bfa0*/  STG.E desc[UR12][R20.64], R16 ;  /* 0x0000001014007986 */ /* 0x0001e4000c10190c */
.L_x_24071:
[----:B-----5:R1:W5:Y:S04]  /*bfb0*/  @P1 LDG.E.128 R4, desc[UR12][R22.64] ;  /* 0x0000000c16041981 */ /* 0x020368000c1e1d00 */
[----:B------:R1:W5:Y:S01]  /*bfc0*/  @P0 LDG.E.128 R8, desc[UR12][R24.64] ;  /* 0x0000000c18080981 */ /* 0x000362000c1e1d00 */
[----:B------:R-:W-:Y:S05]  /*bfd0*/  @!P0 BRA `(.L_x_24072) ;  /* 0x0000001400288947 */ /* 0x000fea0003800000 */
[----:B------:R-:W-:Y:S01]  /*bfe0*/  ISETP.GT.AND P2, PT, R28, RZ, PT ;  /* 0x000000ff1c00720c */ /* 0x000fe20003f44270 */
[----:B-1----:R-:W-:Y:S01]  /*bff0*/  IMAD.MOV.U32 R23, RZ, RZ, R19 ;  /* 0x000000ffff177224 */ /* 0x002fe200078e0013 */
[----:B------:R-:W-:Y:S02]  /*c000*/  MOV R18, R17 ;  /* 0x0000001100127202 */ /* 0x000fe40000000f00 */
[----:B0----5:R-:W-:-:S09]  /*c010*/  MOV R16, R8 ;  /* 0x0000000800107202 */ /* 0x021fd20000000f00 */
        /* <DEDUP_REMOVED lines=16> */
.L_x_24075:
        /* <DEDUP_REMOVED lines=12> */
.L_x_24076:
        /* <DEDUP_REMOVED lines=43> */
.L_x_24074:
        /* <DEDUP_REMOVED lines=11> */
.L_x_24073:
        /* <DEDUP_REMOVED lines=15> */
.L_x_24079:
        /* <DEDUP_REMOVED lines=12> */
.L_x_24080:
        /* <DEDUP_REMOVED lines=43> */
.L_x_24078:
        /* <DEDUP_REMOVED lines=11> */
.L_x_24077:
        /* <DEDUP_REMOVED lines=15> */
.L_x_24083:
        /* <DEDUP_REMOVED lines=12> */
.L_x_24084:
        /* <DEDUP_REMOVED lines=43> */
.L_x_24082:
        /* <DEDUP_REMOVED lines=11> */
.L_x_24081:
        /* <DEDUP_REMOVED lines=15> */
.L_x_24087:
        /* <DEDUP_REMOVED lines=12> */
.L_x_24088:
        /* <DEDUP_REMOVED lines=43> */
.L_x_24086:
        /* <DEDUP_REMOVED lines=12> */
.L_x_24072:
[----:B0-----:R-:W-:Y:S01]  /*d480*/  HFMA2 R16, -RZ, RZ, 0, 0 ;  /* 0x00000000ff107431 */ /* 0x001fe200000001ff */
[----:B------:R-:W-:Y:S01]  /*d490*/  MOV R18, R17 ;  /* 0x0000001100127202 */ /* 0x000fe20000000f00 */
[----:B-1----:R-:W-:Y:S01]  /*d4a0*/  IMAD.MOV.U32 R23, RZ, RZ, R19 ;  /* 0x000000ffff177224 */ /* 0x002fe200078e0013 */
        /* <DEDUP_REMOVED lines=16> */
.L_x_24091:
        /* <DEDUP_REMOVED lines=12> */
.L_x_24092:
        /* <DEDUP_REMOVED lines=43> */
.L_x_24090:
        /* <DEDUP_REMOVED lines=11> */
.L_x_24089:
        /* <DEDUP_REMOVED lines=15> */
.L_x_24095:
        /* <DEDUP_REMOVED lines=12> */
.L_x_24096:
        /* <DEDUP_REMOVED lines=43> */
.L_x_24094:
        /* <DEDUP_REMOVED lines=11> */
.L_x_24093:
        /* <DEDUP_REMOVED lines=15> */
.L_x_24099:
        /* <DEDUP_REMOVED lines=12> */
.L_x_24100:
        /* <DEDUP_REMOVED lines=43> */
.L_x_24098:
        /* <DEDUP_REMOVED lines=11> */
.L_x_24097:
        /* <DEDUP_REMOVED lines=15> */
.L_x_24102:
        /* <DEDUP_REMOVED lines=12> */
.L_x_24103:
        /* <DEDUP_REMOVED lines=43> */
.L_x_24101:
        /* <DEDUP_REMOVED lines=11> */
.L_x_24085:
        /* <DEDUP_REMOVED lines=11> */
[----:B------:R-:W-:Y:S01]  /*e9b0*/  VIADD R22, R70, 0x200 ;  /* 0x0000020046167836 */ /* 0x000fe20000000000 */
[----:B------:R-:W-:-:S04]  /*e9c0*/  SHF.L.U32 R20, R83, 0x10, RZ ;  /* 0x0000001053147819 */ /* 0x000fc800000006ff */
[----:B------:R-:W-:Y:S01]  /*e9d0*/  LOP3.LUT R20, R20, 0xff0000, RZ, 0xc0, !PT ;  /* 0x00ff000014147812 */ /* 0x000fe200078ec0ff */
[----:B0-----:R-:W-:Y:S01]  /*e9e0*/  IMAD.WIDE.U32 R30, R22, 0x4, R30 ;  /* 0x00000004161e7825 */ /* 0x001fe200078e001e */
[----:B------:R-:W-:-:S05]  /*e9f0*/  LOP3.LUT R22, R84, 0xffff, RZ, 0xc0, !PT ;  /* 0x0000ffff54167812 */ /* 0x000fca00078ec0ff */
[----:B------:R-:W-:Y:S01]  /*ea00*/  IMAD R20, R22, 0x1000000, R20 ;  /* 0x0100000016147824 */ /* 0x000fe200078e0214 */
[----:B------:R-:W-:-:S04]  /*ea10*/  LOP3.LUT R22, R82, 0xff, RZ, 0xc0, !PT ;  /* 0x000000ff52167812 */ /* 0x000fc800078ec0ff */
[----:B------:R-:W-:Y:S02]  /*ea20*/  LEA R22, R22, R20, 0x8 ;  /* 0x0000001416167211 */ /* 0x000fe400078e40ff */
[----:B------:R-:W-:-:S05]  /*ea30*/  LOP3.LUT R20, R81, 0xff, RZ, 0xc0, !PT ;  /* 0x000000ff51147812 */ /* 0x000fca00078ec0ff */
[----:B------:R-:W-:-:S05]  /*ea40*/  IMAD.IADD R20, R22, 0x1, R20 ;  /* 0x0000000116147824 */ /* 0x000fca00078e0214 */
[----:B------:R0:W-:Y:S02]  /*ea50*/  STG.E desc[UR12][R30.64], R20 ;  /* 0x000000141e007986 */ /* 0x0001e4000c10190c */
.L_x_24104:
        /* <DEDUP_REMOVED lines=23> */
.L_x_24108:
        /* <DEDUP_REMOVED lines=12> */
.L_x_24109:
        /* <DEDUP_REMOVED lines=43> */
.L_x_24107:
        /* <DEDUP_REMOVED lines=11> */
.L_x_24106:
        /* <DEDUP_REMOVED lines=15> */
.L_x_24112:
        /* <DEDUP_REMOVED lines=12> */
.L_x_24113:
        /* <DEDUP_REMOVED lines=43> */
.L_x_24111:
        /* <DEDUP_REMOVED lines=11> */
.L_x_24110:
        /* <DEDUP_REMOVED lines=15> */
.L_x_24116:
        /* <DEDUP_REMOVED lines=12> */
.L_x_24117:
        /* <DEDUP_REMOVED lines=43> */
.L_x_24115:
        /* <DEDUP_REMOVED lines=11> */
.L_x_24114:
        /* <DEDUP_REMOVED lines=15> */
.L_x_24120:
        /* <DEDUP_REMOVED lines=12> */
.L_x_24121:
        /* <DEDUP_REMOVED lines=43> */
.L_x_24119:
        /* <DEDUP_REMOVED lines=10> */
[----:B------:R-:W-:Y:S01]  /*ff10*/  PRMT R84, R24, 0x7610, R84 ;  /* 0x0000761018547816 */ /* 0x000fe20000000054 */
[----:B------:R-:W-:Y:S06]  /*ff20*/  BRA `(.L_x_24118) ;  /* 0x0000001400207947 */ /* 0x000fec0003800000 */
.L_x_24105:
        /* <DEDUP_REMOVED lines=19> */
.L_x_24124:
        /* <DEDUP_REMOVED lines=12> */
.L_x_24125:
        /* <DEDUP_REMOVED lines=43> */
.L_x_24123:
        /* <DEDUP_REMOVED lines=11> */
.L_x_24122:
        /* <DEDUP_REMOVED lines=15> */
.L_x_24128:
        /* <DEDUP_REMOVED lines=12> */
.L_x_24129:
        /* <DEDUP_REMOVED lines=43> */
.L_x_24127:
        /* <DEDUP_REMOVED lines=11> */
.L_x_24126:
        /* <DEDUP_REMOVED lines=15> */
.L_x_24132:
        /* <DEDUP_REMOVED lines=12> */
.L_x_24133:
        /* <DEDUP_REMOVED lines=43> */
.L_x_24131:
        /* <DEDUP_REMOVED lines=11> */
.L_x_24130:
        /* <DEDUP_REMOVED lines=15> */
.L_x_24135:
        /* <DEDUP_REMOVED lines=12> */
.L_x_24136:
        /* <DEDUP_REMOVED lines=43> */
.L_x_24134:
        /* <DEDUP_REMOVED lines=11> */
.L_x_24118:
[----:B------:R-:W-:Y:S01]  /*113b0*/  IADD3 R24, PT, PT, R71, 0x280, RZ ;  /* 0x0000028047187810 */ /* 0x000fe20007ffe0ff */
[----:B------:R-:W0:Y:S01]  /*113c0*/  @P1 LDC.64 R30, c[0x0][0x390] ;  /* 0x0000e400ff1e1b82 */ /* 0x000e220000000a00 */
[----:B------:R-:W-:-:S03]  /*113d0*/  @P1 VIADD R26, R70, 0x300 ;  /* 0x00000300461a1836 */ /* 0x000fc60000000000 */
[----:B------:R-:W-:Y:S01]  /*113e0*/  IMAD.WIDE.U32 R124, R24, 0x10, R104 ;  /* 0x00000010187c7825 */ /* 0x000fe200078e0068 */
[----:B------:R-:W-:-:S03]  /*113f0*/  @P0 IADD3 R24, PT, PT, R71, 0x300, RZ ;  /* 0x0000030047180810 */ /* 0x000fc60007ffe0ff */
[----:B------:R-:W1:Y:S01]  /*11400*/  @P0 LDC.64 R122, c[0x0][0x3a0] ;  /* 0x0000e800ff7a0b82 */ /* 0x000e620000000a00 */
[----:B------:R2:W-:Y:S01]  /*11410*/  STG.E.128 desc[UR12][R124.64], R20 ;  /* 0x000000147c007986 */ /* 0x0005e2000c101d0c */
[----:B0-----:R-:W-:-:S04]  /*11420*/  @P1 IMAD.WIDE.U32 R30, R26, 0x10, R30 ;  /* 0x000000101a1e1825 */ /* 0x001fc800078e001e */
[----:B-1----:R-:W-:Y:S01]  /*11430*/  @P0 IMAD.WIDE.U32 R122, R24, 0x10, R122 ;  /* 0x00000010187a0825 */ /* 0x002fe200078e007a */
[----:B--2---:R-:W-:Y:S06]  /*11440*/  @!P1 BRA `(.L_x_24137) ;  /* 0x0000000000309947 */ /* 0x004fec0003800000 */
[----:B------:R-:W0:Y:S01]  /*11450*/  LDC.64 R124, c[0x0][0x3b0] ;  /* 0x0000ec00ff7c7b82 */ /* 0x000e220000000a00 */
[----:B------:R-:W-:Y:S01]  /*11460*/  VIADD R24, R70, 0x280 ;  /* 0x0000028046187836 */ /* 0x000fe20000000000 */
[----:B------:R-:W-:-:S03]  /*11470*/  LOP3.LUT R26, R84, 0xffff, RZ, 0xc0, !PT ;  /* 0x0000ffff541a7812 */ /* 0x000fc600078ec0ff */
[----:B0-----:R-:W-:Y:S01]  /*11480*/  IMAD.WIDE.U32 R124, R24, 0x4, R124 ;  /* 0x00000004187c7825 */ /* 0x001fe200078e007c */
[----:B------:R-:W-:-:S04]  /*11490*/  SHF.L.U32 R24, R83, 0x10, RZ ;  /* 0x0000001053187819 */ /* 0x000fc800000006ff */
[----:B------:R-:W-:-:S05]  /*114a0*/  LOP3.LUT R24, R24, 0xff0000, RZ, 0xc0, !PT ;  /* 0x00ff000018187812 */ /* 0x000fca00078ec0ff */
[----:B------:R-:W-:Y:S01]  /*114b0*/  IMAD R24, R26, 0x1000000, R24 ;  /* 0x010000001a187824 */ /* 0x000fe200078e0218 */
[----:B------:R-:W-:-:S04]  /*114c0*/  LOP3.LUT R26, R82, 0xff, RZ, 0xc0, !PT ;  /* 0x000000ff521a7812 */ /* 0x000fc800078ec0ff */
[----:B------:R-:W-:Y:S02]  /*114d0*/  LEA R26, R26, R24, 0x8 ;  /* 0x000000181a1a7211 */ /* 0x000fe400078e40ff */
[----:B------:R-:W-:-:S05]  /*114e0*/  LOP3.LUT R24, R81, 0xff, RZ, 0xc0, !PT ;  /* 0x000000ff51187812 */ /* 0x000fca00078ec0ff */
[----:B------:R-:W-:-:S05]  /*114f0*/  IMAD.IADD R24, R26, 0x1, R24 ;  /* 0x000000011a187824 */ /* 0x000fca00078e0218 */
[----:B------:R0:W-:Y:S02]  /*11500*/  STG.E desc[UR12][R124.64], R24 ;  /* 0x000000187c007986 */ /* 0x0001e4000c10190c */
.L_x_24137:
        /* <DEDUP_REMOVED lines=23> */
.L_x_24141:
        /* <DEDUP_REMOVED lines=12> */
.L_x_24142:
        /* <DEDUP_REMOVED lines=43> */
.L_x_24140:
        /* <DEDUP_REMOVED lines=11> */
.L_x_24139:
        /* <DEDUP_REMOVED lines=15> */
.L_x_24145:
        /* <DEDUP_REMOVED lines=12> */
.L_x_24146:
        /* <DEDUP_REMOVED lines=43> */
.L_x_24144:
        /* <DEDUP_REMOVED lines=11> */
.L_x_24143:
        /* <DEDUP_REMOVED lines=15> */
.L_x_24149:
        /* <DEDUP_REMOVED lines=12> */
.L_x_24150:
        /* <DEDUP_REMOVED lines=43> */
.L_x_24148:
[----:B------:R-:W-:Y:S01]  /*12410*/  I2FP.F32.U32 R26, R26 ;  /* 0x0000001a001a7245 */ /* 0x000fe20000201000 */
[----:B------:R-:W-:-:S04]  /*12420*/  IMAD.MOV.U32 R27, RZ, RZ, 0x2f800000 ;  /* 0x2f800000ff1b7424 */ /* 0x000fc800078e00ff */
[----:B------:R-:W-:Y:S01]  /*12430*/  FFMA.FTZ R27, R26, R27, 1.1641532182693481445e-10 ;  /* 0x2f0000001a1b7423 */ /* 0x000fe2000001001b */
[----:B------:R-:W-:-:S04]  /*12440*/  FMUL.FTZ R26, R6, UR17 ;  /* 0x00000011061a7c20 */ /* 0x000fc80008410000 */
[----:B------:R-:W-:Y:S01]  /*12450*/  FMUL.FTZ R26, R26, UR16 ;  /* 0x000000101a1a7c20 */ /* 0x000fe20008410000 */
[----:B------:R-:W-:-:S04]  /*12460*/  FSETP.GTU.FTZ.AND P3, PT, R27, UR23, PT ;  /* 0x000000171b007c0b */ /* 0x000fc8000bf7c000 */
[----:B------:R-:W-:Y:S01]  /*12470*/  FSEL R29, R26, RZ, !P3 ;  /* 0x000000ff1a1d7208 */ /* 0x000fe20005800000 */
[----:B------:R-:W-:Y:S01]  /*12480*/  HADD2.F32 R26, -RZ, R81.H1_H1 ;  /* 0x30000051ff1a7230 */ /* 0x000fe20000004100 */
[----:B------:R-:W-:-:S04]  /*12490*/  SEL R27, RZ, 0x1, P3 ;  /* 0x00000001ff1b7807 */ /* 0x000fc80001800000 */
[----:B------:R-:W-:Y:S01]  /*124a0*/  FFMA.FTZ R26, R29, R26, R10 ;  /* 0x0000001a1d1a7223 */ /* 0x000fe2000001000a */
[----:B------:R-:W-:-:S07]  /*124b0*/  PRMT R83, R27, 0x7610, R83 ;  /* 0x000076101b537816 */ /* 0x000fce0000000053 */
.L_x_24147:
        /* <DEDUP_REMOVED lines=15> */
.L_x_24153:
        /* <DEDUP_REMOVED lines=12> */
.L_x_24154:
        /* <DEDUP_REMOVED lines=36> */
[----:B------:R-:W-:Y:S02]  /*128b0*/  HFMA2 R29, -RZ, RZ, 0, 0 ;  /* 0x00000000ff1d7431 */ /* 0x000fe400000001ff */
[----:B------:R-:W-:Y:S01]  /*128c0*/  IMAD.MOV.U32 R80, RZ, RZ, R124 ;  /* 0x000000ffff507224 */ /* 0x000fe200078e007c */
[----:B------:R-:W-:Y:S01]  /*128d0*/  LOP3.LUT R76, R122, UR39, R125, 0x96, !PT ;  /* 0x000000277a4c7c12 */ /* 0x000fe2000f8e967d */
[----:B------:R-:W-:Y:S01]  /*128e0*/  IMAD.WIDE.U32 R122, R27, -0x2daee0ad, RZ ;  /* 0xd2511f531b7a7825 */ /* 0x000fe200078e00ff */
[----:B------:R-:W-:-:S03]  /*128f0*/  MOV R27, R31 ;  /* 0x0000001f001b7202 */ /* 0x000fc60000000f00 */
[----:B------:R-:W-:Y:S01]  /*12900*/  IMAD.MOV.U32 R31, RZ, RZ, R122 ;  /* 0x000000ffff1f7224 */ /* 0x000fe200078e007a */
[----:B------:R-:W-:-:S07]  /*12910*/  LOP3.LUT R75, R74, UR34, R123, 0x96, !PT ;  /* 0x000000224a4b7c12 */ /* 0x000fce000f8e967b */
.L_x_24152:
[----:B------:R-:W-:Y:S01]  /*12920*/  I2FP.F32.U32 R30, R27 ;  /* 0x0000001b001e7245 */ /* 0x000fe20000201000 */
[----:B------:R-:W-:-:S04]  /*12930*/  IMAD.MOV.U32 R27, RZ, RZ, 0x2f800000 ;  /* 0x2f800000ff1b7424 */ /* 0x000fc800078e00ff */
[----:B------:R-:W-:Y:S01]  /*12940*/  FFMA.FTZ R27, R30, R27, 1.1641532182693481445e-10 ;  /* 0x2f0000001e1b7423 */ /* 0x000fe2000001001b */
[----:B------:R-:W-:-:S04]  /*12950*/  FMUL.FTZ R30, R7, UR17 ;  /* 0x00000011071e7c20 */ /* 0x000fc80008410000 */
[----:B------:R-:W-:Y:S01]  /*12960*/  FMUL.FTZ R30, R30, UR16 ;  /* 0x000000101e1e7c20 */ /* 0x000fe20008410000 */
[----:B------:R-:W-:Y:S01]  /*12970*/  FSETP.GTU.FTZ.AND P2, PT, R27, UR23, PT ;  /* 0x000000171b007c0b */ /* 0x000fe2000bf5c000 */
[----:B------:R-:W-:-:S03]  /*12980*/  HADD2.F32 R27, -RZ, R88.H1_H1 ;  /* 0x30000058ff1b7230 */ /* 0x000fc60000004100 */
[----:B------:R-:W-:-:S05]  /*12990*/  FSEL R30, R30, RZ, !P2 ;  /* 0x000000ff1e1e7208 */ /* 0x000fca0005000000 */
[----:B------:R-:W-:Y:S01]  /*129a0*/  FFMA.FTZ R27, R30, R27, R11 ;  /* 0x0000001b1e1b7223 */ /* 0x000fe2000001000b */
[----:B------:R-:W-:-:S04]  /*129b0*/  SEL R30, RZ, 0x1, P2 ;  /* 0x00000001ff1e7807 */ /* 0x000fc80001000000 */
[----:B------:R-:W-:Y:S01]  /*129c0*/  PRMT R84, R30, 0x7610, R84 ;  /* 0x000076101e547816 */ /* 0x000fe20000000054 */
[----:B------:R-:W-:Y:S06]  /*129d0*/  BRA `(.L_x_24151) ;  /* 0x0000001400207947 */ /* 0x000fec0003800000 */
.L_x_24138:
        /* <DEDUP_REMOVED lines=19> */
.L_x_24157:
        /* <DEDUP_REMOVED lines=12> */
.L_x_24158:
        /* <DEDUP_REMOVED lines=43> */
.L_x_24156:
        /* <DEDUP_REMOVED lines=11> */
.L_x_24155:
        /* <DEDUP_REMOVED lines=15> */
.L_x_24161:
        /* <DEDUP_REMOVED lines=12> */
.L_x_24162:
        /* <DEDUP_REMOVED lines=43> */
.L_x_24160:
        /* <DEDUP_REMOVED lines=11> */
.L_x_24159:
        /* <DEDUP_REMOVED lines=15> */
.L_x_24165:
        /* <DEDUP_REMOVED lines=12> */
.L_x_24166:
        /* <DEDUP_REMOVED lines=43> */
.L_x_24164:
[----:B------:R-:W-:Y:S01]  /*138a0*/  I2FP.F32.U32 R26, R26 ;  /* 0x0000001a001a7245 */ /* 0x000fe20000201000 */
[----:B------:R-:W-:-:S04]  /*138b0*/  IMAD.MOV.U32 R27, RZ, RZ, 0x2f800000 ;  /* 0x2f800000ff1b7424 */ /* 0x000fc800078e00ff */
[----:B------:R-:W-:Y:S01]  /*138c0*/  FFMA.FTZ R27, R26, R27, 1.1641532182693481445e-10 ;  /* 0x2f0000001a1b7423 */ /* 0x000fe2000001001b */
[----:B-----5:R-:W-:-:S04]  /*138d0*/  FMUL.FTZ R26, R6, UR17 ;  /* 0x00000011061a7c20 */ /* 0x020fc80008410000 */
[----:B------:R-:W-:Y:S01]  /*138e0*/  FMUL.FTZ R26, R26, UR16 ;  /* 0x000000101a1a7c20 */ /* 0x000fe20008410000 */
[----:B------:R-:W-:-:S04]  /*138f0*/  FSETP.GTU.FTZ.AND P2, PT, R27, UR23, PT ;  /* 0x000000171b007c0b */ /* 0x000fc8000bf5c000 */
[----:B------:R-:W-:Y:S01]  /*13900*/  FSEL R29, R26, RZ, !P2 ;  /* 0x000000ff1a1d7208 */ /* 0x000fe20005000000 */
[----:B------:R-:W-:Y:S01]  /*13910*/  HADD2.F32 R26, -RZ, R81.H1_H1 ;  /* 0x30000051ff1a7230 */ /* 0x000fe20000004100 */
[----:B------:R-:W-:-:S04]  /*13920*/  SEL R27, RZ, 0x1, P2 ;  /* 0x00000001ff1b7807 */ /* 0x000fc80001000000 */
[----:B------:R-:W-:Y:S01]  /*13930*/  FMUL.FTZ R26, R26, R29 ;  /* 0x0000001d1a1a7220 */ /* 0x000fe20000410000 */
[----:B------:R-:W-:-:S07]  /*13940*/  PRMT R83, R27, 0x7610, R83 ;  /* 0x000076101b537816 */ /* 0x000fce0000000053 */
.L_x_24163:
        /* <DEDUP_REMOVED lines=15> */
.L_x_24168:
        /* <DEDUP_REMOVED lines=12> */
.L_x_24169:
        /* <DEDUP_REMOVED lines=43> */
.L_x_24167:
[----:B------:R-:W-:Y:S01]  /*13db0*/  I2FP.F32.U32 R30, R27 ;  /* 0x0000001b001e7245 */ /* 0x000fe20000201000 */
[----:B------:R-:W-:-:S04]  /*13dc0*/  IMAD.MOV.U32 R27, RZ, RZ, 0x2f800000 ;  /* 0x2f800000ff1b7424 */ /* 0x000fc800078e00ff */
[----:B------:R-:W-:Y:S01]  /*13dd0*/  FFMA.FTZ R27, R30, R27, 1.1641532182693481445e-10 ;  /* 0x2f0000001e1b7423 */ /* 0x000fe2000001001b */
[----:B-----5:R-:W-:-:S04]  /*13de0*/  FMUL.FTZ R30, R7, UR17 ;  /* 0x00000011071e7c20 */ /* 0x020fc80008410000 */
[----:B------:R-:W-:Y:S01]  /*13df0*/  FMUL.FTZ R30, R30, UR16 ;  /* 0x000000101e1e7c20 */ /* 0x000fe20008410000 */
[----:B------:R-:W-:Y:S01]  /*13e00*/  FSETP.GTU.FTZ.AND P2, PT, R27, UR23, PT ;  /* 0x000000171b007c0b */ /* 0x000fe2000bf5c000 */
[----:B------:R-:W-:-:S03]  /*13e10*/  HADD2.F32 R27, -RZ, R88.H1_H1 ;  /* 0x30000058ff1b7230 */ /* 0x000fc60000004100 */
[----:B------:R-:W-:-:S05]  /*13e20*/  FSEL R30, R30, RZ, !P2 ;  /* 0x000000ff1e1e7208 */ /* 0x000fca0005000000 */
[----:B------:R-:W-:Y:S01]  /*13e30*/  FMUL.FTZ R27, R27, R30 ;  /* 0x0000001e1b1b7220 */ /* 0x000fe20000410000 */
[----:B------:R-:W-:-:S04]  /*13e40*/  SEL R30, RZ, 0x1, P2 ;  /* 0x00000001ff1e7807 */ /* 0x000fc80001000000 */
[----:B------:R-:W-:-:S07]  /*13e50*/  PRMT R84, R30, 0x7610, R84 ;  /* 0x000076101e547816 */ /* 0x000fce0000000054 */
.L_x_24151:
[----:B------:R-:W-:-:S05]  /*13e60*/  IADD3 R30, PT, PT, R71, 0x300, RZ ;  /* 0x00000300471e7810 */ /* 0x000fca0007ffe0ff */
[----:B------:R-:W-:-:S05]  /*13e70*/  IMAD.WIDE.U32 R122, R30, 0x10, R104 ;  /* 0x000000101e7a7825 */ /* 0x000fca00078e0068 */
[----:B------:R0:W-:Y:S01]  /*13e80*/  STG.E.128 desc[UR12][R122.64], R24 ;  /* 0x000000187a007986 */ /* 0x0001e2000c101d0c */
[----:B------:R-:W-:Y:S05]  /*13e90*/  @!P1 BRA `(.L_x_24170) ;  /* 0x0000000000309947 */ /* 0x000fea0003800000 */
[----:B0-----:R-:W0:Y:S01]  /*13ea0*/  LDC.64 R122, c[0x0][0x3b0] ;  /* 0x0000ec00ff7a7b82 */ /* 0x001e220000000a00 */
        /* <DEDUP_REMOVED lines=11> */
.L_x_24170:
[----:B------:R-:W2:Y:S01]  /*13f60*/  @P1 LDC.64 R124, c[0x0][0x390] ;  /* 0x0000e400ff7c1b82 */ /* 0x000ea20000000a00 */
[----:B------:R-:W-:-:S07]  /*13f70*/  IADD3 R70, PT, PT, R70, 0x380, RZ ;  /* 0x0000038046467810 */ /* 0x000fce0007ffe0ff */
[----:B01----:R-:W0:Y:S01]  /*13f80*/  @P0 LDC.64 R122, c[0x0][0x3a0] ;  /* 0x0000e800ff7a0b82 */ /* 0x003e220000000a00 */
[----:B------:R-:W-:Y:S02]  /*13f90*/  VIADD R71, R71, 0x380 ;  /* 0x0000038047477836 */ /* 0x000fe40000000000 */
[----:B--2---:R-:W-:-:S05]  /*13fa0*/  @P1 IMAD.WIDE.U32 R124, R70, 0x10, R124 ;  /* 0x00000010467c1825 */ /* 0x004fca00078e007c */
[----:B-----5:R1:W5:Y:S01]  /*13fb0*/  @P1 LDG.E.128 R4, desc[UR12][R124.64] ;  /* 0x0000000c7c041981 */ /* 0x020362000c1e1d00 */
[----:B0-----:R-:W-:-:S05]  /*13fc0*/  @P0 IMAD.WIDE.U32 R122, R71, 0x10, R122 ;  /* 0x00000010477a0825 */ /* 0x001fca00078e007a */
[----:B------:R1:W5:Y:S01]  /*13fd0*/  @P0 LDG.E.128 R8, desc[UR12][R122.64] ;  /* 0x0000000c7a080981 */ /* 0x000362000c1e1d00 */
[----:B------:R-:W-:Y:S05]  /*13fe0*/  @!P0 BRA `(.L_x_24171) ;  /* 0x0000001400288947 */ /* 0x000fea0003800000 */
[----:B------:R-:W-:Y:S01]  /*13ff0*/  ISETP.GT.AND P0, PT, R28, RZ, PT ;  /* 0x000000ff1c00720c */ /* 0x000fe20003f04270 */
[----:B------:R-:W-:Y:S01]  /*14000*/  IMAD.MOV.U32 R79, RZ, RZ, R31 ;  /* 0x000000ffff4f7224 */ /* 0x000fe200078e001f */
[----:B------:R-:W-:Y:S02]  /*14010*/  MOV R30, R29 ;  /* 0x0000001d001e7202 */ /* 0x000fe40000000f00 */
        /* <DEDUP_REMOVED lines=17> */
.L_x_24174:
        /* <DEDUP_REMOVED lines=12> */
.L_x_24175:
[----:B------:R-:W-:Y:S01]  /*141f0*/  LOP3.LUT R28, R78, UR15, R75, 0x96, !PT ;  /* 0x0000000f4e1c7c12 */ /* 0x000fe2000f8e964b */
[----:B-1----:R-:W-:-:S04]  /*14200*/  IMAD.WIDE.U32 R122, R73, -0x326172a9, RZ ;  /* 0xcd9e8d57497a7825 */ /* 0x002fc800078e00ff */
        /* <DEDUP_REMOVED lines=39> */
[----:B------:R-:W-:Y:S01]  /*14480*/  IMAD.MOV.U32 R28, RZ, RZ, R31 ;  /* 0x000000ffff1c7224 */ /* 0x000fe200078e001f */
[----:B------:R-:W-:-:S07]  /*14490*/  LOP3.LUT R75, R74, UR34, R29, 0x96, !PT ;  /* 0x000000224a4b7c12 */ /* 0x000fce000f8e961d */
.L_x_24173:
[----:B------:R-:W-:Y:S01]  /*144a0*/  I2FP.F32.U32 R29, R28 ;  /* 0x0000001c001d7245 */ /* 0x000fe20000201000 */
[----:B------:R-:W-:-:S04]  /*144b0*/  IMAD.MOV.U32 R28, RZ, RZ, 0x2f800000 ;  /* 0x2f800000ff1c7424 */ /* 0x000fc800078e00ff */
[----:B------:R-:W-:Y:S01]  /*144c0*/  FFMA.FTZ R28, R29, R28, 1.1641532182693481445e-10 ;  /* 0x2f0000001d1c7423 */ /* 0x000fe2000001001c */
[----:B------:R-:W-:-:S04]  /*144d0*/  FMUL.FTZ R29, R4, UR17 ;  /* 0x00000011041d7c20 */ /* 0x000fc80008410000 */
[----:B------:R-:W-:Y:S01]  /*144e0*/  FMUL.FTZ R29, R29, UR16 ;  /* 0x000000101d1d7c20 */ /* 0x000fe20008410000 */
[----:B------:R-:W-:Y:S01]  /*144f0*/  FSETP.GTU.FTZ.AND P2, PT, R28, UR23, PT ;  /* 0x000000171c007c0b */ /* 0x000fe2000bf5c000 */
[----:B------:R-:W-:-:S03]  /*14500*/  HADD2.F32 R28, -RZ, R90.H0_H0 ;  /* 0x2000005aff1c7230 */ /* 0x000fc60000004100 */
[----:B------:R-:W-:-:S05]  /*14510*/  FSEL R29, R29, RZ, !P2 ;  /* 0x000000ff1d1d7208 */ /* 0x000fca0005000000 */
[----:B------:R-:W-:Y:S01]  /*14520*/  FFMA.FTZ R28, R29, R28, R8 ;  /* 0x0000001c1d1c7223 */ /* 0x000fe20000010008 */
[----:B------:R-:W-:-:S04]  /*14530*/  SEL R29, RZ, 0x1, P2 ;  /* 0x00000001ff1d7807 */ /* 0x000fc80001000000 */
[----:B------:R-:W-:-:S07]  /*14540*/  PRMT R81, R29, 0x7610, R81 ;  /* 0x000076101d517816 */ /* 0x000fce0000000051 */
.L_x_24172:
        /* <DEDUP_REMOVED lines=15> */
.L_x_24178:
        /* <DEDUP_REMOVED lines=12> */
.L_x_24179:
[----:B------:R-:W-:Y:S01]  /*14700*/  LOP3.LUT R29, R78, UR15, R75, 0x96, !PT ;  /* 0x0000000f4e1d7c12 */ /* 0x000fe2000f8e964b */
[----:B------:R-:W-:-:S04]  /*14710*/  IMAD.WIDE.U32 R30, R73, -0x326172a9, RZ ;  /* 0xcd9e8d57491e7825 */ /* 0x000fc800078e00ff */
[----:B------:R-:W-:Y:S01]  /*14720*/  IMAD.WIDE.U32 R76, R29, -0x326172a9, RZ ;  /* 0xcd9e8d571d4c7825 */ /* 0x000fe200078e00ff */
[----:B------:R-:W-:-:S04]  /*14730*/  LOP3.LUT R29, R0, UR14, R31, 0x96, !PT ;  /* 0x0000000e001d7c12 */ /* 0x000fc8000f8e961f */
[----:B------:R-:W-:Y:S01]  /*14740*/  LOP3.LUT R30, R30, UR27, R77, 0x96, !PT ;  /* 0x0000001b1e1e7c12 */ /* 0x000fe2000f8e964d */
[----:B-1----:R-:W-:-:S05]  /*14750*/  IMAD.WIDE.U32 R122, R29, -0x2daee0ad, RZ ;  /* 0xd2511f531d7a7825 */ /* 0x002fca00078e00ff */
        /* <DEDUP_REMOVED lines=37> */
.L_x_24177:
        /* <DEDUP_REMOVED lines=11> */
.L_x_24176:
        /* <DEDUP_REMOVED lines=15> */
.L_x_24182:
        /* <DEDUP_REMOVED lines=12> */
.L_x_24183:
[----:B------:R-:W-:Y:S01]  /*14c10*/  LOP3.LUT R30, R78, UR15, R75, 0x96, !PT ;  /* 0x0000000f4e1e7c12 */ /* 0x000fe2000f8e964b */
[----:B-1----:R-:W-:-:S04]  /*14c20*/  IMAD.WIDE.U32 R122, R73, -0x326172a9, RZ ;  /* 0xcd9e8d57497a7825 */ /* 0x002fc800078e00ff */
        /* <DEDUP_REMOVED lines=41> */
.L_x_24181:
        /* <DEDUP_REMOVED lines=10> */
[----:B------:R-:W-:-:S07]  /*14f60*/  PRMT R83, R31, 0x7610, R83 ;  /* 0x000076101f537816 */ /* 0x000fce0000000053 */
.L_x_24180:
        /* <DEDUP_REMOVED lines=15> */
.L_x_24186:
[----:B------:R-:W-:-:S04]  /*15060*/  IADD3 R72, PT, PT, R72, 0x1, RZ ;  /* 0x0000000148487810 */ /* 0x000fc80007ffe0ff */
[C---:B------:R-:W-:Y:S01]  /*15070*/  ISETP.NE.AND P0, PT, R72.reuse, RZ, PT ;  /* 0x000000ff4800720c */ /* 0x040fe20003f05270 */
[----:B-1----:R-:W-:-:S12]  /*15080*/  IMAD.WIDE.U32 R122, R72, -0x2daee0ad, RZ ;  /* 0xd2511f53487a7825 */ /* 0x002fd800078e00ff */
        /* <DEDUP_REMOVED lines=9> */
.L_x_24187:
        /* <DEDUP_REMOVED lines=43> */
.L_x_24185:
        /* <DEDUP_REMOVED lines=12> */
.L_x_24171:
        /* <DEDUP_REMOVED lines=19> */
.L_x_24190:
        /* <DEDUP_REMOVED lines=12> */
.L_x_24191:
        /* <DEDUP_REMOVED lines=43> */
.L_x_24189:
[----:B------:R-:W-:Y:S01]  /*15930*/  I2FP.F32.U32 R29, R28 ;  /* 0x0000001c001d7245 */ /* 0x000fe20000201000 */
[----:B------:R-:W-:-:S04]  /*15940*/  IMAD.MOV.U32 R28, RZ, RZ, 0x2f800000 ;  /* 0x2f800000ff1c7424 */ /* 0x000fc800078e00ff */
[----:B------:R-:W-:Y:S01]  /*15950*/  FFMA.FTZ R28, R29, R28, 1.1641532182693481445e-10 ;  /* 0x2f0000001d1c7423 */ /* 0x000fe2000001001c */
[----:B-----5:R-:W-:-:S04]  /*15960*/  FMUL.FTZ R29, R4, UR17 ;  /* 0x00000011041d7c20 */ /* 0x020fc80008410000 */
[----:B------:R-:W-:Y:S01]  /*15970*/  FMUL.FTZ R29, R29, UR16 ;  /* 0x000000101d1d7c20 */ /* 0x000fe20008410000 */
[----:B------:R-:W-:Y:S01]  /*15980*/  FSETP.GTU.FTZ.AND P0, PT, R28, UR23, PT ;  /* 0x000000171c007c0b */ /* 0x000fe2000bf1c000 */
[----:B------:R-:W-:-:S03]  /*15990*/  HADD2.F32 R28, -RZ, R90.H0_H0 ;  /* 0x2000005aff1c7230 */ /* 0x000fc60000004100 */
[----:B------:R-:W-:-:S05]  /*159a0*/  FSEL R29, R29, RZ, !P0 ;  /* 0x000000ff1d1d7208 */ /* 0x000fca0004000000 */
[----:B------:R-:W-:Y:S01]  /*159b0*/  FMUL.FTZ R28, R28, R29 ;  /* 0x0000001d1c1c7220 */ /* 0x000fe20000410000 */
[----:B------:R-:W-:-:S04]  /*159c0*/  SEL R29, RZ, 0x1, P0 ;  /* 0x00000001ff1d7807 */ /* 0x000fc80000000000 */
[----:B------:R-:W-:-:S07]  /*159d0*/  PRMT R81, R29, 0x7610, R81 ;  /* 0x000076101d517816 */ /* 0x000fce0000000051 */
.L_x_24188:
        /* <DEDUP_REMOVED lines=15> */
.L_x_24194:
        /* <DEDUP_REMOVED lines=12> */
.L_x_24195:
        /* <DEDUP_REMOVED lines=43> */
.L_x_24193:
        /* <DEDUP_REMOVED lines=11> */
.L_x_24192:
        /* <DEDUP_REMOVED lines=15> */
.L_x_24198:
        /* <DEDUP_REMOVED lines=12> */
.L_x_24199:
        /* <DEDUP_REMOVED lines=43> */
.L_x_24197:
        /* <DEDUP_REMOVED lines=11> */
.L_x_24196:
        /* <DEDUP_REMOVED lines=15> */
.L_x_24201:
        /* <DEDUP_REMOVED lines=12> */
.L_x_24202:
        /* <DEDUP_REMOVED lines=43> */
.L_x_24200:
        /* <DEDUP_REMOVED lines=11> */
.L_x_24184:
        /* <DEDUP_REMOVED lines=36> */
[----:B------:R-:W-:Y:S01]  /*16b50*/  LOP3.LUT R71, R84, 0xffff, RZ, 0xc0, !PT ;  /* 0x0000ffff54477812 */ /* 0x000fe200078ec0ff */
        /* <DEDUP_REMOVED lines=9> */
.L_x_24203:
        /* <DEDUP_REMOVED lines=83> */
[----:B------:R-:W2:Y:S02]  /*17120*/  SHFL.BFLY PT, R89, R71, 0x8, 0x1f ;  /* 0x0d001f0047597f89 */ /* 0x000ea400000e0000 */
[----:B--2---:R-:W-:Y:S01]  /*17130*/  FADD.FTZ R89, R71, R89 ;  /* 0x0000005947597221 */ /* 0x004fe20000010000 */
        /* <DEDUP_REMOVED lines=12> */
.L_x_24205:
[----:B------:R-:W-:Y:S05]  /*17200*/  BSYNC.RECONVERGENT B0 ;  /* 0x0000000000007941 */ /* 0x000fea0003800200 */
.L_x_24204:
[----:B------:R-:W-:Y:S01]  /*17210*/  BAR.SYNC.DEFER_BLOCKING 0x0 ;  /* 0x0000000000007b1d */ /* 0x000fe20000010000 */
[----:B0-----:R-:W-:Y:S02]  /*17220*/  MOV R89, RZ ;  /* 0x000000ff00597202 */ /* 0x001fe40000000f00 */
[----:B------:R-:W-:-:S03]  /*17230*/  CS2R R70, SRZ ;  /* 0x0000000000467805 */ /* 0x000fc6000001ff00 */
        /* <DEDUP_REMOVED lines=10> */
.L_x_24207:
[----:B------:R-:W-:Y:S05]  /*172e0*/  BSYNC.RECONVERGENT B0 ;  /* 0x0000000000007941 */ /* 0x000fea0003800200 */
.L_x_24206:
[----:B------:R-:W2:Y:S01]  /*172f0*/  SHFL.DOWN PT, R105, R89, 0x2, 0x1f ;  /* 0x08401f0059697f89 */ /* 0x000ea200000e0000 */
[----:B------:R-:W-:Y:S01]  /*17300*/  I2FP.F32.U32 R104, R89 ;  /* 0x0000005900687245 */ /* 0x000fe20000201000 */
[----:B------:R-:W-:Y:S01]  /*17310*/  UISETP.GE.AND UP1, UPT, UR6, 0x1, UPT ;  /* 0x000000010600788c */ /* 0x000fe2000bf26270 */
[----:B------:R-:W-:Y:S01]  /*17320*/  ISETP.NE.AND P0, PT, R74, RZ, PT ;  /* 0x000000ff4a00720c */ /* 0x000fe20003f05270 */
[----:B0-----:R-:W0:Y:S01]  /*17330*/  SHFL.DOWN PT, R98, R70, 0x2, 0x1f ;  /* 0x08401f0046627f89 */ /* 0x001e2200000e0000 */
[----:B------:R-:W-:Y:S01]  /*17340*/  ISETP.NE.AND P1, PT, RZ, UR24, PT ;  /* 0x00000018ff007c0c */ /* 0x000fe2000bf25270 */
[----:B--2---:R-:W-:Y:S01]  /*17350*/  IMAD.IADD R89, R105, 0x1, R89 ;  /* 0x0000000169597824 */ /* 0x004fe200078e0259 */
[----:B------:R-:W-:Y:S01]  /*17360*/  I2FP.F32.S32 R105, R105 ;  /* 0x0000006900697245 */ /* 0x000fe20000201400 */
[----:B0-----:R-:W-:-:S04]  /*17370*/  FADD.FTZ R91, -R98, R70 ;  /* 0x00000046625b7221 */ /* 0x001fc80000010100 */
[----:B------:R-:W-:Y:S01]  /*17380*/  FMUL.FTZ R98, R98, R105 ;  /* 0x0000006962627220 */ /* 0x000fe20000410000 */
[----:B------:R-:W-:-:S04]  /*17390*/  FMUL.FTZ R91, R91, R91 ;  /* 0x0000005b5b5b7220 */ /* 0x000fc80000410000 */
[----:B------:R-:W-:Y:S01]  /*173a0*/  FMUL.FTZ R91, R91, R104 ;  /* 0x000000685b5b7220 */ /* 0x000fe20000410000 */
[----:B------:R-:W-:Y:S01]  /*173b0*/  FFMA.FTZ R104, R104, R70, R98 ;  /* 0x0000004668687223 */ /* 0x000fe20000010062 */
[----:B------:R-:W-:Y:S01]  /*173c0*/  I2FP.F32.S32 R70, R89 ;  /* 0x0000005900467245 */ /* 0x000fe20000201400 */
[----:B------:R-:W0:Y:S01]  /*173d0*/  SHFL.DOWN PT, R98, R71, 0x2, 0x1f ;  /* 0x08401f0047627f89 */ /* 0x000e2200000e0000 */
[----:B------:R-:W-:Y:S02]  /*173e0*/  FMUL.FTZ R91, R91, R105 ;  /* 0x000000695b5b7220 */ /* 0x000fe40000410000 */
[----:B------:R-:W2:Y:S01]  /*173f0*/  MUFU.RCP R105, R70 ;  /* 0x0000004600697308 */ /* 0x000ea20000001000 */
[----:B0-----:R-:W-:Y:S01]  /*17400*/  FADD.FTZ R98, R98, R71 ;  /* 0x0000004762627221 */ /* 0x001fe20000010000 */
[----:B--2---:R-:W-:-:S03]  /*17410*/  FMUL.FTZ R71, R105, R104 ;  /* 0x0000006869477220 */ /* 0x004fc60000410000 */
[----:B------:R-:W-:Y:S02]  /*17420*/  FFMA.FTZ R91, R105, R91, R98 ;  /* 0x0000005b695b7223 */ /* 0x000fe40000010062 */
[----:B------:R-:W0:Y:S04]  /*17430*/  SHFL.DOWN PT, R105, R89, 0x1, 0x1f ;  /* 0x08201f0059697f89 */ /* 0x000e2800000e0000 */
[----:B------:R-:W2:Y:S01]  /*17440*/  SHFL.DOWN PT, R104, R71, 0x1, 0x1f ;  /* 0x08201f0047687f89 */ /* 0x000ea200000e0000 */
[-C--:B0-----:R-:W-:Y:S02]  /*17450*/  IADD3 R89, PT, PT, R89, R105.reuse, RZ ;  /* 0x0000006959597210 */ /* 0x081fe40007ffe0ff */
[----:B------:R-:W-:Y:S01]  /*17460*/  I2FP.F32.S32 R105, R105 ;  /* 0x0000006900697245 */ /* 0x000fe20000201400 */
[----:B--2---:R-:W-:Y:S01]  /*17470*/  FADD.FTZ R98, R71, -R104 ;  /* 0x8000006847627221 */ /* 0x004fe20000010000 */
[----:B------:R-:W-:-:S03]  /*17480*/  I2FP.F32.S32 R89, R89 ;  /* 0x0000005900597245 */ /* 0x000fc60000201400 */
[----:B------:R-:W-:Y:S01]  /*17490*/  FMUL.FTZ R104, R104, R105 ;  /* 0x0000006968687220 */ /* 0x000fe20000410000 */
[----:B------:R-:W-:-:S03]  /*174a0*/  FMUL.FTZ R98, R98, R98 ;  /* 0x0000006262627220 */ /* 0x000fc60000410000 */
[C---:B------:R-:W-:Y:S01]  /*174b0*/  FFMA.FTZ R104, R70.reuse, R71, R104 ;  /* 0x0000004746687223 */ /* 0x040fe20000010068 */
[----:B------:R-:W-:Y:S01]  /*174c0*/  FMUL.FTZ R98, R70, R98 ;  /* 0x0000006246627220 */ /* 0x000fe20000410000 */
[----:B------:R-:W0:Y:S01]  /*174d0*/  MUFU.RCP R89, R89 ;  /* 0x0000005900597308 */ /* 0x000e220000001000 */
[----:B------:R-:W2:Y:S01]  /*174e0*/  SHFL.DOWN PT, R70, R91, 0x1, 0x1f ;  /* 0x08201f005b467f89 */ /* 0x000ea200000e0000 */
[----:B------:R-:W3:Y:S01]  /*174f0*/  LDC R71, c[0x0][0x448] ;  /* 0x00011200ff477b82 */ /* 0x000ee20000000800 */
[----:B------:R-:W-:Y:S01]  /*17500*/  FMUL.FTZ R98, R98, R105 ;  /* 0x0000006962627220 */ /* 0x000fe20000410000 */
[----:B0-----:R-:W-:Y:S01]  /*17510*/  FMUL.FTZ R104, R89, R104 ;  /* 0x0000006859687220 */ /* 0x001fe20000410000 */
[----:B--2---:R-:W-:-:S04]  /*17520*/  FADD.FTZ R70, R91, R70 ;  /* 0x000000465b467221 */ /* 0x004fc80000010000 */
[----:B------:R-:W-:Y:S02]  /*17530*/  FFMA.FTZ R70, R89, R98, R70 ;  /* 0x0000006259467223 */ /* 0x000fe40000010046 */
[----:B------:R0:W2:Y:S04]  /*17540*/  SHFL.IDX PT, R98, R104, RZ, 0x1f ;  /* 0x00001fff68627589 */ /* 0x0000a800000e0000 */
[----:B------:R-:W3:Y:S01]  /*17550*/  SHFL.IDX PT, R70, R70, RZ, 0x1f ;  /* 0x00001fff46467589 */ /* 0x000ee200000e0000 */
[----:B0-----:R-:W0:Y:S01]  /*17560*/  @!P0 LDC.64 R104, c[0x0][0x3c0] ;  /* 0x0000f000ff688b82 */ /* 0x001e220000000a00 */
[----:B--2---:R-:W-:Y:S01]  /*17570*/  FMUL.FTZ R89, R98, R98 ;  /* 0x0000006262597220 */ /* 0x004fe20000410000 */
[----:B---3--:R-:W-:-:S04]  /*17580*/  FFMA.FTZ R70, R70, UR25, R71 ;  /* 0x0000001946467c23 */ /* 0x008fc80008010047 */
[----:B------:R-:W-:-:S05]  /*17590*/  FSEL R89, R89, RZ, P1 ;  /* 0x000000ff59597208 */ /* 0x000fca0000800000 */
[----:B------:R-:W-:Y:S01]  /*175a0*/  FADD.FTZ R91, R70, R89 ;  /* 0x00000059465b7221 */ /* 0x000fe20000010000 */
[----:B------:R-:W-:-:S04]  /*175b0*/  IMAD.U32 R70, RZ, RZ, UR7 ;  /* 0x00000007ff467e24 */ /* 0x000fc8000f8e00ff */
[----:B0-----:R-:W-:Y:S01]  /*175c0*/  @!P0 IMAD.WIDE R70, R70, 0x4, R104 ;  /* 0x0000000446468825 */ /* 0x001fe200078e0268 */
[----:B------:R-:W0:Y:S01]  /*175d0*/  MUFU.RSQ R91, R91 ;  /* 0x0000005b005b7308 */ /* 0x000e220000001400 */
[----:B------:R-:W2:Y:S03]  /*175e0*/  @!P0 LDC.64 R104, c[0x0][0x3c8] ;  /* 0x0000f200ff688b82 */ /* 0x000ea60000000a00 */
[----:B------:R3:W-:Y:S02]  /*175f0*/  @!P0 STG.E desc[UR12][R70.64], R98 ;  /* 0x0000006246008986 */ /* 0x0007e4000c10190c */
[----:B---3--:R-:W-:-:S05]  /*17600*/  MOV R70, UR7 ;  /* 0x0000000700467c02 */ /* 0x008fca0008000f00 */
[----:B--2---:R-:W-:-:S05]  /*17610*/  @!P0 IMAD.WIDE R70, R70, 0x4, R104 ;  /* 0x0000000446468825 */ /* 0x004fca00078e0268 */
[----:B0-----:R0:W-:Y:S01]  /*17620*/  @!P0 STG.E desc[UR12][R70.64], R91 ;  /* 0x0000005b46008986 */ /* 0x0011e2000c10190c */
[----:B------:R-:W-:Y:S05]  /*17630*/  BRA.U !UP1, `(.L_x_24208) ;  /* 0x0000000d09147547 */ /* 0x000fea000b800000 */
[----:B------:R-:W-:Y:S01]  /*17640*/  FSEL R98, R98, RZ, !P1 ;  /* 0x000000ff62627208 */ /* 0x000fe20004800000 */
[----:B------:R-:W-:Y:S01]  /*17650*/  UIADD3 UR4, UPT, UPT, UR6, -0x1, URZ ;  /* 0xffffffff06047890 */ /* 0x000fe2000fffe0ff */
[----:B0-----:R-:W-:Y:S01]  /*17660*/  SHF.R.U64 R70, R68, 0x10, R69 ;  /* 0x0000001044467819 */ /* 0x001fe20000001245 */
[----:B------:R-:W-:Y:S01]  /*17670*/  HADD2.F32 R89, -RZ, R108.H1_H1 ;  /* 0x3000006cff597230 */ /* 0x000fe20000004100 */
[----:B------:R-:W-:Y:S01]  /*17680*/  SHF.R.U64 R71, R2, 0x10, R3 ;  /* 0x0000001002477819 */ /* 0x000fe20000001203 */
[C---:B------:R-:W-:Y:S01]  /*17690*/  FADD.FTZ R41, -R98.reuse, R41 ;  /* 0x0000002962297221 */ /* 0x040fe20000010100 */
[C---:B------:R-:W-:Y:S01]  /*176a0*/  FADD.FTZ R43, -R98.reuse, R43 ;  /* 0x0000002b622b7221 */ /* 0x040fe20000010100 */
[----:B------:R-:W-:Y:S01]  /*176b0*/  HADD2.F32 R70, -RZ, R70.H0_H0 ;  /* 0x20000046ff467230 */ /* 0x000fe20000004100 */
[----:B------:R-:W-:Y:S01]  /*176c0*/  UIMAD UR4, UR4, UR22, URZ ;  /* 0x00000016040472a4 */ /* 0x000fe2000f8e02ff */
[----:B------:R-:W-:Y:S02]  /*176d0*/  HADD2.F32 R71, -RZ, R71.H0_H0 ;  /* 0x20000047ff477230 */ /* 0x000fe40000004100 */
[C---:B------:R-:W-:Y:S01]  /*176e0*/  FMUL.FTZ R41, R91.reuse, R41 ;  /* 0x000000295b297220 */ /* 0x040fe20000410000 */
[----:B------:R-:W-:Y:S01]  /*176f0*/  FMUL.FTZ R43, R91, R43 ;  /* 0x0000002b5b2b7220 */ /* 0x000fe20000410000 */
[----:B------:R-:W-:Y:S01]  /*17700*/  USHF.R.S32.HI UR5, URZ, 0x1f, UR4 ;  /* 0x0000001fff057899 */ /* 0x000fe20008011404 */
[----:B------:R-:W-:Y:S01]  /*17710*/  FADD.FTZ R42, -R98, R42 ;  /* 0x0000002a622a7221 */ /* 0x000fe20000010100 */
[----:B------:R-:W-:Y:S01]  /*17720*/  FFMA.FTZ R41, R41, R70, R71 ;  /* 0x0000004629297223 */ /* 0x000fe20000010047 */
[----:B------:R-:W-:Y:S01]  /*17730*/  SHF.R.U32.HI R71, RZ, 0x10, R69 ;  /* 0x00000010ff477819 */ /* 0x000fe20000011645 */
[----:B------:R-:W-:Y:S01]  /*17740*/  ULEA.HI UR5, UR5, UR4, URZ, 0x2 ;  /* 0x0000000405057291 */ /* 0x000fe2000f8f10ff */
[----:B------:R-:W-:Y:S01]  /*17750*/  SHF.R.U32.HI R70, RZ, 0x10, R3 ;  /* 0x00000010ff467819 */ /* 0x000fe20000011603 */
[----:B------:R-:W-:-:S02]  /*17760*/  HADD2.F32 R104, -RZ, R3.H0_H0 ;  /* 0x20000003ff687230 */ /* 0x000fc40000004100 */
[C---:B------:R-:W-:Y:S01]  /*17770*/  FMUL.FTZ R42, R91.reuse, R42 ;  /* 0x0000002a5b2a7220 */ /* 0x040fe20000410000 */
[----:B------:R-:W-:Y:S02]  /*17780*/  HADD2.F32 R71, -RZ, R71.H0_H0 ;  /* 0x20000047ff477230 */ /* 0x000fe40000004100 */
[----:B------:R-:W-:Y:S01]  /*17790*/  FADD.FTZ R37, -R98, R37 ;  /* 0x0000002562257221 */ /* 0x000fe20000010100 */
[----:B------:R-:W-:Y:S02]  /*177a0*/  HADD2.F32 R70, -RZ, R70.H0_H0 ;  /* 0x20000046ff467230 */ /* 0x000fe40000004100 */
[----:B------:R-:W-:Y:S01]  /*177b0*/  FFMA.FTZ R42, R42, R89, R104 ;  /* 0x000000592a2a7223 */ /* 0x000fe20000010068 */
[----:B------:R-:W-:Y:S02]  /*177c0*/  IMAD.U32 R89, RZ, RZ, UR5 ;  /* 0x00000005ff597e24 */ /* 0x000fe4000f8e00ff */
[----:B------:R-:W-:Y:S01]  /*177d0*/  FMUL.FTZ R37, R91, R37 ;  /* 0x000000255b257220 */ /* 0x000fe20000410000 */
[C---:B------:R-:W-:Y:S01]  /*177e0*/  FADD.FTZ R12, -R98.reuse, R12 ;  /* 0x0000000c620c7221 */ /* 0x040fe20000010100 */
[----:B------:R-:W-:Y:S01]  /*177f0*/  FFMA.FTZ R43, R43, R71, R70 ;  /* 0x000000472b2b7223 */ /* 0x000fe20000010046 */
[----:B------:R-:W-:Y:S01]  /*17800*/  FADD.FTZ R71, -R98, R40 ;  /* 0x0000002862477221 */ /* 0x000fe20000010100 */
[----:B------:R-:W-:Y:S01]  /*17810*/  HADD2.F32 R70, -RZ, R108.H0_H0 ;  /* 0x2000006cff467230 */ /* 0x000fe20000004100 */
[----:B------:R-:W-:Y:S01]  /*17820*/  LEA.HI.SX32 R89, R89, R74, 0x1e ;  /* 0x0000004a59597211 */ /* 0x000fe200078ff2ff */
[----:B------:R-:W-:-:S02]  /*17830*/  HADD2.F32 R40, -RZ, R2.H0_H0 ;  /* 0x20000002ff287230 */ /* 0x000fc40000004100 */
[C---:B------:R-:W-:Y:S01]  /*17840*/  FMUL.FTZ R71, R91.reuse, R71 ;  /* 0x000000475b477220 */ /* 0x040fe20000410000 */
[C---:B------:R-:W-:Y:S01]  /*17850*/  FADD.FTZ R13, -R98.reuse, R13 ;  /* 0x0000000d620d7221 */ /* 0x040fe20000010100 */
[----:B------:R-:W-:Y:S01]  /*17860*/  FMUL.FTZ R12, R91, R12 ;  /* 0x0000000c5b0c7220 */ /* 0x000fe20000410000 */
[C---:B------:R-:W-:Y:S01]  /*17870*/  FADD.FTZ R14, -R98.reuse, R14 ;  /* 0x0000000e620e7221 */ /* 0x040fe20000010100 */
[----:B------:R-:W-:Y:S01]  /*17880*/  FFMA.FTZ R40, R71, R70, R40 ;  /* 0x0000004647287223 */ /* 0x000fe20000010028 */
        /* <DEDUP_REMOVED lines=28> */
[C---:B------:R-:W-:Y:S01]  /*17a50*/  FMUL.FTZ R23, R91.reuse, R23 ;  /* 0x000000175b177220 */ /* 0x040fe20000410000 */
[C---:B------:R-:W-:Y:S01]  /*17a60*/  FMUL.FTZ R24, R91.reuse, R24 ;  /* 0x000000185b187220 */ /* 0x040fe20000410000 */
[----:B------:R0:W-:Y:S01]  /*17a70*/  STG.E.128 desc[UR12][R104.64], R40 ;  /* 0x0000002868007986 */ /* 0x0001e2000c101d0c */
[C---:B------:R-:W-:Y:S01]  /*17a80*/  FMUL.FTZ R25, R91.reuse, R25 ;  /* 0x000000195b197220 */ /* 0x040fe20000410000 */
[C---:B------:R-:W-:Y:S01]  /*17a90*/  FMUL.FTZ R26, R91.reuse, R26 ;  /* 0x0000001a5b1a7220 */ /* 0x040fe20000410000 */
[C---:B------:R-:W-:Y:S01]  /*17aa0*/  FMUL.FTZ R27, R91.reuse, R27 ;  /* 0x0000001b5b1b7220 */ /* 0x040fe20000410000 */
[C---:B------:R-:W-:Y:S01]  /*17ab0*/  FMUL.FTZ R29, R91.reuse, R29 ;  /* 0x0000001d5b1d7220 */ /* 0x040fe20000410000 */
[C---:B------:R-:W-:Y:S01]  /*17ac0*/  FMUL.FTZ R30, R91.reuse, R30 ;  /* 0x0000001e5b1e7220 */ /* 0x040fe20000410000 */
[----:B------:R-:W-:Y:S01]  /*17ad0*/  FMUL.FTZ R28, R91, R28 ;  /* 0x0000001c5b1c7220 */ /* 0x000fe20000410000 */
[----:B0-----:R-:W-:-:S02]  /*17ae0*/  SHF.R.U64 R41, R66, 0x10, R67 ;  /* 0x0000001042297819 */ /* 0x001fc40000001243 */
[----:B------:R-:W-:-:S03]  /*17af0*/  SHF.R.U64 R40, R44, 0x10, R45 ;  /* 0x000000102c287819 */ /* 0x000fc6000000122d */
[----:B------:R-:W-:Y:S02]  /*17b00*/  HADD2.F32 R41, -RZ, R41.H0_H0 ;  /* 0x20000029ff297230 */ /* 0x000fe40000004100 */
[----:B------:R-:W-:-:S05]  /*17b10*/  HADD2.F32 R40, -RZ, R40.H0_H0 ;  /* 0x20000028ff287230 */ /* 0x000fca0000004100 */
[----:B------:R-:W-:Y:S01]  /*17b20*/  FFMA.FTZ R37, R37, R41, R40 ;  /* 0x0000002925257223 */ /* 0x000fe20000010028 */
[----:B------:R-:W-:Y:S01]  /*17b30*/  FADD.FTZ R41, -R98, R36 ;  /* 0x0000002462297221 */ /* 0x000fe20000010100 */
[----:B------:R-:W-:Y:S02]  /*17b40*/  HADD2.F32 R40, -RZ, R110.H0_H0 ;  /* 0x2000006eff287230 */ /* 0x000fe40000004100 */
[----:B------:R-:W-:Y:S02]  /*17b50*/  HADD2.F32 R36, -RZ, R44.H0_H0 ;  /* 0x2000002cff247230 */ /* 0x000fe40000004100 */
[----:B------:R-:W-:-:S04]  /*17b60*/  FMUL.FTZ R41, R91, R41 ;  /* 0x000000295b297220 */ /* 0x000fc80000410000 */
[----:B------:R-:W-:Y:S01]  /*17b70*/  FFMA.FTZ R36, R41, R40, R36 ;  /* 0x0000002829247223 */ /* 0x000fe20000010024 */
[----:B------:R-:W-:Y:S01]  /*17b80*/  FADD.FTZ R41, -R98, R38 ;  /* 0x0000002662297221 */ /* 0x000fe20000010100 */
[----:B------:R-:W-:Y:S02]  /*17b90*/  HADD2.F32 R40, -RZ, R110.H1_H1 ;  /* 0x3000006eff287230 */ /* 0x000fe40000004100 */
[----:B------:R-:W-:Y:S02]  /*17ba0*/  HADD2.F32 R38, -RZ, R45.H0_H0 ;  /* 0x2000002dff267230 */ /* 0x000fe40000004100 */
[----:B------:R-:W-:-:S04]  /*17bb0*/  FMUL.FTZ R41, R91, R41 ;  /* 0x000000295b297220 */ /* 0x000fc80000410000 */
[----:B------:R-:W-:Y:S01]  /*17bc0*/  FFMA.FTZ R38, R41, R40, R38 ;  /* 0x0000002829267223 */ /* 0x000fe20000010026 */
[----:B------:R-:W-:Y:S01]  /*17bd0*/  FADD.FTZ R41, -R98, R39 ;  /* 0x0000002762297221 */ /* 0x000fe20000010100 */
[--C-:B------:R-:W-:Y:S02]  /*17be0*/  HADD2.F32 R40, -RZ, R114.reuse.H0_H0 ;  /* 0x20000072ff287230 */ /* 0x100fe40000004100 */
[----:B------:R-:W-:Y:S02]  /*17bf0*/  HADD2.F32 R39, -RZ, R114.H1_H1 ;  /* 0x30000072ff277230 */ /* 0x000fe40000004100 */
[----:B------:R-:W-:-:S04]  /*17c00*/  FMUL.FTZ R41, R91, R41 ;  /* 0x000000295b297220 */ /* 0x000fc80000410000 */
[----:B------:R-:W-:Y:S01]  /*17c10*/  FFMA.FTZ R39, R41, R40, R39 ;  /* 0x0000002829277223 */ /* 0x000fe20000010027 */
[----:B------:R-:W-:-:S05]  /*17c20*/  IADD3 R40, PT, PT, R89, 0x80, RZ ;  /* 0x0000008059287810 */ /* 0x000fca0007ffe0ff */
[----:B------:R-:W-:-:S05]  /*17c30*/  IMAD.WIDE.U32 R40, R40, 0x10, R70 ;  /* 0x0000001028287825 */ /* 0x000fca00078e0046 */
[----:B------:R0:W-:Y:S02]  /*17c40*/  STG.E.128 desc[UR12][R40.64], R36 ;  /* 0x0000002428007986 */ /* 0x0001e4000c101d0c */
[C---:B0-----:R-:W-:Y:S01]  /*17c50*/  FADD.FTZ R37, -R98.reuse, R32 ;  /* 0x0000002062257221 */ /* 0x041fe20000010100 */
[----:B------:R-:W-:Y:S02]  /*17c60*/  HADD2.F32 R36, -RZ, R93.H0_H0 ;  /* 0x2000005dff247230 */ /* 0x000fe40000004100 */
[----:B------:R-:W-:Y:S01]  /*17c70*/  FADD.FTZ R38, -R98, R33 ;  /* 0x0000002162267221 */ /* 0x000fe20000010100 */
[----:B------:R-:W-:Y:S02]  /*17c80*/  HADD2.F32 R32, -RZ, R46.H0_H0 ;  /* 0x2000002eff207230 */ /* 0x000fe40000004100 */
[C---:B------:R-:W-:Y:S01]  /*17c90*/  FMUL.FTZ R37, R91.reuse, R37 ;  /* 0x000000255b257220 */ /* 0x040fe20000410000 */
[----:B------:R-:W-:Y:S02]  /*17ca0*/  HADD2.F32 R33, -RZ, R115.H0_H0 ;  /* 0x20000073ff217230 */ /* 0x000fe40000004100 */
[----:B------:R-:W-:Y:S01]  /*17cb0*/  FMUL.FTZ R38, R91, R38 ;  /* 0x000000265b267220 */ /* 0x000fe20000410000 */
[----:B------:R-:W-:Y:S01]  /*17cc0*/  FFMA.FTZ R32, R37, R36, R32 ;  /* 0x0000002425207223 */ /* 0x000fe20000010020 */
[----:B------:R-:W-:-:S02]  /*17cd0*/  HADD2.F32 R36, -RZ, R94.H0_H0 ;  /* 0x2000005eff247230 */ /* 0x000fc40000004100 */
[----:B------:R-:W-:Y:S01]  /*17ce0*/  FADD.FTZ R37, -R98, R34 ;  /* 0x0000002262257221 */ /* 0x000fe20000010100 */
[----:B------:R-:W-:Y:S02]  /*17cf0*/  HADD2.F32 R34, -RZ, R47.H0_H0 ;  /* 0x2000002fff227230 */ /* 0x000fe40000004100 */
[----:B------:R-:W-:Y:S01]  /*17d00*/  FFMA.FTZ R33, R38, R36, R33 ;  /* 0x0000002426217223 */ /* 0x000fe20000010021 */
[----:B------:R-:W-:Y:S02]  /*17d10*/  HADD2.F32 R36, -RZ, R93.H1_H1 ;  /* 0x3000005dff247230 */ /* 0x000fe40000004100 */
[----:B------:R-:W-:Y:S01]  /*17d20*/  FMUL.FTZ R37, R91, R37 ;  /* 0x000000255b257220 */ /* 0x000fe20000410000 */
[C---:B------:R-:W-:Y:S01]  /*17d30*/  FADD.FTZ R38, -R98.reuse, R35 ;  /* 0x0000002362267221 */ /* 0x040fe20000010100 */
[----:B------:R-:W-:Y:S02]  /*17d40*/  HADD2.F32 R35, -RZ, R115.H1_H1 ;  /* 0x30000073ff237230 */ /* 0x000fe40000004100 */
[----:B------:R-:W-:Y:S01]  /*17d50*/  FADD.FTZ R98, -R98, R31 ;  /* 0x0000001f62627221 */ /* 0x000fe20000010100 */
[----:B------:R-:W-:Y:S01]  /*17d60*/  FFMA.FTZ R34, R37, R36, R34 ;  /* 0x0000002425227223 */ /* 0x000fe20000010022 */
[----:B------:R-:W-:-:S02]  /*17d70*/  HADD2.F32 R37, -RZ, R94.H1_H1 ;  /* 0x3000005eff257230 */ /* 0x000fc40000004100 */
[----:B------:R-:W-:Y:S01]  /*17d80*/  FMUL.FTZ R38, R91, R38 ;  /* 0x000000265b267220 */ /* 0x000fe20000410000 */
[----:B------:R-:W-:Y:S02]  /*17d90*/  VIADD R36, R89, 0x100 ;  /* 0x0000010059247836 */ /* 0x000fe40000000000 */
[----:B------:R-:W-:Y:S01]  /*17da0*/  FMUL.FTZ R98, R91, R98 ;  /* 0x000000625b627220 */ /* 0x000fe20000410000 */
[----:B------:R-:W-:Y:S02]  /*17db0*/  HADD2.F32 R31, -RZ, R116.H1_H1 ;  /* 0x30000074ff1f7230 */ /* 0x000fe40000004100 */
[----:B------:R-:W-:Y:S01]  /*17dc0*/  FFMA.FTZ R35, R38, R37, R35 ;  /* 0x0000002526237223 */ /* 0x000fe20000010023 */
[----:B------:R-:W-:-:S04]  /*17dd0*/  IMAD.WIDE.U32 R36, R36, 0x10, R70 ;  /* 0x0000001024247825 */ /* 0x000fc800078e0046 */
[----:B------:R-:W-:Y:S01]  /*17de0*/  HADD2.F32 R38, -RZ, R106.H0_H0 ;  /* 0x2000006aff267230 */ /* 0x000fe20000004100 */
[----:B------:R0:W-:Y:S02]  /*17df0*/  STG.E.128 desc[UR12][R36.64], R32 ;  /* 0x0000002024007986 */ /* 0x0001e4000c101d0c */
[--C-:B0-----:R-:W-:Y:S02]  /*17e00*/  HADD2.F32 R33, -RZ, R95.reuse.H0_H0 ;  /* 0x2000005fff217230 */ /* 0x101fe40000004100 */
[----:B------:R-:W-:Y:S02]  /*17e10*/  HADD2.F32 R32, -RZ, R48.H0_H0 ;  /* 0x20000030ff207230 */ /* 0x000fe40000004100 */
[----:B------:R-:W-:Y:S02]  /*17e20*/  HADD2.F32 R36, -RZ, R96.H0_H0 ;  /* 0x20000060ff247230 */ /* 0x000fe40000004100 */
[----:B------:R-:W-:Y:S02]  /*17e30*/  HADD2.F32 R35, -RZ, R116.H0_H0 ;  /* 0x20000074ff237230 */ /* 0x000fe40000004100 */
[----:B------:R-:W-:Y:S01]  /*17e40*/  FFMA.FTZ R12, R12, R33, R32 ;  /* 0x000000210c0c7223 */ /* 0x000fe20000010020 */
[----:B------:R-:W-:-:S02]  /*17e50*/  HADD2.F32 R34, -RZ, R95.H1_H1 ;  /* 0x3000005fff227230 */ /* 0x000fc40000004100 */
[----:B------:R-:W-:Y:S02]  /*17e60*/  HADD2.F32 R33, -RZ, R49.H0_H0 ;  /* 0x20000031ff217230 */ /* 0x000fe40000004100 */
[----:B------:R-:W-:Y:S01]  /*17e70*/  FFMA.FTZ R13, R13, R36, R35 ;  /* 0x000000240d0d7223 */ /* 0x000fe20000010023 */
[----:B------:R-:W-:Y:S02]  /*17e80*/  HADD2.F32 R32, -RZ, R96.H1_H1 ;  /* 0x30000060ff207230 */ /* 0x000fe40000004100 */
[----:B------:R-:W-:Y:S02]  /*17e90*/  HADD2.F32 R36, -RZ, R97.H0_H0 ;  /* 0x20000061ff247230 */ /* 0x000fe40000004100 */
[----:B------:R-:W-:Y:S01]  /*17ea0*/  FFMA.FTZ R14, R14, R34, R33 ;  /* 0x000000220e0e7223 */ /* 0x000fe20000010021 */
        /* <DEDUP_REMOVED lines=17> */
[----:B------:R-:W-:-:S02]  /*17fc0*/  HADD2.F32 R36, -RZ, R100.H1_H1 ;  /* 0x30000064ff247230 */ /* 0x000fc40000004100 */
[----:B------:R-:W-:Y:S02]  /*17fd0*/  HADD2.F32 R35, -RZ, R53.H0_H0 ;  /* 0x20000035ff237230 */ /* 0x000fe40000004100 */
[----:B------:R-:W-:Y:S01]  /*17fe0*/  FFMA.FTZ R21, R21, R32, R31 ;  /* 0x0000002015157223 */ /* 0x000fe2000001001f */
[----:B------:R-:W-:Y:S02]  /*17ff0*/  HADD2.F32 R34, -RZ, R101.H1_H1 ;  /* 0x30000065ff227230 */ /* 0x000fe40000004100 */
        /* <DEDUP_REMOVED lines=17> */
[----:B------:R-:W-:Y:S02]  /*18110*/  HADD2.F32 R34, -RZ, R106.H1_H1 ;  /* 0x3000006aff227230 */ /* 0x000fe40000004100 */
[----:B------:R-:W-:-:S02]  /*18120*/  HADD2.F32 R33, -RZ, R57.H0_H0 ;  /* 0x20000039ff217230 */ /* 0x000fc40000004100 */
[----:B------:R-:W-:Y:S01]  /*18130*/  FFMA.FTZ R29, R29, R36, R35 ;  /* 0x000000241d1d7223 */ /* 0x000fe20000010023 */
[----:B------:R-:W-:Y:S01]  /*18140*/  HADD2.F32 R32, -RZ, R107.H1_H1 ;  /* 0x3000006bff207230 */ /* 0x000fe20000004100 */
[C---:B------:R-:W-:Y:S01]  /*18150*/  IADD3 R35, PT, PT, R89.reuse, 0x180, RZ ;  /* 0x0000018059237810 */ /* 0x040fe20007ffe0ff */
[----:B------:R-:W-:Y:S02]  /*18160*/  HADD2.F32 R31, -RZ, R120.H1_H1 ;  /* 0x30000078ff1f7230 */ /* 0x000fe40000004100 */
[----:B------:R-:W-:Y:S01]  /*18170*/  FFMA.FTZ R30, R30, R34, R33 ;  /* 0x000000221e1e7223 */ /* 0x000fe20000010021 */
[----:B------:R-:W-:Y:S01]  /*18180*/  HADD2.F32 R37, -RZ, R56.H0_H0 ;  /* 0x20000038ff257230 */ /* 0x000fe20000004100 */
[C---:B------:R-:W-:Y:S01]  /*18190*/  IADD3 R33, PT, PT, R89.reuse, 0x280, RZ ;  /* 0x0000028059217810 */ /* 0x040fe20007ffe0ff */
[C---:B------:R-:W-:Y:S02]  /*181a0*/  VIADD R34, R89.reuse, 0x200 ;  /* 0x0000020059227836 */ /* 0x040fe40000000000 */
[----:B------:R-:W-:Y:S01]  /*181b0*/  FFMA.FTZ R31, R98, R32, R31 ;  /* 0x00000020621f7223 */ /* 0x000fe2000001001f */
[----:B------:R-:W-:-:S02]  /*181c0*/  VIADD R32, R89, 0x300 ;  /* 0x0000030059207836 */ /* 0x000fc40000000000 */
[----:B------:R-:W-:Y:S01]  /*181d0*/  FFMA.FTZ R28, R28, R38, R37 ;  /* 0x000000261c1c7223 */ /* 0x000fe20000010025 */
[----:B------:R-:W-:Y:S01]  /*181e0*/  IADD3 R89, PT, PT, R89, 0x380, RZ ;  /* 0x0000038059597810 */ /* 0x000fe20007ffe0ff */
[----:B------:R-:W-:-:S04]  /*181f0*/  IMAD.WIDE.U32 R36, R35, 0x10, R70 ;  /* 0x0000001023247825 */ /* 0x000fc800078e0046 */
        /* <DEDUP_REMOVED lines=9> */
.L_x_24208:
[----:B------:R-:W-:Y:S02]  /*18290*/  UIADD3 UR7, UPT, UPT, UR7, UR18, URZ ;  /* 0x0000001207077290 */ /* 0x000fe4000fffe0ff */
[----:B------:R-:W-:Y:S02]  /*182a0*/  UPLOP3.LUT UP0, UPT, UPT, UPT, UP0, 0x40, 0x4 ;  /* 0x000000000004789c */ /* 0x000fe40003f0e800 */
[----:B------:R-:W-:-:S09]  /*182b0*/  UISETP.GE.AND UP1, UPT, UR7, UR19, UPT ;  /* 0x000000130700728c */ /* 0x000fd2000bf26270 */
[----:B------:R-:W-:Y:S05]  /*182c0*/  BRA.U !UP1, `(.L_x_24209) ;  /* 0xfffffe8d09b07547 */ /* 0x000fea000b83ffff */
[----:B------:R-:W-:Y:S05]  /*182d0*/  EXIT ;  /* 0x000000000000794d */ /* 0x000fea0003800000 */
.L_x_24210:
        /* <DEDUP_REMOVED lines=10> */
.L_x_27341:


//--------------------- .text._ZN10layer_norm13ln_fwd_kernelINS_13Kernel_traitsIfffffjLj4096ELj1ELj1ELj4ELj16ENS_18Kernel_traits_baseILj4096EfffffjLj128EEEEELb0ELb0ELb0ELb0EEEvNS_9FwdParamsE --------------------------
	.section	.text._ZN10layer_norm13ln_fwd_kernelINS_13Kernel_traitsIfffffjLj4096ELj1ELj1ELj4ELj16ENS_18Kernel_traits_baseILj4096EfffffjLj128EEEEELb0ELb0ELb0ELb0EEEvNS_9FwdParamsE,"ax",@progbits
	.align	128
        .global         _ZN10layer_norm13ln_fwd_kernelINS_13Kernel_traitsIfffffjLj4096ELj1ELj1ELj4ELj16ENS_18Kernel_traits_baseILj4096EfffffjLj128EEEEELb0ELb0ELb0ELb0EEEvNS_9FwdParamsE
        .type           _ZN10layer_norm13ln_fwd_kernelINS_13Kernel_traitsIfffffjLj4096ELj1ELj1ELj4ELj16ENS_18Kernel_traits_baseILj4096EfffffjLj128EEEEELb0ELb0ELb0ELb0EEEvNS_9FwdParamsE,@function
        .size           _ZN10layer_norm13ln_fwd_kernelINS_13Kernel_traitsIfffffjLj4096ELj1ELj1ELj4ELj16ENS_18Kernel_traits_baseILj4096EfffffjLj128EEEEELb0ELb0ELb0ELb0EEEvNS_9FwdParamsE,(.L_x_27342 - _ZN10layer_norm13ln_fwd_kernelINS_13Kernel_traitsIfffffjLj4096ELj1ELj1ELj4ELj16ENS_18Kernel_traits_baseILj4096EfffffjLj128EEEEELb0ELb0ELb0ELb0EEEvNS_9FwdParamsE)
        .other          _ZN10layer_norm13ln_fwd_kernelINS_13Kernel_traitsIfffffjLj4096ELj1ELj1ELj4ELj16ENS_18Kernel_traits_baseILj4096EfffffjLj128EEEEELb0ELb0ELb0ELb0EEEvNS_9FwdParamsE,@"STO_CUDA_ENTRY STV_DEFAULT"
_ZN10layer_norm13ln_fwd_kernelINS_13Kernel_traitsIfffffjLj4096ELj1ELj1ELj4ELj16ENS_18Kernel_traits_baseILj4096EfffffjLj128EEEEELb0ELb0ELb0ELb0EEEvNS_9FwdParamsE:
.text._ZN10layer_norm13ln_fwd_kernelINS_13Kernel_traitsIfffffjLj4096ELj1ELj1ELj4ELj16ENS_18Kernel_traits_baseILj4096EfffffjLj128EEEEELb0ELb0ELb0ELb0EEEvNS_9FwdParamsE:
        /* <DEDUP_REMOVED lines=56> */
[----:B------:R-:W3:Y:S08]  /*0380*/  @P6 LDC.64 R86, c[0x0][0x438] ;  /* 0x00010e00ff566b82 */ /* 0x000ef00000000a00 */
[----:B------:R-:W0:Y:S08]  /*0390*/  @P0 LDC.64 R88, c[0x0][0x3d0] ;  /* 0x0000f400ff580b82 */ /* 0x000e300000000a00 */
[----:B------:R-:W0:Y:S01]  /*03a0*/  @P0 LDC.64 R90, c[0x0][0x438] ;  /* 0x00010e00ff5a0b82 */ /* 0x000e220000000a00 */
[----:B----4-:R-:W-:-:S04]  /*03b0*/  @P5 IMAD.WIDE.U32 R24, R6, 0x10, R24 ;  /* 0x0000001006185825 */ /* 0x010fc800078e0018 */
[C---:B-1----:R-:W-:Y:S01]  /*03c0*/  @P5 IMAD.WIDE.U32 R26, R6.reuse, 0x10, R26 ;  /* 0x00000010061a5825 */ /* 0x042fe200078e001a */
[----:B------:R-:W-:Y:S01]  /*03d0*/  @P5 IADD3 R6, PT, PT, R6, 0x80, RZ ;  /* 0x0000008006065810 */ /* 0x000fe20007ffe0ff */
[----:B------:R1:W5:Y:S04]  /*03e0*/  @P5 LDG.E.128 R48, desc[UR6][R24.64] ;  /* 0x0000000618305981 */ /* 0x000368000c1e1d00 */
[C---:B--2---:R-:W-:Y:S01]  /*03f0*/  @P6 IMAD.WIDE.U32 R84, R6.reuse, 0x10, R84 ;  /* 0x0000001006546825 */ /* 0x044fe200078e0054 */
[----:B------:R1:W5:Y:S03]  /*0400*/  @P5 LDG.E.128 R44, desc[UR6][R26.64] ;  /* 0x000000061a2c5981 */ /* 0x000366000c1e1d00 */
[C---:B---3--:R-:W-:Y:S01]  /*0410*/  @P6 IMAD.WIDE.U32 R86, R6.reuse, 0x10, R86 ;  /* 0x0000001006566825 */ /* 0x048fe200078e0056 */
[----:B------:R-:W-:Y:S01]  /*0420*/  @P6 IADD3 R6, PT, PT, R6, 0x80, RZ ;  /* 0x0000008006066810 */ /* 0x000fe20007ffe0ff */
[----:B------:R1:W5:Y:S04]  /*0430*/  @P6 LDG.E.128 R40, desc[UR6][R84.64] ;  /* 0x0000000654286981 */ /* 0x000368000c1e1d00 */
[C---:B0-----:R-:W-:Y:S01]  /*0440*/  @P0 IMAD.WIDE.U32 R88, R6.reuse, 0x10, R88 ;  /* 0x0000001006580825 */ /* 0x041fe200078e0058 */
[----:B------:R1:W5:Y:S03]  /*0450*/  @P6 LDG.E.128 R36, desc[UR6][R86.64] ;  /* 0x0000000656246981 */ /* 0x000366000c1e1d00 */
[----:B------:R-:W-:Y:S01]  /*0460*/  @P0 IMAD.WIDE.U32 R90, R6, 0x10, R90 ;  /* 0x00000010065a0825 */ /* 0x000fe200078e005a */
[----:B------:R1:W5:Y:S04]  /*0470*/  @P0 LDG.E.128 R32, desc[UR6][R88.64] ;  /* 0x0000000658200981 */ /* 0x000368000c1e1d00 */
[----:B------:R1:W5:Y:S01]  /*0480*/  @P0 LDG.E.128 R28, desc[UR6][R90.64] ;  /* 0x000000065a1c0981 */ /* 0x000362000c1e1d00 */
[----:B------:R-:W-:-:S02]  /*0490*/  ISETP.GE.U32.AND P1, PT, R3, 0x400, PT ;  /* 0x000004000300780c */ /* 0x000fc40003f26070 */
[----:B------:R-:W-:-:S11]  /*04a0*/  @P0 IADD3 R6, PT, PT, R6, 0x80, RZ ;  /* 0x0000008006060810 */ /* 0x000fd60007ffe0ff */
[----:B-1----:R-:W-:Y:S05]  /*04b0*/  @!P1 BRA `(.L_x_24213) ;  /* 0x0000000000f89947 */ /* 0x002fea0003800000 */
[----:B------:R-:W0:Y:S08]  /*04c0*/  LDC.64 R24, c[0x0][0x3d0] ;  /* 0x0000f400ff187b82 */ /* 0x000e300000000a00 */
[----:B------:R-:W1:Y:S01]  /*04d0*/  LDC.64 R8, c[0x0][0x438] ;  /* 0x00010e00ff087b82 */ /* 0x000e620000000a00 */
[----:B0-----:R-:W-:-:S06]  /*04e0*/  IMAD.WIDE.U32 R24, R6, 0x10, R24 ;  /* 0x0000001006187825 */ /* 0x001fcc00078e0018 */
[----:B------:R-:W5:Y:S01]  /*04f0*/  LDG.E.128 R24, desc[UR6][R24.64] ;  /* 0x0000000618187981 */ /* 0x000f62000c1e1d00 */
[----:B-1----:R-:W-:-:S05]  /*0500*/  IMAD.WIDE.U32 R6, R6, 0x10, R8 ;  /* 0x0000001006067825 */ /* 0x002fca00078e0008 */
[----:B------:R0:W5:Y:S01]  /*0510*/  LDG.E.128 R20, desc[UR6][R6.64] ;  /* 0x0000000606147981 */ /* 0x000162000c1e1d00 */
[----:B------:R-:W-:Y:S05]  /*0520*/  BRA `(.L_x_24213) ;  /* 0x0000000000dc7947 */ /* 0x000fea0003800000 */
.L_x_24212:
        /* <DEDUP_REMOVED lines=12> */
[----:B------:R-:W-:-:S04]  /*05f0*/  @P6 LOP3.LUT R6, R6, 0x80, RZ, 0xfc, !PT ;  /* 0x0000008006066812 */ /* 0x000fc800078efcff */
[----:B------:R0:W5:Y:S01]  /*0600*/  @P6 LDG.E.128 R80, desc[UR6][R8.64] ;  /* 0x0000000608506981 */ /* 0x000162000c1e1d00 */
[----:B------:R-:W-:Y:S01]  /*0610*/  ISETP.GE.U32.AND P6, PT, R3, 0x400, PT ;  /* 0x000004000300780c */ /* 0x000fe20003fc6070 */
[----:B------:R-:W4:Y:S01]  /*0620*/  @P2 LDC.64 R16, c[0x0][0x3d0] ;  /* 0x0000f400ff102b82 */ /* 0x000f220000000a00 */
[C---:B-1----:R-:W-:Y:S01]  /*0630*/  @P5 IMAD.WIDE.U32 R10, R6.reuse, 0x10, R10 ;  /* 0x00000010060a5825 */ /* 0x042fe200078e000a */
[----:B------:R-:W-:-:S04]  /*0640*/  @P5 IADD3 R6, PT, PT, R6, 0x80, RZ ;  /* 0x0000008006065810 */ /* 0x000fc80007ffe0ff */
[----:B------:R1:W5:Y:S02]  /*0650*/  @P5 LDG.E.128 R72, desc[UR6][R10.64] ;  /* 0x000000060a485981 */ /* 0x000364000c1e1d00 */
[----:B------:R-:W0:Y:S01]  /*0660*/  @P1 LDC.64 R18, c[0x0][0x3d0] ;  /* 0x0000f400ff121b82 */ /* 0x000e220000000a00 */
[C---:B--2---:R-:W-:Y:S01]  /*0670*/  @P4 IMAD.WIDE.U32 R12, R6.reuse, 0x10, R12 ;  /* 0x00000010060c4825 */ /* 0x044fe200078e000c */
[----:B------:R-:W-:-:S04]  /*0680*/  @P4 IADD3 R6, PT, PT, R6, 0x80, RZ ;  /* 0x0000008006064810 */ /* 0x000fc80007ffe0ff */
[----:B------:R1:W5:Y:S02]  /*0690*/  @P4 LDG.E.128 R64, desc[UR6][R12.64] ;  /* 0x000000060c404981 */ /* 0x000364000c1e1d00 */
[----:B------:R-:W2:Y:S01]  /*06a0*/  @P0 LDC.64 R28, c[0x0][0x3d0] ;  /* 0x0000f400ff1c0b82 */ /* 0x000ea20000000a00 */
[C---:B---3--:R-:W-:Y:S01]  /*06b0*/  @P3 IMAD.WIDE.U32 R14, R6.reuse, 0x10, R14 ;  /* 0x00000010060e3825 */ /* 0x048fe200078e000e */
[----:B------:R-:W-:-:S04]  /*06c0*/  @P3 IADD3 R6, PT, PT, R6, 0x80, RZ ;  /* 0x0000008006063810 */ /* 0x000fc80007ffe0ff */
[----:B------:R1:W5:Y:S02]  /*06d0*/  @P3 LDG.E.128 R56, desc[UR6][R14.64] ;  /* 0x000000060e383981 */ /* 0x000364000c1e1d00 */
[----:B------:R-:W3:Y:S01]  /*06e0*/  @P6 LDC.64 R30, c[0x0][0x3d0] ;  /* 0x0000f400ff1e6b82 */ /* 0x000ee20000000a00 */
[C---:B----4-:R-:W-:Y:S01]  /*06f0*/  @P2 IMAD.WIDE.U32 R16, R6.reuse, 0x10, R16 ;  /* 0x0000001006102825 */ /* 0x050fe200078e0010 */
[----:B------:R-:W-:-:S04]  /*0700*/  @P2 IADD3 R6, PT, PT, R6, 0x80, RZ ;  /* 0x0000008006062810 */ /* 0x000fc80007ffe0ff */
[----:B------:R1:W5:Y:S01]  /*0710*/  @P2 LDG.E.128 R48, desc[UR6][R16.64] ;  /* 0x0000000610302981 */ /* 0x000362000c1e1d00 */
[C---:B0-----:R-:W-:Y:S01]  /*0720*/  @P1 IMAD.WIDE.U32 R18, R6.reuse, 0x10, R18 ;  /* 0x0000001006121825 */ /* 0x041fe200078e0012 */
[----:B------:R-:W-:-:S04]  /*0730*/  @P1 IADD3 R6, PT, PT, R6, 0x80, RZ ;  /* 0x0000008006061810 */ /* 0x000fc80007ffe0ff */
[----:B------:R1:W5:Y:S01]  /*0740*/  @P1 LDG.E.128 R40, desc[UR6][R18.64] ;  /* 0x0000000612281981 */ /* 0x000362000c1e1d00 */
[C---:B--2---:R-:W-:Y:S01]  /*0750*/  @P0 IMAD.WIDE.U32 R8, R6.reuse, 0x10, R28 ;  /* 0x0000001006080825 */ /* 0x044fe200078e001c */
[----:B------:R-:W-:-:S04]  /*0760*/  @P0 IADD3 R6, PT, PT, R6, 0x80, RZ ;  /* 0x0000008006060810 */ /* 0x000fc80007ffe0ff */
[----:B------:R1:W5:Y:S01]  /*0770*/  @P0 LDG.E.128 R32, desc[UR6][R8.64] ;  /* 0x0000000608200981 */ /* 0x000362000c1e1d00 */
[----:B---3--:R-:W-:-:S05]  /*0780*/  @P6 IMAD.WIDE.U32 R6, R6, 0x10, R30 ;  /* 0x0000001006066825 */ /* 0x008fca00078e001e */
[----:B------:R1:W5:Y:S01]  /*0790*/  @P6 LDG.E.128 R24, desc[UR6][R6.64] ;  /* 0x0000000606186981 */ /* 0x000362000c1e1d00 */
        /* <DEDUP_REMOVED lines=14> */
[----:B------:R-:W-:Y:S02]  /*0880*/  @P6 CS2R R22, SRZ ;  /* 0x0000000000166805 */ /* 0x000fe4000001ff00 */
[----:B-1----:R-:W-:-:S07]  /*0890*/  @P6 CS2R R20, SRZ ;  /* 0x0000000000146805 */ /* 0x002fce000001ff00 */
.L_x_24213:
[----:B------:R-:W-:Y:S05]  /*08a0*/  BSYNC.RECONVERGENT B0 ;  /* 0x0000000000007941 */ /* 0x000fea0003800200 */
.L_x_24211:
[----:B------:R-:W1:Y:S02]  /*08b0*/  LDCU UR4, c[0x0][0x384] ;  /* 0x00007080ff0477ac */ /* 0x000e640008000800 */
[----:B-1----:R-:W-:-:S13]  /*08c0*/  ISETP.GE.AND P0, PT, R2, UR4, PT ;  /* 0x0000000402007c0c */ /* 0x002fda000bf06270 */
[----:B------:R-:W-:Y:S05]  /*08d0*/  @P0 EXIT ;  /* 0x000000000000094d */ /* 0x000fea0003800000 */
[----:B------:R-:W-:Y:S01]  /*08e0*/  SHF.R.S32.HI R4, RZ, 0x2, R4 ;  /* 0x00000002ff047819 */ /* 0x000fe20000011404 */
[----:B------:R-:W1:Y:S03]  /*08f0*/  LDCU.64 UR4, c[0x0][0x3e0] ;  /* 0x00007c00ff0477ac */ /* 0x000e660008000a00 */
[----:B0-----:R-:W-:Y:S01]  /*0900*/  LOP3.LUT R6, R4, 0x7f, RZ, 0xc0, !PT ;  /* 0x0000007f04067812 */ /* 0x001fe200078ec0ff */
[----:B------:R-:W0:Y:S03]  /*0910*/  LDCU UR12, c[0x0][0x388] ;  /* 0x00007100ff0c77ac */ /* 0x000e260008000800 */
[----:B------:R-:W-:Y:S01]  /*0920*/  VIADDMNMX R7, R6, -R0, RZ, !PT ;  /* 0x8000000006077246 */ /* 0x000fe200078001ff */
[----:B------:R-:W-:Y:S01]  /*0930*/  IMAD R5, R5, -0x20, R6 ;  /* 0xffffffe005057824 */ /* 0x000fe200078e0206 */
[----:B------:R-:W-:Y:S01]  /*0940*/  LOP3.LUT R0, R4, 0xffffff80, RZ, 0xc0, !PT ;  /* 0xffffff8004007812 */ /* 0x000fe200078ec0ff */
[----:B------:R-:W2:Y:S01]  /*0950*/  LDCU.U8 UR10, c[0x0][0x410] ;  /* 0x00008200ff0a77ac */ /* 0x000ea20008000000 */
[----:B------:R-:W-:-:S02]  /*0960*/  VIMNMX R7, PT, PT, R7, 0x20, PT ;  /* 0x0000002007077848 */ /* 0x000fc40003fe0100 */
[----:B------:R-:W-:Y:S01]  /*0970*/  VIMNMX R5, PT, PT, RZ, R5, !PT ;  /* 0x00000005ff057248 */ /* 0x000fe20007fe0100 */
[----:B------:R-:W3:Y:S01]  /*0980*/  LDCU UR11, c[0x0][0x400] ;  /* 0x00008000ff0b77ac */ /* 0x000ee20008000800 */
[-C--:B------:R-:W-:Y:S02]  /*0990*/  LEA R7, R7, R0.reuse, 0x2 ;  /* 0x0000000007077211 */ /* 0x080fe400078e10ff */
[----:B------:R-:W-:Y:S01]  /*09a0*/  VIMNMX R5, PT, PT, R5, 0x20, PT ;  /* 0x0000002005057848 */ /* 0x000fe20003fe0100 */
[----:B-1----:R-:W-:Y:S01]  /*09b0*/  UISETP.NE.U32.AND UP0, UPT, UR4, URZ, UPT ;  /* 0x000000ff0400728c */ /* 0x002fe2000bf05070 */
[----:B------:R-:W-:Y:S01]  /*09c0*/  I2FP.F32.U32 R4, R7 ;  /* 0x0000000700047245 */ /* 0x000fe20000201000 */
[----:B------:R-:W1:Y:S01]  /*09d0*/  LDCU.64 UR8, c[0x0][0x3a0] ;  /* 0x00007400ff0877ac */ /* 0x000e620008000a00 */
[----:B------:R-:W-:Y:S01]  /*09e0*/  LEA R5, R5, R0, 0x2 ;  /* 0x0000000005057211 */ /* 0x000fe200078e10ff */
[----:B------:R-:W-:-:S03]  /*09f0*/  UISETP.NE.AND.EX UP0, UPT, UR5, URZ, UPT, UP0 ;  /* 0x000000ff0500728c */ /* 0x000fc6000bf05300 */
[----:B------:R-:W4:Y:S03]  /*0a00*/  MUFU.RCP R4, R4 ;  /* 0x0000000400047308 */ /* 0x000f260000001000 */
[----:B------:R-:W-:Y:S01]  /*0a10*/  PLOP3.LUT P0, PT, PT, PT, UP0, 0x80, 0x8 ;  /* 0x000000000008781c */ /* 0x000fe20003f0f008 */
[----:B0-2---:R-:W-:-:S12]  /*0a20*/  UPLOP3.LUT UP0, UPT, UPT, UPT, UPT, 0x40, 0x4 ;  /* 0x000000000004789c */ /* 0x005fd80003f0e870 */
.L_x_24258:
[----:B------:R-:W0:Y:S01]  /*0a30*/  @P0 LDC.64 R12, c[0x0][0x3e0] ;  /* 0x0000f800ff0c0b82 */ /* 0x000e220000000a00 */
[----:B------:R-:W-:Y:S02]  /*0a40*/  HFMA2 R117, -RZ, RZ, 1.875, 0 ;  /* 0x3f800000ff757431 */ /* 0x000fe400000001ff */
[C---:B0-234-:R-:W-:Y:S01]  /*0a50*/  @P0 IMAD.WIDE R84, R2.reuse, 0x4, R12 ;  /* 0x0000000402540825 */ /* 0x05dfe200078e020c */
[----:B------:R-:W0:Y:S04]  /*0a60*/  S2R R116, SR_TID.X ;  /* 0x0000000000747919 */ /* 0x000e280000002100 */
[----:B------:R-:W1:Y:S01]  /*0a70*/  LDC.64 R12, c[0x0][0x3e0] ;  /* 0x0000f800ff0c7b82 */ /* 0x000e620000000a00 */
[----:B-----5:R2:W5:Y:S01]  /*0a80*/  @P0 LDG.E R117, desc[UR6][R84.64] ;  /* 0x0000000654750981 */ /* 0x020562000c1e1900 */
[----:B------:R-:W-:Y:S01]  /*0a90*/  IMAD R86, R2, UR12, RZ ;  /* 0x0000000c02567c24 */ /* 0x000fe2000f8e02ff */
[----:B------:R-:W-:Y:S01]  /*0aa0*/  ISETP.GE.U32.AND P1, PT, R3, 0x80, PT ;  /* 0x000000800300780c */ /* 0x000fe20003f26070 */
[----:B------:R-:W-:Y:S03]  /*0ab0*/  BSSY.RECONVERGENT B0, `(.L_x_24214) ;  /* 0x000002b000007945 */ /* 0x000fe60003800200 */
[----:B------:R-:W-:-:S04]  /*0ac0*/  SHF.R.S32.HI R87, RZ, 0x1f, R86 ;  /* 0x0000001fff577819 */ /* 0x000fc80000011456 */
[----:B------:R-:W-:Y:S02]  /*0ad0*/  LEA.HI R87, R87, R86, RZ, 0x2 ;  /* 0x0000005657577211 */ /* 0x000fe400078f10ff */
[----:B-1----:R-:W-:-:S04]  /*0ae0*/  LOP3.LUT P5, RZ, R12, UR8, RZ, 0xfc, !PT ;  /* 0x000000080cff7c12 */ /* 0x002fc8000f8afcff */
[----:B------:R-:W-:Y:S02]  /*0af0*/  LOP3.LUT P5, RZ, R13, UR9, RZ, 0xfc, P5 ;  /* 0x000000090dff7c12 */ /* 0x000fe4000a8afcff */
[----:B0-----:R-:W-:-:S04]  /*0b00*/  LEA.HI.SX32 R115, R87, R116, 0x1e ;  /* 0x0000007457737211 */ /* 0x001fc800078ff2ff */
[----:B------:R-:W-:Y:S01]  /*0b10*/  MOV R120, R115 ;  /* 0x0000007300787202 */ /* 0x000fe20000000f00 */
[----:B--2---:R-:W-:Y:S06]  /*0b20*/  @!P1 BRA `(.L_x_24215) ;  /* 0x00000000008c9947 */ /* 0x004fec0003800000 */
[----:B------:R-:W-:Y:S01]  /*0b30*/  ISETP.NE.U32.AND P2, PT, RZ, UR8, PT ;  /* 0x00000008ff007c0c */ /* 0x000fe2000bf45070 */
[----:B------:R-:W0:Y:S03]  /*0b40*/  LDC.64 R84, c[0x0][0x390] ;  /* 0x0000e400ff547b82 */ /* 0x000e260000000a00 */
[----:B------:R-:W-:-:S05]  /*0b50*/  ISETP.NE.AND.EX P2, PT, RZ, UR9, PT, P2 ;  /* 0x00000009ff007c0c */ /* 0x000fca000bf45320 */
[----:B------:R-:W1:Y:S08]  /*0b60*/  @P5 LDC.64 R118, c[0x0][0x3a8] ;  /* 0x0000ea00ff765b82 */ /* 0x000e700000000a00 */
[----:B------:R-:W2:Y:S01]  /*0b70*/  @P2 LDC.64 R88, c[0x0][0x3a0] ;  /* 0x0000e800ff582b82 */ /* 0x000ea20000000a00 */
[----:B0-----:R-:W-:-:S06]  /*0b80*/  IMAD.WIDE.U32 R84, R115, 0x10, R84 ;  /* 0x0000001073547825 */ /* 0x001fcc00078e0054 */
[----:B------:R-:W3:Y:S01]  /*0b90*/  LDG.E.128 R84, desc[UR6][R84.64] ;  /* 0x0000000654547981 */ /* 0x000ee2000c1e1d00 */
[----:B--2---:R-:W-:-:S06]  /*0ba0*/  @P2 IMAD.WIDE.U32 R88, R115, 0x10, R88 ;  /* 0x0000001073582825 */ /* 0x004fcc00078e0058 */
[----:B------:R-:W3:Y:S01]  /*0bb0*/  @P2 LDG.E.128 R88, desc[UR6][R88.64] ;  /* 0x0000000658582981 */ /* 0x000ee2000c1e1d00 */
[----:B-1----:R-:W-:-:S04]  /*0bc0*/  @P5 IMAD.WIDE.U32 R118, R115, 0x10, R118 ;  /* 0x0000001073765825 */ /* 0x002fc800078e0076 */
[-C--:B---3-5:R-:W-:Y:S01]  /*0bd0*/  @P2 FFMA.FTZ R6, R84, R117.reuse, R88 ;  /* 0x0000007554062223 */ /* 0x0a8fe20000010058 */
[-C--:B------:R-:W-:Y:S01]  /*0be0*/  @P2 FFMA.FTZ R15, R85, R117.reuse, R89 ;  /* 0x00000075550f2223 */ /* 0x080fe20000010059 */
[-C--:B------:R-:W-:Y:S01]  /*0bf0*/  @P2 FFMA.FTZ R99, R86, R117.reuse, R90 ;  /* 0x0000007556632223 */ /* 0x080fe2000001005a */
[----:B------:R-:W-:Y:S02]  /*0c00*/  @P2 FFMA.FTZ R107, R87, R117, R91 ;  /* 0x00000075576b2223 */ /* 0x000fe4000001005b */
[----:B------:R-:W-:Y:S02]  /*0c10*/  @P2 MOV R16, R6 ;  /* 0x0000000600102202 */ /* 0x000fe40000000f00 */
[----:B------:R-:W-:Y:S02]  /*0c20*/  @P2 MOV R17, R15 ;  /* 0x0000000f00112202 */ /* 0x000fe40000000f00 */
[----:B------:R-:W-:Y:S02]  /*0c30*/  @P2 MOV R18, R99 ;  /* 0x0000006300122202 */ /* 0x000fe40000000f00 */
[----:B------:R-:W-:Y:S01]  /*0c40*/  @P2 MOV R19, R107 ;  /* 0x0000006b00132202 */ /* 0x000fe20000000f00 */
[----:B------:R-:W-:Y:S06]  /*0c50*/  @P2 BRA `(.L_x_24216) ;  /* 0x0000000000382947 */ /* 0x000fec0003800000 */
[----:B------:R-:W-:-:S04]  /*0c60*/  ISETP.NE.U32.AND P0, PT, R12, RZ, PT ;  /* 0x000000ff0c00720c */ /* 0x000fc80003f05070 */
[----:B------:R-:W-:-:S13]  /*0c70*/  ISETP.NE.AND.EX P0, PT, R13, RZ, PT, P0 ;  /* 0x000000ff0d00720c */ /* 0x000fda0003f05300 */
[-C--:B------:R-:W-:Y:S01]  /*0c80*/  @P0 FMUL.FTZ R16, R84, R117.reuse ;  /* 0x0000007554100220 */ /* 0x080fe20000410000 */
[-C--:B------:R-:W-:Y:S01]  /*0c90*/  @P0 FMUL.FTZ R17, R85, R117.reuse ;  /* 0x0000007555110220 */ /* 0x080fe20000410000 */
[-C--:B------:R-:W-:Y:S01]  /*0ca0*/  @P0 FMUL.FTZ R18, R86, R117.reuse ;  /* 0x0000007556120220 */ /* 0x080fe20000410000 */
[-C--:B------:R-:W-:Y:S02]  /*0cb0*/  @P0 FMUL.FTZ R19, R87, R117.reuse ;  /* 0x0000007557130220 */ /* 0x080fe40000410000 */
[----:B------:R-:W-:Y:S01]  /*0cc0*/  @P0 MOV R6, R16 ;  /* 0x0000001000060202 */ /* 0x000fe20000000f00 */
[----:B------:R-:W-:Y:S01]  /*0cd0*/  @!P0 FMUL.FTZ R6, R84, R117 ;  /* 0x0000007554068220 */ /* 0x000fe20000410000 */
[----:B------:R-:W-:Y:S01]  /*0ce0*/  @P0 MOV R15, R17 ;  /* 0x00000011000f0202 */ /* 0x000fe20000000f00 */
[-C--:B------:R-:W-:Y:S01]  /*0cf0*/  @!P0 FMUL.FTZ R15, R85, R117.reuse ;  /* 0x00000075550f8220 */ /* 0x080fe20000410000 */
[----:B------:R-:W-:Y:S01]  /*0d00*/  @P0 MOV R99, R18 ;  /* 0x0000001200630202 */ /* 0x000fe20000000f00 */
[----:B------:R-:W-:Y:S01]  /*0d10*/  @!P0 FMUL.FTZ R99, R86, R117 ;  /* 0x0000007556638220 */ /* 0x000fe20000410000 */
[----:B------:R-:W-:Y:S01]  /*0d20*/  @P0 MOV R107, R19 ;  /* 0x00000013006b0202 */ /* 0x000fe20000000f00 */
[----:B------:R-:W-:-:S07]  /*0d30*/  @!P0 FMUL.FTZ R107, R87, R117 ;  /* 0x00000075576b8220 */ /* 0x000fce0000410000 */
.L_x_24216:
[----:B------:R0:W-:Y:S01]  /*0d40*/  @P5 STG.E.128 desc[UR6][R118.64], R16 ;  /* 0x0000001076005986 */ /* 0x0001e2000c101d06 */
[----:B------:R-:W-:-:S07]  /*0d50*/  IADD3 R120, PT, PT, R115, 0x80, RZ ;  /* 0x0000008073787810 */ /* 0x000fce0007ffe0ff */
.L_x_24215:
[----:B---3--:R-:W-:Y:S05]  /*0d60*/  BSYNC.RECONVERGENT B0 ;  /* 0x0000000000007941 */ /* 0x008fea0003800200 */
.L_x_24214:
[----:B------:R-:W-:Y:S01]  /*0d70*/  ISETP.GE.U32.AND P2, PT, R3, 0x100, PT ;  /* 0x000001000300780c */ /* 0x000fe20003f46070 */
[----:B------:R-:W-:Y:S03]  /*0d80*/  BSSY.RECONVERGENT B0, `(.L_x_24217) ;  /* 0x0000022000007945 */ /* 0x000fe60003800200 */
[----:B0-----:R-:W-:-:S09]  /*0d90*/  P2R R118, PR, RZ, 0x4 ;  /* 0x00000004ff767803 */ /* 0x001fd20000000000 */
[----:B------:R-:W-:Y:S05]  /*0da0*/  @!P2 BRA `(.L_x_24218) ;  /* 0x00000000007ca947 */ /* 0x000fea0003800000 */
        /* <DEDUP_REMOVED lines=8> */
[----:B------:R-:W3:Y:S02]  /*0e30*/  @P2 LDG.E.128 R88, desc[UR6][R88.64] ;  /* 0x0000000658582981 */ /* 0x000ee4000c1e1d00 */
[-C--:B---3-5:R-:W-:Y:S01]  /*0e40*/  @P2 FFMA.FTZ R7, R84, R117.reuse, R88 ;  /* 0x0000007554072223 */ /* 0x0a8fe20000010058 */
[-C--:B------:R-:W-:Y:S01]  /*0e50*/  @P2 FFMA.FTZ R92, R85, R117.reuse, R89 ;  /* 0x00000075555c2223 */ /* 0x080fe20000010059 */
[-C--:B------:R-:W-:Y:S01]  /*0e60*/  @P2 FFMA.FTZ R100, R86, R117.reuse, R90 ;  /* 0x0000007556642223 */ /* 0x080fe2000001005a */
[----:B------:R-:W-:Y:S02]  /*0e70*/  @P2 FFMA.FTZ R108, R87, R117, R91 ;  /* 0x00000075576c2223 */ /* 0x000fe4000001005b */
[----:B------:R-:W-:Y:S02]  /*0e80*/  @P2 MOV R16, R7 ;  /* 0x0000000700102202 */ /* 0x000fe40000000f00 */
[----:B------:R-:W-:Y:S02]  /*0e90*/  @P2 MOV R17, R92 ;  /* 0x0000005c00112202 */ /* 0x000fe40000000f00 */
[----:B------:R-:W-:-:S02]  /*0ea0*/  @P2 MOV R18, R100 ;  /* 0x0000006400122202 */ /* 0x000fc40000000f00 */
[----:B------:R-:W-:Y:S01]  /*0eb0*/  @P2 MOV R19, R108 ;  /* 0x0000006c00132202 */ /* 0x000fe20000000f00 */
[----:B-1----:R-:W-:Y:S06]  /*0ec0*/  @P2 BRA `(.L_x_24219) ;  /* 0x0000000000282947 */ /* 0x002fec0003800000 */
        /* <DEDUP_REMOVED lines=10> */
.L_x_24219:
[C---:B------:R-:W-:Y:S01]  /*0f70*/  @P5 IMAD.WIDE.U32 R122, R120.reuse, 0x10, R122 ;  /* 0x00000010787a5825 */ /* 0x040fe200078e007a */
[----:B------:R-:W-:-:S04]  /*0f80*/  IADD3 R120, PT, PT, R120, 0x80, RZ ;  /* 0x0000008078787810 */ /* 0x000fc80007ffe0ff */
[----:B------:R0:W-:Y:S03]  /*0f90*/  @P5 STG.E.128 desc[UR6][R122.64], R16 ;  /* 0x000000107a005986 */ /* 0x0001e6000c101d06 */
.L_x_24218:
[----:B------:R-:W-:Y:S05]  /*0fa0*/  BSYNC.RECONVERGENT B0 ;  /* 0x0000000000007941 */ /* 0x000fea0003800200 */
.L_x_24217:
[----:B------:R-:W-:Y:S01]  /*0fb0*/  ISETP.GE.U32.AND P2, PT, R3, 0x180, PT ;  /* 0x000001800300780c */ /* 0x000fe20003f46070 */
[----:B------:R-:W-:Y:S03]  /*0fc0*/  BSSY.RECONVERGENT B0, `(.L_x_24220) ;  /* 0x0000022000007945 */ /* 0x000fe60003800200 */
[----:B------:R-:W-:-:S09]  /*0fd0*/  P2R R119, PR, RZ, 0x4 ;  /* 0x00000004ff777803 */ /* 0x000fd20000000000 */
[----:B------:R-:W-:Y:S05]  /*0fe0*/  @!P2 BRA `(.L_x_24221) ;  /* 0x00000000007ca947 */ /* 0x000fea0003800000 */
[----:B------:R-:W-:Y:S01]  /*0ff0*/  ISETP.NE.U32.AND P2, PT, RZ, UR8, PT ;  /* 0x00000008ff007c0c */ /* 0x000fe2000bf45070 */
[----:B------:R-:W1:Y:S03]  /*1000*/  LDC.64 R84, c[0x0][0x390] ;  /* 0x0000e400ff547b82 */ /* 0x000e660000000a00 */
[----:B------:R-:W-:-:S05]  /*1010*/  ISETP.NE.AND.EX P2, PT, RZ, UR9, PT, P2 ;  /* 0x00000009ff007c0c */ /* 0x000fca000bf45320 */
[----:B0-----:R-:W0:Y:S08]  /*1020*/  @P5 LDC.64 R122, c[0x0][0x3a8] ;  /* 0x0000ea00ff7a5b82 */ /* 0x001e300000000a00 */
[----:B------:R-:W2:Y:S01]  /*1030*/  @P2 LDC.64 R88, c[0x0][0x3a0] ;  /* 0x0000e800ff582b82 */ /* 0x000ea20000000a00 */
[----:B-1----:R-:W-:-:S06]  /*1040*/  IMAD.WIDE.U32 R84, R120, 0x10, R84 ;  /* 0x0000001078547825 */ /* 0x002fcc00078e0054 */
        /* <DEDUP_REMOVED lines=11> */
[----:B0-----:R-:W-:Y:S06]  /*1100*/  @P2 BRA `(.L_x_24222) ;  /* 0x0000000000282947 */ /* 0x001fec0003800000 */
        /* <DEDUP_REMOVED lines=10> */
.L_x_24222:
[C---:B------:R-:W-:Y:S01]  /*11b0*/  @P5 IMAD.WIDE.U32 R122, R120.reuse, 0x10, R122 ;  /* 0x00000010787a5825 */ /* 0x040fe200078e007a */
[----:B------:R-:W-:-:S04]  /*11c0*/  IADD3 R120, PT, PT, R120, 0x80, RZ ;  /* 0x0000008078787810 */ /* 0x000fc80007ffe0ff */
[----:B------:R1:W-:Y:S03]  /*11d0*/  @P5 STG.E.128 desc[UR6][R122.64], R16 ;  /* 0x000000107a005986 */ /* 0x0003e6000c101d06 */
.L_x_24221:
[----:B------:R-:W-:Y:S05]  /*11e0*/  BSYNC.RECONVERGENT B0 ;  /* 0x0000000000007941 */ /* 0x000fea0003800200 */
.L_x_24220:
[----:B------:R-:W-:Y:S01]  /*11f0*/  ISETP.GE.U32.AND P2, PT, R3, 0x200, PT ;  /* 0x000002000300780c */ /* 0x000fe20003f46070 */
[----:B------:R-:W-:Y:S03]  /*1200*/  BSSY.RECONVERGENT B0, `(.L_x_24223) ;  /* 0x0000022000007945 */ /* 0x000fe60003800200 */
[----:B------:R-:W-:-:S09]  /*1210*/  P2R R121, PR, RZ, 0x4 ;  /* 0x00000004ff797803 */ /* 0x000fd20000000000 */
[----:B------:R-:W-:Y:S05]  /*1220*/  @!P2 BRA `(.L_x_24224) ;  /* 0x00000000007ca947 */ /* 0x000fea0003800000 */
[----:B------:R-:W-:Y:S01]  /*1230*/  ISETP.NE.U32.AND P2, PT, RZ, UR8, PT ;  /* 0x00000008ff007c0c */ /* 0x000fe2000bf45070 */
[----:B------:R-:W2:Y:S03]  /*1240*/  LDC.64 R84, c[0x0][0x390] ;  /* 0x0000e400ff547b82 */ /* 0x000ea60000000a00 */
[----:B------:R-:W-:-:S05]  /*1250*/  ISETP.NE.AND.EX P2, PT, RZ, UR9, PT, P2 ;  /* 0x00000009ff007c0c */ /* 0x000fca000bf45320 */
[----:B01----:R-:W0:Y:S08]  /*1260*/  @P5 LDC.64 R122, c[0x0][0x3a8] ;  /* 0x0000ea00ff7a5b82 */ /* 0x003e300000000a00 */
[----:B------:R-:W1:Y:S01]  /*1270*/  @P2 LDC.64 R88, c[0x0][0x3a0] ;  /* 0x0000e800ff582b82 */ /* 0x000e620000000a00 */
[----:B--2---:R-:W-:-:S06]  /*1280*/  IMAD.WIDE.U32 R84, R120, 0x10, R84 ;  /* 0x0000001078547825 */ /* 0x004fcc00078e0054 */
        /* <DEDUP_REMOVED lines=22> */
.L_x_24225:
[C---:B------:R-:W-:Y:S01]  /*13f0*/  @P5 IMAD.WIDE.U32 R122, R120.reuse, 0x10, R122 ;  /* 0x00000010787a5825 */ /* 0x040fe200078e007a */
[----:B------:R-:W-:-:S04]  /*1400*/  IADD3 R120, PT, PT, R120, 0x80, RZ ;  /* 0x0000008078787810 */ /* 0x000fc80007ffe0ff */
[----:B------:R2:W-:Y:S03]  /*1410*/  @P5 STG.E.128 desc[UR6][R122.64], R16 ;  /* 0x000000107a005986 */ /* 0x0005e6000c101d06 */
.L_x_24224:
[----:B------:R-:W-:Y:S05]  /*1420*/  BSYNC.RECONVERGENT B0 ;  /* 0x0000000000007941 */ /* 0x000fea0003800200 */
.L_x_24223:
[----:B------:R-:W-:Y:S01]  /*1430*/  ISETP.GE.U32.AND P2, PT, R3, 0x280, PT ;  /* 0x000002800300780c */ /* 0x000fe20003f46070 */
[----:B------:R-:W-:Y:S03]  /*1440*/  BSSY.RECONVERGENT B0, `(.L_x_24226) ;  /* 0x0000022000007945 */ /* 0x000fe60003800200 */
[----:B012---:R-:W-:-:S09]  /*1450*/  P2R R122, PR, RZ, 0x4 ;  /* 0x00000004ff7a7803 */ /* 0x007fd20000000000 */
        /* <DEDUP_REMOVED lines=29> */
.L_x_24228:
[C---:B------:R-:W-:Y:S01]  /*1630*/  @P5 IMAD.WIDE.U32 R124, R120.reuse, 0x10, R124 ;  /* 0x00000010787c5825 */ /* 0x040fe200078e007c */
[----:B------:R-:W-:-:S04]  /*1640*/  IADD3 R120, PT, PT, R120, 0x80, RZ ;  /* 0x0000008078787810 */ /* 0x000fc80007ffe0ff */
[----:B------:R0:W-:Y:S03]  /*1650*/  @P5 STG.E.128 desc[UR6][R124.64], R16 ;  /* 0x000000107c005986 */ /* 0x0001e6000c101d06 */
.L_x_24227:
[----:B------:R-:W-:Y:S05]  /*1660*/  BSYNC.RECONVERGENT B0 ;  /* 0x0000000000007941 */ /* 0x000fea0003800200 */
.L_x_24226:
[----:B------:R-:W-:Y:S01]  /*1670*/  ISETP.GE.U32.AND P2, PT, R3, 0x300, PT ;  /* 0x000003000300780c */ /* 0x000fe20003f46070 */
[----:B------:R-:W-:-:S12]  /*1680*/  BSSY.RECONVERGENT B0, `(.L_x_24229) ;  /* 0x0000021000007945 */ /* 0x000fd80003800200 */
        /* <DEDUP_REMOVED lines=29> */
.L_x_24231:
[C---:B------:R-:W-:Y:S01]  /*1860*/  @P5 IMAD.WIDE.U32 R124, R120.reuse, 0x10, R124 ;  /* 0x00000010787c5825 */ /* 0x040fe200078e007c */
[----:B------:R-:W-:-:S04]  /*1870*/  IADD3 R120, PT, PT, R120, 0x80, RZ ;  /* 0x0000008078787810 */ /* 0x000fc80007ffe0ff */
[----:B------:R1:W-:Y:S03]  /*1880*/  @P5 STG.E.128 desc[UR6][R124.64], R16 ;  /* 0x000000107c005986 */ /* 0x0003e6000c101d06 */
.L_x_24230:
[----:B------:R-:W-:Y:S05]  /*1890*/  BSYNC.RECONVERGENT B0 ;  /* 0x0000000000007941 */ /* 0x000fea0003800200 */
.L_x_24229:
[----:B------:R-:W-:Y:S01]  /*18a0*/  ISETP.GE.U32.AND P3, PT, R3, 0x380, PT ;  /* 0x000003800300780c */ /* 0x000fe20003f66070 */
[----:B------:R-:W-:-:S12]  /*18b0*/  BSSY.RECONVERGENT B0, `(.L_x_24232) ;  /* 0x0000021000007945 */ /* 0x000fd80003800200 */
        /* <DEDUP_REMOVED lines=29> */
.L_x_24234:
[C---:B------:R-:W-:Y:S01]  /*1a90*/  @P5 IMAD.WIDE.U32 R124, R120.reuse, 0x10, R124 ;  /* 0x00000010787c5825 */ /* 0x040fe200078e007c */
[----:B------:R-:W-:-:S04]  /*1aa0*/  IADD3 R120, PT, PT, R120, 0x80, RZ ;  /* 0x0000008078787810 */ /* 0x000fc80007ffe0ff */
[----:B------:R2:W-:Y:S03]  /*1ab0*/  @P5 STG.E.128 desc[UR6][R124.64], R16 ;  /* 0x000000107c005986 */ /* 0x0005e6000c101d06 */
.L_x_24233:
[----:B------:R-:W-:Y:S05]  /*1ac0*/  BSYNC.RECONVERGENT B0 ;  /* 0x0000000000007941 */ /* 0x000fea0003800200 */
.L_x_24232:
[----:B------:R-:W-:Y:S01]  /*1ad0*/  ISETP.GE.U32.AND P4, PT, R3, 0x400, PT ;  /* 0x000004000300780c */ /* 0x000fe20003f86070 */
[----:B------:R-:W-:-:S12]  /*1ae0*/  BSSY.RECONVERGENT B0, `(.L_x_24235) ;  /* 0x0000020000007945 */ /* 0x000fd80003800200 */
[----:B------:R-:W-:Y:S05]  /*1af0*/  @!P4 BRA `(.L_x_24236) ;  /* 0x000000000078c947 */ /* 0x000fea0003800000 */
[----:B------:R-:W-:Y:S01]  /*1b00*/  ISETP.NE.U32.AND P6, PT, RZ, UR8, PT ;  /* 0x00000008ff007c0c */ /* 0x000fe2000bfc5070 */
[----:B------:R-:W3:Y:S03]  /*1b10*/  LDC.64 R84, c[0x0][0x390] ;  /* 0x0000e400ff547b82 */ /* 0x000ee60000000a00 */
[----:B------:R-:W-:-:S05]  /*1b20*/  ISETP.NE.AND.EX P6, PT, RZ, UR9, PT, P6 ;  /* 0x00000009ff007c0c */ /* 0x000fca000bfc5360 */
[----:B012---:R-:W0:Y:S08]  /*1b30*/  @P5 LDC.64 R124, c[0x0][0x3a8] ;  /* 0x0000ea00ff7c5b82 */ /* 0x007e300000000a00 */
[----:B------:R-:W1:Y:S01]  /*1b40*/  @P6 LDC.64 R88, c[0x0][0x3a0] ;  /* 0x0000e800ff586b82 */ /* 0x000e620000000a00 */
[----:B---3--:R-:W-:-:S06]  /*1b50*/  IMAD.WIDE.U32 R84, R120, 0x10, R84 ;  /* 0x0000001078547825 */ /* 0x008fcc00078e0054 */
[----:B------:R-:W2:Y:S01]  /*1b60*/  LDG.E.128 R84, desc[UR6][R84.64] ;  /* 0x0000000654547981 */ /* 0x000ea2000c1e1d00 */
[----:B-1----:R-:W-:-:S06]  /*1b70*/  @P6 IMAD.WIDE.U32 R88, R120, 0x10, R88 ;  /* 0x0000001078586825 */ /* 0x002fcc00078e0058 */
[----:B------:R-:W2:Y:S01]  /*1b80*/  @P6 LDG.E.128 R88, desc[UR6][R88.64] ;  /* 0x0000000658586981 */ /* 0x000ea2000c1e1d00 */
[----:B0-----:R-:W-:-:S04]  /*1b90*/  @P5 IMAD.WIDE.U32 R124, R120, 0x10, R124 ;  /* 0x00000010787c5825 */ /* 0x001fc800078e007c */
[-C--:B--2--5:R-:W-:Y:S01]  /*1ba0*/  @P6 FFMA.FTZ R14, R84, R117.reuse, R88 ;  /* 0x00000075540e6223 */ /* 0x0a4fe20000010058 */
        /* <DEDUP_REMOVED lines=18> */
.L_x_24237:
[----:B------:R3:W-:Y:S02]  /*1cd0*/  @P5 STG.E.128 desc[UR6][R124.64], R16 ;  /* 0x000000107c005986 */ /* 0x0007e4000c101d06 */
.L_x_24236:
[----:B------:R-:W-:Y:S05]  /*1ce0*/  BSYNC.RECONVERGENT B0 ;  /* 0x0000000000007941 */ /* 0x000fea0003800200 */
.L_x_24235:
[----:B------:R-:W-:Y:S01]  /*1cf0*/  FADD.FTZ R12, RZ, R6 ;  /* 0x00000006ff0c7221 */ /* 0x000fe20000010000 */
        /* <DEDUP_REMOVED lines=52> */
[----:B----4-:R-:W-:Y:S01]  /*2040*/  FMUL.FTZ R12, R4, R89 ;  /* 0x00000059040c7220 */ /* 0x010fe20000410000 */
        /* <DEDUP_REMOVED lines=79> */
[----:B0-----:R-:W-:Y:S01]  /*2540*/  FADD.FTZ R90, R88, R85 ;  /* 0x00000055585a7221 */ /* 0x001fe20000010000 */
[----:B------:R-:W-:-:S04]  /*2550*/  MOV R85, RZ ;  /* 0x000000ff00557202 */ /* 0x000fc80000000f00 */
        /* <DEDUP_REMOVED lines=10> */
.L_x_24239:
[----:B------:R-:W-:Y:S05]  /*2600*/  BSYNC.RECONVERGENT B0 ;  /* 0x0000000000007941 */ /* 0x000fea0003800200 */
.L_x_24238:
[----:B------:R-:W-:Y:S01]  /*2610*/  BAR.SYNC.DEFER_BLOCKING 0x0 ;  /* 0x0000000000007b1d */ /* 0x000fe20000010000 */
[----:B------:R-:W-:Y:S01]  /*2620*/  ISETP.GT.U32.AND P5, PT, R86, 0x3, PT ;  /* 0x000000035600780c */ /* 0x000fe20003fa4070 */
[----:B0-----:R-:W-:-:S04]  /*2630*/  HFMA2 R84, -RZ, RZ, 0, 0 ;  /* 0x00000000ff547431 */ /* 0x001fc800000001ff */
        /* <DEDUP_REMOVED lines=9> */
[----:B------:R0:W4:Y:S03]  /*26d0*/  LDS.64 R84, [R12+UR4] ;  /* 0x000000040c547984 */ /* 0x0001260008000a00 */
.L_x_24241:
[----:B------:R-:W-:Y:S05]  /*26e0*/  BSYNC.RECONVERGENT B0 ;  /* 0x0000000000007941 */ /* 0x000fea0003800200 */
.L_x_24240:
[----:B------:R-:W0:Y:S01]  /*26f0*/  SHFL.DOWN PT, R88, R89, 0x2, 0x1f ;  /* 0x08401f0059587f89 */ /* 0x000e2200000e0000 */
[-C--:B-----5:R-:W-:Y:S01]  /*2700*/  I2FP.F32.S32 R117, R89.reuse ;  /* 0x0000005900757245 */ /* 0x0a0fe20000201400 */
[----:B------:R-:W-:Y:S01]  /*2710*/  BSSY.RECONVERGENT B0, `(.L_x_24242) ;  /* 0x0000042000007945 */ /* 0x000fe20003800200 */
[----:B------:R-:W-:Y:S01]  /*2720*/  ISETP.NE.AND P5, PT, RZ, UR10, PT ;  /* 0x0000000aff007c0c */ /* 0x000fe2000bfa5270 */
[----:B----4-:R-:W4:Y:S04]  /*2730*/  SHFL.DOWN PT, R91, R84, 0x2, 0x1f ;  /* 0x08401f00545b7f89 */ /* 0x010f2800000e0000 */
[----:B-123--:R-:W1:Y:S01]  /*2740*/  SHFL.DOWN PT, R124, R85, 0x2, 0x1f ;  /* 0x08401f00557c7f89 */ /* 0x00ee6200000e0000 */
[----:B0-----:R-:W-:Y:S02]  /*2750*/  IADD3 R12, PT, PT, R88, R89, RZ ;  /* 0x00000059580c7210 */ /* 0x001fe40007ffe0ff */
[----:B------:R-:W-:-:S02]  /*2760*/  I2FP.F32.S32 R88, R88 ;  /* 0x0000005800587245 */ /* 0x000fc40000201400 */
[----:B------:R-:W-:Y:S01]  /*2770*/  I2FP.F32.S32 R86, R12 ;  /* 0x0000000c00567245 */ /* 0x000fe20000201400 */
[----:B------:R-:W0:Y:S02]  /*2780*/  SHFL.DOWN PT, R125, R12, 0x1, 0x1f ;  /* 0x08201f000c7d7f89 */ /* 0x000e2400000e0000 */
[----:B----4-:R-:W-:Y:S01]  /*2790*/  FMUL.FTZ R90, R91, R88 ;  /* 0x000000585b5a7220 */ /* 0x010fe20000410000 */
[----:B------:R-:W2:Y:S01]  /*27a0*/  MUFU.RCP R87, R86 ;  /* 0x0000005600577308 */ /* 0x000ea20000001000 */
[----:B-1----:R-:W-:Y:S02]  /*27b0*/  FADD.FTZ R124, R124, R85 ;  /* 0x000000557c7c7221 */ /* 0x002fe40000010000 */
[----:B------:R-:W-:Y:S01]  /*27c0*/  FFMA.FTZ R90, R117, R84, R90 ;  /* 0x00000054755a7223 */ /* 0x000fe2000001005a */
[----:B------:R-:W-:-:S04]  /*27d0*/  FADD.FTZ R84, -R91, R84 ;  /* 0x000000545b547221 */ /* 0x000fc80000010100 */
[----:B------:R-:W-:-:S04]  /*27e0*/  FMUL.FTZ R84, R84, R84 ;  /* 0x0000005454547220 */ /* 0x000fc80000410000 */
[----:B------:R-:W-:-:S04]  /*27f0*/  FMUL.FTZ R117, R84, R117 ;  /* 0x0000007554757220 */ /* 0x000fc80000410000 */
[----:B------:R-:W-:Y:S01]  /*2800*/  FMUL.FTZ R117, R117, R88 ;  /* 0x0000005875757220 */ /* 0x000fe20000410000 */
[C---:B--2---:R-:W-:Y:S01]  /*2810*/  FMUL.FTZ R123, R87.reuse, R90 ;  /* 0x0000005a577b7220 */ /* 0x044fe20000410000 */
[----:B------:R-:W1:Y:S02]  /*2820*/  LDC R88, c[0x0][0x448] ;  /* 0x00011200ff587b82 */ /* 0x000e640000000800 */
[----:B------:R-:W-:Y:S01]  /*2830*/  FFMA.FTZ R117, R87, R117, R124 ;  /* 0x0000007557757223 */ /* 0x000fe2000001007c */
[-C--:B0-----:R-:W-:Y:S01]  /*2840*/  IADD3 R13, PT, PT, R12, R125.reuse, RZ ;  /* 0x0000007d0c0d7210 */ /* 0x081fe20007ffe0ff */
[----:B------:R-:W0:Y:S01]  /*2850*/  SHFL.DOWN PT, R90, R123, 0x1, 0x1f ;  /* 0x08201f007b5a7f89 */ /* 0x000e2200000e0000 */
[----:B------:R-:W-:Y:S02]  /*2860*/  I2FP.F32.S32 R125, R125 ;  /* 0x0000007d007d7245 */ /* 0x000fe40000201400 */
[----:B------:R-:W-:Y:S01]  /*2870*/  I2FP.F32.S32 R120, R13 ;  /* 0x0000000d00787245 */ /* 0x000fe20000201400 */
[----:B------:R-:W2:Y:S05]  /*2880*/  SHFL.DOWN PT, R84, R117, 0x1, 0x1f ;  /* 0x08201f0075547f89 */ /* 0x000eaa00000e0000 */
[----:B------:R-:W3:Y:S01]  /*2890*/  MUFU.RCP R120, R120 ;  /* 0x0000007800787308 */ /* 0x000ee20000001000 */
[----:B0-----:R-:W-:Y:S01]  /*28a0*/  FMUL.FTZ R13, R90, R125 ;  /* 0x0000007d5a0d7220 */ /* 0x001fe20000410000 */
[----:B------:R-:W-:-:S03]  /*28b0*/  FADD.FTZ R90, R123, -R90 ;  /* 0x8000005a7b5a7221 */ /* 0x000fc60000010000 */
[----:B------:R-:W-:Y:S01]  /*28c0*/  FFMA.FTZ R13, R86, R123, R13 ;  /* 0x0000007b560d7223 */ /* 0x000fe2000001000d */
[----:B------:R-:W-:Y:S01]  /*28d0*/  FMUL.FTZ R87, R90, R90 ;  /* 0x0000005a5a577220 */ /* 0x000fe20000410000 */
[----:B--2---:R-:W-:Y:S02]  /*28e0*/  FADD.FTZ R85, R117, R84 ;  /* 0x0000005475557221 */ /* 0x004fe40000010000 */
[----:B---3--:R-:W-:Y:S01]  /*28f0*/  FMUL.FTZ R89, R120, R13 ;  /* 0x0000000d78597220 */ /* 0x008fe20000410000 */
[----:B------:R-:W-:-:S04]  /*2900*/  FMUL.FTZ R86, R86, R87 ;  /* 0x0000005756567220 */ /* 0x000fc80000410000 */
[----:B------:R-:W-:Y:S01]  /*2910*/  FMUL.FTZ R86, R86, R125 ;  /* 0x0000007d56567220 */ /* 0x000fe20000410000 */
[----:B------:R-:W0:Y:S03]  /*2920*/  SHFL.IDX PT, R89, R89, RZ, 0x1f ;  /* 0x00001fff59597589 */ /* 0x000e2600000e0000 */
[----:B------:R-:W-:-:S05]  /*2930*/  FFMA.FTZ R120, R120, R86, R85 ;  /* 0x0000005678787223 */ /* 0x000fca0000010055 */
[----:B------:R-:W1:Y:S01]  /*2940*/  SHFL.IDX PT, R91, R120, RZ, 0x1f ;  /* 0x00001fff785b7589 */ /* 0x000e6200000e0000 */
[C---:B0-----:R-:W-:Y:S01]  /*2950*/  FMUL.FTZ R13, R89.reuse, R89 ;  /* 0x00000059590d7220 */ /* 0x041fe20000410000 */
[----:B------:R-:W-:-:S04]  /*2960*/  FSEL R12, R89, RZ, !P5 ;  /* 0x000000ff590c7208 */ /* 0x000fc80006800000 */
[----:B------:R-:W-:Y:S02]  /*2970*/  FSEL R13, R13, RZ, P5 ;  /* 0x000000ff0d0d7208 */ /* 0x000fe40002800000 */
[----:B------:R-:W-:Y:S01]  /*2980*/  ISETP.NE.AND P5, PT, R116, RZ, PT ;  /* 0x000000ff7400720c */ /* 0x000fe20003fa5270 */
[----:B-1----:R-:W-:-:S04]  /*2990*/  FFMA.FTZ R88, R91, UR11, R88 ;  /* 0x0000000b5b587c23 */ /* 0x002fc80008010058 */
[----:B------:R-:W-:-:S06]  /*29a0*/  FADD.FTZ R13, R88, R13 ;  /* 0x0000000d580d7221 */ /* 0x000fcc0000010000 */
[----:B------:R-:W0:Y:S02]  /*29b0*/  MUFU.RSQ R13, R13 ;  /* 0x0000000d000d7308 */ /* 0x000e240000001400 */
[----:B------:R-:W1:Y:S08]  /*29c0*/  @!P5 LDC.64 R86, c[0x0][0x3c0] ;  /* 0x0000f000ff56db82 */ /* 0x000e700000000a00 */
[----:B------:R-:W2:Y:S01]  /*29d0*/  @!P5 LDC.64 R84, c[0x0][0x3c8] ;  /* 0x0000f200ff54db82 */ /* 0x000ea20000000a00 */
[----:B-1----:R-:W-:-:S05]  /*29e0*/  @!P5 IMAD.WIDE R86, R2, 0x4, R86 ;  /* 0x000000040256d825 */ /* 0x002fca00078e0256 */
[----:B------:R1:W-:Y:S01]  /*29f0*/  @!P5 STG.E desc[UR6][R86.64], R89 ;  /* 0x000000595600d986 */ /* 0x0003e2000c101906 */
[----:B--2---:R-:W-:-:S05]  /*2a00*/  @!P5 IMAD.WIDE R84, R2, 0x4, R84 ;  /* 0x000000040254d825 */ /* 0x004fca00078e0254 */
[----:B0-----:R1:W-:Y:S01]  /*2a10*/  @!P5 STG.E desc[UR6][R84.64], R13 ;  /* 0x0000000d5400d986 */ /* 0x0013e2000c101906 */
[----:B------:R-:W-:Y:S05]  /*2a20*/  @!P1 BRA `(.L_x_24243) ;  /* 0x0000000000409947 */ /* 0x000fea0003800000 */
[----:B-1----:R-:W0:Y:S01]  /*2a30*/  LDC.64 R88, c[0x0][0x428] ;  /* 0x00010a00ff587b82 */ /* 0x002e220000000a00 */
        /* <DEDUP_REMOVED lines=12> */
[C---:B0-----:R-:W-:Y:S01]  /*2b00*/  IMAD.WIDE.U32 R88, R115.reuse, 0x10, R88 ;  /* 0x0000001073587825 */ /* 0x041fe200078e0058 */
[----:B------:R-:W-:-:S04]  /*2b10*/  IADD3 R115, PT, PT, R115, 0x80, RZ ;  /* 0x0000008073737810 */ /* 0x000fc80007ffe0ff */
[----:B------:R0:W-:Y:S03]  /*2b20*/  STG.E.128 desc[UR6][R88.64], R84 ;  /* 0x0000005458007986 */ /* 0x0001e6000c101d06 */
.L_x_24243:
[----:B------:R-:W-:Y:S05]  /*2b30*/  BSYNC.RECONVERGENT B0 ;  /* 0x0000000000007941 */ /* 0x000fea0003800200 */
.L_x_24242:
[----:B------:R-:W-:Y:S01]  /*2b40*/  ISETP.NE.AND P1, PT, R118, RZ, PT ;  /* 0x000000ff7600720c */ /* 0x000fe20003f25270 */
[----:B------:R-:W-:-:S12]  /*2b50*/  BSSY.RECONVERGENT B0, `(.L_x_24244) ;  /* 0x0000012000007945 */ /* 0x000fd80003800200 */
[----:B------:R-:W-:Y:S05]  /*2b60*/  @!P1 BRA `(.L_x_24245) ;  /* 0x0000000000409947 */ /* 0x000fea0003800000 */
[----:B01----:R-:W0:Y:S01]  /*2b70*/  LDC.64 R88, c[0x0][0x428] ;  /* 0x00010a00ff587b82 */ /* 0x003e220000000a00 */
        /* <DEDUP_REMOVED lines=15> */
.L_x_24245:
[----:B------:R-:W-:Y:S05]  /*2c70*/  BSYNC.RECONVERGENT B0 ;  /* 0x0000000000007941 */ /* 0x000fea0003800200 */
.L_x_24244:
[----:B------:R-:W-:Y:S01]  /*2c80*/  ISETP.NE.AND P1, PT, R119, RZ, PT ;  /* 0x000000ff7700720c */ /* 0x000fe20003f25270 */
[----:B------:R-:W-:-:S12]  /*2c90*/  BSSY.RECONVERGENT B0, `(.L_x_24246) ;  /* 0x0000012000007945 */ /* 0x000fd80003800200 */
[----:B------:R-:W-:Y:S05]  /*2ca0*/  @!P1 BRA `(.L_x_24247) ;  /* 0x0000000000409947 */ /* 0x000fea0003800000 */
[----:B012---:R-:W0:Y:S01]  /*2cb0*/  LDC.64 R88, c[0x0][0x428] ;  /* 0x00010a00ff587b82 */ /* 0x007e220000000a00 */
        /* <DEDUP_REMOVED lines=15> */
.L_x_24247:
[----:B------:R-:W-:Y:S05]  /*2db0*/  BSYNC.RECONVERGENT B0 ;  /* 0x0000000000007941 */ /* 0x000fea0003800200 */
.L_x_24246:
[----:B------:R-:W-:Y:S01]  /*2dc0*/  ISETP.NE.AND P1, PT, R121, RZ, PT ;  /* 0x000000ff7900720c */ /* 0x000fe20003f25270 */
[----:B------:R-:W-:-:S12]  /*2dd0*/  BSSY.RECONVERGENT B0, `(.L_x_24248) ;  /* 0x0000012000007945 */ /* 0x000fd80003800200 */
[----:B------:R-:W-:Y:S05]  /*2de0*/  @!P1 BRA `(.L_x_24249) ;  /* 0x0000000000409947 */ /* 0x000fea0003800000 */
[----:B0123--:R-:W0:Y:S01]  /*2df0*/  LDC.64 R88, c[0x0][0x428] ;  /* 0x00010a00ff587b82 */ /* 0x00fe220000000a00 */
        /* <DEDUP_REMOVED lines=15> */
.L_x_24249:
[----:B------:R-:W-:Y:S05]  /*2ef0*/  BSYNC.RECONVERGENT B0 ;  /* 0x0000000000007941 */ /* 0x000fea0003800200 */
.L_x_24248:
[----:B------:R-:W-:Y:S01]  /*2f00*/  ISETP.NE.AND P1, PT, R122, RZ, PT ;  /* 0x000000ff7a00720c */ /* 0x000fe20003f25270 */
[----:B------:R-:W-:-:S12]  /*2f10*/  BSSY.RECONVERGENT B0, `(.L_x_24250) ;  /* 0x0000012000007945 */ /* 0x000fd80003800200 */
        /* <DEDUP_REMOVED lines=17> */
.L_x_24251:
[----:B------:R-:W-:Y:S05]  /*3030*/  BSYNC.RECONVERGENT B0 ;  /* 0x0000000000007941 */ /* 0x000fea0003800200 */
.L_x_24250:
        /* <DEDUP_REMOVED lines=18> */
.L_x_24253:
[----:B------:R-:W-:Y:S05]  /*3160*/  BSYNC.RECONVERGENT B0 ;  /* 0x0000000000007941 */ /* 0x000fea0003800200 */
.L_x_24252:
        /* <DEDUP_REMOVED lines=18> */
.L_x_24255:
[----:B------:R-:W-:Y:S05]  /*3290*/  BSYNC.RECONVERGENT B0 ;  /* 0x0000000000007941 */ /* 0x000fea0003800200 */
.L_x_24254:
        /* <DEDUP_REMOVED lines=12> */
[----:B0-----:R-:W-:-:S04]  /*3360*/  IMAD.WIDE.U32 R12, R115, 0x10, R84 ;  /* 0x00000010730c7825 */ /* 0x001fc800078e0054 */
[----:B------:R-:W-:Y:S01]  /*3370*/  FFMA.FTZ R84, R87, R24, R20 ;  /* 0x0000001857547223 */ /* 0x000fe20000010014 */
[----:B------:R-:W-:Y:S01]  /*3380*/  FFMA.FTZ R85, R88, R25, R21 ;  /* 0x0000001958557223 */ /* 0x000fe20000010015 */
[----:B------:R-:W-:-:S05]  /*3390*/  FFMA.FTZ R87, R90, R27, R23 ;  /* 0x0000001b5a577223 */ /* 0x000fca0000010017 */
[----:B------:R0:W-:Y:S02]  /*33a0*/  STG.E.128 desc[UR6][R12.64], R84 ;  /* 0x000000540c007986 */ /* 0x0001e4000c101d06 */
.L_x_24257:
[----:B------:R-:W-:Y:S05]  /*33b0*/  BSYNC.RECONVERGENT B0 ;  /* 0x0000000000007941 */ /* 0x000fea0003800200 */
.L_x_24256:
[----:B01----:R-:W0:Y:S01]  /*33c0*/  LDC.64 R12, c[0x0][0x380] ;  /* 0x0000e000ff0c7b82 */ /* 0x003e220000000a00 */
[----:B------:R-:W-:Y:S01]  /*33d0*/  UPLOP3.LUT UP0, UPT, UPT, UPT, UP0, 0x40, 0x4 ;  /* 0x000000000004789c */ /* 0x000fe20003f0e800 */
[----:B0-----:R-:W-:-:S04]  /*33e0*/  IADD3 R2, PT, PT, R2, R12, RZ ;  /* 0x0000000c02027210 */ /* 0x001fc80007ffe0ff */
[----:B------:R-:W-:-:S13]  /*33f0*/  ISETP.GE.AND P1, PT, R2, R13, PT ;  /* 0x0000000d0200720c */ /* 0x000fda0003f26270 */
[----:B------:R-:W-:Y:S05]  /*3400*/  @!P1 BRA `(.L_x_24258) ;  /* 0xffffffd400889947 */ /* 0x000fea000383ffff */
[----:B------:R-:W-:Y:S05]  /*3410*/  EXIT ;  /* 0x000000000000794d */ /* 0x000fea0003800000 */
.L_x_24259:
        /* <DEDUP_REMOVED lines=14> */
.L_x_27342:


//--------------------- .text._ZN10layer_norm13ln_fwd_kernelINS_13Kernel_traitsIfffffjLj4096ELj1ELj1ELj4ELj16ENS_18Kernel_traits_baseILj4096EfffffjLj128EEEEELb0ELb0ELb0ELb1EEEvNS_9FwdParamsE --------------------------
	.section	.text._ZN10layer_norm13ln_fwd_kernelINS_13Kernel_traitsIfffffjLj4096ELj1ELj1ELj4ELj16ENS_18Kernel_traits_baseILj4096EfffffjLj128EEEEELb0ELb0ELb0ELb1EEEvNS_9FwdParamsE,"ax",@progbits
	.align	128
        .global         _ZN10layer_norm13ln_fwd_kernelINS_13Kernel_traitsIfffffjLj4096ELj1ELj1ELj4ELj16ENS_18Kernel_traits_baseILj4096EfffffjLj128EEEEELb0ELb0ELb0ELb1EEEvNS_9FwdParamsE
        .type           _ZN10layer_norm13ln_fwd_kernelINS_13Kernel_traitsIfffffjLj4096ELj1ELj1ELj4ELj16ENS_18Kernel_traits_baseILj4096EfffffjLj128EEEEELb0ELb0ELb0ELb1EEEvNS_9FwdParamsE,@function
        .size           _ZN10layer_norm13ln_fwd_kernelINS_13Kernel_traitsIfffffjLj4096ELj1ELj1ELj4ELj16ENS_18Kernel_traits_baseILj4096EfffffjLj128EEEEELb0ELb0ELb0ELb1EEEvNS_9FwdParamsE,(.L_x_27343 - _ZN10layer_norm13ln_fwd_kernelINS_13Kernel_traitsIfffffjLj4096ELj1ELj1ELj4ELj16ENS_18Kernel_traits_baseILj4096EfffffjLj128EEEEELb0ELb0ELb0ELb1EEEvNS_9FwdParamsE)
        .other          _ZN10layer_norm13ln_fwd_kernelINS_13Kernel_traitsIfffffjLj4096ELj1ELj1ELj4ELj16ENS_18Kernel_traits_baseILj4096EfffffjLj128EEEEELb0ELb0ELb0ELb1EEEvNS_9FwdParamsE,@"STO_CUDA_ENTRY STV_DEFAULT"
_ZN10layer_norm13ln_fwd_kernelINS_13Kernel_traitsIfffffjLj4096ELj1ELj1ELj4ELj16ENS_18Kernel_traits_baseILj4096EfffffjLj128EEEEELb0ELb0ELb0ELb1EEEvNS_9FwdParamsE:
.text._ZN10layer_norm13ln_fwd_kernelINS_13Kernel_traitsIfffffjLj4096ELj1ELj1ELj4ELj16ENS_18Kernel_traits_baseILj4096EfffffjLj128EEEEELb0ELb0ELb0ELb1EEEvNS_9FwdParamsE:
        /* <DEDUP_REMOVED lines=34> */
.L_x_24260:
        /* <DEDUP_REMOVED lines=26> */
.L_x_24261:
        /* <DEDUP_REMOVED lines=11> */
.L_x_24274:
[----:B0-----:R-:W-:Y:S01]  /*0470*/  ISETP.NE.U32.AND P2, PT, RZ, UR10, PT ;  /* 0x0000000aff007c0c */ /* 0x001fe2000bf45070 */
[----:B------:R-:W0:Y:S01]  /*0480*/  LDC.64 R116, c[0x0][0x390] ;  /* 0x0000e400ff747b82 */ /* 0x000e220000000a00 */
[----:B-1----:R-:W-:Y:S02]  /*0490*/  IMAD R3, R2, UR8, RZ ;  /* 0x0000000802037c24 */ /* 0x002fe4000f8e02ff */
[----:B------:R-:W-:-:S03]  /*04a0*/  ISETP.NE.AND.EX P2, PT, RZ, UR11, PT, P2 ;  /* 0x0000000bff007c0c */ /* 0x000fc6000bf45320 */
[----:B------:R-:W-:Y:S02]  /*04b0*/  SHF.R.S32.HI R4, RZ, 0x1f, R3 ;  /* 0x0000001fff047819 */ /* 0x000fe40000011403 */
[----:B------:R-:W1:Y:S02]  /*04c0*/  @P1 LDC.64 R84, c[0x0][0x3e0] ;  /* 0x0000f800ff541b82 */ /* 0x000e640000000a00 */
[----:B------:R-:W-:Y:S01]  /*04d0*/  LEA.HI R3, R4, R3, RZ, 0x2 ;  /* 0x0000000304037211 */ /* 0x000fe200078f10ff */
[----:B------:R-:W-:-:S03]  /*04e0*/  HFMA2 R4, -RZ, RZ, 1.875, 0 ;  /* 0x3f800000ff047431 */ /* 0x000fc600000001ff */
[----:B------:R-:W-:Y:S02]  /*04f0*/  LEA.HI.SX32 R3, R3, R0, 0x1e ;  /* 0x0000000003037211 */ /* 0x000fe400078ff2ff */
[----:B------:R-:W2:Y:S03]  /*0500*/  @P2 LDC.64 R10, c[0x0][0x3a0] ;  /* 0x0000e800ff0a2b82 */ /* 0x000ea60000000a00 */
[----:B0-----:R-:W-:-:S05]  /*0510*/  IMAD.WIDE.U32 R80, R3, 0x10, R116 ;  /* 0x0000001003507825 */ /* 0x001fca00078e0074 */
[----:B------:R-:W0:Y:S01]  /*0520*/  @P0 LDC.64 R92, c[0x0][0x3a8] ;  /* 0x0000ea00ff5c0b82 */ /* 0x000e220000000a00 */
[----:B------:R-:W3:Y:S01]  /*0530*/  LDG.E.128 R80, desc[UR6][R80.64] ;  /* 0x0000000650507981 */ /* 0x000ee2000c1e1d00 */
[----:B-1----:R-:W-:-:S06]  /*0540*/  @P1 IMAD.WIDE R84, R2, 0x4, R84 ;  /* 0x0000000402541825 */ /* 0x002fcc00078e0254 */
[----:B------:R-:W1:Y:S01]  /*0550*/  @P2 LDC.64 R86, c[0x0][0x3a0] ;  /* 0x0000e800ff562b82 */ /* 0x000e620000000a00 */
[----:B------:R1:W3:Y:S01]  /*0560*/  @P1 LDG.E R4, desc[UR6][R84.64] ;  /* 0x0000000654041981 */ /* 0x0002e2000c1e1900 */
[----:B--2---:R-:W-:-:S06]  /*0570*/  @P2 IMAD.WIDE.U32 R10, R3, 0x10, R10 ;  /* 0x00000010030a2825 */ /* 0x004fcc00078e000a */
[----:B------:R-:W3:Y:S01]  /*0580*/  @P2 LDG.E.128 R8, desc[UR6][R10.64] ;  /* 0x000000060a082981 */ /* 0x000ee2000c1e1d00 */
[C---:B------:R-:W-:Y:S01]  /*0590*/  IADD3 R5, PT, PT, R3.reuse, 0x80, RZ ;  /* 0x0000008003057810 */ /* 0x040fe20007ffe0ff */
[----:B0-----:R-:W-:-:S04]  /*05a0*/  @P0 IMAD.WIDE.U32 R92, R3, 0x10, R92 ;  /* 0x00000010035c0825 */ /* 0x001fc800078e005c */
[----:B------:R-:W-:-:S04]  /*05b0*/  IMAD.WIDE.U32 R94, R5, 0x10, R116 ;  /* 0x00000010055e7825 */ /* 0x000fc800078e0074 */
[----:B-1----:R-:W-:-:S04]  /*05c0*/  @P2 IMAD.WIDE.U32 R84, R5, 0x10, R86 ;  /* 0x0000001005542825 */ /* 0x002fc800078e0056 */
[-C--:B---3--:R-:W-:Y:S01]  /*05d0*/  @P2 FFMA.FTZ R6, R80, R4.reuse, R8 ;  /* 0x0000000450062223 */ /* 0x088fe20000010008 */
        /* <DEDUP_REMOVED lines=23> */
.L_x_24262:
[----:B------:R0:W-:Y:S01]  /*0750*/  @P0 STG.E.128 desc[UR6][R92.64], R12 ;  /* 0x0000000c5c000986 */ /* 0x0001e2000c101d06 */
[----:B------:R-:W1:Y:S03]  /*0760*/  @P0 LDC.64 R96, c[0x0][0x3a8] ;  /* 0x0000ea00ff600b82 */ /* 0x000e660000000a00 */
[----:B------:R-:W2:Y:S04]  /*0770*/  LDG.E.128 R80, desc[UR6][R94.64] ;  /* 0x000000065e507981 */ /* 0x000ea8000c1e1d00 */
[----:B------:R-:W2:Y:S01]  /*0780*/  @P2 LDG.E.128 R84, desc[UR6][R84.64] ;  /* 0x0000000654542981 */ /* 0x000ea2000c1e1d00 */
[----:B------:R-:W3:Y:S01]  /*0790*/  @P2 LDC.64 R100, c[0x0][0x3a0] ;  /* 0x0000e800ff642b82 */ /* 0x000ee20000000a00 */
[----:B------:R-:W-:-:S05]  /*07a0*/  IADD3 R10, PT, PT, R3, 0x100, RZ ;  /* 0x00000100030a7810 */ /* 0x000fca0007ffe0ff */
[----:B------:R-:W-:-:S04]  /*07b0*/  IMAD.WIDE.U32 R98, R10, 0x10, R116 ;  /* 0x000000100a627825 */ /* 0x000fc800078e0074 */
[----:B-1----:R-:W-:-:S04]  /*07c0*/  @P0 IMAD.WIDE.U32 R96, R5, 0x10, R96 ;  /* 0x0000001005600825 */ /* 0x002fc800078e0060 */
[-C--:B--2---:R-:W-:Y:S01]  /*07d0*/  @P2 FFMA.FTZ R11, R80, R4.reuse, R84 ;  /* 0x00000004500b2223 */ /* 0x084fe20000010054 */
[-C--:B------:R-:W-:Y:S01]  /*07e0*/  @P2 FFMA.FTZ R88, R81, R4.reuse, R85 ;  /* 0x0000000451582223 */ /* 0x080fe20000010055 */
[-C--:B------:R-:W-:Y:S01]  /*07f0*/  @P2 FFMA.FTZ R89, R82, R4.reuse, R86 ;  /* 0x0000000452592223 */ /* 0x080fe20000010056 */
[----:B------:R-:W-:Y:S01]  /*0800*/  @P2 FFMA.FTZ R90, R83, R4, R87 ;  /* 0x00000004535a2223 */ /* 0x000fe20000010057 */
[----:B---3--:R-:W-:Y:S01]  /*0810*/  @P2 IMAD.WIDE.U32 R86, R10, 0x10, R100 ;  /* 0x000000100a562825 */ /* 0x008fe200078e0064 */
[----:B0-----:R-:W-:Y:S02]  /*0820*/  @P2 MOV R12, R11 ;  /* 0x0000000b000c2202 */ /* 0x001fe40000000f00 */
[----:B------:R-:W-:Y:S02]  /*0830*/  @P2 MOV R13, R88 ;  /* 0x00000058000d2202 */ /* 0x000fe40000000f00 */
[----:B------:R-:W-:Y:S02]  /*0840*/  @P2 MOV R14, R89 ;  /* 0x00000059000e2202 */ /* 0x000fe40000000f00 */
[----:B------:R-:W-:Y:S01]  /*0850*/  @P2 MOV R15, R90 ;  /* 0x0000005a000f2202 */ /* 0x000fe20000000f00 */
[----:B------:R-:W-:Y:S06]  /*0860*/  @P2 BRA `(.L_x_24263) ;  /* 0x0000000000282947 */ /* 0x000fec0003800000 */
[----:B----4-:R-:W-:Y:S01]  /*0870*/  ISETP.NE.U32.AND P3, PT, RZ, UR12, PT ;  /* 0x0000000cff007c0c */ /* 0x010fe2000bf65070 */
        /* <DEDUP_REMOVED lines=9> */
.L_x_24263:
        /* <DEDUP_REMOVED lines=8> */
[----:B---3--:R-:W-:-:S04]  /*0990*/  @P2 IMAD.WIDE.U32 R108, R91, 0x10, R108 ;  /* 0x000000105b6c2825 */ /* 0x008fc800078e006c */
[-C--:B--2---:R-:W-:Y:S01]  /*09a0*/  @P2 FFMA.FTZ R92, R80, R4.reuse, R84 ;  /* 0x00000004505c2223 */ /* 0x084fe20000010054 */
[-C--:B------:R-:W-:Y:S01]  /*09b0*/  @P2 FFMA.FTZ R93, R81, R4.reuse, R85 ;  /* 0x00000004515d2223 */ /* 0x080fe20000010055 */
[-C--:B------:R-:W-:Y:S01]  /*09c0*/  @P2 FFMA.FTZ R94, R82, R4.reuse, R86 ;  /* 0x00000004525e2223 */ /* 0x080fe20000010056 */
[----:B------:R-:W-:Y:S02]  /*09d0*/  @P2 FFMA.FTZ R95, R83, R4, R87 ;  /* 0x00000004535f2223 */ /* 0x000fe40000010057 */
        /* <DEDUP_REMOVED lines=15> */
.L_x_24264:
[----:B------:R0:W-:Y:S01]  /*0ad0*/  @P0 STG.E.128 desc[UR6][R110.64], R12 ;  /* 0x0000000c6e000986 */ /* 0x0001e2000c101d06 */
[----:B------:R-:W0:Y:S03]  /*0ae0*/  @P0 LDC.64 R104, c[0x0][0x3a8] ;  /* 0x0000ea00ff680b82 */ /* 0x000e260000000a00 */
[----:B------:R-:W2:Y:S04]  /*0af0*/  LDG.E.128 R80, desc[UR6][R106.64] ;  /* 0x000000066a507981 */ /* 0x000ea8000c1e1d00 */
[----:B------:R-:W2:Y:S01]  /*0b00*/  @P2 LDG.E.128 R84, desc[UR6][R108.64] ;  /* 0x000000066c542981 */ /* 0x000ea2000c1e1d00 */
[----:B------:R-:W1:Y:S01]  /*0b10*/  @P2 LDC.64 R102, c[0x0][0x3a0] ;  /* 0x0000e800ff662b82 */ /* 0x000e620000000a00 */
[----:B------:R-:W-:Y:S01]  /*0b20*/  IADD3 R96, PT, PT, R3, 0x200, RZ ;  /* 0x0000020003607810 */ /* 0x000fe20007ffe0ff */
[----:B0-----:R-:W-:-:S04]  /*0b30*/  @P0 IMAD.WIDE.U32 R110, R91, 0x10, R104 ;  /* 0x000000105b6e0825 */ /* 0x001fc800078e0068 */
[-C--:B--2---:R-:W-:Y:S01]  /*0b40*/  @P2 FFMA.FTZ R97, R80, R4.reuse, R84 ;  /* 0x0000000450612223 */ /* 0x084fe20000010054 */
[-C--:B------:R-:W-:Y:S01]  /*0b50*/  @P2 FFMA.FTZ R98, R81, R4.reuse, R85 ;  /* 0x0000000451622223 */ /* 0x080fe20000010055 */
[-C--:B------:R-:W-:Y:S01]  /*0b60*/  @P2 FFMA.FTZ R99, R82, R4.reuse, R86 ;  /* 0x0000000452632223 */ /* 0x080fe20000010056 */
[----:B------:R-:W-:Y:S01]  /*0b70*/  @P2 FFMA.FTZ R100, R83, R4, R87 ;  /* 0x0000000453642223 */ /* 0x000fe20000010057 */
[C---:B------:R-:W-:Y:S01]  /*0b80*/  IMAD.WIDE.U32 R86, R96.reuse, 0x10, R116 ;  /* 0x0000001060567825 */ /* 0x040fe200078e0074 */
[----:B------:R-:W-:Y:S02]  /*0b90*/  @P2 MOV R12, R97 ;  /* 0x00000061000c2202 */ /* 0x000fe40000000f00 */
[----:B------:R-:W-:Y:S01]  /*0ba0*/  @P2 MOV R13, R98 ;  /* 0x00000062000d2202 */ /* 0x000fe20000000f00 */
[----:B-1----:R-:W-:Y:S01]  /*0bb0*/  @P2 IMAD.WIDE.U32 R84, R96, 0x10, R102 ;  /* 0x0000001060542825 */ /* 0x002fe200078e0066 */
        /* <DEDUP_REMOVED lines=13> */
.L_x_24265:
        /* <DEDUP_REMOVED lines=10> */
[----:B------:R-:W-:Y:S01]  /*0d30*/  @P2 FFMA.FTZ R105, R83, R4, R87 ;  /* 0x0000000453692223 */ /* 0x000fe20000010057 */
[C---:B------:R-:W-:Y:S01]  /*0d40*/  IMAD.WIDE.U32 R86, R101.reuse, 0x10, R116 ;  /* 0x0000001065567825 */ /* 0x040fe200078e0074 */
[----:B0-----:R-:W-:Y:S02]  /*0d50*/  @P2 MOV R12, R102 ;  /* 0x00000066000c2202 */ /* 0x001fe40000000f00 */
[----:B------:R-:W-:Y:S01]  /*0d60*/  @P2 MOV R13, R103 ;  /* 0x00000067000d2202 */ /* 0x000fe20000000f00 */
[----:B---3--:R-:W-:Y:S01]  /*0d70*/  @P2 IMAD.WIDE.U32 R84, R101, 0x10, R106 ;  /* 0x0000001065542825 */ /* 0x008fe200078e006a */
        /* <DEDUP_REMOVED lines=13> */
.L_x_24266:
        /* <DEDUP_REMOVED lines=8> */
[-C--:B0-----:R-:W-:Y:S01]  /*0ed0*/  @P2 FFMA.FTZ R108, R81, R4.reuse, R85 ;  /* 0x00000004516c2223 */ /* 0x081fe20000010055 */
[-C--:B------:R-:W-:Y:S01]  /*0ee0*/  @P2 FFMA.FTZ R109, R82, R4.reuse, R86 ;  /* 0x00000004526d2223 */ /* 0x080fe20000010056 */
[----:B------:R-:W-:Y:S01]  /*0ef0*/  @P2 FFMA.FTZ R110, R83, R4, R87 ;  /* 0x00000004536e2223 */ /* 0x000fe20000010057 */
[C---:B---3--:R-:W-:Y:S01]  /*0f00*/  @P2 IMAD.WIDE.U32 R84, R106.reuse, 0x10, R112 ;  /* 0x000000106a542825 */ /* 0x048fe200078e0070 */
[----:B------:R-:W-:Y:S02]  /*0f10*/  @P2 MOV R12, R107 ;  /* 0x0000006b000c2202 */ /* 0x000fe40000000f00 */
[----:B------:R-:W-:Y:S01]  /*0f20*/  @P2 MOV R13, R108 ;  /* 0x0000006c000d2202 */ /* 0x000fe20000000f00 */
[----:B------:R-:W-:Y:S01]  /*0f30*/  IMAD.WIDE.U32 R86, R106, 0x10, R116 ;  /* 0x000000106a567825 */ /* 0x000fe200078e0074 */
        /* <DEDUP_REMOVED lines=13> */
.L_x_24267:
[----:B------:R0:W-:Y:S01]  /*1010*/  @P0 STG.E.128 desc[UR6][R114.64], R12 ;  /* 0x0000000c72000986 */ /* 0x0001e2000c101d06 */
[----:B------:R-:W1:Y:S03]  /*1020*/  @P0 LDC.64 R120, c[0x0][0x3a8] ;  /* 0x0000ea00ff780b82 */ /* 0x000e660000000a00 */
[----:B------:R-:W2:Y:S05]  /*1030*/  LDG.E.128 R80, desc[UR6][R86.64] ;  /* 0x0000000656507981 */ /* 0x000eaa000c1e1d00 */
[----:B------:R-:W3:Y:S01]  /*1040*/  @P2 LDC.64 R118, c[0x0][0x3a0] ;  /* 0x0000e800ff762b82 */ /* 0x000ee20000000a00 */
[----:B------:R-:W2:Y:S02]  /*1050*/  @P2 LDG.E.128 R84, desc[UR6][R84.64] ;  /* 0x0000000654542981 */ /* 0x000ea4000c1e1d00 */
[-C--:B--2---:R-:W-:Y:S01]  /*1060*/  @P2 FFMA.FTZ R111, R80, R4.reuse, R84 ;  /* 0x00000004506f2223 */ /* 0x084fe20000010054 */
[-C--:B------:R-:W-:Y:S01]  /*1070*/  @P2 FFMA.FTZ R112, R81, R4.reuse, R85 ;  /* 0x0000000451702223 */ /* 0x080fe20000010055 */
[-C--:B------:R-:W-:Y:S01]  /*1080*/  @P2 FFMA.FTZ R113, R82, R4.reuse, R86 ;  /* 0x0000000452712223 */ /* 0x080fe20000010056 */
[----:B0-----:R-:W-:-:S02]  /*1090*/  @P2 FFMA.FTZ R114, R83, R4, R87 ;  /* 0x0000000453722223 */ /* 0x001fc40000010057 */
[----:B------:R-:W-:Y:S02]  /*10a0*/  @P2 MOV R12, R111 ;  /* 0x0000006f000c2202 */ /* 0x000fe40000000f00 */
[----:B------:R-:W-:Y:S02]  /*10b0*/  @P2 MOV R13, R112 ;  /* 0x00000070000d2202 */ /* 0x000fe40000000f00 */
[----:B------:R-:W-:Y:S02]  /*10c0*/  @P2 MOV R14, R113 ;  /* 0x00000071000e2202 */ /* 0x000fe40000000f00 */
[----:B------:R-:W-:Y:S01]  /*10d0*/  @P2 MOV R15, R114 ;  /* 0x00000072000f2202 */ /* 0x000fe20000000f00 */
[----:B-1-3--:R-:W-:Y:S06]  /*10e0*/  @P2 BRA `(.L_x_24268) ;  /* 0x0000000000282947 */ /* 0x00afec0003800000 */
        /* <DEDUP_REMOVED lines=10> */
.L_x_24268:
        /* <DEDUP_REMOVED lines=26> */
.L_x_24269:
[----:B------:R-:W-:Y:S01]  /*1330*/  FADD.FTZ R4, RZ, R6 ;  /* 0x00000006ff047221 */ /* 0x000fe20000010000 */
        /* <DEDUP_REMOVED lines=109> */
[----:B------:R-:W-:-:S04]  /*1a10*/  LOP3.LUT P2, R4, R0, 0x1f, RZ, 0xc0, !PT ;  /* 0x0000001f00047812 */ /* 0x000fc8000784c0ff */
        /* <DEDUP_REMOVED lines=19> */
.L_x_24271:
[----:B----4-:R-:W-:Y:S05]  /*1b50*/  BSYNC.RECONVERGENT B0 ;  /* 0x0000000000007941 */ /* 0x010fea0003800200 */
.L_x_24270:
        /* <DEDUP_REMOVED lines=13> */
[----:B------:R0:W1:Y:S03]  /*1c30*/  LDS.64 R80, [R4+UR4] ;  /* 0x0000000404507984 */ /* 0x0000660008000a00 */
.L_x_24273:
[----:B------:R-:W-:Y:S05]  /*1c40*/  BSYNC.RECONVERGENT B0 ;  /* 0x0000000000007941 */ /* 0x000fea0003800200 */
.L_x_24272:
[----:B------:R-:W2:Y:S01]  /*1c50*/  SHFL.DOWN PT, R117, R118, 0x2, 0x1f ;  /* 0x08401f0076757f89 */ /* 0x000ea200000e0000 */
[----:B------:R-:W-:Y:S01]  /*1c60*/  I2FP.F32.U32 R121, R118 ;  /* 0x0000007600797245 */ /* 0x000fe20000201000 */
[----:B------:R-:W-:Y:S01]  /*1c70*/  UPLOP3.LUT UP0, UPT, UPT, UPT, UP0, 0x40, 0x4 ;  /* 0x000000000004789c */ /* 0x000fe20003f0e800 */
[----:B------:R-:W-:Y:S01]  /*1c80*/  ISETP.NE.AND P2, PT, R0, RZ, PT ;  /* 0x000000ff0000720c */ /* 0x000fe20003f45270 */
[----:B-1----:R-:W1:Y:S01]  /*1c90*/  SHFL.DOWN PT, R119, R80, 0x2, 0x1f ;  /* 0x08401f0050777f89 */ /* 0x002e6200000e0000 */
[----:B------:R-:W-:-:S03]  /*1ca0*/  ISETP.NE.AND P3, PT, RZ, UR14, PT ;  /* 0x0000000eff007c0c */ /* 0x000fc6000bf65270 */
[----:B------:R-:W3:Y:S01]  /*1cb0*/  SHFL.DOWN PT, R116, R81, 0x2, 0x1f ;  /* 0x08401f0051747f89 */ /* 0x000ee200000e0000 */
[----:B--2---:R-:W-:Y:S02]  /*1cc0*/  IADD3 R82, PT, PT, R117, R118, RZ ;  /* 0x0000007675527210 */ /* 0x004fe40007ffe0ff */
[----:B------:R-:W-:Y:S01]  /*1cd0*/  I2FP.F32.S32 R117, R117 ;  /* 0x0000007500757245 */ /* 0x000fe20000201400 */
[----:B------:R-:W2:Y:S01]  /*1ce0*/  LDC R118, c[0x0][0x448] ;  /* 0x00011200ff767b82 */ /* 0x000ea20000000800 */
[----:B0-----:R-:W-:Y:S01]  /*1cf0*/  I2FP.F32.S32 R4, R82 ;  /* 0x0000005200047245 */ /* 0x001fe20000201400 */
[C---:B-1----:R-:W-:Y:S02]  /*1d00*/  FADD.FTZ R120, -R119.reuse, R80 ;  /* 0x0000005077787221 */ /* 0x042fe40000010100 */
[----:B------:R-:W-:Y:S01]  /*1d10*/  FMUL.FTZ R122, R119, R117 ;  /* 0x00000075777a7220 */ /* 0x000fe20000410000 */
[----:B------:R-:W0:Y:S01]  /*1d20*/  MUFU.RCP R83, R4 ;  /* 0x0000000400537308 */ /* 0x000e220000001000 */
[----:B------:R-:W1:Y:S01]  /*1d30*/  SHFL.DOWN PT, R119, R82, 0x1, 0x1f ;  /* 0x08201f0052777f89 */ /* 0x000e6200000e0000 */
[----:B------:R-:W-:Y:S01]  /*1d40*/  FMUL.FTZ R120, R120, R120 ;  /* 0x0000007878787220 */ /* 0x000fe20000410000 */
[----:B------:R-:W-:Y:S01]  /*1d50*/  FFMA.FTZ R122, R121, R80, R122 ;  /* 0x00000050797a7223 */ /* 0x000fe2000001007a */
[----:B---3--:R-:W-:-:S02]  /*1d60*/  FADD.FTZ R116, R116, R81 ;  /* 0x0000005174747221 */ /* 0x008fc40000010000 */
[----:B------:R-:W-:-:S04]  /*1d70*/  FMUL.FTZ R120, R120, R121 ;  /* 0x0000007978787220 */ /* 0x000fc80000410000 */
[----:B------:R-:W-:Y:S01]  /*1d80*/  FMUL.FTZ R120, R120, R117 ;  /* 0x0000007578787220 */ /* 0x000fe20000410000 */
[----:B0-----:R-:W-:-:S03]  /*1d90*/  FMUL.FTZ R121, R83, R122 ;  /* 0x0000007a53797220 */ /* 0x001fc60000410000 */
[----:B------:R-:W-:Y:S02]  /*1da0*/  FFMA.FTZ R116, R83, R120, R116 ;  /* 0x0000007853747223 */ /* 0x000fe40000010074 */
[----:B------:R-:W0:Y:S01]  /*1db0*/  SHFL.DOWN PT, R80, R121, 0x1, 0x1f ;  /* 0x08201f0079507f89 */ /* 0x000e2200000e0000 */
[----:B-1----:R-:W-:-:S03]  /*1dc0*/  IADD3 R83, PT, PT, R82, R119, RZ ;  /* 0x0000007752537210 */ /* 0x002fc60007ffe0ff */
[----:B------:R-:W1:Y:S01]  /*1dd0*/  SHFL.DOWN PT, R81, R116, 0x1, 0x1f ;  /* 0x08201f0074517f89 */ /* 0x000e6200000e0000 */
[----:B------:R-:W-:Y:S02]  /*1de0*/  I2FP.F32.S32 R119, R119 ;  /* 0x0000007700777245 */ /* 0x000fe40000201400 */
[----:B------:R-:W-:-:S06]  /*1df0*/  I2FP.F32.S32 R83, R83 ;  /* 0x0000005300537245 */ /* 0x000fcc0000201400 */
[----:B------:R-:W3:Y:S01]  /*1e00*/  MUFU.RCP R83, R83 ;  /* 0x0000005300537308 */ /* 0x000ee20000001000 */
[----:B0-----:R-:W-:Y:S01]  /*1e10*/  FADD.FTZ R117, R121, -R80 ;  /* 0x8000005079757221 */ /* 0x001fe20000010000 */
[----:B------:R-:W-:-:S03]  /*1e20*/  FMUL.FTZ R123, R80, R119 ;  /* 0x00000077507b7220 */ /* 0x000fc60000410000 */
[----:B------:R-:W-:Y:S01]  /*1e30*/  FMUL.FTZ R117, R117, R117 ;  /* 0x0000007575757220 */ /* 0x000fe20000410000 */
[----:B-1----:R-:W-:Y:S02]  /*1e40*/  FADD.FTZ R116, R116, R81 ;  /* 0x0000005174747221 */ /* 0x002fe40000010000 */
[----:B------:R-:W0:Y:S01]  /*1e50*/  @!P2 LDC.64 R80, c[0x0][0x3c0] ;  /* 0x0000f000ff50ab82 */ /* 0x000e220000000a00 */
[C---:B------:R-:W-:Y:S01]  /*1e60*/  FMUL.FTZ R117, R4.reuse, R117 ;  /* 0x0000007504757220 */ /* 0x040fe20000410000 */
[----:B------:R-:W-:-:S03]  /*1e70*/  FFMA.FTZ R4, R4, R121, R123 ;  /* 0x0000007904047223 */ /* 0x000fc6000001007b */
[----:B------:R-:W-:-:S03]  /*1e80*/  FMUL.FTZ R117, R117, R119 ;  /* 0x0000007775757220 */ /* 0x000fc60000410000 */
[----:B------:R-:W1:Y:S01]  /*1e90*/  LDC.64 R120, c[0x0][0x428] ;  /* 0x00010a00ff787b82 */ /* 0x000e620000000a00 */
[C---:B---3--:R-:W-:Y:S01]  /*1ea0*/  FFMA.FTZ R116, R83.reuse, R117, R116 ;  /* 0x0000007553747223 */ /* 0x048fe20000010074 */
[----:B------:R-:W-:-:S04]  /*1eb0*/  FMUL.FTZ R117, R83, R4 ;  /* 0x0000000453757220 */ /* 0x000fc80000410000 */
[----:B------:R-:W2:Y:S02]  /*1ec0*/  SHFL.IDX PT, R119, R116, RZ, 0x1f ;  /* 0x00001fff74777589 */ /* 0x000ea400000e0000 */
[----:B------:R-:W3:Y:S02]  /*1ed0*/  @!P2 LDC.64 R82, c[0x0][0x3c8] ;  /* 0x0000f200ff52ab82 */ /* 0x000ee40000000a00 */
[----:B------:R-:W4:Y:S01]  /*1ee0*/  SHFL.IDX PT, R117, R117, RZ, 0x1f ;  /* 0x00001fff75757589 */ /* 0x000f2200000e0000 */
[----:B0-----:R-:W-:-:S04]  /*1ef0*/  @!P2 IMAD.WIDE R80, R2, 0x4, R80 ;  /* 0x000000040250a825 */ /* 0x001fc800078e0250 */
[----:B-1----:R-:W-:-:S04]  /*1f00*/  IMAD.WIDE.U32 R124, R10, 0x10, R120 ;  /* 0x000000100a7c7825 */ /* 0x002fc800078e0078 */
[----:B------:R-:W-:-:S04]  /*1f10*/  IMAD.WIDE.U32 R122, R101, 0x10, R120 ;  /* 0x00000010657a7825 */ /* 0x000fc800078e0078 */
[----:B--2---:R-:W-:Y:S01]  /*1f20*/  FFMA.FTZ R118, R119, UR9, R118 ;  /* 0x0000000977767c23 */ /* 0x004fe20008010076 */
[----:B---3--:R-:W-:-:S04]  /*1f30*/  @!P2 IMAD.WIDE R82, R2, 0x4, R82 ;  /* 0x000000040252a825 */ /* 0x008fc800078e0252 */
[----:B----4-:R-:W-:Y:S01]  /*1f40*/  FMUL.FTZ R4, R117, R117 ;  /* 0x0000007575047220 */ /* 0x010fe20000410000 */
[----:B------:R0:W-:Y:S01]  /*1f50*/  @!P2 STG.E desc[UR6][R80.64], R117 ;  /* 0x000000755000a986 */ /* 0x0001e2000c101906 */
[----:B------:R-:W-:-:S03]  /*1f60*/  IMAD.WIDE.U32 R126, R106, 0x10, R120 ;  /* 0x000000106a7e7825 */ /* 0x000fc600078e0078 */
[----:B------:R-:W-:Y:S02]  /*1f70*/  FSEL R119, R4, RZ, P3 ;  /* 0x000000ff04777208 */ /* 0x000fe40001800000 */
[----:B------:R-:W-:-:S05]  /*1f80*/  FSEL R4, R117, RZ, !P3 ;  /* 0x000000ff75047208 */ /* 0x000fca0005800000 */
[----:B------:R-:W-:Y:S01]  /*1f90*/  FADD.FTZ R6, -R4, R6 ;  /* 0x0000000604067221 */ /* 0x000fe20000010100 */
[----:B0-----:R-:W-:Y:S01]  /*1fa0*/  FADD.FTZ R80, R118, R119 ;  /* 0x0000007776507221 */ /* 0x001fe20000010000 */
        /* <DEDUP_REMOVED lines=37> */
[C---:B------:R-:W-:Y:S01]  /*2200*/  FMUL.FTZ R81, R80.reuse, R92 ;  /* 0x0000005c50517220 */ /* 0x040fe20000410000 */
[----:B------:R-:W-:Y:S01]  /*2210*/  FMUL.FTZ R87, R80, R95 ;  /* 0x0000005f50577220 */ /* 0x000fe20000410000 */
[----:B-----5:R-:W-:Y:S01]  /*2220*/  FFMA.FTZ R92, R6, R76, R44 ;  /* 0x0000004c065c7223 */ /* 0x020fe2000001002c */
[----:B------:R-:W-:Y:S01]  /*2230*/  FFMA.FTZ R95, R9, R79, R47 ;  /* 0x0000004f095f7223 */ /* 0x000fe2000001002f */
[C---:B------:R-:W-:Y:S01]  /*2240*/  FMUL.FTZ R11, R80.reuse, R11 ;  /* 0x0000000b500b7220 */ /* 0x040fe20000410000 */
[C---:B------:R-:W-:Y:S01]  /*2250*/  FMUL.FTZ R88, R80.reuse, R88 ;  /* 0x0000005850587220 */ /* 0x040fe20000410000 */
[C---:B------:R-:W-:Y:S01]  /*2260*/  FMUL.FTZ R89, R80.reuse, R89 ;  /* 0x0000005950597220 */ /* 0x040fe20000410000 */
[C---:B------:R-:W-:Y:S01]  /*2270*/  FMUL.FTZ R90, R80.reuse, R90 ;  /* 0x0000005a505a7220 */ /* 0x040fe20000410000 */
[C---:B------:R-:W-:Y:S01]  /*2280*/  FMUL.FTZ R118, R80.reuse, R4 ;  /* 0x0000000450767220 */ /* 0x040fe20000410000 */
[C---:B------:R-:W-:Y:S01]  /*2290*/  FMUL.FTZ R116, R80.reuse, R85 ;  /* 0x0000005550747220 */ /* 0x040fe20000410000 */
[C---:B0-----:R-:W-:Y:S01]  /*22a0*/  FMUL.FTZ R82, R80.reuse, R93 ;  /* 0x0000005d50527220 */ /* 0x041fe20000410000 */
[----:B------:R-:W-:Y:S01]  /*22b0*/  FMUL.FTZ R83, R80, R94 ;  /* 0x0000005e50537220 */ /* 0x000fe20000410000 */
[----:B------:R-:W-:Y:S01]  /*22c0*/  FFMA.FTZ R93, R7, R77, R45 ;  /* 0x0000004d075d7223 */ /* 0x000fe2000001002d */
[----:B------:R-:W-:Y:S01]  /*22d0*/  FFMA.FTZ R94, R8, R78, R46 ;  /* 0x0000004e085e7223 */ /* 0x000fe2000001002e */
[----:B------:R-:W-:-:S04]  /*22e0*/  IMAD.WIDE.U32 R6, R3, 0x10, R120 ;  /* 0x0000001003067825 */ /* 0x000fc800078e0078 */
[C---:B------:R-:W-:Y:S01]  /*22f0*/  FMUL.FTZ R3, R80.reuse, R84 ;  /* 0x0000005450037220 */ /* 0x040fe20000410000 */
[----:B------:R-:W-:Y:S01]  /*2300*/  FMUL.FTZ R117, R80, R86 ;  /* 0x0000005650757220 */ /* 0x000fe20000410000 */
[----:B------:R-:W-:Y:S01]  /*2310*/  FFMA.FTZ R4, R11, R72, R40 ;  /* 0x000000480b047223 */ /* 0x000fe20000010028 */
[----:B------:R-:W-:Y:S01]  /*2320*/  IMAD.WIDE.U32 R8, R5, 0x10, R120 ;  /* 0x0000001005087825 */ /* 0x000fe200078e0078 */
[----:B------:R0:W-:Y:S03]  /*2330*/  STG.E.128 desc[UR6][R6.64], R92 ;  /* 0x0000005c06007986 */ /* 0x0001e6000c101d06 */
[----:B------:R-:W-:Y:S01]  /*2340*/  FFMA.FTZ R5, R88, R73, R41 ;  /* 0x0000004958057223 */ /* 0x000fe20000010029 */
        /* <DEDUP_REMOVED lines=18> */
[C---:B------:R-:W-:Y:S01]  /*2470*/  FMUL.FTZ R111, R80.reuse, R111 ;  /* 0x0000006f506f7220 */ /* 0x040fe20000410000 */
[C---:B------:R-:W-:Y:S01]  /*2480*/  FMUL.FTZ R112, R80.reuse, R112 ;  /* 0x0000007050707220 */ /* 0x040fe20000410000 */
[C---:B------:R-:W-:Y:S01]  /*2490*/  FMUL.FTZ R113, R80.reuse, R113 ;  /* 0x0000007150717220 */ /* 0x040fe20000410000 */
[----:B------:R-:W-:Y:S01]  /*24a0*/  FMUL.FTZ R114, R80, R114 ;  /* 0x0000007250727220 */ /* 0x000fe20000410000 */
        /* <DEDUP_REMOVED lines=16> */
[----:B0-----:R-:W-:Y:S01]  /*25b0*/  FFMA.FTZ R4, R97, R64, R32 ;  /* 0x0000004061047223 */ /* 0x001fe20000010020 */
[----:B------:R-:W-:Y:S01]  /*25c0*/  FFMA.FTZ R5, R98, R65, R33 ;  /* 0x0000004162057223 */ /* 0x000fe20000010021 */
[----:B------:R-:W-:Y:S01]  /*25d0*/  FFMA.FTZ R6, R99, R66, R34 ;  /* 0x0000004263067223 */ /* 0x000fe20000010022 */
[----:B------:R-:W-:Y:S01]  /*25e0*/  FFMA.FTZ R7, R100, R67, R35 ;  /* 0x0000004364077223 */ /* 0x000fe20000010023 */
[----:B-1----:R-:W0:Y:S01]  /*25f0*/  LDC.64 R84, c[0x0][0x380] ;  /* 0x0000e000ff547b82 */ /* 0x002e220000000a00 */
        /* <DEDUP_REMOVED lines=10> */
[----:B0-----:R-:W-:-:S04]  /*26a0*/  IADD3 R2, PT, PT, R2, R84, RZ ;  /* 0x0000005402027210 */ /* 0x001fc80007ffe0ff */
[----:B------:R-:W-:-:S13]  /*26b0*/  ISETP.GE.AND P2, PT, R2, R85, PT ;  /* 0x000000550200720c */ /* 0x000fda0003f46270 */
[----:B-1----:R-:W-:Y:S05]  /*26c0*/  @!P2 BRA `(.L_x_24274) ;  /* 0xffffffdc0068a947 */ /* 0x002fea000383ffff */
[----:B------:R-:W-:Y:S05]  /*26d0*/  EXIT ;  /* 0x000000000000794d */ /* 0x000fea0003800000 */
.L_x_24275:
        /* <DEDUP_REMOVED lines=10> */
.L_x_27343:


//--------------------- .text._ZN10layer_norm13ln_fwd_kernelINS_13Kernel_traitsIfffffjLj4096ELj1ELj1ELj4ELj16ENS_18Kernel_traits_baseILj4096EfffffjLj128EEEEELb0ELb0ELb1ELb0EEEvNS_9FwdParamsE --------------------------
	.section	.text._ZN10layer_norm13ln_fwd_kernelINS_13Kernel_traitsIfffffjLj4096ELj1ELj1ELj4ELj16ENS_18Kernel_traits_baseILj4096EfffffjLj128EEEEELb0ELb0ELb1ELb0EEEvNS_9FwdParamsE,"ax",@progbits
	.align	128
        .global         _ZN10layer_norm13ln_fwd_kernelINS_13Kernel_traitsIfffffjLj4096ELj1ELj1ELj4ELj16ENS_18Kernel_traits_baseILj4096EfffffjLj128EEEEELb0ELb0ELb1ELb0EEEvNS_9FwdParamsE
        .type           _ZN10layer_norm13ln_fwd_kernelINS_13Kernel_traitsIfffffjLj4096ELj1ELj1ELj4ELj16ENS_18Kernel_traits_baseILj4096EfffffjLj128EEEEELb0ELb0ELb1ELb0EEEvNS_9FwdParamsE,@function
        .size           _ZN10layer_norm13ln_fwd_kernelINS_13Kernel_traitsIfffffjLj4096ELj1ELj1ELj4ELj16ENS_18Kernel_traits_baseILj4096EfffffjLj128EEEEELb0ELb0ELb1ELb0EEEvNS_9FwdParamsE,(.L_x_27344 - _ZN10layer_norm13ln_fwd_kernelINS_13Kernel_traitsIfffffjLj4096ELj1ELj1ELj4ELj16ENS_18Kernel_traits_baseILj4096EfffffjLj128EEEEELb0ELb0ELb1ELb0EEEvNS_9FwdParamsE)
        .other          _ZN10layer_norm13ln_fwd_kernelINS_13Kernel_traitsIfffffjLj4096ELj1ELj1ELj4ELj16ENS_18Kernel_traits_baseILj4096EfffffjLj128EEEEELb0ELb0ELb1ELb0EEEvNS_9FwdParamsE,@"STO_CUDA_ENTRY STV_DEFAULT"
_ZN10layer_norm13ln_fwd_kernelINS_13Kernel_traitsIfffffjLj4096ELj1ELj1ELj4ELj16ENS_18Kernel_traits_baseILj4096EfffffjLj128EEEEELb0ELb0ELb1ELb0EEEvNS_9FwdParamsE:
.text._ZN10layer_norm13ln_fwd_kernelINS_13Kernel_traitsIfffffjLj4096ELj1ELj1ELj4ELj16ENS_18Kernel_traits_baseILj4096EfffffjLj128EEEEELb0ELb0ELb1ELb0EEEvNS_9FwdParamsE:
        /* <DEDUP_REMOVED lines=74> */
[----:B----4-:R-:W-:Y:S05]  /*04a0*/  @!P1 BRA `(.L_x_24278) ;  /* 0x0000000000f89947 */ /* 0x010fea0003800000 */
[----:B------:R-:W0:Y:S08]  /*04b0*/  LDC.64 R64, c[0x0][0x3d0] ;  /* 0x0000f400ff407b82 */ /* 0x000e300000000a00 */
[----:B------:R-:W1:Y:S01]  /*04c0*/  LDC.64 R66, c[0x0][0x438] ;  /* 0x00010e00ff427b82 */ /* 0x000e620000000a00 */
[----:B0-----:R-:W-:-:S04]  /*04d0*/  IMAD.WIDE.U32 R64, R4, 0x10, R64 ;  /* 0x0000001004407825 */ /* 0x001fc800078e0040 */
[----:B-1----:R-:W-:Y:S02]  /*04e0*/  IMAD.WIDE.U32 R4, R4, 0x10, R66 ;  /* 0x0000001004047825 */ /* 0x002fe400078e0042 */
[----:B------:R-:W5:Y:S04]  /*04f0*/  LDG.E.128 R64, desc[UR14][R64.64] ;  /* 0x0000000e40407981 */ /* 0x000f68000c1e1d00 */
[----:B------:R0:W5:Y:S01]  /*0500*/  LDG.E.128 R68, desc[UR14][R4.64] ;  /* 0x0000000e04447981 */ /* 0x000162000c1e1d00 */
[----:B------:R-:W-:Y:S05]  /*0510*/  BRA `(.L_x_24278) ;  /* 0x0000000000dc7947 */ /* 0x000fea0003800000 */
.L_x_24277:
        /* <DEDUP_REMOVED lines=13> */
[----:B------:R-:W5:Y:S01]  /*05f0*/  @P6 LDG.E.128 R8, desc[UR14][R12.64] ;  /* 0x0000000e0c086981 */ /* 0x000f62000c1e1d00 */
[----:B------:R-:W-:Y:S01]  /*0600*/  ISETP.GE.U32.AND P6, PT, R6, 0x400, PT ;  /* 0x000004000600780c */ /* 0x000fe20003fc6070 */
[----:B------:R-:W0:Y:S01]  /*0610*/  @P2 LDC.64 R28, c[0x0][0x3d0] ;  /* 0x0000f400ff1c2b82 */ /* 0x000e220000000a00 */
[C---:B-1----:R-:W-:Y:S01]  /*0620*/  @P5 IMAD.WIDE.U32 R14, R4.reuse, 0x10, R14 ;  /* 0x00000010040e5825 */ /* 0x042fe200078e000e */
[----:B------:R-:W-:Y:S02]  /*0630*/  @P5 IADD3 R4, PT, PT, R4, 0x80, RZ ;  /* 0x0000008004045810 */ /* 0x000fe40007ffe0ff */
[----:B------:R-:W-:Y:S02]  /*0640*/  CS2R R62, SRZ ;  /* 0x00000000003e7805 */ /* 0x000fe4000001ff00 */
[----:B------:R-:W-:Y:S02]  /*0650*/  CS2R R60, SRZ ;  /* 0x00000000003c7805 */ /* 0x000fe4000001ff00 */
[----:B------:R-:W-:Y:S01]  /*0660*/  CS2R R54, SRZ ;  /* 0x0000000000367805 */ /* 0x000fe2000001ff00 */
[----:B------:R-:W5:Y:S01]  /*0670*/  @P5 LDG.E.128 R16, desc[UR14][R14.64] ;  /* 0x0000000e0e105981 */ /* 0x000f62000c1e1d00 */
[----:B------:R-:W1:Y:S01]  /*0680*/  @P1 LDC.64 R30, c[0x0][0x3d0] ;  /* 0x0000f400ff1e1b82 */ /* 0x000e620000000a00 */
[C---:B--2---:R-:W-:Y:S01]  /*0690*/  @P4 IMAD.WIDE.U32 R20, R4.reuse, 0x10, R20 ;  /* 0x0000001004144825 */ /* 0x044fe200078e0014 */
[----:B------:R-:W-:-:S06]  /*06a0*/  @P4 IADD3 R4, PT, PT, R4, 0x80, RZ ;  /* 0x0000008004044810 */ /* 0x000fcc0007ffe0ff */
[----:B------:R-:W2:Y:S01]  /*06b0*/  @P0 LDC.64 R36, c[0x0][0x3d0] ;  /* 0x0000f400ff240b82 */ /* 0x000ea20000000a00 */
[C---:B---3--:R-:W-:Y:S01]  /*06c0*/  @P3 IMAD.WIDE.U32 R22, R4.reuse, 0x10, R22 ;  /* 0x0000001004163825 */ /* 0x048fe200078e0016 */
[----:B------:R-:W-:Y:S01]  /*06d0*/  @P3 IADD3 R4, PT, PT, R4, 0x80, RZ ;  /* 0x0000008004043810 */ /* 0x000fe20007ffe0ff */
[----:B------:R3:W5:Y:S05]  /*06e0*/  @P4 LDG.E.128 R24, desc[UR14][R20.64] ;  /* 0x0000000e14184981 */ /* 0x00076a000c1e1d00 */
[----:B------:R-:W4:Y:S01]  /*06f0*/  @P6 LDC.64 R38, c[0x0][0x3d0] ;  /* 0x0000f400ff266b82 */ /* 0x000f220000000a00 */
[C---:B0-----:R-:W-:Y:S01]  /*0700*/  @P2 IMAD.WIDE.U32 R28, R4.reuse, 0x10, R28 ;  /* 0x00000010041c2825 */ /* 0x041fe200078e001c */
[----:B------:R-:W-:Y:S01]  /*0710*/  @P2 IADD3 R4, PT, PT, R4, 0x80, RZ ;  /* 0x0000008004042810 */ /* 0x000fe20007ffe0ff */
[----:B------:R-:W5:Y:S01]  /*0720*/  @P3 LDG.E.128 R32, desc[UR14][R22.64] ;  /* 0x0000000e16203981 */ /* 0x000f62000c1e1d00 */
[----:B------:R-:W-:-:S02]  /*0730*/  CS2R R52, SRZ ;  /* 0x0000000000347805 */ /* 0x000fc4000001ff00 */
[----:B------:R-:W-:Y:S02]  /*0740*/  CS2R R46, SRZ ;  /* 0x00000000002e7805 */ /* 0x000fe4000001ff00 */
[----:B------:R-:W-:Y:S01]  /*0750*/  CS2R R44, SRZ ;  /* 0x00000000002c7805 */ /* 0x000fe2000001ff00 */
[----:B------:R0:W5:Y:S01]  /*0760*/  @P2 LDG.E.128 R40, desc[UR14][R28.64] ;  /* 0x0000000e1c282981 */ /* 0x000162000c1e1d00 */
[C---:B-1----:R-:W-:Y:S01]  /*0770*/  @P1 IMAD.WIDE.U32 R30, R4.reuse, 0x10, R30 ;  /* 0x00000010041e1825 */ /* 0x042fe200078e001e */
[----:B------:R-:W-:Y:S02]  /*0780*/  @P1 IADD3 R4, PT, PT, R4, 0x80, RZ ;  /* 0x0000008004041810 */ /* 0x000fe40007ffe0ff */
[----:B---3--:R-:W-:Y:S02]  /*0790*/  CS2R R20, SRZ ;  /* 0x0000000000147805 */ /* 0x008fe4000001ff00 */
[----:B------:R-:W-:Y:S02]  /*07a0*/  CS2R R14, SRZ ;  /* 0x00000000000e7805 */ /* 0x000fe4000001ff00 */
[----:B------:R-:W-:Y:S01]  /*07b0*/  CS2R R12, SRZ ;  /* 0x00000000000c7805 */ /* 0x000fe2000001ff00 */
[----:B------:R-:W5:Y:S01]  /*07c0*/  @P1 LDG.E.128 R48, desc[UR14][R30.64] ;  /* 0x0000000e1e301981 */ /* 0x000f62000c1e1d00 */
[C---:B--2---:R-:W-:Y:S01]  /*07d0*/  @P0 IMAD.WIDE.U32 R36, R4.reuse, 0x10, R36 ;  /* 0x0000001004240825 */ /* 0x044fe200078e0024 */
[----:B------:R-:W-:-:S02]  /*07e0*/  @P0 IADD3 R4, PT, PT, R4, 0x80, RZ ;  /* 0x0000008004040810 */ /* 0x000fc40007ffe0ff */
[----:B0-----:R-:W-:Y:S02]  /*07f0*/  CS2R R28, SRZ ;  /* 0x00000000001c7805 */ /* 0x001fe4000001ff00 */
[----:B------:R-:W-:Y:S02]  /*0800*/  CS2R R22, SRZ ;  /* 0x0000000000167805 */ /* 0x000fe4000001ff00 */
[----:B------:R-:W-:Y:S01]  /*0810*/  @P6 CS2R R70, SRZ ;  /* 0x0000000000466805 */ /* 0x000fe2000001ff00 */
[----:B------:R0:W5:Y:S01]  /*0820*/  @P0 LDG.E.128 R56, desc[UR14][R36.64] ;  /* 0x0000000e24380981 */ /* 0x000162000c1e1d00 */
[----:B----4-:R-:W-:-:S05]  /*0830*/  @P6 IMAD.WIDE.U32 R4, R4, 0x10, R38 ;  /* 0x0000001004046825 */ /* 0x010fca00078e0026 */
[----:B------:R1:W5:Y:S01]  /*0840*/  @P6 LDG.E.128 R64, desc[UR14][R4.64] ;  /* 0x0000000e04406981 */ /* 0x000362000c1e1d00 */
[----:B------:R-:W-:Y:S02]  /*0850*/  CS2R R38, SRZ ;  /* 0x0000000000267805 */ /* 0x000fe4000001ff00 */
[----:B0-----:R-:W-:Y:S02]  /*0860*/  CS2R R36, SRZ ;  /* 0x0000000000247805 */ /* 0x001fe4000001ff00 */
[----:B------:R-:W-:Y:S02]  /*0870*/  CS2R R30, SRZ ;  /* 0x00000000001e7805 */ /* 0x000fe4000001ff00 */
[----:B------:R-:W-:-:S07]  /*0880*/  @P6 CS2R R68, SRZ ;  /* 0x0000000000446805 */ /* 0x000fce000001ff00 */
.L_x_24278:
[----:B------:R-:W-:Y:S05]  /*0890*/  BSYNC.RECONVERGENT B0 ;  /* 0x0000000000007941 */ /* 0x000fea0003800200 */
.L_x_24276:
[----:B------:R-:W2:Y:S02]  /*08a0*/  LDCU UR4, c[0x0][0x384] ;  /* 0x00007080ff0477ac */ /* 0x000ea40008000800 */
[----:B--2---:R-:W-:-:S06]  /*08b0*/  UISETP.GE.AND UP0, UPT, UR6, UR4, UPT ;  /* 0x000000040600728c */ /* 0x004fcc000bf06270 */
[----:B------:R-:W-:-:S13]  /*08c0*/  PLOP3.LUT P0, PT, PT, PT, UP0, 0x80, 0x8 ;  /* 0x000000000008781c */ /* 0x000fda0003f0f008 */
[----:B------:R-:W-:Y:S05]  /*08d0*/  @P0 EXIT ;  /* 0x000000000000094d */ /* 0x000fea0003800000 */
[----:B------:R-:W-:Y:S01]  /*08e0*/  SHF.R.S32.HI R2, RZ, 0x2, R2 ;  /* 0x00000002ff027819 */ /* 0x000fe20000011402 */
[----:B------:R-:W2:Y:S03]  /*08f0*/  LDCU UR7, c[0x0][0x40c] ;  /* 0x00008180ff0777ac */ /* 0x000ea60008000800 */
[C---:B01----:R-:W-:Y:S01]  /*0900*/  LOP3.LUT R4, R2.reuse, 0x7f, RZ, 0xc0, !PT ;  /* 0x0000007f02047812 */ /* 0x043fe200078ec0ff */
[----:B------:R-:W0:Y:S01]  /*0910*/  LDCU UR22, c[0x0][0x388] ;  /* 0x00007100ff1677ac */ /* 0x000e220008000800 */
[----:B------:R-:W-:Y:S02]  /*0920*/  LOP3.LUT R2, R2, 0xffffff80, RZ, 0xc0, !PT ;  /* 0xffffff8002027812 */ /* 0x000fe400078ec0ff */
[----:B------:R-:W-:Y:S01]  /*0930*/  VIADDMNMX R3, R4, -R3, RZ, !PT ;  /* 0x8000000304037246 */ /* 0x000fe200078001ff */
[----:B------:R-:W-:Y:S01]  /*0940*/  IMAD R4, R0, -0x20, R4 ;  /* 0xffffffe000047824 */ /* 0x000fe200078e0204 */
[----:B------:R-:W1:Y:S02]  /*0950*/  LDCU.U8 UR18, c[0x0][0x410] ;  /* 0x00008200ff1277ac */ /* 0x000e640008000000 */
[----:B------:R-:W-:-:S02]  /*0960*/  VIMNMX R3, PT, PT, R3, 0x20, PT ;  /* 0x0000002003037848 */ /* 0x000fc40003fe0100 */
[----:B------:R-:W-:Y:S01]  /*0970*/  VIMNMX R4, PT, PT, RZ, R4, !PT ;  /* 0x00000004ff047248 */ /* 0x000fe20007fe0100 */
[----:B------:R-:W3:Y:S01]  /*0980*/  LDCU UR19, c[0x0][0x400] ;  /* 0x00008000ff1377ac */ /* 0x000ee20008000800 */
[-C--:B------:R-:W-:Y:S02]  /*0990*/  LEA R3, R3, R2.reuse, 0x2 ;  /* 0x0000000203037211 */ /* 0x080fe400078e10ff */
[----:B------:R-:W-:Y:S01]  /*09a0*/  VIMNMX R5, PT, PT, R4, 0x20, PT ;  /* 0x0000002004057848 */ /* 0x000fe20003fe0100 */
[----:B------:R-:W4:Y:S01]  /*09b0*/  LDCU.64 UR16, c[0x0][0x3a0] ;  /* 0x00007400ff1077ac */ /* 0x000f220008000a00 */
[----:B------:R-:W-:Y:S02]  /*09c0*/  I2FP.F32.U32 R3, R3 ;  /* 0x0000000300037245 */ /* 0x000fe40000201000 */
[----:B------:R-:W-:Y:S01]  /*09d0*/  LEA R2, R5, R2, 0x2 ;  /* 0x0000000205027211 */ /* 0x000fe200078e10ff */
[----:B------:R-:W0:Y:S01]  /*09e0*/  LDCU.128 UR8, c[0x0][0x3f0] ;  /* 0x00007e00ff0877ac */ /* 0x000e220008000c00 */
[----:B------:R0:W0:Y:S01]  /*09f0*/  MUFU.RCP R0, R3 ;  /* 0x0000000300007308 */ /* 0x0000220000001000 */
[----:B------:R-:W0:Y:S01]  /*0a00*/  LDCU.64 UR20, c[0x0][0x380] ;  /* 0x00007000ff1477ac */ /* 0x000e220008000a00 */
[----:B--2---:R-:W-:-:S11]  /*0a10*/  UPLOP3.LUT UP0, UPT, UPT, UPT, UPT, 0x40, 0x4 ;  /* 0x000000000004789c */ /* 0x004fd60003f0e870 */
.L_x_24315:
[----:B0-----:R-:W-:-:S06]  /*0a20*/  UIMAD.WIDE UR4, UR6, 0x4, UR8 ;  /* 0x00000004060478a5 */ /* 0x001fcc000f8e0208 */
[----:B-1----:R-:W-:Y:S02]  /*0a30*/  MOV R4, UR4 ;  /* 0x0000000400047c02 */ /* 0x002fe40008000f00 */
[----:B------:R-:W-:-:S05]  /*0a40*/  MOV R5, UR5 ;  /* 0x0000000500057c02 */ /* 0x000fca0008000f00 */
[----:B--2---:R0:W2:Y:S01]  /*0a50*/  LDG.E R3, desc[UR14][R4.64] ;  /* 0x0000000e04037981 */ /* 0x0040a2000c1e1900 */
[----:B------:R-:W-:Y:S01]  /*0a60*/  UIMAD.WIDE UR12, UR6, 0x4, UR10 ;  /* 0x00000004060c78a5 */ /* 0x000fe2000f8e020a */
[C---:B------:R-:W-:Y:S01]  /*0a70*/  ISETP.GE.U32.AND P0, PT, R6.reuse, 0x80, PT ;  /* 0x000000800600780c */ /* 0x040fe20003f06070 */
[----:B------:R-:W-:Y:S01]  /*0a80*/  UIMAD UR4, UR6, UR22, URZ ;  /* 0x00000016060472a4 */ /* 0x000fe2000f8e02ff */
[C---:B------:R-:W-:Y:S02]  /*0a90*/  ISETP.GE.U32.AND P6, PT, R6.reuse, 0x100, PT ;  /* 0x000001000600780c */ /* 0x040fe40003fc6070 */
[----:B------:R-:W-:Y:S01]  /*0aa0*/  ISETP.GE.U32.AND P4, PT, R6, 0x180, PT ;  /* 0x000001800600780c */ /* 0x000fe20003f86070 */
[----:B------:R-:W-:Y:S01]  /*0ab0*/  USHF.R.S32.HI UR5, URZ, 0x1f, UR4 ;  /* 0x0000001fff057899 */ /* 0x000fe20008011404 */
[----:B---34-:R-:W-:Y:S02]  /*0ac0*/  MOV R110, UR12 ;  /* 0x0000000c006e7c02 */ /* 0x018fe40008000f00 */
[----:B------:R-:W-:Y:S01]  /*0ad0*/  MOV R111, UR13 ;  /* 0x0000000d006f7c02 */ /* 0x000fe20008000f00 */
[----:B------:R-:W-:Y:S01]  /*0ae0*/  ULEA.HI UR5, UR5, UR4, URZ, 0x2 ;  /* 0x0000000405057291 */ /* 0x000fe2000f8f10ff */
[----:B------:R-:W-:Y:S01]  /*0af0*/  BSSY.RECONVERGENT B0, `(.L_x_24279) ;  /* 0x0000029000007945 */ /* 0x000fe20003800200 */
[----:B0-----:R-:W-:-:S02]  /*0b00*/  P2R R4, PR, RZ, 0x40 ;  /* 0x00000040ff047803 */ /* 0x001fc40000000000 */
[----:B-----5:R0:W5:Y:S01]  /*0b10*/  LDG.E R5, desc[UR14][R110.64] ;  /* 0x0000000e6e057981 */ /* 0x020162000c1e1900 */
[----:B------:R-:W-:Y:S02]  /*0b20*/  P2R R4, PR, RZ, 0x10 ;  /* 0x00000010ff047803 */ /* 0x000fe40000000000 */
[----:B------:R-:W-:-:S04]  /*0b30*/  MOV R113, UR5 ;  /* 0x0000000500717c02 */ /* 0x000fc80008000f00 */
[----:B------:R-:W-:Y:S02]  /*0b40*/  LEA.HI.SX32 R4, R113, R108, 0x1e ;  /* 0x0000006c71047211 */ /* 0x000fe400078ff2ff */
[----:B--2---:R-:W-:-:S13]  /*0b50*/  ISETP.GE.AND P5, PT, R3, 0x1, PT ;  /* 0x000000010300780c */ /* 0x004fda0003fa6270 */
[----:B------:R-:W-:-:S05]  /*0b60*/  @P5 IADD3 R7, PT, PT, R3, -0x1, RZ ;  /* 0xffffffff03075810 */ /* 0x000fca0007ffe0ff */
[----:B------:R-:W-:-:S05]  /*0b70*/  @P5 IMAD R7, R7, UR22, RZ ;  /* 0x0000001607075c24 */ /* 0x000fca000f8e02ff */
[----:B------:R-:W-:-:S04]  /*0b80*/  @P5 SHF.R.S32.HI R112, RZ, 0x1f, R7 ;  /* 0x0000001fff705819 */ /* 0x000fc80000011407 */
[----:B------:R-:W-:Y:S01]  /*0b90*/  @P5 LEA.HI R109, R112, R7, RZ, 0x2 ;  /* 0x00000007706d5211 */ /* 0x000fe200078f10ff */
[----:B------:R-:W-:-:S03]  /*0ba0*/  HFMA2 R7, -RZ, RZ, 0, 0 ;  /* 0x00000000ff077431 */ /* 0x000fc600000001ff */
[----:B------:R-:W-:Y:S01]  /*0bb0*/  @P5 LEA.HI.SX32 R7, R109, R108, 0x1e ;  /* 0x0000006c6d075211 */ /* 0x000fe200078ff2ff */
[----:B0-----:R-:W-:Y:S06]  /*0bc0*/  @!P0 BRA `(.L_x_24280) ;  /* 0x00000000006c8947 */ /* 0x001fec0003800000 */
[----:B----4-:R-:W-:Y:S01]  /*0bd0*/  ISETP.NE.U32.AND P1, PT, RZ, UR16, PT ;  /* 0x00000010ff007c0c */ /* 0x010fe2000bf25070 */
[----:B------:R-:W0:Y:S03]  /*0be0*/  @P5 LDC.64 R110, c[0x0][0x390] ;  /* 0x0000e400ff6e5b82 */ /* 0x000e260000000a00 */
[----:B------:R-:W-:-:S05]  /*0bf0*/  ISETP.NE.AND.EX P1, PT, RZ, UR17, PT, P1 ;  /* 0x00000011ff007c0c */ /* 0x000fca000bf25310 */
[----:B------:R-:W2:Y:S08]  /*0c00*/  LDC.64 R108, c[0x0][0x3a8] ;  /* 0x0000ea00ff6c7b82 */ /* 0x000eb00000000a00 */
[----:B------:R-:W4:Y:S01]  /*0c10*/  @P1 LDC.64 R112, c[0x0][0x3a0] ;  /* 0x0000e800ff701b82 */ /* 0x000f220000000a00 */
[----:B0-----:R-:W-:-:S05]  /*0c20*/  @P5 IMAD.WIDE.U32 R110, R7, 0x10, R110 ;  /* 0x00000010076e5825 */ /* 0x001fca00078e006e */
[----:B------:R-:W3:Y:S01]  /*0c30*/  @P5 LDG.E.128 R72, desc[UR14][R110.64] ;  /* 0x0000000e6e485981 */ /* 0x000ee2000c1e1d00 */
[----:B----4-:R-:W-:-:S05]  /*0c40*/  @P1 IMAD.WIDE.U32 R112, R4, 0x10, R112 ;  /* 0x0000001004701825 */ /* 0x010fca00078e0070 */
[----:B------:R-:W4:Y:S01]  /*0c50*/  @P1 LDG.E.128 R104, desc[UR14][R112.64] ;  /* 0x0000000e70681981 */ /* 0x000f22000c1e1d00 */
[C---:B------:R-:W-:Y:S02]  /*0c60*/  ISETP.GT.AND P3, PT, R3.reuse, RZ, P1 ;  /* 0x000000ff0300720c */ /* 0x040fe40000f64270 */
[----:B------:R-:W-:Y:S01]  /*0c70*/  ISETP.GT.AND P2, PT, R3, RZ, PT ;  /* 0x000000ff0300720c */ /* 0x000fe20003f44270 */
[C---:B--2---:R-:W-:Y:S01]  /*0c80*/  IMAD.WIDE.U32 R108, R4.reuse, 0x10, R108 ;  /* 0x00000010046c7825 */ /* 0x044fe200078e006c */
[----:B------:R-:W-:Y:S02]  /*0c90*/  IADD3 R7, PT, PT, R7, 0x80, RZ ;  /* 0x0000008007077810 */ /* 0x000fe40007ffe0ff */
[----:B------:R-:W-:Y:S01]  /*0ca0*/  IADD3 R4, PT, PT, R4, 0x80, RZ ;  /* 0x0000008004047810 */ /* 0x000fe20007ffe0ff */
[----:B---3--:R-:W-:Y:S01]  /*0cb0*/  @!P1 FMUL.FTZ R114, R72, UR7 ;  /* 0x0000000748729c20 */ /* 0x008fe20008410000 */
[----:B------:R-:W-:Y:S01]  /*0cc0*/  @!P1 FMUL.FTZ R115, R73, UR7 ;  /* 0x0000000749739c20 */ /* 0x000fe20008410000 */
[----:B------:R-:W-:Y:S01]  /*0cd0*/  @!P1 FMUL.FTZ R116, R74, UR7 ;  /* 0x000000074a749c20 */ /* 0x000fe20008410000 */
[----:B------:R-:W-:-:S03]  /*0ce0*/  @!P1 FMUL.FTZ R110, R75, UR7 ;  /* 0x000000074b6e9c20 */ /* 0x000fc60008410000 */
[----:B----4-:R-:W-:Y:S01]  /*0cf0*/  @P3 FFMA.FTZ R104, R72, UR7, R104 ;  /* 0x0000000748683c23 */ /* 0x010fe20008010068 */
[----:B------:R-:W-:Y:S01]  /*0d00*/  @P3 FFMA.FTZ R105, R73, UR7, R105 ;  /* 0x0000000749693c23 */ /* 0x000fe20008010069 */
[----:B------:R-:W-:Y:S01]  /*0d10*/  @P3 FFMA.FTZ R106, R74, UR7, R106 ;  /* 0x000000074a6a3c23 */ /* 0x000fe2000801006a */
[----:B------:R-:W-:Y:S01]  /*0d20*/  @P3 FFMA.FTZ R107, R75, UR7, R107 ;  /* 0x000000074b6b3c23 */ /* 0x000fe2000801006b */
[----:B------:R-:W-:Y:S02]  /*0d30*/  @!P1 FSEL R104, R114, RZ, P2 ;  /* 0x000000ff72689208 */ /* 0x000fe40001000000 */
[----:B------:R-:W-:Y:S02]  /*0d40*/  @!P1 FSEL R105, R115, RZ, P2 ;  /* 0x000000ff73699208 */ /* 0x000fe40001000000 */
[----:B------:R-:W-:Y:S02]  /*0d50*/  @!P1 FSEL R106, R116, RZ, P2 ;  /* 0x000000ff746a9208 */ /* 0x000fe40001000000 */
[----:B------:R-:W-:-:S05]  /*0d60*/  @!P1 FSEL R107, R110, RZ, P2 ;  /* 0x000000ff6e6b9208 */ /* 0x000fca0001000000 */
[----:B------:R0:W-:Y:S02]  /*0d70*/  STG.E.128 desc[UR14][R108.64], R104 ;  /* 0x000000686c007986 */ /* 0x0001e4000c101d0e */
.L_x_24280:
[----:B-1-34-:R-:W-:Y:S05]  /*0d80*/  BSYNC.RECONVERGENT B0 ;  /* 0x0000000000007941 */ /* 0x01afea0003800200 */
.L_x_24279:
[----:B------:R-:W-:Y:S04]  /*0d90*/  BSSY.RECONVERGENT B0, `(.L_x_24281) ;  /* 0x000001d000007945 */ /* 0x000fe80003800200 */
[----:B------:R-:W-:Y:S05]  /*0da0*/  @!P6 BRA `(.L_x_24282) ;  /* 0x00000000006ce947 */ /* 0x000fea0003800000 */
[----:B------:R-:W-:Y:S01]  /*0db0*/  ISETP.NE.U32.AND P1, PT, RZ, UR16, PT ;  /* 0x00000010ff007c0c */ /* 0x000fe2000bf25070 */
[----:B------:R-:W1:Y:S03]  /*0dc0*/  @P5 LDC.64 R76, c[0x0][0x390] ;  /* 0x0000e400ff4c5b82 */ /* 0x000e660000000a00 */
[----:B------:R-:W-:-:S05]  /*0dd0*/  ISETP.NE.AND.EX P1, PT, RZ, UR17, PT, P1 ;  /* 0x00000011ff007c0c */ /* 0x000fca000bf25310 */
[----:B0-----:R-:W0:Y:S08]  /*0de0*/  LDC.64 R108, c[0x0][0x3a8] ;  /* 0x0000ea00ff6c7b82 */ /* 0x001e300000000a00 */
[----:B------:R-:W2:Y:S01]  /*0df0*/  @P1 LDC.64 R78, c[0x0][0x3a0] ;  /* 0x0000e800ff4e1b82 */ /* 0x000ea20000000a00 */
[----:B-1----:R-:W-:-:S05]  /*0e00*/  @P5 IMAD.WIDE.U32 R110, R7, 0x10, R76 ;  /* 0x00000010076e5825 */ /* 0x002fca00078e004c */
[----:B------:R-:W3:Y:S01]  /*0e10*/  @P5 LDG.E.128 R72, desc[UR14][R110.64] ;  /* 0x0000000e6e485981 */ /* 0x000ee2000c1e1d00 */
[----:B--2---:R-:W-:-:S05]  /*0e20*/  @P1 IMAD.WIDE.U32 R112, R4, 0x10, R78 ;  /* 0x0000001004701825 */ /* 0x004fca00078e004e */
[----:B------:R-:W2:Y:S01]  /*0e30*/  @P1 LDG.E.128 R76, desc[UR14][R112.64] ;  /* 0x0000000e704c1981 */ /* 0x000ea2000c1e1d00 */
[C---:B------:R-:W-:Y:S02]  /*0e40*/  ISETP.GT.AND P3, PT, R3.reuse, RZ, P1 ;  /* 0x000000ff0300720c */ /* 0x040fe40000f64270 */
[----:B------:R-:W-:Y:S01]  /*0e50*/  ISETP.GT.AND P2, PT, R3, RZ, PT ;  /* 0x000000ff0300720c */ /* 0x000fe20003f44270 */
[C---:B0-----:R-:W-:Y:S01]  /*0e60*/  IMAD.WIDE.U32 R108, R4.reuse, 0x10, R108 ;  /* 0x00000010046c7825 */ /* 0x041fe200078e006c */
[----:B------:R-:W-:Y:S02]  /*0e70*/  IADD3 R7, PT, PT, R7, 0x80, RZ ;  /* 0x0000008007077810 */ /* 0x000fe40007ffe0ff */
[----:B------:R-:W-:Y:S01]  /*0e80*/  IADD3 R4, PT, PT, R4, 0x80, RZ ;  /* 0x0000008004047810 */ /* 0x000fe20007ffe0ff */
[----:B---3--:R-:W-:Y:S01]  /*0e90*/  @!P1 FMUL.FTZ R114, R72, UR7 ;  /* 0x0000000748729c20 */ /* 0x008fe20008410000 */
[----:B------:R-:W-:Y:S01]  /*0ea0*/  @!P1 FMUL.FTZ R115, R73, UR7 ;  /* 0x0000000749739c20 */ /* 0x000fe20008410000 */
[----:B------:R-:W-:Y:S01]  /*0eb0*/  @!P1 FMUL.FTZ R116, R74, UR7 ;  /* 0x000000074a749c20 */ /* 0x000fe20008410000 */
[----:B------:R-:W-:-:S03]  /*0ec0*/  @!P1 FMUL.FTZ R110, R75, UR7 ;  /* 0x000000074b6e9c20 */ /* 0x000fc60008410000 */
[----:B--2---:R-:W-:Y:S01]  /*0ed0*/  @P3 FFMA.FTZ R76, R72, UR7, R76 ;  /* 0x00000007484c3c23 */ /* 0x004fe2000801004c */
        /* <DEDUP_REMOVED lines=8> */
.L_x_24282:
[----:B------:R-:W-:Y:S05]  /*0f60*/  BSYNC.RECONVERGENT B0 ;  /* 0x0000000000007941 */ /* 0x000fea0003800200 */
.L_x_24281:
[----:B------:R-:W-:Y:S04]  /*0f70*/  BSSY.RECONVERGENT B0, `(.L_x_24283) ;  /* 0x000001d000007945 */ /* 0x000fe80003800200 */
[----:B------:R-:W-:Y:S05]  /*0f80*/  @!P4 BRA `(.L_x_24284) ;  /* 0x00000000006cc947 */ /* 0x000fea0003800000 */
[----:B------:R-:W-:Y:S01]  /*0f90*/  ISETP.NE.U32.AND P1, PT, RZ, UR16, PT ;  /* 0x00000010ff007c0c */ /* 0x000fe2000bf25070 */
[----:B------:R-:W2:Y:S03]  /*0fa0*/  @P5 LDC.64 R80, c[0x0][0x390] ;  /* 0x0000e400ff505b82 */ /* 0x000ea60000000a00 */
[----:B------:R-:W-:-:S05]  /*0fb0*/  ISETP.NE.AND.EX P1, PT, RZ, UR17, PT, P1 ;  /* 0x00000011ff007c0c */ /* 0x000fca000bf25310 */
[----:B01----:R-:W0:Y:S08]  /*0fc0*/  LDC.64 R108, c[0x0][0x3a8] ;  /* 0x0000ea00ff6c7b82 */ /* 0x003e300000000a00 */
[----:B------:R-:W1:Y:S01]  /*0fd0*/  @P1 LDC.64 R82, c[0x0][0x3a0] ;  /* 0x0000e800ff521b82 */ /* 0x000e620000000a00 */
[----:B--2---:R-:W-:-:S05]  /*0fe0*/  @P5 IMAD.WIDE.U32 R110, R7, 0x10, R80 ;  /* 0x00000010076e5825 */ /* 0x004fca00078e0050 */
[----:B------:R-:W2:Y:S01]  /*0ff0*/  @P5 LDG.E.128 R72, desc[UR14][R110.64] ;  /* 0x0000000e6e485981 */ /* 0x000ea2000c1e1d00 */
[----:B-1----:R-:W-:-:S05]  /*1000*/  @P1 IMAD.WIDE.U32 R112, R4, 0x10, R82 ;  /* 0x0000001004701825 */ /* 0x002fca00078e0052 */
[----:B------:R-:W3:Y:S01]  /*1010*/  @P1 LDG.E.128 R80, desc[UR14][R112.64] ;  /* 0x0000000e70501981 */ /* 0x000ee2000c1e1d00 */
[C---:B------:R-:W-:Y:S02]  /*1020*/  ISETP.GT.AND P3, PT, R3.reuse, RZ, P1 ;  /* 0x000000ff0300720c */ /* 0x040fe40000f64270 */
[----:B------:R-:W-:Y:S01]  /*1030*/  ISETP.GT.AND P2, PT, R3, RZ, PT ;  /* 0x000000ff0300720c */ /* 0x000fe20003f44270 */
[C---:B0-----:R-:W-:Y:S01]  /*1040*/  IMAD.WIDE.U32 R108, R4.reuse, 0x10, R108 ;  /* 0x00000010046c7825 */ /* 0x041fe200078e006c */
[----:B------:R-:W-:Y:S02]  /*1050*/  IADD3 R7, PT, PT, R7, 0x80, RZ ;  /* 0x0000008007077810 */ /* 0x000fe40007ffe0ff */
[----:B------:R-:W-:Y:S01]  /*1060*/  IADD3 R4, PT, PT, R4, 0x80, RZ ;  /* 0x0000008004047810 */ /* 0x000fe20007ffe0ff */
[----:B--2---:R-:W-:Y:S01]  /*1070*/  @!P1 FMUL.FTZ R114, R72, UR7 ;  /* 0x0000000748729c20 */ /* 0x004fe20008410000 */
[----:B------:R-:W-:Y:S01]  /*1080*/  @!P1 FMUL.FTZ R115, R73, UR7 ;  /* 0x0000000749739c20 */ /* 0x000fe20008410000 */
[----:B------:R-:W-:Y:S01]  /*1090*/  @!P1 FMUL.FTZ R116, R74, UR7 ;  /* 0x000000074a749c20 */ /* 0x000fe20008410000 */
[----:B------:R-:W-:-:S03]  /*10a0*/  @!P1 FMUL.FTZ R110, R75, UR7 ;  /* 0x000000074b6e9c20 */ /* 0x000fc60008410000 */
[----:B---3--:R-:W-:Y:S01]  /*10b0*/  @P3 FFMA.FTZ R80, R72, UR7, R80 ;  /* 0x0000000748503c23 */ /* 0x008fe20008010050 */
        /* <DEDUP_REMOVED lines=8> */
.L_x_24284:
[----:B------:R-:W-:Y:S05]  /*1140*/  BSYNC.RECONVERGENT B0 ;  /* 0x0000000000007941 */ /* 0x000fea0003800200 */
.L_x_24283:
[----:B------:R-:W-:Y:S01]  /*1150*/  ISETP.GE.U32.AND P1, PT, R6, 0x200, PT ;  /* 0x000002000600780c */ /* 0x000fe20003f26070 */
[----:B------:R-:W-:Y:S03]  /*1160*/  BSSY.RECONVERGENT B0, `(.L_x_24285) ;  /* 0x000001e000007945 */ /* 0x000fe60003800200 */
[----:B012---:R-:W-:-:S09]  /*1170*/  P2R R108, PR, RZ, 0x2 ;  /* 0x00000002ff6c7803 */ /* 0x007fd20000000000 */
[----:B------:R-:W-:Y:S05]  /*1180*/  @!P1 BRA `(.L_x_24286) ;  /* 0x00000000006c9947 */ /* 0x000fea0003800000 */
[----:B------:R-:W-:Y:S01]  /*1190*/  ISETP.NE.U32.AND P1, PT, RZ, UR16, PT ;  /* 0x00000010ff007c0c */ /* 0x000fe2000bf25070 */
[----:B------:R-:W0:Y:S03]  /*11a0*/  @P5 LDC.64 R84, c[0x0][0x390] ;  /* 0x0000e400ff545b82 */ /* 0x000e260000000a00 */
[----:B------:R-:W-:-:S05]  /*11b0*/  ISETP.NE.AND.EX P1, PT, RZ, UR17, PT, P1 ;  /* 0x00000011ff007c0c */ /* 0x000fca000bf25310 */
[----:B------:R-:W1:Y:S08]  /*11c0*/  LDC.64 R108, c[0x0][0x3a8] ;  /* 0x0000ea00ff6c7b82 */ /* 0x000e700000000a00 */
[----:B------:R-:W2:Y:S01]  /*11d0*/  @P1 LDC.64 R86, c[0x0][0x3a0] ;  /* 0x0000e800ff561b82 */ /* 0x000ea20000000a00 */
[----:B0-----:R-:W-:-:S05]  /*11e0*/  @P5 IMAD.WIDE.U32 R110, R7, 0x10, R84 ;  /* 0x00000010076e5825 */ /* 0x001fca00078e0054 */
[----:B------:R-:W3:Y:S01]  /*11f0*/  @P5 LDG.E.128 R72, desc[UR14][R110.64] ;  /* 0x0000000e6e485981 */ /* 0x000ee2000c1e1d00 */
[----:B--2---:R-:W-:-:S05]  /*1200*/  @P1 IMAD.WIDE.U32 R112, R4, 0x10, R86 ;  /* 0x0000001004701825 */ /* 0x004fca00078e0056 */
[----:B------:R-:W2:Y:S01]  /*1210*/  @P1 LDG.E.128 R84, desc[UR14][R112.64] ;  /* 0x0000000e70541981 */ /* 0x000ea2000c1e1d00 */
[----:B------:R-:W-:Y:S01]  /*1220*/  ISETP.GT.AND P2, PT, R3, RZ, P1 ;  /* 0x000000ff0300720c */ /* 0x000fe20000f44270 */
[C---:B-1----:R-:W-:Y:S01]  /*1230*/  IMAD.WIDE.U32 R108, R4.reuse, 0x10, R108 ;  /* 0x00000010046c7825 */ /* 0x042fe200078e006c */
[----:B------:R-:W-:Y:S02]  /*1240*/  IADD3 R7, PT, PT, R7, 0x80, RZ ;  /* 0x0000008007077810 */ /* 0x000fe40007ffe0ff */
[----:B------:R-:W-:Y:S01]  /*1250*/  IADD3 R4, PT, PT, R4, 0x80, RZ ;  /* 0x0000008004047810 */ /* 0x000fe20007ffe0ff */
[----:B---3--:R-:W-:Y:S01]  /*1260*/  @!P1 FMUL.FTZ R114, R72, UR7 ;  /* 0x0000000748729c20 */ /* 0x008fe20008410000 */
[----:B------:R-:W-:Y:S01]  /*1270*/  @!P1 FMUL.FTZ R115, R73, UR7 ;  /* 0x0000000749739c20 */ /* 0x000fe20008410000 */
[----:B------:R-:W-:Y:S01]  /*1280*/  @!P1 FMUL.FTZ R110, R74, UR7 ;  /* 0x000000074a6e9c20 */ /* 0x000fe20008410000 */
[----:B------:R-:W-:-:S05]  /*1290*/  @!P1 FMUL.FTZ R111, R75, UR7 ;  /* 0x000000074b6f9c20 */ /* 0x000fca0008410000 */
[----:B--2---:R-:W-:Y:S01]  /*12a0*/  @P2 FFMA.FTZ R84, R72, UR7, R84 ;  /* 0x0000000748542c23 */ /* 0x004fe20008010054 */
[----:B------:R-:W-:Y:S01]  /*12b0*/  @P2 FFMA.FTZ R85, R73, UR7, R85 ;  /* 0x0000000749552c23 */ /* 0x000fe20008010055 */
[----:B------:R-:W-:Y:S01]  /*12c0*/  @P2 FFMA.FTZ R86, R74, UR7, R86 ;  /* 0x000000074a562c23 */ /* 0x000fe20008010056 */
[----:B------:R-:W-:Y:S01]  /*12d0*/  @P2 FFMA.FTZ R87, R75, UR7, R87 ;  /* 0x000000074b572c23 */ /* 0x000fe20008010057 */
[----:B------:R-:W-:-:S04]  /*12e0*/  ISETP.GT.AND P2, PT, R3, RZ, PT ;  /* 0x000000ff0300720c */ /* 0x000fc80003f44270 */
[----:B------:R-:W-:Y:S02]  /*12f0*/  @!P1 FSEL R84, R114, RZ, P2 ;  /* 0x000000ff72549208 */ /* 0x000fe40001000000 */
[----:B------:R-:W-:Y:S02]  /*1300*/  @!P1 FSEL R85, R115, RZ, P2 ;  /* 0x000000ff73559208 */ /* 0x000fe40001000000 */
[----:B------:R-:W-:Y:S02]  /*1310*/  @!P1 FSEL R86, R110, RZ, P2 ;  /* 0x000000ff6e569208 */ /* 0x000fe40001000000 */
[----:B------:R-:W-:-:S05]  /*1320*/  @!P1 FSEL R87, R111, RZ, P2 ;  /* 0x000000ff6f579208 */ /* 0x000fca0001000000 */
[----:B------:R0:W-:Y:S02]  /*1330*/  STG.E.128 desc[UR14][R108.64], R84 ;  /* 0x000000546c007986 */ /* 0x0001e4000c101d0e */
.L_x_24286:
[----:B------:R-:W-:Y:S05]  /*1340*/  BSYNC.RECONVERGENT B0 ;  /* 0x0000000000007941 */ /* 0x000fea0003800200 */
.L_x_24285:
        /* <DEDUP_REMOVED lines=13> */
[C---:B0-----:R-:W-:Y:S01]  /*1420*/  IMAD.WIDE.U32 R108, R4.reuse, 0x10, R108 ;  /* 0x00000010046c7825 */ /* 0x041fe200078e006c */
[----:B------:R-:W-:Y:S02]  /*1430*/  IADD3 R7, PT, PT, R7, 0x80, RZ ;  /* 0x0000008007077810 */ /* 0x000fe40007ffe0ff */
[----:B------:R-:W-:Y:S01]  /*1440*/  IADD3 R4, PT, PT, R4, 0x80, RZ ;  /* 0x0000008004047810 */ /* 0x000fe20007ffe0ff */
[----:B--2---:R-:W-:Y:S01]  /*1450*/  @!P2 FMUL.FTZ R112, R72, UR7 ;  /* 0x000000074870ac20 */ /* 0x004fe20008410000 */
[----:B------:R-:W-:Y:S01]  /*1460*/  @!P2 FMUL.FTZ R113, R73, UR7 ;  /* 0x000000074971ac20 */ /* 0x000fe20008410000 */
[----:B------:R-:W-:Y:S01]  /*1470*/  @!P2 FMUL.FTZ R114, R74, UR7 ;  /* 0x000000074a72ac20 */ /* 0x000fe20008410000 */
[----:B------:R-:W-:Y:S01]  /*1480*/  @!P2 FMUL.FTZ R115, R75, UR7 ;  /* 0x000000074b73ac20 */ /* 0x000fe20008410000 */
[----:B---3--:R-:W-:Y:S01]  /*1490*/  @P3 FFMA.FTZ R88, R72, UR7, R88 ;  /* 0x0000000748583c23 */ /* 0x008fe20008010058 */
        /* <DEDUP_REMOVED lines=9> */
.L_x_24288:
[----:B------:R-:W-:Y:S05]  /*1530*/  BSYNC.RECONVERGENT B0 ;  /* 0x0000000000007941 */ /* 0x000fea0003800200 */
.L_x_24287:
[----:B------:R-:W-:Y:S01]  /*1540*/  ISETP.GE.U32.AND P2, PT, R6, 0x300, PT ;  /* 0x000003000600780c */ /* 0x000fe20003f46070 */
[----:B------:R-:W-:-:S12]  /*1550*/  BSSY.RECONVERGENT B0, `(.L_x_24289) ;  /* 0x000001d000007945 */ /* 0x000fd80003800200 */
[----:B------:R-:W-:Y:S05]  /*1560*/  @!P2 BRA `(.L_x_24290) ;  /* 0x00000000006ca947 */ /* 0x000fea0003800000 */
[----:B------:R-:W-:Y:S01]  /*1570*/  ISETP.NE.U32.AND P3, PT, RZ, UR16, PT ;  /* 0x00000010ff007c0c */ /* 0x000fe2000bf65070 */
[----:B------:R-:W0:Y:S03]  /*1580*/  @P5 LDC.64 R92, c[0x0][0x390] ;  /* 0x0000e400ff5c5b82 */ /* 0x000e260000000a00 */
[----:B------:R-:W-:-:S13]  /*1590*/  ISETP.NE.AND.EX P3, PT, RZ, UR17, PT, P3 ;  /* 0x00000011ff007c0c */ /* 0x000fda000bf65330 */
[----:B------:R-:W2:Y:S01]  /*15a0*/  @P3 LDC.64 R94, c[0x0][0x3a0] ;  /* 0x0000e800ff5e3b82 */ /* 0x000ea20000000a00 */
[----:B01----:R-:W-:-:S05]  /*15b0*/  @P5 IMAD.WIDE.U32 R108, R7, 0x10, R92 ;  /* 0x00000010076c5825 */ /* 0x003fca00078e005c */
[----:B------:R0:W3:Y:S01]  /*15c0*/  @P5 LDG.E.128 R72, desc[UR14][R108.64] ;  /* 0x0000000e6c485981 */ /* 0x0000e2000c1e1d00 */
[----:B------:R-:W-:Y:S01]  /*15d0*/  ISETP.GT.AND P4, PT, R3, RZ, P3 ;  /* 0x000000ff0300720c */ /* 0x000fe20001f84270 */
[----:B0-----:R-:W0:Y:S01]  /*15e0*/  LDC.64 R108, c[0x0][0x3a8] ;  /* 0x0000ea00ff6c7b82 */ /* 0x001e220000000a00 */
[----:B--2---:R-:W-:-:S05]  /*15f0*/  @P3 IMAD.WIDE.U32 R110, R4, 0x10, R94 ;  /* 0x00000010046e3825 */ /* 0x004fca00078e005e */
[----:B------:R-:W2:Y:S01]  /*1600*/  @P3 LDG.E.128 R92, desc[UR14][R110.64] ;  /* 0x0000000e6e5c3981 */ /* 0x000ea2000c1e1d00 */
[C---:B0-----:R-:W-:Y:S01]  /*1610*/  IMAD.WIDE.U32 R108, R4.reuse, 0x10, R108 ;  /* 0x00000010046c7825 */ /* 0x041fe200078e006c */
[----:B------:R-:W-:Y:S02]  /*1620*/  IADD3 R7, PT, PT, R7, 0x80, RZ ;  /* 0x0000008007077810 */ /* 0x000fe40007ffe0ff */
[----:B------:R-:W-:Y:S01]  /*1630*/  IADD3 R4, PT, PT, R4, 0x80, RZ ;  /* 0x0000008004047810 */ /* 0x000fe20007ffe0ff */
[----:B---3--:R-:W-:Y:S01]  /*1640*/  @!P3 FMUL.FTZ R112, R72, UR7 ;  /* 0x000000074870bc20 */ /* 0x008fe20008410000 */
[----:B------:R-:W-:Y:S01]  /*1650*/  @!P3 FMUL.FTZ R113, R73, UR7 ;  /* 0x000000074971bc20 */ /* 0x000fe20008410000 */
[----:B------:R-:W-:Y:S01]  /*1660*/  @!P3 FMUL.FTZ R114, R74, UR7 ;  /* 0x000000074a72bc20 */ /* 0x000fe20008410000 */
[----:B------:R-:W-:Y:S01]  /*1670*/  @!P3 FMUL.FTZ R115, R75, UR7 ;  /* 0x000000074b73bc20 */ /* 0x000fe20008410000 */
        /* <DEDUP_REMOVED lines=10> */
.L_x_24290:
[----:B------:R-:W-:Y:S05]  /*1720*/  BSYNC.RECONVERGENT B0 ;  /* 0x0000000000007941 */ /* 0x000fea0003800200 */
.L_x_24289:
[----:B------:R-:W-:Y:S01]  /*1730*/  ISETP.GE.U32.AND P3, PT, R6, 0x380, PT ;  /* 0x000003800600780c */ /* 0x000fe20003f66070 */
[----:B------:R-:W-:-:S12]  /*1740*/  BSSY.RECONVERGENT B0, `(.L_x_24291) ;  /* 0x000001d000007945 */ /* 0x000fd80003800200 */
[----:B------:R-:W-:Y:S05]  /*1750*/  @!P3 BRA `(.L_x_24292) ;  /* 0x00000000006cb947 */ /* 0x000fea0003800000 */
[----:B------:R-:W-:Y:S01]  /*1760*/  ISETP.NE.U32.AND P4, PT, RZ, UR16, PT ;  /* 0x00000010ff007c0c */ /* 0x000fe2000bf85070 */
[----:B------:R-:W0:Y:S03]  /*1770*/  @P5 LDC.64 R96, c[0x0][0x390] ;  /* 0x0000e400ff605b82 */ /* 0x000e260000000a00 */
[----:B------:R-:W-:-:S13]  /*1780*/  ISETP.NE.AND.EX P4, PT, RZ, UR17, PT, P4 ;  /* 0x00000011ff007c0c */ /* 0x000fda000bf85340 */
[----:B------:R-:W3:Y:S01]  /*1790*/  @P4 LDC.64 R98, c[0x0][0x3a0] ;  /* 0x0000e800ff624b82 */ /* 0x000ee20000000a00 */
[----:B012---:R-:W-:-:S05]  /*17a0*/  @P5 IMAD.WIDE.U32 R108, R7, 0x10, R96 ;  /* 0x00000010076c5825 */ /* 0x007fca00078e0060 */
[----:B------:R0:W2:Y:S01]  /*17b0*/  @P5 LDG.E.128 R72, desc[UR14][R108.64] ;  /* 0x0000000e6c485981 */ /* 0x0000a2000c1e1d00 */
[----:B------:R-:W-:Y:S01]  /*17c0*/  ISETP.GT.AND P6, PT, R3, RZ, P4 ;  /* 0x000000ff0300720c */ /* 0x000fe200027c4270 */
[----:B0-----:R-:W0:Y:S01]  /*17d0*/  LDC.64 R108, c[0x0][0x3a8] ;  /* 0x0000ea00ff6c7b82 */ /* 0x001e220000000a00 */
[----:B---3--:R-:W-:-:S05]  /*17e0*/  @P4 IMAD.WIDE.U32 R110, R4, 0x10, R98 ;  /* 0x00000010046e4825 */ /* 0x008fca00078e0062 */
        /* <DEDUP_REMOVED lines=18> */
.L_x_24292:
[----:B------:R-:W-:Y:S05]  /*1910*/  BSYNC.RECONVERGENT B0 ;  /* 0x0000000000007941 */ /* 0x000fea0003800200 */
.L_x_24291:
[----:B------:R-:W-:Y:S01]  /*1920*/  ISETP.GE.U32.AND P4, PT, R6, 0x400, PT ;  /* 0x000004000600780c */ /* 0x000fe20003f86070 */
[----:B------:R-:W-:-:S12]  /*1930*/  BSSY.RECONVERGENT B0, `(.L_x_24293) ;  /* 0x000001b000007945 */ /* 0x000fd80003800200 */
[----:B------:R-:W-:Y:S05]  /*1940*/  @!P4 BRA `(.L_x_24294) ;  /* 0x000000000064c947 */ /* 0x000fea0003800000 */
[----:B0123--:R-:W0:Y:S02]  /*1950*/  @P5 LDC.64 R108, c[0x0][0x390] ;  /* 0x0000e400ff6c5b82 */ /* 0x00fe240000000a00 */
[----:B0-----:R-:W-:-:S05]  /*1960*/  @P5 IMAD.WIDE.U32 R108, R7, 0x10, R108 ;  /* 0x00000010076c5825 */ /* 0x001fca00078e006c */
[----:B------:R-:W2:Y:S01]  /*1970*/  @P5 LDG.E.128 R72, desc[UR14][R108.64] ;  /* 0x0000000e6c485981 */ /* 0x000ea2000c1e1d00 */
[----:B------:R-:W-:-:S04]  /*1980*/  ISETP.NE.U32.AND P5, PT, RZ, UR16, PT ;  /* 0x00000010ff007c0c */ /* 0x000fc8000bfa5070 */
[----:B------:R-:W-:-:S13]  /*1990*/  ISETP.NE.AND.EX P5, PT, RZ, UR17, PT, P5 ;  /* 0x00000011ff007c0c */ /* 0x000fda000bfa5350 */
[----:B------:R-:W0:Y:S02]  /*19a0*/  @P5 LDC.64 R110, c[0x0][0x3a0] ;  /* 0x0000e800ff6e5b82 */ /* 0x000e240000000a00 */
[----:B0-----:R-:W-:-:S05]  /*19b0*/  @P5 IMAD.WIDE.U32 R110, R4, 0x10, R110 ;  /* 0x00000010046e5825 */ /* 0x001fca00078e006e */
[----:B------:R-:W3:Y:S01]  /*19c0*/  @P5 LDG.E.128 R100, desc[UR14][R110.64] ;  /* 0x0000000e6e645981 */ /* 0x000ee2000c1e1d00 */
[----:B------:R-:W-:Y:S01]  /*19d0*/  ISETP.GT.AND P6, PT, R3, RZ, P5 ;  /* 0x000000ff0300720c */ /* 0x000fe20002fc4270 */
[----:B--2---:R-:W-:Y:S01]  /*19e0*/  @!P5 FMUL.FTZ R108, R73, UR7 ;  /* 0x00000007496cdc20 */ /* 0x004fe20008410000 */
[----:B------:R-:W-:Y:S01]  /*19f0*/  @!P5 FMUL.FTZ R109, R74, UR7 ;  /* 0x000000074a6ddc20 */ /* 0x000fe20008410000 */
[----:B------:R-:W-:Y:S01]  /*1a00*/  @!P5 FMUL.FTZ R7, R72, UR7 ;  /* 0x000000074807dc20 */ /* 0x000fe20008410000 */
[----:B------:R-:W-:-:S09]  /*1a10*/  @!P5 FMUL.FTZ R112, R75, UR7 ;  /* 0x000000074b70dc20 */ /* 0x000fd20008410000 */
[----:B---3--:R-:W-:Y:S01]  /*1a20*/  @P6 FFMA.FTZ R100, R72, UR7, R100 ;  /* 0x0000000748646c23 */ /* 0x008fe20008010064 */
[----:B------:R-:W-:Y:S01]  /*1a30*/  @P6 FFMA.FTZ R101, R73, UR7, R101 ;  /* 0x0000000749656c23 */ /* 0x000fe20008010065 */
[----:B------:R-:W-:Y:S01]  /*1a40*/  @P6 FFMA.FTZ R102, R74, UR7, R102 ;  /* 0x000000074a666c23 */ /* 0x000fe20008010066 */
[----:B------:R-:W-:Y:S01]  /*1a50*/  @P6 FFMA.FTZ R103, R75, UR7, R103 ;  /* 0x000000074b676c23 */ /* 0x000fe20008010067 */
[----:B------:R-:W-:-:S04]  /*1a60*/  ISETP.GT.AND P6, PT, R3, RZ, PT ;  /* 0x000000ff0300720c */ /* 0x000fc80003fc4270 */
[----:B------:R-:W-:Y:S02]  /*1a70*/  @!P5 FSEL R101, R108, RZ, P6 ;  /* 0x000000ff6c65d208 */ /* 0x000fe40003000000 */
[----:B------:R-:W-:Y:S02]  /*1a80*/  @!P5 FSEL R102, R109, RZ, P6 ;  /* 0x000000ff6d66d208 */ /* 0x000fe40003000000 */
[----:B------:R-:W0:Y:S01]  /*1a90*/  LDC.64 R108, c[0x0][0x3a8] ;  /* 0x0000ea00ff6c7b82 */ /* 0x000e220000000a00 */
[----:B------:R-:W-:Y:S02]  /*1aa0*/  @!P5 FSEL R100, R7, RZ, P6 ;  /* 0x000000ff0764d208 */ /* 0x000fe40003000000 */
[----:B------:R-:W-:Y:S01]  /*1ab0*/  @!P5 FSEL R103, R112, RZ, P6 ;  /* 0x000000ff7067d208 */ /* 0x000fe20003000000 */
[----:B0-----:R-:W-:-:S05]  /*1ac0*/  IMAD.WIDE.U32 R108, R4, 0x10, R108 ;  /* 0x00000010046c7825 */ /* 0x001fca00078e006c */
[----:B------:R4:W-:Y:S02]  /*1ad0*/  STG.E.128 desc[UR14][R108.64], R100 ;  /* 0x000000646c007986 */ /* 0x0009e4000c101d0e */
.L_x_24294:
[----:B------:R-:W-:Y:S05]  /*1ae0*/  BSYNC.RECONVERGENT B0 ;  /* 0x0000000000007941 */ /* 0x000fea0003800200 */
.L_x_24293:
[----:B------:R-:W-:Y:S01]  /*1af0*/  FADD.FTZ R4, RZ, R104 ;  /* 0x00000068ff047221 */ /* 0x000fe20000010000 */
[C---:B------:R-:W-:Y:S01]  /*1b00*/  ISETP.GT.U32.AND P5, PT, R6.reuse, 0xff, PT ;  /* 0x000000ff0600780c */ /* 0x040fe20003fa4070 */
[----:B------:R-:W-:Y:S01]  /*1b10*/  BSSY.RECONVERGENT B0, `(.L_x_24295) ;  /* 0x0000090000007945 */ /* 0x000fe20003800200 */
[C---:B------:R-:W-:Y:S01]  /*1b20*/  ISETP.GT.U32.AND P6, PT, R6.reuse, 0x17f, PT ;  /* 0x0000017f0600780c */ /* 0x040fe20003fc4070 */
[----:B------:R-:W-:Y:S01]  /*1b30*/  FADD.FTZ R3, R105, R4 ;  /* 0x0000000469037221 */ /* 0x000fe20000010000 */
[----:B01234-:R-:W-:Y:S01]  /*1b40*/  P2R R108, PR, RZ, 0x2 ;  /* 0x00000002ff6c7803 */ /* 0x01ffe20000000000 */
[----:B------:R-:W-:Y:S01]  /*1b50*/  HFMA2 R113, -RZ, RZ, 0, 0 ;  /* 0x00000000ff717431 */ /* 0x000fe200000001ff */
[----:B------:R-:W-:Y:S01]  /*1b60*/  ISETP.GT.U32.AND P1, PT, R6, 0x1ff, PT ;  /* 0x000001ff0600780c */ /* 0x000fe20003f24070 */
[----:B------:R-:W-:Y:S01]  /*1b70*/  FADD.FTZ R4, R106, R3 ;  /* 0x000000036a047221 */ /* 0x000fe20000010000 */
[----:B------:R-:W-:-:S03]  /*1b80*/  MOV R114, RZ ;  /* 0x000000ff00727202 */ /* 0x000fc60000000f00 */
        /* <DEDUP_REMOVED lines=136> */
.L_x_24296:
[----:B------:R-:W-:Y:S05]  /*2410*/  BSYNC.RECONVERGENT B0 ;  /* 0x0000000000007941 */ /* 0x000fea0003800200 */
.L_x_24295:
[----:B------:R-:W-:Y:S01]  /*2420*/  BAR.SYNC.DEFER_BLOCKING 0x0 ;  /* 0x0000000000007b1d */ /* 0x000fe20000010000 */
[----:B------:R-:W-:Y:S02]  /*2430*/  ISETP.GT.U32.AND P5, PT, R3, 0x3, PT ;  /* 0x000000030300780c */ /* 0x000fe40003fa4070 */
[----:B------:R-:W-:-:S03]  /*2440*/  MOV R112, RZ ;  /* 0x000000ff00707202 */ /* 0x000fc60000000f00 */
[----:B------:R-:W-:Y:S08]  /*2450*/  BSSY.RECONVERGENT B0, `(.L_x_24297) ;  /* 0x000000a000007945 */ /* 0x000ff00003800200 */
[----:B------:R-:W-:Y:S05]  /*2460*/  @P5 BRA `(.L_x_24298) ;  /* 0x0000000000205947 */ /* 0x000fea0003800000 */
[----:B------:R-:W1:Y:S01]  /*2470*/  S2UR UR5, SR_CgaCtaId ;  /* 0x00000000000579c3 */ /* 0x000e620000008800 */
[----:B------:R-:W-:Y:S01]  /*2480*/  UMOV UR4, 0x400 ;  /* 0x0000040000047882 */ /* 0x000fe20000000000 */
[----:B------:R-:W-:Y:S02]  /*2490*/  SHF.L.U32 R3, R108, 0x3, RZ ;  /* 0x000000036c037819 */ /* 0x000fe400000006ff */
[----:B------:R-:W-:Y:S02]  /*24a0*/  MOV R114, R2 ;  /* 0x0000000200727202 */ /* 0x000fe40000000f00 */
[----:B------:R-:W-:Y:S01]  /*24b0*/  LOP3.LUT R3, R3, 0xf8, RZ, 0xc0, !PT ;  /* 0x000000f803037812 */ /* 0x000fe200078ec0ff */
[----:B-1----:R-:W-:-:S04]  /*24c0*/  ULEA UR4, UR5, UR4, 0x18 ;  /* 0x0000000405047291 */ /* 0x002fc8000f8ec0ff */
[----:B------:R-:W-:-:S09]  /*24d0*/  @UP0 UIADD3 UR4, UPT, UPT, UR4, 0x20, URZ ;  /* 0x0000002004040890 */ /* 0x000fd2000fffe0ff */
[----:B------:R1:W2:Y:S03]  /*24e0*/  LDS.64 R112, [R3+UR4] ;  /* 0x0000000403707984 */ /* 0x0002a60008000a00 */
.L_x_24298:
[----:B------:R-:W-:Y:S05]  /*24f0*/  BSYNC.RECONVERGENT B0 ;  /* 0x0000000000007941 */ /* 0x000fea0003800200 */
.L_x_24297:
[----:B------:R-:W3:Y:S01]  /*2500*/  SHFL.DOWN PT, R7, R114, 0x2, 0x1f ;  /* 0x08401f0072077f89 */ /* 0x000ee200000e0000 */
[----:B0-----:R-:W-:Y:S02]  /*2510*/  I2FP.F32.S32 R110, R114 ;  /* 0x00000072006e7245 */ /* 0x001fe40000201400 */
[----:B------:R-:W-:Y:S01]  /*2520*/  ISETP.NE.AND P6, PT, R108, RZ, PT ;  /* 0x000000ff6c00720c */ /* 0x000fe20003fc5270 */
[----:B--2---:R-:W0:Y:S01]  /*2530*/  SHFL.DOWN PT, R109, R112, 0x2, 0x1f ;  /* 0x08401f00706d7f89 */ /* 0x004e2200000e0000 */
[----:B------:R-:W-:Y:S02]  /*2540*/  ISETP.NE.AND P5, PT, RZ, UR18, PT ;  /* 0x00000012ff007c0c */ /* 0x000fe4000bfa5270 */
[----:B-----5:R-:W-:Y:S01]  /*2550*/  R2UR UR4, R5 ;  /* 0x00000000050472ca */ /* 0x020fe200000e0000 */
[----:B------:R-:W2:-:S12]  /*2560*/  SHFL.DOWN PT, R116, R113, 0x2, 0x1f ;  /* 0x08401f0071747f89 */ /* 0x000e9800000e0000 */
[----:B------:R-:W-:Y:S01]  /*2570*/  UISETP.GE.AND UP1, UPT, UR4, 0x1, UPT ;  /* 0x000000010400788c */ /* 0x000fe2000bf26270 */
[----:B---3--:R-:W-:Y:S02]  /*2580*/  IADD3 R4, PT, PT, R7, R114, RZ ;  /* 0x0000007207047210 */ /* 0x008fe40007ffe0ff */
[----:B------:R-:W-:Y:S02]  /*2590*/  I2FP.F32.S32 R118, R7 ;  /* 0x0000000700767245 */ /* 0x000fe40000201400 */
[----:B-1----:R-:W-:-:S03]  /*25a0*/  I2FP.F32.S32 R3, R4 ;  /* 0x0000000400037245 */ /* 0x002fc60000201400 */
        /* <DEDUP_REMOVED lines=20> */
[----:B------:R-:W-:Y:S01]  /*26f0*/  FFMA.FTZ R114, R3, R110, R114 ;  /* 0x0000006e03727223 */ /* 0x000fe20000010072 */
[----:B--2---:R-:W-:Y:S02]  /*2700*/  FADD.FTZ R112, R109, R112 ;  /* 0x000000706d707221 */ /* 0x004fe40000010000 */
[----:B------:R-:W-:Y:S01]  /*2710*/  FMUL.FTZ R4, R3, R4 ;  /* 0x0000000403047220 */ /* 0x000fe20000410000 */
[----:B------:R-:W0:Y:S01]  /*2720*/  LDC R109, c[0x0][0x448] ;  /* 0x00011200ff6d7b82 */ /* 0x000e220000000800 */
[----:B-1----:R-:W-:Y:S02]  /*2730*/  FMUL.FTZ R114, R111, R114 ;  /* 0x000000726f727220 */ /* 0x002fe40000410000 */
[----:B------:R-:W-:-:S03]  /*2740*/  FMUL.FTZ R7, R4, R7 ;  /* 0x0000000704077220 */ /* 0x000fc60000410000 */
[----:B------:R-:W1:Y:S01]  /*2750*/  SHFL.IDX PT, R4, R114, RZ, 0x1f ;  /* 0x00001fff72047589 */ /* 0x000e6200000e0000 */
[----:B------:R-:W-:Y:S02]  /*2760*/  FFMA.FTZ R7, R111, R7, R112 ;  /* 0x000000076f077223 */ /* 0x000fe40000010070 */
[----:B------:R-:W2:Y:S03]  /*2770*/  @!P6 LDC.64 R112, c[0x0][0x3c0] ;  /* 0x0000f000ff70eb82 */ /* 0x000ea60000000a00 */
[----:B------:R3:W0:Y:S05]  /*2780*/  SHFL.IDX PT, R118, R7, RZ, 0x1f ;  /* 0x00001fff07767589 */ /* 0x00062a00000e0000 */
[----:B------:R-:W4:Y:S01]  /*2790*/  @!P6 LDC.64 R110, c[0x0][0x3c8] ;  /* 0x0000f200ff6eeb82 */ /* 0x000f220000000a00 */
[----:B---3--:R-:W-:Y:S01]  /*27a0*/  MOV R7, UR6 ;  /* 0x0000000600077c02 */ /* 0x008fe20008000f00 */
[----:B-1----:R-:W-:-:S05]  /*27b0*/  FMUL.FTZ R3, R4, R4 ;  /* 0x0000000404037220 */ /* 0x002fca0000410000 */
        /* <DEDUP_REMOVED lines=35> */
.L_x_24301:
[----:B------:R-:W-:Y:S05]  /*29f0*/  BSYNC.RECONVERGENT B0 ;  /* 0x0000000000007941 */ /* 0x000fea0003800200 */
.L_x_24300:
        /* <DEDUP_REMOVED lines=19> */
.L_x_24303:
[----:B------:R-:W-:Y:S05]  /*2b30*/  BSYNC.RECONVERGENT B0 ;  /* 0x0000000000007941 */ /* 0x000fea0003800200 */
.L_x_24302:
[----:B------:R-:W-:Y:S01]  /*2b40*/  ISETP.GE.U32.AND P0, PT, R6, 0x180, PT ;  /* 0x000001800600780c */ /* 0x000fe20003f06070 */
        /* <DEDUP_REMOVED lines=18> */
.L_x_24305:
[----:B------:R-:W-:Y:S05]  /*2c70*/  BSYNC.RECONVERGENT B0 ;  /* 0x0000000000007941 */ /* 0x000fea0003800200 */
.L_x_24304:
[----:B------:R-:W-:Y:S01]  /*2c80*/  ISETP.GE.U32.AND P0, PT, R6, 0x200, PT ;  /* 0x000002000600780c */ /* 0x000fe20003f06070 */
        /* <DEDUP_REMOVED lines=18> */
.L_x_24307:
[----:B------:R-:W-:Y:S05]  /*2db0*/  BSYNC.RECONVERGENT B0 ;  /* 0x0000000000007941 */ /* 0x000fea0003800200 */
.L_x_24306:
[----:B------:R-:W-:Y:S04]  /*2dc0*/  BSSY.RECONVERGENT B0, `(.L_x_24308) ;  /* 0x0000012000007945 */ /* 0x000fe80003800200 */
        /* <DEDUP_REMOVED lines=17> */
.L_x_24309:
[----:B------:R-:W-:Y:S05]  /*2ee0*/  BSYNC.RECONVERGENT B0 ;  /* 0x0000000000007941 */ /* 0x000fea0003800200 */
.L_x_24308:
        /* <DEDUP_REMOVED lines=18> */
.L_x_24311:
[----:B------:R-:W-:Y:S05]  /*3010*/  BSYNC.RECONVERGENT B0 ;  /* 0x0000000000007941 */ /* 0x000fea0003800200 */
.L_x_24310:
        /* <DEDUP_REMOVED lines=18> */
.L_x_24313:
[----:B------:R-:W-:Y:S05]  /*3140*/  BSYNC.RECONVERGENT B0 ;  /* 0x0000000000007941 */ /* 0x000fea0003800200 */
.L_x_24312:
        /* <DEDUP_REMOVED lines=17> */
.L_x_24314:
[----:B------:R-:W-:Y:S05]  /*3260*/  BSYNC.RECONVERGENT B0 ;  /* 0x0000000000007941 */ /* 0x000fea0003800200 */
.L_x_24299:
[----:B------:R-:W-:Y:S02]  /*3270*/  UIADD3 UR6, UPT, UPT, UR6, UR20, URZ ;  /* 0x0000001406067290 */ /* 0x000fe4000fffe0ff */
[----:B------:R-:W-:Y:S02]  /*3280*/  UPLOP3.LUT UP0, UPT, UPT, UPT, UP0, 0x40, 0x4 ;  /* 0x000000000004789c */ /* 0x000fe40003f0e800 */
[----:B------:R-:W-:-:S09]  /*3290*/  UISETP.GE.AND UP1, UPT, UR6, UR21, UPT ;  /* 0x000000150600728c */ /* 0x000fd2000bf26270 */
[----:B------:R-:W-:Y:S05]  /*32a0*/  BRA.U !UP1, `(.L_x_24315) ;  /* 0xffffffd509dc7547 */ /* 0x000fea000b83ffff */
[----:B------:R-:W-:Y:S05]  /*32b0*/  EXIT ;  /* 0x000000000000794d */ /* 0x000fea0003800000 */
.L_x_24316:
        /* <DEDUP_REMOVED lines=12> */
.L_x_27344:


//--------------------- .text._ZN10layer_norm13ln_fwd_kernelINS_13Kernel_traitsIfffffjLj4096ELj1ELj1ELj4ELj16ENS_18Kernel_traits_baseILj4096EfffffjLj128EEEEELb0ELb0ELb1ELb1EEEvNS_9FwdParamsE --------------------------
	.section	.text._ZN10layer_norm13ln_fwd_kernelINS_13Kernel_traitsIfffffjLj4096ELj1ELj1ELj4ELj16ENS_18Kernel_traits_baseILj4096EfffffjLj128EEEEELb0ELb0ELb1ELb1EEEvNS_9FwdParamsE,"ax",@progbits
	.align	128
        .global         _ZN10layer_norm13ln_fwd_kernelINS_13Kernel_traitsIfffffjLj4096ELj1ELj1ELj4ELj16ENS_18Kernel_traits_baseILj4096EfffffjLj128EEEEELb0ELb0ELb1ELb1EEEvNS_9FwdParamsE
        .type           _ZN10layer_norm13ln_fwd_kernelINS_13Kernel_traitsIfffffjLj4096ELj1ELj1ELj4ELj16ENS_18Kernel_traits_baseILj4096EfffffjLj128EEEEELb0ELb0ELb1ELb1EEEvNS_9FwdParamsE,@function
        .size           _ZN10layer_norm13ln_fwd_kernelINS_13Kernel_traitsIfffffjLj4096ELj1ELj1ELj4ELj16ENS_18Kernel_traits_baseILj4096EfffffjLj128EEEEELb0ELb0ELb1ELb1EEEvNS_9FwdParamsE,(.L_x_27345 - _ZN10layer_norm13ln_fwd_kernelINS_13Kernel_traitsIfffffjLj4096ELj1ELj1ELj4ELj16ENS_18Kernel_traits_baseILj4096EfffffjLj128EEEEELb0ELb0ELb1ELb1EEEvNS_9FwdParamsE)
        .other          _ZN10layer_norm13ln_fwd_kernelINS_13Kernel_traitsIfffffjLj4096ELj1ELj1ELj4ELj16ENS_18Kernel_traits_baseILj4096EfffffjLj128EEEEELb0ELb0ELb1ELb1EEEvNS_9FwdParamsE,@"STO_CUDA_ENTRY STV_DEFAULT"
_ZN10layer_norm13ln_fwd_kernelINS_13Kernel_traitsIfffffjLj4096ELj1ELj1ELj4ELj16ENS_18Kernel_traits_baseILj4096EfffffjLj128EEEEELb0ELb0ELb1ELb1EEEvNS_9FwdParamsE:
.text._ZN10layer_norm13ln_fwd_kernelINS_13Kernel_traitsIfffffjLj4096ELj1ELj1ELj4ELj16ENS_18Kernel_traits_baseILj4096EfffffjLj128EEEEELb0ELb0ELb1ELb1EEEvNS_9FwdParamsE:
        /* <DEDUP_REMOVED lines=30> */
.L_x_24317:
        /* <DEDUP_REMOVED lines=26> */
.L_x_24318:
[----:B------:R-:W1:Y:S02]  /*0380*/  LDCU UR4, c[0x0][0x384] ;  /* 0x00007080ff0477ac */ /* 0x000e640008000800 */
[----:B-1----:R-:W-:-:S06]  /*0390*/  UISETP.GE.AND UP0, UPT, UR7, UR4, UPT ;  /* 0x000000040700728c */ /* 0x002fcc000bf06270 */
[----:B------:R-:W-:-:S13]  /*03a0*/  PLOP3.LUT P0, PT, PT, PT, UP0, 0x80, 0x8 ;  /* 0x000000000008781c */ /* 0x000fda0003f0f008 */
[----:B------:R-:W-:Y:S05]  /*03b0*/  @P0 EXIT ;  /* 0x000000000000094d */ /* 0x000fea0003800000 */
[----:B------:R-:W1:Y:S01]  /*03c0*/  LDCU.U8 UR4, c[0x0][0x410] ;  /* 0x00008200ff0477ac */ /* 0x000e620008000000 */
[----:B------:R-:W2:Y:S01]  /*03d0*/  LDCU UR16, c[0x0][0x388] ;  /* 0x00007100ff1077ac */ /* 0x000ea20008000800 */
[----:B------:R-:W3:Y:S01]  /*03e0*/  LDCU UR17, c[0x0][0x400] ;  /* 0x00008000ff1177ac */ /* 0x000ee20008000800 */
[----:B------:R-:W4:Y:S01]  /*03f0*/  LDCU UR6, c[0x0][0x40c] ;  /* 0x00008180ff0677ac */ /* 0x000f220008000800 */
[----:B------:R-:W0:Y:S01]  /*0400*/  LDCU.128 UR8, c[0x0][0x3f0] ;  /* 0x00007e00ff0877ac */ /* 0x000e220008000c00 */
[----:B-1----:R-:W-:Y:S01]  /*0410*/  ISETP.NE.AND P0, PT, RZ, UR4, PT ;  /* 0x00000004ff007c0c */ /* 0x002fe2000bf05270 */
[----:B------:R-:W1:Y:S03]  /*0420*/  LDCU.64 UR18, c[0x0][0x3a0] ;  /* 0x00007400ff1277ac */ /* 0x000e660008000a00 */
[----:B------:R-:W-:Y:S01]  /*0430*/  P2R R3, PR, RZ, 0x1 ;  /* 0x00000001ff037803 */ /* 0x000fe20000000000 */
[----:B------:R-:W0:Y:S01]  /*0440*/  LDCU.64 UR20, c[0x0][0x380] ;  /* 0x00007000ff1477ac */ /* 0x000e220008000a00 */
[----:B--234-:R-:W-:-:S11]  /*0450*/  UPLOP3.LUT UP0, UPT, UPT, UPT, UPT, 0x40, 0x4 ;  /* 0x000000000004789c */ /* 0x01cfd60003f0e870 */
.L_x_24322:
[----:B0-----:R-:W-:Y:S01]  /*0460*/  UIMAD.WIDE UR4, UR7, 0x4, UR8 ;  /* 0x00000004070478a5 */ /* 0x001fe2000f8e0208 */
[----:B-1----:R-:W-:Y:S01]  /*0470*/  ISETP.NE.U32.AND P0, PT, RZ, UR18, PT ;  /* 0x00000012ff007c0c */ /* 0x002fe2000bf05070 */
[----:B------:R-:W0:Y:S04]  /*0480*/  LDC.64 R6, c[0x0][0x3a8] ;  /* 0x0000ea00ff067b82 */ /* 0x000e280000000a00 */
[----:B------:R-:W-:Y:S02]  /*0490*/  MOV R4, UR4 ;  /* 0x0000000400047c02 */ /* 0x000fe40008000f00 */
[----:B------:R-:W-:-:S05]  /*04a0*/  MOV R5, UR5 ;  /* 0x0000000500057c02 */ /* 0x000fca0008000f00 */
[----:B------:R-:W2:Y:S01]  /*04b0*/  LDG.E R4, desc[UR14][R4.64] ;  /* 0x0000000e04047981 */ /* 0x000ea2000c1e1900 */
[----:B------:R-:W-:Y:S01]  /*04c0*/  ISETP.NE.AND.EX P0, PT, RZ, UR19, PT, P0 ;  /* 0x00000013ff007c0c */ /* 0x000fe2000bf05300 */
[----:B------:R-:W-:Y:S01]  /*04d0*/  UIMAD UR4, UR7, UR16, URZ ;  /* 0x00000010070472a4 */ /* 0x000fe2000f8e02ff */
[----:B------:R-:W-:Y:S02]  /*04e0*/  PLOP3.LUT P6, PT, PT, PT, PT, 0x8, 0x80 ;  /* 0x000000000080781c */ /* 0x000fe40003fce170 */
[----:B------:R-:W-:Y:S01]  /*04f0*/  PLOP3.LUT P5, PT, PT, PT, PT, 0x8, 0x80 ;  /* 0x000000000080781c */ /* 0x000fe20003fae170 */
[----:B------:R-:W-:Y:S01]  /*0500*/  USHF.R.S32.HI UR5, URZ, 0x1f, UR4 ;  /* 0x0000001fff057899 */ /* 0x000fe20008011404 */
[----:B------:R-:W-:Y:S02]  /*0510*/  PLOP3.LUT P4, PT, PT, PT, PT, 0x8, 0x80 ;  /* 0x000000000080781c */ /* 0x000fe40003f8e170 */
[----:B------:R-:W-:Y:S01]  /*0520*/  PLOP3.LUT P3, PT, PT, PT, PT, 0x8, 0x80 ;  /* 0x000000000080781c */ /* 0x000fe20003f6e170 */
[----:B------:R-:W-:-:S04]  /*0530*/  ULEA.HI UR5, UR5, UR4, URZ, 0x2 ;  /* 0x0000000405057291 */ /* 0x000fc8000f8f10ff */
[----:B------:R-:W-:Y:S01]  /*0540*/  VOTEU.ANY UP1, P0 ;  /* 0x0000000000ff7886 */ /* 0x000fe20000020100 */
[----:B------:R-:W-:Y:S02]  /*0550*/  PLOP3.LUT P2, PT, PT, PT, UP1, 0x80, 0x8 ;  /* 0x000000000008781c */ /* 0x000fe40003f4f018 */
[----:B------:R-:W-:-:S04]  /*0560*/  MOV R77, UR5 ;  /* 0x00000005004d7c02 */ /* 0x000fc80008000f00 */
[----:B------:R-:W-:-:S07]  /*0570*/  LEA.HI.SX32 R77, R77, R0, 0x1e ;  /* 0x000000004d4d7211 */ /* 0x000fce00078ff2ff */
[----:B------:R-:W1:Y:S08]  /*0580*/  @P2 LDC.64 R80, c[0x0][0x3a0] ;  /* 0x0000e800ff502b82 */ /* 0x000e700000000a00 */
[----:B------:R-:W3:Y:S01]  /*0590*/  @P2 LDC.64 R102, c[0x0][0x3a0] ;  /* 0x0000e800ff662b82 */ /* 0x000ee20000000a00 */
[----:B--2---:R-:W-:Y:S01]  /*05a0*/  ISETP.GT.AND P0, PT, R4, RZ, PT ;  /* 0x000000ff0400720c */ /* 0x004fe20003f04270 */
[----:B-1----:R-:W-:Y:S01]  /*05b0*/  @P2 IMAD.WIDE.U32 R80, R77, 0x10, R80 ;  /* 0x000000104d502825 */ /* 0x002fe200078e0050 */
[----:B------:R-:W-:Y:S01]  /*05c0*/  @UP1 UMOV UR4, UR6 ;  /* 0x0000000600041c82 */ /* 0x000fe20008000000 */
[----:B------:R-:W-:Y:S01]  /*05d0*/  UIMAD.WIDE UR12, UR7, 0x4, UR10 ;  /* 0x00000004070c78a5 */ /* 0x000fe2000f8e020a */
[----:B------:R-:W-:-:S03]  /*05e0*/  @P2 PLOP3.LUT P1, PT, P0, PT, PT, 0x80, 0x8 ;  /* 0x000000000008281c */ /* 0x000fc6000072f070 */
[----:B------:R-:W1:Y:S01]  /*05f0*/  @P2 LDC.64 R98, c[0x0][0x3a0] ;  /* 0x0000e800ff622b82 */ /* 0x000e620000000a00 */
[----:B------:R2:W4:Y:S01]  /*0600*/  @P2 LDG.E.128 R104, desc[UR14][R80.64] ;  /* 0x0000000e50682981 */ /* 0x000522000c1e1d00 */
[----:B------:R-:W-:Y:S02]  /*0610*/  @P2 PLOP3.LUT P6, PT, P1, PT, PT, 0x80, 0x8 ;  /* 0x000000000008281c */ /* 0x000fe40000fcf070 */
[----:B------:R-:W-:Y:S02]  /*0620*/  @P2 PLOP3.LUT P5, PT, P1, PT, PT, 0x80, 0x8 ;  /* 0x000000000008281c */ /* 0x000fe40000faf070 */
[----:B------:R-:W-:Y:S02]  /*0630*/  @P2 PLOP3.LUT P4, PT, P1, PT, PT, 0x80, 0x8 ;  /* 0x000000000008281c */ /* 0x000fe40000f8f070 */
[----:B------:R-:W1:Y:S01]  /*0640*/  @P2 LDC.64 R94, c[0x0][0x3a0] ;  /* 0x0000e800ff5e2b82 */ /* 0x000e620000000a00 */
[----:B------:R-:W-:Y:S02]  /*0650*/  @P2 PLOP3.LUT P3, PT, P1, PT, PT, 0x80, 0x8 ;  /* 0x000000000008281c */ /* 0x000fe40000f6f070 */
[----:B------:R-:W-:-:S02]  /*0660*/  @!P2 PLOP3.LUT P1, PT, P0, PT, PT, 0x80, 0x8 ;  /* 0x000000000008a81c */ /* 0x000fc4000072f070 */
[----:B------:R-:W-:-:S03]  /*0670*/  ISETP.GE.AND P0, PT, R4, 0x1, PT ;  /* 0x000000010400780c */ /* 0x000fc60003f06270 */
[----:B------:R-:W1:Y:S10]  /*0680*/  @P2 LDC.64 R90, c[0x0][0x3a0] ;  /* 0x0000e800ff5a2b82 */ /* 0x000e740000000a00 */
[----:B------:R-:W-:Y:S01]  /*0690*/  @P0 IADD3 R4, PT, PT, R4, -0x1, RZ ;  /* 0xffffffff04040810 */ /* 0x000fe20007ffe0ff */
[----:B------:R-:W0:Y:S04]  /*06a0*/  @P0 LDC.64 R78, c[0x0][0x390] ;  /* 0x0000e400ff4e0b82 */ /* 0x000e280000000a00 */
[----:B------:R-:W-:-:S04]  /*06b0*/  @P0 IMAD R4, R4, UR16, RZ ;  /* 0x0000001004040c24 */ /* 0x000fc8000f8e02ff */
[----:B------:R-:W1:Y:S01]  /*06c0*/  @P0 LDC.64 R82, c[0x0][0x390] ;  /* 0x0000e400ff520b82 */ /* 0x000e620000000a00 */
[----:B------:R-:W-:-:S04]  /*06d0*/  @P0 SHF.R.S32.HI R5, RZ, 0x1f, R4 ;  /* 0x0000001fff050819 */ /* 0x000fc80000011404 */
[----:B------:R-:W-:Y:S01]  /*06e0*/  @P0 LEA.HI R5, R5, R4, RZ, 0x2 ;  /* 0x0000000405050211 */ /* 0x000fe200078f10ff */
[----:B------:R-:W-:-:S03]  /*06f0*/  HFMA2 R4, -RZ, RZ, 0, 0 ;  /* 0x00000000ff047431 */ /* 0x000fc600000001ff */
[----:B------:R-:W-:-:S05]  /*0700*/  @P0 LEA.HI.SX32 R4, R5, R0, 0x1e ;  /* 0x0000000005040211 */ /* 0x000fca00078ff2ff */
[----:B0-----:R-:W-:-:S05]  /*0710*/  @P0 IMAD.WIDE.U32 R78, R4, 0x10, R78 ;  /* 0x00000010044e0825 */ /* 0x001fca00078e004e */
[----:B------:R0:W4:Y:S01]  /*0720*/  @P0 LDG.E.128 R72, desc[UR14][R78.64] ;  /* 0x0000000e4e480981 */ /* 0x000122000c1e1d00 */
[----:B------:R-:W-:Y:S02]  /*0730*/  IADD3 R87, PT, PT, R77, 0x80, RZ ;  /* 0x000000804d577810 */ /* 0x000fe40007ffe0ff */
[----:B--2---:R-:W-:Y:S02]  /*0740*/  @P0 IADD3 R81, PT, PT, R4, 0x80, RZ ;  /* 0x0000008004510810 */ /* 0x004fe40007ffe0ff */
[----:B------:R-:W-:Y:S01]  /*0750*/  MOV R84, UR12 ;  /* 0x0000000c00547c02 */ /* 0x000fe20008000f00 */
[----:B---3--:R-:W-:Y:S01]  /*0760*/  @P2 IMAD.WIDE.U32 R102, R87, 0x10, R102 ;  /* 0x0000001057662825 */ /* 0x008fe200078e0066 */
[----:B------:R-:W-:-:S03]  /*0770*/  MOV R85, UR13 ;  /* 0x0000000d00557c02 */ /* 0x000fc60008000f00 */
[----:B0-----:R-:W-:-:S04]  /*0780*/  IMAD.WIDE.U32 R78, R77, 0x10, R6 ;  /* 0x000000104d4e7825 */ /* 0x001fc800078e0006 */
[----:B-1----:R-:W-:Y:S02]  /*0790*/  @P0 IMAD.WIDE.U32 R80, R81, 0x10, R82 ;  /* 0x0000001051500825 */ /* 0x002fe400078e0052 */
[----:B------:R-:W0:Y:S02]  /*07a0*/  @P0 LDC.64 R82, c[0x0][0x390] ;  /* 0x0000e400ff520b82 */ /* 0x000e240000000a00 */
[----:B----4-:R-:W-:Y:S01]  /*07b0*/  @P6 FFMA.FTZ R104, R72, UR4, R104 ;  /* 0x0000000448686c23 */ /* 0x010fe20008010068 */
[----:B------:R-:W-:Y:S01]  /*07c0*/  @P5 FFMA.FTZ R105, R73, UR4, R105 ;  /* 0x0000000449695c23 */ /* 0x000fe20008010069 */
[----:B------:R-:W-:Y:S01]  /*07d0*/  @P4 FFMA.FTZ R106, R74, UR4, R106 ;  /* 0x000000044a6a4c23 */ /* 0x000fe2000801006a */
[----:B------:R-:W-:Y:S01]  /*07e0*/  @P3 FFMA.FTZ R107, R75, UR4, R107 ;  /* 0x000000044b6b3c23 */ /* 0x000fe2000801006b */
[----:B------:R-:W-:Y:S02]  /*07f0*/  @!UP1 UMOV UR4, UR6 ;  /* 0x0000000600049c82 */ /* 0x000fe40008000000 */
        /* <DEDUP_REMOVED lines=8> */
[----:B-----5:R1:W5:Y:S04]  /*0880*/  LDG.E R5, desc[UR14][R84.64] ;  /* 0x0000000e54057981 */ /* 0x020368000c1e1900 */
[----:B------:R2:W-:Y:S04]  /*0890*/  STG.E.128 desc[UR14][R78.64], R104 ;  /* 0x000000684e007986 */ /* 0x0005e8000c101d0e */
[----:B------:R3:W4:Y:S04]  /*08a0*/  @P0 LDG.E.128 R72, desc[UR14][R80.64] ;  /* 0x0000000e50480981 */ /* 0x000728000c1e1d00 */
[----:B------:R-:W4:Y:S01]  /*08b0*/  @P2 LDG.E.128 R100, desc[UR14][R102.64] ;  /* 0x0000000e66642981 */ /* 0x000f22000c1e1d00 */
[----:B------:R-:W-:-:S02]  /*08c0*/  PLOP3.LUT P5, PT, PT, PT, PT, 0x8, 0x80 ;  /* 0x000000000080781c */ /* 0x000fc40003fae170 */
[----:B------:R-:W-:Y:S02]  /*08d0*/  @P2 PLOP3.LUT P5, PT, P1, PT, PT, 0x80, 0x8 ;  /* 0x000000000008281c */ /* 0x000fe40000faf070 */
[----:B------:R-:W-:Y:S02]  /*08e0*/  PLOP3.LUT P4, PT, PT, PT, PT, 0x8, 0x80 ;  /* 0x000000000080781c */ /* 0x000fe40003f8e170 */
[----:B------:R-:W-:Y:S02]  /*08f0*/  @P2 PLOP3.LUT P4, PT, P1, PT, PT, 0x80, 0x8 ;  /* 0x000000000008281c */ /* 0x000fe40000f8f070 */
[----:B------:R-:W-:Y:S02]  /*0900*/  PLOP3.LUT P3, PT, PT, PT, PT, 0x8, 0x80 ;  /* 0x000000000080781c */ /* 0x000fe40003f6e170 */
[----:B------:R-:W-:Y:S02]  /*0910*/  @P2 PLOP3.LUT P3, PT, P1, PT, PT, 0x80, 0x8 ;  /* 0x000000000008281c */ /* 0x000fe40000f6f070 */
[----:B-1----:R-:W-:-:S02]  /*0920*/  IADD3 R85, PT, PT, R77, 0x100, RZ ;  /* 0x000001004d557810 */ /* 0x002fc40007ffe0ff */
[----:B---3--:R-:W-:-:S03]  /*0930*/  @P0 IADD3 R81, PT, PT, R4, 0x100, RZ ;  /* 0x0000010004510810 */ /* 0x008fc60007ffe0ff */
[----:B------:R-:W-:-:S04]  /*0940*/  @P2 IMAD.WIDE.U32 R98, R85, 0x10, R98 ;  /* 0x0000001055622825 */ /* 0x000fc800078e0062 */
[----:B0-----:R-:W-:Y:S02]  /*0950*/  @P0 IMAD.WIDE.U32 R80, R81, 0x10, R82 ;  /* 0x0000001051500825 */ /* 0x001fe400078e0052 */
[----:B------:R-:W0:Y:S02]  /*0960*/  @P0 LDC.64 R82, c[0x0][0x390] ;  /* 0x0000e400ff520b82 */ /* 0x000e240000000a00 */
[C---:B----4-:R-:W-:Y:S01]  /*0970*/  @P5 FFMA.FTZ R100, R72.reuse, UR4, R100 ;  /* 0x0000000448645c23 */ /* 0x050fe20008010064 */
[----:B------:R-:W-:Y:S02]  /*0980*/  PLOP3.LUT P5, PT, PT, PT, PT, 0x8, 0x80 ;  /* 0x000000000080781c */ /* 0x000fe40003fae170 */
[----:B------:R-:W-:Y:S01]  /*0990*/  @P2 PLOP3.LUT P5, PT, P1, PT, PT, 0x80, 0x8 ;  /* 0x000000000008281c */ /* 0x000fe20000faf070 */
[C---:B--2---:R-:W-:Y:S01]  /*09a0*/  @!P2 FMUL.FTZ R78, R73.reuse, UR4 ;  /* 0x00000004494eac20 */ /* 0x044fe20008410000 */
[----:B------:R-:W-:Y:S01]  /*09b0*/  @!P2 FMUL.FTZ R76, R72, UR4 ;  /* 0x00000004484cac20 */ /* 0x000fe20008410000 */
[----:B------:R-:W-:-:S03]  /*09c0*/  @P4 FFMA.FTZ R101, R73, UR4, R101 ;  /* 0x0000000449654c23 */ /* 0x000fc60008010065 */
[----:B------:R-:W-:Y:S01]  /*09d0*/  @!P2 FSEL R101, R78, RZ, P1 ;  /* 0x000000ff4e65a208 */ /* 0x000fe20000800000 */
[----:B------:R-:W-:Y:S01]  /*09e0*/  @!P2 FMUL.FTZ R78, R75, UR4 ;  /* 0x000000044b4eac20 */ /* 0x000fe20008410000 */
[----:B------:R-:W-:Y:S01]  /*09f0*/  @!P2 FSEL R100, R76, RZ, P1 ;  /* 0x000000ff4c64a208 */ /* 0x000fe20000800000 */
[C---:B------:R-:W-:Y:S01]  /*0a00*/  @!P2 FMUL.FTZ R76, R74.reuse, UR4 ;  /* 0x000000044a4cac20 */ /* 0x040fe20008410000 */
[----:B------:R-:W-:-:S03]  /*0a10*/  @P3 FFMA.FTZ R102, R74, UR4, R102 ;  /* 0x000000044a663c23 */ /* 0x000fc60008010066 */
[----:B------:R-:W-:Y:S01]  /*0a20*/  @P5 FFMA.FTZ R103, R75, UR4, R103 ;  /* 0x000000044b675c23 */ /* 0x000fe20008010067 */
[----:B------:R-:W-:Y:S01]  /*0a30*/  @!P2 FSEL R103, R78, RZ, P1 ;  /* 0x000000ff4e67a208 */ /* 0x000fe20000800000 */
[----:B------:R-:W-:Y:S01]  /*0a40*/  IMAD.WIDE.U32 R78, R87, 0x10, R6 ;  /* 0x00000010574e7825 */ /* 0x000fe200078e0006 */
[----:B------:R-:W-:-:S05]  /*0a50*/  @!P2 FSEL R102, R76, RZ, P1 ;  /* 0x000000ff4c66a208 */ /* 0x000fca0000800000 */
[----:B------:R1:W-:Y:S04]  /*0a60*/  STG.E.128 desc[UR14][R78.64], R100 ;  /* 0x000000644e007986 */ /* 0x0003e8000c101d0e */
[----:B------:R2:W3:Y:S04]  /*0a70*/  @P0 LDG.E.128 R72, desc[UR14][R80.64] ;  /* 0x0000000e50480981 */ /* 0x0004e8000c1e1d00 */
[----:B------:R-:W3:Y:S01]  /*0a80*/  @P2 LDG.E.128 R96, desc[UR14][R98.64] ;  /* 0x0000000e62602981 */ /* 0x000ee2000c1e1d00 */
[----:B------:R-:W-:Y:S02]  /*0a90*/  PLOP3.LUT P5, PT, PT, PT, PT, 0x8, 0x80 ;  /* 0x000000000080781c */ /* 0x000fe40003fae170 */
[----:B------:R-:W-:-:S02]  /*0aa0*/  @P2 PLOP3.LUT P5, PT, P1, PT, PT, 0x80, 0x8 ;  /* 0x000000000008281c */ /* 0x000fc40000faf070 */
[----:B------:R-:W-:Y:S02]  /*0ab0*/  PLOP3.LUT P4, PT, PT, PT, PT, 0x8, 0x80 ;  /* 0x000000000080781c */ /* 0x000fe40003f8e170 */
[----:B------:R-:W-:Y:S02]  /*0ac0*/  @P2 PLOP3.LUT P4, PT, P1, PT, PT, 0x80, 0x8 ;  /* 0x000000000008281c */ /* 0x000fe40000f8f070 */
[----:B------:R-:W-:Y:S02]  /*0ad0*/  PLOP3.LUT P3, PT, PT, PT, PT, 0x8, 0x80 ;  /* 0x000000000080781c */ /* 0x000fe40003f6e170 */
[----:B------:R-:W-:Y:S02]  /*0ae0*/  @P2 PLOP3.LUT P3, PT, P1, PT, PT, 0x80, 0x8 ;  /* 0x000000000008281c */ /* 0x000fe40000f6f070 */
[----:B------:R-:W-:Y:S02]  /*0af0*/  IADD3 R87, PT, PT, R77, 0x180, RZ ;  /* 0x000001804d577810 */ /* 0x000fe40007ffe0ff */
[----:B--2---:R-:W-:-:S03]  /*0b00*/  @P0 IADD3 R81, PT, PT, R4, 0x180, RZ ;  /* 0x0000018004510810 */ /* 0x004fc60007ffe0ff */
[----:B------:R-:W-:-:S04]  /*0b10*/  @P2 IMAD.WIDE.U32 R94, R87, 0x10, R94 ;  /* 0x00000010575e2825 */ /* 0x000fc800078e005e */
[----:B0-----:R-:W-:Y:S02]  /*0b20*/  @P0 IMAD.WIDE.U32 R80, R81, 0x10, R82 ;  /* 0x0000001051500825 */ /* 0x001fe400078e0052 */
[----:B------:R-:W0:Y:S02]  /*0b30*/  @P0 LDC.64 R82, c[0x0][0x390] ;  /* 0x0000e400ff520b82 */ /* 0x000e240000000a00 */
[C---:B---3--:R-:W-:Y:S01]  /*0b40*/  @P5 FFMA.FTZ R96, R72.reuse, UR4, R96 ;  /* 0x0000000448605c23 */ /* 0x048fe20008010060 */
[----:B------:R-:W-:Y:S02]  /*0b50*/  PLOP3.LUT P5, PT, PT, PT, PT, 0x8, 0x80 ;  /* 0x000000000080781c */ /* 0x000fe40003fae170 */
[----:B------:R-:W-:Y:S01]  /*0b60*/  @P2 PLOP3.LUT P5, PT, P1, PT, PT, 0x80, 0x8 ;  /* 0x000000000008281c */ /* 0x000fe20000faf070 */
[C---:B-1----:R-:W-:Y:S01]  /*0b70*/  @!P2 FMUL.FTZ R78, R73.reuse, UR4 ;  /* 0x00000004494eac20 */ /* 0x042fe20008410000 */
        /* <DEDUP_REMOVED lines=46> */
[----:B------:R-:W-:Y:S01]  /*0e60*/  @P2 PLOP3.LUT P4, PT, P1, PT, PT, 0x80, 0x8 ;  /* 0x000000000008281c */ /* 0x000fe20000f8f070 */
[----:B-1----:R-:W1:Y:S01]  /*0e70*/  @P2 LDC.64 R78, c[0x0][0x3a0] ;  /* 0x0000e800ff4e2b82 */ /* 0x002e620000000a00 */
[----:B------:R-:W-:Y:S02]  /*0e80*/  PLOP3.LUT P3, PT, PT, PT, PT, 0x8, 0x80 ;  /* 0x000000000080781c */ /* 0x000fe40003f6e170 */
[----:B------:R-:W-:Y:S02]  /*0e90*/  @P2 PLOP3.LUT P3, PT, P1, PT, PT, 0x80, 0x8 ;  /* 0x000000000008281c */ /* 0x000fe40000f6f070 */
[----:B------:R-:W-:Y:S02]  /*0ea0*/  @P0 IADD3 R111, PT, PT, R4, 0x280, RZ ;  /* 0x00000280046f0810 */ /* 0x000fe40007ffe0ff */
[----:B--2---:R-:W-:Y:S01]  /*0eb0*/  IADD3 R83, PT, PT, R77, 0x280, RZ ;  /* 0x000002804d537810 */ /* 0x004fe20007ffe0ff */
[----:B------:R-:W-:-:S04]  /*0ec0*/  IMAD.WIDE.U32 R108, R109, 0x10, R6 ;  /* 0x000000106d6c7825 */ /* 0x000fc800078e0006 */
[----:B0-----:R-:W-:Y:S02]  /*0ed0*/  @P0 IMAD.WIDE.U32 R110, R111, 0x10, R80 ;  /* 0x000000106f6e0825 */ /* 0x001fe400078e0050 */
[----:B------:R-:W0:Y:S02]  /*0ee0*/  @P0 LDC.64 R80, c[0x0][0x390] ;  /* 0x0000e400ff500b82 */ /* 0x000e240000000a00 */
[----:B-1----:R-:W-:-:S04]  /*0ef0*/  @P2 IMAD.WIDE.U32 R78, R83, 0x10, R78 ;  /* 0x00000010534e2825 */ /* 0x002fc800078e004e */
[C---:B---3--:R-:W-:Y:S01]  /*0f00*/  @P5 FFMA.FTZ R88, R72.reuse, UR4, R88 ;  /* 0x0000000448585c23 */ /* 0x048fe20008010058 */
        /* <DEDUP_REMOVED lines=9> */
[----:B------:R-:W-:Y:S02]  /*0fa0*/  @P3 FFMA.FTZ R90, R74, UR4, R90 ;  /* 0x000000044a5a3c23 */ /* 0x000fe4000801005a */
[----:B------:R-:W-:Y:S01]  /*0fb0*/  @!P2 FSEL R90, R76, RZ, P1 ;  /* 0x000000ff4c5aa208 */ /* 0x000fe20000800000 */
[----:B------:R-:W-:Y:S01]  /*0fc0*/  @P5 FFMA.FTZ R91, R75, UR4, R91 ;  /* 0x000000044b5b5c23 */ /* 0x000fe2000801005b */
[----:B------:R-:W-:-:S05]  /*0fd0*/  @!P2 FSEL R91, R82, RZ, P1 ;  /* 0x000000ff525ba208 */ /* 0x000fca0000800000 */
[----:B------:R1:W-:Y:S04]  /*0fe0*/  STG.E.128 desc[UR14][R108.64], R88 ;  /* 0x000000586c007986 */ /* 0x0003e8000c101d0e */
[----:B------:R-:W2:Y:S04]  /*0ff0*/  @P0 LDG.E.128 R72, desc[UR14][R110.64] ;  /* 0x0000000e6e480981 */ /* 0x000ea8000c1e1d00 */
[----:B------:R3:W2:Y:S01]  /*1000*/  @P2 LDG.E.128 R84, desc[UR14][R78.64] ;  /* 0x0000000e4e542981 */ /* 0x0006a2000c1e1d00 */
[----:B------:R-:W-:Y:S02]  /*1010*/  PLOP3.LUT P5, PT, PT, PT, PT, 0x8, 0x80 ;  /* 0x000000000080781c */ /* 0x000fe40003fae170 */
[----:B------:R-:W-:-:S02]  /*1020*/  @P2 PLOP3.LUT P5, PT, P1, PT, PT, 0x80, 0x8 ;  /* 0x000000000008281c */ /* 0x000fc40000faf070 */
[----:B------:R-:W-:Y:S02]  /*1030*/  PLOP3.LUT P4, PT, PT, PT, PT, 0x8, 0x80 ;  /* 0x000000000080781c */ /* 0x000fe40003f8e170 */
[----:B------:R-:W-:Y:S01]  /*1040*/  @P0 IADD3 R115, PT, PT, R4, 0x300, RZ ;  /* 0x0000030004730810 */ /* 0x000fe20007ffe0ff */
[----:B------:R-:W-:Y:S01]  /*1050*/  IMAD.WIDE.U32 R112, R83, 0x10, R6 ;  /* 0x0000001053707825 */ /* 0x000fe200078e0006 */
[----:B------:R-:W-:Y:S01]  /*1060*/  PLOP3.LUT P3, PT, PT, PT, PT, 0x8, 0x80 ;  /* 0x000000000080781c */ /* 0x000fe20003f6e170 */
[----:B---3--:R-:W3:Y:S01]  /*1070*/  @P2 LDC.64 R78, c[0x0][0x3a0] ;  /* 0x0000e800ff4e2b82 */ /* 0x008ee20000000a00 */
[----:B------:R-:W-:Y:S02]  /*1080*/  @P2 PLOP3.LUT P4, PT, P1, PT, PT, 0x80, 0x8 ;  /* 0x000000000008281c */ /* 0x000fe40000f8f070 */
[----:B------:R-:W-:Y:S02]  /*1090*/  @P2 PLOP3.LUT P3, PT, P1, PT, PT, 0x80, 0x8 ;  /* 0x000000000008281c */ /* 0x000fe40000f6f070 */
[----:B-1----:R-:W-:Y:S01]  /*10a0*/  IADD3 R109, PT, PT, R77, 0x300, RZ ;  /* 0x000003004d6d7810 */ /* 0x002fe20007ffe0ff */
[----:B0-----:R-:W-:-:S02]  /*10b0*/  @P0 IMAD.WIDE.U32 R114, R115, 0x10, R80 ;  /* 0x0000001073720825 */ /* 0x001fc400078e0050 */
[----:B------:R-:W0:Y:S02]  /*10c0*/  @P0 LDC.64 R110, c[0x0][0x390] ;  /* 0x0000e400ff6e0b82 */ /* 0x000e240000000a00 */
[----:B---3--:R-:W-:-:S04]  /*10d0*/  @P2 IMAD.WIDE.U32 R78, R109, 0x10, R78 ;  /* 0x000000106d4e2825 */ /* 0x008fc800078e004e */
        /* <DEDUP_REMOVED lines=21> */
[----:B---3--:R-:W3:Y:S01]  /*1230*/  @P2 LDC.64 R78, c[0x0][0x3a0] ;  /* 0x0000e800ff4e2b82 */ /* 0x008ee20000000a00 */
[----:B------:R-:W-:Y:S02]  /*1240*/  PLOP3.LUT P3, PT, PT, PT, PT, 0x8, 0x80 ;  /* 0x000000000080781c */ /* 0x000fe40003f6e170 */
[----:B------:R-:W-:Y:S02]  /*1250*/  @P2 PLOP3.LUT P3, PT, P1, PT, PT, 0x80, 0x8 ;  /* 0x000000000008281c */ /* 0x000fe40000f6f070 */
[----:B------:R-:W-:Y:S02]  /*1260*/  @P0 IADD3 R115, PT, PT, R4, 0x380, RZ ;  /* 0x0000038004730810 */ /* 0x000fe40007ffe0ff */
[----:B-1----:R-:W-:-:S03]  /*1270*/  IADD3 R113, PT, PT, R77, 0x380, RZ ;  /* 0x000003804d717810 */ /* 0x002fc60007ffe0ff */
[----:B0-----:R-:W-:-:S04]  /*1280*/  @P0 IMAD.WIDE.U32 R110, R115, 0x10, R110 ;  /* 0x00000010736e0825 */ /* 0x001fc800078e006e */
[----:B---3--:R-:W-:-:S04]  /*1290*/  @P2 IMAD.WIDE.U32 R78, R113, 0x10, R78 ;  /* 0x00000010714e2825 */ /* 0x008fc800078e004e */
[----:B------:R-:W-:-:S04]  /*12a0*/  FADD.FTZ R4, RZ, R104 ;  /* 0x00000068ff047221 */ /* 0x000fc80000010000 */
[----:B------:R-:W-:-:S04]  /*12b0*/  FADD.FTZ R115, R4, R105 ;  /* 0x0000006904737221 */ /* 0x000fc80000010000 */
[----:B------:R-:W-:-:S04]  /*12c0*/  FADD.FTZ R4, R115, R106 ;  /* 0x0000006a73047221 */ /* 0x000fc80000010000 */
[----:B------:R-:W-:-:S04]  /*12d0*/  FADD.FTZ R115, R4, R107 ;  /* 0x0000006b04737221 */ /* 0x000fc80000010000 */
[----:B------:R-:W-:-:S04]  /*12e0*/  FADD.FTZ R4, R115, R100 ;  /* 0x0000006473047221 */ /* 0x000fc80000010000 */
[----:B------:R-:W-:Y:S01]  /*12f0*/  FADD.FTZ R115, R4, R101 ;  /* 0x0000006504737221 */ /* 0x000fe20000010000 */
[C---:B--2---:R-:W-:Y:S01]  /*1300*/  @P5 FFMA.FTZ R80, R72.reuse, UR4, R80 ;  /* 0x0000000448505c23 */ /* 0x044fe20008010050 */
[----:B------:R-:W-:Y:S02]  /*1310*/  PLOP3.LUT P5, PT, PT, PT, PT, 0x8, 0x80 ;  /* 0x000000000080781c */ /* 0x000fe40003fae170 */
[----:B------:R-:W-:Y:S01]  /*1320*/  @P2 PLOP3.LUT P5, PT, P1, PT, PT, 0x80, 0x8 ;  /* 0x000000000008281c */ /* 0x000fe20000faf070 */
[C---:B------:R-:W-:Y:S01]  /*1330*/  @!P2 FMUL.FTZ R108, R73.reuse, UR4 ;  /* 0x00000004496cac20 */ /* 0x040fe20008410000 */
        /* <DEDUP_REMOVED lines=12> */
[----:B------:R-:W2:Y:S04]  /*1400*/  @P0 LDG.E.128 R72, desc[UR14][R110.64] ;  /* 0x0000000e6e480981 */ /* 0x000ea8000c1e1d00 */
[----:B------:R-:W3:Y:S01]  /*1410*/  @P2 LDG.E.128 R76, desc[UR14][R78.64] ;  /* 0x0000000e4e4c2981 */ /* 0x000ee2000c1e1d00 */
[----:B------:R-:W-:-:S04]  /*1420*/  FADD.FTZ R4, R115, R102 ;  /* 0x0000006673047221 */ /* 0x000fc80000010000 */
[----:B------:R-:W-:-:S04]  /*1430*/  FADD.FTZ R115, R4, R103 ;  /* 0x0000006704737221 */ /* 0x000fc80000010000 */
[----:B------:R-:W-:-:S04]  /*1440*/  FADD.FTZ R4, R115, R96 ;  /* 0x0000006073047221 */ /* 0x000fc80000010000 */
[----:B0-----:R-:W-:-:S04]  /*1450*/  FADD.FTZ R109, R4, R97 ;  /* 0x00000061046d7221 */ /* 0x001fc80000010000 */
        /* <DEDUP_REMOVED lines=19> */
[----:B------:R-:W-:Y:S02]  /*1590*/  PLOP3.LUT P4, PT, PT, PT, PT, 0x8, 0x80 ;  /* 0x000000000080781c */ /* 0x000fe40003f8e170 */
[----:B------:R-:W-:Y:S01]  /*15a0*/  @P2 PLOP3.LUT P4, PT, P1, PT, PT, 0x80, 0x8 ;  /* 0x000000000008281c */ /* 0x000fe20000f8f070 */
[----:B------:R-:W-:-:S04]  /*15b0*/  FADD.FTZ R109, R4, R81 ;  /* 0x00000051046d7221 */ /* 0x000fc80000010000 */
[----:B------:R-:W-:-:S04]  /*15c0*/  FADD.FTZ R4, R109, R82 ;  /* 0x000000526d047221 */ /* 0x000fc80000010000 */
[----:B------:R-:W-:Y:S01]  /*15d0*/  FADD.FTZ R109, R4, R83 ;  /* 0x00000053046d7221 */ /* 0x000fe20000010000 */
[C---:B--2---:R-:W-:Y:S01]  /*15e0*/  @!P2 FMUL.FTZ R108, R72.reuse, UR4 ;  /* 0x00000004486cac20 */ /* 0x044fe20008410000 */
[----:B---3--:R-:W-:Y:S01]  /*15f0*/  @P0 FFMA.FTZ R76, R72, UR4, R76 ;  /* 0x00000004484c0c23 */ /* 0x008fe2000801004c */
[----:B------:R-:W-:Y:S02]  /*1600*/  PLOP3.LUT P0, PT, PT, PT, PT, 0x8, 0x80 ;  /* 0x000000000080781c */ /* 0x000fe40003f0e170 */
[----:B------:R-:W-:Y:S02]  /*1610*/  @P2 PLOP3.LUT P0, PT, P1, PT, PT, 0x80, 0x8 ;  /* 0x000000000008281c */ /* 0x000fe40000f0f070 */
[----:B------:R-:W-:Y:S01]  /*1620*/  @!P2 FSEL R76, R108, RZ, P1 ;  /* 0x000000ff6c4ca208 */ /* 0x000fe20000800000 */
[C---:B------:R-:W-:Y:S01]  /*1630*/  @!P2 FMUL.FTZ R108, R73.reuse, UR4 ;  /* 0x00000004496cac20 */ /* 0x040fe20008410000 */
[----:B------:R-:W-:Y:S01]  /*1640*/  @P3 FFMA.FTZ R77, R73, UR4, R77 ;  /* 0x00000004494d3c23 */ /* 0x000fe2000801004d */
[----:B------:R-:W-:-:S02]  /*1650*/  @!P2 FMUL.FTZ R110, R74, UR4 ;  /* 0x000000044a6eac20 */ /* 0x000fc40008410000 */
[----:B------:R-:W-:Y:S01]  /*1660*/  FADD.FTZ R4, R109, R76 ;  /* 0x0000004c6d047221 */ /* 0x000fe20000010000 */
[----:B------:R-:W-:Y:S01]  /*1670*/  @!P2 FSEL R77, R108, RZ, P1 ;  /* 0x000000ff6c4da208 */ /* 0x000fe20000800000 */
[----:B------:R-:W-:Y:S01]  /*1680*/  @P4 FFMA.FTZ R78, R74, UR4, R78 ;  /* 0x000000044a4e4c23 */ /* 0x000fe2000801004e */
[C---:B------:R-:W-:Y:S01]  /*1690*/  @!P2 FMUL.FTZ R108, R75.reuse, UR4 ;  /* 0x000000044b6cac20 */ /* 0x040fe20008410000 */
[----:B------:R-:W-:Y:S02]  /*16a0*/  @!P2 FSEL R78, R110, RZ, P1 ;  /* 0x000000ff6e4ea208 */ /* 0x000fe40000800000 */
[----:B------:R-:W-:Y:S01]  /*16b0*/  FADD.FTZ R109, R4, R77 ;  /* 0x0000004d046d7221 */ /* 0x000fe20000010000 */
[----:B------:R-:W-:Y:S01]  /*16c0*/  @P0 FFMA.FTZ R79, R75, UR4, R79 ;  /* 0x000000044b4f0c23 */ /* 0x000fe2000801004f */
[----:B------:R-:W-:Y:S02]  /*16d0*/  @!P2 FSEL R79, R108, RZ, P1 ;  /* 0x000000ff6c4fa208 */ /* 0x000fe40000800000 */
        /* <DEDUP_REMOVED lines=86> */
[----:B------:R-:W-:Y:S02]  /*1c40*/  PLOP3.LUT P0, PT, PT, PT, UP0, 0x80, 0x8 ;  /* 0x000000000008781c */ /* 0x000fe40003f0f008 */
[----:B------:R-:W-:-:S02]  /*1c50*/  PLOP3.LUT P2, PT, PT, PT, PT, 0x8, 0x80 ;  /* 0x000000000080781c */ /* 0x000fc40003f4e170 */
[----:B------:R-:W-:Y:S01]  /*1c60*/  @!P1 PLOP3.LUT P2, PT, P0, PT, PT, 0x80, 0x8 ;  /* 0x000000000008981c */ /* 0x000fe2000074f070 */
[----:B0-----:R-:W-:Y:S01]  /*1c70*/  FADD.FTZ R115, R114, R111 ;  /* 0x0000006f72737221 */ /* 0x001fe20000010000 */
[----:B------:R-:W-:-:S04]  /*1c80*/  IMAD.WIDE.U32 R110, R113, 0x10, R6 ;  /* 0x00000010716e7825 */ /* 0x000fc800078e0006 */
[----:B------:R-:W0:Y:S04]  /*1c90*/  SHFL.BFLY PT, R4, R115, 0x10, 0x1f ;  /* 0x0e001f0073047f89 */ /* 0x000e2800000e0000 */
[----:B------:R2:W-:Y:S01]  /*1ca0*/  STG.E.128 desc[UR14][R110.64], R76 ;  /* 0x0000004c6e007986 */ /* 0x0005e2000c101d0e */
        /* <DEDUP_REMOVED lines=8> */
[----:B--2---:R-:W-:Y:S06]  /*1d30*/  @P0 BRA `(.L_x_24320) ;  /* 0x00000000001c0947 */ /* 0x004fec0003800000 */
[----:B------:R-:W0:Y:S01]  /*1d40*/  S2UR UR5, SR_CgaCtaId ;  /* 0x00000000000579c3 */ /* 0x000e220000008800 */
[----:B------:R-:W-:Y:S01]  /*1d50*/  UMOV UR4, 0x400 ;  /* 0x0000040000047882 */ /* 0x000fe20000000000 */
[----:B------:R-:W-:-:S04]  /*1d60*/  SHF.R.U32.HI R4, RZ, 0x2, R0 ;  /* 0x00000002ff047819 */ /* 0x000fc80000011600 */
[----:B------:R-:W-:Y:S01]  /*1d70*/  LOP3.LUT R4, R4, 0x18, RZ, 0xc0, !PT ;  /* 0x0000001804047812 */ /* 0x000fe200078ec0ff */
[----:B0-----:R-:W-:-:S04]  /*1d80*/  ULEA UR4, UR5, UR4, 0x18 ;  /* 0x0000000405047291 */ /* 0x001fc8000f8ec0ff */
[----:B------:R-:W-:-:S09]  /*1d90*/  @UP0 UIADD3 UR4, UPT, UPT, UR4, 0x20, URZ ;  /* 0x0000002004040890 */ /* 0x000fd2000fffe0ff */
[----:B------:R0:W-:Y:S03]  /*1da0*/  STS.64 [R4+UR4], R108 ;  /* 0x0000006c04007988 */ /* 0x0001e60008000a04 */
.L_x_24320:
[----:B------:R-:W-:Y:S05]  /*1db0*/  BSYNC.RECONVERGENT B0 ;  /* 0x0000000000007941 */ /* 0x000fea0003800200 */
.L_x_24319:
[----:B------:R-:W-:Y:S01]  /*1dc0*/  BAR.SYNC.DEFER_BLOCKING 0x0 ;  /* 0x0000000000007b1d */ /* 0x000fe20000010000 */
[----:B------:R-:W-:Y:S01]  /*1dd0*/  HFMA2 R110, -RZ, RZ, 0, 0 ;  /* 0x00000000ff6e7431 */ /* 0x000fe200000001ff */
[----:B------:R-:W-:Y:S02]  /*1de0*/  ISETP.NE.AND P0, PT, R0, RZ, PT ;  /* 0x000000ff0000720c */ /* 0x000fe40003f05270 */
[----:B------:R-:W-:Y:S02]  /*1df0*/  ISETP.NE.AND P2, PT, R3, RZ, PT ;  /* 0x000000ff0300720c */ /* 0x000fe40003f45270 */
[----:B-----5:R-:W-:Y:S02]  /*1e00*/  R2UR UR4, R5 ;  /* 0x00000000050472ca */ /* 0x020fe400000e0000 */
[----:B------:R-:W-:-:S04]  /*1e10*/  @!P1 MOV R110, 0x400 ;  /* 0x00000400006e9802 */ /* 0x000fc80000000f00 */
[-C--:B------:R-:W-:Y:S01]  /*1e20*/  I2FP.F32.U32 R115, R110.reuse ;  /* 0x0000006e00737245 */ /* 0x080fe20000201000 */
[----:B0-----:R-:W0:Y:S06]  /*1e30*/  SHFL.DOWN PT, R109, R110, 0x2, 0x1f ;  /* 0x08401f006e6d7f89 */ /* 0x001e2c00000e0000 */
[----:B------:R-:W-:Y:S01]  /*1e40*/  UISETP.GE.AND UP1, UPT, UR4, 0x1, UPT ;  /* 0x000000010400788c */ /* 0x000fe2000bf26270 */
[----:B------:R-:W1:Y:S01]  /*1e50*/  @!P1 LDS.64 R6, [R112] ;  /* 0x0000000070069984 */ /* 0x000e620000000a00 */
[----:B0-----:R-:W-:Y:S02]  /*1e60*/  IADD3 R108, PT, PT, R109, R110, RZ ;  /* 0x0000006e6d6c7210 */ /* 0x001fe40007ffe0ff */
[----:B------:R-:W-:-:S02]  /*1e70*/  I2FP.F32.S32 R116, R109 ;  /* 0x0000006d00747245 */ /* 0x000fc40000201400 */
[----:B------:R-:W-:Y:S01]  /*1e80*/  I2FP.F32.S32 R4, R108 ;  /* 0x0000006c00047245 */ /* 0x000fe20000201400 */
[----:B------:R-:W0:Y:S03]  /*1e90*/  SHFL.DOWN PT, R109, R108, 0x1, 0x1f ;  /* 0x08201f006c6d7f89 */ /* 0x000e2600000e0000 */
[----:B------:R-:W2:Y:S01]  /*1ea0*/  MUFU.RCP R113, R4 ;  /* 0x0000000400717308 */ /* 0x000ea20000001000 */
[----:B-1----:R-:W1:Y:S01]  /*1eb0*/  SHFL.DOWN PT, R111, R6, 0x2, 0x1f ;  /* 0x08401f00066f7f89 */ /* 0x002e6200000e0000 */
[----:B0-----:R-:W-:-:S03]  /*1ec0*/  IADD3 R108, PT, PT, R108, R109, RZ ;  /* 0x0000006d6c6c7210 */ /* 0x001fc60007ffe0ff */
        /* <DEDUP_REMOVED lines=9> */
[----:B------:R-:W-:Y:S01]  /*1f60*/  FMUL.FTZ R6, R6, R115 ;  /* 0x0000007306067220 */ /* 0x000fe20000410000 */
[----:B------:R-:W-:Y:S02]  /*1f70*/  I2FP.F32.S32 R112, R109 ;  /* 0x0000006d00707245 */ /* 0x000fe40000201400 */
[----:B------:R-:W-:Y:S01]  /*1f80*/  MOV R115, UR7 ;  /* 0x0000000700737c02 */ /* 0x000fe20008000f00 */
        /* <DEDUP_REMOVED lines=11> */
[----:B------:R-:W-:Y:S02]  /*2040*/  FMUL.FTZ R109, R109, R112 ;  /* 0x000000706d6d7220 */ /* 0x000fe40000410000 */
[----:B------:R-:W0:Y:S01]  /*2050*/  LDC R112, c[0x0][0x448] ;  /* 0x00011200ff707b82 */ /* 0x000e220000000800 */
[----:B------:R-:W1:Y:S01]  /*2060*/  SHFL.IDX PT, R110, R110, RZ, 0x1f ;  /* 0x00001fff6e6e7589 */ /* 0x000e6200000e0000 */
[----:B------:R-:W-:-:S06]  /*2070*/  FFMA.FTZ R111, R108, R109, R7 ;  /* 0x0000006d6c6f7223 */ /* 0x000fcc0000010007 */
[----:B------:R-:W0:Y:S01]  /*2080*/  SHFL.IDX PT, R111, R111, RZ, 0x1f ;  /* 0x00001fff6f6f7589 */ /* 0x000e2200000e0000 */
[----:B------:R-:W2:Y:S08]  /*2090*/  @!P0 LDC.64 R108, c[0x0][0x3c0] ;  /* 0x0000f000ff6c8b82 */ /* 0x000eb00000000a00 */
[----:B------:R-:W3:Y:S01]  /*20a0*/  @!P0 LDC.64 R6, c[0x0][0x3c8] ;  /* 0x0000f200ff068b82 */ /* 0x000ee20000000a00 */
[----:B-1----:R-:W-:-:S05]  /*20b0*/  FMUL.FTZ R4, R110, R110 ;  /* 0x0000006e6e047220 */ /* 0x002fca0000410000 */
[----:B------:R-:W-:Y:S01]  /*20c0*/  FSEL R113, R4, RZ, P2 ;  /* 0x000000ff04717208 */ /* 0x000fe20001000000 */
[----:B0-----:R-:W-:-:S04]  /*20d0*/  FFMA.FTZ R4, R111, UR17, R112 ;  /* 0x000000116f047c23 */ /* 0x001fc80008010070 */
        /* <DEDUP_REMOVED lines=9> */
[----:B-1----:R-:W0:Y:S01]  /*2170*/  LDC.64 R6, c[0x0][0x428] ;  /* 0x00010a00ff067b82 */ /* 0x002e220000000a00 */
[----:B------:R-:W-:Y:S02]  /*2180*/  FSEL R5, R110, RZ, !P2 ;  /* 0x000000ff6e057208 */ /* 0x000fe40005000000 */
[----:B------:R-:W-:-:S03]  /*2190*/  UIMAD UR4, UR4, UR16, URZ ;  /* 0x00000010040472a4 */ /* 0x000fc6000f8e02ff */
[C---:B------:R-:W-:Y:S01]  /*21a0*/  FADD.FTZ R104, -R5.reuse, R104 ;  /* 0x0000006805687221 */ /* 0x040fe20000010100 */
[----:B------:R-:W-:Y:S01]  /*21b0*/  USHF.R.S32.HI UR5, URZ, 0x1f, UR4 ;  /* 0x0000001fff057899 */ /* 0x000fe20008011404 */
[C---:B------:R-:W-:Y:S01]  /*21c0*/  FADD.FTZ R105, -R5.reuse, R105 ;  /* 0x0000006905697221 */ /* 0x040fe20000010100 */
        /* <DEDUP_REMOVED lines=31> */
[----:B------:R-:W-:Y:S01]  /*23c0*/  MOV R79, UR5 ;  /* 0x00000005004f7c02 */ /* 0x000fe20008000f00 */
[C---:B------:R-:W-:Y:S01]  /*23d0*/  FMUL.FTZ R104, R4.reuse, R104 ;  /* 0x0000006804687220 */ /* 0x040fe20000410000 */
[C---:B------:R-:W-:Y:S01]  /*23e0*/  FMUL.FTZ R105, R4.reuse, R105 ;  /* 0x0000006904697220 */ /* 0x040fe20000410000 */
[C---:B------:R-:W-:Y:S01]  /*23f0*/  FMUL.FTZ R106, R4.reuse, R106 ;  /* 0x0000006a046a7220 */ /* 0x040fe20000410000 */
[----:B------:R-:W-:Y:S01]  /*2400*/  LEA.HI.SX32 R79, R79, R0, 0x1e ;  /* 0x000000004f4f7211 */ /* 0x000fe200078ff2ff */
[----:B------:R-:W-:Y:S01]  /*2410*/  FMUL.FTZ R107, R4, R107 ;  /* 0x0000006b046b7220 */ /* 0x000fe20000410000 */
[----:B------:R-:W-:Y:S01]  /*2420*/  FFMA.FTZ R104, R104, R8, R40 ;  /* 0x0000000868687223 */ /* 0x000fe20000010028 */
[----:B------:R-:W-:Y:S01]  /*2430*/  FFMA.FTZ R105, R105, R9, R41 ;  /* 0x0000000969697223 */ /* 0x000fe20000010029 */
[----:B------:R-:W-:Y:S01]  /*2440*/  FFMA.FTZ R106, R106, R10, R42 ;  /* 0x0000000a6a6a7223 */ /* 0x000fe2000001002a */
[----:B------:R-:W-:Y:S01]  /*2450*/  FFMA.FTZ R107, R107, R11, R43 ;  /* 0x0000000b6b6b7223 */ /* 0x000fe2000001002b */
[C---:B0-----:R-:W-:Y:S01]  /*2460*/  IMAD.WIDE.U32 R108, R79.reuse, 0x10, R6 ;  /* 0x000000104f6c7825 */ /* 0x041fe200078e0006 */
[----:B------:R-:W-:-:S03]  /*2470*/  IADD3 R115, PT, PT, R79, 0x80, RZ ;  /* 0x000000804f737810 */ /* 0x000fc60007ffe0ff */
[C---:B------:R-:W-:Y:S01]  /*2480*/  FMUL.FTZ R100, R4.reuse, R100 ;  /* 0x0000006404647220 */ /* 0x040fe20000410000 */
[C---:B------:R-:W-:Y:S01]  /*2490*/  FMUL.FTZ R101, R4.reuse, R101 ;  /* 0x0000006504657220 */ /* 0x040fe20000410000 */
[C---:B------:R-:W-:Y:S01]  /*24a0*/  FMUL.FTZ R102, R4.reuse, R102 ;  /* 0x0000006604667220 */ /* 0x040fe20000410000 */
[C---:B------:R-:W-:Y:S01]  /*24b0*/  FMUL.FTZ R103, R4.reuse, R103 ;  /* 0x0000006704677220 */ /* 0x040fe20000410000 */
[C---:B------:R-:W-:Y:S01]  /*24c0*/  IADD3 R113, PT, PT, R79.reuse, 0x100, RZ ;  /* 0x000001004f717810 */ /* 0x040fe20007ffe0ff */
[C---:B------:R-:W-:Y:S01]  /*24d0*/  FMUL.FTZ R96, R4.reuse, R96 ;  /* 0x0000006004607220 */ /* 0x040fe20000410000 */
[C---:B------:R-:W-:Y:S01]  /*24e0*/  FMUL.FTZ R97, R4.reuse, R97 ;  /* 0x0000006104617220 */ /* 0x040fe20000410000 */
[C---:B------:R-:W-:Y:S01]  /*24f0*/  FMUL.FTZ R98, R4.reuse, R98 ;  /* 0x0000006204627220 */ /* 0x040fe20000410000 */
[C---:B------:R-:W-:Y:S01]  /*2500*/  FMUL.FTZ R99, R4.reuse, R99 ;  /* 0x0000006304637220 */ /* 0x040fe20000410000 */
[----:B------:R0:W-:Y:S01]  /*2510*/  STG.E.128 desc[UR14][R108.64], R104 ;  /* 0x000000686c007986 */ /* 0x0001e2000c101d0e */
        /* <DEDUP_REMOVED lines=17> */
[----:B0-----:R-:W-:Y:S01]  /*2630*/  IADD3 R109, PT, PT, R79, 0x200, RZ ;  /* 0x000002004f6d7810 */ /* 0x001fe20007ffe0ff */
[----:B------:R-:W-:Y:S01]  /*2640*/  IMAD.WIDE.U32 R114, R115, 0x10, R6 ;  /* 0x0000001073727825 */ /* 0x000fe200078e0006 */
[----:B------:R-:W-:-:S03]  /*2650*/  IADD3 R107, PT, PT, R79, 0x280, RZ ;  /* 0x000002804f6b7810 */ /* 0x000fc60007ffe0ff */
[C---:B------:R-:W-:Y:S01]  /*2660*/  FMUL.FTZ R80, R4.reuse, R80 ;  /* 0x0000005004507220 */ /* 0x040fe20000410000 */
[C---:B------:R-:W-:Y:S01]  /*2670*/  IADD3 R105, PT, PT, R79.reuse, 0x300, RZ ;  /* 0x000003004f697810 */ /* 0x040fe20007ffe0ff */
[C---:B------:R-:W-:Y:S01]  /*2680*/  FMUL.FTZ R81, R4.reuse, R81 ;  /* 0x0000005104517220 */ /* 0x040fe20000410000 */
[----:B------:R-:W-:Y:S01]  /*2690*/  IADD3 R79, PT, PT, R79, 0x380, RZ ;  /* 0x000003804f4f7810 */ /* 0x000fe20007ffe0ff */
        /* <DEDUP_REMOVED lines=27> */
[----:B------:R0:W-:Y:S01]  /*2850*/  STG.E.128 desc[UR14][R114.64], R100 ;  /* 0x0000006472007986 */ /* 0x0001e2000c101d0e */
[----:B------:R-:W-:Y:S01]  /*2860*/  FFMA.FTZ R80, R80, R32, R64 ;  /* 0x0000002050507223 */ /* 0x000fe20000010040 */
[----:B------:R-:W-:-:S04]  /*2870*/  IMAD.WIDE.U32 R6, R79, 0x10, R6 ;  /* 0x000000104f067825 */ /* 0x000fc800078e0006 */
[----:B------:R-:W-:Y:S01]  /*2880*/  FFMA.FTZ R81, R81, R33, R65 ;  /* 0x0000002151517223 */ /* 0x000fe20000010041 */
[----:B------:R-:W-:Y:S01]  /*2890*/  FFMA.FTZ R82, R82, R34, R66 ;  /* 0x0000002252527223 */ /* 0x000fe20000010042 */
[----:B------:R-:W-:Y:S01]  /*28a0*/  FFMA.FTZ R83, R83, R35, R67 ;  /* 0x0000002353537223 */ /* 0x000fe20000010043 */
[----:B------:R0:W-:Y:S01]  /*28b0*/  STG.E.128 desc[UR14][R112.64], R96 ;  /* 0x0000006070007986 */ /* 0x0001e2000c101d0e */
        /* <DEDUP_REMOVED lines=8> */
[----:B------:R0:W-:Y:S02]  /*2940*/  STG.E.128 desc[UR14][R6.64], R76 ;  /* 0x0000004c06007986 */ /* 0x0001e4000c101d0e */
.L_x_24321:
[----:B------:R-:W-:Y:S02]  /*2950*/  UIADD3 UR7, UPT, UPT, UR7, UR20, URZ ;  /* 0x0000001407077290 */ /* 0x000fe4000fffe0ff */
[----:B------:R-:W-:Y:S02]  /*2960*/  UPLOP3.LUT UP0, UPT, UPT, UPT, UP0, 0x40, 0x4 ;  /* 0x000000000004789c */ /* 0x000fe40003f0e800 */
[----:B------:R-:W-:-:S09]  /*2970*/  UISETP.GE.AND UP1, UPT, UR7, UR21, UPT ;  /* 0x000000150700728c */ /* 0x000fd2000bf26270 */
[----:B------:R-:W-:Y:S05]  /*2980*/  BRA.U !UP1, `(.L_x_24322) ;  /* 0xffffffd909b47547 */ /* 0x000fea000b83ffff */
[----:B------:R-:W-:Y:S05]  /*2990*/  EXIT ;  /* 0x000000000000794d */ /* 0x000fea0003800000 */
.L_x_24323:
        /* <DEDUP_REMOVED lines=14> */
.L_x_27345:


//--------------------- .text._ZN10layer_norm13ln_fwd_kernelINS_13Kernel_traitsIfffffjLj4096ELj1ELj1ELj4ELj16ENS_18Kernel_traits_baseILj4096EfffffjLj128EEEEELb0ELb1ELb0ELb0EEEvNS_9FwdParamsE --------------------------
	.section	.text._ZN10layer_norm13ln_fwd_kernelINS_13Kernel_traitsIfffffjLj4096ELj1ELj1ELj4ELj16ENS_18Kernel_traits_baseILj4096EfffffjLj128EEEEELb0ELb1ELb0ELb0EEEvNS_9FwdParamsE,"ax",@progbits
	.align	128
        .global         _ZN10layer_norm13ln_fwd_kernelINS_13Kernel_traitsIfffffjLj4096ELj1ELj1ELj4ELj16ENS_18Kernel_traits_baseILj4096EfffffjLj128EEEEELb0ELb1ELb0ELb0EEEvNS_9FwdParamsE
        .type           _ZN10layer_norm13ln_fwd_kernelINS_13Kernel_traitsIfffffjLj4096ELj1ELj1ELj4ELj16ENS_18Kernel_traits_baseILj4096EfffffjLj128EEEEELb0ELb1ELb0ELb0EEEvNS_9FwdParamsE,@function
        .size           _ZN10layer_norm13ln_fwd_kernelINS_13Kernel_traitsIfffffjLj4096ELj1ELj1ELj4ELj16ENS_18Kernel_traits_baseILj4096EfffffjLj128EEEEELb0ELb1ELb0ELb0EEEvNS_9FwdParamsE,(.L_x_27346 - _ZN10layer_norm13ln_fwd_kernelINS_13Kernel_traitsIfffffjLj4096ELj1ELj1ELj4ELj16ENS_18Kernel_traits_baseILj4096EfffffjLj128EEEEELb0ELb1ELb0ELb0EEEvNS_9FwdParamsE)
        .other          _ZN10layer_norm13ln_fwd_kernelINS_13Kernel_traitsIfffffjLj4096ELj1ELj1ELj4ELj16ENS_18Kernel_traits_baseILj4096EfffffjLj128EEEEELb0ELb1ELb0ELb0EEEvNS_9FwdParamsE,@"STO_CUDA_ENTRY STV_DEFAULT"
_ZN10layer_norm13ln_fwd_kernelINS_13Kernel_traitsIfffffjLj4096ELj1ELj1ELj4ELj16ENS_18Kernel_traits_baseILj4096EfffffjLj128EEEEELb0ELb1ELb0ELb0EEEvNS_9FwdParamsE:
.text._ZN10layer_norm13ln_fwd_kernelINS_13Kernel_traitsIfffffjLj4096ELj1ELj1ELj4ELj16ENS_18Kernel_traits_baseILj4096EfffffjLj128EEEEELb0ELb1ELb0ELb0EEEvNS_9FwdParamsE:
[----:B------:R-:W-:Y:S01]  /*0000*/  LDC R1, c[0x0][0x37c] ;  /* 0x0000df00ff017b82 */ /* 0x000fe20000000800 */
[----:B------:R-:W0:Y:S01]  /*0010*/  S2R R0, SR_TID.X ;  /* 0x0000000000007919 */ /* 0x000e220000002100 */
[----:B------:R-:W1:Y:S06]  /*0020*/  LDCU UR5, c[0x0][0x388] ;  /* 0x00007100ff0577ac */ /* 0x000e6c0008000800 */
[----:B------:R-:W2:Y:S01]  /*0030*/  S2UR UR6, SR_CTAID.X ;  /* 0x00000000000679c3 */ /* 0x000ea20000002500 */
[----:B------:R-:W-:Y:S01]  /*0040*/  BSSY.RECONVERGENT B0, `(.L_x_24324) ;  /* 0x00000b8000007945 */ /* 0x000fe20003800200 */
[----:B------:R-:W3:Y:S01]  /*0050*/  LDCU.64 UR10, c[0x0][0x438] ;  /* 0x00008700ff0a77ac */ /* 0x000ee20008000a00 */
[----:B------:R-:W4:Y:S01]  /*0060*/  LDCU.64 UR8, c[0x0][0x358] ;  /* 0x00006b00ff0877ac */ /* 0x000f220008000a00 */
[----:B-1----:R-:W-:-:S02]  /*0070*/  USHF.R.S32.HI UR4, URZ, 0x1f, UR5 ;  /* 0x0000001fff047899 */ /* 0x002fc40008011405 */
[----:B---3--:R-:W-:Y:S02]  /*0080*/  UISETP.NE.U32.AND UP0, UPT, UR10, URZ, UPT ;  /* 0x000000ff0a00728c */ /* 0x008fe4000bf05070 */
[----:B------:R-:W-:Y:S02]  /*0090*/  ULEA.HI UR4, UR4, UR5, URZ, 0x2 ;  /* 0x0000000504047291 */ /* 0x000fe4000f8f10ff */
[----:B------:R-:W-:-:S04]  /*00a0*/  UISETP.NE.AND.EX UP0, UPT, UR11, URZ, UPT, UP0 ;  /* 0x000000ff0b00728c */ /* 0x000fc8000bf05300 */
[----:B------:R-:W-:Y:S02]  /*00b0*/  MOV R4, UR4 ;  /* 0x0000000400047c02 */ /* 0x000fe40008000f00 */
[----:B0-----:R-:W-:-:S04]  /*00c0*/  LOP3.LUT R5, R0, 0x60, RZ, 0xc0, !PT ;  /* 0x0000006000057812 */ /* 0x001fc800078ec0ff */
[----:B------:R-:W-:-:S04]  /*00d0*/  LOP3.LUT R2, R5, 0x1f, R0, 0xf8, !PT ;  /* 0x0000001f05027812 */ /* 0x000fc800078ef800 */
[----:B------:R-:W-:-:S04]  /*00e0*/  LOP3.LUT R3, R2, 0x7f, RZ, 0x3c, !PT ;  /* 0x0000007f02037812 */ /* 0x000fc800078e3cff */
[----:B------:R-:W-:Y:S02]  /*00f0*/  LEA.HI.SX32 R3, R4, R3, 0x1e ;  /* 0x0000000304037211 */ /* 0x000fe400078ff2ff */
[----:B------:R-:W-:Y:S01]  /*0100*/  LOP3.LUT R4, R0, 0x1f, RZ, 0xc0, !PT ;  /* 0x0000001f00047812 */ /* 0x000fe200078ec0ff */
[----:B--2-4-:R-:W-:Y:S06]  /*0110*/  BRA.U !UP0, `(.L_x_24325) ;  /* 0x0000000508687547 */ /* 0x014fec000b800000 */
[C---:B------:R-:W-:Y:S02]  /*0120*/  ISETP.GE.U32.AND P1, PT, R3.reuse, 0x80, PT ;  /* 0x000000800300780c */ /* 0x040fe40003f26070 */
[C---:B------:R-:W-:Y:S02]  /*0130*/  ISETP.GE.U32.AND P2, PT, R3.reuse, 0x100, PT ;  /* 0x000001000300780c */ /* 0x040fe40003f46070 */
[C---:B------:R-:W-:Y:S02]  /*0140*/  ISETP.GE.U32.AND P3, PT, R3.reuse, 0x180, PT ;  /* 0x000001800300780c */ /* 0x040fe40003f66070 */
[C---:B------:R-:W-:Y:S02]  /*0150*/  ISETP.GE.U32.AND P4, PT, R3.reuse, 0x200, PT ;  /* 0x000002000300780c */ /* 0x040fe40003f86070 */
[----:B------:R-:W-:-:S05]  /*0160*/  ISETP.GE.U32.AND P5, PT, R3, 0x280, PT ;  /* 0x000002800300780c */ /* 0x000fca0003fa6070 */
[----:B------:R-:W0:Y:S08]  /*0170*/  @P1 LDC.64 R92, c[0x0][0x3d0] ;  /* 0x0000f400ff5c1b82 */ /* 0x000e300000000a00 */
[----:B------:R-:W1:Y:S08]  /*0180*/  @P1 LDC.64 R94, c[0x0][0x438] ;  /* 0x00010e00ff5e1b82 */ /* 0x000e700000000a00 */
[----:B------:R-:W2:Y:S08]  /*0190*/  @P1 LDC.64 R96, c[0x0][0x3e8] ;  /* 0x0000fa00ff601b82 */ /* 0x000eb00000000a00 */
[----:B------:R-:W3:Y:S01]  /*01a0*/  @P2 LDC.64 R98, c[0x0][0x3d0] ;  /* 0x0000f400ff622b82 */ /* 0x000ee20000000a00 */
[----:B------:R-:W-:Y:S01]  /*01b0*/  ISETP.GE.U32.AND P6, PT, R3, 0x300, PT ;  /* 0x000003000300780c */ /* 0x000fe20003fc6070 */
[----:B0-----:R-:W-:Y:S01]  /*01c0*/  @P1 IMAD.WIDE.U32 R92, R2, 0x10, R92 ;  /* 0x00000010025c1825 */ /* 0x001fe200078e005c */
[----:B------:R-:W-:-:S05]  /*01d0*/  MOV R6, R2 ;  /* 0x0000000200067202 */ /* 0x000fca0000000f00 */
[----:B------:R-:W0:Y:S01]  /*01e0*/  @P2 LDC.64 R100, c[0x0][0x438] ;  /* 0x00010e00ff642b82 */ /* 0x000e220000000a00 */
[----:B-1----:R-:W-:-:S07]  /*01f0*/  @P1 IMAD.WIDE.U32 R94, R2, 0x10, R94 ;  /* 0x00000010025e1825 */ /* 0x002fce00078e005e */
[----:B------:R-:W1:Y:S08]  /*0200*/  @P2 LDC.64 R102, c[0x0][0x3e8] ;  /* 0x0000fa00ff662b82 */ /* 0x000e700000000a00 */
[----:B------:R-:W4:Y:S08]  /*0210*/  @P3 LDC.64 R104, c[0x0][0x3d0] ;  /* 0x0000f400ff683b82 */ /* 0x000f300000000a00 */
[----:B------:R-:W4:Y:S08]  /*0220*/  @P3 LDC.64 R106, c[0x0][0x438] ;  /* 0x00010e00ff6a3b82 */ /* 0x000f300000000a00 */
[----:B------:R-:W4:Y:S01]  /*0230*/  @P3 LDC.64 R108, c[0x0][0x3e8] ;  /* 0x0000fa00ff6c3b82 */ /* 0x000f220000000a00 */
[----:B------:R-:W-:Y:S01]  /*0240*/  ISETP.GE.U32.AND P0, PT, R3, 0x380, PT ;  /* 0x000003800300780c */ /* 0x000fe20003f06070 */
[----:B------:R2:W5:Y:S01]  /*0250*/  @P1 LDG.E.128 R8, desc[UR8][R92.64] ;  /* 0x000000085c081981 */ /* 0x000562000c1e1d00 */
[----:B------:R-:W-:-:S03]  /*0260*/  @P1 LOP3.LUT R6, R2, 0x80, RZ, 0xfc, !PT ;  /* 0x0000008002061812 */ /* 0x000fc600078efcff */
[----:B------:R3:W5:Y:S02]  /*0270*/  @P1 LDG.E.128 R12, desc[UR8][R94.64] ;  /* 0x000000085e0c1981 */ /* 0x000764000c1e1d00 */
[----:B------:R-:W4:Y:S01]  /*0280*/  @P4 LDC.64 R110, c[0x0][0x3d0] ;  /* 0x0000f400ff6e4b82 */ /* 0x000f220000000a00 */
[----:B--2---:R-:W-:-:S07]  /*0290*/  @P1 IMAD.WIDE.U32 R92, R2, 0x10, R96 ;  /* 0x00000010025c1825 */ /* 0x004fce00078e0060 */
[----:B------:R-:W2:Y:S01]  /*02a0*/  @P4 LDC.64 R112, c[0x0][0x438] ;  /* 0x00010e00ff704b82 */ /* 0x000ea20000000a00 */
[C---:B---3--:R-:W-:Y:S01]  /*02b0*/  @P2 IMAD.WIDE.U32 R94, R6.reuse, 0x10, R98 ;  /* 0x00000010065e2825 */ /* 0x048fe200078e0062 */
[----:B------:R3:W5:Y:S03]  /*02c0*/  @P1 LDG.E.128 R16, desc[UR8][R92.64] ;  /* 0x000000085c101981 */ /* 0x000766000c1e1d00 */
[C---:B0-----:R-:W-:Y:S01]  /*02d0*/  @P2 IMAD.WIDE.U32 R96, R6.reuse, 0x10, R100 ;  /* 0x0000001006602825 */ /* 0x041fe200078e0064 */
[----:B------:R0:W5:Y:S02]  /*02e0*/  @P2 LDG.E.128 R20, desc[UR8][R94.64] ;  /* 0x000000085e142981 */ /* 0x000164000c1e1d00 */
[----:B------:R-:W0:Y:S01]  /*02f0*/  @P4 LDC.64 R114, c[0x0][0x3e8] ;  /* 0x0000fa00ff724b82 */ /* 0x000e220000000a00 */
[C---:B-1----:R-:W-:Y:S01]  /*0300*/  @P2 IMAD.WIDE.U32 R98, R6.reuse, 0x10, R102 ;  /* 0x0000001006622825 */ /* 0x042fe200078e0066 */
[----:B------:R-:W-:Y:S01]  /*0310*/  @P2 IADD3 R6, PT, PT, R6, 0x80, RZ ;  /* 0x0000008006062810 */ /* 0x000fe20007ffe0ff */
[----:B------:R1:W5:Y:S05]  /*0320*/  @P2 LDG.E.128 R24, desc[UR8][R96.64] ;  /* 0x0000000860182981 */ /* 0x00036a000c1e1d00 */
[----:B------:R-:W1:Y:S08]  /*0330*/  @P5 LDC.64 R116, c[0x0][0x3d0] ;  /* 0x0000f400ff745b82 */ /* 0x000e700000000a00 */
[----:B------:R-:W1:Y:S08]  /*0340*/  @P5 LDC.64 R118, c[0x0][0x438] ;  /* 0x00010e00ff765b82 */ /* 0x000e700000000a00 */
[----:B------:R-:W1:Y:S01]  /*0350*/  @P5 LDC.64 R120, c[0x0][0x3e8] ;  /* 0x0000fa00ff785b82 */ /* 0x000e620000000a00 */
[C---:B----4-:R-:W-:Y:S01]  /*0360*/  @P3 IMAD.WIDE.U32 R104, R6.reuse, 0x10, R104 ;  /* 0x0000001006683825 */ /* 0x050fe200078e0068 */
[----:B------:R4:W5:Y:S06]  /*0370*/  @P2 LDG.E.128 R28, desc[UR8][R98.64] ;  /* 0x00000008621c2981 */ /* 0x00096c000c1e1d00 */
[----:B------:R-:W4:Y:S01]  /*0380*/  @P6 LDC.64 R100, c[0x0][0x3d0] ;  /* 0x0000f400ff646b82 */ /* 0x000f220000000a00 */
[C---:B------:R-:W-:Y:S01]  /*0390*/  @P3 IMAD.WIDE.U32 R106, R6.reuse, 0x10, R106 ;  /* 0x00000010066a3825 */ /* 0x040fe200078e006a */
[----:B------:R0:W5:Y:S06]  /*03a0*/  @P3 LDG.E.128 R32, desc[UR8][R104.64] ;  /* 0x0000000868203981 */ /* 0x00016c000c1e1d00 */
[----:B------:R-:W4:Y:S01]  /*03b0*/  @P6 LDC.64 R102, c[0x0][0x438] ;  /* 0x00010e00ff666b82 */ /* 0x000f220000000a00 */
[----:B------:R-:W-:-:S07]  /*03c0*/  @P3 IMAD.WIDE.U32 R108, R6, 0x10, R108 ;  /* 0x00000010066c3825 */ /* 0x000fce00078e006c */
[----:B------:R-:W4:Y:S01]  /*03d0*/  @P6 LDC.64 R122, c[0x0][0x3e8] ;  /* 0x0000fa00ff7a6b82 */ /* 0x000f220000000a00 */
[----:B------:R-:W-:Y:S01]  /*03e0*/  @P3 IADD3 R6, PT, PT, R6, 0x80, RZ ;  /* 0x0000008006063810 */ /* 0x000fe20007ffe0ff */
[----:B------:R0:W5:Y:S06]  /*03f0*/  @P3 LDG.E.128 R36, desc[UR8][R106.64] ;  /* 0x000000086a243981 */ /* 0x00016c000c1e1d00 */
[----:B------:R-:W4:Y:S01]  /*0400*/  @P0 LDC.64 R124, c[0x0][0x3d0] ;  /* 0x0000f400ff7c0b82 */ /* 0x000f220000000a00 */
[C---:B------:R-:W-:Y:S01]  /*0410*/  @P4 IMAD.WIDE.U32 R110, R6.reuse, 0x10, R110 ;  /* 0x00000010066e4825 */ /* 0x040fe200078e006e */
[----:B------:R0:W5:Y:S06]  /*0420*/  @P3 LDG.E.128 R40, desc[UR8][R108.64] ;  /* 0x000000086c283981 */ /* 0x00016c000c1e1d00 */
[----:B------:R-:W4:Y:S01]  /*0430*/  @P0 LDC.64 R126, c[0x0][0x438] ;  /* 0x00010e00ff7e0b82 */ /* 0x000f220000000a00 */
[C---:B--2---:R-:W-:Y:S01]  /*0440*/  @P4 IMAD.WIDE.U32 R112, R6.reuse, 0x10, R112 ;  /* 0x0000001006704825 */ /* 0x044fe200078e0070 */
[----:B------:R2:W5:Y:S06]  /*0450*/  @P4 LDG.E.128 R44, desc[UR8][R110.64] ;  /* 0x000000086e2c4981 */ /* 0x00056c000c1e1d00 */
[----:B---3--:R-:W3:Y:S01]  /*0460*/  @P0 LDC.64 R92, c[0x0][0x3e8] ;  /* 0x0000fa00ff5c0b82 */ /* 0x008ee20000000a00 */
[C---:B0-----:R-:W-:Y:S01]  /*0470*/  @P4 IMAD.WIDE.U32 R114, R6.reuse, 0x10, R114 ;  /* 0x0000001006724825 */ /* 0x041fe200078e0072 */
[----:B------:R-:W-:Y:S01]  /*0480*/  @P4 IADD3 R6, PT, PT, R6, 0x80, RZ ;  /* 0x0000008006064810 */ /* 0x000fe20007ffe0ff */
[----:B------:R2:W5:Y:S04]  /*0490*/  @P4 LDG.E.128 R48, desc[UR8][R112.64] ;  /* 0x0000000870304981 */ /* 0x000568000c1e1d00 */
[C---:B-1----:R-:W-:Y:S01]  /*04a0*/  @P5 IMAD.WIDE.U32 R116, R6.reuse, 0x10, R116 ;  /* 0x0000001006745825 */ /* 0x042fe200078e0074 */
[----:B------:R2:W5:Y:S03]  /*04b0*/  @P4 LDG.E.128 R52, desc[UR8][R114.64] ;  /* 0x0000000872344981 */ /* 0x000566000c1e1d00 */
[C---:B------:R-:W-:Y:S01]  /*04c0*/  @P5 IMAD.WIDE.U32 R118, R6.reuse, 0x10, R118 ;  /* 0x0000001006765825 */ /* 0x040fe200078e0076 */
[----:B------:R2:W5:Y:S03]  /*04d0*/  @P5 LDG.E.128 R56, desc[UR8][R116.64] ;  /* 0x0000000874385981 */ /* 0x000566000c1e1d00 */
[C---:B------:R-:W-:Y:S01]  /*04e0*/  @P5 IMAD.WIDE.U32 R120, R6.reuse, 0x10, R120 ;  /* 0x0000001006785825 */ /* 0x040fe200078e0078 */
[----:B------:R-:W-:Y:S01]  /*04f0*/  @P5 IADD3 R6, PT, PT, R6, 0x80, RZ ;  /* 0x0000008006065810 */ /* 0x000fe20007ffe0ff */
[----:B------:R2:W5:Y:S04]  /*0500*/  @P5 LDG.E.128 R60, desc[UR8][R118.64] ;  /* 0x00000008763c5981 */ /* 0x000568000c1e1d00 */
[C---:B----4-:R-:W-:Y:S01]  /*0510*/  @P6 IMAD.WIDE.U32 R100, R6.reuse, 0x10, R100 ;  /* 0x0000001006646825 */ /* 0x050fe200078e0064 */
[----:B------:R2:W5:Y:S03]  /*0520*/  @P5 LDG.E.128 R64, desc[UR8][R120.64] ;  /* 0x0000000878405981 */ /* 0x000566000c1e1d00 */
[C---:B------:R-:W-:Y:S01]  /*0530*/  @P6 IMAD.WIDE.U32 R102, R6.reuse, 0x10, R102 ;  /* 0x0000001006666825 */ /* 0x040fe200078e0066 */
[----:B------:R2:W5:Y:S03]  /*0540*/  @P6 LDG.E.128 R68, desc[UR8][R100.64] ;  /* 0x0000000864446981 */ /* 0x000566000c1e1d00 */
[C---:B------:R-:W-:Y:S01]  /*0550*/  @P6 IMAD.WIDE.U32 R122, R6.reuse, 0x10, R122 ;  /* 0x00000010067a6825 */ /* 0x040fe200078e007a */
[----:B------:R-:W-:Y:S01]  /*0560*/  @P6 IADD3 R6, PT, PT, R6, 0x80, RZ ;  /* 0x0000008006066810 */ /* 0x000fe20007ffe0ff */
[----:B------:R2:W5:Y:S04]  /*0570*/  @P6 LDG.E.128 R72, desc[UR8][R102.64] ;  /* 0x0000000866486981 */ /* 0x000568000c1e1d00 */
[C---:B------:R-:W-:Y:S01]  /*0580*/  @P0 IMAD.WIDE.U32 R124, R6.reuse, 0x10, R124 ;  /* 0x00000010067c0825 */ /* 0x040fe200078e007c */
[----:B------:R2:W5:Y:S03]  /*0590*/  @P6 LDG.E.128 R76, desc[UR8][R122.64] ;  /* 0x000000087a4c6981 */ /* 0x000566000c1e1d00 */
[C---:B------:R-:W-:Y:S01]  /*05a0*/  @P0 IMAD.WIDE.U32 R126, R6.reuse, 0x10, R126 ;  /* 0x00000010067e0825 */ /* 0x040fe200078e007e */
[----:B------:R2:W5:Y:S03]  /*05b0*/  @P0 LDG.E.128 R80, desc[UR8][R124.64] ;  /* 0x000000087c500981 */ /* 0x000566000c1e1d00 */
[----:B---3--:R-:W-:Y:S01]  /*05c0*/  @P0 IMAD.WIDE.U32 R92, R6, 0x10, R92 ;  /* 0x00000010065c0825 */ /* 0x008fe200078e005c */
[----:B------:R2:W5:Y:S04]  /*05d0*/  @P0 LDG.E.128 R84, desc[UR8][R126.64] ;  /* 0x000000087e540981 */ /* 0x000568000c1e1d00 */
[----:B------:R2:W5:Y:S01]  /*05e0*/  @P0 LDG.E.128 R88, desc[UR8][R92.64] ;  /* 0x000000085c580981 */ /* 0x000562000c1e1d00 */
[----:B------:R-:W-:-:S02]  /*05f0*/  ISETP.GE.U32.AND P1, PT, R3, 0x400, PT ;  /* 0x000004000300780c */ /* 0x000fc40003f26070 */
[----:B------:R-:W-:-:S11]  /*0600*/  @P0 IADD3 R6, PT, PT, R6, 0x80, RZ ;  /* 0x0000008006060810 */ /* 0x000fd60007ffe0ff */
[----:B--2---:R-:W-:Y:S05]  /*0610*/  @!P1 BRA `(.L_x_24326) ;  /* 0x0000000400689947 */ /* 0x004fea0003800000 */
[----:B------:R-:W0:Y:S08]  /*0620*/  LDC.64 R92, c[0x0][0x3d0] ;  /* 0x0000f400ff5c7b82 */ /* 0x000e300000000a00 */
[----:B------:R-:W1:Y:S08]  /*0630*/  LDC.64 R96, c[0x0][0x438] ;  /* 0x00010e00ff607b82 */ /* 0x000e700000000a00 */
[----:B------:R-:W2:Y:S01]  /*0640*/  LDC.64 R100, c[0x0][0x3e8] ;  /* 0x0000fa00ff647b82 */ /* 0x000ea20000000a00 */
[----:B0-----:R-:W-:-:S06]  /*0650*/  IMAD.WIDE.U32 R92, R6, 0x10, R92 ;  /* 0x00000010065c7825 */ /* 0x001fcc00078e005c */
[----:B------:R-:W5:Y:S01]  /*0660*/  LDG.E.128 R92, desc[UR8][R92.64] ;  /* 0x000000085c5c7981 */ /* 0x000f62000c1e1d00 */
[----:B-1----:R-:W-:-:S06]  /*0670*/  IMAD.WIDE.U32 R96, R6, 0x10, R96 ;  /* 0x0000001006607825 */ /* 0x002fcc00078e0060 */
[----:B------:R-:W5:Y:S01]  /*0680*/  LDG.E.128 R96, desc[UR8][R96.64] ;  /* 0x0000000860607981 */ /* 0x000f62000c1e1d00 */
[----:B--2---:R-:W-:-:S06]  /*0690*/  IMAD.WIDE.U32 R100, R6, 0x10, R100 ;  /* 0x0000001006647825 */ /* 0x004fcc00078e0064 */
[----:B------:R-:W5:Y:S01]  /*06a0*/  LDG.E.128 R100, desc[UR8][R100.64] ;  /* 0x0000000864647981 */ /* 0x000f62000c1e1d00 */
[----:B------:R-:W-:Y:S05]  /*06b0*/  BRA `(.L_x_24326) ;  /* 0x0000000400407947 */ /* 0x000fea0003800000 */
.L_x_24325:
        /* <DEDUP_REMOVED lines=13> */
[C---:B-1----:R-:W-:Y:S01]  /*0790*/  @P5 IMAD.WIDE.U32 R24, R2.reuse, 0x10, R12 ;  /* 0x0000001002185825 */ /* 0x042fe200078e000c */
[----:B------:R1:W5:Y:S06]  /*07a0*/  @P5 LDG.E.128 R8, desc[UR8][R14.64] ;  /* 0x000000080e085981 */ /* 0x00036c000c1e1d00 */
[----:B------:R-:W4:Y:S01]  /*07b0*/  @P3 LDC.64 R48, c[0x0][0x3e8] ;  /* 0x0000fa00ff303b82 */ /* 0x000f220000000a00 */
[----:B------:R4:W5:Y:S01]  /*07c0*/  @P5 LDG.E.128 R16, desc[UR8][R24.64] ;  /* 0x0000000818105981 */ /* 0x000962000c1e1d00 */
[----:B------:R-:W-:-:S06]  /*07d0*/  @P5 LOP3.LUT R109, R2, 0x80, RZ, 0xfc, !PT ;  /* 0x00000080026d5812 */ /* 0x000fcc00078efcff */
[----:B------:R-:W4:Y:S01]  /*07e0*/  @P2 LDC.64 R50, c[0x0][0x3d0] ;  /* 0x0000f400ff322b82 */ /* 0x000f220000000a00 */
[----:B------:R-:W-:-:S07]  /*07f0*/  ISETP.GE.U32.AND P5, PT, R3, 0x380, PT ;  /* 0x000003800300780c */ /* 0x000fce0003fa6070 */
[----:B------:R-:W4:Y:S01]  /*0800*/  @P2 LDC.64 R60, c[0x0][0x3e8] ;  /* 0x0000fa00ff3c2b82 */ /* 0x000f220000000a00 */
[----:B--2---:R-:W-:-:S07]  /*0810*/  @P4 IMAD.WIDE.U32 R6, R109, 0x10, R26 ;  /* 0x000000106d064825 */ /* 0x004fce00078e001a */
[----:B------:R-:W2:Y:S01]  /*0820*/  @P1 LDC.64 R62, c[0x0][0x3d0] ;  /* 0x0000f400ff3e1b82 */ /* 0x000ea20000000a00 */
[----:B---3--:R-:W-:-:S07]  /*0830*/  @P4 IMAD.WIDE.U32 R12, R109, 0x10, R36 ;  /* 0x000000106d0c4825 */ /* 0x008fce00078e0024 */
[----:B------:R-:W3:Y:S01]  /*0840*/  @P1 LDC.64 R72, c[0x0][0x3e8] ;  /* 0x0000fa00ff481b82 */ /* 0x000ee20000000a00 */
[----:B------:R-:W-:Y:S01]  /*0850*/  @P4 IADD3 R109, PT, PT, R109, 0x80, RZ ;  /* 0x000000806d6d4810 */ /* 0x000fe20007ffe0ff */
[----:B------:R-:W5:Y:S06]  /*0860*/  @P4 LDG.E.128 R20, desc[UR8][R6.64] ;  /* 0x0000000806144981 */ /* 0x000f6c000c1e1d00 */
[----:B------:R-:W3:Y:S01]  /*0870*/  @P0 LDC.64 R26, c[0x0][0x3d0] ;  /* 0x0000f400ff1a0b82 */ /* 0x000ee20000000a00 */
[----:B0-----:R-:W-:Y:S01]  /*0880*/  @P3 IMAD.WIDE.U32 R38, R109, 0x10, R38 ;  /* 0x000000106d263825 */ /* 0x001fe200078e0026 */
[----:B------:R-:W-:Y:S01]  /*0890*/  ISETP.GE.U32.AND P6, PT, R3, 0x400, PT ;  /* 0x000004000300780c */ /* 0x000fe20003fc6070 */
[----:B------:R-:W5:Y:S05]  /*08a0*/  @P4 LDG.E.128 R28, desc[UR8][R12.64] ;  /* 0x000000080c1c4981 */ /* 0x000f6a000c1e1d00 */
[----:B-1----:R-:W0:Y:S01]  /*08b0*/  @P0 LDC.64 R14, c[0x0][0x3e8] ;  /* 0x0000fa00ff0e0b82 */ /* 0x002e220000000a00 */
[C---:B----4-:R-:W-:Y:S01]  /*08c0*/  @P3 IMAD.WIDE.U32 R48, R109.reuse, 0x10, R48 ;  /* 0x000000106d303825 */ /* 0x050fe200078e0030 */
[----:B------:R-:W-:Y:S01]  /*08d0*/  @P3 IADD3 R109, PT, PT, R109, 0x80, RZ ;  /* 0x000000806d6d3810 */ /* 0x000fe20007ffe0ff */
[----:B------:R-:W5:Y:S05]  /*08e0*/  @P3 LDG.E.128 R32, desc[UR8][R38.64] ;  /* 0x0000000826203981 */ /* 0x000f6a000c1e1d00 */
[----:B------:R-:W1:Y:S01]  /*08f0*/  @P5 LDC.64 R24, c[0x0][0x3d0] ;  /* 0x0000f400ff185b82 */ /* 0x000e620000000a00 */
[C---:B------:R-:W-:Y:S01]  /*0900*/  @P2 IMAD.WIDE.U32 R50, R109.reuse, 0x10, R50 ;  /* 0x000000106d322825 */ /* 0x040fe200078e0032 */
[----:B------:R-:W5:Y:S06]  /*0910*/  @P3 LDG.E.128 R40, desc[UR8][R48.64] ;  /* 0x0000000830283981 */ /* 0x000f6c000c1e1d00 */
[----:B------:R-:W4:Y:S01]  /*0920*/  @P5 LDC.64 R74, c[0x0][0x3e8] ;  /* 0x0000fa00ff4a5b82 */ /* 0x000f220000000a00 */
[C---:B------:R-:W-:Y:S01]  /*0930*/  @P2 IMAD.WIDE.U32 R60, R109.reuse, 0x10, R60 ;  /* 0x000000106d3c2825 */ /* 0x040fe200078e003c */
[----:B------:R-:W-:Y:S01]  /*0940*/  @P2 IADD3 R109, PT, PT, R109, 0x80, RZ ;  /* 0x000000806d6d2810 */ /* 0x000fe20007ffe0ff */
[----:B------:R-:W5:Y:S04]  /*0950*/  @P2 LDG.E.128 R44, desc[UR8][R50.64] ;  /* 0x00000008322c2981 */ /* 0x000f68000c1e1d00 */
[C---:B--2---:R-:W-:Y:S01]  /*0960*/  @P1 IMAD.WIDE.U32 R62, R109.reuse, 0x10, R62 ;  /* 0x000000106d3e1825 */ /* 0x044fe200078e003e */
[----:B------:R-:W2:Y:S01]  /*0970*/  @P6 LDC.64 R84, c[0x0][0x3d0] ;  /* 0x0000f400ff546b82 */ /* 0x000ea20000000a00 */
[----:B------:R-:W5:Y:S02]  /*0980*/  @P2 LDG.E.128 R52, desc[UR8][R60.64] ;  /* 0x000000083c342981 */ /* 0x000f64000c1e1d00 */
[C---:B---3--:R-:W-:Y:S01]  /*0990*/  @P1 IMAD.WIDE.U32 R72, R109.reuse, 0x10, R72 ;  /* 0x000000106d481825 */ /* 0x048fe200078e0048 */
[----:B------:R-:W-:Y:S01]  /*09a0*/  @P1 IADD3 R109, PT, PT, R109, 0x80, RZ ;  /* 0x000000806d6d1810 */ /* 0x000fe20007ffe0ff */
[----:B------:R-:W5:Y:S03]  /*09b0*/  @P1 LDG.E.128 R56, desc[UR8][R62.64] ;  /* 0x000000083e381981 */ /* 0x000f66000c1e1d00 */
[----:B------:R-:W3:Y:S01]  /*09c0*/  @P6 LDC.64 R86, c[0x0][0x3e8] ;  /* 0x0000fa00ff566b82 */ /* 0x000ee20000000a00 */
[C---:B------:R-:W-:Y:S01]  /*09d0*/  @P0 IMAD.WIDE.U32 R26, R109.reuse, 0x10, R26 ;  /* 0x000000106d1a0825 */ /* 0x040fe200078e001a */
[----:B------:R3:W5:Y:S03]  /*09e0*/  @P1 LDG.E.128 R64, desc[UR8][R72.64] ;  /* 0x0000000848401981 */ /* 0x000766000c1e1d00 */
[C---:B0-----:R-:W-:Y:S01]  /*09f0*/  @P0 IMAD.WIDE.U32 R36, R109.reuse, 0x10, R14 ;  /* 0x000000106d240825 */ /* 0x041fe200078e000e */
[----:B------:R-:W-:Y:S01]  /*0a00*/  @P0 IADD3 R109, PT, PT, R109, 0x80, RZ ;  /* 0x000000806d6d0810 */ /* 0x000fe20007ffe0ff */
[----:B------:R-:W5:Y:S04]  /*0a10*/  @P0 LDG.E.128 R68, desc[UR8][R26.64] ;  /* 0x000000081a440981 */ /* 0x000f68000c1e1d00 */
[C---:B-1----:R-:W-:Y:S01]  /*0a20*/  @P5 IMAD.WIDE.U32 R104, R109.reuse, 0x10, R24 ;  /* 0x000000106d685825 */ /* 0x042fe200078e0018 */
[----:B------:R0:W5:Y:S03]  /*0a30*/  @P0 LDG.E.128 R76, desc[UR8][R36.64] ;  /* 0x00000008244c0981 */ /* 0x000166000c1e1d00 */
[C---:B----4-:R-:W-:Y:S01]  /*0a40*/  @P5 IMAD.WIDE.U32 R106, R109.reuse, 0x10, R74 ;  /* 0x000000106d6a5825 */ /* 0x050fe200078e004a */
[----:B------:R-:W5:Y:S04]  /*0a50*/  @P5 LDG.E.128 R80, desc[UR8][R104.64] ;  /* 0x0000000868505981 */ /* 0x000f68000c1e1d00 */
[----:B------:R-:W5:Y:S01]  /*0a60*/  @P5 LDG.E.128 R88, desc[UR8][R106.64] ;  /* 0x000000086a585981 */ /* 0x000f62000c1e1d00 */
[----:B------:R-:W-:-:S05]  /*0a70*/  @P5 IADD3 R109, PT, PT, R109, 0x80, RZ ;  /* 0x000000806d6d5810 */ /* 0x000fca0007ffe0ff */
[----:B--2---:R-:W-:-:S04]  /*0a80*/  @P6 IMAD.WIDE.U32 R14, R109, 0x10, R84 ;  /* 0x000000106d0e6825 */ /* 0x004fc800078e0054 */
[----:B---3--:R-:W-:Y:S01]  /*0a90*/  @P6 IMAD.WIDE.U32 R24, R109, 0x10, R86 ;  /* 0x000000106d186825 */ /* 0x008fe200078e0056 */
[----:B------:R1:W5:Y:S01]  /*0aa0*/  @P6 LDG.E.128 R92, desc[UR8][R14.64] ;  /* 0x000000080e5c6981 */ /* 0x000362000c1e1d00 */
[----:B------:R-:W-:Y:S02]  /*0ab0*/  CS2R R86, SRZ ;  /* 0x0000000000567805 */ /* 0x000fe4000001ff00 */
[----:B------:R-:W-:Y:S02]  /*0ac0*/  CS2R R84, SRZ ;  /* 0x0000000000547805 */ /* 0x000fe4000001ff00 */
[----:B------:R-:W-:Y:S01]  /*0ad0*/  CS2R R74, SRZ ;  /* 0x00000000004a7805 */ /* 0x000fe2000001ff00 */
[----:B------:R2:W5:Y:S01]  /*0ae0*/  @P6 LDG.E.128 R100, desc[UR8][R24.64] ;  /* 0x0000000818646981 */ /* 0x000562000c1e1d00 */
[----:B------:R-:W-:Y:S02]  /*0af0*/  CS2R R72, SRZ ;  /* 0x0000000000487805 */ /* 0x000fe4000001ff00 */
[----:B------:R-:W-:-:S02]  /*0b00*/  CS2R R62, SRZ ;  /* 0x00000000003e7805 */ /* 0x000fc4000001ff00 */
[----:B------:R-:W-:Y:S02]  /*0b10*/  CS2R R60, SRZ ;  /* 0x00000000003c7805 */ /* 0x000fe4000001ff00 */
[----:B------:R-:W-:Y:S02]  /*0b20*/  CS2R R50, SRZ ;  /* 0x0000000000327805 */ /* 0x000fe4000001ff00 */
[----:B------:R-:W-:Y:S02]  /*0b30*/  CS2R R48, SRZ ;  /* 0x0000000000307805 */ /* 0x000fe4000001ff00 */
[----:B------:R-:W-:Y:S02]  /*0b40*/  CS2R R38, SRZ ;  /* 0x0000000000267805 */ /* 0x000fe4000001ff00 */
[----:B0-----:R-:W-:Y:S02]  /*0b50*/  CS2R R36, SRZ ;  /* 0x0000000000247805 */ /* 0x001fe4000001ff00 */
[----:B------:R-:W-:-:S02]  /*0b60*/  CS2R R26, SRZ ;  /* 0x00000000001a7805 */ /* 0x000fc4000001ff00 */
[----:B-1----:R-:W-:Y:S02]  /*0b70*/  CS2R R14, SRZ ;  /* 0x00000000000e7805 */ /* 0x002fe4000001ff00 */
[----:B--2---:R-:W-:Y:S02]  /*0b80*/  CS2R R24, SRZ ;  /* 0x0000000000187805 */ /* 0x004fe4000001ff00 */
[----:B------:R-:W-:Y:S02]  /*0b90*/  CS2R R12, SRZ ;  /* 0x00000000000c7805 */ /* 0x000fe4000001ff00 */
[----:B------:R-:W-:Y:S02]  /*0ba0*/  @P6 CS2R R98, SRZ ;  /* 0x0000000000626805 */ /* 0x000fe4000001ff00 */
[----:B------:R-:W-:-:S07]  /*0bb0*/  @P6 CS2R R96, SRZ ;  /* 0x0000000000606805 */ /* 0x000fce000001ff00 */
.L_x_24326:
[----:B------:R-:W-:Y:S05]  /*0bc0*/  BSYNC.RECONVERGENT B0 ;  /* 0x0000000000007941 */ /* 0x000fea0003800200 */
.L_x_24324:
[----:B------:R-:W0:Y:S02]  /*0bd0*/  LDCU UR5, c[0x0][0x384] ;  /* 0x00007080ff0577ac */ /* 0x000e240008000800 */
[----:B0-----:R-:W-:-:S06]  /*0be0*/  UISETP.GE.AND UP0, UPT, UR6, UR5, UPT ;  /* 0x000000050600728c */ /* 0x001fcc000bf06270 */
[----:B------:R-:W-:-:S13]  /*0bf0*/  PLOP3.LUT P0, PT, PT, PT, UP0, 0x80, 0x8 ;  /* 0x000000000008781c */ /* 0x000fda0003f0f008 */
[----:B------:R-:W-:Y:S05]  /*0c00*/  @P0 EXIT ;  /* 0x000000000000094d */ /* 0x000fea0003800000 */
[----:B------:R-:W-:Y:S01]  /*0c10*/  USHF.R.S32.HI UR5, URZ, 0x2, UR4 ;  /* 0x00000002ff057899 */ /* 0x000fe20008011404 */
[----:B------:R-:W-:Y:S01]  /*0c20*/  IADD3 R5, PT, PT, RZ, -R5, RZ ;  /* 0x80000005ff057210 */ /* 0x000fe20007ffe0ff */
[----:B------:R-:W0:Y:S02]  /*0c30*/  LDCU.U8 UR10, c[0x0][0x410] ;  /* 0x00008200ff0a77ac */ /* 0x000e240008000000 */
[----:B------:R-:W-:Y:S02]  /*0c40*/  ULOP3.LUT UR7, UR5, 0x7f, URZ, 0xc0, !UPT ;  /* 0x0000007f05077892 */ /* 0x000fe4000f8ec0ff */
[----:B------:R-:W-:Y:S01]  /*0c50*/  ULOP3.LUT UR5, UR5, 0xffffff80, URZ, 0xc0, !UPT ;  /* 0xffffff8005057892 */ /* 0x000fe2000f8ec0ff */
[----:B------:R-:W1:Y:S03]  /*0c60*/  LDCU.64 UR12, c[0x0][0x3e0] ;  /* 0x00007c00ff0c77ac */ /* 0x000e660008000a00 */
[----:B------:R-:W-:-:S02]  /*0c70*/  VIADDMNMX R5, R5, UR7, RZ, !PT ;  /* 0x0000000705057c46 */ /* 0x000fc4000f8001ff */
[----:B------:R-:W-:Y:S01]  /*0c80*/  MOV R7, UR7 ;  /* 0x0000000700077c02 */ /* 0x000fe20008000f00 */
[----:B------:R-:W2:Y:S01]  /*0c90*/  LDCU UR18, c[0x0][0x388] ;  /* 0x00007100ff1277ac */ /* 0x000ea20008000800 */
[----:B------:R-:W-:-:S03]  /*0ca0*/  VIMNMX R5, PT, PT, R5, 0x20, PT ;  /* 0x0000002005057848 */ /* 0x000fc60003fe0100 */
[----:B------:R-:W-:Y:S01]  /*0cb0*/  IMAD R6, R4, -0x20, R7 ;  /* 0xffffffe004067824 */ /* 0x000fe200078e0207 */
[----:B------:R-:W-:Y:S01]  /*0cc0*/  LEA R5, R5, UR5, 0x2 ;  /* 0x0000000505057c11 */ /* 0x000fe2000f8e10ff */
[----:B------:R-:W3:Y:S01]  /*0cd0*/  LDCU UR11, c[0x0][0x400] ;  /* 0x00008000ff0b77ac */ /* 0x000ee20008000800 */
[----:B0-----:R-:W-:Y:S02]  /*0ce0*/  ISETP.NE.AND P0, PT, RZ, UR10, PT ;  /* 0x0000000aff007c0c */ /* 0x001fe4000bf05270 */
[----:B------:R-:W-:Y:S01]  /*0cf0*/  I2FP.F32.U32 R5, R5 ;  /* 0x0000000500057245 */ /* 0x000fe20000201000 */
[----:B------:R-:W0:Y:S01]  /*0d00*/  LDCU.64 UR14, c[0x0][0x3a0] ;  /* 0x00007400ff0e77ac */ /* 0x000e220008000a00 */
[----:B------:R-:W-:Y:S02]  /*0d10*/  VIMNMX R6, PT, PT, RZ, R6, !PT ;  /* 0x00000006ff067248 */ /* 0x000fe40007fe0100 */
[----:B------:R-:W-:Y:S01]  /*0d20*/  P2R R7, PR, RZ, 0x1 ;  /* 0x00000001ff077803 */ /* 0x000fe20000000000 */
[----:B-1----:R-:W-:Y:S01]  /*0d30*/  UISETP.NE.U32.AND UP0, UPT, UR12, URZ, UPT ;  /* 0x000000ff0c00728c */ /* 0x002fe2000bf05070 */
[----:B------:R-:W1:Y:S01]  /*0d40*/  MUFU.RCP R5, R5 ;  /* 0x0000000500057308 */ /* 0x000e620000001000 */
[----:B------:R-:W-:Y:S01]  /*0d50*/  VIMNMX R6, PT, PT, R6, 0x20, PT ;  /* 0x0000002006067848 */ /* 0x000fe20003fe0100 */
[----:B------:R-:W4:Y:S03]  /*0d60*/  LDCU.64 UR16, c[0x0][0x380] ;  /* 0x00007000ff1077ac */ /* 0x000f260008000a00 */
[----:B------:R-:W-:Y:S01]  /*0d70*/  LEA R6, R6, UR5, 0x2 ;  /* 0x0000000506067c11 */ /* 0x000fe2000f8e10ff */
[----:B------:R-:W-:-:S02]  /*0d80*/  UISETP.NE.AND.EX UP0, UPT, UR13, URZ, UPT, UP0 ;  /* 0x000000ff0d00728c */ /* 0x000fc4000bf05300 */
[----:B--2---:R-:W-:-:S11]  /*0d90*/  UPLOP3.LUT UP1, UPT, UPT, UPT, UPT, 0x40, 0x4 ;  /* 0x000000000004789c */ /* 0x004fd60003f2e870 */
.L_x_24361:
[----:B--2---:R-:W2:Y:S01]  /*0da0*/  @UP0 LDCU.64 UR4, c[0x0][0x3e0] ;  /* 0x00007c00ff0407ac */ /* 0x004ea20008000a00 */
[----:B------:R-:W-:Y:S01]  /*0db0*/  PLOP3.LUT P0, PT, PT, PT, UP0, 0x80, 0x8 ;  /* 0x000000000008781c */ /* 0x000fe20003f0f008 */
[----:B--2---:R-:W-:-:S06]  /*0dc0*/  @UP0 UIMAD.WIDE UR4, UR6, 0x4, UR4 ;  /* 0x00000004060408a5 */ /* 0x004fcc000f8e0204 */
[----:B01-34-:R-:W-:Y:S02]  /*0dd0*/  MOV R140, UR4 ;  /* 0x00000004008c7c02 */ /* 0x01bfe40008000f00 */
[----:B------:R-:W-:-:S05]  /*0de0*/  MOV R141, UR5 ;  /* 0x00000005008d7c02 */ /* 0x000fca0008000f00 */
[----:B------:R2:W3:Y:S01]  /*0df0*/  @P0 LDG.E R140, desc[UR8][R140.64] ;  /* 0x000000088c8c0981 */ /* 0x0004e2000c1e1900 */
[----:B------:R-:W-:Y:S01]  /*0e00*/  UIMAD UR4, UR6, UR18, URZ ;  /* 0x00000012060472a4 */ /* 0x000fe2000f8e02ff */
[----:B------:R-:W-:Y:S01]  /*0e10*/  PLOP3.LUT P1, PT, PT, PT, UP0, 0x80, 0x8 ;  /* 0x000000000008781c */ /* 0x000fe20003f2f008 */
[----:B------:R-:W-:Y:S01]  /*0e20*/  BSSY.RECONVERGENT B0, `(.L_x_24327) ;  /* 0x000002a000007945 */ /* 0x000fe20003800200 */
[C---:B------:R-:W-:Y:S01]  /*0e30*/  ISETP.GE.U32.AND P0, PT, R3.reuse, 0x80, PT ;  /* 0x000000800300780c */ /* 0x040fe20003f06070 */
[----:B------:R-:W-:Y:S01]  /*0e40*/  USHF.R.S32.HI UR5, URZ, 0x1f, UR4 ;  /* 0x0000001fff057899 */ /* 0x000fe20008011404 */
[C---:B------:R-:W-:Y:S02]  /*0e50*/  ISETP.GE.U32.AND P5, PT, R3.reuse, 0x100, PT ;  /* 0x000001000300780c */ /* 0x040fe40003fa6070 */
[C---:B------:R-:W-:Y:S01]  /*0e60*/  ISETP.GE.U32.AND P4, PT, R3.reuse, 0x180, PT ;  /* 0x000001800300780c */ /* 0x040fe20003f86070 */
[----:B------:R-:W-:Y:S01]  /*0e70*/  ULEA.HI UR5, UR5, UR4, URZ, 0x2 ;  /* 0x0000000405057291 */ /* 0x000fe2000f8f10ff */
[----:B------:R-:W-:-:S02]  /*0e80*/  ISETP.GE.U32.AND P2, PT, R3, 0x280, PT ;  /* 0x000002800300780c */ /* 0x000fc40003f46070 */
[----:B------:R-:W-:Y:S01]  /*0e90*/  ISETP.GE.U32.AND P3, PT, R3, 0x200, PT ;  /* 0x000002000300780c */ /* 0x000fe20003f66070 */
[----:B------:R-:W-:Y:S01]  /*0ea0*/  UMOV UR4, 0x3f800000 ;  /* 0x3f80000000047882 */ /* 0x000fe20000000000 */
[----:B--2---:R-:W-:Y:S02]  /*0eb0*/  P2R R141, PR, RZ, 0x20 ;  /* 0x00000020ff8d7803 */ /* 0x004fe40000000000 */
[----:B------:R-:W-:Y:S02]  /*0ec0*/  MOV R143, UR5 ;  /* 0x00000005008f7c02 */ /* 0x000fe40008000f00 */
[----:B------:R-:W-:Y:S02]  /*0ed0*/  P2R R141, PR, RZ, 0x10 ;  /* 0x00000010ff8d7803 */ /* 0x000fe40000000000 */
[----:B------:R-:W-:Y:S02]  /*0ee0*/  LEA.HI.SX32 R144, R143, R2, 0x1e ;  /* 0x000000028f907211 */ /* 0x000fe400078ff2ff */
[----:B------:R-:W-:-:S02]  /*0ef0*/  P2R R141, PR, RZ, 0x8 ;  /* 0x00000008ff8d7803 */ /* 0x000fc40000000000 */
[----:B---3--:R-:W-:Y:S02]  /*0f00*/  @P1 R2UR UR4, R140 ;  /* 0x000000008c0412ca */ /* 0x008fe400000e0000 */
[----:B------:R-:W-:Y:S02]  /*0f10*/  P2R R140, PR, RZ, 0x4 ;  /* 0x00000004ff8c7803 */ /* 0x000fe40000000000 */
[----:B------:R-:W-:Y:S01]  /*0f20*/  MOV R140, R144 ;  /* 0x00000090008c7202 */ /* 0x000fe20000000f00 */
[----:B------:R-:W-:Y:S10]  /*0f30*/  @!P0 BRA `(.L_x_24328) ;  /* 0x0000000000608947 */ /* 0x000ff40003800000 */
[----:B0-----:R-:W-:Y:S01]  /*0f40*/  ISETP.NE.U32.AND P1, PT, RZ, UR14, PT ;  /* 0x0000000eff007c0c */ /* 0x001fe2000bf25070 */
[----:B------:R-:W0:Y:S03]  /*0f50*/  LDC.64 R140, c[0x0][0x390] ;  /* 0x0000e400ff8c7b82 */ /* 0x000e260000000a00 */
[----:B------:R-:W-:-:S05]  /*0f60*/  ISETP.NE.AND.EX P1, PT, RZ, UR15, PT, P1 ;  /* 0x0000000fff007c0c */ /* 0x000fca000bf25310 */
[----:B------:R-:W2:Y:S08]  /*0f70*/  LDC.64 R146, c[0x0][0x3a8] ;  /* 0x0000ea00ff927b82 */ /* 0x000eb00000000a00 */
[----:B------:R-:W3:Y:S01]  /*0f80*/  @P1 LDC.64 R142, c[0x0][0x3a0] ;  /* 0x0000e800ff8e1b82 */ /* 0x000ee20000000a00 */
[----:B0-----:R-:W-:-:S05]  /*0f90*/  IMAD.WIDE.U32 R140, R144, 0x10, R140 ;  /* 0x00000010908c7825 */ /* 0x001fca00078e008c */
[----:B------:R-:W4:Y:S01]  /*0fa0*/  LDG.E.128 R108, desc[UR8][R140.64] ;  /* 0x000000088c6c7981 */ /* 0x000f22000c1e1d00 */
[----:B---3--:R-:W-:-:S05]  /*0fb0*/  @P1 IMAD.WIDE.U32 R142, R144, 0x10, R142 ;  /* 0x00000010908e1825 */ /* 0x008fca00078e008e */
[----:B------:R2:W3:Y:S02]  /*0fc0*/  @P1 LDG.E.128 R104, desc[UR8][R142.64] ;  /* 0x000000088e681981 */ /* 0x0004e4000c1e1d00 */
[C---:B--2---:R-:W-:Y:S01]  /*0fd0*/  IMAD.WIDE.U32 R142, R144.reuse, 0x10, R146 ;  /* 0x00000010908e7825 */ /* 0x044fe200078e0092 */
[----:B------:R-:W-:-:S03]  /*0fe0*/  IADD3 R140, PT, PT, R144, 0x80, RZ ;  /* 0x00000080908c7810 */ /* 0x000fc60007ffe0ff */
[----:B----4-:R-:W-:Y:S01]  /*0ff0*/  FMUL.FTZ R145, R108, UR4 ;  /* 0x000000046c917c20 */ /* 0x010fe20008410000 */
[----:B------:R-:W-:Y:S01]  /*1000*/  FMUL.FTZ R148, R109, UR4 ;  /* 0x000000046d947c20 */ /* 0x000fe20008410000 */
[----:B------:R-:W-:Y:S01]  /*1010*/  FMUL.FTZ R149, R110, UR4 ;  /* 0x000000046e957c20 */ /* 0x000fe20008410000 */
[----:B------:R-:W-:Y:S01]  /*1020*/  FMUL.FTZ R150, R111, UR4 ;  /* 0x000000046f967c20 */ /* 0x000fe20008410000 */
[----:B---3-5:R-:W-:Y:S01]  /*1030*/  @P1 FFMA.FTZ R108, R145, R16, R104 ;  /* 0x00000010916c1223 */ /* 0x028fe20000010068 */
[----:B------:R-:W-:Y:S01]  /*1040*/  @P1 FFMA.FTZ R109, R148, R17, R105 ;  /* 0x00000011946d1223 */ /* 0x000fe20000010069 */
[----:B------:R-:W-:Y:S01]  /*1050*/  @P1 FFMA.FTZ R110, R149, R18, R106 ;  /* 0x00000012956e1223 */ /* 0x000fe2000001006a */
[----:B------:R-:W-:Y:S01]  /*1060*/  @P1 FFMA.FTZ R111, R150, R19, R107 ;  /* 0x00000013966f1223 */ /* 0x000fe2000001006b */
[----:B------:R-:W-:Y:S01]  /*1070*/  @!P1 FMUL.FTZ R108, R145, R16 ;  /* 0x00000010916c9220 */ /* 0x000fe20000410000 */
[----:B------:R-:W-:Y:S01]  /*1080*/  @!P1 FMUL.FTZ R109, R148, R17 ;  /* 0x00000011946d9220 */ /* 0x000fe20000410000 */
[----:B------:R-:W-:Y:S01]  /*1090*/  @!P1 FMUL.FTZ R110, R149, R18 ;  /* 0x00000012956e9220 */ /* 0x000fe20000410000 */
[----:B------:R-:W-:-:S05]  /*10a0*/  @!P1 FMUL.FTZ R111, R150, R19 ;  /* 0x00000013966f9220 */ /* 0x000fca0000410000 */
[----:B------:R2:W-:Y:S02]  /*10b0*/  STG.E.128 desc[UR8][R142.64], R108 ;  /* 0x0000006c8e007986 */ /* 0x0005e4000c101d08 */
.L_x_24328:
[----:B0---4-:R-:W-:Y:S05]  /*10c0*/  BSYNC.RECONVERGENT B0 ;  /* 0x0000000000007941 */ /* 0x011fea0003800200 */
.L_x_24327:
[----:B------:R-:W-:Y:S04]  /*10d0*/  BSSY.RECONVERGENT B0, `(.L_x_24329) ;  /* 0x000001a000007945 */ /* 0x000fe80003800200 */
[----:B------:R-:W-:Y:S05]  /*10e0*/  @!P5 BRA `(.L_x_24330) ;  /* 0x000000000060d947 */ /* 0x000fea0003800000 */
[----:B------:R-:W-:Y:S01]  /*10f0*/  ISETP.NE.U32.AND P1, PT, RZ, UR14, PT ;  /* 0x0000000eff007c0c */ /* 0x000fe2000bf25070 */
[----:B--2---:R-:W0:Y:S03]  /*1100*/  LDC.64 R142, c[0x0][0x390] ;  /* 0x0000e400ff8e7b82 */ /* 0x004e260000000a00 */
[----:B------:R-:W-:-:S05]  /*1110*/  ISETP.NE.AND.EX P1, PT, RZ, UR15, PT, P1 ;  /* 0x0000000fff007c0c */ /* 0x000fca000bf25310 */
[----:B------:R-:W2:Y:S08]  /*1120*/  LDC.64 R148, c[0x0][0x3a8] ;  /* 0x0000ea00ff947b82 */ /* 0x000eb00000000a00 */
[----:B------:R-:W3:Y:S01]  /*1130*/  @P1 LDC.64 R146, c[0x0][0x3a0] ;  /* 0x0000e800ff921b82 */ /* 0x000ee20000000a00 */
[----:B0-----:R-:W-:-:S05]  /*1140*/  IMAD.WIDE.U32 R142, R140, 0x10, R142 ;  /* 0x000000108c8e7825 */ /* 0x001fca00078e008e */
[----:B------:R2:W4:Y:S01]  /*1150*/  LDG.E.128 R112, desc[UR8][R142.64] ;  /* 0x000000088e707981 */ /* 0x000522000c1e1d00 */
[----:B---3--:R-:W-:-:S05]  /*1160*/  @P1 IMAD.WIDE.U32 R146, R140, 0x10, R146 ;  /* 0x000000108c921825 */ /* 0x008fca00078e0092 */
[----:B------:R-:W3:Y:S01]  /*1170*/  @P1 LDG.E.128 R104, desc[UR8][R146.64] ;  /* 0x0000000892681981 */ /* 0x000ee2000c1e1d00 */
        /* <DEDUP_REMOVED lines=15> */
.L_x_24330:
[----:B------:R-:W-:Y:S05]  /*1270*/  BSYNC.RECONVERGENT B0 ;  /* 0x0000000000007941 */ /* 0x000fea0003800200 */
.L_x_24329:
[----:B------:R-:W-:Y:S04]  /*1280*/  BSSY.RECONVERGENT B0, `(.L_x_24331) ;  /* 0x000001a000007945 */ /* 0x000fe80003800200 */
[----:B------:R-:W-:Y:S05]  /*1290*/  @!P4 BRA `(.L_x_24332) ;  /* 0x000000000060c947 */ /* 0x000fea0003800000 */
[----:B------:R-:W-:Y:S01]  /*12a0*/  ISETP.NE.U32.AND P1, PT, RZ, UR14, PT ;  /* 0x0000000eff007c0c */ /* 0x000fe2000bf25070 */
[----:B------:R-:W0:Y:S03]  /*12b0*/  LDC.64 R116, c[0x0][0x390] ;  /* 0x0000e400ff747b82 */ /* 0x000e260000000a00 */
[----:B------:R-:W-:-:S05]  /*12c0*/  ISETP.NE.AND.EX P1, PT, RZ, UR15, PT, P1 ;  /* 0x0000000fff007c0c */ /* 0x000fca000bf25310 */
[----:B------:R-:W3:Y:S08]  /*12d0*/  LDC.64 R148, c[0x0][0x3a8] ;  /* 0x0000ea00ff947b82 */ /* 0x000ef00000000a00 */
[----:B------:R-:W4:Y:S01]  /*12e0*/  @P1 LDC.64 R118, c[0x0][0x3a0] ;  /* 0x0000e800ff761b82 */ /* 0x000f220000000a00 */
[----:B0-2---:R-:W-:-:S04]  /*12f0*/  IMAD.WIDE.U32 R142, R140, 0x10, R116 ;  /* 0x000000108c8e7825 */ /* 0x005fc800078e0074 */
[C---:B----4-:R-:W-:Y:S02]  /*1300*/  @P1 IMAD.WIDE.U32 R146, R140.reuse, 0x10, R118 ;  /* 0x000000108c921825 */ /* 0x050fe400078e0076 */
[----:B------:R-:W2:Y:S04]  /*1310*/  LDG.E.128 R116, desc[UR8][R142.64] ;  /* 0x000000088e747981 */ /* 0x000ea8000c1e1d00 */
[----:B------:R-:W4:Y:S01]  /*1320*/  @P1 LDG.E.128 R104, desc[UR8][R146.64] ;  /* 0x0000000892681981 */ /* 0x000f22000c1e1d00 */
[C---:B---3--:R-:W-:Y:S01]  /*1330*/  IMAD.WIDE.U32 R148, R140.reuse, 0x10, R148 ;  /* 0x000000108c947825 */ /* 0x048fe200078e0094 */
[----:B------:R-:W-:-:S03]  /*1340*/  IADD3 R140, PT, PT, R140, 0x80, RZ ;  /* 0x000000808c8c7810 */ /* 0x000fc60007ffe0ff */
[----:B--2---:R-:W-:Y:S01]  /*1350*/  FMUL.FTZ R141, R116, UR4 ;  /* 0x00000004748d7c20 */ /* 0x004fe20008410000 */
[----:B------:R-:W-:Y:S01]  /*1360*/  FMUL.FTZ R150, R117, UR4 ;  /* 0x0000000475967c20 */ /* 0x000fe20008410000 */
[----:B------:R-:W-:Y:S01]  /*1370*/  FMUL.FTZ R145, R118, UR4 ;  /* 0x0000000476917c20 */ /* 0x000fe20008410000 */
[----:B------:R-:W-:Y:S01]  /*1380*/  FMUL.FTZ R152, R119, UR4 ;  /* 0x0000000477987c20 */ /* 0x000fe20008410000 */
[----:B----45:R-:W-:Y:S01]  /*1390*/  @P1 FFMA.FTZ R116, R141, R40, R104 ;  /* 0x000000288d741223 */ /* 0x030fe20000010068 */
        /* <DEDUP_REMOVED lines=8> */
.L_x_24332:
[----:B------:R-:W-:Y:S05]  /*1420*/  BSYNC.RECONVERGENT B0 ;  /* 0x0000000000007941 */ /* 0x000fea0003800200 */
.L_x_24331:
[----:B------:R-:W-:Y:S04]  /*1430*/  BSSY.RECONVERGENT B0, `(.L_x_24333) ;  /* 0x000001a000007945 */ /* 0x000fe80003800200 */
[----:B------:R-:W-:Y:S05]  /*1440*/  @!P3 BRA `(.L_x_24334) ;  /* 0x000000000060b947 */ /* 0x000fea0003800000 */
[----:B------:R-:W-:Y:S01]  /*1450*/  ISETP.NE.U32.AND P1, PT, RZ, UR14, PT ;  /* 0x0000000eff007c0c */ /* 0x000fe2000bf25070 */
[----:B------:R-:W0:Y:S03]  /*1460*/  LDC.64 R120, c[0x0][0x390] ;  /* 0x0000e400ff787b82 */ /* 0x000e260000000a00 */
[----:B------:R-:W-:-:S05]  /*1470*/  ISETP.NE.AND.EX P1, PT, RZ, UR15, PT, P1 ;  /* 0x0000000fff007c0c */ /* 0x000fca000bf25310 */
[----:B---3--:R-:W3:Y:S08]  /*1480*/  LDC.64 R148, c[0x0][0x3a8] ;  /* 0x0000ea00ff947b82 */ /* 0x008ef00000000a00 */
        /* <DEDUP_REMOVED lines=20> */
.L_x_24334:
[----:B------:R-:W-:Y:S05]  /*15d0*/  BSYNC.RECONVERGENT B0 ;  /* 0x0000000000007941 */ /* 0x000fea0003800200 */
.L_x_24333:
[----:B------:R-:W-:Y:S04]  /*15e0*/  BSSY.RECONVERGENT B0, `(.L_x_24335) ;  /* 0x000001a000007945 */ /* 0x000fe80003800200 */
[----:B------:R-:W-:Y:S05]  /*15f0*/  @!P2 BRA `(.L_x_24336) ;  /* 0x000000000060a947 */ /* 0x000fea0003800000 */
[----:B------:R-:W-:Y:S01]  /*1600*/  ISETP.NE.U32.AND P1, PT, RZ, UR14, PT ;  /* 0x0000000eff007c0c */ /* 0x000fe2000bf25070 */
[----:B------:R-:W0:Y:S03]  /*1610*/  LDC.64 R124, c[0x0][0x390] ;  /* 0x0000e400ff7c7b82 */ /* 0x000e260000000a00 */
[----:B------:R-:W-:-:S05]  /*1620*/  ISETP.NE.AND.EX P1, PT, RZ, UR15, PT, P1 ;  /* 0x0000000fff007c0c */ /* 0x000fca000bf25310 */
[----:B---34-:R-:W3:Y:S08]  /*1630*/  LDC.64 R148, c[0x0][0x3a8] ;  /* 0x0000ea00ff947b82 */ /* 0x018ef00000000a00 */
        /* <DEDUP_REMOVED lines=20> */
.L_x_24336:
[----:B------:R-:W-:Y:S05]  /*1780*/  BSYNC.RECONVERGENT B0 ;  /* 0x0000000000007941 */ /* 0x000fea0003800200 */
.L_x_24335:
[----:B------:R-:W-:Y:S01]  /*1790*/  ISETP.GE.U32.AND P1, PT, R3, 0x300, PT ;  /* 0x000003000300780c */ /* 0x000fe20003f26070 */
[----:B------:R-:W-:-:S12]  /*17a0*/  BSSY.RECONVERGENT B0, `(.L_x_24337) ;  /* 0x000001a000007945 */ /* 0x000fd80003800200 */
[----:B------:R-:W-:Y:S05]  /*17b0*/  @!P1 BRA `(.L_x_24338) ;  /* 0x0000000000609947 */ /* 0x000fea0003800000 */
[----:B------:R-:W-:Y:S01]  /*17c0*/  ISETP.NE.U32.AND P2, PT, RZ, UR14, PT ;  /* 0x0000000eff007c0c */ /* 0x000fe2000bf45070 */
[----:B------:R-:W0:Y:S03]  /*17d0*/  LDC.64 R128, c[0x0][0x390] ;  /* 0x0000e400ff807b82 */ /* 0x000e260000000a00 */
[----:B------:R-:W-:-:S13]  /*17e0*/  ISETP.NE.AND.EX P2, PT, RZ, UR15, PT, P2 ;  /* 0x0000000fff007c0c */ /* 0x000fda000bf45320 */
[----:B------:R-:W1:Y:S01]  /*17f0*/  @P2 LDC.64 R130, c[0x0][0x3a0] ;  /* 0x0000e800ff822b82 */ /* 0x000e620000000a00 */
[----:B0-2---:R-:W-:-:S04]  /*1800*/  IMAD.WIDE.U32 R142, R140, 0x10, R128 ;  /* 0x000000108c8e7825 */ /* 0x005fc800078e0080 */
[C---:B-1----:R-:W-:Y:S02]  /*1810*/  @P2 IMAD.WIDE.U32 R146, R140.reuse, 0x10, R130 ;  /* 0x000000108c922825 */ /* 0x042fe400078e0082 */
[----:B------:R0:W2:Y:S04]  /*1820*/  LDG.E.128 R128, desc[UR8][R142.64] ;  /* 0x000000088e807981 */ /* 0x0000a8000c1e1d00 */
[----:B------:R-:W3:Y:S01]  /*1830*/  @P2 LDG.E.128 R104, desc[UR8][R146.64] ;  /* 0x0000000892682981 */ /* 0x000ee2000c1e1d00 */
[----:B0-----:R-:W0:Y:S02]  /*1840*/  LDC.64 R142, c[0x0][0x3a8] ;  /* 0x0000ea00ff8e7b82 */ /* 0x001e240000000a00 */
[C---:B0-----:R-:W-:Y:S01]  /*1850*/  IMAD.WIDE.U32 R142, R140.reuse, 0x10, R142 ;  /* 0x000000108c8e7825 */ /* 0x041fe200078e008e */
[----:B------:R-:W-:-:S03]  /*1860*/  IADD3 R140, PT, PT, R140, 0x80, RZ ;  /* 0x000000808c8c7810 */ /* 0x000fc60007ffe0ff */
[----:B--2---:R-:W-:Y:S01]  /*1870*/  FMUL.FTZ R141, R128, UR4 ;  /* 0x00000004808d7c20 */ /* 0x004fe20008410000 */
[----:B---34-:R-:W-:Y:S01]  /*1880*/  FMUL.FTZ R148, R129, UR4 ;  /* 0x0000000481947c20 */ /* 0x018fe20008410000 */
[----:B------:R-:W-:Y:S01]  /*1890*/  FMUL.FTZ R145, R130, UR4 ;  /* 0x0000000482917c20 */ /* 0x000fe20008410000 */
[----:B------:R-:W-:Y:S01]  /*18a0*/  FMUL.FTZ R150, R131, UR4 ;  /* 0x0000000483967c20 */ /* 0x000fe20008410000 */
[----:B-----5:R-:W-:Y:S01]  /*18b0*/  @P2 FFMA.FTZ R128, R141, R76, R104 ;  /* 0x0000004c8d802223 */ /* 0x020fe20000010068 */
        /* <DEDUP_REMOVED lines=8> */
.L_x_24338:
[----:B------:R-:W-:Y:S05]  /*1940*/  BSYNC.RECONVERGENT B0 ;  /* 0x0000000000007941 */ /* 0x000fea0003800200 */
.L_x_24337:
        /* <DEDUP_REMOVED lines=27> */
.L_x_24340:
[----:B------:R-:W-:Y:S05]  /*1b00*/  BSYNC.RECONVERGENT B0 ;  /* 0x0000000000007941 */ /* 0x000fea0003800200 */
.L_x_24339:
[----:B------:R-:W-:Y:S01]  /*1b10*/  ISETP.GE.U32.AND P3, PT, R3, 0x400, PT ;  /* 0x000004000300780c */ /* 0x000fe20003f66070 */
[----:B------:R-:W-:-:S12]  /*1b20*/  BSSY.RECONVERGENT B0, `(.L_x_24341) ;  /* 0x0000019000007945 */ /* 0x000fd80003800200 */
[----:B------:R-:W-:Y:S05]  /*1b30*/  @!P3 BRA `(.L_x_24342) ;  /* 0x00000000005cb947 */ /* 0x000fea0003800000 */
[----:B------:R-:W-:Y:S01]  /*1b40*/  ISETP.NE.U32.AND P4, PT, RZ, UR14, PT ;  /* 0x0000000eff007c0c */ /* 0x000fe2000bf85070 */
[----:B0-2---:R-:W0:Y:S03]  /*1b50*/  LDC.64 R142, c[0x0][0x390] ;  /* 0x0000e400ff8e7b82 */ /* 0x005e260000000a00 */
[----:B------:R-:W-:-:S13]  /*1b60*/  ISETP.NE.AND.EX P4, PT, RZ, UR15, PT, P4 ;  /* 0x0000000fff007c0c */ /* 0x000fda000bf85340 */
[----:B------:R-:W2:Y:S01]  /*1b70*/  @P4 LDC.64 R146, c[0x0][0x3a0] ;  /* 0x0000e800ff924b82 */ /* 0x000ea20000000a00 */
[----:B0-----:R-:W-:-:S05]  /*1b80*/  IMAD.WIDE.U32 R142, R140, 0x10, R142 ;  /* 0x000000108c8e7825 */ /* 0x001fca00078e008e */
[----:B------:R0:W3:Y:S02]  /*1b90*/  LDG.E.128 R136, desc[UR8][R142.64] ;  /* 0x000000088e887981 */ /* 0x0000e4000c1e1d00 */
[----:B0-----:R-:W0:Y:S01]  /*1ba0*/  LDC.64 R142, c[0x0][0x3a8] ;  /* 0x0000ea00ff8e7b82 */ /* 0x001e220000000a00 */
[----:B--2---:R-:W-:-:S05]  /*1bb0*/  @P4 IMAD.WIDE.U32 R146, R140, 0x10, R146 ;  /* 0x000000108c924825 */ /* 0x004fca00078e0092 */
[----:B------:R-:W2:Y:S01]  /*1bc0*/  @P4 LDG.E.128 R104, desc[UR8][R146.64] ;  /* 0x0000000892684981 */ /* 0x000ea2000c1e1d00 */
[----:B---3--:R-:W-:Y:S01]  /*1bd0*/  FMUL.FTZ R141, R136, UR4 ;  /* 0x00000004888d7c20 */ /* 0x008fe20008410000 */
[----:B----4-:R-:W-:Y:S01]  /*1be0*/  FMUL.FTZ R148, R137, UR4 ;  /* 0x0000000489947c20 */ /* 0x010fe20008410000 */
[----:B------:R-:W-:Y:S01]  /*1bf0*/  FMUL.FTZ R145, R138, UR4 ;  /* 0x000000048a917c20 */ /* 0x000fe20008410000 */
[----:B------:R-:W-:Y:S01]  /*1c00*/  FMUL.FTZ R150, R139, UR4 ;  /* 0x000000048b967c20 */ /* 0x000fe20008410000 */
[----:B--2--5:R-:W-:Y:S01]  /*1c10*/  @P4 FFMA.FTZ R136, R141, R100, R104 ;  /* 0x000000648d884223 */ /* 0x024fe20000010068 */
[----:B------:R-:W-:Y:S01]  /*1c20*/  @P4 FFMA.FTZ R137, R148, R101, R105 ;  /* 0x0000006594894223 */ /* 0x000fe20000010069 */
[----:B------:R-:W-:Y:S01]  /*1c30*/  @P4 FFMA.FTZ R138, R145, R102, R106 ;  /* 0x00000066918a4223 */ /* 0x000fe2000001006a */
[----:B------:R-:W-:Y:S01]  /*1c40*/  @P4 FFMA.FTZ R139, R150, R103, R107 ;  /* 0x00000067968b4223 */ /* 0x000fe2000001006b */
[----:B------:R-:W-:Y:S01]  /*1c50*/  @!P4 FMUL.FTZ R136, R141, R100 ;  /* 0x000000648d88c220 */ /* 0x000fe20000410000 */
[----:B------:R-:W-:Y:S01]  /*1c60*/  @!P4 FMUL.FTZ R137, R148, R101 ;  /* 0x000000659489c220 */ /* 0x000fe20000410000 */
[----:B------:R-:W-:Y:S01]  /*1c70*/  @!P4 FMUL.FTZ R138, R145, R102 ;  /* 0x00000066918ac220 */ /* 0x000fe20000410000 */
[----:B------:R-:W-:Y:S01]  /*1c80*/  @!P4 FMUL.FTZ R139, R150, R103 ;  /* 0x00000067968bc220 */ /* 0x000fe20000410000 */
[----:B0-----:R-:W-:-:S05]  /*1c90*/  IMAD.WIDE.U32 R140, R140, 0x10, R142 ;  /* 0x000000108c8c7825 */ /* 0x001fca00078e008e */
[----:B------:R0:W-:Y:S02]  /*1ca0*/  STG.E.128 desc[UR8][R140.64], R136 ;  /* 0x000000888c007986 */ /* 0x0001e4000c101d08 */
.L_x_24342:
[----:B------:R-:W-:Y:S05]  /*1cb0*/  BSYNC.RECONVERGENT B0 ;  /* 0x0000000000007941 */ /* 0x000fea0003800200 */
.L_x_24341:
[----:B0-----:R-:W-:Y:S01]  /*1cc0*/  FADD.FTZ R140, RZ, R108 ;  /* 0x0000006cff8c7221 */ /* 0x001fe20000010000 */
[C---:B------:R-:W-:Y:S01]  /*1cd0*/  ISETP.GT.U32.AND P4, PT, R3.reuse, 0xff, PT ;  /* 0x000000ff0300780c */ /* 0x040fe20003f84070 */
[----:B------:R-:W-:Y:S01]  /*1ce0*/  BSSY.RECONVERGENT B0, `(.L_x_24343) ;  /* 0x000008c000007945 */ /* 0x000fe20003800200 */
[----:B------:R-:W-:Y:S01]  /*1cf0*/  ISETP.GT.U32.AND P5, PT, R3, 0x17f, PT ;  /* 0x0000017f0300780c */ /* 0x000fe20003fa4070 */
[----:B------:R-:W-:Y:S01]  /*1d00*/  FADD.FTZ R141, R109, R140 ;  /* 0x0000008c6d8d7221 */ /* 0x000fe20000010000 */
[C---:B------:R-:W-:Y:S02]  /*1d10*/  ISETP.GT.U32.AND P6, PT, R3.reuse, 0x1ff, PT ;  /* 0x000001ff0300780c */ /* 0x040fe40003fc4070 */
[----:B--2---:R-:W-:Y:S01]  /*1d20*/  P2R R142, PR, RZ, 0x2 ;  /* 0x00000002ff8e7803 */ /* 0x004fe20000000000 */
[----:B------:R-:W-:Y:S01]  /*1d30*/  FADD.FTZ R140, R110, R141 ;  /* 0x0000008d6e8c7221 */ /* 0x000fe20000010000 */
[----:B------:R-:W-:-:S03]  /*1d40*/  ISETP.GT.U32.AND P1, PT, R3, 0x27f, PT ;  /* 0x0000027f0300780c */ /* 0x000fc60003f24070 */
        /* <DEDUP_REMOVED lines=44> */
[----:B-1----:R-:W-:-:S04]  /*2010*/  FMUL.FTZ R142, R5, R140 ;  /* 0x0000008c058e7220 */ /* 0x002fc80000410000 */
[--C-:B------:R-:W-:Y:S01]  /*2020*/  FADD.FTZ R140, R108, -R142.reuse ;  /* 0x8000008e6c8c7221 */ /* 0x100fe20000010000 */
[--C-:B------:R-:W-:Y:S01]  /*2030*/  FADD.FTZ R141, R109, -R142.reuse ;  /* 0x8000008e6d8d7221 */ /* 0x100fe20000010000 */
[--C-:B------:R-:W-:Y:S01]  /*2040*/  FADD.FTZ R143, R110, -R142.reuse ;  /* 0x8000008e6e8f7221 */ /* 0x100fe20000010000 */
[--C-:B------:R-:W-:Y:S01]  /*2050*/  FADD.FTZ R146, R113, -R142.reuse ;  /* 0x8000008e71927221 */ /* 0x100fe20000010000 */
[----:B------:R-:W-:Y:S01]  /*2060*/  FFMA.FTZ R140, R140, R140, RZ ;  /* 0x0000008c8c8c7223 */ /* 0x000fe200000100ff */
[----:B---34-:R-:W-:-:S03]  /*2070*/  FADD.FTZ R148, R114, -R142 ;  /* 0x8000008e72947221 */ /* 0x018fc60000010000 */
        /* <DEDUP_REMOVED lines=82> */
.L_x_24344:
[----:B------:R-:W-:Y:S05]  /*25a0*/  BSYNC.RECONVERGENT B0 ;  /* 0x0000000000007941 */ /* 0x000fea0003800200 */
.L_x_24343:
[----:B------:R-:W-:Y:S01]  /*25b0*/  BAR.SYNC.DEFER_BLOCKING 0x0 ;  /* 0x0000000000007b1d */ /* 0x000fe20000010000 */
[----:B------:R-:W-:Y:S01]  /*25c0*/  ISETP.GT.U32.AND P4, PT, R4, 0x3, PT ;  /* 0x000000030400780c */ /* 0x000fe20003f84070 */
[----:B0-----:R-:W-:Y:S01]  /*25d0*/  HFMA2 R143, -RZ, RZ, 0, 0 ;  /* 0x00000000ff8f7431 */ /* 0x001fe200000001ff */
[----:B------:R-:W-:Y:S02]  /*25e0*/  PLOP3.LUT P5, PT, PT, PT, UP1, 0x80, 0x8 ;  /* 0x000000000008781c */ /* 0x000fe40003faf018 */
[----:B------:R-:W-:Y:S01]  /*25f0*/  PLOP3.LUT P6, PT, PT, PT, PT, 0x8, 0x80 ;  /* 0x000000000080781c */ /* 0x000fe20003fce170 */
[----:B------:R-:W-:Y:S08]  /*2600*/  BSSY.RECONVERGENT B0, `(.L_x_24345) ;  /* 0x000004f000007945 */ /* 0x000ff00003800200 */
[----:B------:R-:W0:Y:S01]  /*2610*/  @!P4 S2R R141, SR_CgaCtaId ;  /* 0x00000000008dc919 */ /* 0x000e220000008800 */
[----:B------:R-:W-:-:S02]  /*2620*/  @!P4 PLOP3.LUT P6, PT, P5, PT, PT, 0x80, 0x8 ;  /* 0x000000000008c81c */ /* 0x000fc40002fcf070 */
[----:B------:R-:W-:Y:S02]  /*2630*/  @!P4 MOV R140, 0x400 ;  /* 0x00000400008cc802 */ /* 0x000fe40000000f00 */
[----:B------:R-:W-:Y:S02]  /*2640*/  @!P4 MOV R143, R6 ;  /* 0x00000006008fc202 */ /* 0x000fe40000000f00 */
[----:B------:R-:W-:Y:S02]  /*2650*/  ISETP.NE.AND P5, PT, R7, RZ, PT ;  /* 0x000000ff0700720c */ /* 0x000fe40003fa5270 */
[----:B------:R-:W-:Y:S01]  /*2660*/  I2FP.F32.S32 R151, R143 ;  /* 0x0000008f00977245 */ /* 0x000fe20000201400 */
[----:B------:R-:W1:Y:S01]  /*2670*/  SHFL.DOWN PT, R146, R143, 0x2, 0x1f ;  /* 0x08401f008f927f89 */ /* 0x000e6200000e0000 */
[----:B0-----:R-:W-:Y:S02]  /*2680*/  @!P4 LEA R145, R141, R140, 0x18 ;  /* 0x0000008c8d91c211 */ /* 0x001fe400078ec0ff */
[----:B------:R-:W-:-:S02]  /*2690*/  CS2R R140, SRZ ;  /* 0x00000000008c7805 */ /* 0x000fc4000001ff00 */
[----:B-1----:R-:W-:Y:S02]  /*26a0*/  IADD3 R148, PT, PT, R146, R143, RZ ;  /* 0x0000008f92947210 */ /* 0x002fe40007ffe0ff */
[----:B------:R-:W-:Y:S02]  /*26b0*/  @P6 IADD3 R145, PT, PT, R145, 0x20, RZ ;  /* 0x0000002091916810 */ /* 0x000fe40007ffe0ff */
[----:B------:R-:W-:Y:S01]  /*26c0*/  I2FP.F32.S32 R142, R148 ;  /* 0x00000094008e7245 */ /* 0x000fe20000201400 */
[----:B------:R-:W0:Y:S01]  /*26d0*/  SHFL.DOWN PT, R153, R148, 0x1, 0x1f ;  /* 0x08201f0094997f89 */ /* 0x000e2200000e0000 */
[----:B------:R-:W-:Y:S02]  /*26e0*/  @!P4 LEA R145, R4, R145, 0x3 ;  /* 0x000000910491c211 */ /* 0x000fe400078e18ff */
[----:B------:R-:W1:Y:S01]  /*26f0*/  MUFU.RCP R149, R142 ;  /* 0x0000008e00957308 */ /* 0x000e620000001000 */
[----:B------:R-:W-:Y:S02]  /*2700*/  I2FP.F32.S32 R150, R146 ;  /* 0x0000009200967245 */ /* 0x000fe40000201400 */
[----:B------:R0:W2:Y:S01]  /*2710*/  @!P4 LDS.64 R140, [R145] ;  /* 0x00000000918cc984 */ /* 0x0000a20000000a00 */
[----:B------:R-:W-:-:S02]  /*2720*/  ISETP.NE.AND P4, PT, R0, RZ, PT ;  /* 0x000000ff0000720c */ /* 0x000fc40003f85270 */
[-C--:B0-----:R-:W-:Y:S02]  /*2730*/  IADD3 R145, PT, PT, R148, R153.reuse, RZ ;  /* 0x0000009994917210 */ /* 0x081fe40007ffe0ff */
[----:B------:R-:W-:Y:S02]  /*2740*/  I2FP.F32.S32 R153, R153 ;  /* 0x0000009900997245 */ /* 0x000fe40000201400 */
[----:B------:R-:W-:-:S06]  /*2750*/  I2FP.F32.S32 R145, R145 ;  /* 0x0000009100917245 */ /* 0x000fcc0000201400 */
[----:B------:R-:W0:Y:S01]  /*2760*/  MUFU.RCP R145, R145 ;  /* 0x0000009100917308 */ /* 0x000e220000001000 */
[----:B--2---:R-:W2:Y:S04]  /*2770*/  SHFL.DOWN PT, R147, R140, 0x2, 0x1f ;  /* 0x08401f008c937f89 */ /* 0x004ea800000e0000 */
[----:B------:R-:W3:Y:S01]  /*2780*/  SHFL.DOWN PT, R146, R141, 0x2, 0x1f ;  /* 0x08401f008d927f89 */ /* 0x000ee200000e0000 */
[----:B--2---:R-:W-:-:S04]  /*2790*/  FMUL.FTZ R152, R147, R150 ;  /* 0x0000009693987220 */ /* 0x004fc80000410000 */
[----:B------:R-:W-:Y:S01]  /*27a0*/  FFMA.FTZ R152, R151, R140, R152 ;  /* 0x0000008c97987223 */ /* 0x000fe20000010098 */
[----:B------:R-:W-:Y:S01]  /*27b0*/  FADD.FTZ R140, -R147, R140 ;  /* 0x0000008c938c7221 */ /* 0x000fe20000010100 */
[----:B---3--:R-:W-:Y:S02]  /*27c0*/  FADD.FTZ R146, R146, R141 ;  /* 0x0000008d92927221 */ /* 0x008fe40000010000 */
[----:B-1----:R-:W-:Y:S01]  /*27d0*/  FMUL.FTZ R143, R149, R152 ;  /* 0x00000098958f7220 */ /* 0x002fe20000410000 */
[----:B------:R-:W-:-:S04]  /*27e0*/  FMUL.FTZ R140, R140, R140 ;  /* 0x0000008c8c8c7220 */ /* 0x000fc80000410000 */
[----:B------:R-:W1:Y:S01]  /*27f0*/  SHFL.DOWN PT, R152, R143, 0x1, 0x1f ;  /* 0x08201f008f987f89 */ /* 0x000e6200000e0000 */
[----:B------:R-:W-:-:S04]  /*2800*/  FMUL.FTZ R140, R140, R151 ;  /* 0x000000978c8c7220 */ /* 0x000fc80000410000 */
[----:B------:R-:W-:-:S04]  /*2810*/  FMUL.FTZ R140, R140, R150 ;  /* 0x000000968c8c7220 */ /* 0x000fc80000410000 */
[----:B------:R-:W-:Y:S02]  /*2820*/  FFMA.FTZ R140, R149, R140, R146 ;  /* 0x0000008c958c7223 */ /* 0x000fe40000010092 */
[----:B------:R-:W2:Y:S03]  /*2830*/  @!P4 LDC.64 R148, c[0x0][0x3c0] ;  /* 0x0000f000ff94cb82 */ /* 0x000ea60000000a00 */
[----:B------:R-:W3:Y:S01]  /*2840*/  SHFL.DOWN PT, R141, R140, 0x1, 0x1f ;  /* 0x08201f008c8d7f89 */ /* 0x000ee200000e0000 */
[----:B-1----:R-:W-:Y:S01]  /*2850*/  FMUL.FTZ R147, R152, R153 ;  /* 0x0000009998937220 */ /* 0x002fe20000410000 */
[----:B------:R-:W-:-:S03]  /*2860*/  FADD.FTZ R152, R143, -R152 ;  /* 0x800000988f987221 */ /* 0x000fc60000010000 */
[----:B------:R-:W-:Y:S01]  /*2870*/  FFMA.FTZ R146, R142, R143, R147 ;  /* 0x0000008f8e927223 */ /* 0x000fe20000010093 */
[----:B------:R-:W-:-:S03]  /*2880*/  FMUL.FTZ R147, R152, R152 ;  /* 0x0000009898937220 */ /* 0x000fc60000410000 */
[----:B0-----:R-:W-:Y:S01]  /*2890*/  FMUL.FTZ R146, R145, R146 ;  /* 0x0000009291927220 */ /* 0x001fe20000410000 */
[----:B------:R-:W-:-:S04]  /*28a0*/  FMUL.FTZ R147, R142, R147 ;  /* 0x000000938e937220 */ /* 0x000fc80000410000 */
[----:B------:R-:W-:Y:S01]  /*28b0*/  FMUL.FTZ R147, R147, R153 ;  /* 0x0000009993937220 */ /* 0x000fe20000410000 */
[----:B---3--:R-:W-:Y:S01]  /*28c0*/  FADD.FTZ R142, R140, R141 ;  /* 0x0000008d8c8e7221 */ /* 0x008fe20000010000 */
[----:B------:R-:W0:Y:S01]  /*28d0*/  SHFL.IDX PT, R143, R146, RZ, 0x1f ;  /* 0x00001fff928f7589 */ /* 0x000e2200000e0000 */
[----:B------:R-:W1:Y:S02]  /*28e0*/  @!P4 LDC.64 R140, c[0x0][0x3c8] ;  /* 0x0000f200ff8ccb82 */ /* 0x000e640000000a00 */
[----:B------:R-:W-:-:S06]  /*28f0*/  FFMA.FTZ R142, R145, R147, R142 ;  /* 0x00000093918e7223 */ /* 0x000fcc000001008e */
[----:B------:R-:W3:Y:S01]  /*2900*/  LDC R147, c[0x0][0x448] ;  /* 0x00011200ff937b82 */ /* 0x000ee20000000800 */
[----:B------:R-:W3:Y:S01]  /*2910*/  SHFL.IDX PT, R142, R142, RZ, 0x1f ;  /* 0x00001fff8e8e7589 */ /* 0x000ee200000e0000 */
[----:B0-----:R-:W-:-:S05]  /*2920*/  FMUL.FTZ R145, R143, R143 ;  /* 0x0000008f8f917220 */ /* 0x001fca0000410000 */
[----:B------:R-:W-:Y:S01]  /*2930*/  FSEL R146, R145, RZ, P5 ;  /* 0x000000ff91927208 */ /* 0x000fe20002800000 */
[----:B---3--:R-:W-:Y:S01]  /*2940*/  FFMA.FTZ R145, R142, UR11, R147 ;  /* 0x0000000b8e917c23 */ /* 0x008fe20008010093 */
[----:B------:R-:W-:-:S03]  /*2950*/  MOV R147, UR6 ;  /* 0x0000000600937c02 */ /* 0x000fc60008000f00 */
[----:B------:R-:W-:Y:S01]  /*2960*/  FADD.FTZ R146, R145, R146 ;  /* 0x0000009291927221 */ /* 0x000fe20000010000 */
[----:B------:R-:W-:Y:S01]  /*2970*/  MOV R145, UR6 ;  /* 0x0000000600917c02 */ /* 0x000fe20008000f00 */
[----:B-1----:R-:W-:-:S04]  /*2980*/  @!P4 IMAD.WIDE R140, R147, 0x4, R140 ;  /* 0x00000004938cc825 */ /* 0x002fc800078e028c */
[----:B------:R-:W0:Y:S01]  /*2990*/  MUFU.RSQ R146, R146 ;  /* 0x0000009200927308 */ /* 0x000e220000001400 */
[----:B--2---:R-:W-:Y:S01]  /*29a0*/  @!P4 IMAD.WIDE R148, R145, 0x4, R148 ;  /* 0x000000049194c825 */ /* 0x004fe200078e0294 */
[----:B------:R-:W-:-:S04]  /*29b0*/  FSEL R145, R143, RZ, !P5 ;  /* 0x000000ff8f917208 */ /* 0x000fc80006800000 */
[----:B------:R1:W-:Y:S04]  /*29c0*/  @!P4 STG.E desc[UR8][R148.64], R143 ;  /* 0x0000008f9400c986 */ /* 0x0003e8000c101908 */
        /* <DEDUP_REMOVED lines=12> */
[----:B-----5:R-:W-:Y:S01]  /*2a90*/  FFMA.FTZ R140, R143, R8, R12 ;  /* 0x000000088f8c7223 */ /* 0x020fe2000001000c */
[----:B------:R-:W-:Y:S01]  /*2aa0*/  FFMA.FTZ R141, R142, R9, R13 ;  /* 0x000000098e8d7223 */ /* 0x000fe2000001000d */
[----:B------:R-:W-:Y:S01]  /*2ab0*/  FFMA.FTZ R142, R147, R10, R14 ;  /* 0x0000000a938e7223 */ /* 0x000fe2000001000e */
[----:B------:R-:W-:Y:S01]  /*2ac0*/  FFMA.FTZ R143, R150, R11, R15 ;  /* 0x0000000b968f7223 */ /* 0x000fe2000001000f */
[----:B------:R-:W-:-:S04]  /*2ad0*/  IADD3 R144, PT, PT, R144, 0x80, RZ ;  /* 0x0000008090907810 */ /* 0x000fc80007ffe0ff */
[----:B------:R0:W-:Y:S03]  /*2ae0*/  STG.E.128 desc[UR8][R148.64], R140 ;  /* 0x0000008c94007986 */ /* 0x0001e6000c101d08 */
.L_x_24346:
[----:B------:R-:W-:Y:S05]  /*2af0*/  BSYNC.RECONVERGENT B0 ;  /* 0x0000000000007941 */ /* 0x000fea0003800200 */
.L_x_24345:
        /* <DEDUP_REMOVED lines=19> */
.L_x_24348:
[----:B------:R-:W-:Y:S05]  /*2c30*/  BSYNC.RECONVERGENT B0 ;  /* 0x0000000000007941 */ /* 0x000fea0003800200 */
.L_x_24347:
        /* <DEDUP_REMOVED lines=19> */
.L_x_24350:
[----:B------:R-:W-:Y:S05]  /*2d70*/  BSYNC.RECONVERGENT B0 ;  /* 0x0000000000007941 */ /* 0x000fea0003800200 */
.L_x_24349:
[----:B------:R-:W-:Y:S01]  /*2d80*/  ISETP.GE.U32.AND P0, PT, R3, 0x200, PT ;  /* 0x000002000300780c */ /* 0x000fe20003f06070 */
        /* <DEDUP_REMOVED lines=18> */
.L_x_24352:
[----:B------:R-:W-:Y:S05]  /*2eb0*/  BSYNC.RECONVERGENT B0 ;  /* 0x0000000000007941 */ /* 0x000fea0003800200 */
.L_x_24351:
        /* <DEDUP_REMOVED lines=19> */
.L_x_24354:
[----:B------:R-:W-:Y:S05]  /*2ff0*/  BSYNC.RECONVERGENT B0 ;  /* 0x0000000000007941 */ /* 0x000fea0003800200 */
.L_x_24353:
        /* <DEDUP_REMOVED lines=18> */
.L_x_24356:
[----:B------:R-:W-:Y:S05]  /*3120*/  BSYNC.RECONVERGENT B0 ;  /* 0x0000000000007941 */ /* 0x000fea0003800200 */
.L_x_24355:
        /* <DEDUP_REMOVED lines=18> */
.L_x_24358:
[----:B------:R-:W-:Y:S05]  /*3250*/  BSYNC.RECONVERGENT B0 ;  /* 0x0000000000007941 */ /* 0x000fea0003800200 */
.L_x_24357:
        /* <DEDUP_REMOVED lines=15> */
[----:B------:R-:W-:-:S05]  /*3350*/  FFMA.FTZ R143, R146, R95, R99 ;  /* 0x0000005f928f7223 */ /* 0x000fca0000010063 */
[----:B------:R0:W-:Y:S02]  /*3360*/  STG.E.128 desc[UR8][R144.64], R140 ;  /* 0x0000008c90007986 */ /* 0x0001e4000c101d08 */
.L_x_24360:
[----:B------:R-:W-:Y:S05]  /*3370*/  BSYNC.RECONVERGENT B0 ;  /* 0x0000000000007941 */ /* 0x000fea0003800200 */
.L_x_24359:
[----:B------:R-:W-:Y:S02]  /*3380*/  UIADD3 UR6, UPT, UPT, UR6, UR16, URZ ;  /* 0x0000001006067290 */ /* 0x000fe4000fffe0ff */
[----:B------:R-:W-:Y:S02]  /*3390*/  UPLOP3.LUT UP1, UPT, UPT, UPT, UP1, 0x40, 0x4 ;  /* 0x000000000004789c */ /* 0x000fe40003f2e810 */
[----:B------:R-:W-:-:S09]  /*33a0*/  UISETP.GE.AND UP2, UPT, UR6, UR17, UPT ;  /* 0x000000110600728c */ /* 0x000fd2000bf46270 */
[----:B------:R-:W-:Y:S05]  /*33b0*/  BRA.U !UP2, `(.L_x_24361) ;  /* 0xffffffd90a787547 */ /* 0x000fea000b83ffff */
[----:B------:R-:W-:Y:S05]  /*33c0*/  EXIT ;  /* 0x000000000000794d */ /* 0x000fea0003800000 */
.L_x_24362:
        /* <DEDUP_REMOVED lines=11> */
.L_x_27346:


//--------------------- .text._ZN10layer_norm13ln_fwd_kernelINS_13Kernel_traitsIfffffjLj4096ELj1ELj1ELj4ELj16ENS_18Kernel_traits_baseILj4096EfffffjLj128EEEEELb0ELb1ELb0ELb1EEEvNS_9FwdParamsE --------------------------
	.section	.text._ZN10layer_norm13ln_fwd_kernelINS_13Kernel_traitsIfffffjLj4096ELj1ELj1ELj4ELj16ENS_18Kernel_traits_baseILj4096EfffffjLj128EEEEELb0ELb1ELb0ELb1EEEvNS_9FwdParamsE,"ax",@progbits
	.align	128
        .global         _ZN10layer_norm13ln_fwd_kernelINS_13Kernel_traitsIfffffjLj4096ELj1ELj1ELj4ELj16ENS_18Kernel_traits_baseILj4096EfffffjLj128EEEEELb0ELb1ELb0ELb1EEEvNS_9FwdParamsE
        .type           _ZN10layer_norm13ln_fwd_kernelINS_13Kernel_traitsIfffffjLj4096ELj1ELj1ELj4ELj16ENS_18Kernel_traits_baseILj4096EfffffjLj128EEEEELb0ELb1ELb0ELb1EEEvNS_9FwdParamsE,@function
        .size           _ZN10layer_norm13ln_fwd_kernelINS_13Kernel_traitsIfffffjLj4096ELj1ELj1ELj4ELj16ENS_18Kernel_traits_baseILj4096EfffffjLj128EEEEELb0ELb1ELb0ELb1EEEvNS_9FwdParamsE,(.L_x_27347 - _ZN10layer_norm13ln_fwd_kernelINS_13Kernel_traitsIfffffjLj4096ELj1ELj1ELj4ELj16ENS_18Kernel_traits_baseILj4096EfffffjLj128EEEEELb0ELb1ELb0ELb1EEEvNS_9FwdParamsE)
        .other          _ZN10layer_norm13ln_fwd_kernelINS_13Kernel_traitsIfffffjLj4096ELj1ELj1ELj4ELj16ENS_18Kernel_traits_baseILj4096EfffffjLj128EEEEELb0ELb1ELb0ELb1EEEvNS_9FwdParamsE,@"STO_CUDA_ENTRY STV_DEFAULT"
_ZN10layer_norm13ln_fwd_kernelINS_13Kernel_traitsIfffffjLj4096ELj1ELj1ELj4ELj16ENS_18Kernel_traits_baseILj4096EfffffjLj128EEEEELb0ELb1ELb0ELb1EEEvNS_9FwdParamsE:
.text._ZN10layer_norm13ln_fwd_kernelINS_13Kernel_traitsIfffffjLj4096ELj1ELj1ELj4ELj16ENS_18Kernel_traits_baseILj4096EfffffjLj128EEEEELb0ELb1ELb0ELb1EEEvNS_9FwdParamsE:
        /* <DEDUP_REMOVED lines=41> */
.L_x_24363:
        /* <DEDUP_REMOVED lines=36> */
.L_x_24364:
        /* <DEDUP_REMOVED lines=14> */
.L_x_24367:
[----:B------:R-:W-:Y:S01]  /*05b0*/  ISETP.NE.U32.AND P1, PT, RZ, UR8, PT ;  /* 0x00000008ff007c0c */ /* 0x000fe2000bf25070 */
[----:B-1----:R-:W0:Y:S01]  /*05c0*/  LDC.64 R136, c[0x0][0x390] ;  /* 0x0000e400ff887b82 */ /* 0x002e220000000a00 */
        /* <DEDUP_REMOVED lines=13> */
[----:B------:R0:W3:Y:S01]  /*06a0*/  @P0 LDG.E R145, desc[UR6][R6.64] ;  /* 0x0000000606910981 */ /* 0x0000e2000c1e1900 */
[----:B--2---:R-:W-:-:S06]  /*06b0*/  @P1 IMAD.WIDE.U32 R112, R142, 0x10, R112 ;  /* 0x000000108e701825 */ /* 0x004fcc00078e0070 */
[----:B------:R-:W2:Y:S01]  /*06c0*/  @P1 LDC.64 R124, c[0x0][0x3a0] ;  /* 0x0000e800ff7c1b82 */ /* 0x000ea20000000a00 */
[----:B------:R-:W4:Y:S01]  /*06d0*/  @P1 LDG.E.128 R8, desc[UR6][R112.64] ;  /* 0x0000000670081981 */ /* 0x000f22000c1e1d00 */
[C---:B------:R-:W-:Y:S01]  /*06e0*/  IADD3 R141, PT, PT, R142.reuse, 0x80, RZ ;  /* 0x000000808e8d7810 */ /* 0x040fe20007ffe0ff */
[----:B0-----:R-:W-:-:S05]  /*06f0*/  IMAD.WIDE.U32 R6, R142, 0x10, R146 ;  /* 0x000000108e067825 */ /* 0x001fca00078e0092 */
[----:B------:R-:W0:Y:S01]  /*0700*/  @P1 LDC.64 R128, c[0x0][0x3a0] ;  /* 0x0000e800ff801b82 */ /* 0x000e220000000a00 */
[----:B-1----:R-:W-:-:S07]  /*0710*/  @P1 IMAD.WIDE.U32 R118, R141, 0x10, R118 ;  /* 0x000000108d761825 */ /* 0x002fce00078e0076 */
[----:B------:R-:W1:Y:S08]  /*0720*/  @P1 LDC.64 R132, c[0x0][0x3a0] ;  /* 0x0000e800ff841b82 */ /* 0x000e700000000a00 */
[----:B------:R-:W1:Y:S01]  /*0730*/  @P1 LDC.64 R148, c[0x0][0x3a0] ;  /* 0x0000e800ff941b82 */ /* 0x000e620000000a00 */
[-C--:B---3--:R-:W-:Y:S01]  /*0740*/  FMUL.FTZ R5, R108, R145.reuse ;  /* 0x000000916c057220 */ /* 0x088fe20000410000 */
[-C--:B------:R-:W-:Y:S01]  /*0750*/  FMUL.FTZ R114, R109, R145.reuse ;  /* 0x000000916d727220 */ /* 0x080fe20000410000 */
[-C--:B------:R-:W-:Y:S01]  /*0760*/  FMUL.FTZ R115, R110, R145.reuse ;  /* 0x000000916e737220 */ /* 0x080fe20000410000 */
[----:B------:R-:W-:Y:S01]  /*0770*/  FMUL.FTZ R116, R111, R145 ;  /* 0x000000916f747220 */ /* 0x000fe20000410000 */
[----:B----45:R-:W-:Y:S01]  /*0780*/  @P1 FFMA.FTZ R108, R5, R76, R8 ;  /* 0x0000004c056c1223 */ /* 0x030fe20000010008 */
[----:B------:R-:W-:Y:S01]  /*0790*/  @P1 FFMA.FTZ R109, R114, R77, R9 ;  /* 0x0000004d726d1223 */ /* 0x000fe20000010009 */
[----:B------:R-:W-:Y:S01]  /*07a0*/  @P1 FFMA.FTZ R110, R115, R78, R10 ;  /* 0x0000004e736e1223 */ /* 0x000fe2000001000a */
[----:B------:R-:W-:Y:S01]  /*07b0*/  @P1 FFMA.FTZ R111, R116, R79, R11 ;  /* 0x0000004f746f1223 */ /* 0x000fe2000001000b */
[----:B------:R-:W-:Y:S01]  /*07c0*/  @!P1 FMUL.FTZ R108, R5, R76 ;  /* 0x0000004c056c9220 */ /* 0x000fe20000410000 */
[----:B------:R-:W-:Y:S01]  /*07d0*/  @!P1 FMUL.FTZ R109, R114, R77 ;  /* 0x0000004d726d9220 */ /* 0x000fe20000410000 */
[----:B------:R-:W-:Y:S01]  /*07e0*/  @!P1 FMUL.FTZ R110, R115, R78 ;  /* 0x0000004e736e9220 */ /* 0x000fe20000410000 */
[----:B------:R-:W-:Y:S01]  /*07f0*/  @!P1 FMUL.FTZ R111, R116, R79 ;  /* 0x0000004f746f9220 */ /* 0x000fe20000410000 */
[----:B------:R-:W-:-:S04]  /*0800*/  IMAD.WIDE.U32 R116, R141, 0x10, R136 ;  /* 0x000000108d747825 */ /* 0x000fc800078e0088 */
[----:B------:R3:W-:Y:S04]  /*0810*/  STG.E.128 desc[UR6][R6.64], R108 ;  /* 0x0000006c06007986 */ /* 0x0007e8000c101d06 */
[----:B------:R-:W4:Y:S04]  /*0820*/  LDG.E.128 R112, desc[UR6][R116.64] ;  /* 0x0000000674707981 */ /* 0x000f28000c1e1d00 */
[----:B------:R-:W4:Y:S01]  /*0830*/  @P1 LDG.E.128 R8, desc[UR6][R118.64] ;  /* 0x0000000676081981 */ /* 0x000f22000c1e1d00 */
[----:B---3--:R-:W-:-:S05]  /*0840*/  IADD3 R6, PT, PT, R142, 0x100, RZ ;  /* 0x000001008e067810 */ /* 0x008fca0007ffe0ff */
[----:B--2---:R-:W-:-:S04]  /*0850*/  @P1 IMAD.WIDE.U32 R124, R6, 0x10, R124 ;  /* 0x00000010067c1825 */ /* 0x004fc800078e007c */
[-C--:B----4-:R-:W-:Y:S01]  /*0860*/  FMUL.FTZ R120, R113, R145.reuse ;  /* 0x0000009171787220 */ /* 0x090fe20000410000 */
[-C--:B------:R-:W-:Y:S01]  /*0870*/  FMUL.FTZ R121, R114, R145.reuse ;  /* 0x0000009172797220 */ /* 0x080fe20000410000 */
[-C--:B------:R-:W-:Y:S01]  /*0880*/  FMUL.FTZ R5, R112, R145.reuse ;  /* 0x0000009170057220 */ /* 0x080fe20000410000 */
[----:B------:R-:W-:Y:S01]  /*0890*/  FMUL.FTZ R122, R115, R145 ;  /* 0x00000091737a7220 */ /* 0x000fe20000410000 */
[----:B------:R-:W-:Y:S01]  /*08a0*/  @P1 FFMA.FTZ R113, R120, R81, R9 ;  /* 0x0000005178711223 */ /* 0x000fe20000010009 */
        /* <DEDUP_REMOVED lines=8> */
[----:B------:R-:W-:Y:S01]  /*0930*/  IMAD.WIDE.U32 R122, R6, 0x10, R136 ;  /* 0x00000010067a7825 */ /* 0x000fe200078e0088 */
[----:B------:R2:W-:Y:S04]  /*0940*/  STG.E.128 desc[UR6][R120.64], R112 ;  /* 0x0000007078007986 */ /* 0x0005e8000c101d06 */
[----:B------:R-:W3:Y:S04]  /*0950*/  LDG.E.128 R116, desc[UR6][R122.64] ;  /* 0x000000067a747981 */ /* 0x000ee8000c1e1d00 */
[----:B------:R4:W2:Y:S01]  /*0960*/  @P1 LDG.E.128 R8, desc[UR6][R124.64] ;  /* 0x000000067c081981 */ /* 0x0008a2000c1e1d00 */
[----:B------:R-:W-:Y:S01]  /*0970*/  IADD3 R140, PT, PT, R142, 0x180, RZ ;  /* 0x000001808e8c7810 */ /* 0x000fe20007ffe0ff */
[----:B----4-:R-:W-:-:S04]  /*0980*/  IMAD.WIDE.U32 R124, R6, 0x10, R146 ;  /* 0x00000010067c7825 */ /* 0x010fc800078e0092 */
[----:B0-----:R-:W-:-:S04]  /*0990*/  @P1 IMAD.WIDE.U32 R128, R140, 0x10, R128 ;  /* 0x000000108c801825 */ /* 0x001fc800078e0080 */
[-C--:B---3--:R-:W-:Y:S01]  /*09a0*/  FMUL.FTZ R5, R116, R145.reuse ;  /* 0x0000009174057220 */ /* 0x088fe20000410000 */
[-C--:B------:R-:W-:Y:S01]  /*09b0*/  FMUL.FTZ R126, R117, R145.reuse ;  /* 0x00000091757e7220 */ /* 0x080fe20000410000 */
[-C--:B------:R-:W-:Y:S01]  /*09c0*/  FMUL.FTZ R7, R118, R145.reuse ;  /* 0x0000009176077220 */ /* 0x080fe20000410000 */
[----:B------:R-:W-:Y:S01]  /*09d0*/  FMUL.FTZ R130, R119, R145 ;  /* 0x0000009177827220 */ /* 0x000fe20000410000 */
[----:B--2---:R-:W-:Y:S01]  /*09e0*/  @P1 FFMA.FTZ R116, R5, R84, R8 ;  /* 0x0000005405741223 */ /* 0x004fe20000010008 */
        /* <DEDUP_REMOVED lines=9> */
[----:B------:R-:W2:Y:S04]  /*0a80*/  LDG.E.128 R120, desc[UR6][R126.64] ;  /* 0x000000067e787981 */ /* 0x000ea8000c1e1d00 */
[----:B------:R3:W4:Y:S02]  /*0a90*/  @P1 LDG.E.128 R8, desc[UR6][R128.64] ;  /* 0x0000000680081981 */ /* 0x000724000c1e1d00 */
[----:B---3--:R-:W-:-:S04]  /*0aa0*/  IMAD.WIDE.U32 R128, R140, 0x10, R146 ;  /* 0x000000108c807825 */ /* 0x008fc800078e0092 */
[-C--:B--2---:R-:W-:Y:S01]  /*0ab0*/  FMUL.FTZ R5, R120, R145.reuse ;  /* 0x0000009178057220 */ /* 0x084fe20000410000 */
[-C--:B------:R-:W-:Y:S01]  /*0ac0*/  FMUL.FTZ R130, R121, R145.reuse ;  /* 0x0000009179827220 */ /* 0x080fe20000410000 */
[-C--:B------:R-:W-:Y:S01]  /*0ad0*/  FMUL.FTZ R7, R122, R145.reuse ;  /* 0x000000917a077220 */ /* 0x080fe20000410000 */
[----:B------:R-:W-:Y:S01]  /*0ae0*/  FMUL.FTZ R134, R123, R145 ;  /* 0x000000917b867220 */ /* 0x000fe20000410000 */
[CC--:B----4-:R-:W-:Y:S01]  /*0af0*/  @P1 FFMA.FTZ R120, R5.reuse, R88.reuse, R8 ;  /* 0x0000005805781223 */ /* 0x0d0fe20000010008 */
[----:B------:R-:W-:Y:S01]  /*0b00*/  @!P1 FMUL.FTZ R120, R5, R88 ;  /* 0x0000005805789220 */ /* 0x000fe20000410000 */
[----:B------:R-:W-:Y:S01]  /*0b10*/  IADD3 R5, PT, PT, R142, 0x200, RZ ;  /* 0x000002008e057810 */ /* 0x000fe20007ffe0ff */
[----:B------:R-:W-:Y:S01]  /*0b20*/  @P1 FFMA.FTZ R121, R130, R89, R9 ;  /* 0x0000005982791223 */ /* 0x000fe20000010009 */
[CC--:B------:R-:W-:Y:S01]  /*0b30*/  @P1 FFMA.FTZ R122, R7.reuse, R90.reuse, R10 ;  /* 0x0000005a077a1223 */ /* 0x0c0fe2000001000a */
[----:B------:R-:W-:Y:S01]  /*0b40*/  @P1 FFMA.FTZ R123, R134, R91, R11 ;  /* 0x0000005b867b1223 */ /* 0x000fe2000001000b */
[----:B------:R-:W-:Y:S01]  /*0b50*/  @!P1 FMUL.FTZ R121, R130, R89 ;  /* 0x0000005982799220 */ /* 0x000fe20000410000 */
[----:B------:R-:W-:Y:S01]  /*0b60*/  @!P1 FMUL.FTZ R122, R7, R90 ;  /* 0x0000005a077a9220 */ /* 0x000fe20000410000 */
[----:B------:R-:W-:Y:S01]  /*0b70*/  @!P1 FMUL.FTZ R123, R134, R91 ;  /* 0x0000005b867b9220 */ /* 0x000fe20000410000 */
[----:B------:R-:W-:-:S04]  /*0b80*/  IMAD.WIDE.U32 R130, R5, 0x10, R136 ;  /* 0x0000001005827825 */ /* 0x000fc800078e0088 */
[----:B-1----:R-:W-:Y:S01]  /*0b90*/  @P1 IMAD.WIDE.U32 R132, R5, 0x10, R132 ;  /* 0x0000001005841825 */ /* 0x002fe200078e0084 */
[----:B------:R1:W-:Y:S04]  /*0ba0*/  STG.E.128 desc[UR6][R128.64], R120 ;  /* 0x0000007880007986 */ /* 0x0003e8000c101d06 */
[----:B0-----:R-:W2:Y:S04]  /*0bb0*/  LDG.E.128 R124, desc[UR6][R130.64] ;  /* 0x00000006827c7981 */ /* 0x001ea8000c1e1d00 */
[----:B------:R0:W3:Y:S02]  /*0bc0*/  @P1 LDG.E.128 R8, desc[UR6][R132.64] ;  /* 0x0000000684081981 */ /* 0x0000e4000c1e1d00 */
[----:B0-----:R-:W0:Y:S01]  /*0bd0*/  @P1 LDC.64 R132, c[0x0][0x3a0] ;  /* 0x0000e800ff841b82 */ /* 0x001e220000000a00 */
[-C--:B--2---:R-:W-:Y:S01]  /*0be0*/  FMUL.FTZ R7, R124, R145.reuse ;  /* 0x000000917c077220 */ /* 0x084fe20000410000 */
[-C--:B------:R-:W-:Y:S01]  /*0bf0*/  FMUL.FTZ R134, R125, R145.reuse ;  /* 0x000000917d867220 */ /* 0x080fe20000410000 */
[-C--:B------:R-:W-:Y:S01]  /*0c00*/  FMUL.FTZ R135, R126, R145.reuse ;  /* 0x000000917e877220 */ /* 0x080fe20000410000 */
[----:B------:R-:W-:Y:S01]  /*0c10*/  FMUL.FTZ R138, R127, R145 ;  /* 0x000000917f8a7220 */ /* 0x000fe20000410000 */
[CC--:B---3--:R-:W-:Y:S01]  /*0c20*/  @P1 FFMA.FTZ R124, R7.reuse, R92.reuse, R8 ;  /* 0x0000005c077c1223 */ /* 0x0c8fe20000010008 */
        /* <DEDUP_REMOVED lines=9> */
[C---:B------:R-:W-:Y:S01]  /*0cc0*/  IMAD.WIDE.U32 R138, R7.reuse, 0x10, R136 ;  /* 0x00000010078a7825 */ /* 0x040fe200078e0088 */
[----:B------:R2:W-:Y:S03]  /*0cd0*/  STG.E.128 desc[UR6][R134.64], R124 ;  /* 0x0000007c86007986 */ /* 0x0005e6000c101d06 */
[C---:B------:R-:W-:Y:S01]  /*0ce0*/  @P1 IMAD.WIDE.U32 R148, R7.reuse, 0x10, R148 ;  /* 0x0000001007941825 */ /* 0x040fe200078e0094 */
[----:B-1----:R1:W3:Y:S04]  /*0cf0*/  LDG.E.128 R128, desc[UR6][R138.64] ;  /* 0x000000068a807981 */ /* 0x0022e8000c1e1d00 */
[----:B------:R4:W2:Y:S01]  /*0d00*/  @P1 LDG.E.128 R8, desc[UR6][R148.64] ;  /* 0x0000000694081981 */ /* 0x0008a2000c1e1d00 */
[----:B-1----:R-:W1:Y:S01]  /*0d10*/  @P1 LDC.64 R138, c[0x0][0x3a0] ;  /* 0x0000e800ff8a1b82 */ /* 0x002e620000000a00 */
[----:B----4-:R-:W-:-:S04]  /*0d20*/  IMAD.WIDE.U32 R148, R7, 0x10, R146 ;  /* 0x0000001007947825 */ /* 0x010fc800078e0092 */
[-C--:B---3--:R-:W-:Y:S01]  /*0d30*/  FMUL.FTZ R143, R128, R145.reuse ;  /* 0x00000091808f7220 */ /* 0x088fe20000410000 */
[-C--:B------:R-:W-:Y:S01]  /*0d40*/  FMUL.FTZ R144, R129, R145.reuse ;  /* 0x0000009181907220 */ /* 0x080fe20000410000 */
[-C--:B------:R-:W-:Y:S02]  /*0d50*/  FMUL.FTZ R151, R130, R145.reuse ;  /* 0x0000009182977220 */ /* 0x080fe40000410000 */
[CC--:B--2---:R-:W-:Y:S01]  /*0d60*/  @P1 FFMA.FTZ R128, R143.reuse, R96.reuse, R8 ;  /* 0x000000608f801223 */ /* 0x0c4fe20000010008 */
[----:B------:R-:W-:Y:S01]  /*0d70*/  @!P1 FMUL.FTZ R128, R143, R96 ;  /* 0x000000608f809220 */ /* 0x000fe20000410000 */
[----:B------:R-:W-:Y:S01]  /*0d80*/  FMUL.FTZ R150, R131, R145 ;  /* 0x0000009183967220 */ /* 0x000fe20000410000 */
        /* <DEDUP_REMOVED lines=8> */
[C---:B0-----:R-:W-:Y:S01]  /*0e10*/  @P1 IMAD.WIDE.U32 R150, R143.reuse, 0x10, R132 ;  /* 0x000000108f961825 */ /* 0x041fe200078e0084 */
[----:B------:R0:W-:Y:S04]  /*0e20*/  STG.E.128 desc[UR6][R148.64], R128 ;  /* 0x0000008094007986 */ /* 0x0001e8000c101d06 */
[----:B------:R-:W2:Y:S04]  /*0e30*/  LDG.E.128 R132, desc[UR6][R134.64] ;  /* 0x0000000686847981 */ /* 0x000ea8000c1e1d00 */
[----:B------:R-:W3:Y:S01]  /*0e40*/  @P1 LDG.E.128 R8, desc[UR6][R150.64] ;  /* 0x0000000696081981 */ /* 0x000ee2000c1e1d00 */
[----:B0-----:R-:W-:-:S04]  /*0e50*/  IMAD.WIDE.U32 R148, R143, 0x10, R146 ;  /* 0x000000108f947825 */ /* 0x001fc800078e0092 */
[-C--:B--2---:R-:W-:Y:S01]  /*0e60*/  FMUL.FTZ R144, R133, R145.reuse ;  /* 0x0000009185907220 */ /* 0x084fe20000410000 */
[-C--:B------:R-:W-:Y:S01]  /*0e70*/  FMUL.FTZ R153, R132, R145.reuse ;  /* 0x0000009184997220 */ /* 0x080fe20000410000 */
[----:B------:R-:W-:Y:S02]  /*0e80*/  FMUL.FTZ R155, R134, R145 ;  /* 0x00000091869b7220 */ /* 0x000fe40000410000 */
[CC--:B---3--:R-:W-:Y:S01]  /*0e90*/  @P1 FFMA.FTZ R133, R144.reuse, R101.reuse, R9 ;  /* 0x0000006590851223 */ /* 0x0c8fe20000010009 */
[----:B------:R-:W-:Y:S01]  /*0ea0*/  @!P1 FMUL.FTZ R133, R144, R101 ;  /* 0x0000006590859220 */ /* 0x000fe20000410000 */
[----:B------:R-:W-:Y:S01]  /*0eb0*/  FMUL.FTZ R152, R135, R145 ;  /* 0x0000009187987220 */ /* 0x000fe20000410000 */
[----:B------:R-:W-:Y:S01]  /*0ec0*/  IADD3 R144, PT, PT, R142, 0x380, RZ ;  /* 0x000003808e907810 */ /* 0x000fe20007ffe0ff */
[----:B------:R-:W-:Y:S01]  /*0ed0*/  @P1 FFMA.FTZ R132, R153, R100, R8 ;  /* 0x0000006499841223 */ /* 0x000fe20000010008 */
[----:B------:R-:W-:Y:S01]  /*0ee0*/  @P1 FFMA.FTZ R134, R155, R102, R10 ;  /* 0x000000669b861223 */ /* 0x000fe2000001000a */
[CC--:B------:R-:W-:Y:S01]  /*0ef0*/  @P1 FFMA.FTZ R135, R152.reuse, R103.reuse, R11 ;  /* 0x0000006798871223 */ /* 0x0c0fe2000001000b */
[----:B------:R-:W-:Y:S01]  /*0f00*/  @!P1 FMUL.FTZ R132, R153, R100 ;  /* 0x0000006499849220 */ /* 0x000fe20000410000 */
[----:B------:R-:W-:Y:S01]  /*0f10*/  @!P1 FMUL.FTZ R134, R155, R102 ;  /* 0x000000669b869220 */ /* 0x000fe20000410000 */
[----:B------:R-:W-:Y:S01]  /*0f20*/  @!P1 FMUL.FTZ R135, R152, R103 ;  /* 0x0000006798879220 */ /* 0x000fe20000410000 */
[----:B------:R-:W-:-:S04]  /*0f30*/  IMAD.WIDE.U32 R136, R144, 0x10, R136 ;  /* 0x0000001090887825 */ /* 0x000fc800078e0088 */
[----:B-1----:R-:W-:Y:S01]  /*0f40*/  @P1 IMAD.WIDE.U32 R150, R144, 0x10, R138 ;  /* 0x0000001090961825 */ /* 0x002fe200078e008a */
[----:B------:R0:W-:Y:S04]  /*0f50*/  STG.E.128 desc[UR6][R148.64], R132 ;  /* 0x0000008494007986 */ /* 0x0001e8000c101d06 */
[----:B------:R-:W2:Y:S04]  /*0f60*/  LDG.E.128 R136, desc[UR6][R136.64] ;  /* 0x0000000688887981 */ /* 0x000ea8000c1e1d00 */
[----:B------:R1:W3:Y:S01]  /*0f70*/  @P1 LDG.E.128 R8, desc[UR6][R150.64] ;  /* 0x0000000696081981 */ /* 0x0002e2000c1e1d00 */
[----:B------:R-:W-:-:S04]  /*0f80*/  FADD.FTZ R152, RZ, R108 ;  /* 0x0000006cff987221 */ /* 0x000fc80000010000 */
[----:B------:R-:W-:-:S04]  /*0f90*/  FADD.FTZ R153, R152, R109 ;  /* 0x0000006d98997221 */ /* 0x000fc80000010000 */
[----:B------:R-:W-:-:S04]  /*0fa0*/  FADD.FTZ R152, R153, R110 ;  /* 0x0000006e99987221 */ /* 0x000fc80000010000 */
[----:B------:R-:W-:-:S04]  /*0fb0*/  FADD.FTZ R153, R152, R111 ;  /* 0x0000006f98997221 */ /* 0x000fc80000010000 */
[----:B------:R-:W-:-:S04]  /*0fc0*/  FADD.FTZ R152, R153, R112 ;  /* 0x0000007099987221 */ /* 0x000fc80000010000 */
        /* <DEDUP_REMOVED lines=20> */
[----:B-1----:R-:W-:-:S04]  /*1110*/  FADD.FTZ R151, R148, R133 ;  /* 0x0000008594977221 */ /* 0x002fc80000010000 */
[----:B------:R-:W-:-:S04]  /*1120*/  FADD.FTZ R150, R151, R134 ;  /* 0x0000008697967221 */ /* 0x000fc80000010000 */
[----:B------:R-:W-:Y:S01]  /*1130*/  FADD.FTZ R151, R150, R135 ;  /* 0x0000008796977221 */ /* 0x000fe20000010000 */
[-C--:B--2---:R-:W-:Y:S01]  /*1140*/  FMUL.FTZ R149, R136, R145.reuse ;  /* 0x0000009188957220 */ /* 0x084fe20000410000 */
[----:B------:R-:W-:-:S03]  /*1150*/  FMUL.FTZ R148, R137, R145 ;  /* 0x0000009189947220 */ /* 0x000fc60000410000 */
[CC--:B---3--:R-:W-:Y:S01]  /*1160*/  @P1 FFMA.FTZ R136, R149.reuse, R104.reuse, R8 ;  /* 0x0000006895881223 */ /* 0x0c8fe20000010008 */
[----:B------:R-:W-:Y:S01]  /*1170*/  @!P1 FMUL.FTZ R136, R149, R104 ;  /* 0x0000006895889220 */ /* 0x000fe20000410000 */
[----:B------:R-:W-:Y:S01]  /*1180*/  @P1 FFMA.FTZ R137, R148, R105, R9 ;  /* 0x0000006994891223 */ /* 0x000fe20000010009 */
[----:B------:R-:W-:Y:S01]  /*1190*/  FMUL.FTZ R149, R138, R145 ;  /* 0x000000918a957220 */ /* 0x000fe20000410000 */
[----:B------:R-:W-:Y:S01]  /*11a0*/  @!P1 FMUL.FTZ R137, R148, R105 ;  /* 0x0000006994899220 */ /* 0x000fe20000410000 */
[----:B------:R-:W-:Y:S01]  /*11b0*/  FADD.FTZ R148, R151, R136 ;  /* 0x0000008897947221 */ /* 0x000fe20000010000 */
[----:B------:R-:W-:Y:S01]  /*11c0*/  FMUL.FTZ R150, R139, R145 ;  /* 0x000000918b967220 */ /* 0x000fe20000410000 */
[CC--:B------:R-:W-:Y:S01]  /*11d0*/  @P1 FFMA.FTZ R138, R149.reuse, R106.reuse, R10 ;  /* 0x0000006a958a1223 */ /* 0x0c0fe2000001000a */
[----:B------:R-:W-:Y:S01]  /*11e0*/  @!P1 FMUL.FTZ R138, R149, R106 ;  /* 0x0000006a958a9220 */ /* 0x000fe20000410000 */
[----:B------:R-:W-:Y:S01]  /*11f0*/  FADD.FTZ R145, R148, R137 ;  /* 0x0000008994917221 */ /* 0x000fe20000010000 */
[CC--:B------:R-:W-:Y:S01]  /*1200*/  @P1 FFMA.FTZ R139, R150.reuse, R107.reuse, R11 ;  /* 0x0000006b968b1223 */ /* 0x0c0fe2000001000b */
[----:B------:R-:W-:-:S02]  /*1210*/  @!P1 FMUL.FTZ R139, R150, R107 ;  /* 0x0000006b968b9220 */ /* 0x000fc40000410000 */
        /* <DEDUP_REMOVED lines=109> */
.L_x_24366:
[----:B------:R-:W-:Y:S05]  /*18f0*/  BSYNC.RECONVERGENT B0 ;  /* 0x0000000000007941 */ /* 0x000fea0003800200 */
.L_x_24365:
[----:B------:R-:W-:Y:S01]  /*1900*/  BAR.SYNC.DEFER_BLOCKING 0x0 ;  /* 0x0000000000007b1d */ /* 0x000fe20000010000 */
[----:B0-----:R-:W-:Y:S01]  /*1910*/  HFMA2 R149, -RZ, RZ, 0, 0 ;  /* 0x00000000ff957431 */ /* 0x001fe200000001ff */
[----:B------:R-:W-:Y:S01]  /*1920*/  UPLOP3.LUT UP0, UPT, UPT, UPT, UP0, 0x40, 0x4 ;  /* 0x000000000004789c */ /* 0x000fe20003f0e800 */
[----:B------:R-:W-:-:S04]  /*1930*/  @!P1 MOV R149, 0x400 ;  /* 0x0000040000959802 */ /* 0x000fc80000000f00 */
[-C--:B------:R-:W-:Y:S01]  /*1940*/  I2FP.F32.U32 R154, R149.reuse ;  /* 0x00000095009a7245 */ /* 0x080fe20000201000 */
[----:B------:R-:W0:Y:S04]  /*1950*/  SHFL.DOWN PT, R150, R149, 0x2, 0x1f ;  /* 0x08401f0095967f89 */ /* 0x000e2800000e0000 */
[----:B------:R-:W1:Y:S01]  /*1960*/  @!P1 LDS.64 R146, [R152] ;  /* 0x0000000098929984 */ /* 0x000e620000000a00 */
[----:B------:R-:W-:Y:S02]  /*1970*/  ISETP.NE.AND P1, PT, R0, RZ, PT ;  /* 0x000000ff0000720c */ /* 0x000fe40003f25270 */
[----:B0-----:R-:W-:Y:S02]  /*1980*/  IADD3 R145, PT, PT, R150, R149, RZ ;  /* 0x0000009596917210 */ /* 0x001fe40007ffe0ff */
[----:B------:R-:W-:-:S02]  /*1990*/  I2FP.F32.S32 R156, R150 ;  /* 0x00000096009c7245 */ /* 0x000fc40000201400 */
[----:B------:R-:W-:Y:S01]  /*19a0*/  I2FP.F32.S32 R148, R145 ;  /* 0x0000009100947245 */ /* 0x000fe20000201400 */
[----:B------:R-:W-:Y:S03]  /*19b0*/  SHFL.DOWN PT, R158, R145, 0x1, 0x1f ;  /* 0x08201f00919e7f89 */ /* 0x000fe600000e0000 */
[----:B------:R-:W0:Y:S01]  /*19c0*/  MUFU.RCP R153, R148 ;  /* 0x0000009400997308 */ /* 0x000e220000001000 */
[----:B-1----:R-:W1:Y:S04]  /*19d0*/  SHFL.DOWN PT, R151, R146, 0x2, 0x1f ;  /* 0x08401f0092977f89 */ /* 0x002e6800000e0000 */
[----:B------:R-:W2:Y:S01]  /*19e0*/  SHFL.DOWN PT, R150, R147, 0x2, 0x1f ;  /* 0x08401f0093967f89 */ /* 0x000ea200000e0000 */
[C---:B-1----:R-:W-:Y:S01]  /*19f0*/  FMUL.FTZ R155, R151.reuse, R156 ;  /* 0x0000009c979b7220 */ /* 0x042fe20000410000 */
[----:B------:R-:W-:-:S03]  /*1a00*/  FADD.FTZ R151, -R151, R146 ;  /* 0x0000009297977221 */ /* 0x000fc60000010100 */
[----:B------:R-:W-:Y:S01]  /*1a10*/  FFMA.FTZ R152, R154, R146, R155 ;  /* 0x000000929a987223 */ /* 0x000fe2000001009b */
[----:B------:R-:W-:Y:S01]  /*1a20*/  FMUL.FTZ R151, R151, R151 ;  /* 0x0000009797977220 */ /* 0x000fe20000410000 */
[----:B--2---:R-:W-:Y:S02]  /*1a30*/  FADD.FTZ R150, R150, R147 ;  /* 0x0000009396967221 */ /* 0x004fe40000010000 */
[----:B0-----:R-:W-:Y:S01]  /*1a40*/  FMUL.FTZ R149, R153, R152 ;  /* 0x0000009899957220 */ /* 0x001fe20000410000 */
[----:B------:R-:W-:-:S04]  /*1a50*/  FMUL.FTZ R151, R151, R154 ;  /* 0x0000009a97977220 */ /* 0x000fc80000410000 */
[----:B------:R-:W0:Y:S01]  /*1a60*/  SHFL.DOWN PT, R146, R149, 0x1, 0x1f ;  /* 0x08201f0095927f89 */ /* 0x000e2200000e0000 */
[----:B------:R-:W-:-:S04]  /*1a70*/  FMUL.FTZ R151, R151, R156 ;  /* 0x0000009c97977220 */ /* 0x000fc80000410000 */
[----:B------:R-:W-:Y:S01]  /*1a80*/  FFMA.FTZ R150, R153, R151, R150 ;  /* 0x0000009799967223 */ /* 0x000fe20000010096 */
[-C--:B------:R-:W-:Y:S02]  /*1a90*/  IADD3 R151, PT, PT, R145, R158.reuse, RZ ;  /* 0x0000009e91977210 */ /* 0x080fe40007ffe0ff */
[----:B------:R-:W-:Y:S02]  /*1aa0*/  I2FP.F32.S32 R158, R158 ;  /* 0x0000009e009e7245 */ /* 0x000fe40000201400 */
[----:B------:R-:W-:-:S06]  /*1ab0*/  I2FP.F32.S32 R151, R151 ;  /* 0x0000009700977245 */ /* 0x000fcc0000201400 */
[----:B------:R-:W1:Y:S01]  /*1ac0*/  MUFU.RCP R151, R151 ;  /* 0x0000009700977308 */ /* 0x000e620000001000 */
[----:B0-----:R-:W-:Y:S01]  /*1ad0*/  FMUL.FTZ R145, R146, R158 ;  /* 0x0000009e92917220 */ /* 0x001fe20000410000 */
[----:B------:R-:W-:-:S03]  /*1ae0*/  FADD.FTZ R146, R149, -R146 ;  /* 0x8000009295927221 */ /* 0x000fc60000010000 */
[----:B------:R-:W-:Y:S01]  /*1af0*/  FFMA.FTZ R152, R148, R149, R145 ;  /* 0x0000009594987223 */ /* 0x000fe20000010091 */
[----:B------:R-:W-:Y:S01]  /*1b00*/  FMUL.FTZ R147, R146, R146 ;  /* 0x0000009292937220 */ /* 0x000fe20000410000 */
[----:B------:R-:W0:Y:S03]  /*1b10*/  SHFL.DOWN PT, R145, R150, 0x1, 0x1f ;  /* 0x08201f0096917f89 */ /* 0x000e2600000e0000 */
[----:B------:R-:W-:Y:S01]  /*1b20*/  FMUL.FTZ R147, R148, R147 ;  /* 0x0000009394937220 */ /* 0x000fe20000410000 */
[----:B-1----:R-:W-:-:S03]  /*1b30*/  FMUL.FTZ R152, R151, R152 ;  /* 0x0000009897987220 */ /* 0x002fc60000410000 */
[----:B------:R-:W-:Y:S02]  /*1b40*/  FMUL.FTZ R158, R147, R158 ;  /* 0x0000009e939e7220 */ /* 0x000fe40000410000 */
[----:B------:R-:W1:Y:S01]  /*1b50*/  SHFL.IDX PT, R153, R152, RZ, 0x1f ;  /* 0x00001fff98997589 */ /* 0x000e6200000e0000 */
[----:B------:R-:W2:Y:S01]  /*1b60*/  @!P1 LDC.64 R146, c[0x0][0x3c0] ;  /* 0x0000f000ff929b82 */ /* 0x000ea20000000a00 */
[----:B0-----:R-:W-:-:S04]  /*1b70*/  FADD.FTZ R148, R150, R145 ;  /* 0x0000009196947221 */ /* 0x001fc80000010000 */
[----:B------:R-:W-:-:S03]  /*1b80*/  FFMA.FTZ R148, R151, R158, R148 ;  /* 0x0000009e97947223 */ /* 0x000fc60000010094 */
[----:B------:R-:W0:Y:S01]  /*1b90*/  LDC R151, c[0x0][0x448] ;  /* 0x00011200ff977b82 */ /* 0x000e220000000800 */
[C---:B-1----:R-:W-:Y:S02]  /*1ba0*/  FMUL.FTZ R149, R153.reuse, R153 ;  /* 0x0000009999957220 */ /* 0x042fe40000410000 */
[----:B------:R-:W0:Y:S01]  /*1bb0*/  SHFL.IDX PT, R148, R148, RZ, 0x1f ;  /* 0x00001fff94947589 */ /* 0x000e2200000e0000 */
[----:B--2---:R-:W-:Y:S01]  /*1bc0*/  @!P1 IMAD.WIDE R146, R4, 0x4, R146 ;  /* 0x0000000404929825 */ /* 0x004fe200078e0292 */
[----:B------:R-:W-:Y:S02]  /*1bd0*/  FSEL R145, R153, RZ, !P2 ;  /* 0x000000ff99917208 */ /* 0x000fe40005000000 */
[----:B------:R-:W-:Y:S02]  /*1be0*/  FSEL R149, R149, RZ, P2 ;  /* 0x000000ff95957208 */ /* 0x000fe40001000000 */
        /* <DEDUP_REMOVED lines=13> */
[C---:B------:R-:W-:Y:S01]  /*1cc0*/  FADD.FTZ R119, -R145.reuse, R119 ;  /* 0x0000007791777221 */ /* 0x040fe20000010100 */
[C---:B------:R-:W-:Y:S01]  /*1cd0*/  FADD.FTZ R120, -R145.reuse, R120 ;  /* 0x0000007891787221 */ /* 0x040fe20000010100 */
[C---:B------:R-:W-:Y:S01]  /*1ce0*/  FADD.FTZ R121, -R145.reuse, R121 ;  /* 0x0000007991797221 */ /* 0x040fe20000010100 */
[C---:B------:R-:W-:Y:S01]  /*1cf0*/  FADD.FTZ R122, -R145.reuse, R122 ;  /* 0x0000007a917a7221 */ /* 0x040fe20000010100 */
[C---:B------:R-:W-:Y:S01]  /*1d00*/  FADD.FTZ R123, -R145.reuse, R123 ;  /* 0x0000007b917b7221 */ /* 0x040fe20000010100 */
[----:B0-----:R-:W-:Y:S01]  /*1d10*/  FFMA.FTZ R148, R148, UR11, R151 ;  /* 0x0000000b94947c23 */ /* 0x001fe20008010097 */
[C---:B------:R-:W-:Y:S01]  /*1d20*/  FADD.FTZ R125, -R145.reuse, R125 ;  /* 0x0000007d917d7221 */ /* 0x040fe20000010100 */
[----:B------:R-:W0:Y:S01]  /*1d30*/  @!P1 LDC.64 R150, c[0x0][0x3c8] ;  /* 0x0000f200ff969b82 */ /* 0x000e220000000a00 */
[C---:B------:R-:W-:Y:S01]  /*1d40*/  FADD.FTZ R126, -R145.reuse, R126 ;  /* 0x0000007e917e7221 */ /* 0x040fe20000010100 */
[----:B------:R-:W-:Y:S01]  /*1d50*/  FADD.FTZ R147, R148, R149 ;  /* 0x0000009594937221 */ /* 0x000fe20000010000 */
[C---:B------:R-:W-:Y:S01]  /*1d60*/  FADD.FTZ R127, -R145.reuse, R127 ;  /* 0x0000007f917f7221 */ /* 0x040fe20000010100 */
[C---:B------:R-:W-:Y:S01]  /*1d70*/  FADD.FTZ R128, -R145.reuse, R128 ;  /* 0x0000008091807221 */ /* 0x040fe20000010100 */
[C---:B------:R-:W-:Y:S01]  /*1d80*/  FADD.FTZ R129, -R145.reuse, R129 ;  /* 0x0000008191817221 */ /* 0x040fe20000010100 */
[----:B------:R-:W1:Y:S01]  /*1d90*/  MUFU.RSQ R124, R147 ;  /* 0x00000093007c7308 */ /* 0x000e620000001400 */
[C---:B------:R-:W-:Y:S01]  /*1da0*/  FADD.FTZ R130, -R145.reuse, R130 ;  /* 0x0000008291827221 */ /* 0x040fe20000010100 */
[----:B------:R-:W2:Y:S01]  /*1db0*/  LDC.64 R148, c[0x0][0x428] ;  /* 0x00010a00ff947b82 */ /* 0x000ea20000000a00 */
        /* <DEDUP_REMOVED lines=10> */
[----:B0-----:R-:W-:-:S04]  /*1e60*/  @!P1 IMAD.WIDE R150, R4, 0x4, R150 ;  /* 0x0000000404969825 */ /* 0x001fc800078e0296 */
[C---:B------:R-:W-:Y:S01]  /*1e70*/  FMUL.FTZ R109, R124.reuse, R109 ;  /* 0x0000006d7c6d7220 */ /* 0x040fe20000410000 */
[C---:B------:R-:W-:Y:S01]  /*1e80*/  FMUL.FTZ R110, R124.reuse, R110 ;  /* 0x0000006e7c6e7220 */ /* 0x040fe20000410000 */
[----:B------:R-:W-:Y:S01]  /*1e90*/  FMUL.FTZ R111, R124, R111 ;  /* 0x0000006f7c6f7220 */ /* 0x000fe20000410000 */
[----:B------:R-:W-:Y:S01]  /*1ea0*/  FFMA.FTZ R108, R108, R12, R44 ;  /* 0x0000000c6c6c7223 */ /* 0x000fe2000001002c */
[----:B------:R0:W-:Y:S01]  /*1eb0*/  @!P1 STG.E desc[UR6][R150.64], R124 ;  /* 0x0000007c96009986 */ /* 0x0001e2000c101906 */
[----:B------:R-:W-:Y:S01]  /*1ec0*/  FFMA.FTZ R109, R109, R13, R45 ;  /* 0x0000000d6d6d7223 */ /* 0x000fe2000001002d */
[----:B------:R-:W-:Y:S01]  /*1ed0*/  FFMA.FTZ R110, R110, R14, R46 ;  /* 0x0000000e6e6e7223 */ /* 0x000fe2000001002e */
[----:B------:R-:W-:Y:S01]  /*1ee0*/  FFMA.FTZ R111, R111, R15, R47 ;  /* 0x0000000f6f6f7223 */ /* 0x000fe2000001002f */
[----:B--2---:R-:W-:-:S04]  /*1ef0*/  IMAD.WIDE.U32 R152, R6, 0x10, R148 ;  /* 0x0000001006987825 */ /* 0x004fc800078e0094 */
        /* <DEDUP_REMOVED lines=30> */
[----:B0-----:R-:W-:-:S04]  /*20e0*/  IMAD.WIDE.U32 R150, R7, 0x10, R148 ;  /* 0x0000001007967825 */ /* 0x001fc800078e0094 */
[----:B------:R-:W-:Y:S01]  /*20f0*/  FFMA.FTZ R116, R116, R20, R52 ;  /* 0x0000001474747223 */ /* 0x000fe20000010034 */
[----:B------:R-:W0:Y:S01]  /*2100*/  LDC.64 R6, c[0x0][0x380] ;  /* 0x0000e000ff067b82 */ /* 0x000e220000000a00 */
[----:B------:R-:W-:Y:S01]  /*2110*/  FFMA.FTZ R117, R117, R21, R53 ;  /* 0x0000001575757223 */ /* 0x000fe20000010035 */
[----:B------:R-:W-:-:S04]  /*2120*/  IMAD.WIDE.U32 R110, R141, 0x10, R148 ;  /* 0x000000108d6e7825 */ /* 0x000fc800078e0094 */
        /* <DEDUP_REMOVED lines=32> */
[----:B------:R1:W-:Y:S01]  /*2330*/  STG.E.128 desc[UR6][R140.64], R120 ;  /* 0x000000788c007986 */ /* 0x0003e2000c101d06 */
[----:B0-----:R-:W-:-:S03]  /*2340*/  IADD3 R4, PT, PT, R4, R6, RZ ;  /* 0x0000000604047210 */ /* 0x001fc60007ffe0ff */
[----:B------:R1:W-:Y:S01]  /*2350*/  STG.E.128 desc[UR6][R108.64], R124 ;  /* 0x0000007c6c007986 */ /* 0x0003e2000c101d06 */
[----:B------:R-:W-:-:S03]  /*2360*/  ISETP.GE.AND P1, PT, R4, R7, PT ;  /* 0x000000070400720c */ /* 0x000fc60003f26270 */
[----:B------:R1:W-:Y:S04]  /*2370*/  STG.E.128 desc[UR6][R150.64], R128 ;  /* 0x0000008096007986 */ /* 0x0003e8000c101d06 */
[----:B------:R1:W-:Y:S04]  /*2380*/  STG.E.128 desc[UR6][R142.64], R132 ;  /* 0x000000848e007986 */ /* 0x0003e8000c101d06 */
[----:B------:R1:W-:Y:S02]  /*2390*/  STG.E.128 desc[UR6][R144.64], R136 ;  /* 0x0000008890007986 */ /* 0x0003e4000c101d06 */
[----:B------:R-:W-:Y:S05]  /*23a0*/  @!P1 BRA `(.L_x_24367) ;  /* 0xffffffe000809947 */ /* 0x000fea000383ffff */
[----:B------:R-:W-:Y:S05]  /*23b0*/  EXIT ;  /* 0x000000000000794d */ /* 0x000fea0003800000 */
.L_x_24368:
        /* <DEDUP_REMOVED lines=12> */
.L_x_27347:


//--------------------- .text._ZN10layer_norm13ln_fwd_kernelINS_13Kernel_traitsIfffffjLj4096ELj1ELj1ELj4ELj16ENS_18Kernel_traits_baseILj4096EfffffjLj128EEEEELb0ELb1ELb1ELb0EEEvNS_9FwdParamsE --------------------------
	.section	.text._ZN10layer_norm13ln_fwd_kernelINS_13Kernel_traitsIfffffjLj4096ELj1ELj1ELj4ELj16ENS_18Kernel_traits_baseILj4096EfffffjLj128EEEEELb0ELb1ELb1ELb0EEEvNS_9FwdParamsE,"ax",@progbits
	.align	128
        .global         _ZN10layer_norm13ln_fwd_kernelINS_13Kernel_traitsIfffffjLj4096ELj1ELj1ELj4ELj16ENS_18Kernel_traits_baseILj4096EfffffjLj128EEEEELb0ELb1ELb1ELb0EEEvNS_9FwdParamsE
        .type           _ZN10layer_norm13ln_fwd_kernelINS_13Kernel_traitsIfffffjLj4096ELj1ELj1ELj4ELj16ENS_18Kernel_traits_baseILj4096EfffffjLj128EEEEELb0ELb1ELb1ELb0EEEvNS_9FwdParamsE,@function
        .size           _ZN10layer_norm13ln_fwd_kernelINS_13Kernel_traitsIfffffjLj4096ELj1ELj1ELj4ELj16ENS_18Kernel_traits_baseILj4096EfffffjLj128EEEEELb0ELb1ELb1ELb0EEEvNS_9FwdParamsE,(.L_x_27348 - _ZN10layer_norm13ln_fwd_kernelINS_13Kernel_traitsIfffffjLj4096ELj1ELj1ELj4ELj16ENS_18Kernel_traits_baseILj4096EfffffjLj128EEEEELb0ELb1ELb1ELb0EEEvNS_9FwdParamsE)
        .other          _ZN10layer_norm13ln_fwd_kernelINS_13Kernel_traitsIfffffjLj4096ELj1ELj1ELj4ELj16ENS_18Kernel_traits_baseILj4096EfffffjLj128EEEEELb0ELb1ELb1ELb0EEEvNS_9FwdParamsE,@"STO_CUDA_ENTRY STV_DEFAULT"
_ZN10layer_norm13ln_fwd_kernelINS_13Kernel_traitsIfffffjLj4096ELj1ELj1ELj4ELj16ENS_18Kernel_traits_baseILj4096EfffffjLj128EEEEELb0ELb1ELb1ELb0EEEvNS_9FwdParamsE:
.text._ZN10layer_norm13ln_fwd_kernelINS_13Kernel_traitsIfffffjLj4096ELj1ELj1ELj4ELj16ENS_18Kernel_traits_baseILj4096EfffffjLj128EEEEELb0ELb1ELb1ELb0EEEvNS_9FwdParamsE:
        /* <DEDUP_REMOVED lines=20> */
[C---:B------:R-:W-:Y:S02]  /*0140*/  ISETP.GE.U32.AND P3, PT, R0.reuse, 0x180, PT ;  /* 0x000001800000780c */ /* 0x040fe40003f66070 */
[C---:B------:R-:W-:Y:S02]  /*0150*/  ISETP.GE.U32.AND P4, PT, R0.reuse, 0x200, PT ;  /* 0x000002000000780c */ /* 0x040fe40003f86070 */
[----:B------:R-:W-:Y:S02]  /*0160*/  ISETP.GE.U32.AND P5, PT, R0, 0x280, PT ;  /* 0x000002800000780c */ /* 0x000fe40003fa6070 */
[----:B------:R-:W-:-:S03]  /*0170*/  MOV R4, R9 ;  /* 0x0000000900047202 */ /* 0x000fc60000000f00 */
[----:B------:R-:W0:Y:S01]  /*0180*/  @P1 LDC.64 R6, c[0x0][0x3d0] ;  /* 0x0000f400ff061b82 */ /* 0x000e220000000a00 */
[----:B------:R-:W-:Y:S02]  /*0190*/  ISETP.GE.U32.AND P6, PT, R0, 0x300, PT ;  /* 0x000003000000780c */ /* 0x000fe40003fc6070 */
[----:B------:R-:W-:-:S05]  /*01a0*/  @P1 LOP3.LUT R4, R9, 0x80, RZ, 0xfc, !PT ;  /* 0x0000008009041812 */ /* 0x000fca00078efcff */
[----:B------:R-:W1:Y:S08]  /*01b0*/  @P1 LDC.64 R92, c[0x0][0x438] ;  /* 0x00010e00ff5c1b82 */ /* 0x000e700000000a00 */
[----:B------:R-:W2:Y:S08]  /*01c0*/  @P1 LDC.64 R94, c[0x0][0x3e8] ;  /* 0x0000fa00ff5e1b82 */ /* 0x000eb00000000a00 */
[----:B------:R-:W3:Y:S01]  /*01d0*/  @P2 LDC.64 R98, c[0x0][0x438] ;  /* 0x00010e00ff622b82 */ /* 0x000ee20000000a00 */
[----:B0-----:R-:W-:-:S07]  /*01e0*/  @P1 IMAD.WIDE.U32 R6, R9, 0x10, R6 ;  /* 0x0000001009061825 */ /* 0x001fce00078e0006 */
[----:B------:R-:W0:Y:S01]  /*01f0*/  @P2 LDC.64 R100, c[0x0][0x3e8] ;  /* 0x0000fa00ff642b82 */ /* 0x000e220000000a00 */
[----:B------:R-:W-:Y:S01]  /*0200*/  ISETP.GE.U32.AND P0, PT, R0, 0x380, PT ;  /* 0x000003800000780c */ /* 0x000fe20003f06070 */
[----:B-1----:R-:W-:-:S05]  /*0210*/  @P1 IMAD.WIDE.U32 R92, R9, 0x10, R92 ;  /* 0x00000010095c1825 */ /* 0x002fca00078e005c */
[----:B------:R-:W5:Y:S01]  /*0220*/  @P1 LDG.E.128 R12, desc[UR12][R92.64] ;  /* 0x0000000c5c0c1981 */ /* 0x000f62000c1e1d00 */
[----:B------:R-:W1:Y:S01]  /*0230*/  @P2 LDC.64 R96, c[0x0][0x3d0] ;  /* 0x0000f400ff602b82 */ /* 0x000e620000000a00 */
[----:B--2---:R-:W-:Y:S02]  /*0240*/  @P1 IMAD.WIDE.U32 R94, R9, 0x10, R94 ;  /* 0x00000010095e1825 */ /* 0x004fe400078e005e */
[----:B------:R3:W5:Y:S04]  /*0250*/  @P1 LDG.E.128 R8, desc[UR12][R6.64] ;  /* 0x0000000c06081981 */ /* 0x000768000c1e1d00 */
[----:B------:R2:W5:Y:S01]  /*0260*/  @P1 LDG.E.128 R16, desc[UR12][R94.64] ;  /* 0x0000000c5e101981 */ /* 0x000562000c1e1d00 */
[----:B------:R-:W4:Y:S08]  /*0270*/  @P3 LDC.64 R102, c[0x0][0x3d0] ;  /* 0x0000f400ff663b82 */ /* 0x000f300000000a00 */
[----:B------:R-:W2:Y:S08]  /*0280*/  @P3 LDC.64 R104, c[0x0][0x438] ;  /* 0x00010e00ff683b82 */ /* 0x000eb00000000a00 */
[----:B------:R-:W2:Y:S08]  /*0290*/  @P3 LDC.64 R106, c[0x0][0x3e8] ;  /* 0x0000fa00ff6a3b82 */ /* 0x000eb00000000a00 */
[----:B------:R-:W2:Y:S08]  /*02a0*/  @P4 LDC.64 R108, c[0x0][0x3d0] ;  /* 0x0000f400ff6c4b82 */ /* 0x000eb00000000a00 */
[----:B------:R-:W2:Y:S08]  /*02b0*/  @P4 LDC.64 R110, c[0x0][0x438] ;  /* 0x00010e00ff6e4b82 */ /* 0x000eb00000000a00 */
[----:B------:R-:W2:Y:S01]  /*02c0*/  @P4 LDC.64 R112, c[0x0][0x3e8] ;  /* 0x0000fa00ff704b82 */ /* 0x000ea20000000a00 */
[----:B---3--:R-:W-:-:S07]  /*02d0*/  @P2 IMAD.WIDE.U32 R6, R4, 0x10, R98 ;  /* 0x0000001004062825 */ /* 0x008fce00078e0062 */
[----:B------:R-:W3:Y:S01]  /*02e0*/  @P5 LDC.64 R114, c[0x0][0x3d0] ;  /* 0x0000f400ff725b82 */ /* 0x000ee20000000a00 */
[C---:B0-----:R-:W-:Y:S01]  /*02f0*/  @P2 IMAD.WIDE.U32 R98, R4.reuse, 0x10, R100 ;  /* 0x0000001004622825 */ /* 0x041fe200078e0064 */
[----:B------:R0:W5:Y:S06]  /*0300*/  @P2 LDG.E.128 R24, desc[UR12][R6.64] ;  /* 0x0000000c06182981 */ /* 0x00016c000c1e1d00 */
[----:B------:R-:W0:Y:S01]  /*0310*/  @P5 LDC.64 R116, c[0x0][0x438] ;  /* 0x00010e00ff745b82 */ /* 0x000e220000000a00 */
[----:B-1----:R-:W-:-:S07]  /*0320*/  @P2 IMAD.WIDE.U32 R96, R4, 0x10, R96 ;  /* 0x0000001004602825 */ /* 0x002fce00078e0060 */
[----:B------:R-:W1:Y:S01]  /*0330*/  @P5 LDC.64 R118, c[0x0][0x3e8] ;  /* 0x0000fa00ff765b82 */ /* 0x000e620000000a00 */
[----:B------:R-:W-:Y:S01]  /*0340*/  @P2 IADD3 R4, PT, PT, R4, 0x80, RZ ;  /* 0x0000008004042810 */ /* 0x000fe20007ffe0ff */
[----:B------:R0:W5:Y:S06]  /*0350*/  @P2 LDG.E.128 R20, desc[UR12][R96.64] ;  /* 0x0000000c60142981 */ /* 0x00016c000c1e1d00 */
[----:B------:R-:W1:Y:S01]  /*0360*/  @P6 LDC.64 R100, c[0x0][0x3d0] ;  /* 0x0000f400ff646b82 */ /* 0x000e620000000a00 */
[C---:B----4-:R-:W-:Y:S01]  /*0370*/  @P3 IMAD.WIDE.U32 R102, R4.reuse, 0x10, R102 ;  /* 0x0000001004663825 */ /* 0x050fe200078e0066 */
[----:B------:R4:W5:Y:S06]  /*0380*/  @P2 LDG.E.128 R28, desc[UR12][R98.64] ;  /* 0x0000000c621c2981 */ /* 0x00096c000c1e1d00 */
[----:B------:R-:W4:Y:S01]  /*0390*/  @P6 LDC.64 R92, c[0x0][0x438] ;  /* 0x00010e00ff5c6b82 */ /* 0x000f220000000a00 */
[C---:B--2---:R-:W-:Y:S01]  /*03a0*/  @P3 IMAD.WIDE.U32 R104, R4.reuse, 0x10, R104 ;  /* 0x0000001004683825 */ /* 0x044fe200078e0068 */
[----:B------:R2:W5:Y:S06]  /*03b0*/  @P3 LDG.E.128 R32, desc[UR12][R102.64] ;  /* 0x0000000c66203981 */ /* 0x00056c000c1e1d00 */
[----:B------:R-:W2:Y:S01]  /*03c0*/  @P6 LDC.64 R120, c[0x0][0x3e8] ;  /* 0x0000fa00ff786b82 */ /* 0x000ea20000000a00 */
[C---:B------:R-:W-:Y:S01]  /*03d0*/  @P3 IMAD.WIDE.U32 R106, R4.reuse, 0x10, R106 ;  /* 0x00000010046a3825 */ /* 0x040fe200078e006a */
[----:B------:R-:W-:Y:S01]  /*03e0*/  @P3 IADD3 R4, PT, PT, R4, 0x80, RZ ;  /* 0x0000008004043810 */ /* 0x000fe20007ffe0ff */
[----:B------:R0:W5:Y:S05]  /*03f0*/  @P3 LDG.E.128 R36, desc[UR12][R104.64] ;  /* 0x0000000c68243981 */ /* 0x00016a000c1e1d00 */
[----:B------:R-:W2:Y:S01]  /*0400*/  @P0 LDC.64 R122, c[0x0][0x3d0] ;  /* 0x0000f400ff7a0b82 */ /* 0x000ea20000000a00 */
[C---:B------:R-:W-:Y:S01]  /*0410*/  @P4 IMAD.WIDE.U32 R108, R4.reuse, 0x10, R108 ;  /* 0x00000010046c4825 */ /* 0x040fe200078e006c */
[----:B------:R0:W5:Y:S06]  /*0420*/  @P3 LDG.E.128 R40, desc[UR12][R106.64] ;  /* 0x0000000c6a283981 */ /* 0x00016c000c1e1d00 */
[----:B------:R-:W2:Y:S01]  /*0430*/  @P0 LDC.64 R124, c[0x0][0x438] ;  /* 0x00010e00ff7c0b82 */ /* 0x000ea20000000a00 */
[C---:B------:R-:W-:Y:S01]  /*0440*/  @P4 IMAD.WIDE.U32 R110, R4.reuse, 0x10, R110 ;  /* 0x00000010046e4825 */ /* 0x040fe200078e006e */
[----:B------:R0:W5:Y:S06]  /*0450*/  @P4 LDG.E.128 R44, desc[UR12][R108.64] ;  /* 0x0000000c6c2c4981 */ /* 0x00016c000c1e1d00 */
[----:B------:R-:W2:Y:S01]  /*0460*/  @P0 LDC.64 R94, c[0x0][0x3e8] ;  /* 0x0000fa00ff5e0b82 */ /* 0x000ea20000000a00 */
[C---:B------:R-:W-:Y:S01]  /*0470*/  @P4 IMAD.WIDE.U32 R112, R4.reuse, 0x10, R112 ;  /* 0x0000001004704825 */ /* 0x040fe200078e0070 */
[----:B------:R-:W-:Y:S01]  /*0480*/  @P4 IADD3 R4, PT, PT, R4, 0x80, RZ ;  /* 0x0000008004044810 */ /* 0x000fe20007ffe0ff */
[----:B------:R1:W5:Y:S04]  /*0490*/  @P4 LDG.E.128 R48, desc[UR12][R110.64] ;  /* 0x0000000c6e304981 */ /* 0x000368000c1e1d00 */
[C---:B---3--:R-:W-:Y:S01]  /*04a0*/  @P5 IMAD.WIDE.U32 R114, R4.reuse, 0x10, R114 ;  /* 0x0000001004725825 */ /* 0x048fe200078e0072 */
[----:B------:R3:W5:Y:S03]  /*04b0*/  @P4 LDG.E.128 R52, desc[UR12][R112.64] ;  /* 0x0000000c70344981 */ /* 0x000766000c1e1d00 */
[C---:B0-----:R-:W-:Y:S01]  /*04c0*/  @P5 IMAD.WIDE.U32 R116, R4.reuse, 0x10, R116 ;  /* 0x0000001004745825 */ /* 0x041fe200078e0074 */
[----:B------:R3:W5:Y:S03]  /*04d0*/  @P5 LDG.E.128 R56, desc[UR12][R114.64] ;  /* 0x0000000c72385981 */ /* 0x000766000c1e1d00 */
[C---:B-1----:R-:W-:Y:S01]  /*04e0*/  @P5 IMAD.WIDE.U32 R118, R4.reuse, 0x10, R118 ;  /* 0x0000001004765825 */ /* 0x042fe200078e0076 */
[----:B------:R-:W-:Y:S01]  /*04f0*/  @P5 IADD3 R4, PT, PT, R4, 0x80, RZ ;  /* 0x0000008004045810 */ /* 0x000fe20007ffe0ff */
[----:B------:R3:W5:Y:S04]  /*0500*/  @P5 LDG.E.128 R60, desc[UR12][R116.64] ;  /* 0x0000000c743c5981 */ /* 0x000768000c1e1d00 */
[C---:B------:R-:W-:Y:S01]  /*0510*/  @P6 IMAD.WIDE.U32 R100, R4.reuse, 0x10, R100 ;  /* 0x0000001004646825 */ /* 0x040fe200078e0064 */
[----:B------:R3:W5:Y:S03]  /*0520*/  @P5 LDG.E.128 R64, desc[UR12][R118.64] ;  /* 0x0000000c76405981 */ /* 0x000766000c1e1d00 */
[C---:B----4-:R-:W-:Y:S01]  /*0530*/  @P6 IMAD.WIDE.U32 R92, R4.reuse, 0x10, R92 ;  /* 0x00000010045c6825 */ /* 0x050fe200078e005c */
[----:B------:R3:W5:Y:S03]  /*0540*/  @P6 LDG.E.128 R68, desc[UR12][R100.64] ;  /* 0x0000000c64446981 */ /* 0x000766000c1e1d00 */
[C---:B--2---:R-:W-:Y:S01]  /*0550*/  @P6 IMAD.WIDE.U32 R120, R4.reuse, 0x10, R120 ;  /* 0x0000001004786825 */ /* 0x044fe200078e0078 */
[----:B------:R-:W-:Y:S01]  /*0560*/  @P6 IADD3 R4, PT, PT, R4, 0x80, RZ ;  /* 0x0000008004046810 */ /* 0x000fe20007ffe0ff */
[----:B------:R3:W5:Y:S04]  /*0570*/  @P6 LDG.E.128 R72, desc[UR12][R92.64] ;  /* 0x0000000c5c486981 */ /* 0x000768000c1e1d00 */
[C---:B------:R-:W-:Y:S01]  /*0580*/  @P0 IMAD.WIDE.U32 R122, R4.reuse, 0x10, R122 ;  /* 0x00000010047a0825 */ /* 0x040fe200078e007a */
[----:B------:R3:W5:Y:S03]  /*0590*/  @P6 LDG.E.128 R76, desc[UR12][R120.64] ;  /* 0x0000000c784c6981 */ /* 0x000766000c1e1d00 */
[C---:B------:R-:W-:Y:S01]  /*05a0*/  @P0 IMAD.WIDE.U32 R124, R4.reuse, 0x10, R124 ;  /* 0x00000010047c0825 */ /* 0x040fe200078e007c */
[----:B------:R3:W5:Y:S03]  /*05b0*/  @P0 LDG.E.128 R80, desc[UR12][R122.64] ;  /* 0x0000000c7a500981 */ /* 0x000766000c1e1d00 */
[----:B------:R-:W-:Y:S01]  /*05c0*/  @P0 IMAD.WIDE.U32 R94, R4, 0x10, R94 ;  /* 0x00000010045e0825 */ /* 0x000fe200078e005e */
        /* <DEDUP_REMOVED lines=8> */
[----:B0-----:R-:W-:-:S06]  /*0650*/  IMAD.WIDE.U32 R92, R4, 0x10, R92 ;  /* 0x00000010045c7825 */ /* 0x001fcc00078e005c */
[----:B------:R-:W5:Y:S01]  /*0660*/  LDG.E.128 R92, desc[UR12][R92.64] ;  /* 0x0000000c5c5c7981 */ /* 0x000f62000c1e1d00 */
[----:B-1----:R-:W-:-:S06]  /*0670*/  IMAD.WIDE.U32 R96, R4, 0x10, R96 ;  /* 0x0000001004607825 */ /* 0x002fcc00078e0060 */
[----:B------:R-:W5:Y:S01]  /*0680*/  LDG.E.128 R96, desc[UR12][R96.64] ;  /* 0x0000000c60607981 */ /* 0x000f62000c1e1d00 */
[----:B--2---:R-:W-:-:S05]  /*0690*/  IMAD.WIDE.U32 R4, R4, 0x10, R6 ;  /* 0x0000001004047825 */ /* 0x004fca00078e0006 */
[----:B------:R0:W5:Y:S01]  /*06a0*/  LDG.E.128 R100, desc[UR12][R4.64] ;  /* 0x0000000c04647981 */ /* 0x000162000c1e1d00 */
[----:B------:R-:W-:Y:S05]  /*06b0*/  BRA `(.L_x_24371) ;  /* 0x0000000400407947 */ /* 0x000fea0003800000 */
.L_x_24370:
        /* <DEDUP_REMOVED lines=8> */
[----:B------:R-:W-:-:S07]  /*0740*/  @P5 LOP3.LUT R85, R9, 0x80, RZ, 0xfc, !PT ;  /* 0x0000008009555812 */ /* 0x000fce00078efcff */
[----:B------:R-:W1:Y:S08]  /*0750*/  @P5 LDC.64 R6, c[0x0][0x3e8] ;  /* 0x0000fa00ff065b82 */ /* 0x000e700000000a00 */
[----:B------:R-:W2:Y:S08]  /*0760*/  @P4 LDC.64 R24, c[0x0][0x3d0] ;  /* 0x0000f400ff184b82 */ /* 0x000eb00000000a00 */
[----:B------:R-:W3:Y:S01]  /*0770*/  @P4 LDC.64 R26, c[0x0][0x3e8] ;  /* 0x0000fa00ff1a4b82 */ /* 0x000ee20000000a00 */
[----:B0-----:R-:W-:-:S07]  /*0780*/  @P5 IMAD.WIDE.U32 R12, R9, 0x10, R4 ;  /* 0x00000010090c5825 */ /* 0x001fce00078e0004 */
[----:B------:R-:W0:Y:S01]  /*0790*/  @P3 LDC.64 R36, c[0x0][0x3d0] ;  /* 0x0000f400ff243b82 */ /* 0x000e220000000a00 */
[----:B-1----:R-:W-:Y:S02]  /*07a0*/  @P5 IMAD.WIDE.U32 R14, R9, 0x10, R6 ;  /* 0x00000010090e5825 */ /* 0x002fe400078e0006 */
[----:B------:R1:W5:Y:S04]  /*07b0*/  @P5 LDG.E.128 R8, desc[UR12][R12.64] ;  /* 0x0000000c0c085981 */ /* 0x000368000c1e1d00 */
[----:B------:R4:W5:Y:S01]  /*07c0*/  @P5 LDG.E.128 R16, desc[UR12][R14.64] ;  /* 0x0000000c0e105981 */ /* 0x000962000c1e1d00 */
[----:B------:R-:W1:Y:S01]  /*07d0*/  @P3 LDC.64 R38, c[0x0][0x3e8] ;  /* 0x0000fa00ff263b82 */ /* 0x000e620000000a00 */
[----:B------:R-:W-:-:S07]  /*07e0*/  ISETP.GE.U32.AND P5, PT, R0, 0x380, PT ;  /* 0x000003800000780c */ /* 0x000fce0003fa6070 */
[----:B------:R-:W4:Y:S08]  /*07f0*/  @P2 LDC.64 R48, c[0x0][0x3d0] ;  /* 0x0000f400ff302b82 */ /* 0x000f300000000a00 */
        /* <DEDUP_REMOVED lines=8> */
[C---:B0-----:R-:W-:Y:S01]  /*0880*/  @P3 IMAD.WIDE.U32 R36, R85.reuse, 0x10, R36 ;  /* 0x0000001055243825 */ /* 0x041fe200078e0024 */
[----:B------:R-:W5:Y:S06]  /*0890*/  @P4 LDG.E.128 R28, desc[UR12][R6.64] ;  /* 0x0000000c061c4981 */ /* 0x000f6c000c1e1d00 */
[----:B------:R-:W0:Y:S01]  /*08a0*/  @P0 LDC.64 R26, c[0x0][0x3e8] ;  /* 0x0000fa00ff1a0b82 */ /* 0x000e220000000a00 */
[C---:B-1----:R-:W-:Y:S01]  /*08b0*/  @P3 IMAD.WIDE.U32 R38, R85.reuse, 0x10, R38 ;  /* 0x0000001055263825 */ /* 0x042fe200078e0026 */
[----:B------:R-:W-:Y:S01]  /*08c0*/  @P3 IADD3 R85, PT, PT, R85, 0x80, RZ ;  /* 0x0000008055553810 */ /* 0x000fe20007ffe0ff */
[----:B------:R-:W5:Y:S05]  /*08d0*/  @P3 LDG.E.128 R32, desc[UR12][R36.64] ;  /* 0x0000000c24203981 */ /* 0x000f6a000c1e1d00 */
[----:B------:R-:W1:Y:S01]  /*08e0*/  @P5 LDC.64 R12, c[0x0][0x3d0] ;  /* 0x0000f400ff0c5b82 */ /* 0x000e620000000a00 */
[C---:B----4-:R-:W-:Y:S01]  /*08f0*/  @P2 IMAD.WIDE.U32 R48, R85.reuse, 0x10, R48 ;  /* 0x0000001055302825 */ /* 0x050fe200078e0030 */
[----:B------:R-:W-:Y:S01]  /*0900*/  ISETP.GE.U32.AND P6, PT, R0, 0x400, PT ;  /* 0x000004000000780c */ /* 0x000fe20003fc6070 */
[----:B------:R-:W5:Y:S05]  /*0910*/  @P3 LDG.E.128 R40, desc[UR12][R38.64] ;  /* 0x0000000c26283981 */ /* 0x000f6a000c1e1d00 */
        /* <DEDUP_REMOVED lines=24> */
[----:B------:R-:W5:Y:S01]  /*0aa0*/  @P6 LDG.E.128 R92, desc[UR12][R12.64] ;  /* 0x0000000c0c5c6981 */ /* 0x000f62000c1e1d00 */
        /* <DEDUP_REMOVED lines=11> */
[----:B0-----:R-:W-:-:S02]  /*0b60*/  CS2R R26, SRZ ;  /* 0x00000000001a7805 */ /* 0x001fc4000001ff00 */
[----:B------:R-:W-:Y:S02]  /*0b70*/  CS2R R24, SRZ ;  /* 0x0000000000187805 */ /* 0x000fe4000001ff00 */
[----:B-1----:R-:W-:Y:S02]  /*0b80*/  CS2R R14, SRZ ;  /* 0x00000000000e7805 */ /* 0x002fe4000001ff00 */
[----:B------:R-:W-:Y:S02]  /*0b90*/  CS2R R12, SRZ ;  /* 0x00000000000c7805 */ /* 0x000fe4000001ff00 */
[----:B------:R-:W-:Y:S02]  /*0ba0*/  @P6 CS2R R98, SRZ ;  /* 0x0000000000626805 */ /* 0x000fe4000001ff00 */
[----:B------:R-:W-:-:S07]  /*0bb0*/  @P6 CS2R R96, SRZ ;  /* 0x0000000000606805 */ /* 0x000fce000001ff00 */
.L_x_24371:
[----:B------:R-:W-:Y:S05]  /*0bc0*/  BSYNC.RECONVERGENT B0 ;  /* 0x0000000000007941 */ /* 0x000fea0003800200 */
.L_x_24369:
        /* <DEDUP_REMOVED lines=8> */
[----:B------:R-:W-:Y:S01]  /*0c50*/  ULOP3.LUT UR5, UR5, 0xffffff80, URZ, 0xc0, !UPT ;  /* 0xffffff8005057892 */ /* 0x000fe2000f8ec0ff */
[----:B------:R-:W2:Y:S03]  /*0c60*/  LDCU UR21, c[0x0][0x40c] ;  /* 0x00008180ff1577ac */ /* 0x000ea60008000800 */
[----:B------:R-:W-:-:S02]  /*0c70*/  VIADDMNMX R2, R2, UR6, RZ, !PT ;  /* 0x0000000602027c46 */ /* 0x000fc4000f8001ff */
[----:B0-----:R-:W-:Y:S01]  /*0c80*/  MOV R4, UR6 ;  /* 0x0000000600047c02 */ /* 0x001fe20008000f00 */
[----:B------:R-:W0:Y:S01]  /*0c90*/  LDCU UR20, c[0x0][0x388] ;  /* 0x00007100ff1477ac */ /* 0x000e220008000800 */
[----:B------:R-:W-:-:S03]  /*0ca0*/  VIMNMX R2, PT, PT, R2, 0x20, PT ;  /* 0x0000002002027848 */ /* 0x000fc60003fe0100 */
[----:B------:R-:W-:Y:S01]  /*0cb0*/  IMAD R3, R3, -0x20, R4 ;  /* 0xffffffe003037824 */ /* 0x000fe200078e0204 */
[----:B------:R-:W-:Y:S01]  /*0cc0*/  LEA R2, R2, UR5, 0x2 ;  /* 0x0000000502027c11 */ /* 0x000fe2000f8e10ff */
[----:B------:R-:W3:Y:S03]  /*0cd0*/  LDCU UR15, c[0x0][0x400] ;  /* 0x00008000ff0f77ac */ /* 0x000ee60008000800 */
[----:B------:R-:W-:Y:S01]  /*0ce0*/  I2FP.F32.U32 R2, R2 ;  /* 0x0000000200027245 */ /* 0x000fe20000201000 */
[----:B------:R-:W4:Y:S01]  /*0cf0*/  LDCU.64 UR16, c[0x0][0x3a0] ;  /* 0x00007400ff1077ac */ /* 0x000f220008000a00 */
[----:B------:R-:W-:Y:S01]  /*0d00*/  VIMNMX R3, PT, PT, RZ, R3, !PT ;  /* 0x00000003ff037248 */ /* 0x000fe20007fe0100 */
[----:B------:R-:W0:Y:S03]  /*0d10*/  LDCU.128 UR8, c[0x0][0x3f0] ;  /* 0x00007e00ff0877ac */ /* 0x000e260008000c00 */
[----:B------:R-:W0:Y:S01]  /*0d20*/  MUFU.RCP R2, R2 ;  /* 0x0000000200027308 */ /* 0x000e220000001000 */
[----:B------:R-:W-:Y:S01]  /*0d30*/  VIMNMX R3, PT, PT, R3, 0x20, PT ;  /* 0x0000002003037848 */ /* 0x000fe20003fe0100 */
[----:B------:R-:W0:Y:S03]  /*0d40*/  LDCU.64 UR18, c[0x0][0x380] ;  /* 0x00007000ff1277ac */ /* 0x000e260008000a00 */
[----:B------:R-:W-:Y:S01]  /*0d50*/  LEA R3, R3, UR5, 0x2 ;  /* 0x0000000503037c11 */ /* 0x000fe2000f8e10ff */
[----:B------:R-:W-:-:S02]  /*0d60*/  UPLOP3.LUT UP1, UPT, UPT, UPT, UPT, 0x40, 0x4 ;  /* 0x000000000004789c */ /* 0x000fc40003f2e870 */
[----:B-12---:R-:W-:-:S11]  /*0d70*/  UISETP.NE.AND UP2, UPT, UR14, URZ, UPT ;  /* 0x000000ff0e00728c */ /* 0x006fd6000bf45270 */
.L_x_24421:
[----:B0-----:R-:W-:-:S06]  /*0d80*/  UIMAD.WIDE UR4, UR7, 0x4, UR8 ;  /* 0x00000004070478a5 */ /* 0x001fcc000f8e0208 */
[----:B------:R-:W-:Y:S02]  /*0d90*/  MOV R4, UR4 ;  /* 0x0000000400047c02 */ /* 0x000fe40008000f00 */
[----:B------:R-:W-:-:S05]  /*0da0*/  MOV R5, UR5 ;  /* 0x0000000500057c02 */ /* 0x000fca0008000f00 */
[----:B-1234-:R-:W2:Y:S01]  /*0db0*/  LDG.E R144, desc[UR12][R4.64] ;  /* 0x0000000c04907981 */ /* 0x01eea2000c1e1900 */
[----:B------:R-:W-:-:S06]  /*0dc0*/  UIMAD.WIDE UR4, UR7, 0x4, UR10 ;  /* 0x00000004070478a5 */ /* 0x000fcc000f8e020a */
[----:B------:R-:W-:Y:S02]  /*0dd0*/  MOV R146, UR4 ;  /* 0x0000000400927c02 */ /* 0x000fe40008000f00 */
[----:B------:R-:W-:-:S05]  /*0de0*/  MOV R147, UR5 ;  /* 0x0000000500937c02 */ /* 0x000fca0008000f00 */
[----:B------:R0:W3:Y:S01]  /*0df0*/  LDG.E R146, desc[UR12][R146.64] ;  /* 0x0000000c92927981 */ /* 0x0000e2000c1e1900 */
[----:B------:R-:W-:Y:S01]  /*0e00*/  UIMAD UR4, UR7, UR20, URZ ;  /* 0x00000014070472a4 */ /* 0x000fe2000f8e02ff */
[----:B------:R-:W-:Y:S01]  /*0e10*/  ISETP.GE.U32.AND P0, PT, R0, 0x80, PT ;  /* 0x000000800000780c */ /* 0x000fe20003f06070 */
[----:B------:R-:W-:Y:S01]  /*0e20*/  BSSY.RECONVERGENT B0, `(.L_x_24372) ;  /* 0x0000040000007945 */ /* 0x000fe20003800200 */
[----:B------:R-:W1:Y:S01]  /*0e30*/  S2R R145, SR_TID.X ;  /* 0x0000000000917919 */ /* 0x000e620000002100 */
[----:B------:R-:W-:-:S04]  /*0e40*/  USHF.R.S32.HI UR5, URZ, 0x1f, UR4 ;  /* 0x0000001fff057899 */ /* 0x000fc80008011404 */
[----:B------:R-:W-:Y:S01]  /*0e50*/  ULEA.HI UR5, UR5, UR4, URZ, 0x2 ;  /* 0x0000000405057291 */ /* 0x000fe2000f8f10ff */
[----:B0-----:R-:W-:-:S05]  /*0e60*/  HFMA2 R147, -RZ, RZ, 0, 0 ;  /* 0x00000000ff937431 */ /* 0x001fca00000001ff */
[----:B------:R-:W-:Y:S02]  /*0e70*/  MOV R5, UR5 ;  /* 0x0000000500057c02 */ /* 0x000fe40008000f00 */
[----:B-1----:R-:W-:-:S04]  /*0e80*/  LOP3.LUT R4, R145, 0x60, RZ, 0xc0, !PT ;  /* 0x0000006091047812 */ /* 0x002fc800078ec0ff */
[----:B------:R-:W-:Y:S02]  /*0e90*/  LOP3.LUT R4, R4, 0x1f, R145, 0xf8, !PT ;  /* 0x0000001f04047812 */ /* 0x000fe400078ef891 */
[----:B--2---:R-:W-:-:S13]  /*0ea0*/  ISETP.GE.AND P5, PT, R144, 0x1, PT ;  /* 0x000000019000780c */ /* 0x004fda0003fa6270 */
[----:B------:R-:W-:Y:S02]  /*0eb0*/  @P5 IADD3 R6, PT, PT, R144, -0x1, RZ ;  /* 0xffffffff90065810 */ /* 0x000fe40007ffe0ff */
[----:B---3--:R-:W-:Y:S02]  /*0ec0*/  R2UR UR6, R146 ;  /* 0x00000000920672ca */ /* 0x008fe400000e0000 */
[----:B------:R-:W-:Y:S01]  /*0ed0*/  LEA.HI.SX32 R146, R5, R4, 0x1e ;  /* 0x0000000405927211 */ /* 0x000fe200078ff2ff */
[----:B------:R-:W-:-:S05]  /*0ee0*/  @P5 IMAD R6, R6, UR20, RZ ;  /* 0x0000001406065c24 */ /* 0x000fca000f8e02ff */
[----:B------:R-:W-:-:S04]  /*0ef0*/  @P5 SHF.R.S32.HI R115, RZ, 0x1f, R6 ;  /* 0x0000001fff735819 */ /* 0x000fc80000011406 */
[----:B------:R-:W-:-:S04]  /*0f00*/  @P5 LEA.HI R115, R115, R6, RZ, 0x2 ;  /* 0x0000000673735211 */ /* 0x000fc800078f10ff */
[----:B------:R-:W-:Y:S01]  /*0f10*/  @P5 LEA.HI.SX32 R147, R115, R4, 0x1e ;  /* 0x0000000473935211 */ /* 0x000fe200078ff2ff */
[----:B------:R-:W-:Y:S06]  /*0f20*/  @!P0 BRA `(.L_x_24373) ;  /* 0x0000000000bc8947 */ /* 0x000fec0003800000 */
[----:B----4-:R-:W-:-:S04]  /*0f30*/  UISETP.NE.U32.AND UP0, UPT, UR16, URZ, UPT ;  /* 0x000000ff1000728c */ /* 0x010fc8000bf05070 */
[----:B------:R-:W-:Y:S01]  /*0f40*/  UISETP.NE.AND.EX UP0, UPT, UR17, URZ, UPT, UP0 ;  /* 0x000000ff1100728c */ /* 0x000fe2000bf05300 */
[----:B------:R-:W-:Y:S10]  /*0f50*/  @!P5 BRA `(.L_x_24374) ;  /* 0x00000000000cd947 */ /* 0x000ff40003800000 */
[----:B------:R-:W0:Y:S02]  /*0f60*/  LDC.64 R104, c[0x0][0x390] ;  /* 0x0000e400ff687b82 */ /* 0x000e240000000a00 */
[----:B0-----:R-:W-:-:S06]  /*0f70*/  IMAD.WIDE.U32 R104, R147, 0x10, R104 ;  /* 0x0000001093687825 */ /* 0x001fcc00078e0068 */
[----:B------:R-:W5:Y:S02]  /*0f80*/  LDG.E.128 R104, desc[UR12][R104.64] ;  /* 0x0000000c68687981 */ /* 0x000f64000c1e1d00 */
.L_x_24374:
[----:B------:R-:W-:Y:S05]  /*0f90*/  BRA.U !UP0, `(.L_x_24375) ;  /* 0x0000000108547547 */ /* 0x000fea000b800000 */
[----:B------:R-:W0:Y:S02]  /*0fa0*/  LDC.64 R108, c[0x0][0x3a0] ;  /* 0x0000e800ff6c7b82 */ /* 0x000e240000000a00 */
[----:B0-----:R-:W-:-:S06]  /*0fb0*/  IMAD.WIDE.U32 R108, R146, 0x10, R108 ;  /* 0x00000010926c7825 */ /* 0x001fcc00078e006c */
[----:B------:R-:W2:Y:S01]  /*0fc0*/  LDG.E.128 R108, desc[UR12][R108.64] ;  /* 0x0000000c6c6c7981 */ /* 0x000ea2000c1e1d00 */
[----:B------:R-:W-:-:S13]  /*0fd0*/  ISETP.GT.AND P1, PT, R144, RZ, PT ;  /* 0x000000ff9000720c */ /* 0x000fda0003f24270 */
[----:B------:R-:W0:Y:S08]  /*0fe0*/  @P1 LDC R7, c[0x0][0x40c] ;  /* 0x00010300ff071b82 */ /* 0x000e300000000800 */
        /* <DEDUP_REMOVED lines=13> */
[----:B------:R-:W-:-:S04]  /*10c0*/  FMUL.FTZ R4, R107, UR21 ;  /* 0x000000156b047c20 */ /* 0x000fc80008410000 */
[----:B------:R-:W-:Y:S01]  /*10d0*/  FFMA.FTZ R111, R4, R19, R111 ;  /* 0x00000013046f7223 */ /* 0x000fe2000001006f */
[----:B------:R-:W-:Y:S06]  /*10e0*/  BRA `(.L_x_24376) ;  /* 0x0000000000347947 */ /* 0x000fec0003800000 */
.L_x_24375:
[----:B-----5:R-:W-:Y:S01]  /*10f0*/  FMUL.FTZ R111, R106, UR21 ;  /* 0x000000156a6f7c20 */ /* 0x020fe20008410000 */
[----:B------:R-:W-:Y:S01]  /*1100*/  FMUL.FTZ R5, R104, UR21 ;  /* 0x0000001568057c20 */ /* 0x000fe20008410000 */
[----:B------:R-:W-:Y:S01]  /*1110*/  FMUL.FTZ R4, R105, UR21 ;  /* 0x0000001569047c20 */ /* 0x000fe20008410000 */
[----:B------:R-:W-:Y:S01]  /*1120*/  FMUL.FTZ R6, R107, UR21 ;  /* 0x000000156b067c20 */ /* 0x000fe20008410000 */
[----:B------:R-:W-:Y:S01]  /*1130*/  FMUL.FTZ R114, R111, R18 ;  /* 0x000000126f727220 */ /* 0x000fe20000410000 */
[----:B------:R-:W-:Y:S01]  /*1140*/  FMUL.FTZ R112, R5, R16 ;  /* 0x0000001005707220 */ /* 0x000fe20000410000 */
[----:B------:R-:W-:Y:S01]  /*1150*/  FMUL.FTZ R113, R4, R17 ;  /* 0x0000001104717220 */ /* 0x000fe20000410000 */
[----:B------:R-:W-:Y:S01]  /*1160*/  FMUL.FTZ R111, R6, R19 ;  /* 0x00000013066f7220 */ /* 0x000fe20000410000 */
[----:B------:R-:W-:-:S04]  /*1170*/  ISETP.GT.AND P1, PT, R144, RZ, PT ;  /* 0x000000ff9000720c */ /* 0x000fc80003f24270 */
[----:B------:R-:W-:Y:S02]  /*1180*/  FSEL R112, R112, RZ, P1 ;  /* 0x000000ff70707208 */ /* 0x000fe40000800000 */
[----:B------:R-:W-:Y:S02]  /*1190*/  FSEL R113, R113, RZ, P1 ;  /* 0x000000ff71717208 */ /* 0x000fe40000800000 */
[----:B------:R-:W-:Y:S02]  /*11a0*/  FSEL R114, R114, RZ, P1 ;  /* 0x000000ff72727208 */ /* 0x000fe40000800000 */
[----:B------:R-:W-:-:S07]  /*11b0*/  FSEL R111, R111, RZ, P1 ;  /* 0x000000ff6f6f7208 */ /* 0x000fce0000800000 */
.L_x_24376:
[----:B------:R-:W0:Y:S01]  /*11c0*/  LDC.64 R4, c[0x0][0x3a8] ;  /* 0x0000ea00ff047b82 */ /* 0x000e220000000a00 */
[----:B------:R-:W-:Y:S02]  /*11d0*/  MOV R115, R111 ;  /* 0x0000006f00737202 */ /* 0x000fe40000000f00 */
[----:B------:R-:W-:Y:S01]  /*11e0*/  IADD3 R147, PT, PT, R147, 0x80, RZ ;  /* 0x0000008093937810 */ /* 0x000fe20007ffe0ff */
[C---:B0-----:R-:W-:Y:S01]  /*11f0*/  IMAD.WIDE.U32 R4, R146.reuse, 0x10, R4 ;  /* 0x0000001092047825 */ /* 0x041fe200078e0004 */
[----:B------:R-:W-:-:S04]  /*1200*/  IADD3 R146, PT, PT, R146, 0x80, RZ ;  /* 0x0000008092927810 */ /* 0x000fc80007ffe0ff */
[----:B------:R0:W-:Y:S03]  /*1210*/  STG.E.128 desc[UR12][R4.64], R112 ;  /* 0x0000007004007986 */ /* 0x0001e6000c101d0c */
.L_x_24373:
[----:B----4-:R-:W-:Y:S05]  /*1220*/  BSYNC.RECONVERGENT B0 ;  /* 0x0000000000007941 */ /* 0x010fea0003800200 */
.L_x_24372:
[----:B------:R-:W-:Y:S01]  /*1230*/  ISETP.GE.U32.AND P1, PT, R0, 0x100, PT ;  /* 0x000001000000780c */ /* 0x000fe20003f26070 */
[----:B------:R-:W-:Y:S03]  /*1240*/  BSSY.RECONVERGENT B0, `(.L_x_24377) ;  /* 0x0000033000007945 */ /* 0x000fe60003800200 */
[----:B0-----:R-:W-:-:S09]  /*1250*/  P2R R4, PR, RZ, 0x2 ;  /* 0x00000002ff047803 */ /* 0x001fd20000000000 */
[----:B------:R-:W-:Y:S05]  /*1260*/  @!P1 BRA `(.L_x_24378) ;  /* 0x0000000000c09947 */ /* 0x000fea0003800000 */
[----:B------:R-:W-:Y:S01]  /*1270*/  ISETP.NE.U32.AND P1, PT, RZ, UR16, PT ;  /* 0x00000010ff007c0c */ /* 0x000fe2000bf25070 */
[----:B------:R-:W0:Y:S03]  /*1280*/  @P5 LDC.64 R116, c[0x0][0x390] ;  /* 0x0000e400ff745b82 */ /* 0x000e260000000a00 */
[----:B------:R-:W-:-:S13]  /*1290*/  ISETP.NE.AND.EX P1, PT, RZ, UR17, PT, P1 ;  /* 0x00000011ff007c0c */ /* 0x000fda000bf25310 */
[----:B------:R-:W1:Y:S01]  /*12a0*/  @P1 LDC.64 R4, c[0x0][0x3a0] ;  /* 0x0000e800ff041b82 */ /* 0x000e620000000a00 */
[----:B0-----:R-:W-:-:S05]  /*12b0*/  @P5 IMAD.WIDE.U32 R116, R147, 0x10, R116 ;  /* 0x0000001093745825 */ /* 0x001fca00078e0074 */
[----:B------:R0:W5:Y:S01]  /*12c0*/  @P5 LDG.E.128 R104, desc[UR12][R116.64] ;  /* 0x0000000c74685981 */ /* 0x000162000c1e1d00 */
[----:B-1----:R-:W-:-:S06]  /*12d0*/  @P1 IMAD.WIDE.U32 R4, R146, 0x10, R4 ;  /* 0x0000001092041825 */ /* 0x002fcc00078e0004 */
[----:B------:R-:W2:Y:S02]  /*12e0*/  @P1 LDG.E.128 R4, desc[UR12][R4.64] ;  /* 0x0000000c04041981 */ /* 0x000ea4000c1e1d00 */
[----:B--2---:R-:W-:Y:S02]  /*12f0*/  @P1 MOV R110, R6 ;  /* 0x00000006006e1202 */ /* 0x004fe40000000f00 */
[----:B------:R-:W-:Y:S02]  /*1300*/  @P1 MOV R109, R5 ;  /* 0x00000005006d1202 */ /* 0x000fe40000000f00 */
[----:B------:R-:W-:Y:S01]  /*1310*/  @P1 MOV R108, R4 ;  /* 0x00000004006c1202 */ /* 0x000fe20000000f00 */
[----:B0-----:R-:W-:Y:S06]  /*1320*/  @!P1 BRA `(.L_x_24379) ;  /* 0x0000000000489947 */ /* 0x001fec0003800000 */
[----:B------:R-:W-:Y:S02]  /*1330*/  ISETP.GT.AND P1, PT, R144, RZ, PT ;  /* 0x000000ff9000720c */ /* 0x000fe40003f24270 */
[----:B------:R-:W-:Y:S02]  /*1340*/  MOV R116, R108 ;  /* 0x0000006c00747202 */ /* 0x000fe40000000f00 */
[----:B------:R-:W-:Y:S02]  /*1350*/  MOV R117, R109 ;  /* 0x0000006d00757202 */ /* 0x000fe40000000f00 */
[----:B------:R-:W-:Y:S02]  /*1360*/  MOV R118, R110 ;  /* 0x0000006e00767202 */ /* 0x000fe40000000f00 */
[----:B------:R-:W-:-:S05]  /*1370*/  MOV R119, R7 ;  /* 0x0000000700777202 */ /* 0x000fca0000000f00 */
[----:B------:R-:W0:Y:S08]  /*1380*/  @P1 LDC R5, c[0x0][0x40c] ;  /* 0x00010300ff051b82 */ /* 0x000e300000000800 */
[----:B------:R-:W1:Y:S08]  /*1390*/  @P1 LDC R4, c[0x0][0x40c] ;  /* 0x00010300ff041b82 */ /* 0x000e700000000800 */
[----:B------:R-:W2:Y:S01]  /*13a0*/  @P1 LDC R115, c[0x0][0x40c] ;  /* 0x00010300ff731b82 */ /* 0x000ea20000000800 */
[----:B0----5:R-:W-:-:S04]  /*13b0*/  @P1 FMUL.FTZ R5, R104, R5 ;  /* 0x0000000568051220 */ /* 0x021fc80000410000 */
[----:B------:R-:W-:Y:S01]  /*13c0*/  @P1 FFMA.FTZ R116, R5, R28, R108 ;  /* 0x0000001c05741223 */ /* 0x000fe2000001006c */
[----:B-1----:R-:W-:-:S04]  /*13d0*/  @P1 FMUL.FTZ R4, R105, R4 ;  /* 0x0000000469041220 */ /* 0x002fc80000410000 */
[----:B------:R-:W-:Y:S01]  /*13e0*/  @P1 FFMA.FTZ R117, R4, R29, R109 ;  /* 0x0000001d04751223 */ /* 0x000fe2000001006d */
[----:B--2---:R-:W-:-:S04]  /*13f0*/  @P1 FMUL.FTZ R115, R106, R115 ;  /* 0x000000736a731220 */ /* 0x004fc80000410000 */
[----:B------:R-:W-:Y:S01]  /*1400*/  @P1 FFMA.FTZ R118, R115, R30, R110 ;  /* 0x0000001e73761223 */ /* 0x000fe2000001006e */
[----:B------:R-:W-:Y:S06]  /*1410*/  @!P1 BRA `(.L_x_24380) ;  /* 0x0000000000409947 */ /* 0x000fec0003800000 */
[----:B------:R-:W-:-:S04]  /*1420*/  FMUL.FTZ R4, R107, UR21 ;  /* 0x000000156b047c20 */ /* 0x000fc80008410000 */
[----:B------:R-:W-:Y:S01]  /*1430*/  FFMA.FTZ R119, R4, R31, R7 ;  /* 0x0000001f04777223 */ /* 0x000fe20000010007 */
[----:B------:R-:W-:Y:S06]  /*1440*/  BRA `(.L_x_24380) ;  /* 0x0000000000347947 */ /* 0x000fec0003800000 */
.L_x_24379:
        /* <DEDUP_REMOVED lines=13> */
.L_x_24380:
[----:B------:R-:W0:Y:S01]  /*1520*/  LDC.64 R4, c[0x0][0x3a8] ;  /* 0x0000ea00ff047b82 */ /* 0x000e220000000a00 */
[----:B------:R-:W-:Y:S01]  /*1530*/  IADD3 R147, PT, PT, R147, 0x80, RZ ;  /* 0x0000008093937810 */ /* 0x000fe20007ffe0ff */
[C---:B0-----:R-:W-:Y:S01]  /*1540*/  IMAD.WIDE.U32 R4, R146.reuse, 0x10, R4 ;  /* 0x0000001092047825 */ /* 0x041fe200078e0004 */
[----:B------:R-:W-:-:S04]  /*1550*/  IADD3 R146, PT, PT, R146, 0x80, RZ ;  /* 0x0000008092927810 */ /* 0x000fc80007ffe0ff */
[----:B------:R0:W-:Y:S03]  /*1560*/  STG.E.128 desc[UR12][R4.64], R116 ;  /* 0x0000007404007986 */ /* 0x0001e6000c101d0c */
.L_x_24378:
[----:B------:R-:W-:Y:S05]  /*1570*/  BSYNC.RECONVERGENT B0 ;  /* 0x0000000000007941 */ /* 0x000fea0003800200 */
.L_x_24377:
        /* <DEDUP_REMOVED lines=35> */
.L_x_24383:
        /* <DEDUP_REMOVED lines=13> */
.L_x_24384:
[----:B------:R-:W0:Y:S01]  /*1880*/  LDC.64 R4, c[0x0][0x3a8] ;  /* 0x0000ea00ff047b82 */ /* 0x000e220000000a00 */
[----:B------:R-:W-:Y:S01]  /*1890*/  IADD3 R147, PT, PT, R147, 0x80, RZ ;  /* 0x0000008093937810 */ /* 0x000fe20007ffe0ff */
[C---:B0-----:R-:W-:Y:S01]  /*18a0*/  IMAD.WIDE.U32 R4, R146.reuse, 0x10, R4 ;  /* 0x0000001092047825 */ /* 0x041fe200078e0004 */
[----:B------:R-:W-:-:S04]  /*18b0*/  IADD3 R146, PT, PT, R146, 0x80, RZ ;  /* 0x0000008092927810 */ /* 0x000fc80007ffe0ff */
[----:B------:R0:W-:Y:S03]  /*18c0*/  STG.E.128 desc[UR12][R4.64], R120 ;  /* 0x0000007804007986 */ /* 0x0001e6000c101d0c */
.L_x_24382:
[----:B------:R-:W-:Y:S05]  /*18d0*/  BSYNC.RECONVERGENT B0 ;  /* 0x0000000000007941 */ /* 0x000fea0003800200 */
.L_x_24381:
        /* <DEDUP_REMOVED lines=35> */
.L_x_24387:
        /* <DEDUP_REMOVED lines=13> */
.L_x_24388:
[----:B------:R-:W0:Y:S01]  /*1be0*/  LDC.64 R4, c[0x0][0x3a8] ;  /* 0x0000ea00ff047b82 */ /* 0x000e220000000a00 */
[----:B------:R-:W-:Y:S01]  /*1bf0*/  IADD3 R147, PT, PT, R147, 0x80, RZ ;  /* 0x0000008093937810 */ /* 0x000fe20007ffe0ff */
[C---:B0-----:R-:W-:Y:S01]  /*1c00*/  IMAD.WIDE.U32 R4, R146.reuse, 0x10, R4 ;  /* 0x0000001092047825 */ /* 0x041fe200078e0004 */
[----:B------:R-:W-:-:S04]  /*1c10*/  IADD3 R146, PT, PT, R146, 0x80, RZ ;  /* 0x0000008092927810 */ /* 0x000fc80007ffe0ff */
[----:B------:R0:W-:Y:S03]  /*1c20*/  STG.E.128 desc[UR12][R4.64], R124 ;  /* 0x0000007c04007986 */ /* 0x0001e6000c101d0c */
.L_x_24386:
[----:B------:R-:W-:Y:S05]  /*1c30*/  BSYNC.RECONVERGENT B0 ;  /* 0x0000000000007941 */ /* 0x000fea0003800200 */
.L_x_24385:
        /* <DEDUP_REMOVED lines=34> */
.L_x_24391:
        /* <DEDUP_REMOVED lines=13> */
.L_x_24392:
[----:B------:R-:W0:Y:S01]  /*1f30*/  LDC.64 R4, c[0x0][0x3a8] ;  /* 0x0000ea00ff047b82 */ /* 0x000e220000000a00 */
[----:B------:R-:W-:Y:S01]  /*1f40*/  IADD3 R147, PT, PT, R147, 0x80, RZ ;  /* 0x0000008093937810 */ /* 0x000fe20007ffe0ff */
[C---:B0-----:R-:W-:Y:S01]  /*1f50*/  IMAD.WIDE.U32 R4, R146.reuse, 0x10, R4 ;  /* 0x0000001092047825 */ /* 0x041fe200078e0004 */
[----:B------:R-:W-:-:S04]  /*1f60*/  IADD3 R146, PT, PT, R146, 0x80, RZ ;  /* 0x0000008092927810 */ /* 0x000fc80007ffe0ff */
[----:B------:R1:W-:Y:S03]  /*1f70*/  STG.E.128 desc[UR12][R4.64], R128 ;  /* 0x0000008004007986 */ /* 0x0003e6000c101d0c */
.L_x_24390:
[----:B------:R-:W-:Y:S05]  /*1f80*/  BSYNC.RECONVERGENT B0 ;  /* 0x0000000000007941 */ /* 0x000fea0003800200 */
.L_x_24389:
        /* <DEDUP_REMOVED lines=34> */
.L_x_24395:
        /* <DEDUP_REMOVED lines=13> */
.L_x_24396:
[----:B------:R-:W0:Y:S01]  /*2280*/  LDC.64 R4, c[0x0][0x3a8] ;  /* 0x0000ea00ff047b82 */ /* 0x000e220000000a00 */
[----:B------:R-:W-:Y:S01]  /*2290*/  IADD3 R147, PT, PT, R147, 0x80, RZ ;  /* 0x0000008093937810 */ /* 0x000fe20007ffe0ff */
[C---:B0-----:R-:W-:Y:S01]  /*22a0*/  IMAD.WIDE.U32 R4, R146.reuse, 0x10, R4 ;  /* 0x0000001092047825 */ /* 0x041fe200078e0004 */
[----:B------:R-:W-:-:S04]  /*22b0*/  IADD3 R146, PT, PT, R146, 0x80, RZ ;  /* 0x0000008092927810 */ /* 0x000fc80007ffe0ff */
[----:B------:R2:W-:Y:S03]  /*22c0*/  STG.E.128 desc[UR12][R4.64], R132 ;  /* 0x0000008404007986 */ /* 0x0005e6000c101d0c */
.L_x_24394:
[----:B------:R-:W-:Y:S05]  /*22d0*/  BSYNC.RECONVERGENT B0 ;  /* 0x0000000000007941 */ /* 0x000fea0003800200 */
.L_x_24393:
        /* <DEDUP_REMOVED lines=34> */
.L_x_24399:
        /* <DEDUP_REMOVED lines=13> */
.L_x_24400:
[----:B------:R-:W0:Y:S01]  /*25d0*/  LDC.64 R4, c[0x0][0x3a8] ;  /* 0x0000ea00ff047b82 */ /* 0x000e220000000a00 */
[----:B------:R-:W-:Y:S01]  /*25e0*/  IADD3 R147, PT, PT, R147, 0x80, RZ ;  /* 0x0000008093937810 */ /* 0x000fe20007ffe0ff */
[C---:B0-----:R-:W-:Y:S01]  /*25f0*/  IMAD.WIDE.U32 R4, R146.reuse, 0x10, R4 ;  /* 0x0000001092047825 */ /* 0x041fe200078e0004 */
[----:B------:R-:W-:-:S04]  /*2600*/  IADD3 R146, PT, PT, R146, 0x80, RZ ;  /* 0x0000008092927810 */ /* 0x000fc80007ffe0ff */
[----:B------:R3:W-:Y:S03]  /*2610*/  STG.E.128 desc[UR12][R4.64], R136 ;  /* 0x0000008804007986 */ /* 0x0007e6000c101d0c */
.L_x_24398:
[----:B------:R-:W-:Y:S05]  /*2620*/  BSYNC.RECONVERGENT B0 ;  /* 0x0000000000007941 */ /* 0x000fea0003800200 */
.L_x_24397:
[----:B------:R-:W-:Y:S01]  /*2630*/  ISETP.GE.U32.AND P4, PT, R0, 0x400, PT ;  /* 0x000004000000780c */ /* 0x000fe20003f86070 */
[----:B------:R-:W-:-:S12]  /*2640*/  BSSY.RECONVERGENT B0, `(.L_x_24401) ;  /* 0x0000031000007945 */ /* 0x000fd80003800200 */
[----:B------:R-:W-:Y:S05]  /*2650*/  @!P4 BRA `(.L_x_24402) ;  /* 0x0000000000bcc947 */ /* 0x000fea0003800000 */
[----:B0123--:R-:W0:Y:S02]  /*2660*/  @P5 LDC.64 R4, c[0x0][0x390] ;  /* 0x0000e400ff045b82 */ /* 0x00fe240000000a00 */
[----:B0-----:R-:W-:-:S05]  /*2670*/  @P5 IMAD.WIDE.U32 R4, R147, 0x10, R4 ;  /* 0x0000001093045825 */ /* 0x001fca00078e0004 */
[----:B------:R0:W5:Y:S01]  /*2680*/  @P5 LDG.E.128 R104, desc[UR12][R4.64] ;  /* 0x0000000c04685981 */ /* 0x000162000c1e1d00 */
[----:B------:R-:W-:-:S04]  /*2690*/  ISETP.NE.U32.AND P5, PT, RZ, UR16, PT ;  /* 0x00000010ff007c0c */ /* 0x000fc8000bfa5070 */
[----:B------:R-:W-:-:S13]  /*26a0*/  ISETP.NE.AND.EX P5, PT, RZ, UR17, PT, P5 ;  /* 0x00000011ff007c0c */ /* 0x000fda000bfa5350 */
[----:B------:R-:W1:Y:S02]  /*26b0*/  @P5 LDC.64 R140, c[0x0][0x3a0] ;  /* 0x0000e800ff8c5b82 */ /* 0x000e640000000a00 */
        /* <DEDUP_REMOVED lines=25> */
.L_x_24403:
        /* <DEDUP_REMOVED lines=13> */
.L_x_24404:
[----:B------:R-:W0:Y:S02]  /*2920*/  LDC.64 R4, c[0x0][0x3a8] ;  /* 0x0000ea00ff047b82 */ /* 0x000e240000000a00 */
[----:B0-----:R-:W-:-:S05]  /*2930*/  IMAD.WIDE.U32 R146, R146, 0x10, R4 ;  /* 0x0000001092927825 */ /* 0x001fca00078e0004 */
[----:B------:R4:W-:Y:S02]  /*2940*/  STG.E.128 desc[UR12][R146.64], R140 ;  /* 0x0000008c92007986 */ /* 0x0009e4000c101d0c */
.L_x_24402:
[----:B------:R-:W-:Y:S05]  /*2950*/  BSYNC.RECONVERGENT B0 ;  /* 0x0000000000007941 */ /* 0x000fea0003800200 */
.L_x_24401:
[----:B0123--:R-:W-:Y:S01]  /*2960*/  FADD.FTZ R4, RZ, R112 ;  /* 0x00000070ff047221 */ /* 0x00ffe20000010000 */
        /* <DEDUP_REMOVED lines=8> */
[----:B------:R-:W-:Y:S01]  /*29f0*/  LOP3.LUT R145, R145, 0x1f, RZ, 0xc0, !PT ;  /* 0x0000001f91917812 */ /* 0x000fe200078ec0ff */
[----:B------:R-:W-:-:S02]  /*2a00*/  UISETP.GE.AND UP0, UPT, UR6, 0x1, UPT ;  /* 0x000000010600788c */ /* 0x000fc4000bf06270 */
        /* <DEDUP_REMOVED lines=41> */
[----:B------:R-:W4:Y:S02]  /*2ca0*/  SHFL.BFLY PT, R4, R115, 0x4, 0x1f ;  /* 0x0c801f0073047f89 */ /* 0x000f2400000e0000 */
[----:B----4-:R-:W-:-:S05]  /*2cb0*/  FADD.FTZ R146, R115, R4 ;  /* 0x0000000473927221 */ /* 0x010fca0000010000 */
        /* <DEDUP_REMOVED lines=85> */
[----:B0-----:R-:W-:-:S04]  /*3210*/  @!P5 SHF.R.U32.HI R4, RZ, 0x2, R6 ;  /* 0x00000002ff04d819 */ /* 0x001fc80000011606 */
[----:B------:R-:W0:Y:S01]  /*3220*/  SHFL.BFLY PT, R148, R147, 0x10, 0x1f ;  /* 0x0e001f0093947f89 */ /* 0x000e2200000e0000 */
[----:B------:R-:W-:Y:S02]  /*3230*/  LOP3.LUT R146, R6, 0x1f, RZ, 0xc0, !PT ;  /* 0x0000001f06927812 */ /* 0x000fe400078ec0ff */
[----:B------:R-:W-:Y:S02]  /*3240*/  @!P5 LOP3.LUT R115, R4, 0x18, RZ, 0xc0, !PT ;  /* 0x000000180473d812 */ /* 0x000fe400078ec0ff */
[----:B------:R-:W-:Y:S01]  /*3250*/  CS2R R4, SRZ ;  /* 0x0000000000047805 */ /* 0x000fe2000001ff00 */
[----:B0-----:R-:W-:-:S05]  /*3260*/  FADD.FTZ R145, R147, R148 ;  /* 0x0000009493917221 */ /* 0x001fca0000010000 */
[----:B------:R-:W-:Y:S01]  /*3270*/  @!P5 STS.64 [R115+UR4], R144 ;  /* 0x000000907300d988 */ /* 0x000fe20008000a04 */
[----:B------:R-:W-:Y:S01]  /*3280*/  BAR.SYNC.DEFER_BLOCKING 0x0 ;  /* 0x0000000000007b1d */ /* 0x000fe20000010000 */
[----:B------:R-:W-:-:S13]  /*3290*/  ISETP.GT.U32.AND P5, PT, R146, 0x3, PT ;  /* 0x000000039200780c */ /* 0x000fda0003fa4070 */
[----:B------:R-:W-:Y:S01]  /*32a0*/  @!P5 LEA R147, R146, UR4, 0x3 ;  /* 0x000000049293dc11 */ /* 0x000fe2000f8e18ff */
[----:B------:R-:W-:Y:S01]  /*32b0*/  HFMA2 R146, -RZ, RZ, 0, 0 ;  /* 0x00000000ff927431 */ /* 0x000fe200000001ff */
[----:B------:R-:W-:-:S03]  /*32c0*/  @!P5 MOV R146, R3 ;  /* 0x000000030092d202 */ /* 0x000fc60000000f00 */
[----:B------:R-:W-:Y:S01]  /*32d0*/  @!P5 LDS.64 R4, [R147] ;  /* 0x000000009304d984 */ /* 0x000fe20000000a00 */
[-C--:B------:R-:W-:Y:S02]  /*32e0*/  I2FP.F32.S32 R153, R146.reuse ;  /* 0x0000009200997245 */ /* 0x080fe40000201400 */
[----:B------:R-:W-:Y:S01]  /*32f0*/  PLOP3.LUT P5, PT, PT, PT, UP2, 0x40, 0x4 ;  /* 0x000000000004781c */ /* 0x000fe20003fae828 */
[----:B------:R-:W0:Y:S02]  /*3300*/  SHFL.DOWN PT, R151, R146, 0x2, 0x1f ;  /* 0x08401f0092977f89 */ /* 0x000e2400000e0000 */
[CC--:B0-----:R-:W-:Y:S02]  /*3310*/  IADD3 R154, PT, PT, R151.reuse, R146.reuse, RZ ;  /* 0x00000092979a7210 */ /* 0x0c1fe40007ffe0ff */
[----:B------:R-:W-:Y:S02]  /*3320*/  IADD3 R144, PT, PT, R151, R146, RZ ;  /* 0x0000009297907210 */ /* 0x000fe40007ffe0ff */
[----:B------:R-:W-:Y:S01]  /*3330*/  I2FP.F32.S32 R151, R151 ;  /* 0x0000009700977245 */ /* 0x000fe20000201400 */
[----:B------:R-:W0:Y:S01]  /*3340*/  SHFL.DOWN PT, R115, R154, 0x1, 0x1f ;  /* 0x08201f009a737f89 */ /* 0x000e2200000e0000 */
[----:B------:R-:W-:-:S04]  /*3350*/  I2FP.F32.S32 R144, R144 ;  /* 0x0000009000907245 */ /* 0x000fc80000201400 */
[----:B------:R-:W1:Y:S01]  /*3360*/  MUFU.RCP R145, R144 ;  /* 0x0000009000917308 */ /* 0x000e620000001000 */
[----:B------:R-:W2:Y:S01]  /*3370*/  SHFL.DOWN PT, R152, R4, 0x2, 0x1f ;  /* 0x08401f0004987f89 */ /* 0x000ea200000e0000 */
[----:B0-----:R-:W-:-:S03]  /*3380*/  IADD3 R146, PT, PT, R154, R115, RZ ;  /* 0x000000739a927210 */ /* 0x001fc60007ffe0ff */
[----:B------:R-:W0:Y:S01]  /*3390*/  SHFL.DOWN PT, R154, R5, 0x2, 0x1f ;  /* 0x08401f00059a7f89 */ /* 0x000e2200000e0000 */
[----:B------:R-:W-:Y:S01]  /*33a0*/  I2FP.F32.S32 R147, R146 ;  /* 0x0000009200937245 */ /* 0x000fe20000201400 */
[----:B--2---:R-:W-:-:S05]  /*33b0*/  FMUL.FTZ R148, R152, R151 ;  /* 0x0000009798947220 */ /* 0x004fca0000410000 */
[----:B------:R-:W2:Y:S01]  /*33c0*/  MUFU.RCP R147, R147 ;  /* 0x0000009300937308 */ /* 0x000ea20000001000 */
[----:B------:R-:W-:Y:S01]  /*33d0*/  FFMA.FTZ R148, R153, R4, R148 ;  /* 0x0000000499947223 */ /* 0x000fe20000010094 */
[----:B------:R-:W-:-:S03]  /*33e0*/  FADD.FTZ R4, -R152, R4 ;  /* 0x0000000498047221 */ /* 0x000fc60000010100 */
[----:B-1----:R-:W-:Y:S01]  /*33f0*/  FMUL.FTZ R150, R145, R148 ;  /* 0x0000009491967220 */ /* 0x002fe20000410000 */
[----:B------:R-:W-:Y:S01]  /*3400*/  FMUL.FTZ R4, R4, R4 ;  /* 0x0000000404047220 */ /* 0x000fe20000410000 */
[----:B------:R-:W-:-:S03]  /*3410*/  I2FP.F32.S32 R148, R115 ;  /* 0x0000007300947245 */ /* 0x000fc60000201400 */
[----:B------:R-:W1:Y:S01]  /*3420*/  SHFL.DOWN PT, R149, R150, 0x1, 0x1f ;  /* 0x08201f0096957f89 */ /* 0x000e6200000e0000 */
[----:B------:R-:W-:Y:S01]  /*3430*/  FMUL.FTZ R4, R4, R153 ;  /* 0x0000009904047220 */ /* 0x000fe20000410000 */
[----:B------:R-:W-:-:S03]  /*3440*/  MOV R153, UR7 ;  /* 0x0000000700997c02 */ /* 0x000fc60008000f00 */
[----:B------:R-:W-:Y:S01]  /*3450*/  FMUL.FTZ R4, R4, R151 ;  /* 0x0000009704047220 */ /* 0x000fe20000410000 */
[----:B0-----:R-:W-:Y:S01]  /*3460*/  FADD.FTZ R154, R154, R5 ;  /* 0x000000059a9a7221 */ /* 0x001fe20000010000 */
[----:B------:R-:W-:Y:S01]  /*3470*/  MOV R151, UR7 ;  /* 0x0000000700977c02 */ /* 0x000fe20008000f00 */
[----:B------:R-:W0:Y:S02]  /*3480*/  LDC R5, c[0x0][0x448] ;  /* 0x00011200ff057b82 */ /* 0x000e240000000800 */
[----:B------:R-:W-:-:S05]  /*3490*/  FFMA.FTZ R4, R145, R4, R154 ;  /* 0x0000000491047223 */ /* 0x000fca000001009a */
[----:B------:R-:W3:Y:S01]  /*34a0*/  SHFL.DOWN PT, R145, R4, 0x1, 0x1f ;  /* 0x08201f0004917f89 */ /* 0x000ee200000e0000 */
[----:B-1----:R-:W-:Y:S01]  /*34b0*/  FMUL.FTZ R115, R149, R148 ;  /* 0x0000009495737220 */ /* 0x002fe20000410000 */
[----:B------:R-:W-:-:S03]  /*34c0*/  FADD.FTZ R149, R150, -R149 ;  /* 0x8000009596957221 */ /* 0x000fc60000010000 */
[----:B------:R-:W-:Y:S01]  /*34d0*/  FFMA.FTZ R146, R144, R150, R115 ;  /* 0x0000009690927223 */ /* 0x000fe20000010073 */
[----:B------:R-:W-:-:S03]  /*34e0*/  FMUL.FTZ R149, R149, R149 ;  /* 0x0000009595957220 */ /* 0x000fc60000410000 */
[----:B--2---:R-:W-:Y:S01]  /*34f0*/  FMUL.FTZ R115, R147, R146 ;  /* 0x0000009293737220 */ /* 0x004fe20000410000 */
[----:B------:R-:W-:-:S04]  /*3500*/  FMUL.FTZ R149, R144, R149 ;  /* 0x0000009590957220 */ /* 0x000fc80000410000 */
[----:B------:R-:W-:Y:S01]  /*3510*/  FMUL.FTZ R149, R149, R148 ;  /* 0x0000009495957220 */ /* 0x000fe20000410000 */
[----:B------:R-:W1:Y:S01]  /*3520*/  SHFL.IDX PT, R115, R115, RZ, 0x1f ;  /* 0x00001fff73737589 */ /* 0x000e6200000e0000 */
[----:B---3--:R-:W-:-:S04]  /*3530*/  FADD.FTZ R144, R4, R145 ;  /* 0x0000009104907221 */ /* 0x008fc80000010000 */
[----:B------:R-:W-:-:S05]  /*3540*/  FFMA.FTZ R147, R147, R149, R144 ;  /* 0x0000009593937223 */ /* 0x000fca0000010090 */
[----:B------:R-:W0:Y:S01]  /*3550*/  SHFL.IDX PT, R150, R147, RZ, 0x1f ;  /* 0x00001fff93967589 */ /* 0x000e2200000e0000 */
[----:B-1----:R-:W-:-:S05]  /*3560*/  FMUL.FTZ R146, R115, R115 ;  /* 0x0000007373927220 */ /* 0x002fca0000410000 */
[----:B------:R-:W-:Y:S02]  /*3570*/  FSEL R146, R146, RZ, !P5 ;  /* 0x000000ff92927208 */ /* 0x000fe40006800000 */
[----:B------:R-:W-:Y:S01]  /*3580*/  ISETP.NE.AND P5, PT, R6, RZ, PT ;  /* 0x000000ff0600720c */ /* 0x000fe20003fa5270 */
[----:B0-----:R-:W-:-:S04]  /*3590*/  FFMA.FTZ R5, R150, UR15, R5 ;  /* 0x0000000f96057c23 */ /* 0x001fc80008010005 */
        /* <DEDUP_REMOVED lines=13> */
[----:B------:R-:W-:Y:S02]  /*3670*/  FSEL R4, R115, RZ, P5 ;  /* 0x000000ff73047208 */ /* 0x000fe40002800000 */
[----:B0-----:R-:W-:Y:S01]  /*3680*/  LOP3.LUT R115, R6, 0x60, RZ, 0xc0, !PT ;  /* 0x0000006006737812 */ /* 0x001fe200078ec0ff */
[----:B------:R-:W-:-:S03]  /*3690*/  USHF.R.S32.HI UR5, URZ, 0x1f, UR4 ;  /* 0x0000001fff057899 */ /* 0x000fc60008011404 */
[----:B------:R-:W-:Y:S01]  /*36a0*/  LOP3.LUT R6, R115, 0x1f, R6, 0xf8, !PT ;  /* 0x0000001f73067812 */ /* 0x000fe200078ef806 */
        /* <DEDUP_REMOVED lines=20> */
.L_x_24407:
[----:B------:R-:W-:Y:S05]  /*37f0*/  BSYNC.RECONVERGENT B0 ;  /* 0x0000000000007941 */ /* 0x000fea0003800200 */
.L_x_24406:
        /* <DEDUP_REMOVED lines=19> */
.L_x_24409:
[----:B------:R-:W-:Y:S05]  /*3930*/  BSYNC.RECONVERGENT B0 ;  /* 0x0000000000007941 */ /* 0x000fea0003800200 */
.L_x_24408:
        /* <DEDUP_REMOVED lines=19> */
.L_x_24411:
[----:B------:R-:W-:Y:S05]  /*3a70*/  BSYNC.RECONVERGENT B0 ;  /* 0x0000000000007941 */ /* 0x000fea0003800200 */
.L_x_24410:
        /* <DEDUP_REMOVED lines=19> */
.L_x_24413:
[----:B------:R-:W-:Y:S05]  /*3bb0*/  BSYNC.RECONVERGENT B0 ;  /* 0x0000000000007941 */ /* 0x000fea0003800200 */
.L_x_24412:
        /* <DEDUP_REMOVED lines=18> */
.L_x_24415:
[----:B------:R-:W-:Y:S05]  /*3ce0*/  BSYNC.RECONVERGENT B0 ;  /* 0x0000000000007941 */ /* 0x000fea0003800200 */
.L_x_24414:
        /* <DEDUP_REMOVED lines=18> */
.L_x_24417:
[----:B------:R-:W-:Y:S05]  /*3e10*/  BSYNC.RECONVERGENT B0 ;  /* 0x0000000000007941 */ /* 0x000fea0003800200 */
.L_x_24416:
        /* <DEDUP_REMOVED lines=18> */
.L_x_24419:
[----:B------:R-:W-:Y:S05]  /*3f40*/  BSYNC.RECONVERGENT B0 ;  /* 0x0000000000007941 */ /* 0x000fea0003800200 */
.L_x_24418:
        /* <DEDUP_REMOVED lines=11> */
[----:B-----5:R-:W-:Y:S01]  /*4000*/  FFMA.FTZ R146, R147, R94, R98 ;  /* 0x0000005e93927223 */ /* 0x020fe20000010062 */
[----:B------:R-:W-:Y:S01]  /*4010*/  FFMA.FTZ R147, R150, R95, R99 ;  /* 0x0000005f96937223 */ /* 0x000fe20000010063 */
[----:B0-----:R-:W-:-:S04]  /*4020*/  IMAD.WIDE.U32 R4, R6, 0x10, R144 ;  /* 0x0000001006047825 */ /* 0x001fc800078e0090 */
[----:B------:R-:W-:Y:S01]  /*4030*/  FFMA.FTZ R144, R115, R92, R96 ;  /* 0x0000005c73907223 */ /* 0x000fe20000010060 */
[----:B------:R-:W-:-:S05]  /*4040*/  FFMA.FTZ R145, R148, R93, R97 ;  /* 0x0000005d94917223 */ /* 0x000fca0000010061 */
[----:B------:R0:W-:Y:S02]  /*4050*/  STG.E.128 desc[UR12][R4.64], R144 ;  /* 0x0000009004007986 */ /* 0x0001e4000c101d0c */
.L_x_24420:
[----:B------:R-:W-:Y:S05]  /*4060*/  BSYNC.RECONVERGENT B0 ;  /* 0x0000000000007941 */ /* 0x000fea0003800200 */
.L_x_24405:
[----:B------:R-:W-:Y:S02]  /*4070*/  UIADD3 UR7, UPT, UPT, UR7, UR18, URZ ;  /* 0x0000001207077290 */ /* 0x000fe4000fffe0ff */
[----:B------:R-:W-:Y:S02]  /*4080*/  UPLOP3.LUT UP1, UPT, UPT, UPT, UP1, 0x40, 0x4 ;  /* 0x000000000004789c */ /* 0x000fe40003f2e810 */
[----:B------:R-:W-:-:S09]  /*4090*/  UISETP.GE.AND UP0, UPT, UR7, UR19, UPT ;  /* 0x000000130700728c */ /* 0x000fd2000bf06270 */
[----:B------:R-:W-:Y:S05]  /*40a0*/  BRA.U !UP0, `(.L_x_24421) ;  /* 0xffffffcd08347547 */ /* 0x000fea000b83ffff */
[----:B------:R-:W-:Y:S05]  /*40b0*/  EXIT ;  /* 0x000000000000794d */ /* 0x000fea0003800000 */
.L_x_24422:
        /* <DEDUP_REMOVED lines=12> */
.L_x_27348:


//--------------------- .text._ZN10layer_norm13ln_fwd_kernelINS_13Kernel_traitsIfffffjLj4096ELj1ELj1ELj4ELj16ENS_18Kernel_traits_baseILj4096EfffffjLj128EEEEELb0ELb1ELb1ELb1EEEvNS_9FwdParamsE --------------------------
	.section	.text._ZN10layer_norm13ln_fwd_kernelINS_13Kernel_traitsIfffffjLj4096ELj1ELj1ELj4ELj16ENS_18Kernel_traits_baseILj4096EfffffjLj128EEEEELb0ELb1ELb1ELb1EEEvNS_9FwdParamsE,"ax",@progbits
	.align	128
        .global         _ZN10layer_norm13ln_fwd_kernelINS_13Kernel_traitsIfffffjLj4096ELj1ELj1ELj4ELj16ENS_18Kernel_traits_baseILj4096EfffffjLj128EEEEELb0ELb1ELb1ELb1EEEvNS_9FwdParamsE
        .type           _ZN10layer_norm13ln_fwd_kernelINS_13Kernel_traitsIfffffjLj4096ELj1ELj1ELj4ELj16ENS_18Kernel_traits_baseILj4096EfffffjLj128EEEEELb0ELb1ELb1ELb1EEEvNS_9FwdParamsE,@function
        .size           _ZN10layer_norm13ln_fwd_kernelINS_13Kernel_traitsIfffffjLj4096ELj1ELj1ELj4ELj16ENS_18Kernel_traits_baseILj4096EfffffjLj128EEEEELb0ELb1ELb1ELb1EEEvNS_9FwdParamsE,(.L_x_27349 - _ZN10layer_norm13ln_fwd_kernelINS_13Kernel_traitsIfffffjLj4096ELj1ELj1ELj4ELj16ENS_18Kernel_traits_baseILj4096EfffffjLj128EEEEELb0ELb1ELb1ELb1EEEvNS_9FwdParamsE)
        .other          _ZN10layer_norm13ln_fwd_kernelINS_13Kernel_traitsIfffffjLj4096ELj1ELj1ELj4ELj16ENS_18Kernel_traits_baseILj4096EfffffjLj128EEEEELb0ELb1ELb1ELb1EEEvNS_9FwdParamsE,@"STO_CUDA_ENTRY STV_DEFAULT"
_ZN10layer_norm13ln_fwd_kernelINS_13Kernel_traitsIfffffjLj4096ELj1ELj1ELj4ELj16ENS_18Kernel_traits_baseILj4096EfffffjLj128EEEEELb0ELb1ELb1ELb1EEEvNS_9FwdParamsE:
.text._ZN10layer_norm13ln_fwd_kernelINS_13Kernel_traitsIfffffjLj4096ELj1ELj1ELj4ELj16ENS_18Kernel_traits_baseILj4096EfffffjLj128EEEEELb0ELb1ELb1ELb1EEEvNS_9FwdParamsE:
        /* <DEDUP_REMOVED lines=41> */
.L_x_24423:
        /* <DEDUP_REMOVED lines=36> */
.L_x_24424:
        /* <DEDUP_REMOVED lines=9> */
.L_x_24444:
[----:B0-----:R-:W0:Y:S08]  /*0560*/  LDC.64 R4, c[0x0][0x3f0] ;  /* 0x0000fc00ff047b82 */ /* 0x001e300000000a00 */
[----:B------:R-:W1:Y:S08]  /*0570*/  LDC R146, c[0x0][0x388] ;  /* 0x0000e200ff927b82 */ /* 0x000e700000000800 */
[----:B------:R-:W2:Y:S01]  /*0580*/  LDC.64 R8, c[0x0][0x3f8] ;  /* 0x0000fe00ff087b82 */ /* 0x000ea20000000a00 */
[----:B0-----:R-:W-:-:S05]  /*0590*/  IMAD.WIDE R4, R3, 0x4, R4 ;  /* 0x0000000403047825 */ /* 0x001fca00078e0204 */
[----:B------:R2:W3:Y:S01]  /*05a0*/  LDG.E R12, desc[UR6][R4.64] ;  /* 0x00000006040c7981 */ /* 0x0004e2000c1e1900 */
[----:B------:R-:W-:Y:S02]  /*05b0*/  HFMA2 R148, -RZ, RZ, 0, 0 ;  /* 0x00000000ff947431 */ /* 0x000fe400000001ff */
[----:B--2---:R-:W-:-:S05]  /*05c0*/  IMAD.WIDE R4, R3, 0x4, R8 ;  /* 0x0000000403047825 */ /* 0x004fca00078e0208 */
[----:B-----5:R0:W5:Y:S01]  /*05d0*/  LDG.E R147, desc[UR6][R4.64] ;  /* 0x0000000604937981 */ /* 0x020162000c1e1900 */
        /* <DEDUP_REMOVED lines=9> */
[----:B----4-:R-:W-:Y:S01]  /*0670*/  ISETP.NE.U32.AND P0, PT, RZ, UR8, PT ;  /* 0x00000008ff007c0c */ /* 0x010fe2000bf05070 */
[----:B------:R-:W-:-:S03]  /*0680*/  IMAD R6, R3, R146, RZ ;  /* 0x0000009203067224 */ /* 0x000fc600078e02ff */
[----:B------:R-:W-:Y:S02]  /*0690*/  ISETP.NE.AND.EX P0, PT, RZ, UR9, PT, P0 ;  /* 0x00000009ff007c0c */ /* 0x000fe4000bf05300 */
[----:B------:R-:W-:-:S04]  /*06a0*/  SHF.R.S32.HI R11, RZ, 0x1f, R6 ;  /* 0x0000001fff0b7819 */ /* 0x000fc80000011406 */
[----:B------:R-:W-:-:S04]  /*06b0*/  LEA.HI R11, R11, R6, RZ, 0x2 ;  /* 0x000000060b0b7211 */ /* 0x000fc800078f10ff */
[----:B------:R-:W-:-:S03]  /*06c0*/  LEA.HI.SX32 R149, R11, R0, 0x1e ;  /* 0x000000000b957211 */ /* 0x000fc600078ff2ff */
[----:B0-----:R-:W-:Y:S05]  /*06d0*/  @P0 BRA `(.L_x_24425) ;  /* 0x0000000000380947 */ /* 0x001fea0003800000 */
        /* <DEDUP_REMOVED lines=12> */
[----:B------:R-:W-:Y:S01]  /*07a0*/  FSEL R39, R6, RZ, P3 ;  /* 0x000000ff06277208 */ /* 0x000fe20001800000 */
[----:B------:R-:W-:Y:S06]  /*07b0*/  BRA `(.L_x_24426) ;  /* 0x0000000000507947 */ /* 0x000fec0003800000 */
.L_x_24425:
[----:B------:R-:W0:Y:S02]  /*07c0*/  LDC.64 R36, c[0x0][0x3a0] ;  /* 0x0000e800ff247b82 */ /* 0x000e240000000a00 */
[----:B0-----:R-:W-:-:S06]  /*07d0*/  IMAD.WIDE.U32 R36, R149, 0x10, R36 ;  /* 0x0000001095247825 */ /* 0x001fcc00078e0024 */
[----:B------:R-:W2:Y:S01]  /*07e0*/  LDG.E.128 R36, desc[UR6][R36.64] ;  /* 0x0000000624247981 */ /* 0x000ea2000c1e1d00 */
[----:B------:R-:W-:-:S13]  /*07f0*/  ISETP.GT.AND P3, PT, R12, RZ, PT ;  /* 0x000000ff0c00720c */ /* 0x000fda0003f64270 */
[----:B------:R-:W0:Y:S08]  /*0800*/  @P3 LDC R7, c[0x0][0x40c] ;  /* 0x00010300ff073b82 */ /* 0x000e300000000800 */
[----:B------:R-:W1:Y:S08]  /*0810*/  @P3 LDC R5, c[0x0][0x40c] ;  /* 0x00010300ff053b82 */ /* 0x000e700000000800 */
[----:B------:R-:W3:Y:S08]  /*0820*/  @P3 LDC R4, c[0x0][0x40c] ;  /* 0x00010300ff043b82 */ /* 0x000ef00000000800 */
[----:B------:R-:W4:Y:S01]  /*0830*/  @P3 LDC R6, c[0x0][0x40c] ;  /* 0x00010300ff063b82 */ /* 0x000f220000000800 */
[----:B0----5:R-:W-:Y:S01]  /*0840*/  @P3 FMUL.FTZ R7, R46, R7 ;  /* 0x000000072e073220 */ /* 0x021fe20000410000 */
[----:B-1----:R-:W-:Y:S01]  /*0850*/  @P3 FMUL.FTZ R5, R44, R5 ;  /* 0x000000052c053220 */ /* 0x002fe20000410000 */
[----:B---3--:R-:W-:Y:S01]  /*0860*/  @P3 FMUL.FTZ R4, R45, R4 ;  /* 0x000000042d043220 */ /* 0x008fe20000410000 */
[----:B----4-:R-:W-:Y:S01]  /*0870*/  @P3 FMUL.FTZ R6, R47, R6 ;  /* 0x000000062f063220 */ /* 0x010fe20000410000 */
[----:B--2---:R-:W-:Y:S01]  /*0880*/  MOV R42, R38 ;  /* 0x00000026002a7202 */ /* 0x004fe20000000f00 */
[----:B------:R-:W-:Y:S01]  /*0890*/  @P3 FFMA.FTZ R42, R7, R78, R38 ;  /* 0x0000004e072a3223 */ /* 0x000fe20000010026 */
[----:B------:R-:W-:Y:S01]  /*08a0*/  @!P3 MOV R40, R36 ;  /* 0x000000240028b202 */ /* 0x000fe20000000f00 */
[----:B------:R-:W-:Y:S01]  /*08b0*/  @P3 FFMA.FTZ R40, R5, R76, R36 ;  /* 0x0000004c05283223 */ /* 0x000fe20000010024 */
[----:B------:R-:W-:Y:S01]  /*08c0*/  MOV R41, R37 ;  /* 0x0000002500297202 */ /* 0x000fe20000000f00 */
[----:B------:R-:W-:Y:S01]  /*08d0*/  @P3 FFMA.FTZ R41, R4, R77, R37 ;  /* 0x0000004d04293223 */ /* 0x000fe20000010025 */
[----:B------:R-:W-:Y:S01]  /*08e0*/  MOV R7, R39 ;  /* 0x0000002700077202 */ /* 0x000fe20000000f00 */
[----:B------:R-:W-:-:S07]  /*08f0*/  @P3 FFMA.FTZ R39, R6, R79, R39 ;  /* 0x0000004f06273223 */ /* 0x000fce0000010027 */
.L_x_24426:
[----:B------:R-:W0:Y:S01]  /*0900*/  LDC.64 R144, c[0x0][0x3a8] ;  /* 0x0000ea00ff907b82 */ /* 0x000e220000000a00 */
[----:B------:R-:W-:Y:S02]  /*0910*/  IADD3 R15, PT, PT, R149, 0x80, RZ ;  /* 0x00000080950f7810 */ /* 0x000fe40007ffe0ff */
[----:B------:R-:W-:Y:S02]  /*0920*/  MOV R43, R39 ;  /* 0x00000027002b7202 */ /* 0x000fe40000000f00 */
[----:B------:R-:W-:-:S03]  /*0930*/  @P2 IADD3 R13, PT, PT, R148, 0x80, RZ ;  /* 0x00000080940d2810 */ /* 0x000fc60007ffe0ff */
[----:B------:R-:W1:Y:S08]  /*0940*/  @P0 LDC.64 R4, c[0x0][0x3a0] ;  /* 0x0000e800ff040b82 */ /* 0x000e700000000a00 */
[----:B------:R-:W2:Y:S01]  /*0950*/  @P2 LDC.64 R10, c[0x0][0x390] ;  /* 0x0000e400ff0a2b82 */ /* 0x000ea20000000a00 */
[----:B0-----:R-:W-:-:S05]  /*0960*/  IMAD.WIDE.U32 R8, R149, 0x10, R144 ;  /* 0x0000001095087825 */ /* 0x001fca00078e0090 */
[----:B------:R0:W-:Y:S01]  /*0970*/  STG.E.128 desc[UR6][R8.64], R40 ;  /* 0x0000002808007986 */ /* 0x0001e2000c101d06 */
[----:B-1----:R-:W-:-:S06]  /*0980*/  @P0 IMAD.WIDE.U32 R4, R15, 0x10, R4 ;  /* 0x000000100f040825 */ /* 0x002fcc00078e0004 */
[----:B------:R-:W3:Y:S01]  /*0990*/  @P0 LDG.E.128 R4, desc[UR6][R4.64] ;  /* 0x0000000604040981 */ /* 0x000ee2000c1e1d00 */
[----:B--2---:R-:W-:-:S05]  /*09a0*/  @P2 IMAD.WIDE.U32 R10, R13, 0x10, R10 ;  /* 0x000000100d0a2825 */ /* 0x004fca00078e000a */
[----:B------:R0:W5:Y:S01]  /*09b0*/  @P2 LDG.E.128 R44, desc[UR6][R10.64] ;  /* 0x000000060a2c2981 */ /* 0x000162000c1e1d00 */
[----:B---3--:R-:W-:Y:S02]  /*09c0*/  @P0 MOV R38, R6 ;  /* 0x0000000600260202 */ /* 0x008fe40000000f00 */
[----:B------:R-:W-:Y:S02]  /*09d0*/  @P0 MOV R37, R5 ;  /* 0x0000000500250202 */ /* 0x000fe40000000f00 */
[----:B------:R-:W-:Y:S01]  /*09e0*/  @P0 MOV R36, R4 ;  /* 0x0000000400240202 */ /* 0x000fe20000000f00 */
[----:B0-----:R-:W-:Y:S06]  /*09f0*/  @!P0 BRA `(.L_x_24427) ;  /* 0x0000000000448947 */ /* 0x001fec0003800000 */
[----:B------:R-:W0:Y:S01]  /*0a00*/  @P3 LDC R5, c[0x0][0x40c] ;  /* 0x00010300ff053b82 */ /* 0x000e220000000800 */
[----:B------:R-:W-:Y:S02]  /*0a10*/  MOV R32, R36 ;  /* 0x0000002400207202 */ /* 0x000fe40000000f00 */
[----:B------:R-:W-:Y:S02]  /*0a20*/  MOV R33, R37 ;  /* 0x0000002500217202 */ /* 0x000fe40000000f00 */
[----:B------:R-:W-:Y:S02]  /*0a30*/  MOV R34, R38 ;  /* 0x0000002600227202 */ /* 0x000fe40000000f00 */
[----:B------:R-:W-:Y:S01]  /*0a40*/  MOV R35, R7 ;  /* 0x0000000700237202 */ /* 0x000fe20000000f00 */
        /* <DEDUP_REMOVED lines=12> */
.L_x_24427:
[----:B-----5:R-:W-:Y:S01]  /*0b10*/  FMUL.FTZ R5, R44, UR10 ;  /* 0x0000000a2c057c20 */ /* 0x020fe20008410000 */
[----:B------:R-:W-:Y:S01]  /*0b20*/  FMUL.FTZ R4, R45, UR10 ;  /* 0x0000000a2d047c20 */ /* 0x000fe20008410000 */
[----:B------:R-:W-:Y:S01]  /*0b30*/  FMUL.FTZ R9, R46, UR10 ;  /* 0x0000000a2e097c20 */ /* 0x000fe20008410000 */
[----:B------:R-:W-:Y:S01]  /*0b40*/  FMUL.FTZ R6, R47, UR10 ;  /* 0x0000000a2f067c20 */ /* 0x000fe20008410000 */
[----:B------:R-:W-:Y:S01]  /*0b50*/  FMUL.FTZ R32, R5, R72 ;  /* 0x0000004805207220 */ /* 0x000fe20000410000 */
[----:B------:R-:W-:Y:S01]  /*0b60*/  FMUL.FTZ R33, R4, R73 ;  /* 0x0000004904217220 */ /* 0x000fe20000410000 */
[----:B------:R-:W-:Y:S01]  /*0b70*/  FMUL.FTZ R34, R9, R74 ;  /* 0x0000004a09227220 */ /* 0x000fe20000410000 */
[----:B------:R-:W-:Y:S02]  /*0b80*/  FMUL.FTZ R35, R6, R75 ;  /* 0x0000004b06237220 */ /* 0x000fe40000410000 */
[----:B------:R-:W-:Y:S02]  /*0b90*/  FSEL R32, R32, RZ, P3 ;  /* 0x000000ff20207208 */ /* 0x000fe40001800000 */
[----:B------:R-:W-:-:S02]  /*0ba0*/  FSEL R33, R33, RZ, P3 ;  /* 0x000000ff21217208 */ /* 0x000fc40001800000 */
[----:B------:R-:W-:Y:S02]  /*0bb0*/  FSEL R34, R34, RZ, P3 ;  /* 0x000000ff22227208 */ /* 0x000fe40001800000 */
[----:B------:R-:W-:-:S07]  /*0bc0*/  FSEL R35, R35, RZ, P3 ;  /* 0x000000ff23237208 */ /* 0x000fce0001800000 */
.L_x_24428:
[----:B------:R-:W0:Y:S01]  /*0bd0*/  @P0 LDC.64 R8, c[0x0][0x3a0] ;  /* 0x0000e800ff080b82 */ /* 0x000e220000000a00 */
[----:B------:R-:W-:Y:S01]  /*0be0*/  IADD3 R17, PT, PT, R149, 0x100, RZ ;  /* 0x0000010095117810 */ /* 0x000fe20007ffe0ff */
[----:B------:R-:W-:Y:S01]  /*0bf0*/  IMAD.WIDE.U32 R4, R15, 0x10, R144 ;  /* 0x000000100f047825 */ /* 0x000fe200078e0090 */
[----:B------:R-:W-:-:S04]  /*0c00*/  @P2 IADD3 R15, PT, PT, R148, 0x100, RZ ;  /* 0x00000100940f2810 */ /* 0x000fc80007ffe0ff */
[----:B------:R1:W-:Y:S01]  /*0c10*/  STG.E.128 desc[UR6][R4.64], R32 ;  /* 0x0000002004007986 */ /* 0x0003e2000c101d06 */
[----:B------:R-:W2:Y:S01]  /*0c20*/  @P2 LDC.64 R12, c[0x0][0x390] ;  /* 0x0000e400ff0c2b82 */ /* 0x000ea20000000a00 */
[----:B0-----:R-:W-:-:S06]  /*0c30*/  @P0 IMAD.WIDE.U32 R8, R17, 0x10, R8 ;  /* 0x0000001011080825 */ /* 0x001fcc00078e0008 */
[----:B------:R-:W3:Y:S01]  /*0c40*/  @P0 LDG.E.128 R8, desc[UR6][R8.64] ;  /* 0x0000000608080981 */ /* 0x000ee2000c1e1d00 */
[----:B--2---:R-:W-:-:S05]  /*0c50*/  @P2 IMAD.WIDE.U32 R12, R15, 0x10, R12 ;  /* 0x000000100f0c2825 */ /* 0x004fca00078e000c */
[----:B------:R1:W5:Y:S01]  /*0c60*/  @P2 LDG.E.128 R44, desc[UR6][R12.64] ;  /* 0x000000060c2c2981 */ /* 0x000362000c1e1d00 */
[----:B---3--:R-:W-:Y:S02]  /*0c70*/  @P0 MOV R7, R11 ;  /* 0x0000000b00070202 */ /* 0x008fe40000000f00 */
[----:B------:R-:W-:Y:S02]  /*0c80*/  @P0 MOV R38, R10 ;  /* 0x0000000a00260202 */ /* 0x000fe40000000f00 */
[----:B------:R-:W-:Y:S02]  /*0c90*/  @P0 MOV R37, R9 ;  /* 0x0000000900250202 */ /* 0x000fe40000000f00 */
[----:B------:R-:W-:Y:S01]  /*0ca0*/  @P0 MOV R36, R8 ;  /* 0x0000000800240202 */ /* 0x000fe20000000f00 */
[----:B-1----:R-:W-:Y:S06]  /*0cb0*/  @!P0 BRA `(.L_x_24429) ;  /* 0x0000000000448947 */ /* 0x002fec0003800000 */
        /* <DEDUP_REMOVED lines=17> */
.L_x_24429:
        /* <DEDUP_REMOVED lines=12> */
.L_x_24430:
        /* <DEDUP_REMOVED lines=32> */
.L_x_24431:
        /* <DEDUP_REMOVED lines=12> */
.L_x_24432:
        /* <DEDUP_REMOVED lines=32> */
.L_x_24433:
        /* <DEDUP_REMOVED lines=12> */
.L_x_24434:
        /* <DEDUP_REMOVED lines=32> */
.L_x_24435:
        /* <DEDUP_REMOVED lines=12> */
.L_x_24436:
[----:B------:R-:W0:Y:S01]  /*16d0*/  @P0 LDC.64 R8, c[0x0][0x3a0] ;  /* 0x0000e800ff080b82 */ /* 0x000e220000000a00 */
[----:B------:R-:W-:Y:S01]  /*16e0*/  @P0 IADD3 R11, PT, PT, R149, 0x300, RZ ;  /* 0x00000300950b0810 */ /* 0x000fe20007ffe0ff */
        /* <DEDUP_REMOVED lines=30> */
.L_x_24437:
        /* <DEDUP_REMOVED lines=12> */
.L_x_24438:
[----:B------:R-:W0:Y:S01]  /*1990*/  @P0 LDC.64 R8, c[0x0][0x3a0] ;  /* 0x0000e800ff080b82 */ /* 0x000e220000000a00 */
[C---:B------:R-:W-:Y:S02]  /*19a0*/  IADD3 R151, PT, PT, R149.reuse, 0x300, RZ ;  /* 0x0000030095977810 */ /* 0x040fe40007ffe0ff */
[----:B------:R-:W-:Y:S02]  /*19b0*/  IADD3 R149, PT, PT, R149, 0x380, RZ ;  /* 0x0000038095957810 */ /* 0x000fe40007ffe0ff */
[----:B------:R-:W-:Y:S01]  /*19c0*/  @P2 IADD3 R43, PT, PT, R148, 0x380, RZ ;  /* 0x00000380942b2810 */ /* 0x000fe20007ffe0ff */
[----:B------:R-:W-:Y:S02]  /*19d0*/  IMAD.WIDE.U32 R150, R151, 0x10, R144 ;  /* 0x0000001097967825 */ /* 0x000fe400078e0090 */
[----:B------:R-:W1:Y:S03]  /*19e0*/  @P2 LDC.64 R4, c[0x0][0x390] ;  /* 0x0000e400ff042b82 */ /* 0x000e660000000a00 */
[----:B------:R2:W-:Y:S01]  /*19f0*/  STG.E.128 desc[UR6][R150.64], R12 ;  /* 0x0000000c96007986 */ /* 0x0005e2000c101d06 */
[----:B0-----:R-:W-:-:S06]  /*1a00*/  @P0 IMAD.WIDE.U32 R8, R149, 0x10, R8 ;  /* 0x0000001095080825 */ /* 0x001fcc00078e0008 */
[----:B------:R-:W3:Y:S01]  /*1a10*/  @P0 LDG.E.128 R8, desc[UR6][R8.64] ;  /* 0x0000000608080981 */ /* 0x000ee2000c1e1d00 */
[----:B-1----:R-:W-:-:S05]  /*1a20*/  @P2 IMAD.WIDE.U32 R4, R43, 0x10, R4 ;  /* 0x000000102b042825 */ /* 0x002fca00078e0004 */
[----:B------:R2:W5:Y:S01]  /*1a30*/  @P2 LDG.E.128 R44, desc[UR6][R4.64] ;  /* 0x00000006042c2981 */ /* 0x000562000c1e1d00 */
[----:B---3--:R-:W-:Y:S02]  /*1a40*/  @P0 MOV R7, R11 ;  /* 0x0000000b00070202 */ /* 0x008fe40000000f00 */
[----:B------:R-:W-:Y:S02]  /*1a50*/  @P0 MOV R38, R10 ;  /* 0x0000000a00260202 */ /* 0x000fe40000000f00 */
[----:B------:R-:W-:Y:S02]  /*1a60*/  @P0 MOV R37, R9 ;  /* 0x0000000900250202 */ /* 0x000fe40000000f00 */
[----:B------:R-:W-:Y:S01]  /*1a70*/  @P0 MOV R36, R8 ;  /* 0x0000000800240202 */ /* 0x000fe20000000f00 */
[----:B--2---:R-:W-:Y:S06]  /*1a80*/  @!P0 BRA `(.L_x_24439) ;  /* 0x0000000000448947 */ /* 0x004fec0003800000 */
[----:B------:R-:W0:Y:S01]  /*1a90*/  @P3 LDC R11, c[0x0][0x40c] ;  /* 0x00010300ff0b3b82 */ /* 0x000e220000000800 */
[----:B------:R-:W-:Y:S02]  /*1aa0*/  MOV R10, R38 ;  /* 0x00000026000a7202 */ /* 0x000fe40000000f00 */
[----:B------:R-:W-:Y:S02]  /*1ab0*/  MOV R8, R36 ;  /* 0x0000002400087202 */ /* 0x000fe40000000f00 */
[----:B------:R-:W-:-:S03]  /*1ac0*/  MOV R9, R37 ;  /* 0x0000002500097202 */ /* 0x000fc60000000f00 */
[----:B------:R-:W1:Y:S08]  /*1ad0*/  @P3 LDC R5, c[0x0][0x40c] ;  /* 0x00010300ff053b82 */ /* 0x000e700000000800 */
[----:B------:R-:W2:Y:S01]  /*1ae0*/  @P3 LDC R4, c[0x0][0x40c] ;  /* 0x00010300ff043b82 */ /* 0x000ea20000000800 */
[----:B0----5:R-:W-:-:S04]  /*1af0*/  @P3 FMUL.FTZ R11, R46, R11 ;  /* 0x0000000b2e0b3220 */ /* 0x021fc80000410000 */
[----:B------:R-:W-:Y:S01]  /*1b00*/  @P3 FFMA.FTZ R10, R11, R50, R38 ;  /* 0x000000320b0a3223 */ /* 0x000fe20000010026 */
[----:B------:R-:W-:Y:S01]  /*1b10*/  MOV R11, R7 ;  /* 0x00000007000b7202 */ /* 0x000fe20000000f00 */
        /* <DEDUP_REMOVED lines=8> */
.L_x_24439:
        /* <DEDUP_REMOVED lines=12> */
.L_x_24440:
        /* <DEDUP_REMOVED lines=60> */
[----:B------:R-:W-:Y:S02]  /*2020*/  FFMA.FTZ R4, R151, R151, R4 ;  /* 0x0000009797047223 */ /* 0x000fe40000010004 */
[----:B------:R-:W0:Y:S02]  /*2030*/  @!P0 S2R R151, SR_CgaCtaId ;  /* 0x0000000000978919 */ /* 0x000e240000008800 */
        /* <DEDUP_REMOVED lines=56> */
[----:B------:R-:W-:-:S04]  /*23c0*/  @!P0 MOV R4, 0x400 ;  /* 0x0000040000048802 */ /* 0x000fc80000000f00 */
[----:B------:R-:W1:Y:S01]  /*23d0*/  SHFL.BFLY PT, R6, R5, 0x2, 0x1f ;  /* 0x0c401f0005067f89 */ /* 0x000e6200000e0000 */
[----:B0-----:R-:W-:-:S04]  /*23e0*/  @!P0 LEA R151, R151, R4, 0x18 ;  /* 0x0000000497978211 */ /* 0x001fc800078ec0ff */
[----:B------:R-:W-:-:S04]  /*23f0*/  @P2 IADD3 R151, PT, PT, R151, 0x20, RZ ;  /* 0x0000002097972810 */ /* 0x000fc80007ffe0ff */
[----:B------:R-:W-:Y:S01]  /*2400*/  @!P0 LEA R151, R2, R151, 0x3 ;  /* 0x0000009702978211 */ /* 0x000fe200078e18ff */
[----:B-1----:R-:W-:Y:S01]  /*2410*/  FADD.FTZ R6, R5, R6 ;  /* 0x0000000605067221 */ /* 0x002fe20000010000 */
        /* <DEDUP_REMOVED lines=15> */
.L_x_24442:
[----:B------:R-:W-:Y:S05]  /*2510*/  BSYNC.RECONVERGENT B0 ;  /* 0x0000000000007941 */ /* 0x000fea0003800200 */
.L_x_24441:
[----:B------:R-:W-:Y:S01]  /*2520*/  BAR.SYNC.DEFER_BLOCKING 0x0 ;  /* 0x0000000000007b1d */ /* 0x000fe20000010000 */
[----:B------:R-:W-:Y:S01]  /*2530*/  HFMA2 R43, -RZ, RZ, 0, 0 ;  /* 0x00000000ff2b7431 */ /* 0x000fe200000001ff */
[----:B------:R-:W-:-:S04]  /*2540*/  @!P0 MOV R43, 0x400 ;  /* 0x00000400002b8802 */ /* 0x000fc80000000f00 */
[-C--:B------:R-:W-:Y:S01]  /*2550*/  I2FP.F32.U32 R150, R43.reuse ;  /* 0x0000002b00967245 */ /* 0x080fe20000201000 */
[----:B------:R-:W0:Y:S04]  /*2560*/  SHFL.DOWN PT, R144, R43, 0x2, 0x1f ;  /* 0x08401f002b907f89 */ /* 0x000e2800000e0000 */
[----:B------:R-:W1:Y:S01]  /*2570*/  @!P0 LDS.64 R4, [R151] ;  /* 0x0000000097048984 */ /* 0x000e620000000a00 */
[----:B------:R-:W-:Y:S02]  /*2580*/  ISETP.NE.AND P0, PT, R0, RZ, PT ;  /* 0x000000ff0000720c */ /* 0x000fe40003f05270 */
[----:B0-----:R-:W-:Y:S02]  /*2590*/  IADD3 R148, PT, PT, R144, R43, RZ ;  /* 0x0000002b90947210 */ /* 0x001fe40007ffe0ff */
[----:B------:R-:W-:-:S02]  /*25a0*/  I2FP.F32.S32 R152, R144 ;  /* 0x0000009000987245 */ /* 0x000fc40000201400 */
[----:B------:R-:W-:-:S04]  /*25b0*/  I2FP.F32.S32 R6, R148 ;  /* 0x0000009400067245 */ /* 0x000fc80000201400 */
[----:B------:R-:W0:Y:S01]  /*25c0*/  MUFU.RCP R149, R6 ;  /* 0x0000000600957308 */ /* 0x000e220000001000 */
        /* <DEDUP_REMOVED lines=9> */
[----:B------:R-:W-:Y:S02]  /*2660*/  FMUL.FTZ R145, R145, R150 ;  /* 0x0000009691917220 */ /* 0x000fe40000410000 */
[----:B------:R-:W0:Y:S02]  /*2670*/  LDC R150, c[0x0][0x448] ;  /* 0x00011200ff967b82 */ /* 0x000e240000000800 */
[----:B------:R-:W2:Y:S01]  /*2680*/  SHFL.DOWN PT, R4, R43, 0x1, 0x1f ;  /* 0x08201f002b047f89 */ /* 0x000ea200000e0000 */
[----:B------:R-:W-:-:S04]  /*2690*/  FMUL.FTZ R145, R145, R152 ;  /* 0x0000009891917220 */ /* 0x000fc80000410000 */
[----:B------:R-:W-:-:S05]  /*26a0*/  FFMA.FTZ R144, R149, R145, R144 ;  /* 0x0000009195907223 */ /* 0x000fca0000010090 */
[----:B------:R-:W3:Y:S01]  /*26b0*/  SHFL.DOWN PT, R5, R144, 0x1, 0x1f ;  /* 0x08201f0090057f89 */ /* 0x000ee200000e0000 */
[-C--:B-1----:R-:W-:Y:S02]  /*26c0*/  IADD3 R145, PT, PT, R148, R151.reuse, RZ ;  /* 0x0000009794917210 */ /* 0x082fe40007ffe0ff */
[----:B------:R-:W-:Y:S02]  /*26d0*/  I2FP.F32.S32 R151, R151 ;  /* 0x0000009700977245 */ /* 0x000fe40000201400 */
[----:B------:R-:W-:Y:S01]  /*26e0*/  I2FP.F32.S32 R145, R145 ;  /* 0x0000009100917245 */ /* 0x000fe20000201400 */
[----:B--2---:R-:W-:Y:S02]  /*26f0*/  FADD.FTZ R148, R43, -R4 ;  /* 0x800000042b947221 */ /* 0x004fe40000010000 */
[----:B------:R-:W-:-:S03]  /*2700*/  FMUL.FTZ R153, R4, R151 ;  /* 0x0000009704997220 */ /* 0x000fc60000410000 */
[----:B------:R-:W1:Y:S01]  /*2710*/  MUFU.RCP R145, R145 ;  /* 0x0000009100917308 */ /* 0x000e620000001000 */
[----:B------:R-:W-:Y:S01]  /*2720*/  FMUL.FTZ R149, R148, R148 ;  /* 0x0000009494957220 */ /* 0x000fe20000410000 */
[----:B------:R-:W-:-:S03]  /*2730*/  FFMA.FTZ R4, R6, R43, R153 ;  /* 0x0000002b06047223 */ /* 0x000fc60000010099 */
[----:B------:R-:W-:-:S04]  /*2740*/  FMUL.FTZ R149, R6, R149 ;  /* 0x0000009506957220 */ /* 0x000fc80000410000 */
[----:B------:R-:W-:Y:S01]  /*2750*/  FMUL.FTZ R149, R149, R151 ;  /* 0x0000009795957220 */ /* 0x000fe20000410000 */
[----:B-1----:R-:W-:Y:S01]  /*2760*/  FMUL.FTZ R6, R145, R4 ;  /* 0x0000000491067220 */ /* 0x002fe20000410000 */
[----:B---3--:R-:W-:-:S04]  /*2770*/  FADD.FTZ R4, R144, R5 ;  /* 0x0000000590047221 */ /* 0x008fc80000010000 */
[----:B------:R-:W1:Y:S01]  /*2780*/  SHFL.IDX PT, R151, R6, RZ, 0x1f ;  /* 0x00001fff06977589 */ /* 0x000e6200000e0000 */
        /* <DEDUP_REMOVED lines=10> */
[----:B---3--:R-:W-:-:S03]  /*2830*/  @!P0 IMAD.WIDE R4, R3, 0x4, R4 ;  /* 0x0000000403048825 */ /* 0x008fc600078e0204 */
[----:B------:R-:W1:Y:S02]  /*2840*/  MUFU.RSQ R6, R43 ;  /* 0x0000002b00067308 */ /* 0x000e640000001400 */
[----:B-1----:R0:W-:Y:S01]  /*2850*/  @!P0 STG.E desc[UR6][R4.64], R6 ;  /* 0x0000000604008986 */ /* 0x0021e2000c101906 */
[----:B------:R-:W-:-:S13]  /*2860*/  ISETP.GE.AND P0, PT, R147, 0x1, PT ;  /* 0x000000019300780c */ /* 0x000fda0003f06270 */
[----:B0-----:R-:W-:Y:S05]  /*2870*/  @!P0 BRA `(.L_x_24443) ;  /* 0x0000000400f88947 */ /* 0x001fea0003800000 */
        /* <DEDUP_REMOVED lines=36> */
[----:B------:R-:W-:Y:S01]  /*2ac0*/  LEA.HI R39, R39, R4, RZ, 0x2 ;  /* 0x0000000427277211 */ /* 0x000fe200078f10ff */
[C---:B------:R-:W-:Y:S01]  /*2ad0*/  FMUL.FTZ R43, R6.reuse, R41 ;  /* 0x00000029062b7220 */ /* 0x040fe20000410000 */
[----:B------:R-:W0:Y:S01]  /*2ae0*/  LDC.64 R4, c[0x0][0x428] ;  /* 0x00010a00ff047b82 */ /* 0x000e220000000a00 */
[C---:B------:R-:W-:Y:S01]  /*2af0*/  FMUL.FTZ R40, R6.reuse, R40 ;  /* 0x0000002806287220 */ /* 0x040fe20000410000 */
[C---:B------:R-:W-:Y:S01]  /*2b00*/  FMUL.FTZ R41, R6.reuse, R145 ;  /* 0x0000009106297220 */ /* 0x040fe20000410000 */
[----:B------:R-:W-:Y:S01]  /*2b10*/  LEA.HI.SX32 R39, R39, R0, 0x1e ;  /* 0x0000000027277211 */ /* 0x000fe200078ff2ff */
        /* <DEDUP_REMOVED lines=9> */
[C---:B------:R-:W-:Y:S01]  /*2bb0*/  IADD3 R151, PT, PT, R39.reuse, 0x80, RZ ;  /* 0x0000008027977810 */ /* 0x040fe20007ffe0ff */
        /* <DEDUP_REMOVED lines=8> */
[----:B------:R-:W-:Y:S01]  /*2c40*/  FMUL.FTZ R31, R6, R31 ;  /* 0x0000001f061f7220 */ /* 0x000fe20000410000 */
[C---:B------:R-:W-:Y:S01]  /*2c50*/  IADD3 R43, PT, PT, R39.reuse, 0x180, RZ ;  /* 0x00000180272b7810 */ /* 0x040fe20007ffe0ff */
        /* <DEDUP_REMOVED lines=64> */
.L_x_24443:
[----:B0-----:R-:W0:Y:S01]  /*3060*/  LDC.64 R4, c[0x0][0x380] ;  /* 0x0000e000ff047b82 */ /* 0x001e220000000a00 */
[----:B------:R-:W-:Y:S01]  /*3070*/  UPLOP3.LUT UP0, UPT, UPT, UPT, UP0, 0x40, 0x4 ;  /* 0x000000000004789c */ /* 0x000fe20003f0e800 */
[----:B0-----:R-:W-:-:S04]  /*3080*/  IADD3 R3, PT, PT, R3, R4, RZ ;  /* 0x0000000403037210 */ /* 0x001fc80007ffe0ff */
[----:B------:R-:W-:-:S13]  /*3090*/  ISETP.GE.AND P0, PT, R3, R5, PT ;  /* 0x000000050300720c */ /* 0x000fda0003f06270 */
[----:B------:R-:W-:Y:S05]  /*30a0*/  @!P0 BRA `(.L_x_24444) ;  /* 0xffffffd4002c8947 */ /* 0x000fea000383ffff */
[----:B------:R-:W-:Y:S05]  /*30b0*/  EXIT ;  /* 0x000000000000794d */ /* 0x000fea0003800000 */
.L_x_24445:
        /* <DEDUP_REMOVED lines=12> */
.L_x_27349:


//--------------------- .text._ZN10layer_norm13ln_fwd_kernelINS_13Kernel_traitsIfffffjLj4096ELj1ELj1ELj4ELj16ENS_18Kernel_traits_baseILj4096EfffffjLj128EEEEELb1ELb0ELb0ELb0EEEvNS_9FwdParamsE --------------------------
	.section	.text._ZN10layer_norm13ln_fwd_kernelINS_13Kernel_traitsIfffffjLj4096ELj1ELj1ELj4ELj16ENS_18Kernel_traits_baseILj4096EfffffjLj128EEEEELb1ELb0ELb0ELb0EEEvNS_9FwdParamsE,"ax",@progbits
	.align	128
        .global         _ZN10layer_norm13ln_fwd_kernelINS_13Kernel_traitsIfffffjLj4096ELj1ELj1ELj4ELj16ENS_18Kernel_traits_baseILj4096EfffffjLj128EEEEELb1ELb0ELb0ELb0EEEvNS_9FwdParamsE
        .type           _ZN10layer_norm13ln_fwd_kernelINS_13Kernel_traitsIfffffjLj4096ELj1ELj1ELj4ELj16ENS_18Kernel_traits_baseILj4096EfffffjLj128EEEEELb1ELb0ELb0ELb0EEEvNS_9FwdParamsE,@function
        .size           _ZN10layer_norm13ln_fwd_kernelINS_13Kernel_traitsIfffffjLj4096ELj1ELj1ELj4ELj16ENS_18Kernel_traits_baseILj4096EfffffjLj128EEEEELb1ELb0ELb0ELb0EEEvNS_9FwdParamsE,(.L_x_27350 - _ZN10layer_norm13ln_fwd_kernelINS_13Kernel_traitsIfffffjLj4096ELj1ELj1ELj4ELj16ENS_18Kernel_traits_baseILj4096EfffffjLj128EEEEELb1ELb0ELb0ELb0EEEvNS_9FwdParamsE)
        .other          _ZN10layer_norm13ln_fwd_kernelINS_13Kernel_traitsIfffffjLj4096ELj1ELj1ELj4ELj16ENS_18Kernel_traits_baseILj4096EfffffjLj128EEEEELb1ELb0ELb0ELb0EEEvNS_9FwdParamsE,@"STO_CUDA_ENTRY STV_DEFAULT"
_ZN10layer_norm13ln_fwd_kernelINS_13Kernel_traitsIfffffjLj4096ELj1ELj1ELj4ELj16ENS_18Kernel_traits_baseILj4096EfffffjLj128EEEEELb1ELb0ELb0ELb0EEEvNS_9FwdParamsE:
.text._ZN10layer_norm13ln_fwd_kernelINS_13Kernel_traitsIfffffjLj4096ELj1ELj1ELj4ELj16ENS_18Kernel_traits_baseILj4096EfffffjLj128EEEEELb1ELb0ELb0ELb0EEEvNS_9FwdParamsE:
[----:B------:R-:W-:Y:S01]  /*0000*/  LDC R1, c[0x0][0x37c] ;  /* 0x0000df00ff017b82 */ /* 0x000fe20000000800 */
[----:B------:R-:W0:Y:S07]  /*0010*/  LDCU.U8 UR4, c[0x0][0x464] ;  /* 0x00008c80ff0477ac */ /* 0x000e2e0008000000 */
[----:B------:R-:W1:Y:S01]  /*0020*/  LDC R9, c[0x0][0x45c] ;  /* 0x00011700ff097b82 */ /* 0x000e620000000800 */
[----:B------:R-:W2:Y:S01]  /*0030*/  LDCU.64 UR8, c[0x0][0x450] ;  /* 0x00008a00ff0877ac */ /* 0x000ea20008000a00 */
[----:B------:R-:W3:Y:S06]  /*0040*/  LDCU.64 UR6, c[0x0][0x358] ;  /* 0x00006b00ff0677ac */ /* 0x000eec0008000a00 */
[----:B------:R-:W4:Y:S08]  /*0050*/  LDC R4, c[0x0][0x458] ;  /* 0x00011600ff047b82 */ /* 0x000f300000000800 */
        /* <DEDUP_REMOVED lines=12> */
[----:B------:R-:W-:Y:S01]  /*0120*/  UISETP.NE.AND.EX UP0, UPT, UR5, URZ, UPT, UP0 ;  /* 0x000000ff0500728c */ /* 0x000fe2000bf05300 */
[----:B---3--:R-:W3:Y:S06]  /*0130*/  S2R R5, SR_TID.X ;  /* 0x0000000000057919 */ /* 0x008eec0000002100 */
[----:B------:R-:W0:Y:S01]  /*0140*/  LDC R112, c[0x0][0x360] ;  /* 0x0000d800ff707b82 */ /* 0x000e220000000800 */
[C---:B---3--:R-:W-:Y:S01]  /*0150*/  LOP3.LUT R0, R5.reuse, 0x60, RZ, 0xc0, !PT ;  /* 0x0000006005007812 */ /* 0x048fe200078ec0ff */
[----:B0-----:R-:W-:Y:S01]  /*0160*/  IMAD R112, R112, UR10, R5 ;  /* 0x0000000a70707c24 */ /* 0x001fe2000f8e0205 */
[----:B------:R-:W-:-:S02]  /*0170*/  LOP3.LUT R115, R5, 0x1f, RZ, 0xc0, !PT ;  /* 0x0000001f05737812 */ /* 0x000fc400078ec0ff */
[----:B------:R-:W-:-:S04]  /*0180*/  LOP3.LUT R114, R0, 0x1f, R5, 0xf8, !PT ;  /* 0x0000001f00727812 */ /* 0x000fc800078ef805 */
[----:B------:R-:W-:Y:S02]  /*0190*/  LOP3.LUT R113, R114, 0x7f, RZ, 0x3c, !PT ;  /* 0x0000007f72717812 */ /* 0x000fe400078e3cff */
[----:B--2---:R-:W-:Y:S02]  /*01a0*/  @P0 R2UR UR8, R2 ;  /* 0x00000000020802ca */ /* 0x004fe400000e0000 */
[----:B-----5:R-:W-:Y:S02]  /*01b0*/  SHF.R.S32.HI R2, RZ, 0x1f, R13 ;  /* 0x0000001fff027819 */ /* 0x020fe4000001140d */
[----:B------:R-:W-:Y:S02]  /*01c0*/  @P0 R2UR UR9, R3 ;  /* 0x00000000030902ca */ /* 0x000fe400000e0000 */
[----:B-1----:R-:W-:Y:S02]  /*01d0*/  @P0 IADD3 R4, P1, PT, R6, R11, RZ ;  /* 0x0000000b06040210 */ /* 0x002fe40007f3e0ff */
[----:B------:R-:W-:-:S03]  /*01e0*/  LEA.HI R2, R2, R13, RZ, 0x2 ;  /* 0x0000000d02027211 */ /* 0x000fc600078f10ff */
[----:B------:R-:W-:Y:S01]  /*01f0*/  @P0 IMAD.X R9, RZ, RZ, R7, P1 ;  /* 0x000000ffff090224 */ /* 0x000fe200008e0607 */
[----:B------:R-:W-:Y:S01]  /*0200*/  SHF.R.S32.HI R2, RZ, 0x2, R2 ;  /* 0x00000002ff027819 */ /* 0x000fe20000011402 */
        /* <DEDUP_REMOVED lines=36> */
[----:B------:R0:W5:Y:S02]  /*0450*/  @P2 LDG.E.128 R60, desc[UR6][R10.64] ;  /* 0x000000060a3c2981 */ /* 0x000164000c1e1d00 */
[----:B------:R-:W4:Y:S01]  /*0460*/  @P4 LDC.64 R74, c[0x0][0x3d0] ;  /* 0x0000f400ff4a4b82 */ /* 0x000f220000000a00 */
[----:B-1----:R-:W-:-:S04]  /*0470*/  @P2 IMAD.WIDE.U32 R12, R3, 0x10, R12 ;  /* 0x00000010030c2825 */ /* 0x002fc800078e000c */
[----:B------:R-:W-:Y:S01]  /*0480*/  @P2 VIADD R3, R3, 0x80 ;  /* 0x0000008003032836 */ /* 0x000fe20000000000 */
        /* <DEDUP_REMOVED lines=15> */
[----:B------:R-:W1:Y:S08]  /*0580*/  @P6 LDC.64 R84, c[0x0][0x438] ;  /* 0x00010e00ff546b82 */ /* 0x000e700000000a00 */
[----:B------:R-:W0:Y:S08]  /*0590*/  @P0 LDC.64 R86, c[0x0][0x3d0] ;  /* 0x0000f400ff560b82 */ /* 0x000e300000000a00 */
[----:B------:R-:W0:Y:S01]  /*05a0*/  @P0 LDC.64 R88, c[0x0][0x438] ;  /* 0x00010e00ff580b82 */ /* 0x000e220000000a00 */
[----:B--2---:R-:W-:-:S04]  /*05b0*/  @P5 IMAD.WIDE.U32 R78, R3, 0x10, R78 ;  /* 0x00000010034e5825 */ /* 0x004fc800078e004e */
[C---:B---3--:R-:W-:Y:S01]  /*05c0*/  @P5 IMAD.WIDE.U32 R80, R3.reuse, 0x10, R80 ;  /* 0x0000001003505825 */ /* 0x048fe200078e0050 */
[----:B------:R2:W5:Y:S02]  /*05d0*/  @P5 LDG.E.128 R36, desc[UR6][R78.64] ;  /* 0x000000064e245981 */ /* 0x000564000c1e1d00 */
[----:B------:R-:W3:Y:S01]  /*05e0*/  @P1 LDC.64 R6, c[0x0][0x3d0] ;  /* 0x0000f400ff061b82 */ /* 0x000ee20000000a00 */
[----:B------:R-:W-:Y:S01]  /*05f0*/  @P5 VIADD R3, R3, 0x80 ;  /* 0x0000008003035836 */ /* 0x000fe20000000000 */
[----:B------:R2:W5:Y:S03]  /*0600*/  @P5 LDG.E.128 R32, desc[UR6][R80.64] ;  /* 0x0000000650205981 */ /* 0x000566000c1e1d00 */
[----:B----4-:R-:W-:-:S03]  /*0610*/  @P6 IMAD.WIDE.U32 R82, R3, 0x10, R82 ;  /* 0x0000001003526825 */ /* 0x010fc600078e0052 */
[----:B------:R-:W4:Y:S01]  /*0620*/  @P1 LDC.64 R8, c[0x0][0x438] ;  /* 0x00010e00ff081b82 */ /* 0x000f220000000a00 */
[C---:B-1----:R-:W-:Y:S01]  /*0630*/  @P6 IMAD.WIDE.U32 R84, R3.reuse, 0x10, R84 ;  /* 0x0000001003546825 */ /* 0x042fe200078e0054 */
[----:B------:R2:W5:Y:S03]  /*0640*/  @P6 LDG.E.128 R28, desc[UR6][R82.64] ;  /* 0x00000006521c6981 */ /* 0x000566000c1e1d00 */
[----:B------:R-:W-:Y:S01]  /*0650*/  @P6 VIADD R3, R3, 0x80 ;  /* 0x0000008003036836 */ /* 0x000fe20000000000 */
[----:B------:R2:W5:Y:S03]  /*0660*/  @P6 LDG.E.128 R24, desc[UR6][R84.64] ;  /* 0x0000000654186981 */ /* 0x000566000c1e1d00 */
[----:B0-----:R-:W-:-:S04]  /*0670*/  @P0 IMAD.WIDE.U32 R86, R3, 0x10, R86 ;  /* 0x0000001003560825 */ /* 0x001fc800078e0056 */
[----:B------:R-:W-:Y:S01]  /*0680*/  @P0 IMAD.WIDE.U32 R88, R3, 0x10, R88 ;  /* 0x0000001003580825 */ /* 0x000fe200078e0058 */
[----:B------:R2:W5:Y:S03]  /*0690*/  @P0 LDG.E.128 R20, desc[UR6][R86.64] ;  /* 0x0000000656140981 */ /* 0x000566000c1e1d00 */
[C---:B---3--:R-:W-:Y:S01]  /*06a0*/  @P1 IMAD.WIDE.U32 R6, R114.reuse, 0x10, R6 ;  /* 0x0000001072061825 */ /* 0x048fe200078e0006 */
[----:B------:R2:W5:Y:S04]  /*06b0*/  @P0 LDG.E.128 R16, desc[UR6][R88.64] ;  /* 0x0000000658100981 */ /* 0x000568000c1e1d00 */
[----:B------:R2:W5:Y:S01]  /*06c0*/  @P1 LDG.E.128 R68, desc[UR6][R6.64] ;  /* 0x0000000606441981 */ /* 0x000562000c1e1d00 */
[----:B----4-:R-:W-:-:S05]  /*06d0*/  @P1 IMAD.WIDE.U32 R8, R114, 0x10, R8 ;  /* 0x0000001072081825 */ /* 0x010fca00078e0008 */
[----:B------:R2:W5:Y:S01]  /*06e0*/  @P1 LDG.E.128 R64, desc[UR6][R8.64] ;  /* 0x0000000608401981 */ /* 0x000562000c1e1d00 */
[----:B------:R-:W-:Y:S02]  /*06f0*/  ISETP.GE.U32.AND P1, PT, R113, 0x400, PT ;  /* 0x000004007100780c */ /* 0x000fe40003f26070 */
[----:B------:R-:W-:-:S11]  /*0700*/  @P0 IADD3 R3, PT, PT, R3, 0x80, RZ ;  /* 0x0000008003030810 */ /* 0x000fd60007ffe0ff */
[----:B--2---:R-:W-:Y:S05]  /*0710*/  @!P1 BRA `(.L_x_24448) ;  /* 0x0000000000fc9947 */ /* 0x004fea0003800000 */
[----:B------:R-:W0:Y:S08]  /*0720*/  LDC.64 R12, c[0x0][0x3d0] ;  /* 0x0000f400ff0c7b82 */ /* 0x000e300000000a00 */
[----:B------:R-:W1:Y:S01]  /*0730*/  LDC.64 R8, c[0x0][0x438] ;  /* 0x00010e00ff087b82 */ /* 0x000e620000000a00 */
[----:B0-----:R-:W-:-:S06]  /*0740*/  IMAD.WIDE.U32 R12, R3, 0x10, R12 ;  /* 0x00000010030c7825 */ /* 0x001fcc00078e000c */
[----:B------:R-:W5:Y:S01]  /*0750*/  LDG.E.128 R12, desc[UR6][R12.64] ;  /* 0x000000060c0c7981 */ /* 0x000f62000c1e1d00 */
[----:B-1----:R-:W-:-:S06]  /*0760*/  IMAD.WIDE.U32 R8, R3, 0x10, R8 ;  /* 0x0000001003087825 */ /* 0x002fcc00078e0008 */
[----:B------:R-:W5:Y:S01]  /*0770*/  LDG.E.128 R8, desc[UR6][R8.64] ;  /* 0x0000000608087981 */ /* 0x000f62000c1e1d00 */
[----:B------:R-:W-:Y:S05]  /*0780*/  BRA `(.L_x_24448) ;  /* 0x0000000000e07947 */ /* 0x000fea0003800000 */
.L_x_24447:
        /* <DEDUP_REMOVED lines=11> */
[----:B------:R-:W2:Y:S01]  /*0840*/  @P4 LDC.64 R24, c[0x0][0x3d0] ;  /* 0x0000f400ff184b82 */ /* 0x000ea20000000a00 */
[----:B0-----:R-:W-:-:S07]  /*0850*/  @P6 IMAD.WIDE.U32 R16, R114, 0x10, R6 ;  /* 0x0000001072106825 */ /* 0x001fce00078e0006 */
[----:B------:R-:W0:Y:S01]  /*0860*/  @P3 LDC.64 R26, c[0x0][0x3d0] ;  /* 0x0000f400ff1a3b82 */ /* 0x000e220000000a00 */
[----:B------:R3:W5:Y:S01]  /*0870*/  @P6 LDG.E.128 R68, desc[UR6][R16.64] ;  /* 0x0000000610446981 */ /* 0x000762000c1e1d00 */
[----:B------:R-:W-:Y:S01]  /*0880*/  ISETP.GE.U32.AND P6, PT, R113, 0x400, PT ;  /* 0x000004007100780c */ /* 0x000fe20003fc6070 */
[----:B-1----:R-:W-:-:S05]  /*0890*/  @P5 IMAD.WIDE.U32 R6, R3, 0x10, R18 ;  /* 0x0000001003065825 */ /* 0x002fca00078e0012 */
[----:B------:R-:W1:Y:S01]  /*08a0*/  @P2 LDC.64 R32, c[0x0][0x3d0] ;  /* 0x0000f400ff202b82 */ /* 0x000e620000000a00 */
[----:B------:R-:W-:Y:S01]  /*08b0*/  @P5 VIADD R3, R3, 0x80 ;  /* 0x0000008003035836 */ /* 0x000fe20000000000 */
[----:B------:R-:W5:Y:S03]  /*08c0*/  @P5 LDG.E.128 R60, desc[UR6][R6.64] ;  /* 0x00000006063c5981 */ /* 0x000f66000c1e1d00 */
[----:B--2---:R-:W-:-:S03]  /*08d0*/  @P4 IMAD.WIDE.U32 R24, R3, 0x10, R24 ;  /* 0x0000001003184825 */ /* 0x004fc600078e0018 */
[----:B------:R-:W2:Y:S01]  /*08e0*/  @P1 LDC.64 R42, c[0x0][0x3d0] ;  /* 0x0000f400ff2a1b82 */ /* 0x000ea20000000a00 */
[----:B------:R-:W-:Y:S02]  /*08f0*/  @P4 IADD3 R3, PT, PT, R3, 0x80, RZ ;  /* 0x0000008003034810 */ /* 0x000fe40007ffe0ff */
[----:B---3--:R-:W-:Y:S02]  /*0900*/  CS2R R16, SRZ ;  /* 0x0000000000107805 */ /* 0x008fe4000001ff00 */
[----:B------:R-:W-:Y:S01]  /*0910*/  CS2R R58, SRZ ;  /* 0x00000000003a7805 */ /* 0x000fe2000001ff00 */
[----:B------:R3:W5:Y:S02]  /*0920*/  @P4 LDG.E.128 R52, desc[UR6][R24.64] ;  /* 0x0000000618344981 */ /* 0x000764000c1e1d00 */
[----:B------:R-:W4:Y:S01]  /*0930*/  @P0 LDC.64 R18, c[0x0][0x3d0] ;  /* 0x0000f400ff120b82 */ /* 0x000f220000000a00 */
[----:B0-----:R-:W-:-:S04]  /*0940*/  @P3 IMAD.WIDE.U32 R34, R3, 0x10, R26 ;  /* 0x0000001003223825 */ /* 0x001fc800078e001a */
[----:B------:R-:W-:Y:S01]  /*0950*/  @P3 VIADD R3, R3, 0x80 ;  /* 0x0000008003033836 */ /* 0x000fe20000000000 */
[----:B------:R0:W5:Y:S02]  /*0960*/  @P3 LDG.E.128 R44, desc[UR6][R34.64] ;  /* 0x00000006222c3981 */ /* 0x000164000c1e1d00 */
[----:B------:R-:W4:Y:S01]  /*0970*/  @P6 LDC.64 R50, c[0x0][0x3d0] ;  /* 0x0000f400ff326b82 */ /* 0x000f220000000a00 */
[----:B-1----:R-:W-:-:S04]  /*0980*/  @P2 IMAD.WIDE.U32 R40, R3, 0x10, R32 ;  /* 0x0000001003282825 */ /* 0x002fc800078e0020 */
[----:B------:R-:W-:Y:S01]  /*0990*/  @P2 VIADD R3, R3, 0x80 ;  /* 0x0000008003032836 */ /* 0x000fe20000000000 */
[----:B------:R-:W5:Y:S03]  /*09a0*/  @P2 LDG.E.128 R36, desc[UR6][R40.64] ;  /* 0x0000000628242981 */ /* 0x000f66000c1e1d00 */
[C---:B--2---:R-:W-:Y:S01]  /*09b0*/  @P1 IMAD.WIDE.U32 R42, R3.reuse, 0x10, R42 ;  /* 0x00000010032a1825 */ /* 0x044fe200078e002a */
[----:B------:R-:W-:Y:S02]  /*09c0*/  @P1 IADD3 R3, PT, PT, R3, 0x80, RZ ;  /* 0x0000008003031810 */ /* 0x000fe40007ffe0ff */
[----:B------:R-:W-:Y:S02]  /*09d0*/  CS2R R26, SRZ ;  /* 0x00000000001a7805 */ /* 0x000fe4000001ff00 */
[----:B---3--:R-:W-:Y:S02]  /*09e0*/  CS2R R24, SRZ ;  /* 0x0000000000187805 */ /* 0x008fe4000001ff00 */
[----:B0-----:R-:W-:Y:S01]  /*09f0*/  CS2R R34, SRZ ;  /* 0x0000000000227805 */ /* 0x001fe2000001ff00 */
[----:B------:R0:W5:Y:S01]  /*0a00*/  @P1 LDG.E.128 R28, desc[UR6][R42.64] ;  /* 0x000000062a1c1981 */ /* 0x000162000c1e1d00 */
[----:B----4-:R-:W-:-:S04]  /*0a10*/  @P0 IMAD.WIDE.U32 R48, R3, 0x10, R18 ;  /* 0x0000001003300825 */ /* 0x010fc800078e0012 */
[----:B------:R-:W-:Y:S01]  /*0a20*/  @P0 VIADD R3, R3, 0x80 ;  /* 0x0000008003030836 */ /* 0x000fe20000000000 */
[----:B------:R1:W5:Y:S03]  /*0a30*/  @P0 LDG.E.128 R20, desc[UR6][R48.64] ;  /* 0x0000000630140981 */ /* 0x000366000c1e1d00 */
[----:B------:R-:W-:Y:S01]  /*0a40*/  @P6 IMAD.WIDE.U32 R32, R3, 0x10, R50 ;  /* 0x0000001003206825 */ /* 0x000fe200078e0032 */
[----:B------:R-:W-:Y:S02]  /*0a50*/  CS2R R18, SRZ ;  /* 0x0000000000127805 */ /* 0x000fe4000001ff00 */
[----:B0-----:R-:W-:Y:S02]  /*0a60*/  CS2R R42, SRZ ;  /* 0x00000000002a7805 */ /* 0x001fe4000001ff00 */
[----:B------:R-:W-:Y:S02]  /*0a70*/  CS2R R40, SRZ ;  /* 0x0000000000287805 */ /* 0x000fe4000001ff00 */
[----:B------:R-:W-:Y:S01]  /*0a80*/  CS2R R50, SRZ ;  /* 0x0000000000327805 */ /* 0x000fe2000001ff00 */
[----:B------:R0:W5:Y:S01]  /*0a90*/  @P6 LDG.E.128 R12, desc[UR6][R32.64] ;  /* 0x00000006200c6981 */ /* 0x000162000c1e1d00 */
[----:B------:R-:W-:-:S02]  /*0aa0*/  CS2R R56, SRZ ;  /* 0x0000000000387805 */ /* 0x000fc4000001ff00 */
[----:B-1----:R-:W-:Y:S02]  /*0ab0*/  CS2R R48, SRZ ;  /* 0x0000000000307805 */ /* 0x002fe4000001ff00 */
[----:B------:R-:W-:Y:S02]  /*0ac0*/  CS2R R66, SRZ ;  /* 0x0000000000427805 */ /* 0x000fe4000001ff00 */
[----:B------:R-:W-:Y:S02]  /*0ad0*/  CS2R R64, SRZ ;  /* 0x0000000000407805 */ /* 0x000fe4000001ff00 */
[----:B------:R-:W-:Y:S02]  /*0ae0*/  @P6 CS2R R10, SRZ ;  /* 0x00000000000a6805 */ /* 0x000fe4000001ff00 */
[----:B------:R-:W-:Y:S02]  /*0af0*/  @P6 CS2R R8, SRZ ;  /* 0x0000000000086805 */ /* 0x000fe4000001ff00 */
[----:B0-----:R-:W-:-:S07]  /*0b00*/  CS2R R32, SRZ ;  /* 0x0000000000207805 */ /* 0x001fce000001ff00 */
.L_x_24448:
[----:B------:R-:W-:Y:S05]  /*0b10*/  BSYNC.RECONVERGENT B0 ;  /* 0x0000000000007941 */ /* 0x000fea0003800200 */
.L_x_24446:
[----:B------:R-:W0:Y:S02]  /*0b20*/  LDCU UR4, c[0x0][0x384] ;  /* 0x00007080ff0477ac */ /* 0x000e240008000800 */
[----:B0-----:R-:W-:-:S06]  /*0b30*/  UISETP.GE.AND UP0, UPT, UR10, UR4, UPT ;  /* 0x000000040a00728c */ /* 0x001fcc000bf06270 */
[----:B------:R-:W-:-:S13]  /*0b40*/  PLOP3.LUT P0, PT, PT, PT, UP0, 0x80, 0x8 ;  /* 0x000000000008781c */ /* 0x000fda0003f0f008 */
[----:B------:R-:W-:Y:S05]  /*0b50*/  @P0 EXIT ;  /* 0x000000000000094d */ /* 0x000fea0003800000 */
[----:B------:R-:W-:Y:S01]  /*0b60*/  IMAD.HI.U32 R3, R112, -0x326172a9, RZ ;  /* 0xcd9e8d5770037827 */ /* 0x000fe200078e00ff */
        /* <DEDUP_REMOVED lines=20> */
[C---:B------:R-:W-:Y:S01]  /*0cb0*/  IMAD.HI.U32 R3, R7.reuse, -0x2daee0ad, RZ ;  /* 0xd2511f5307037827 */ /* 0x040fe200078e00ff */
[----:B------:R-:W-:Y:S01]  /*0cc0*/  UISETP.NE.AND.EX UP0, UPT, UR5, URZ, UPT, UP0 ;  /* 0x000000ff0500728c */ /* 0x000fe2000bf05300 */
[----:B------:R-:W4:Y:S02]  /*0cd0*/  LDCU.64 UR14, c[0x0][0x380] ;  /* 0x00007000ff0e77ac */ /* 0x000f240008000a00 */
[----:B------:R-:W-:Y:S01]  /*0ce0*/  IMAD R75, R7, -0x2daee0ad, RZ ;  /* 0xd2511f53074b7824 */ /* 0x000fe200078e02ff */
[----:B------:R-:W-:Y:S01]  /*0cf0*/  LOP3.LUT R3, R72, UR19, R3, 0x96, !PT ;  /* 0x0000001348037c12 */ /* 0x000fe2000f8e9603 */
[----:B------:R-:W-:Y:S01]  /*0d00*/  IMAD.HI.U32 R74, R6, -0x2daee0ad, RZ ;  /* 0xd2511f53064a7827 */ /* 0x000fe200078e00ff */
[----:B------:R-:W-:-:S03]  /*0d10*/  UPLOP3.LUT UP2, UPT, UPT, UPT, UPT, 0x40, 0x4 ;  /* 0x000000000004789c */ /* 0x000fc60003f4e870 */
[----:B------:R-:W-:Y:S01]  /*0d20*/  IMAD R72, R73, -0x326172a9, RZ ;  /* 0xcd9e8d5749487824 */ /* 0x000fe200078e02ff */
[----:B------:R-:W-:Y:S01]  /*0d30*/  LOP3.LUT R74, R75, UR21, R74, 0x96, !PT ;  /* 0x000000154b4a7c12 */ /* 0x000fe2000f8e964a */
[----:B------:R-:W-:Y:S01]  /*0d40*/  IMAD.HI.U32 R7, R3, -0x326172a9, RZ ;  /* 0xcd9e8d5703077827 */ /* 0x000fe200078e00ff */
[----:B0-----:R-:W-:-:S03]  /*0d50*/  UISETP.NE.AND UP3, UPT, UR4, URZ, UPT ;  /* 0x000000ff0400728c */ /* 0x001fc6000bf65270 */
        /* <DEDUP_REMOVED lines=24> */
[----:B------:R-:W-:Y:S01]  /*0ee0*/  LOP3.LUT R74, R2, 0x7f, RZ, 0xc0, !PT ;  /* 0x0000007f024a7812 */ /* 0x000fe200078ec0ff */
[----:B------:R-:W-:Y:S01]  /*0ef0*/  IMAD R75, R6, -0x2daee0ad, RZ ;  /* 0xd2511f53064b7824 */ /* 0x000fe200078e02ff */
[----:B------:R-:W-:Y:S01]  /*0f00*/  LOP3.LUT R7, R72, UR28, R7, 0x96, !PT ;  /* 0x0000001c48077c12 */ /* 0x000fe2000f8e9607 */
[----:B------:R-:W-:Y:S01]  /*0f10*/  IMAD R72, R3, -0x326172a9, RZ ;  /* 0xcd9e8d5703487824 */ /* 0x000fe200078e02ff */
[----:B------:R-:W-:Y:S01]  /*0f20*/  VIADDMNMX R0, R74, -R0, RZ, !PT ;  /* 0x800000004a007246 */ /* 0x000fe200078001ff */
[----:B------:R-:W-:Y:S01]  /*0f30*/  IMAD.HI.U32 R3, R73, -0x326172a9, RZ ;  /* 0xcd9e8d5749037827 */ /* 0x000fe200078e00ff */
[----:B------:R-:W-:-:S03]  /*0f40*/  LOP3.LUT R2, R2, 0xffffff80, RZ, 0xc0, !PT ;  /* 0xffffff8002027812 */ /* 0x000fc600078ec0ff */
[----:B------:R-:W-:Y:S01]  /*0f50*/  IMAD.HI.U32 R6, R7, -0x2daee0ad, RZ ;  /* 0xd2511f5307067827 */ /* 0x000fe200078e00ff */
[----:B------:R-:W-:Y:S02]  /*0f60*/  LOP3.LUT R72, R72, UR30, R3, 0x96, !PT ;  /* 0x0000001e48487c12 */ /* 0x000fe4000f8e9603 */
[----:B------:R-:W-:Y:S01]  /*0f70*/  VIMNMX R3, PT, PT, R0, 0x20, PT ;  /* 0x0000002000037848 */ /* 0x000fe20003fe0100 */
[----:B------:R-:W-:Y:S01]  /*0f80*/  IMAD R76, R115, -0x20, R74 ;  /* 0xffffffe0734c7824 */ /* 0x000fe200078e024a */
[----:B------:R-:W-:Y:S01]  /*0f90*/  LOP3.LUT R75, R75, UR31, R6, 0x96, !PT ;  /* 0x0000001f4b4b7c12 */ /* 0x000fe2000f8e9606 */
[----:B------:R-:W-:Y:S02]  /*0fa0*/  IMAD R0, R7, -0x2daee0ad, RZ ;  /* 0xd2511f5307007824 */ /* 0x000fe400078e02ff */
[----:B------:R-:W-:Y:S01]  /*0fb0*/  IMAD R3, R3, 0x4, R2 ;  /* 0x0000000403037824 */ /* 0x000fe200078e0202 */
[----:B------:R-:W-:Y:S01]  /*0fc0*/  VIMNMX R76, PT, PT, RZ, R76, !PT ;  /* 0x0000004cff4c7248 */ /* 0x000fe20007fe0100 */
[----:B------:R-:W-:-:S03]  /*0fd0*/  IMAD.HI.U32 R7, R72, -0x2daee0ad, RZ ;  /* 0xd2511f5348077827 */ /* 0x000fc600078e00ff */
[----:B------:R-:W-:Y:S01]  /*0fe0*/  I2FP.F32.U32 R109, R3 ;  /* 0x00000003006d7245 */ /* 0x000fe20000201000 */
[----:B------:R-:W-:Y:S01]  /*0ff0*/  IMAD R73, R73, -0x326172a9, RZ ;  /* 0xcd9e8d5749497824 */ /* 0x000fe200078e02ff */
[----:B------:R-:W-:Y:S01]  /*1000*/  VIMNMX R77, PT, PT, R76, 0x20, PT ;  /* 0x000000204c4d7848 */ /* 0x000fe20003fe0100 */
[----:B------:R-:W-:Y:S01]  /*1010*/  IMAD.HI.U32 R6, R75, -0x326172a9, RZ ;  /* 0xcd9e8d574b067827 */ /* 0x000fe200078e00ff */
[----:B------:R-:W-:Y:S02]  /*1020*/  LOP3.LUT R7, R0, UR33, R7, 0x96, !PT ;  /* 0x0000002100077c12 */ /* 0x000fe4000f8e9607 */
[----:B------:R-:W0:Y:S01]  /*1030*/  MUFU.RCP R109, R109 ;  /* 0x0000006d006d7308 */ /* 0x000e220000001000 */
[----:B------:R-:W-:Y:S01]  /*1040*/  LEA R108, R77, R2, 0x2 ;  /* 0x000000024d6c7211 */ /* 0x000fe200078e10ff */
[----:B------:R-:W-:Y:S01]  /*1050*/  IMAD.MOV.U32 R3, RZ, RZ, RZ ;  /* 0x000000ffff037224 */ /* 0x000fe200078e00ff */
[----:B------:R-:W-:Y:S01]  /*1060*/  LOP3.LUT R6, R73, UR32, R6, 0x96, !PT ;  /* 0x0000002049067c12 */ /* 0x000fe2000f8e9606 */
[----:B------:R-:W-:-:S02]  /*1070*/  IMAD R2, R72, -0x2daee0ad, RZ ;  /* 0xd2511f5348027824 */ /* 0x000fc400078e02ff */
[----:B-1234-:R-:W-:-:S07]  /*1080*/  IMAD R0, R75, -0x326172a9, RZ ;  /* 0xcd9e8d574b007824 */ /* 0x01efce00078e02ff */
.L_x_24816:
[----:B-1----:R-:W1:Y:S01]  /*1090*/  @UP0 LDCU.64 UR4, c[0x0][0x3e0] ;  /* 0x00007c00ff0407ac */ /* 0x002e620008000a00 */
[----:B------:R-:W-:Y:S01]  /*10a0*/  PLOP3.LUT P0, PT, PT, PT, UP0, 0x80, 0x8 ;  /* 0x000000000008781c */ /* 0x000fe20003f0f008 */
[----:B-1----:R-:W-:-:S06]  /*10b0*/  @UP0 UIMAD.WIDE UR4, UR10, 0x4, UR4 ;  /* 0x000000040a0408a5 */ /* 0x002fcc000f8e0204 */
[----:B0-234-:R-:W-:Y:S01]  /*10c0*/  IMAD.U32 R100, RZ, RZ, UR4 ;  /* 0x00000004ff647e24 */ /* 0x01dfe2000f8e00ff */
        /* <DEDUP_REMOVED lines=32> */
[----:B------:R-:W1:Y:S02]  /*12d0*/  LDC R118, c[0x2][R117] ;  /* 0x0080000075767b82 */ /* 0x000e640000000800 */
[----:B-1----:R-:W-:-:S04]  /*12e0*/  SHF.R.S32.HI R119, RZ, 0x1f, R118 ;  /* 0x0000001fff777819 */ /* 0x002fc80000011476 */
.L_x_27182:
[----:B------:R-:W-:Y:S05]  /*12f0*/  BRX R118 -0x1300                                       (*"BRANCH_TARGETS .L_x_27183,.L_x_27184,.L_x_27185"*) ;  /* 0xffffffec76407949 */ /* 0x000fea000383ffff */
.L_x_27185:
[----:B------:R-:W-:Y:S01]  /*1300*/  VIADD R118, R4, 0x1 ;  /* 0x0000000104767836 */ /* 0x000fe20000000000 */
[----:B------:R-:W-:Y:S01]  /*1310*/  MOV R120, R2 ;  /* 0x0000000200787202 */ /* 0x000fe20000000f00 */
[----:B------:R-:W-:Y:S01]  /*1320*/  IMAD.MOV.U32 R119, RZ, RZ, R6 ;  /* 0x000000ffff777224 */ /* 0x000fe200078e0006 */
[----:B------:R-:W-:Y:S06]  /*1330*/  BRA `(.L_x_24453) ;  /* 0x0000000000f07947 */ /* 0x000fec0003800000 */
.L_x_27183:
[----:B------:R-:W-:Y:S02]  /*1340*/  HFMA2 R118, -RZ, RZ, 0, 1.78813934326171875e-07 ;  /* 0x00000003ff767431 */ /* 0x000fe400000001ff */
[----:B------:R-:W-:Y:S02]  /*1350*/  IMAD.MOV.U32 R120, RZ, RZ, R2 ;  /* 0x000000ffff787224 */ /* 0x000fe400078e0002 */
[----:B------:R-:W-:Y:S01]  /*1360*/  IMAD.MOV.U32 R119, RZ, RZ, R7 ;  /* 0x000000ffff777224 */ /* 0x000fe200078e0007 */
[----:B------:R-:W-:Y:S06]  /*1370*/  BRA `(.L_x_24453) ;  /* 0x0000000000e07947 */ /* 0x000fec0003800000 */
.L_x_27184:
        /* <DEDUP_REMOVED lines=13> */
.L_x_24455:
[----:B------:R-:W-:Y:S05]  /*1450*/  BSYNC.RECONVERGENT B2 ;  /* 0x0000000000027941 */ /* 0x000fea0003800200 */
.L_x_24454:
        /* <DEDUP_REMOVED lines=39> */
[----:B------:R-:W-:-:S05]  /*16d0*/  IMAD.WIDE.U32 R120, R4, -0x2daee0ad, RZ ;  /* 0xd2511f5304787825 */ /* 0x000fca00078e00ff */
[----:B------:R-:W-:Y:S01]  /*16e0*/  LOP3.LUT R7, R118, UR33, R121, 0x96, !PT ;  /* 0x0000002176077c12 */ /* 0x000fe2000f8e9679 */
[----:B------:R-:W-:-:S07]  /*16f0*/  IMAD.MOV.U32 R118, RZ, RZ, RZ ;  /* 0x000000ffff767224 */ /* 0x000fce00078e00ff */
.L_x_24453:
[----:B------:R-:W-:Y:S05]  /*1700*/  BSYNC.RECONVERGENT B1 ;  /* 0x0000000000017941 */ /* 0x000fea0003800200 */
.L_x_24452:
[----:B------:R-:W1:Y:S01]  /*1710*/  LDC R117, c[0x0][0x408] ;  /* 0x00010200ff757b82 */ /* 0x000e620000000800 */
[----:B------:R-:W-:Y:S01]  /*1720*/  HFMA2 R121, -RZ, RZ, 0.1171875, 0 ;  /* 0x2f800000ff797431 */ /* 0x000fe200000001ff */
[----:B------:R-:W-:Y:S01]  /*1730*/  I2FP.F32.U32 R4, R119 ;  /* 0x0000007700047245 */ /* 0x000fe20000201000 */
[----:B-----5:R-:W-:Y:S01]  /*1740*/  FMUL.FTZ R100, R100, UR4 ;  /* 0x0000000464647c20 */ /* 0x020fe20008410000 */
[----:B------:R-:W-:Y:S01]  /*1750*/  ISETP.NE.AND P2, PT, R118, 0x1, PT ;  /* 0x000000017600780c */ /* 0x000fe20003f45270 */
[----:B------:R-:W-:Y:S03]  /*1760*/  BSSY.RECONVERGENT B1, `(.L_x_24456) ;  /* 0x000004c000017945 */ /* 0x000fe60003800200 */
[----:B------:R-:W2:Y:S01]  /*1770*/  LDC R2, c[0x0][0x404] ;  /* 0x00010100ff027b82 */ /* 0x000ea20000000800 */
[----:B------:R-:W-:Y:S01]  /*1780*/  FFMA.FTZ R119, R4, R121, 1.1641532182693481445e-10 ;  /* 0x2f00000004777423 */ /* 0x000fe20000010079 */
[----:B------:R-:W-:-:S02]  /*1790*/  IMAD.MOV.U32 R4, RZ, RZ, R0 ;  /* 0x000000ffff047224 */ /* 0x000fc400078e0000 */
[----:B-1----:R-:W-:Y:S02]  /*17a0*/  FMUL.FTZ R100, R100, R117 ;  /* 0x0000007564647220 */ /* 0x002fe40000410000 */
[----:B--2---:R-:W-:-:S04]  /*17b0*/  FSETP.GTU.FTZ.AND P0, PT, R119, R2, PT ;  /* 0x000000027700720b */ /* 0x004fc80003f1c000 */
        /* <DEDUP_REMOVED lines=13> */
.L_x_24458:
        /* <DEDUP_REMOVED lines=13> */
.L_x_24460:
[----:B------:R-:W-:Y:S05]  /*1960*/  BSYNC.RECONVERGENT B2 ;  /* 0x0000000000027941 */ /* 0x000fea0003800200 */
.L_x_24459:
        /* <DEDUP_REMOVED lines=43> */
.L_x_24457:
[----:B------:R-:W-:Y:S05]  /*1c20*/  BSYNC.RECONVERGENT B1 ;  /* 0x0000000000017941 */ /* 0x000fea0003800200 */
.L_x_24456:
[----:B------:R-:W-:Y:S01]  /*1c30*/  I2FP.F32.U32 R4, R4 ;  /* 0x0000000400047245 */ /* 0x000fe20000201000 */
[----:B------:R-:W-:Y:S01]  /*1c40*/  BSSY.RECONVERGENT B1, `(.L_x_24461) ;  /* 0x000004d000017945 */ /* 0x000fe20003800200 */
[----:B------:R-:W-:Y:S01]  /*1c50*/  ISETP.NE.AND P3, PT, R100, 0x1, PT ;  /* 0x000000016400780c */ /* 0x000fe20003f65270 */
[----:B------:R-:W-:Y:S02]  /*1c60*/  HFMA2 R118, -RZ, RZ, 0, 1.1920928955078125e-07 ;  /* 0x00000002ff767431 */ /* 0x000fe400000001ff */
[----:B------:R-:W-:Y:S01]  /*1c70*/  FFMA.FTZ R119, R4, R121, 1.1641532182693481445e-10 ;  /* 0x2f00000004777423 */ /* 0x000fe20000010079 */
[----:B------:R-:W-:-:S04]  /*1c80*/  FMUL.FTZ R4, R101, UR4 ;  /* 0x0000000465047c20 */ /* 0x000fc80008410000 */
        /* <DEDUP_REMOVED lines=15> */
.L_x_24463:
        /* <DEDUP_REMOVED lines=13> */
.L_x_24465:
[----:B------:R-:W-:Y:S05]  /*1e50*/  BSYNC.RECONVERGENT B2 ;  /* 0x0000000000027941 */ /* 0x000fea0003800200 */
.L_x_24464:
        /* <DEDUP_REMOVED lines=43> */
.L_x_24462:
[----:B------:R-:W-:Y:S05]  /*2110*/  BSYNC.RECONVERGENT B1 ;  /* 0x0000000000017941 */ /* 0x000fea0003800200 */
.L_x_24461:
[----:B------:R-:W-:Y:S01]  /*2120*/  I2FP.F32.U32 R4, R4 ;  /* 0x0000000400047245 */ /* 0x000fe20000201000 */
[----:B------:R-:W-:Y:S01]  /*2130*/  FMUL.FTZ R102, R102, UR4 ;  /* 0x0000000466667c20 */ /* 0x000fe20008410000 */
[----:B------:R-:W-:Y:S01]  /*2140*/  ISETP.NE.AND P4, PT, R118, 0x1, PT ;  /* 0x000000017600780c */ /* 0x000fe20003f85270 */
[----:B------:R-:W-:Y:S02]  /*2150*/  BSSY.RECONVERGENT B1, `(.L_x_24466) ;  /* 0x000004b000017945 */ /* 0x000fe40003800200 */
[----:B------:R-:W-:Y:S01]  /*2160*/  FFMA.FTZ R101, R4, R121, 1.1641532182693481445e-10 ;  /* 0x2f00000004657423 */ /* 0x000fe20000010079 */
[----:B------:R-:W-:Y:S01]  /*2170*/  FMUL.FTZ R102, R102, R117 ;  /* 0x0000007566667220 */ /* 0x000fe20000410000 */
[----:B------:R-:W-:-:S03]  /*2180*/  IMAD.MOV.U32 R4, RZ, RZ, 0x2 ;  /* 0x00000002ff047424 */ /* 0x000fc600078e00ff */
        /* <DEDUP_REMOVED lines=14> */
.L_x_24468:
        /* <DEDUP_REMOVED lines=13> */
.L_x_24470:
[----:B------:R-:W-:Y:S05]  /*2340*/  BSYNC.RECONVERGENT B2 ;  /* 0x0000000000027941 */ /* 0x000fea0003800200 */
.L_x_24469:
        /* <DEDUP_REMOVED lines=43> */
.L_x_24467:
[----:B------:R-:W-:Y:S05]  /*2600*/  BSYNC.RECONVERGENT B1 ;  /* 0x0000000000017941 */ /* 0x000fea0003800200 */
.L_x_24466:
[----:B------:R-:W-:-:S05]  /*2610*/  I2FP.F32.U32 R100, R101 ;  /* 0x0000006500647245 */ /* 0x000fca0000201000 */
[----:B------:R-:W-:-:S05]  /*2620*/  FFMA.FTZ R121, R100, R121, 1.1641532182693481445e-10 ;  /* 0x2f00000064797423 */ /* 0x000fca0000010079 */
[----:B------:R-:W-:Y:S01]  /*2630*/  FSETP.GTU.FTZ.AND P5, PT, R121, R2, PT ;  /* 0x000000027900720b */ /* 0x000fe20003fbc000 */
[----:B------:R-:W-:-:S03]  /*2640*/  FMUL.FTZ R2, R103, UR4 ;  /* 0x0000000467027c20 */ /* 0x000fc60008410000 */
[----:B------:R-:W-:Y:S01]  /*2650*/  PLOP3.LUT P4, PT, P5, PT, PT, 0x8, 0x80 ;  /* 0x000000000080781c */ /* 0x000fe20002f8e170 */
[----:B------:R-:W-:-:S05]  /*2660*/  FMUL.FTZ R2, R2, R117 ;  /* 0x0000007502027220 */ /* 0x000fca0000410000 */
[----:B------:R-:W-:-:S05]  /*2670*/  FSEL R2, R2, RZ, !P5 ;  /* 0x000000ff02027208 */ /* 0x000fca0006800000 */
[----:B------:R-:W-:Y:S01]  /*2680*/  FADD.FTZ R107, R107, R2 ;  /* 0x000000026b6b7221 */ /* 0x000fe20000010000 */
[----:B------:R-:W-:Y:S06]  /*2690*/  BRA `(.L_x_24471) ;  /* 0x0000001000e87947 */ /* 0x000fec0003800000 */
.L_x_24451:
        /* <DEDUP_REMOVED lines=16> */
.L_x_24474:
        /* <DEDUP_REMOVED lines=13> */
.L_x_24476:
[----:B------:R-:W-:Y:S05]  /*2870*/  BSYNC.RECONVERGENT B2 ;  /* 0x0000000000027941 */ /* 0x000fea0003800200 */
.L_x_24475:
        /* <DEDUP_REMOVED lines=40> */
[----:B------:R-:W-:Y:S02]  /*2b00*/  LOP3.LUT R7, R104, UR33, R121, 0x96, !PT ;  /* 0x0000002168077c12 */ /* 0x000fe4000f8e9679 */
[----:B------:R-:W-:-:S07]  /*2b10*/  MOV R104, R2 ;  /* 0x0000000200687202 */ /* 0x000fce0000000f00 */
.L_x_24473:
[----:B------:R-:W-:Y:S05]  /*2b20*/  BSYNC.RECONVERGENT B1 ;  /* 0x0000000000017941 */ /* 0x000fea0003800200 */
.L_x_24472:
[----:B------:R-:W1:Y:S01]  /*2b30*/  LDC R107, c[0x0][0x404] ;  /* 0x00010100ff6b7b82 */ /* 0x000e620000000800 */
[----:B------:R-:W-:Y:S01]  /*2b40*/  ISETP.NE.AND P2, PT, R118, 0x1, PT ;  /* 0x000000017600780c */ /* 0x000fe20003f45270 */
[----:B------:R-:W-:Y:S01]  /*2b50*/  IMAD.MOV.U32 R2, RZ, RZ, 0x2f800000 ;  /* 0x2f800000ff027424 */ /* 0x000fe200078e00ff */
[----:B------:R-:W-:Y:S01]  /*2b60*/  I2FP.F32.U32 R105, R104 ;  /* 0x0000006800697245 */ /* 0x000fe20000201000 */
[----:B-----5:R-:W-:Y:S01]  /*2b70*/  FMUL.FTZ R117, R100, UR4 ;  /* 0x0000000464757c20 */ /* 0x020fe20008410000 */
[----:B------:R-:W-:Y:S01]  /*2b80*/  BSSY.RECONVERGENT B1, `(.L_x_24477) ;  /* 0x0000049000017945 */ /* 0x000fe20003800200 */
[----:B------:R-:W-:Y:S02]  /*2b90*/  HFMA2 R100, -RZ, RZ, 0, 1.1920928955078125e-07 ;  /* 0x00000002ff647431 */ /* 0x000fe400000001ff */
[----:B------:R-:W2:Y:S01]  /*2ba0*/  LDC R106, c[0x0][0x408] ;  /* 0x00010200ff6a7b82 */ /* 0x000ea20000000800 */
[----:B------:R-:W-:-:S05]  /*2bb0*/  FFMA.FTZ R4, R105, R2, 1.1641532182693481445e-10 ;  /* 0x2f00000069047423 */ /* 0x000fca0000010002 */
[----:B-1----:R-:W-:Y:S01]  /*2bc0*/  FSETP.LE.FTZ.AND P0, PT, R4, R107, PT ;  /* 0x0000006b0400720b */ /* 0x002fe20003f13000 */
[----:B------:R-:W-:Y:S02]  /*2bd0*/  IMAD.MOV.U32 R4, RZ, RZ, R0 ;  /* 0x000000ffff047224 */ /* 0x000fe400078e0000 */
[----:B--2---:R-:W-:Y:S01]  /*2be0*/  FMUL.FTZ R117, R117, R106 ;  /* 0x0000006a75757220 */ /* 0x004fe20000410000 */
        /* <DEDUP_REMOVED lines=9> */
.L_x_24479:
        /* <DEDUP_REMOVED lines=13> */
.L_x_24481:
[----:B------:R-:W-:Y:S05]  /*2d50*/  BSYNC.RECONVERGENT B2 ;  /* 0x0000000000027941 */ /* 0x000fea0003800200 */
.L_x_24480:
        /* <DEDUP_REMOVED lines=43> */
.L_x_24478:
[----:B------:R-:W-:Y:S05]  /*3010*/  BSYNC.RECONVERGENT B1 ;  /* 0x0000000000017941 */ /* 0x000fea0003800200 */
.L_x_24477:
[----:B------:R-:W-:Y:S01]  /*3020*/  ISETP.NE.AND P3, PT, R100, 0x1, PT ;  /* 0x000000016400780c */ /* 0x000fe20003f65270 */
[----:B------:R-:W-:Y:S01]  /*3030*/  FMUL.FTZ R101, R101, UR4 ;  /* 0x0000000465657c20 */ /* 0x000fe20008410000 */
[----:B------:R-:W-:Y:S01]  /*3040*/  I2FP.F32.U32 R105, R4 ;  /* 0x0000000400697245 */ /* 0x000fe20000201000 */
[----:B------:R-:W-:Y:S01]  /*3050*/  BSSY.RECONVERGENT B1, `(.L_x_24482) ;  /* 0x0000048000017945 */ /* 0x000fe20003800200 */
[----:B------:R-:W-:Y:S02]  /*3060*/  IMAD.MOV.U32 R104, RZ, RZ, 0x2 ;  /* 0x00000002ff687424 */ /* 0x000fe400078e00ff */
[----:B------:R-:W-:Y:S01]  /*3070*/  FMUL.FTZ R118, R101, R106 ;  /* 0x0000006a65767220 */ /* 0x000fe20000410000 */
[----:B------:R-:W-:-:S05]  /*3080*/  FFMA.FTZ R4, R105, R2, 1.1641532182693481445e-10 ;  /* 0x2f00000069047423 */ /* 0x000fca0000010002 */
        /* <DEDUP_REMOVED lines=11> */
.L_x_24484:
        /* <DEDUP_REMOVED lines=13> */
.L_x_24486:
[----:B------:R-:W-:Y:S05]  /*3210*/  BSYNC.RECONVERGENT B2 ;  /* 0x0000000000027941 */ /* 0x000fea0003800200 */
.L_x_24485:
        /* <DEDUP_REMOVED lines=43> */
.L_x_24483:
[----:B------:R-:W-:Y:S05]  /*34d0*/  BSYNC.RECONVERGENT B1 ;  /* 0x0000000000017941 */ /* 0x000fea0003800200 */
.L_x_24482:
[----:B------:R-:W-:Y:S01]  /*34e0*/  ISETP.NE.AND P4, PT, R104, 0x1, PT ;  /* 0x000000016800780c */ /* 0x000fe20003f85270 */
[----:B------:R-:W-:Y:S01]  /*34f0*/  BSSY.RECONVERGENT B1, `(.L_x_24487) ;  /* 0x000004a000017945 */ /* 0x000fe20003800200 */
[----:B------:R-:W-:-:S05]  /*3500*/  I2FP.F32.U32 R101, R4 ;  /* 0x0000000400657245 */ /* 0x000fca0000201000 */
[----:B------:R-:W-:Y:S01]  /*3510*/  FFMA.FTZ R4, R101, R2, 1.1641532182693481445e-10 ;  /* 0x2f00000065047423 */ /* 0x000fe20000010002 */
[----:B------:R-:W-:-:S04]  /*3520*/  FMUL.FTZ R101, R102, UR4 ;  /* 0x0000000466657c20 */ /* 0x000fc80008410000 */
[----:B------:R-:W-:Y:S01]  /*3530*/  FSETP.LE.FTZ.AND P3, PT, R4, R107, PT ;  /* 0x0000006b0400720b */ /* 0x000fe20003f73000 */
[----:B------:R-:W-:Y:S01]  /*3540*/  FMUL.FTZ R102, R101, R106 ;  /* 0x0000006a65667220 */ /* 0x000fe20000410000 */
[----:B------:R-:W-:Y:S02]  /*3550*/  IMAD.MOV.U32 R4, RZ, RZ, 0x2 ;  /* 0x00000002ff047424 */ /* 0x000fe400078e00ff */
        /* <DEDUP_REMOVED lines=10> */
.L_x_24489:
        /* <DEDUP_REMOVED lines=13> */
.L_x_24491:
[----:B------:R-:W-:Y:S05]  /*36d0*/  BSYNC.RECONVERGENT B2 ;  /* 0x0000000000027941 */ /* 0x000fea0003800200 */
.L_x_24490:
        /* <DEDUP_REMOVED lines=43> */
.L_x_24488:
[----:B------:R-:W-:Y:S05]  /*3990*/  BSYNC.RECONVERGENT B1 ;  /* 0x0000000000017941 */ /* 0x000fea0003800200 */
.L_x_24487:
        /* <DEDUP_REMOVED lines=8> */
[----:B------:R-:W-:Y:S02]  /*3a20*/  PLOP3.LUT P4, PT, P5, PT, PT, 0x8, 0x80 ;  /* 0x000000000080781c */ /* 0x000fe40002f8e170 */
[----:B------:R-:W-:-:S11]  /*3a30*/  FSEL R107, R103, RZ, !P5 ;  /* 0x000000ff676b7208 */ /* 0x000fd60006800000 */
.L_x_24471:
[----:B------:R-:W1:Y:S01]  /*3a40*/  LDC.64 R102, c[0x0][0x3a8] ;  /* 0x0000ea00ff667b82 */ /* 0x000e620000000a00 */
[----:B------:R-:W-:Y:S02]  /*3a50*/  SEL R2, RZ, 0x1000000, !P4 ;  /* 0x01000000ff027807 */ /* 0x000fe40006000000 */
[----:B------:R-:W-:Y:S02]  /*3a60*/  SEL R117, RZ, 0x10000, !P3 ;  /* 0x00010000ff757807 */ /* 0x000fe40005800000 */
[----:B------:R-:W-:-:S03]  /*3a70*/  SEL R118, RZ, 0x100, !P2 ;  /* 0x00000100ff767807 */ /* 0x000fc60005000000 */
[----:B------:R-:W2:Y:S01]  /*3a80*/  LDC.64 R100, c[0x0][0x3b0] ;  /* 0x0000ec00ff647b82 */ /* 0x000ea20000000a00 */
[----:B------:R-:W-:Y:S02]  /*3a90*/  IADD3 R2, PT, PT, R118, R2, R117 ;  /* 0x0000000276027210 */ /* 0x000fe40007ffe075 */
[----:B------:R-:W-:-:S04]  /*3aa0*/  SEL R117, RZ, 0x1, !P0 ;  /* 0x00000001ff757807 */ /* 0x000fc80004000000 */
[----:B------:R-:W-:Y:S01]  /*3ab0*/  IADD3 R119, PT, PT, R2, R117, RZ ;  /* 0x0000007502777210 */ /* 0x000fe20007ffe0ff */
[----:B------:R-:W-:Y:S02]  /*3ac0*/  IMAD.MOV.U32 R2, RZ, RZ, R120 ;  /* 0x000000ffff027224 */ /* 0x000fe400078e0078 */
[C---:B------:R-:W-:Y:S02]  /*3ad0*/  VIADD R117, R116.reuse, 0x80 ;  /* 0x0000008074757836 */ /* 0x040fe40000000000 */
[----:B-1----:R-:W-:-:S05]  /*3ae0*/  IMAD.WIDE.U32 R102, R116, 0x10, R102 ;  /* 0x0000001074667825 */ /* 0x002fca00078e0066 */
[----:B------:R1:W-:Y:S01]  /*3af0*/  STG.E.128 desc[UR6][R102.64], R104 ;  /* 0x0000006866007986 */ /* 0x0003e2000c101d06 */
[----:B--2---:R-:W-:-:S05]  /*3b00*/  IMAD.WIDE.U32 R100, R116, 0x4, R100 ;  /* 0x0000000474647825 */ /* 0x004fca00078e0064 */
[----:B------:R1:W-:Y:S02]  /*3b10*/  STG.E desc[UR6][R100.64], R119 ;  /* 0x0000007764007986 */ /* 0x0003e4000c101906 */
.L_x_24450:
[----:B------:R-:W-:Y:S05]  /*3b20*/  BSYNC.RECONVERGENT B0 ;  /* 0x0000000000007941 */ /* 0x000fea0003800200 */
.L_x_24449:
        /* <DEDUP_REMOVED lines=29> */
.L_x_24497:
        /* <DEDUP_REMOVED lines=13> */
.L_x_24499:
[----:B------:R-:W-:Y:S05]  /*3dd0*/  BSYNC.RECONVERGENT B2 ;  /* 0x0000000000027941 */ /* 0x000fea0003800200 */
.L_x_24498:
        /* <DEDUP_REMOVED lines=39> */
[----:B------:R-:W-:-:S05]  /*4050*/  IMAD.WIDE.U32 R120, R4, -0x2daee0ad, RZ ;  /* 0xd2511f5304787825 */ /* 0x000fca00078e00ff */
[----:B------:R-:W-:Y:S01]  /*4060*/  LOP3.LUT R7, R118, UR33, R121, 0x96, !PT ;  /* 0x0000002176077c12 */ /* 0x000fe2000f8e9679 */
[----:B------:R-:W-:-:S07]  /*4070*/  HFMA2 R118, -RZ, RZ, 0, 0 ;  /* 0x00000000ff767431 */ /* 0x000fce00000001ff */
.L_x_24496:
[----:B------:R-:W-:Y:S05]  /*4080*/  BSYNC.RECONVERGENT B1 ;  /* 0x0000000000017941 */ /* 0x000fea0003800200 */
.L_x_24495:
[----:B------:R-:W1:Y:S01]  /*4090*/  LDC R121, c[0x0][0x408] ;  /* 0x00010200ff797b82 */ /* 0x000e620000000800 */
[----:B------:R-:W-:Y:S01]  /*40a0*/  I2FP.F32.U32 R119, R119 ;  /* 0x0000007700777245 */ /* 0x000fe20000201000 */
[----:B------:R-:W-:Y:S02]  /*40b0*/  IMAD.MOV.U32 R122, RZ, RZ, 0x2f800000 ;  /* 0x2f800000ff7a7424 */ /* 0x000fe400078e00ff */
[----:B-----5:R-:W-:Y:S01]  /*40c0*/  FMUL.FTZ R72, R72, UR4 ;  /* 0x0000000448487c20 */ /* 0x020fe20008410000 */
[----:B------:R-:W-:Y:S01]  /*40d0*/  ISETP.NE.AND P2, PT, R118, 0x1, PT ;  /* 0x000000017600780c */ /* 0x000fe20003f45270 */
[----:B------:R-:W-:Y:S01]  /*40e0*/  BSSY.RECONVERGENT B1, `(.L_x_24500) ;  /* 0x000004c000017945 */ /* 0x000fe20003800200 */
[----:B------:R-:W-:Y:S01]  /*40f0*/  FFMA.FTZ R119, R119, R122, 1.1641532182693481445e-10 ;  /* 0x2f00000077777423 */ /* 0x000fe2000001007a */
[----:B------:R-:W-:Y:S01]  /*4100*/  MOV R4, R0 ;  /* 0x0000000000047202 */ /* 0x000fe20000000f00 */
[----:B------:R-:W2:Y:S01]  /*4110*/  LDC R2, c[0x0][0x404] ;  /* 0x00010100ff027b82 */ /* 0x000ea20000000800 */
[----:B-1----:R-:W-:-:S02]  /*4120*/  FMUL.FTZ R72, R72, R121 ;  /* 0x0000007948487220 */ /* 0x002fc40000410000 */
[----:B--2---:R-:W-:-:S04]  /*4130*/  FSETP.GTU.FTZ.AND P0, PT, R119, R2, PT ;  /* 0x000000027700720b */ /* 0x004fc80003f1c000 */
        /* <DEDUP_REMOVED lines=13> */
.L_x_24502:
        /* <DEDUP_REMOVED lines=13> */
.L_x_24504:
[----:B------:R-:W-:Y:S05]  /*42e0*/  BSYNC.RECONVERGENT B2 ;  /* 0x0000000000027941 */ /* 0x000fea0003800200 */
.L_x_24503:
        /* <DEDUP_REMOVED lines=43> */
.L_x_24501:
[----:B------:R-:W-:Y:S05]  /*45a0*/  BSYNC.RECONVERGENT B1 ;  /* 0x0000000000017941 */ /* 0x000fea0003800200 */
.L_x_24500:
[----:B------:R-:W-:Y:S01]  /*45b0*/  I2FP.F32.U32 R119, R4 ;  /* 0x0000000400777245 */ /* 0x000fe20000201000 */
[----:B------:R-:W-:Y:S01]  /*45c0*/  FMUL.FTZ R4, R73, UR4 ;  /* 0x0000000449047c20 */ /* 0x000fe20008410000 */
[----:B------:R-:W-:Y:S01]  /*45d0*/  ISETP.NE.AND P3, PT, R100, 0x1, PT ;  /* 0x000000016400780c */ /* 0x000fe20003f65270 */
[----:B------:R-:W-:Y:S01]  /*45e0*/  BSSY.RECONVERGENT B1, `(.L_x_24505) ;  /* 0x000004b000017945 */ /* 0x000fe20003800200 */
[----:B------:R-:W-:Y:S02]  /*45f0*/  IMAD.MOV.U32 R118, RZ, RZ, 0x2 ;  /* 0x00000002ff767424 */ /* 0x000fe400078e00ff */
[----:B------:R-:W-:Y:S01]  /*4600*/  FFMA.FTZ R119, R119, R122, 1.1641532182693481445e-10 ;  /* 0x2f00000077777423 */ /* 0x000fe2000001007a */
[----:B------:R-:W-:-:S04]  /*4610*/  FMUL.FTZ R4, R4, R121 ;  /* 0x0000007904047220 */ /* 0x000fc80000410000 */
        /* <DEDUP_REMOVED lines=14> */
.L_x_24507:
        /* <DEDUP_REMOVED lines=13> */
.L_x_24509:
[----:B------:R-:W-:Y:S05]  /*47d0*/  BSYNC.RECONVERGENT B2 ;  /* 0x0000000000027941 */ /* 0x000fea0003800200 */
.L_x_24508:
        /* <DEDUP_REMOVED lines=43> */
.L_x_24506:
[----:B------:R-:W-:Y:S05]  /*4a90*/  BSYNC.RECONVERGENT B1 ;  /* 0x0000000000017941 */ /* 0x000fea0003800200 */
.L_x_24505:
[----:B------:R-:W-:Y:S01]  /*4aa0*/  I2FP.F32.U32 R101, R4 ;  /* 0x0000000400657245 */ /* 0x000fe20000201000 */
[----:B------:R-:W-:Y:S01]  /*4ab0*/  FMUL.FTZ R74, R74, UR4 ;  /* 0x000000044a4a7c20 */ /* 0x000fe20008410000 */
[----:B------:R-:W-:Y:S01]  /*4ac0*/  ISETP.NE.AND P4, PT, R118, 0x1, PT ;  /* 0x000000017600780c */ /* 0x000fe20003f85270 */
[----:B------:R-:W-:Y:S01]  /*4ad0*/  BSSY.RECONVERGENT B1, `(.L_x_24510) ;  /* 0x000004b000017945 */ /* 0x000fe20003800200 */
[----:B------:R-:W-:Y:S02]  /*4ae0*/  HFMA2 R4, -RZ, RZ, 0, 1.1920928955078125e-07 ;  /* 0x00000002ff047431 */ /* 0x000fe400000001ff */
        /* <DEDUP_REMOVED lines=16> */
.L_x_24512:
        /* <DEDUP_REMOVED lines=13> */
.L_x_24514:
[----:B------:R-:W-:Y:S05]  /*4cc0*/  BSYNC.RECONVERGENT B2 ;  /* 0x0000000000027941 */ /* 0x000fea0003800200 */
.L_x_24513:
        /* <DEDUP_REMOVED lines=43> */
.L_x_24511:
[----:B------:R-:W-:Y:S05]  /*4f80*/  BSYNC.RECONVERGENT B1 ;  /* 0x0000000000017941 */ /* 0x000fea0003800200 */
.L_x_24510:
        /* <DEDUP_REMOVED lines=9> */
.L_x_24494:
        /* <DEDUP_REMOVED lines=16> */
.L_x_24518:
        /* <DEDUP_REMOVED lines=13> */
.L_x_24520:
[----:B------:R-:W-:Y:S05]  /*51f0*/  BSYNC.RECONVERGENT B2 ;  /* 0x0000000000027941 */ /* 0x000fea0003800200 */
.L_x_24519:
        /* <DEDUP_REMOVED lines=38> */
[----:B------:R-:W-:Y:S02]  /*5460*/  LOP3.LUT R6, R6, UR32, R103, 0x96, !PT ;  /* 0x0000002006067c12 */ /* 0x000fe4000f8e9667 */
[----:B------:R-:W-:Y:S02]  /*5470*/  MOV R0, R102 ;  /* 0x0000006600007202 */ /* 0x000fe40000000f00 */
[----:B------:R-:W-:Y:S01]  /*5480*/  LOP3.LUT R7, R100, UR33, R121, 0x96, !PT ;  /* 0x0000002164077c12 */ /* 0x000fe2000f8e9679 */
[----:B------:R-:W-:-:S07]  /*5490*/  IMAD.MOV.U32 R100, RZ, RZ, R2 ;  /* 0x000000ffff647224 */ /* 0x000fce00078e0002 */
.L_x_24517:
[----:B------:R-:W-:Y:S05]  /*54a0*/  BSYNC.RECONVERGENT B1 ;  /* 0x0000000000017941 */ /* 0x000fea0003800200 */
.L_x_24516:
[----:B------:R-:W1:Y:S01]  /*54b0*/  LDC R2, c[0x0][0x404] ;  /* 0x00010100ff027b82 */ /* 0x000e620000000800 */
[----:B------:R-:W-:Y:S01]  /*54c0*/  HFMA2 R103, -RZ, RZ, 0.1171875, 0 ;  /* 0x2f800000ff677431 */ /* 0x000fe200000001ff */
[----:B------:R-:W-:Y:S01]  /*54d0*/  I2FP.F32.U32 R4, R100 ;  /* 0x0000006400047245 */ /* 0x000fe20000201000 */
[----:B------:R-:W-:Y:S01]  /*54e0*/  BSSY.RECONVERGENT B1, `(.L_x_24521) ;  /* 0x000004b000017945 */ /* 0x000fe20003800200 */
[----:B------:R-:W-:-:S04]  /*54f0*/  ISETP.NE.AND P2, PT, R119, 0x1, PT ;  /* 0x000000017700780c */ /* 0x000fc80003f45270 */
[----:B------:R-:W2:Y:S01]  /*5500*/  LDC R102, c[0x0][0x408] ;  /* 0x00010200ff667b82 */ /* 0x000ea20000000800 */
[----:B------:R-:W-:Y:S01]  /*5510*/  FFMA.FTZ R101, R4, R103, 1.1641532182693481445e-10 ;  /* 0x2f00000004657423 */ /* 0x000fe20000010067 */
[----:B------:R-:W-:-:S04]  /*5520*/  IMAD.MOV.U32 R4, RZ, RZ, R0 ;  /* 0x000000ffff047224 */ /* 0x000fc800078e0000 */
[----:B-1----:R-:W-:Y:S01]  /*5530*/  FSETP.LE.FTZ.AND P0, PT, R101, R2, PT ;  /* 0x000000026500720b */ /* 0x002fe20003f13000 */
[----:B-----5:R-:W-:Y:S01]  /*5540*/  FMUL.FTZ R101, R72, UR4 ;  /* 0x0000000448657c20 */ /* 0x020fe20008410000 */
[----:B------:R-:W-:-:S03]  /*5550*/  IMAD.MOV.U32 R72, RZ, RZ, 0x2 ;  /* 0x00000002ff487424 */ /* 0x000fc600078e00ff */
        /* <DEDUP_REMOVED lines=10> */
.L_x_24523:
        /* <DEDUP_REMOVED lines=13> */
.L_x_24525:
[----:B------:R-:W-:Y:S05]  /*56d0*/  BSYNC.RECONVERGENT B2 ;  /* 0x0000000000027941 */ /* 0x000fea0003800200 */
.L_x_24524:
        /* <DEDUP_REMOVED lines=43> */
.L_x_24522:
[----:B------:R-:W-:Y:S05]  /*5990*/  BSYNC.RECONVERGENT B1 ;  /* 0x0000000000017941 */ /* 0x000fea0003800200 */
.L_x_24521:
[----:B------:R-:W-:Y:S01]  /*59a0*/  ISETP.NE.AND P3, PT, R72, 0x1, PT ;  /* 0x000000014800780c */ /* 0x000fe20003f65270 */
[----:B------:R-:W-:Y:S01]  /*59b0*/  FMUL.FTZ R119, R73, UR4 ;  /* 0x0000000449777c20 */ /* 0x000fe20008410000 */
[----:B------:R-:W-:Y:S01]  /*59c0*/  I2FP.F32.U32 R4, R4 ;  /* 0x0000000400047245 */ /* 0x000fe20000201000 */
[----:B------:R-:W-:Y:S01]  /*59d0*/  BSSY.RECONVERGENT B1, `(.L_x_24526) ;  /* 0x0000048000017945 */ /* 0x000fe20003800200 */
[----:B------:R-:W-:Y:S02]  /*59e0*/  HFMA2 R100, -RZ, RZ, 0, 1.1920928955078125e-07 ;  /* 0x00000002ff647431 */ /* 0x000fe400000001ff */
[----:B------:R-:W-:Y:S01]  /*59f0*/  FMUL.FTZ R119, R119, R102 ;  /* 0x0000006677777220 */ /* 0x000fe20000410000 */
[----:B------:R-:W-:Y:S01]  /*5a00*/  FFMA.FTZ R101, R4, R103, 1.1641532182693481445e-10 ;  /* 0x2f00000004657423 */ /* 0x000fe20000010067 */
[----:B------:R-:W-:-:S04]  /*5a10*/  IMAD.MOV.U32 R4, RZ, RZ, R0 ;  /* 0x000000ffff047224 */ /* 0x000fc800078e0000 */
        /* <DEDUP_REMOVED lines=10> */
.L_x_24528:
        /* <DEDUP_REMOVED lines=13> */
.L_x_24530:
[----:B------:R-:W-:Y:S05]  /*5b90*/  BSYNC.RECONVERGENT B2 ;  /* 0x0000000000027941 */ /* 0x000fea0003800200 */
.L_x_24529:
        /* <DEDUP_REMOVED lines=43> */
.L_x_24527:
[----:B------:R-:W-:Y:S05]  /*5e50*/  BSYNC.RECONVERGENT B1 ;  /* 0x0000000000017941 */ /* 0x000fea0003800200 */
.L_x_24526:
[----:B------:R-:W-:Y:S01]  /*5e60*/  I2FP.F32.U32 R4, R4 ;  /* 0x0000000400047245 */ /* 0x000fe20000201000 */
[----:B------:R-:W-:Y:S01]  /*5e70*/  BSSY.RECONVERGENT B1, `(.L_x_24531) ;  /* 0x000004a000017945 */ /* 0x000fe20003800200 */
[----:B------:R-:W-:-:S03]  /*5e80*/  ISETP.NE.AND P4, PT, R100, 0x1, PT ;  /* 0x000000016400780c */ /* 0x000fc60003f85270 */
[----:B------:R-:W-:Y:S01]  /*5e90*/  FFMA.FTZ R73, R4, R103, 1.1641532182693481445e-10 ;  /* 0x2f00000004497423 */ /* 0x000fe20000010067 */
[----:B------:R-:W-:-:S04]  /*5ea0*/  IMAD.MOV.U32 R4, RZ, RZ, 0x2 ;  /* 0x00000002ff047424 */ /* 0x000fc800078e00ff */
        /* <DEDUP_REMOVED lines=13> */
.L_x_24533:
        /* <DEDUP_REMOVED lines=13> */
.L_x_24535:
[----:B------:R-:W-:Y:S05]  /*6050*/  BSYNC.RECONVERGENT B2 ;  /* 0x0000000000027941 */ /* 0x000fea0003800200 */
.L_x_24534:
        /* <DEDUP_REMOVED lines=43> */
.L_x_24532:
[----:B------:R-:W-:Y:S05]  /*6310*/  BSYNC.RECONVERGENT B1 ;  /* 0x0000000000017941 */ /* 0x000fea0003800200 */
.L_x_24531:
        /* <DEDUP_REMOVED lines=10> */
.L_x_24515:
[----:B------:R-:W1:Y:S01]  /*63c0*/  LDC.64 R102, c[0x0][0x3a8] ;  /* 0x0000ea00ff667b82 */ /* 0x000e620000000a00 */
[----:B------:R-:W-:Y:S02]  /*63d0*/  SEL R2, RZ, 0x1000000, !P4 ;  /* 0x01000000ff027807 */ /* 0x000fe40006000000 */
[----:B------:R-:W-:Y:S02]  /*63e0*/  SEL R119, RZ, 0x10000, !P3 ;  /* 0x00010000ff777807 */ /* 0x000fe40005800000 */
[----:B------:R-:W-:-:S03]  /*63f0*/  SEL R118, RZ, 0x100, !P2 ;  /* 0x00000100ff767807 */ /* 0x000fc60005000000 */
[----:B------:R-:W2:Y:S01]  /*6400*/  LDC.64 R100, c[0x0][0x3b0] ;  /* 0x0000ec00ff647b82 */ /* 0x000ea20000000a00 */
[----:B------:R-:W-:Y:S02]  /*6410*/  IADD3 R2, PT, PT, R118, R2, R119 ;  /* 0x0000000276027210 */ /* 0x000fe40007ffe077 */
[----:B------:R-:W-:-:S05]  /*6420*/  SEL R119, RZ, 0x1, !P0 ;  /* 0x00000001ff777807 */ /* 0x000fca0004000000 */
[----:B------:R-:W-:Y:S02]  /*6430*/  IMAD.IADD R119, R2, 0x1, R119 ;  /* 0x0000000102777824 */ /* 0x000fe400078e0277 */
[----:B------:R-:W-:Y:S02]  /*6440*/  IMAD.MOV.U32 R2, RZ, RZ, R120 ;  /* 0x000000ffff027224 */ /* 0x000fe400078e0078 */
[----:B-1----:R-:W-:-:S05]  /*6450*/  IMAD.WIDE.U32 R102, R117, 0x10, R102 ;  /* 0x0000001075667825 */ /* 0x002fca00078e0066 */
[----:B------:R1:W-:Y:S01]  /*6460*/  STG.E.128 desc[UR6][R102.64], R72 ;  /* 0x0000004866007986 */ /* 0x0003e2000c101d06 */
[C---:B--2---:R-:W-:Y:S01]  /*6470*/  IMAD.WIDE.U32 R100, R117.reuse, 0x4, R100 ;  /* 0x0000000475647825 */ /* 0x044fe200078e0064 */
[----:B------:R-:W-:-:S04]  /*6480*/  IADD3 R117, PT, PT, R117, 0x80, RZ ;  /* 0x0000008075757810 */ /* 0x000fc80007ffe0ff */
[----:B------:R1:W-:Y:S03]  /*6490*/  STG.E desc[UR6][R100.64], R119 ;  /* 0x0000007764007986 */ /* 0x0003e6000c101906 */
.L_x_24493:
[----:B------:R-:W-:Y:S05]  /*64a0*/  BSYNC.RECONVERGENT B0 ;  /* 0x0000000000007941 */ /* 0x000fea0003800200 */
.L_x_24492:
        /* <DEDUP_REMOVED lines=29> */
.L_x_24541:
        /* <DEDUP_REMOVED lines=13> */
.L_x_24543:
[----:B------:R-:W-:Y:S05]  /*6750*/  BSYNC.RECONVERGENT B2 ;  /* 0x0000000000027941 */ /* 0x000fea0003800200 */
.L_x_24542:
        /* <DEDUP_REMOVED lines=42> */
.L_x_24540:
[----:B------:R-:W-:Y:S05]  /*6a00*/  BSYNC.RECONVERGENT B1 ;  /* 0x0000000000017941 */ /* 0x000fea0003800200 */
.L_x_24539:
[----:B------:R-:W1:Y:S01]  /*6a10*/  LDC R121, c[0x0][0x408] ;  /* 0x00010200ff797b82 */ /* 0x000e620000000800 */
[----:B------:R-:W-:Y:S01]  /*6a20*/  I2FP.F32.U32 R119, R119 ;  /* 0x0000007700777245 */ /* 0x000fe20000201000 */
[----:B------:R-:W-:Y:S02]  /*6a30*/  IMAD.MOV.U32 R122, RZ, RZ, 0x2f800000 ;  /* 0x2f800000ff7a7424 */ /* 0x000fe400078e00ff */
[----:B-----5:R-:W-:Y:S01]  /*6a40*/  FMUL.FTZ R76, R76, UR4 ;  /* 0x000000044c4c7c20 */ /* 0x020fe20008410000 */
[----:B------:R-:W-:Y:S01]  /*6a50*/  ISETP.NE.AND P2, PT, R118, 0x1, PT ;  /* 0x000000017600780c */ /* 0x000fe20003f45270 */
[----:B------:R-:W-:Y:S01]  /*6a60*/  BSSY.RECONVERGENT B1, `(.L_x_24544) ;  /* 0x000004c000017945 */ /* 0x000fe20003800200 */
[----:B------:R-:W-:Y:S01]  /*6a70*/  FFMA.FTZ R119, R119, R122, 1.1641532182693481445e-10 ;  /* 0x2f00000077777423 */ /* 0x000fe2000001007a */
[----:B------:R-:W-:Y:S01]  /*6a80*/  IMAD.MOV.U32 R4, RZ, RZ, R0 ;  /* 0x000000ffff047224 */ /* 0x000fe200078e0000 */
[----:B------:R-:W2:Y:S01]  /*6a90*/  LDC R2, c[0x0][0x404] ;  /* 0x00010100ff027b82 */ /* 0x000ea20000000800 */
[----:B-1----:R-:W-:-:S02]  /*6aa0*/  FMUL.FTZ R76, R76, R121 ;  /* 0x000000794c4c7220 */ /* 0x002fc40000410000 */
[----:B--2---:R-:W-:-:S04]  /*6ab0*/  FSETP.GTU.FTZ.AND P0, PT, R119, R2, PT ;  /* 0x000000027700720b */ /* 0x004fc80003f1c000 */
        /* <DEDUP_REMOVED lines=13> */
.L_x_24546:
        /* <DEDUP_REMOVED lines=13> */
.L_x_24548:
[----:B------:R-:W-:Y:S05]  /*6c60*/  BSYNC.RECONVERGENT B2 ;  /* 0x0000000000027941 */ /* 0x000fea0003800200 */
.L_x_24547:
        /* <DEDUP_REMOVED lines=43> */
.L_x_24545:
[----:B------:R-:W-:Y:S05]  /*6f20*/  BSYNC.RECONVERGENT B1 ;  /* 0x0000000000017941 */ /* 0x000fea0003800200 */
.L_x_24544:
        /* <DEDUP_REMOVED lines=21> */
.L_x_24551:
        /* <DEDUP_REMOVED lines=13> */
.L_x_24553:
[----:B------:R-:W-:Y:S05]  /*7150*/  BSYNC.RECONVERGENT B2 ;  /* 0x0000000000027941 */ /* 0x000fea0003800200 */
.L_x_24552:
        /* <DEDUP_REMOVED lines=43> */
.L_x_24550:
[----:B------:R-:W-:Y:S05]  /*7410*/  BSYNC.RECONVERGENT B1 ;  /* 0x0000000000017941 */ /* 0x000fea0003800200 */
.L_x_24549:
        /* <DEDUP_REMOVED lines=21> */
.L_x_24556:
        /* <DEDUP_REMOVED lines=13> */
.L_x_24558:
[----:B------:R-:W-:Y:S05]  /*7640*/  BSYNC.RECONVERGENT B2 ;  /* 0x0000000000027941 */ /* 0x000fea0003800200 */
.L_x_24557:
        /* <DEDUP_REMOVED lines=43> */
.L_x_24555:
[----:B------:R-:W-:Y:S05]  /*7900*/  BSYNC.RECONVERGENT B1 ;  /* 0x0000000000017941 */ /* 0x000fea0003800200 */
.L_x_24554:
[----:B------:R-:W-:-:S05]  /*7910*/  I2FP.F32.U32 R101, R101 ;  /* 0x0000006500657245 */ /* 0x000fca0000201000 */
[----:B------:R-:W-:-:S05]  /*7920*/  FFMA.FTZ R101, R101, R122, 1.1641532182693481445e-10 ;  /* 0x2f00000065657423 */ /* 0x000fca000001007a */
[----:B------:R-:W-:Y:S01]  /*7930*/  FSETP.GTU.FTZ.AND P4, PT, R101, R2, PT ;  /* 0x000000026500720b */ /* 0x000fe20003f9c000 */
[----:B------:R-:W-:-:S04]  /*7940*/  FMUL.FTZ R2, R79, UR4 ;  /* 0x000000044f027c20 */ /* 0x000fc80008410000 */
[----:B------:R-:W-:-:S05]  /*7950*/  FMUL.FTZ R2, R2, R121 ;  /* 0x0000007902027220 */ /* 0x000fca0000410000 */
[----:B------:R-:W-:Y:S02]  /*7960*/  FSEL R2, R2, RZ, !P4 ;  /* 0x000000ff02027208 */ /* 0x000fe40006000000 */
[----:B------:R-:W-:-:S03]  /*7970*/  PLOP3.LUT P4, PT, P4, PT, PT, 0x8, 0x80 ;  /* 0x000000000080781c */ /* 0x000fc6000278e170 */
[----:B------:R-:W-:Y:S01]  /*7980*/  FADD.FTZ R79, R103, R2 ;  /* 0x00000002674f7221 */ /* 0x000fe20000010000 */
[----:B------:R-:W-:Y:S09]  /*7990*/  BRA `(.L_x_24559) ;  /* 0x0000001000e87947 */ /* 0x000ff20003800000 */
.L_x_24538:
        /* <DEDUP_REMOVED lines=16> */
.L_x_24562:
        /* <DEDUP_REMOVED lines=13> */
.L_x_24564:
[----:B------:R-:W-:Y:S05]  /*7b70*/  BSYNC.RECONVERGENT B2 ;  /* 0x0000000000027941 */ /* 0x000fea0003800200 */
.L_x_24563:
        /* <DEDUP_REMOVED lines=41> */
[----:B------:R-:W-:-:S07]  /*7e10*/  IMAD.MOV.U32 R100, RZ, RZ, R2 ;  /* 0x000000ffff647224 */ /* 0x000fce00078e0002 */
.L_x_24561:
[----:B------:R-:W-:Y:S05]  /*7e20*/  BSYNC.RECONVERGENT B1 ;  /* 0x0000000000017941 */ /* 0x000fea0003800200 */
.L_x_24560:
[----:B------:R-:W1:Y:S01]  /*7e30*/  LDC R2, c[0x0][0x404] ;  /* 0x00010100ff027b82 */ /* 0x000e620000000800 */
[----:B------:R-:W-:Y:S01]  /*7e40*/  I2FP.F32.U32 R4, R100 ;  /* 0x0000006400047245 */ /* 0x000fe20000201000 */
[----:B------:R-:W-:Y:S01]  /*7e50*/  IMAD.MOV.U32 R103, RZ, RZ, 0x2f800000 ;  /* 0x2f800000ff677424 */ /* 0x000fe200078e00ff */
[----:B------:R-:W-:Y:S01]  /*7e60*/  ISETP.NE.AND P2, PT, R119, 0x1, PT ;  /* 0x000000017700780c */ /* 0x000fe20003f45270 */
[----:B------:R-:W-:Y:S02]  /*7e70*/  BSSY.RECONVERGENT B1, `(.L_x_24565) ;  /* 0x000004a000017945 */ /* 0x000fe40003800200 */
[----:B------:R-:W-:Y:S01]  /*7e80*/  FFMA.FTZ R101, R4, R103, 1.1641532182693481445e-10 ;  /* 0x2f00000004657423 */ /* 0x000fe20000010067 */
[----:B------:R-:W-:Y:S01]  /*7e90*/  MOV R4, R0 ;  /* 0x0000000000047202 */ /* 0x000fe20000000f00 */
[----:B------:R-:W2:Y:S03]  /*7ea0*/  LDC R102, c[0x0][0x408] ;  /* 0x00010200ff667b82 */ /* 0x000ea60000000800 */
        /* <DEDUP_REMOVED lines=13> */
.L_x_24567:
        /* <DEDUP_REMOVED lines=13> */
.L_x_24569:
[----:B------:R-:W-:Y:S05]  /*8050*/  BSYNC.RECONVERGENT B2 ;  /* 0x0000000000027941 */ /* 0x000fea0003800200 */
.L_x_24568:
        /* <DEDUP_REMOVED lines=43> */
.L_x_24566:
[----:B------:R-:W-:Y:S05]  /*8310*/  BSYNC.RECONVERGENT B1 ;  /* 0x0000000000017941 */ /* 0x000fea0003800200 */
.L_x_24565:
[----:B------:R-:W-:Y:S01]  /*8320*/  ISETP.NE.AND P3, PT, R76, 0x1, PT ;  /* 0x000000014c00780c */ /* 0x000fe20003f65270 */
[----:B------:R-:W-:Y:S01]  /*8330*/  FMUL.FTZ R119, R77, UR4 ;  /* 0x000000044d777c20 */ /* 0x000fe20008410000 */
[----:B------:R-:W-:Y:S01]  /*8340*/  I2FP.F32.U32 R4, R4 ;  /* 0x0000000400047245 */ /* 0x000fe20000201000 */
[----:B------:R-:W-:Y:S01]  /*8350*/  BSSY.RECONVERGENT B1, `(.L_x_24570) ;  /* 0x0000048000017945 */ /* 0x000fe20003800200 */
[----:B------:R-:W-:Y:S02]  /*8360*/  IMAD.MOV.U32 R100, RZ, RZ, 0x2 ;  /* 0x00000002ff647424 */ /* 0x000fe400078e00ff */
        /* <DEDUP_REMOVED lines=13> */
.L_x_24572:
        /* <DEDUP_REMOVED lines=13> */
.L_x_24574:
[----:B------:R-:W-:Y:S05]  /*8510*/  BSYNC.RECONVERGENT B2 ;  /* 0x0000000000027941 */ /* 0x000fea0003800200 */
.L_x_24573:
        /* <DEDUP_REMOVED lines=43> */
.L_x_24571:
[----:B------:R-:W-:Y:S05]  /*87d0*/  BSYNC.RECONVERGENT B1 ;  /* 0x0000000000017941 */ /* 0x000fea0003800200 */
.L_x_24570:
[----:B------:R-:W-:Y:S01]  /*87e0*/  I2FP.F32.U32 R4, R4 ;  /* 0x0000000400047245 */ /* 0x000fe20000201000 */
[----:B------:R-:W-:Y:S01]  /*87f0*/  BSSY.RECONVERGENT B1, `(.L_x_24575) ;  /* 0x000004a000017945 */ /* 0x000fe20003800200 */
[----:B------:R-:W-:-:S03]  /*8800*/  ISETP.NE.AND P4, PT, R100, 0x1, PT ;  /* 0x000000016400780c */ /* 0x000fc60003f85270 */
[----:B------:R-:W-:Y:S01]  /*8810*/  FFMA.FTZ R77, R4, R103, 1.1641532182693481445e-10 ;  /* 0x2f000000044d7423 */ /* 0x000fe20000010067 */
[----:B------:R-:W-:-:S04]  /*8820*/  HFMA2 R4, -RZ, RZ, 0, 1.1920928955078125e-07 ;  /* 0x00000002ff047431 */ /* 0x000fc800000001ff */
[----:B------:R-:W-:Y:S01]  /*8830*/  FSETP.LE.FTZ.AND P3, PT, R77, R2, PT ;  /* 0x000000024d00720b */ /* 0x000fe20003f73000 */
[----:B------:R-:W-:-:S04]  /*8840*/  FMUL.FTZ R77, R78, UR4 ;  /* 0x000000044e4d7c20 */ /* 0x000fc80008410000 */
        /* <DEDUP_REMOVED lines=11> */
.L_x_24577:
        /* <DEDUP_REMOVED lines=13> */
.L_x_24579:
[----:B------:R-:W-:Y:S05]  /*89d0*/  BSYNC.RECONVERGENT B2 ;  /* 0x0000000000027941 */ /* 0x000fea0003800200 */
.L_x_24578:
        /* <DEDUP_REMOVED lines=43> */
.L_x_24576:
[----:B------:R-:W-:Y:S05]  /*8c90*/  BSYNC.RECONVERGENT B1 ;  /* 0x0000000000017941 */ /* 0x000fea0003800200 */
.L_x_24575:
        /* <DEDUP_REMOVED lines=10> */
.L_x_24559:
[----:B------:R-:W1:Y:S01]  /*8d40*/  LDC.64 R102, c[0x0][0x3a8] ;  /* 0x0000ea00ff667b82 */ /* 0x000e620000000a00 */
[----:B------:R-:W-:Y:S02]  /*8d50*/  SEL R2, RZ, 0x1000000, !P4 ;  /* 0x01000000ff027807 */ /* 0x000fe40006000000 */
[----:B------:R-:W-:Y:S02]  /*8d60*/  SEL R119, RZ, 0x10000, !P3 ;  /* 0x00010000ff777807 */ /* 0x000fe40005800000 */
[----:B------:R-:W-:-:S03]  /*8d70*/  SEL R118, RZ, 0x100, !P2 ;  /* 0x00000100ff767807 */ /* 0x000fc60005000000 */
[----:B------:R-:W2:Y:S01]  /*8d80*/  LDC.64 R100, c[0x0][0x3b0] ;  /* 0x0000ec00ff647b82 */ /* 0x000ea20000000a00 */
[----:B------:R-:W-:Y:S02]  /*8d90*/  IADD3 R2, PT, PT, R118, R2, R119 ;  /* 0x0000000276027210 */ /* 0x000fe40007ffe077 */
[----:B------:R-:W-:-:S05]  /*8da0*/  SEL R119, RZ, 0x1, !P0 ;  /* 0x00000001ff777807 */ /* 0x000fca0004000000 */
[----:B------:R-:W-:Y:S01]  /*8db0*/  IMAD.IADD R119, R2, 0x1, R119 ;  /* 0x0000000102777824 */ /* 0x000fe200078e0277 */
[----:B------:R-:W-:Y:S01]  /*8dc0*/  MOV R2, R120 ;  /* 0x0000007800027202 */ /* 0x000fe20000000f00 */
[----:B-1----:R-:W-:-:S05]  /*8dd0*/  IMAD.WIDE.U32 R102, R117, 0x10, R102 ;  /* 0x0000001075667825 */ /* 0x002fca00078e0066 */
[----:B------:R1:W-:Y:S01]  /*8de0*/  STG.E.128 desc[UR6][R102.64], R76 ;  /* 0x0000004c66007986 */ /* 0x0003e2000c101d06 */
[----:B--2---:R-:W-:-:S04]  /*8df0*/  IMAD.WIDE.U32 R100, R117, 0x4, R100 ;  /* 0x0000000475647825 */ /* 0x004fc800078e0064 */
[----:B------:R-:W-:Y:S01]  /*8e00*/  VIADD R117, R117, 0x80 ;  /* 0x0000008075757836 */ /* 0x000fe20000000000 */
[----:B------:R1:W-:Y:S06]  /*8e10*/  STG.E desc[UR6][R100.64], R119 ;  /* 0x0000007764007986 */ /* 0x0003ec000c101906 */
.L_x_24537:
[----:B------:R-:W-:Y:S05]  /*8e20*/  BSYNC.RECONVERGENT B0 ;  /* 0x0000000000007941 */ /* 0x000fea0003800200 */
.L_x_24536:
        /* <DEDUP_REMOVED lines=29> */
.L_x_24585:
        /* <DEDUP_REMOVED lines=13> */
.L_x_24587:
[----:B------:R-:W-:Y:S05]  /*90d0*/  BSYNC.RECONVERGENT B2 ;  /* 0x0000000000027941 */ /* 0x000fea0003800200 */
.L_x_24586:
        /* <DEDUP_REMOVED lines=42> */
.L_x_24584:
[----:B------:R-:W-:Y:S05]  /*9380*/  BSYNC.RECONVERGENT B1 ;  /* 0x0000000000017941 */ /* 0x000fea0003800200 */
.L_x_24583:
[----:B------:R-:W1:Y:S01]  /*9390*/  LDC R121, c[0x0][0x408] ;  /* 0x00010200ff797b82 */ /* 0x000e620000000800 */
[----:B------:R-:W-:Y:S01]  /*93a0*/  HFMA2 R122, -RZ, RZ, 0.1171875, 0 ;  /* 0x2f800000ff7a7431 */ /* 0x000fe200000001ff */
[----:B------:R-:W-:Y:S01]  /*93b0*/  I2FP.F32.U32 R119, R119 ;  /* 0x0000007700777245 */ /* 0x000fe20000201000 */
[----:B-----5:R-:W-:Y:S01]  /*93c0*/  FMUL.FTZ R80, R80, UR4 ;  /* 0x0000000450507c20 */ /* 0x020fe20008410000 */
[----:B------:R-:W-:Y:S01]  /*93d0*/  ISETP.NE.AND P2, PT, R118, 0x1, PT ;  /* 0x000000017600780c */ /* 0x000fe20003f45270 */
[----:B------:R-:W-:Y:S01]  /*93e0*/  BSSY.RECONVERGENT B1, `(.L_x_24588) ;  /* 0x000004c000017945 */ /* 0x000fe20003800200 */
[----:B------:R-:W-:Y:S02]  /*93f0*/  IMAD.MOV.U32 R4, RZ, RZ, R0 ;  /* 0x000000ffff047224 */ /* 0x000fe400078e0000 */
[----:B------:R-:W2:Y:S01]  /*9400*/  LDC R2, c[0x0][0x404] ;  /* 0x00010100ff027b82 */ /* 0x000ea20000000800 */
[----:B------:R-:W-:Y:S01]  /*9410*/  FFMA.FTZ R119, R119, R122, 1.1641532182693481445e-10 ;  /* 0x2f00000077777423 */ /* 0x000fe2000001007a */
[----:B-1----:R-:W-:-:S04]  /*9420*/  FMUL.FTZ R80, R80, R121 ;  /* 0x0000007950507220 */ /* 0x002fc80000410000 */
        /* <DEDUP_REMOVED lines=14> */
.L_x_24590:
        /* <DEDUP_REMOVED lines=13> */
.L_x_24592:
[----:B------:R-:W-:Y:S05]  /*95e0*/  BSYNC.RECONVERGENT B2 ;  /* 0x0000000000027941 */ /* 0x000fea0003800200 */
.L_x_24591:
        /* <DEDUP_REMOVED lines=43> */
.L_x_24589:
[----:B------:R-:W-:Y:S05]  /*98a0*/  BSYNC.RECONVERGENT B1 ;  /* 0x0000000000017941 */ /* 0x000fea0003800200 */
.L_x_24588:
        /* <DEDUP_REMOVED lines=21> */
.L_x_24595:
        /* <DEDUP_REMOVED lines=13> */
.L_x_24597:
[----:B------:R-:W-:Y:S05]  /*9ad0*/  BSYNC.RECONVERGENT B2 ;  /* 0x0000000000027941 */ /* 0x000fea0003800200 */
.L_x_24596:
        /* <DEDUP_REMOVED lines=42> */
[----:B------:R-:W-:-:S07]  /*9d80*/  IMAD.MOV.U32 R118, RZ, RZ, RZ ;  /* 0x000000ffff767224 */ /* 0x000fce00078e00ff */
.L_x_24594:
[----:B------:R-:W-:Y:S05]  /*9d90*/  BSYNC.RECONVERGENT B1 ;  /* 0x0000000000017941 */ /* 0x000fea0003800200 */
.L_x_24593:
        /* <DEDUP_REMOVED lines=21> */
.L_x_24600:
        /* <DEDUP_REMOVED lines=13> */
.L_x_24602:
[----:B------:R-:W-:Y:S05]  /*9fc0*/  BSYNC.RECONVERGENT B2 ;  /* 0x0000000000027941 */ /* 0x000fea0003800200 */
.L_x_24601:
        /* <DEDUP_REMOVED lines=43> */
.L_x_24599:
[----:B------:R-:W-:Y:S05]  /*a280*/  BSYNC.RECONVERGENT B1 ;  /* 0x0000000000017941 */ /* 0x000fea0003800200 */
.L_x_24598:
        /* <DEDUP_REMOVED lines=9> */
.L_x_24582:
        /* <DEDUP_REMOVED lines=16> */
.L_x_24606:
        /* <DEDUP_REMOVED lines=13> */
.L_x_24608:
[----:B------:R-:W-:Y:S05]  /*a4f0*/  BSYNC.RECONVERGENT B2 ;  /* 0x0000000000027941 */ /* 0x000fea0003800200 */
.L_x_24607:
        /* <DEDUP_REMOVED lines=42> */
.L_x_24605:
[----:B------:R-:W-:Y:S05]  /*a7a0*/  BSYNC.RECONVERGENT B1 ;  /* 0x0000000000017941 */ /* 0x000fea0003800200 */
.L_x_24604:
[----:B------:R-:W1:Y:S01]  /*a7b0*/  LDC R2, c[0x0][0x404] ;  /* 0x00010100ff027b82 */ /* 0x000e620000000800 */
[----:B------:R-:W-:Y:S01]  /*a7c0*/  I2FP.F32.U32 R4, R100 ;  /* 0x0000006400047245 */ /* 0x000fe20000201000 */
[----:B------:R-:W-:Y:S01]  /*a7d0*/  IMAD.MOV.U32 R103, RZ, RZ, 0x2f800000 ;  /* 0x2f800000ff677424 */ /* 0x000fe200078e00ff */
[----:B------:R-:W-:Y:S01]  /*a7e0*/  ISETP.NE.AND P2, PT, R119, 0x1, PT ;  /* 0x000000017700780c */ /* 0x000fe20003f45270 */
[----:B------:R-:W-:Y:S02]  /*a7f0*/  BSSY.RECONVERGENT B1, `(.L_x_24609) ;  /* 0x000004a000017945 */ /* 0x000fe40003800200 */
[----:B------:R-:W-:Y:S01]  /*a800*/  FFMA.FTZ R101, R4, R103, 1.1641532182693481445e-10 ;  /* 0x2f00000004657423 */ /* 0x000fe20000010067 */
[----:B------:R-:W-:Y:S01]  /*a810*/  IMAD.MOV.U32 R4, RZ, RZ, R0 ;  /* 0x000000ffff047224 */ /* 0x000fe200078e0000 */
[----:B------:R-:W2:Y:S03]  /*a820*/  LDC R102, c[0x0][0x408] ;  /* 0x00010200ff667b82 */ /* 0x000ea60000000800 */
[----:B-1----:R-:W-:Y:S01]  /*a830*/  FSETP.LE.FTZ.AND P0, PT, R101, R2, PT ;  /* 0x000000026500720b */ /* 0x002fe20003f13000 */
[----:B-----5:R-:W-:Y:S01]  /*a840*/  FMUL.FTZ R101, R80, UR4 ;  /* 0x0000000450657c20 */ /* 0x020fe20008410000 */
[----:B------:R-:W-:-:S03]  /*a850*/  HFMA2 R80, -RZ, RZ, 0, 1.1920928955078125e-07 ;  /* 0x00000002ff507431 */ /* 0x000fc600000001ff */
        /* <DEDUP_REMOVED lines=10> */
.L_x_24611:
        /* <DEDUP_REMOVED lines=13> */
.L_x_24613:
[----:B------:R-:W-:Y:S05]  /*a9d0*/  BSYNC.RECONVERGENT B2 ;  /* 0x0000000000027941 */ /* 0x000fea0003800200 */
.L_x_24612:
        /* <DEDUP_REMOVED lines=43> */
.L_x_24610:
[----:B------:R-:W-:Y:S05]  /*ac90*/  BSYNC.RECONVERGENT B1 ;  /* 0x0000000000017941 */ /* 0x000fea0003800200 */
.L_x_24609:
[----:B------:R-:W-:Y:S01]  /*aca0*/  ISETP.NE.AND P3, PT, R80, 0x1, PT ;  /* 0x000000015000780c */ /* 0x000fe20003f65270 */
[----:B------:R-:W-:Y:S01]  /*acb0*/  FMUL.FTZ R119, R81, UR4 ;  /* 0x0000000451777c20 */ /* 0x000fe20008410000 */
[----:B------:R-:W-:Y:S01]  /*acc0*/  I2FP.F32.U32 R4, R4 ;  /* 0x0000000400047245 */ /* 0x000fe20000201000 */
[----:B------:R-:W-:Y:S01]  /*acd0*/  BSSY.RECONVERGENT B1, `(.L_x_24614) ;  /* 0x0000048000017945 */ /* 0x000fe20003800200 */
[----:B------:R-:W-:Y:S02]  /*ace0*/  IMAD.MOV.U32 R100, RZ, RZ, 0x2 ;  /* 0x00000002ff647424 */ /* 0x000fe400078e00ff */
[----:B------:R-:W-:Y:S01]  /*acf0*/  FMUL.FTZ R119, R119, R102 ;  /* 0x0000006677777220 */ /* 0x000fe20000410000 */
[----:B------:R-:W-:Y:S01]  /*ad00*/  FFMA.FTZ R101, R4, R103, 1.1641532182693481445e-10 ;  /* 0x2f00000004657423 */ /* 0x000fe20000010067 */
[----:B------:R-:W-:-:S04]  /*ad10*/  MOV R4, R0 ;  /* 0x0000000000047202 */ /* 0x000fc80000000f00 */
        /* <DEDUP_REMOVED lines=10> */
.L_x_24616:
        /* <DEDUP_REMOVED lines=13> */
.L_x_24618:
[----:B------:R-:W-:Y:S05]  /*ae90*/  BSYNC.RECONVERGENT B2 ;  /* 0x0000000000027941 */ /* 0x000fea0003800200 */
.L_x_24617:
        /* <DEDUP_REMOVED lines=43> */
.L_x_24615:
[----:B------:R-:W-:Y:S05]  /*b150*/  BSYNC.RECONVERGENT B1 ;  /* 0x0000000000017941 */ /* 0x000fea0003800200 */
.L_x_24614:
[----:B------:R-:W-:Y:S01]  /*b160*/  ISETP.NE.AND P4, PT, R100, 0x1, PT ;  /* 0x000000016400780c */ /* 0x000fe20003f85270 */
[----:B------:R-:W-:Y:S01]  /*b170*/  FMUL.FTZ R101, R82, UR4 ;  /* 0x0000000452657c20 */ /* 0x000fe20008410000 */
[----:B------:R-:W-:Y:S01]  /*b180*/  I2FP.F32.U32 R4, R4 ;  /* 0x0000000400047245 */ /* 0x000fe20000201000 */
[----:B------:R-:W-:Y:S02]  /*b190*/  BSSY.RECONVERGENT B1, `(.L_x_24619) ;  /* 0x0000048000017945 */ /* 0x000fe40003800200 */
[----:B------:R-:W-:Y:S02]  /*b1a0*/  FMUL.FTZ R82, R101, R102 ;  /* 0x0000006665527220 */ /* 0x000fe40000410000 */
[----:B------:R-:W-:Y:S01]  /*b1b0*/  FFMA.FTZ R81, R4, R103, 1.1641532182693481445e-10 ;  /* 0x2f00000004517423 */ /* 0x000fe20000010067 */
[----:B------:R-:W-:-:S04]  /*b1c0*/  IMAD.MOV.U32 R4, RZ, RZ, 0x2 ;  /* 0x00000002ff047424 */ /* 0x000fc800078e00ff */
        /* <DEDUP_REMOVED lines=11> */
.L_x_24621:
        /* <DEDUP_REMOVED lines=13> */
.L_x_24623:
[----:B------:R-:W-:Y:S05]  /*b350*/  BSYNC.RECONVERGENT B2 ;  /* 0x0000000000027941 */ /* 0x000fea0003800200 */
.L_x_24622:
        /* <DEDUP_REMOVED lines=43> */
.L_x_24620:
[----:B------:R-:W-:Y:S05]  /*b610*/  BSYNC.RECONVERGENT B1 ;  /* 0x0000000000017941 */ /* 0x000fea0003800200 */
.L_x_24619:
        /* <DEDUP_REMOVED lines=10> */
.L_x_24603:
        /* <DEDUP_REMOVED lines=9> */
[----:B-1----:R-:W-:-:S05]  /*b750*/  IMAD.WIDE.U32 R102, R117, 0x10, R102 ;  /* 0x0000001075667825 */ /* 0x002fca00078e0066 */
[----:B------:R1:W-:Y:S01]  /*b760*/  STG.E.128 desc[UR6][R102.64], R80 ;  /* 0x0000005066007986 */ /* 0x0003e2000c101d06 */
[----:B--2---:R-:W-:-:S04]  /*b770*/  IMAD.WIDE.U32 R100, R117, 0x4, R100 ;  /* 0x0000000475647825 */ /* 0x004fc800078e0064 */
[----:B------:R-:W-:Y:S01]  /*b780*/  VIADD R117, R117, 0x80 ;  /* 0x0000008075757836 */ /* 0x000fe20000000000 */
[----:B------:R1:W-:Y:S06]  /*b790*/  STG.E desc[UR6][R100.64], R119 ;  /* 0x0000007764007986 */ /* 0x0003ec000c101906 */
.L_x_24581:
[----:B------:R-:W-:Y:S05]  /*b7a0*/  BSYNC.RECONVERGENT B0 ;  /* 0x0000000000007941 */ /* 0x000fea0003800200 */
.L_x_24580:
        /* <DEDUP_REMOVED lines=29> */
.L_x_24629:
        /* <DEDUP_REMOVED lines=13> */
.L_x_24631:
[----:B------:R-:W-:Y:S05]  /*ba50*/  BSYNC.RECONVERGENT B2 ;  /* 0x0000000000027941 */ /* 0x000fea0003800200 */
.L_x_24630:
        /* <DEDUP_REMOVED lines=42> */
.L_x_24628:
[----:B------:R-:W-:Y:S05]  /*bd00*/  BSYNC.RECONVERGENT B1 ;  /* 0x0000000000017941 */ /* 0x000fea0003800200 */
.L_x_24627:
        /* <DEDUP_REMOVED lines=24> */
.L_x_24634:
        /* <DEDUP_REMOVED lines=13> */
.L_x_24636:
[----:B------:R-:W-:Y:S05]  /*bf60*/  BSYNC.RECONVERGENT B2 ;  /* 0x0000000000027941 */ /* 0x000fea0003800200 */
.L_x_24635:
        /* <DEDUP_REMOVED lines=43> */
.L_x_24633:
[----:B------:R-:W-:Y:S05]  /*c220*/  BSYNC.RECONVERGENT B1 ;  /* 0x0000000000017941 */ /* 0x000fea0003800200 */
.L_x_24632:
        /* <DEDUP_REMOVED lines=21> */
.L_x_24639:
        /* <DEDUP_REMOVED lines=13> */
.L_x_24641:
[----:B------:R-:W-:Y:S05]  /*c450*/  BSYNC.RECONVERGENT B2 ;  /* 0x0000000000027941 */ /* 0x000fea0003800200 */
.L_x_24640:
        /* <DEDUP_REMOVED lines=43> */
.L_x_24638:
[----:B------:R-:W-:Y:S05]  /*c710*/  BSYNC.RECONVERGENT B1 ;  /* 0x0000000000017941 */ /* 0x000fea0003800200 */
.L_x_24637:
        /* <DEDUP_REMOVED lines=21> */
.L_x_24644:
        /* <DEDUP_REMOVED lines=13> */
.L_x_24646:
[----:B------:R-:W-:Y:S05]  /*c940*/  BSYNC.RECONVERGENT B2 ;  /* 0x0000000000027941 */ /* 0x000fea0003800200 */
.L_x_24645:
        /* <DEDUP_REMOVED lines=43> */
.L_x_24643:
[----:B------:R-:W-:Y:S05]  /*cc00*/  BSYNC.RECONVERGENT B1 ;  /* 0x0000000000017941 */ /* 0x000fea0003800200 */
.L_x_24642:
        /* <DEDUP_REMOVED lines=9> */
.L_x_24626:
        /* <DEDUP_REMOVED lines=16> */
.L_x_24650:
        /* <DEDUP_REMOVED lines=13> */
.L_x_24652:
[----:B------:R-:W-:Y:S05]  /*ce70*/  BSYNC.RECONVERGENT B2 ;  /* 0x0000000000027941 */ /* 0x000fea0003800200 */
.L_x_24651:
        /* <DEDUP_REMOVED lines=42> */
.L_x_24649:
[----:B------:R-:W-:Y:S05]  /*d120*/  BSYNC.RECONVERGENT B1 ;  /* 0x0000000000017941 */ /* 0x000fea0003800200 */
.L_x_24648:
        /* <DEDUP_REMOVED lines=10> */
[----:B------:R-:W-:-:S03]  /*d1d0*/  MOV R84, 0x2 ;  /* 0x0000000200547802 */ /* 0x000fc60000000f00 */
[----:B--2---:R-:W-:Y:S01]  /*d1e0*/  FMUL.FTZ R118, R101, R102 ;  /* 0x0000006665767220 */ /* 0x004fe20000410000 */
        /* <DEDUP_REMOVED lines=9> */
.L_x_24655:
        /* <DEDUP_REMOVED lines=13> */
.L_x_24657:
[----:B------:R-:W-:Y:S05]  /*d350*/  BSYNC.RECONVERGENT B2 ;  /* 0x0000000000027941 */ /* 0x000fea0003800200 */
.L_x_24656:
        /* <DEDUP_REMOVED lines=43> */
.L_x_24654:
[----:B------:R-:W-:Y:S05]  /*d610*/  BSYNC.RECONVERGENT B1 ;  /* 0x0000000000017941 */ /* 0x000fea0003800200 */
.L_x_24653:
        /* <DEDUP_REMOVED lines=18> */
.L_x_24660:
        /* <DEDUP_REMOVED lines=13> */
.L_x_24662:
[----:B------:R-:W-:Y:S05]  /*d810*/  BSYNC.RECONVERGENT B2 ;  /* 0x0000000000027941 */ /* 0x000fea0003800200 */
.L_x_24661:
        /* <DEDUP_REMOVED lines=43> */
.L_x_24659:
[----:B------:R-:W-:Y:S05]  /*dad0*/  BSYNC.RECONVERGENT B1 ;  /* 0x0000000000017941 */ /* 0x000fea0003800200 */
.L_x_24658:
[----:B------:R-:W-:Y:S01]  /*dae0*/  ISETP.NE.AND P4, PT, R121, 0x1, PT ;  /* 0x000000017900780c */ /* 0x000fe20003f85270 */
[----:B------:R-:W-:Y:S01]  /*daf0*/  FMUL.FTZ R101, R86, UR4 ;  /* 0x0000000456657c20 */ /* 0x000fe20008410000 */
[----:B------:R-:W-:Y:S01]  /*db00*/  I2FP.F32.U32 R4, R4 ;  /* 0x0000000400047245 */ /* 0x000fe20000201000 */
[----:B------:R-:W-:Y:S01]  /*db10*/  BSSY.RECONVERGENT B1, `(.L_x_24663) ;  /* 0x0000048000017945 */ /* 0x000fe20003800200 */
[----:B------:R-:W-:Y:S02]  /*db20*/  IMAD.MOV.U32 R100, RZ, RZ, R0 ;  /* 0x000000ffff647224 */ /* 0x000fe400078e0000 */
[----:B------:R-:W-:Y:S01]  /*db30*/  FMUL.FTZ R86, R101, R102 ;  /* 0x0000006665567220 */ /* 0x000fe20000410000 */
[----:B------:R-:W-:Y:S01]  /*db40*/  FFMA.FTZ R85, R4, R103, 1.1641532182693481445e-10 ;  /* 0x2f00000004557423 */ /* 0x000fe20000010067 */
[----:B------:R-:W-:-:S04]  /*db50*/  HFMA2 R4, -RZ, RZ, 0, 1.1920928955078125e-07 ;  /* 0x00000002ff047431 */ /* 0x000fc800000001ff */
        /* <DEDUP_REMOVED lines=10> */
.L_x_24665:
        /* <DEDUP_REMOVED lines=13> */
.L_x_24667:
[----:B------:R-:W-:Y:S05]  /*dcd0*/  BSYNC.RECONVERGENT B2 ;  /* 0x0000000000027941 */ /* 0x000fea0003800200 */
.L_x_24666:
        /* <DEDUP_REMOVED lines=43> */
.L_x_24664:
[----:B------:R-:W-:Y:S05]  /*df90*/  BSYNC.RECONVERGENT B1 ;  /* 0x0000000000017941 */ /* 0x000fea0003800200 */
.L_x_24663:
        /* <DEDUP_REMOVED lines=10> */
.L_x_24647:
        /* <DEDUP_REMOVED lines=14> */
.L_x_24625:
[----:B------:R-:W-:Y:S05]  /*e120*/  BSYNC.RECONVERGENT B0 ;  /* 0x0000000000007941 */ /* 0x000fea0003800200 */
.L_x_24624:
        /* <DEDUP_REMOVED lines=29> */
.L_x_24673:
        /* <DEDUP_REMOVED lines=13> */
.L_x_24675:
[----:B------:R-:W-:Y:S05]  /*e3d0*/  BSYNC.RECONVERGENT B2 ;  /* 0x0000000000027941 */ /* 0x000fea0003800200 */
.L_x_24674:
        /* <DEDUP_REMOVED lines=41> */
[----:B------:R-:W-:-:S07]  /*e670*/  HFMA2 R118, -RZ, RZ, 0, 0 ;  /* 0x00000000ff767431 */ /* 0x000fce00000001ff */
.L_x_24672:
[----:B------:R-:W-:Y:S05]  /*e680*/  BSYNC.RECONVERGENT B1 ;  /* 0x0000000000017941 */ /* 0x000fea0003800200 */
.L_x_24671:
        /* <DEDUP_REMOVED lines=24> */
.L_x_24678:
        /* <DEDUP_REMOVED lines=13> */
.L_x_24680:
[----:B------:R-:W-:Y:S05]  /*e8e0*/  BSYNC.RECONVERGENT B2 ;  /* 0x0000000000027941 */ /* 0x000fea0003800200 */
.L_x_24679:
        /* <DEDUP_REMOVED lines=43> */
.L_x_24677:
[----:B------:R-:W-:Y:S05]  /*eba0*/  BSYNC.RECONVERGENT B1 ;  /* 0x0000000000017941 */ /* 0x000fea0003800200 */
.L_x_24676:
        /* <DEDUP_REMOVED lines=21> */
.L_x_24683:
        /* <DEDUP_REMOVED lines=13> */
.L_x_24685:
[----:B------:R-:W-:Y:S05]  /*edd0*/  BSYNC.RECONVERGENT B2 ;  /* 0x0000000000027941 */ /* 0x000fea0003800200 */
.L_x_24684:
        /* <DEDUP_REMOVED lines=39> */
[----:B------:R-:W-:Y:S02]  /*f050*/  MOV R120, R100 ;  /* 0x0000006400787202 */ /* 0x000fe40000000f00 */
[----:B------:R-:W-:Y:S01]  /*f060*/  MOV R0, R118 ;  /* 0x0000007600007202 */ /* 0x000fe20000000f00 */
[----:B------:R-:W-:Y:S01]  /*f070*/  IMAD.MOV.U32 R118, RZ, RZ, RZ ;  /* 0x000000ffff767224 */ /* 0x000fe200078e00ff */
[----:B------:R-:W-:-:S07]  /*f080*/  LOP3.LUT R6, R6, UR32, R119, 0x96, !PT ;  /* 0x0000002006067c12 */ /* 0x000fce000f8e9677 */
.L_x_24682:
[----:B------:R-:W-:Y:S05]  /*f090*/  BSYNC.RECONVERGENT B1 ;  /* 0x0000000000017941 */ /* 0x000fea0003800200 */
.L_x_24681:
        /* <DEDUP_REMOVED lines=21> */
.L_x_24688:
        /* <DEDUP_REMOVED lines=13> */
.L_x_24690:
[----:B------:R-:W-:Y:S05]  /*f2c0*/  BSYNC.RECONVERGENT B2 ;  /* 0x0000000000027941 */ /* 0x000fea0003800200 */
.L_x_24689:
        /* <DEDUP_REMOVED lines=43> */
.L_x_24687:
[----:B------:R-:W-:Y:S05]  /*f580*/  BSYNC.RECONVERGENT B1 ;  /* 0x0000000000017941 */ /* 0x000fea0003800200 */
.L_x_24686:
        /* <DEDUP_REMOVED lines=9> */
.L_x_24670:
        /* <DEDUP_REMOVED lines=10> */
[--C-:B------:R-:W-:Y:S01]  /*f6c0*/  @!P0 IMAD.MOV.U32 R120, RZ, RZ, R2.reuse ;  /* 0x000000ffff788224 */ /* 0x100fe200078e0002 */
[----:B------:R-:W-:Y:S01]  /*f6d0*/  @!P0 MOV R100, R7 ;  /* 0x0000000700648202 */ /* 0x000fe20000000f00 */
[----:B------:R-:W-:Y:S01]  /*f6e0*/  @P0 VIADD R121, R4, 0x1 ;  /* 0x0000000104790836 */ /* 0x000fe20000000000 */
[----:B------:R-:W-:Y:S01]  /*f6f0*/  @P0 MOV R100, R6 ;  /* 0x0000000600640202 */ /* 0x000fe20000000f00 */
[----:B------:R-:W-:Y:S01]  /*f700*/  @P0 IMAD.MOV.U32 R120, RZ, RZ, R2 ;  /* 0x000000ffff780224 */ /* 0x000fe200078e0002 */
[----:B------:R-:W-:Y:S06]  /*f710*/  BRA `(.L_x_24693) ;  /* 0x0000000000e07947 */ /* 0x000fec0003800000 */
.L_x_24694:
        /* <DEDUP_REMOVED lines=13> */
.L_x_24696:
[----:B------:R-:W-:Y:S05]  /*f7f0*/  BSYNC.RECONVERGENT B2 ;  /* 0x0000000000027941 */ /* 0x000fea0003800200 */
.L_x_24695:
        /* <DEDUP_REMOVED lines=42> */
.L_x_24693:
[----:B------:R-:W-:Y:S05]  /*faa0*/  BSYNC.RECONVERGENT B1 ;  /* 0x0000000000017941 */ /* 0x000fea0003800200 */
.L_x_24692:
[----:B------:R-:W1:Y:S01]  /*fab0*/  LDC R2, c[0x0][0x404] ;  /* 0x00010100ff027b82 */ /* 0x000e620000000800 */
[----:B------:R-:W-:Y:S01]  /*fac0*/  HFMA2 R103, -RZ, RZ, 0.1171875, 0 ;  /* 0x2f800000ff677431 */ /* 0x000fe200000001ff */
[----:B------:R-:W-:Y:S01]  /*fad0*/  ISETP.NE.AND P2, PT, R121, 0x1, PT ;  /* 0x000000017900780c */ /* 0x000fe20003f45270 */
[----:B-----5:R-:W-:Y:S01]  /*fae0*/  FMUL.FTZ R119, R88, UR4 ;  /* 0x0000000458777c20 */ /* 0x020fe20008410000 */
[----:B------:R-:W-:Y:S01]  /*faf0*/  I2FP.F32.U32 R4, R100 ;  /* 0x0000006400047245 */ /* 0x000fe20000201000 */
[----:B------:R-:W-:Y:S01]  /*fb00*/  BSSY.RECONVERGENT B1, `(.L_x_24697) ;  /* 0x0000049000017945 */ /* 0x000fe20003800200 */
[----:B------:R-:W-:Y:S02]  /*fb10*/  IMAD.MOV.U32 R88, RZ, RZ, 0x2 ;  /* 0x00000002ff587424 */ /* 0x000fe400078e00ff */
[----:B------:R-:W2:Y:S01]  /*fb20*/  LDC R102, c[0x0][0x408] ;  /* 0x00010200ff667b82 */ /* 0x000ea20000000800 */
[----:B------:R-:W-:Y:S01]  /*fb30*/  FFMA.FTZ R101, R4, R103, 1.1641532182693481445e-10 ;  /* 0x2f00000004657423 */ /* 0x000fe20000010067 */
[----:B------:R-:W-:-:S04]  /*fb40*/  MOV R4, R0 ;  /* 0x0000000000047202 */ /* 0x000fc80000000f00 */
[----:B-1----:R-:W-:Y:S01]  /*fb50*/  FSETP.LE.FTZ.AND P0, PT, R101, R2, PT ;  /* 0x000000026500720b */ /* 0x002fe20003f13000 */
[----:B--2---:R-:W-:Y:S01]  /*fb60*/  FMUL.FTZ R118, R119, R102 ;  /* 0x0000006677767220 */ /* 0x004fe20000410000 */
        /* <DEDUP_REMOVED lines=9> */
.L_x_24699:
        /* <DEDUP_REMOVED lines=13> */
.L_x_24701:
[----:B------:R-:W-:Y:S05]  /*fcd0*/  BSYNC.RECONVERGENT B2 ;  /* 0x0000000000027941 */ /* 0x000fea0003800200 */
.L_x_24700:
        /* <DEDUP_REMOVED lines=43> */
.L_x_24698:
[----:B------:R-:W-:Y:S05]  /*ff90*/  BSYNC.RECONVERGENT B1 ;  /* 0x0000000000017941 */ /* 0x000fea0003800200 */
.L_x_24697:
        /* <DEDUP_REMOVED lines=18> */
.L_x_24704:
        /* <DEDUP_REMOVED lines=13> */
.L_x_24706:
[----:B------:R-:W-:Y:S05]  /*10190*/  BSYNC.RECONVERGENT B2 ;  /* 0x0000000000027941 */ /* 0x000fea0003800200 */
.L_x_24705:
        /* <DEDUP_REMOVED lines=43> */
.L_x_24703:
[----:B------:R-:W-:Y:S05]  /*10450*/  BSYNC.RECONVERGENT B1 ;  /* 0x0000000000017941 */ /* 0x000fea0003800200 */
.L_x_24702:
[----:B------:R-:W-:Y:S01]  /*10460*/  ISETP.NE.AND P4, PT, R121, 0x1, PT ;  /* 0x000000017900780c */ /* 0x000fe20003f85270 */
[----:B------:R-:W-:Y:S01]  /*10470*/  FMUL.FTZ R101, R90, UR4 ;  /* 0x000000045a657c20 */ /* 0x000fe20008410000 */
[----:B------:R-:W-:Y:S01]  /*10480*/  I2FP.F32.U32 R4, R4 ;  /* 0x0000000400047245 */ /* 0x000fe20000201000 */
[----:B------:R-:W-:Y:S01]  /*10490*/  BSSY.RECONVERGENT B1, `(.L_x_24707) ;  /* 0x0000048000017945 */ /* 0x000fe20003800200 */
[----:B------:R-:W-:Y:S01]  /*104a0*/  MOV R100, R0 ;  /* 0x0000000000647202 */ /* 0x000fe20000000f00 */
[----:B------:R-:W-:Y:S02]  /*104b0*/  FMUL.FTZ R90, R101, R102 ;  /* 0x00000066655a7220 */ /* 0x000fe40000410000 */
[----:B------:R-:W-:Y:S01]  /*104c0*/  FFMA.FTZ R89, R4, R103, 1.1641532182693481445e-10 ;  /* 0x2f00000004597423 */ /* 0x000fe20000010067 */
[----:B------:R-:W-:-:S04]  /*104d0*/  IMAD.MOV.U32 R4, RZ, RZ, 0x2 ;  /* 0x00000002ff047424 */ /* 0x000fc800078e00ff */
        /* <DEDUP_REMOVED lines=10> */
.L_x_24709:
        /* <DEDUP_REMOVED lines=13> */
.L_x_24711:
[----:B------:R-:W-:Y:S05]  /*10650*/  BSYNC.RECONVERGENT B2 ;  /* 0x0000000000027941 */ /* 0x000fea0003800200 */
.L_x_24710:
        /* <DEDUP_REMOVED lines=43> */
.L_x_24708:
[----:B------:R-:W-:Y:S05]  /*10910*/  BSYNC.RECONVERGENT B1 ;  /* 0x0000000000017941 */ /* 0x000fea0003800200 */
.L_x_24707:
        /* <DEDUP_REMOVED lines=10> */
.L_x_24691:
        /* <DEDUP_REMOVED lines=11> */
[C---:B--2---:R-:W-:Y:S01]  /*10a70*/  IMAD.WIDE.U32 R100, R117.reuse, 0x4, R100 ;  /* 0x0000000475647825 */ /* 0x044fe200078e0064 */
[----:B------:R-:W-:-:S04]  /*10a80*/  IADD3 R117, PT, PT, R117, 0x80, RZ ;  /* 0x0000008075757810 */ /* 0x000fc80007ffe0ff */
[----:B------:R1:W-:Y:S03]  /*10a90*/  STG.E desc[UR6][R100.64], R119 ;  /* 0x0000007764007986 */ /* 0x0003e6000c101906 */
.L_x_24669:
[----:B------:R-:W-:Y:S05]  /*10aa0*/  BSYNC.RECONVERGENT B0 ;  /* 0x0000000000007941 */ /* 0x000fea0003800200 */
.L_x_24668:
        /* <DEDUP_REMOVED lines=29> */
.L_x_24717:
        /* <DEDUP_REMOVED lines=13> */
.L_x_24719:
[----:B------:R-:W-:Y:S05]  /*10d50*/  BSYNC.RECONVERGENT B2 ;  /* 0x0000000000027941 */ /* 0x000fea0003800200 */
.L_x_24718:
        /* <DEDUP_REMOVED lines=42> */
.L_x_24716:
[----:B------:R-:W-:Y:S05]  /*11000*/  BSYNC.RECONVERGENT B1 ;  /* 0x0000000000017941 */ /* 0x000fea0003800200 */
.L_x_24715:
        /* <DEDUP_REMOVED lines=8> */
[----:B-1----:R-:W-:-:S04]  /*11090*/  FMUL.FTZ R123, R123, R2 ;  /* 0x000000027b7b7220 */ /* 0x002fc80000410000 */
[----:B--2---:R-:W-:Y:S02]  /*110a0*/  FSETP.GTU.FTZ.AND P0, PT, R4, R121, PT ;  /* 0x000000790400720b */ /* 0x004fe40003f1c000 */
        /* <DEDUP_REMOVED lines=14> */
.L_x_24722:
        /* <DEDUP_REMOVED lines=13> */
.L_x_24724:
[----:B------:R-:W-:Y:S05]  /*11260*/  BSYNC.RECONVERGENT B2 ;  /* 0x0000000000027941 */ /* 0x000fea0003800200 */
.L_x_24723:
        /* <DEDUP_REMOVED lines=43> */
.L_x_24721:
[----:B------:R-:W-:Y:S05]  /*11520*/  BSYNC.RECONVERGENT B1 ;  /* 0x0000000000017941 */ /* 0x000fea0003800200 */
.L_x_24720:
        /* <DEDUP_REMOVED lines=21> */
.L_x_24727:
        /* <DEDUP_REMOVED lines=13> */
.L_x_24729:
[----:B------:R-:W-:Y:S05]  /*11750*/  BSYNC.RECONVERGENT B2 ;  /* 0x0000000000027941 */ /* 0x000fea0003800200 */
.L_x_24728:
        /* <DEDUP_REMOVED lines=40> */
[----:B------:R-:W-:Y:S02]  /*119e0*/  IMAD.MOV.U32 R0, RZ, RZ, R118 ;  /* 0x000000ffff007224 */ /* 0x000fe400078e0076 */
[----:B------:R-:W-:Y:S01]  /*119f0*/  HFMA2 R118, -RZ, RZ, 0, 0 ;  /* 0x00000000ff767431 */ /* 0x000fe200000001ff */
[----:B------:R-:W-:-:S07]  /*11a00*/  LOP3.LUT R6, R6, UR32, R119, 0x96, !PT ;  /* 0x0000002006067c12 */ /* 0x000fce000f8e9677 */
.L_x_24726:
[----:B------:R-:W-:Y:S05]  /*11a10*/  BSYNC.RECONVERGENT B1 ;  /* 0x0000000000017941 */ /* 0x000fea0003800200 */
.L_x_24725:
[----:B------:R-:W-:Y:S01]  /*11a20*/  I2FP.F32.U32 R101, R4 ;  /* 0x0000000400657245 */ /* 0x000fe20000201000 */
[----:B------:R-:W-:Y:S01]  /*11a30*/  FMUL.FTZ R119, R94, UR4 ;  /* 0x000000045e777c20 */ /* 0x000fe20008410000 */
[----:B------:R-:W-:Y:S01]  /*11a40*/  ISETP.NE.AND P4, PT, R118, 0x1, PT ;  /* 0x000000017600780c */ /* 0x000fe20003f85270 */
[----:B------:R-:W-:Y:S02]  /*11a50*/  BSSY.RECONVERGENT B1, `(.L_x_24730) ;  /* 0x000004b000017945 */ /* 0x000fe40003800200 */
[----:B------:R-:W-:Y:S01]  /*11a60*/  FFMA.FTZ R4, R101, R122, 1.1641532182693481445e-10 ;  /* 0x2f00000065047423 */ /* 0x000fe2000001007a */
[----:B------:R-:W-:Y:S01]  /*11a70*/  FMUL.FTZ R119, R119, R2 ;  /* 0x0000000277777220 */ /* 0x000fe20000410000 */
[----:B------:R-:W-:-:S03]  /*11a80*/  MOV R101, R0 ;  /* 0x0000000000657202 */ /* 0x000fc60000000f00 */
        /* <DEDUP_REMOVED lines=14> */
.L_x_24732:
        /* <DEDUP_REMOVED lines=13> */
.L_x_24734:
[----:B------:R-:W-:Y:S05]  /*11c40*/  BSYNC.RECONVERGENT B2 ;  /* 0x0000000000027941 */ /* 0x000fea0003800200 */
.L_x_24733:
        /* <DEDUP_REMOVED lines=43> */
.L_x_24731:
[----:B------:R-:W-:Y:S05]  /*11f00*/  BSYNC.RECONVERGENT B1 ;  /* 0x0000000000017941 */ /* 0x000fea0003800200 */
.L_x_24730:
        /* <DEDUP_REMOVED lines=9> */
.L_x_24714:
        /* <DEDUP_REMOVED lines=16> */
.L_x_24738:
        /* <DEDUP_REMOVED lines=13> */
.L_x_24740:
[----:B------:R-:W-:Y:S05]  /*12170*/  BSYNC.RECONVERGENT B2 ;  /* 0x0000000000027941 */ /* 0x000fea0003800200 */
.L_x_24739:
        /* <DEDUP_REMOVED lines=40> */
[----:B------:R-:W-:Y:S02]  /*12400*/  HFMA2 R121, -RZ, RZ, 0, 0 ;  /* 0x00000000ff797431 */ /* 0x000fe400000001ff */
[----:B------:R-:W-:-:S07]  /*12410*/  IMAD.MOV.U32 R100, RZ, RZ, R2 ;  /* 0x000000ffff647224 */ /* 0x000fce00078e0002 */
.L_x_24737:
[----:B------:R-:W-:Y:S05]  /*12420*/  BSYNC.RECONVERGENT B1 ;  /* 0x0000000000017941 */ /* 0x000fea0003800200 */
.L_x_24736:
[----:B------:R-:W1:Y:S01]  /*12430*/  LDC R2, c[0x0][0x408] ;  /* 0x00010200ff027b82 */ /* 0x000e620000000800 */
[----:B------:R-:W-:Y:S01]  /*12440*/  ISETP.NE.AND P2, PT, R121, 0x1, PT ;  /* 0x000000017900780c */ /* 0x000fe20003f45270 */
[----:B------:R-:W-:Y:S01]  /*12450*/  IMAD.MOV.U32 R103, RZ, RZ, 0x2f800000 ;  /* 0x2f800000ff677424 */ /* 0x000fe200078e00ff */
[----:B------:R-:W-:Y:S01]  /*12460*/  I2FP.F32.U32 R4, R100 ;  /* 0x0000006400047245 */ /* 0x000fe20000201000 */
[----:B-----5:R-:W-:Y:S01]  /*12470*/  FMUL.FTZ R119, R92, UR4 ;  /* 0x000000045c777c20 */ /* 0x020fe20008410000 */
[----:B------:R-:W-:Y:S01]  /*12480*/  BSSY.RECONVERGENT B1, `(.L_x_24741) ;  /* 0x0000049000017945 */ /* 0x000fe20003800200 */
[----:B------:R-:W-:Y:S02]  /*12490*/  MOV R92, 0x2 ;  /* 0x00000002005c7802 */ /* 0x000fe40000000f00 */
[----:B------:R-:W2:Y:S01]  /*124a0*/  LDC R102, c[0x0][0x404] ;  /* 0x00010100ff667b82 */ /* 0x000ea20000000800 */
[----:B------:R-:W-:Y:S01]  /*124b0*/  FFMA.FTZ R101, R4, R103, 1.1641532182693481445e-10 ;  /* 0x2f00000004657423 */ /* 0x000fe20000010067 */
[----:B------:R-:W-:-:S02]  /*124c0*/  IMAD.MOV.U32 R4, RZ, RZ, R0 ;  /* 0x000000ffff047224 */ /* 0x000fc400078e0000 */
[----:B-1----:R-:W-:Y:S02]  /*124d0*/  FMUL.FTZ R118, R119, R2 ;  /* 0x0000000277767220 */ /* 0x002fe40000410000 */
[----:B--2---:R-:W-:Y:S01]  /*124e0*/  FSETP.LE.FTZ.AND P0, PT, R101, R102, PT ;  /* 0x000000666500720b */ /* 0x004fe20003f13000 */
        /* <DEDUP_REMOVED lines=9> */
.L_x_24743:
        /* <DEDUP_REMOVED lines=13> */
.L_x_24745:
[----:B------:R-:W-:Y:S05]  /*12650*/  BSYNC.RECONVERGENT B2 ;  /* 0x0000000000027941 */ /* 0x000fea0003800200 */
.L_x_24744:
        /* <DEDUP_REMOVED lines=43> */
.L_x_24742:
[----:B------:R-:W-:Y:S05]  /*12910*/  BSYNC.RECONVERGENT B1 ;  /* 0x0000000000017941 */ /* 0x000fea0003800200 */
.L_x_24741:
        /* <DEDUP_REMOVED lines=18> */
.L_x_24748:
        /* <DEDUP_REMOVED lines=13> */
.L_x_24750:
[----:B------:R-:W-:Y:S05]  /*12b10*/  BSYNC.RECONVERGENT B2 ;  /* 0x0000000000027941 */ /* 0x000fea0003800200 */
.L_x_24749:
        /* <DEDUP_REMOVED lines=43> */
.L_x_24747:
[----:B------:R-:W-:Y:S05]  /*12dd0*/  BSYNC.RECONVERGENT B1 ;  /* 0x0000000000017941 */ /* 0x000fea0003800200 */
.L_x_24746:
        /* <DEDUP_REMOVED lines=18> */
.L_x_24753:
        /* <DEDUP_REMOVED lines=13> */
.L_x_24755:
[----:B------:R-:W-:Y:S05]  /*12fd0*/  BSYNC.RECONVERGENT B2 ;  /* 0x0000000000027941 */ /* 0x000fea0003800200 */
.L_x_24754:
        /* <DEDUP_REMOVED lines=43> */
.L_x_24752:
[----:B------:R-:W-:Y:S05]  /*13290*/  BSYNC.RECONVERGENT B1 ;  /* 0x0000000000017941 */ /* 0x000fea0003800200 */
.L_x_24751:
        /* <DEDUP_REMOVED lines=10> */
.L_x_24735:
[----:B------:R-:W1:Y:S01]  /*13340*/  LDC.64 R102, c[0x0][0x3a8] ;  /* 0x0000ea00ff667b82 */ /* 0x000e620000000a00 */
[----:B------:R-:W-:Y:S02]  /*13350*/  SEL R2, RZ, 0x1000000, !P4 ;  /* 0x01000000ff027807 */ /* 0x000fe40006000000 */
[----:B------:R-:W-:Y:S02]  /*13360*/  SEL R119, RZ, 0x10000, !P3 ;  /* 0x00010000ff777807 */ /* 0x000fe40005800000 */
[----:B------:R-:W-:Y:S02]  /*13370*/  SEL R118, RZ, 0x100, !P2 ;  /* 0x00000100ff767807 */ /* 0x000fe40005000000 */
[----:B------:R-:W-:Y:S01]  /*13380*/  SEL R121, RZ, 0x1, !P0 ;  /* 0x00000001ff797807 */ /* 0x000fe20004000000 */
[----:B------:R-:W2:Y:S01]  /*13390*/  LDC.64 R100, c[0x0][0x3b0] ;  /* 0x0000ec00ff647b82 */ /* 0x000ea20000000a00 */
[----:B------:R-:W-:-:S05]  /*133a0*/  IADD3 R2, PT, PT, R118, R2, R119 ;  /* 0x0000000276027210 */ /* 0x000fca0007ffe077 */
[----:B------:R-:W-:Y:S01]  /*133b0*/  IMAD.IADD R121, R2, 0x1, R121 ;  /* 0x0000000102797824 */ /* 0x000fe200078e0279 */
[----:B------:R-:W-:Y:S01]  /*133c0*/  MOV R2, R120 ;  /* 0x0000007800027202 */ /* 0x000fe20000000f00 */
[----:B-1----:R-:W-:-:S05]  /*133d0*/  IMAD.WIDE.U32 R102, R117, 0x10, R102 ;  /* 0x0000001075667825 */ /* 0x002fca00078e0066 */
[----:B------:R1:W-:Y:S01]  /*133e0*/  STG.E.128 desc[UR6][R102.64], R92 ;  /* 0x0000005c66007986 */ /* 0x0003e2000c101d06 */
[----:B--2---:R-:W-:-:S04]  /*133f0*/  IMAD.WIDE.U32 R100, R117, 0x4, R100 ;  /* 0x0000000475647825 */ /* 0x004fc800078e0064 */
[----:B------:R-:W-:Y:S01]  /*13400*/  VIADD R117, R117, 0x80 ;  /* 0x0000008075757836 */ /* 0x000fe20000000000 */
[----:B------:R1:W-:Y:S06]  /*13410*/  STG.E desc[UR6][R100.64], R121 ;  /* 0x0000007964007986 */ /* 0x0003ec000c101906 */
.L_x_24713:
[----:B------:R-:W-:Y:S05]  /*13420*/  BSYNC.RECONVERGENT B0 ;  /* 0x0000000000007941 */ /* 0x000fea0003800200 */
.L_x_24712:
        /* <DEDUP_REMOVED lines=9> */
[----:B-1----:R-:W1:Y:S02]  /*134c0*/  LDC.64 R100, c[0x0][0x3a0] ;  /* 0x0000e800ff647b82 */ /* 0x002e640000000a00 */
        /* <DEDUP_REMOVED lines=18> */
.L_x_24761:
        /* <DEDUP_REMOVED lines=13> */
.L_x_24763:
[----:B------:R-:W-:Y:S05]  /*136c0*/  BSYNC.RECONVERGENT B2 ;  /* 0x0000000000027941 */ /* 0x000fea0003800200 */
.L_x_24762:
        /* <DEDUP_REMOVED lines=42> */
.L_x_24760:
[----:B------:R-:W-:Y:S05]  /*13970*/  BSYNC.RECONVERGENT B1 ;  /* 0x0000000000017941 */ /* 0x000fea0003800200 */
.L_x_24759:
[----:B------:R-:W1:Y:S01]  /*13980*/  LDC R2, c[0x0][0x408] ;  /* 0x00010200ff027b82 */ /* 0x000e620000000800 */
[----:B------:R-:W-:Y:S01]  /*13990*/  I2FP.F32.U32 R119, R119 ;  /* 0x0000007700777245 */ /* 0x000fe20000201000 */
[----:B------:R-:W-:Y:S02]  /*139a0*/  IMAD.MOV.U32 R122, RZ, RZ, 0x2f800000 ;  /* 0x2f800000ff7a7424 */ /* 0x000fe400078e00ff */
[----:B-----5:R-:W-:Y:S01]  /*139b0*/  FMUL.FTZ R123, R96, UR4 ;  /* 0x00000004607b7c20 */ /* 0x020fe20008410000 */
[----:B------:R-:W-:Y:S01]  /*139c0*/  ISETP.NE.AND P3, PT, R118, 0x1, PT ;  /* 0x000000017600780c */ /* 0x000fe20003f65270 */
[----:B------:R-:W-:Y:S01]  /*139d0*/  BSSY.RECONVERGENT B1, `(.L_x_24764) ;  /* 0x000004c000017945 */ /* 0x000fe20003800200 */
[----:B------:R-:W-:Y:S01]  /*139e0*/  FFMA.FTZ R4, R119, R122, 1.1641532182693481445e-10 ;  /* 0x2f00000077047423 */ /* 0x000fe2000001007a */
[----:B------:R-:W2:Y:S01]  /*139f0*/  LDC R121, c[0x0][0x404] ;  /* 0x00010100ff797b82 */ /* 0x000ea20000000800 */
[----:B-1----:R-:W-:-:S03]  /*13a00*/  FMUL.FTZ R123, R123, R2 ;  /* 0x000000027b7b7220 */ /* 0x002fc60000410000 */
[----:B--2---:R-:W-:Y:S01]  /*13a10*/  FSETP.GTU.FTZ.AND P2, PT, R4, R121, PT ;  /* 0x000000790400720b */ /* 0x004fe20003f5c000 */
        /* <DEDUP_REMOVED lines=14> */
.L_x_24766:
        /* <DEDUP_REMOVED lines=13> */
.L_x_24768:
[----:B------:R-:W-:Y:S05]  /*13bd0*/  BSYNC.RECONVERGENT B2 ;  /* 0x0000000000027941 */ /* 0x000fea0003800200 */
.L_x_24767:
        /* <DEDUP_REMOVED lines=43> */
.L_x_24765:
[----:B------:R-:W-:Y:S05]  /*13e90*/  BSYNC.RECONVERGENT B1 ;  /* 0x0000000000017941 */ /* 0x000fea0003800200 */
.L_x_24764:
        /* <DEDUP_REMOVED lines=21> */
.L_x_24771:
        /* <DEDUP_REMOVED lines=13> */
.L_x_24773:
[----:B------:R-:W-:Y:S05]  /*140c0*/  BSYNC.RECONVERGENT B2 ;  /* 0x0000000000027941 */ /* 0x000fea0003800200 */
.L_x_24772:
        /* <DEDUP_REMOVED lines=43> */
.L_x_24770:
[----:B------:R-:W-:Y:S05]  /*14380*/  BSYNC.RECONVERGENT B1 ;  /* 0x0000000000017941 */ /* 0x000fea0003800200 */
.L_x_24769:
[----:B------:R-:W-:Y:S01]  /*14390*/  I2FP.F32.U32 R101, R4 ;  /* 0x0000000400657245 */ /* 0x000fe20000201000 */
[----:B------:R-:W-:Y:S01]  /*143a0*/  FMUL.FTZ R119, R98, UR4 ;  /* 0x0000000462777c20 */ /* 0x000fe20008410000 */
[----:B------:R-:W-:Y:S01]  /*143b0*/  ISETP.NE.AND P5, PT, R118, 0x1, PT ;  /* 0x000000017600780c */ /* 0x000fe20003fa5270 */
[----:B------:R-:W-:Y:S02]  /*143c0*/  BSSY.RECONVERGENT B1, `(.L_x_24774) ;  /* 0x000004b000017945 */ /* 0x000fe40003800200 */
[----:B------:R-:W-:Y:S01]  /*143d0*/  FFMA.FTZ R4, R101, R122, 1.1641532182693481445e-10 ;  /* 0x2f00000065047423 */ /* 0x000fe2000001007a */
[----:B------:R-:W-:Y:S01]  /*143e0*/  FMUL.FTZ R119, R119, R2 ;  /* 0x0000000277777220 */ /* 0x000fe20000410000 */
[----:B------:R-:W-:-:S03]  /*143f0*/  IMAD.MOV.U32 R101, RZ, RZ, R0 ;  /* 0x000000ffff657224 */ /* 0x000fc600078e0000 */
        /* <DEDUP_REMOVED lines=14> */
.L_x_24776:
        /* <DEDUP_REMOVED lines=13> */
.L_x_24778:
[----:B------:R-:W-:Y:S05]  /*145b0*/  BSYNC.RECONVERGENT B2 ;  /* 0x0000000000027941 */ /* 0x000fea0003800200 */
.L_x_24777:
        /* <DEDUP_REMOVED lines=43> */
.L_x_24775:
[----:B------:R-:W-:Y:S05]  /*14870*/  BSYNC.RECONVERGENT B1 ;  /* 0x0000000000017941 */ /* 0x000fea0003800200 */
.L_x_24774:
        /* <DEDUP_REMOVED lines=9> */
.L_x_24758:
        /* <DEDUP_REMOVED lines=16> */
.L_x_24782:
        /* <DEDUP_REMOVED lines=13> */
.L_x_24784:
[----:B------:R-:W-:Y:S05]  /*14ae0*/  BSYNC.RECONVERGENT B2 ;  /* 0x0000000000027941 */ /* 0x000fea0003800200 */
.L_x_24783:
        /* <DEDUP_REMOVED lines=42> */
.L_x_24781:
[----:B------:R-:W-:Y:S05]  /*14d90*/  BSYNC.RECONVERGENT B1 ;  /* 0x0000000000017941 */ /* 0x000fea0003800200 */
.L_x_24780:
        /* <DEDUP_REMOVED lines=9> */
[----:B------:R-:W-:Y:S01]  /*14e30*/  MOV R4, R0 ;  /* 0x0000000000047202 */ /* 0x000fe20000000f00 */
[----:B-1----:R-:W-:-:S03]  /*14e40*/  FMUL.FTZ R118, R119, R2 ;  /* 0x0000000277767220 */ /* 0x002fc60000410000 */
[----:B--2---:R-:W-:Y:S01]  /*14e50*/  FSETP.LE.FTZ.AND P2, PT, R101, R102, PT ;  /* 0x000000666500720b */ /* 0x004fe20003f53000 */
        /* <DEDUP_REMOVED lines=9> */
.L_x_24787:
        /* <DEDUP_REMOVED lines=13> */
.L_x_24789:
[----:B------:R-:W-:Y:S05]  /*14fc0*/  BSYNC.RECONVERGENT B2 ;  /* 0x0000000000027941 */ /* 0x000fea0003800200 */
.L_x_24788:
        /* <DEDUP_REMOVED lines=43> */
.L_x_24786:
[----:B------:R-:W-:Y:S05]  /*15280*/  BSYNC.RECONVERGENT B1 ;  /* 0x0000000000017941 */ /* 0x000fea0003800200 */
.L_x_24785:
        /* <DEDUP_REMOVED lines=18> */
.L_x_24792:
        /* <DEDUP_REMOVED lines=13> */
.L_x_24794:
[----:B------:R-:W-:Y:S05]  /*15480*/  BSYNC.RECONVERGENT B2 ;  /* 0x0000000000027941 */ /* 0x000fea0003800200 */
.L_x_24793:
        /* <DEDUP_REMOVED lines=43> */
.L_x_24791:
[----:B------:R-:W-:Y:S05]  /*15740*/  BSYNC.RECONVERGENT B1 ;  /* 0x0000000000017941 */ /* 0x000fea0003800200 */
.L_x_24790:
        /* <DEDUP_REMOVED lines=18> */
.L_x_24797:
        /* <DEDUP_REMOVED lines=13> */
.L_x_24799:
[----:B------:R-:W-:Y:S05]  /*15940*/  BSYNC.RECONVERGENT B2 ;  /* 0x0000000000027941 */ /* 0x000fea0003800200 */
.L_x_24798:
        /* <DEDUP_REMOVED lines=43> */
.L_x_24796:
[----:B------:R-:W-:Y:S05]  /*15c00*/  BSYNC.RECONVERGENT B1 ;  /* 0x0000000000017941 */ /* 0x000fea0003800200 */
.L_x_24795:
        /* <DEDUP_REMOVED lines=10> */
.L_x_24779:
[----:B------:R-:W1:Y:S01]  /*15cb0*/  LDC.64 R102, c[0x0][0x3a8] ;  /* 0x0000ea00ff667b82 */ /* 0x000e620000000a00 */
[----:B------:R-:W-:Y:S02]  /*15cc0*/  SEL R118, RZ, 0x1000000, !P5 ;  /* 0x01000000ff767807 */ /* 0x000fe40006800000 */
[----:B------:R-:W-:Y:S02]  /*15cd0*/  SEL R119, RZ, 0x10000, !P4 ;  /* 0x00010000ff777807 */ /* 0x000fe40006000000 */
[----:B------:R-:W-:Y:S02]  /*15ce0*/  SEL R121, RZ, 0x100, !P3 ;  /* 0x00000100ff797807 */ /* 0x000fe40005800000 */
[----:B------:R-:W-:Y:S01]  /*15cf0*/  SEL R2, RZ, 0x1, !P2 ;  /* 0x00000001ff027807 */ /* 0x000fe20005000000 */
[----:B------:R-:W2:Y:S01]  /*15d00*/  LDC.64 R100, c[0x0][0x3b0] ;  /* 0x0000ec00ff647b82 */ /* 0x000ea20000000a00 */
[----:B------:R-:W-:-:S04]  /*15d10*/  IADD3 R119, PT, PT, R121, R118, R119 ;  /* 0x0000007679777210 */ /* 0x000fc80007ffe077 */
[----:B------:R-:W-:Y:S01]  /*15d20*/  IADD3 R119, PT, PT, R119, R2, RZ ;  /* 0x0000000277777210 */ /* 0x000fe20007ffe0ff */
[----:B------:R-:W-:Y:S02]  /*15d30*/  IMAD.MOV.U32 R2, RZ, RZ, R120 ;  /* 0x000000ffff027224 */ /* 0x000fe400078e0078 */
[----:B-1----:R-:W-:-:S05]  /*15d40*/  IMAD.WIDE.U32 R102, R117, 0x10, R102 ;  /* 0x0000001075667825 */ /* 0x002fca00078e0066 */
[----:B------:R3:W-:Y:S01]  /*15d50*/  STG.E.128 desc[UR6][R102.64], R96 ;  /* 0x0000006066007986 */ /* 0x0007e2000c101d06 */
[----:B--2---:R-:W-:-:S05]  /*15d60*/  IMAD.WIDE.U32 R100, R117, 0x4, R100 ;  /* 0x0000000475647825 */ /* 0x004fca00078e0064 */
[----:B------:R3:W-:Y:S02]  /*15d70*/  STG.E desc[UR6][R100.64], R119 ;  /* 0x0000007764007986 */ /* 0x0007e4000c101906 */
.L_x_24757:
[----:B------:R-:W-:Y:S05]  /*15d80*/  BSYNC.RECONVERGENT B0 ;  /* 0x0000000000007941 */ /* 0x000fea0003800200 */
.L_x_24756:
[----:B-1-3--:R-:W-:Y:S01]  /*15d90*/  FADD.FTZ R100, RZ, R104 ;  /* 0x00000068ff647221 */ /* 0x00afe20000010000 */
[C---:B------:R-:W-:Y:S01]  /*15da0*/  ISETP.GT.U32.AND P2, PT, R113.reuse, 0xff, PT ;  /* 0x000000ff7100780c */ /* 0x040fe20003f44070 */
[----:B------:R-:W1:Y:S01]  /*15db0*/  S2UR UR5, SR_CgaCtaId ;  /* 0x00000000000579c3 */ /* 0x000e620000008800 */
        /* <DEDUP_REMOVED lines=15> */
[----:B-1----:R-:W-:-:S03]  /*15eb0*/  ULEA UR4, UR5, UR4, 0x18 ;  /* 0x0000000405047291 */ /* 0x002fc6000f8ec0ff */
        /* <DEDUP_REMOVED lines=128> */
[----:B------:R1:W2:Y:S01]  /*166c0*/  @!P2 LDS.64 R102, [R120] ;  /* 0x000000007866a984 */ /* 0x0002a20000000a00 */
[----:B------:R-:W-:Y:S02]  /*166d0*/  PLOP3.LUT P2, PT, PT, PT, UP3, 0x40, 0x4 ;  /* 0x000000000004781c */ /* 0x000fe40003f4e838 */
[----:B0-----:R-:W-:Y:S02]  /*166e0*/  I2FP.F32.S32 R117, R118 ;  /* 0x0000007600757245 */ /* 0x001fe40000201400 */
[----:B------:R-:W-:-:S04]  /*166f0*/  IADD3 R118, PT, PT, R118, R121, RZ ;  /* 0x0000007976767210 */ /* 0x000fc80007ffe0ff */
[----:B------:R-:W-:Y:S01]  /*16700*/  I2FP.F32.S32 R101, R118 ;  /* 0x0000007600657245 */ /* 0x000fe20000201400 */
[----:B------:R-:W-:Y:S03]  /*16710*/  SHFL.DOWN PT, R119, R118, 0x1, 0x1f ;  /* 0x08201f0076777f89 */ /* 0x000fe600000e0000 */
[----:B-1----:R-:W0:Y:S01]  /*16720*/  MUFU.RCP R120, R101 ;  /* 0x0000006500787308 */ /* 0x002e220000001000 */
[----:B--2---:R-:W1:Y:S04]  /*16730*/  SHFL.DOWN PT, R122, R102, 0x2, 0x1f ;  /* 0x08401f00667a7f89 */ /* 0x004e6800000e0000 */
[----:B------:R-:W2:Y:S01]  /*16740*/  SHFL.DOWN PT, R124, R103, 0x2, 0x1f ;  /* 0x08401f00677c7f89 */ /* 0x000ea200000e0000 */
[C---:B-1----:R-:W-:Y:S01]  /*16750*/  FMUL.FTZ R100, R122.reuse, R117 ;  /* 0x000000757a647220 */ /* 0x042fe20000410000 */
[----:B------:R-:W-:-:S03]  /*16760*/  FADD.FTZ R122, -R122, R102 ;  /* 0x000000667a7a7221 */ /* 0x000fc60000010100 */
[----:B------:R-:W-:Y:S01]  /*16770*/  FFMA.FTZ R125, R123, R102, R100 ;  /* 0x000000667b7d7223 */ /* 0x000fe20000010064 */
[----:B------:R-:W-:Y:S01]  /*16780*/  FMUL.FTZ R122, R122, R122 ;  /* 0x0000007a7a7a7220 */ /* 0x000fe20000410000 */
[----:B------:R-:W-:Y:S02]  /*16790*/  IMAD.IADD R102, R118, 0x1, R119 ;  /* 0x0000000176667824 */ /* 0x000fe400078e0277 */
[----:B0-----:R-:W-:Y:S01]  /*167a0*/  FMUL.FTZ R100, R120, R125 ;  /* 0x0000007d78647220 */ /* 0x001fe20000410000 */
[----:B------:R-:W-:Y:S01]  /*167b0*/  FMUL.FTZ R122, R122, R123 ;  /* 0x0000007b7a7a7220 */ /* 0x000fe20000410000 */
[----:B--2---:R-:W-:Y:S01]  /*167c0*/  FADD.FTZ R123, R124, R103 ;  /* 0x000000677c7b7221 */ /* 0x004fe20000010000 */
[----:B------:R-:W-:Y:S02]  /*167d0*/  I2FP.F32.S32 R102, R102 ;  /* 0x0000006600667245 */ /* 0x000fe40000201400 */
[----:B------:R-:W-:Y:S01]  /*167e0*/  FMUL.FTZ R121, R122, R117 ;  /* 0x000000757a797220 */ /* 0x000fe20000410000 */
[----:B------:R-:W-:Y:S01]  /*167f0*/  I2FP.F32.S32 R122, R119 ;  /* 0x00000077007a7245 */ /* 0x000fe20000201400 */
[----:B------:R-:W0:Y:S02]  /*16800*/  SHFL.DOWN PT, R117, R100, 0x1, 0x1f ;  /* 0x08201f0064757f89 */ /* 0x000e2400000e0000 */
[----:B------:R-:W1:Y:S01]  /*16810*/  MUFU.RCP R102, R102 ;  /* 0x0000006600667308 */ /* 0x000e620000001000 */
[----:B------:R-:W-:-:S05]  /*16820*/  FFMA.FTZ R121, R120, R121, R123 ;  /* 0x0000007978797223 */ /* 0x000fca000001007b */
[----:B------:R-:W2:Y:S01]  /*16830*/  SHFL.DOWN PT, R120, R121, 0x1, 0x1f ;  /* 0x08201f0079787f89 */ /* 0x000ea200000e0000 */
[----:B0-----:R-:W-:-:S04]  /*16840*/  FMUL.FTZ R118, R117, R122 ;  /* 0x0000007a75767220 */ /* 0x001fc80000410000 */
[----:B------:R-:W-:Y:S01]  /*16850*/  FFMA.FTZ R119, R101, R100, R118 ;  /* 0x0000006465777223 */ /* 0x000fe20000010076 */
[----:B------:R-:W-:Y:S02]  /*16860*/  FADD.FTZ R100, R100, -R117 ;  /* 0x8000007564647221 */ /* 0x000fe40000010000 */
[----:B------:R-:W0:Y:S01]  /*16870*/  LDC R117, c[0x0][0x448] ;  /* 0x00011200ff757b82 */ /* 0x000e220000000800 */
[----:B-1----:R-:W-:Y:S01]  /*16880*/  FMUL.FTZ R119, R102, R119 ;  /* 0x0000007766777220 */ /* 0x002fe20000410000 */
[----:B------:R-:W-:-:S04]  /*16890*/  FMUL.FTZ R100, R100, R100 ;  /* 0x0000006464647220 */ /* 0x000fc80000410000 */
[----:B------:R-:W-:Y:S01]  /*168a0*/  FMUL.FTZ R101, R101, R100 ;  /* 0x0000006465657220 */ /* 0x000fe20000410000 */
[----:B------:R-:W1:Y:S03]  /*168b0*/  SHFL.IDX PT, R119, R119, RZ, 0x1f ;  /* 0x00001fff77777589 */ /* 0x000e6600000e0000 */
[----:B------:R-:W-:Y:S01]  /*168c0*/  FMUL.FTZ R122, R101, R122 ;  /* 0x0000007a657a7220 */ /* 0x000fe20000410000 */
[----:B--2---:R-:W-:Y:S01]  /*168d0*/  FADD.FTZ R101, R121, R120 ;  /* 0x0000007879657221 */ /* 0x004fe20000010000 */
[----:B------:R-:W-:-:S03]  /*168e0*/  IMAD.U32 R121, RZ, RZ, UR10 ;  /* 0x0000000aff797e24 */ /* 0x000fc6000f8e00ff */
[----:B------:R-:W-:-:S06]  /*168f0*/  FFMA.FTZ R122, R102, R122, R101 ;  /* 0x0000007a667a7223 */ /* 0x000fcc0000010065 */
[----:B------:R-:W0:Y:S01]  /*16900*/  SHFL.IDX PT, R122, R122, RZ, 0x1f ;  /* 0x00001fff7a7a7589 */ /* 0x000e2200000e0000 */
[----:B-1----:R-:W-:-:S05]  /*16910*/  FMUL.FTZ R118, R119, R119 ;  /* 0x0000007777767220 */ /* 0x002fca0000410000 */
[----:B------:R-:W-:Y:S02]  /*16920*/  FSEL R118, R118, RZ, !P2 ;  /* 0x000000ff76767208 */ /* 0x000fe40005000000 */
[----:B------:R-:W-:Y:S01]  /*16930*/  ISETP.NE.AND P2, PT, R5, RZ, PT ;  /* 0x000000ff0500720c */ /* 0x000fe20003f45270 */
[----:B0-----:R-:W-:-:S04]  /*16940*/  FFMA.FTZ R117, R122, UR11, R117 ;  /* 0x0000000b7a757c23 */ /* 0x001fc80008010075 */
        /* <DEDUP_REMOVED lines=9> */
[----:B------:R-:W-:-:S04]  /*169e0*/  PLOP3.LUT P2, PT, PT, PT, UP3, 0x40, 0x4 ;  /* 0x000000000004781c */ /* 0x000fc80003f4e838 */
[----:B------:R-:W-:Y:S01]  /*169f0*/  FSEL R117, R119, RZ, P2 ;  /* 0x000000ff77757208 */ /* 0x000fe20001000000 */
[----:B------:R-:W-:Y:S08]  /*16a00*/  @!P1 BRA `(.L_x_24801) ;  /* 0x0000000000409947 */ /* 0x000ff00003800000 */
[----:B------:R-:W1:Y:S01]  /*16a10*/  LDC.64 R120, c[0x0][0x428] ;  /* 0x00010a00ff787b82 */ /* 0x000e620000000a00 */
[--C-:B0-----:R-:W-:Y:S01]  /*16a20*/  FADD.FTZ R101, R104, -R117.reuse ;  /* 0x8000007568657221 */ /* 0x101fe20000010000 */
        /* <DEDUP_REMOVED lines=11> */
[C---:B-1----:R-:W-:Y:S01]  /*16ae0*/  IMAD.WIDE.U32 R120, R116.reuse, 0x10, R120 ;  /* 0x0000001074787825 */ /* 0x042fe200078e0078 */
[----:B------:R-:W-:-:S04]  /*16af0*/  IADD3 R116, PT, PT, R116, 0x80, RZ ;  /* 0x0000008074747810 */ /* 0x000fc80007ffe0ff */
[----:B------:R1:W-:Y:S03]  /*16b00*/  STG.E.128 desc[UR6][R120.64], R100 ;  /* 0x0000006478007986 */ /* 0x0003e6000c101d06 */
.L_x_24801:
[----:B------:R-:W-:Y:S05]  /*16b10*/  BSYNC.RECONVERGENT B0 ;  /* 0x0000000000007941 */ /* 0x000fea0003800200 */
.L_x_24800:
[----:B------:R-:W-:Y:S01]  /*16b20*/  ISETP.GE.U32.AND P1, PT, R113, 0x100, PT ;  /* 0x000001007100780c */ /* 0x000fe20003f26070 */
[----:B------:R-:W-:-:S12]  /*16b30*/  BSSY.RECONVERGENT B0, `(.L_x_24802) ;  /* 0x0000012000007945 */ /* 0x000fd80003800200 */
[----:B------:R-:W-:Y:S05]  /*16b40*/  @!P1 BRA `(.L_x_24803) ;  /* 0x0000000000409947 */ /* 0x000fea0003800000 */
[----:B-1----:R-:W1:Y:S01]  /*16b50*/  LDC.64 R120, c[0x0][0x428] ;  /* 0x00010a00ff787b82 */ /* 0x002e620000000a00 */
        /* <DEDUP_REMOVED lines=12> */
[----:B-1----:R-:W-:-:S04]  /*16c20*/  IMAD.WIDE.U32 R120, R116, 0x10, R120 ;  /* 0x0000001074787825 */ /* 0x002fc800078e0078 */
[----:B------:R-:W-:Y:S01]  /*16c30*/  VIADD R116, R116, 0x80 ;  /* 0x0000008074747836 */ /* 0x000fe20000000000 */
[----:B------:R2:W-:Y:S06]  /*16c40*/  STG.E.128 desc[UR6][R120.64], R100 ;  /* 0x0000006478007986 */ /* 0x0005ec000c101d06 */
.L_x_24803:
[----:B------:R-:W-:Y:S05]  /*16c50*/  BSYNC.RECONVERGENT B0 ;  /* 0x0000000000007941 */ /* 0x000fea0003800200 */
.L_x_24802:
[----:B------:R-:W-:Y:S01]  /*16c60*/  ISETP.GE.U32.AND P1, PT, R113, 0x180, PT ;  /* 0x000001807100780c */ /* 0x000fe20003f26070 */
[----:B------:R-:W-:-:S12]  /*16c70*/  BSSY.RECONVERGENT B0, `(.L_x_24804) ;  /* 0x0000012000007945 */ /* 0x000fd80003800200 */
[----:B------:R-:W-:Y:S05]  /*16c80*/  @!P1 BRA `(.L_x_24805) ;  /* 0x0000000000409947 */ /* 0x000fea0003800000 */
[----:B-12---:R-:W1:Y:S01]  /*16c90*/  LDC.64 R120, c[0x0][0x428] ;  /* 0x00010a00ff787b82 */ /* 0x006e620000000a00 */
        /* <DEDUP_REMOVED lines=15> */
.L_x_24805:
[----:B------:R-:W-:Y:S05]  /*16d90*/  BSYNC.RECONVERGENT B0 ;  /* 0x0000000000007941 */ /* 0x000fea0003800200 */
.L_x_24804:
[----:B------:R-:W-:Y:S01]  /*16da0*/  ISETP.GE.U32.AND P1, PT, R113, 0x200, PT ;  /* 0x000002007100780c */ /* 0x000fe20003f26070 */
[----:B------:R-:W-:-:S12]  /*16db0*/  BSSY.RECONVERGENT B0, `(.L_x_24806) ;  /* 0x0000012000007945 */ /* 0x000fd80003800200 */
[----:B------:R-:W-:Y:S05]  /*16dc0*/  @!P1 BRA `(.L_x_24807) ;  /* 0x0000000000409947 */ /* 0x000fea0003800000 */
[----:B-123--:R-:W1:Y:S01]  /*16dd0*/  LDC.64 R120, c[0x0][0x428] ;  /* 0x00010a00ff787b82 */ /* 0x00ee620000000a00 */
        /* <DEDUP_REMOVED lines=15> */
.L_x_24807:
[----:B------:R-:W-:Y:S05]  /*16ed0*/  BSYNC.RECONVERGENT B0 ;  /* 0x0000000000007941 */ /* 0x000fea0003800200 */
.L_x_24806:
[----:B------:R-:W-:Y:S01]  /*16ee0*/  ISETP.GE.U32.AND P1, PT, R113, 0x280, PT ;  /* 0x000002807100780c */ /* 0x000fe20003f26070 */
[----:B------:R-:W-:-:S12]  /*16ef0*/  BSSY.RECONVERGENT B0, `(.L_x_24808) ;  /* 0x0000012000007945 */ /* 0x000fd80003800200 */
[----:B------:R-:W-:Y:S05]  /*16f00*/  @!P1 BRA `(.L_x_24809) ;  /* 0x0000000000409947 */ /* 0x000fea0003800000 */
[----:B-1234-:R-:W1:Y:S01]  /*16f10*/  LDC.64 R120, c[0x0][0x428] ;  /* 0x00010a00ff787b82 */ /* 0x01ee620000000a00 */
        /* <DEDUP_REMOVED lines=15> */
.L_x_24809:
[----:B------:R-:W-:Y:S05]  /*17010*/  BSYNC.RECONVERGENT B0 ;  /* 0x0000000000007941 */ /* 0x000fea0003800200 */
.L_x_24808:
        /* <DEDUP_REMOVED lines=16> */
[----:B0-----:R-:W-:-:S04]  /*17120*/  IMAD.WIDE.U32 R120, R116, 0x10, R120 ;  /* 0x0000001074787825 */ /* 0x001fc800078e0078 */
[----:B------:R-:W-:Y:S01]  /*17130*/  VIADD R116, R116, 0x80 ;  /* 0x0000008074747836 */ /* 0x000fe20000000000 */
[----:B------:R0:W-:Y:S06]  /*17140*/  STG.E.128 desc[UR6][R120.64], R100 ;  /* 0x0000006478007986 */ /* 0x0001ec000c101d06 */
.L_x_24811:
[----:B------:R-:W-:Y:S05]  /*17150*/  BSYNC.RECONVERGENT B0 ;  /* 0x0000000000007941 */ /* 0x000fea0003800200 */
.L_x_24810:
        /* <DEDUP_REMOVED lines=16> */
[C---:B0-----:R-:W-:Y:S01]  /*17260*/  IMAD.WIDE.U32 R120, R116.reuse, 0x10, R120 ;  /* 0x0000001074787825 */ /* 0x041fe200078e0078 */
[----:B------:R-:W-:-:S04]  /*17270*/  IADD3 R116, PT, PT, R116, 0x80, RZ ;  /* 0x0000008074747810 */ /* 0x000fc80007ffe0ff */
[----:B------:R0:W-:Y:S03]  /*17280*/  STG.E.128 desc[UR6][R120.64], R100 ;  /* 0x0000006478007986 */ /* 0x0001e6000c101d06 */
.L_x_24813:
[----:B------:R-:W-:Y:S05]  /*17290*/  BSYNC.RECONVERGENT B0 ;  /* 0x0000000000007941 */ /* 0x000fea0003800200 */
.L_x_24812:
        /* <DEDUP_REMOVED lines=17> */
.L_x_24815:
[----:B------:R-:W-:Y:S05]  /*173b0*/  BSYNC.RECONVERGENT B0 ;  /* 0x0000000000007941 */ /* 0x000fea0003800200 */
.L_x_24814:
[----:B------:R-:W-:Y:S02]  /*173c0*/  UIADD3 UR10, UPT, UPT, UR10, UR14, URZ ;  /* 0x0000000e0a0a7290 */ /* 0x000fe4000fffe0ff */
[----:B------:R-:W-:Y:S02]  /*173d0*/  UPLOP3.LUT UP2, UPT, UPT, UPT, UP2, 0x40, 0x4 ;  /* 0x000000000004789c */ /* 0x000fe40003f4e820 */
[----:B------:R-:W-:-:S09]  /*173e0*/  UISETP.GE.AND UP1, UPT, UR10, UR15, UPT ;  /* 0x0000000f0a00728c */ /* 0x000fd2000bf26270 */
[----:B------:R-:W-:Y:S05]  /*173f0*/  BRA.U !UP1, `(.L_x_24816) ;  /* 0xfffffe9d09247547 */ /* 0x000fea000b83ffff */
[----:B------:R-:W-:Y:S05]  /*17400*/  EXIT ;  /* 0x000000000000794d */ /* 0x000fea0003800000 */
.L_x_24817:
        /* <DEDUP_REMOVED lines=15> */
.L_x_27350:


//--------------------- .text._ZN10layer_norm13ln_fwd_kernelINS_13Kernel_traitsIfffffjLj4096ELj1ELj1ELj4ELj16ENS_18Kernel_traits_baseILj4096EfffffjLj128EEEEELb1ELb0ELb0ELb1EEEvNS_9FwdParamsE --------------------------
	.section	.text._ZN10layer_norm13ln_fwd_kernelINS_13Kernel_traitsIfffffjLj4096ELj1ELj1ELj4ELj16ENS_18Kernel_traits_baseILj4096EfffffjLj128EEEEELb1ELb0ELb0ELb1EEEvNS_9FwdParamsE,"ax",@progbits
	.align	128
        .global         _ZN10layer_norm13ln_fwd_kernelINS_13Kernel_traitsIfffffjLj4096ELj1ELj1ELj4ELj16ENS_18Kernel_traits_baseILj4096EfffffjLj128EEEEELb1ELb0ELb0ELb1EEEvNS_9FwdParamsE
        .type           _ZN10layer_norm13ln_fwd_kernelINS_13Kernel_traitsIfffffjLj4096ELj1ELj1ELj4ELj16ENS_18Kernel_traits_baseILj4096EfffffjLj128EEEEELb1ELb0ELb0ELb1EEEvNS_9FwdParamsE,@function
        .size           _ZN10layer_norm13ln_fwd_kernelINS_13Kernel_traitsIfffffjLj4096ELj1ELj1ELj4ELj16ENS_18Kernel_traits_baseILj4096EfffffjLj128EEEEELb1ELb0ELb0ELb1EEEvNS_9FwdParamsE,(.L_x_27351 - _ZN10layer_norm13ln_fwd_kernelINS_13Kernel_traitsIfffffjLj4096ELj1ELj1ELj4ELj16ENS_18Kernel_traits_baseILj4096EfffffjLj128EEEEELb1ELb0ELb0ELb1EEEvNS_9FwdParamsE)
        .other          _ZN10layer_norm13ln_fwd_kernelINS_13Kernel_traitsIfffffjLj4096ELj1ELj1ELj4ELj16ENS_18Kernel_traits_baseILj4096EfffffjLj128EEEEELb1ELb0ELb0ELb1EEEvNS_9FwdParamsE,@"STO_CUDA_ENTRY STV_DEFAULT"
_ZN10layer_norm13ln_fwd_kernelINS_13Kernel_traitsIfffffjLj4096ELj1ELj1ELj4ELj16ENS_18Kernel_traits_baseILj4096EfffffjLj128EEEEELb1ELb0ELb0ELb1EEEvNS_9FwdParamsE:
.text._ZN10layer_norm13ln_fwd_kernelINS_13Kernel_traitsIfffffjLj4096ELj1ELj1ELj4ELj16ENS_18Kernel_traits_baseILj4096EfffffjLj128EEEEELb1ELb0ELb0ELb1EEEvNS_9FwdParamsE:
        /* <DEDUP_REMOVED lines=68> */
.L_x_24818:
        /* <DEDUP_REMOVED lines=26> */
.L_x_24819:
        /* <DEDUP_REMOVED lines=8> */
[----:B------:R-:W-:Y:S01]  /*0660*/  IMAD.HI.U32 R0, R116, -0x2daee0ad, RZ ;  /* 0xd2511f5374007827 */ /* 0x000fe200078e00ff */
        /* <DEDUP_REMOVED lines=15> */
[----:B-1----:R-:W-:Y:S01]  /*0760*/  ISETP.NE.AND P1, PT, RZ, UR4, PT ;  /* 0x00000004ff007c0c */ /* 0x002fe2000bf25270 */
[----:B------:R-:W0:Y:S02]  /*0770*/  LDCU UR19, c[0x0][0x388] ;  /* 0x00007100ff1377ac */ /* 0x000e240008000800 */
[C---:B------:R-:W-:Y:S01]  /*0780*/  IMAD.HI.U32 R3, R2.reuse, -0x2daee0ad, RZ ;  /* 0xd2511f5302037827 */ /* 0x040fe200078e00ff */
[----:B------:R-:W-:Y:S01]  /*0790*/  LOP3.LUT R0, R69, UR23, R0, 0x96, !PT ;  /* 0x0000001745007c12 */ /* 0x000fe2000f8e9600 */
[----:B------:R-:W1:Y:S02]  /*07a0*/  LDCU UR20, c[0x0][0x400] ;  /* 0x00008000ff1477ac */ /* 0x000e640008000800 */
        /* <DEDUP_REMOVED lines=13> */
[----:B------:R-:W-:-:S03]  /*0880*/  UPLOP3.LUT UP2, UPT, UPT, UPT, UPT, 0x40, 0x4 ;  /* 0x000000000004789c */ /* 0x000fc60003f4e870 */
        /* <DEDUP_REMOVED lines=35> */
.L_x_25027:
[----:B0-----:R-:W0:Y:S01]  /*0ac0*/  @UP0 LDCU.64 UR4, c[0x0][0x3e0] ;  /* 0x00007c00ff0407ac */ /* 0x001e220008000a00 */
[----:B------:R-:W1:Y:S01]  /*0ad0*/  LDC.64 R100, c[0x0][0x390] ;  /* 0x0000e400ff647b82 */ /* 0x000e620000000a00 */
[----:B------:R-:W-:Y:S01]  /*0ae0*/  PLOP3.LUT P0, PT, PT, PT, UP0, 0x80, 0x8 ;  /* 0x000000000008781c */ /* 0x000fe20003f0f008 */
[----:B------:R-:W-:Y:S01]  /*0af0*/  UIMAD UR6, UR18, UR19, URZ ;  /* 0x00000013120672a4 */ /* 0x000fe2000f8e02ff */
[----:B------:R-:W-:-:S03]  /*0b00*/  LOP3.LUT R69, R112, 0x60, RZ, 0xc0, !PT ;  /* 0x0000006070457812 */ /* 0x000fc600078ec0ff */
[----:B------:R-:W-:-:S04]  /*0b10*/  USHF.R.S32.HI UR7, URZ, 0x1f, UR6 ;  /* 0x0000001fff077899 */ /* 0x000fc80008011406 */
[----:B------:R-:W-:Y:S02]  /*0b20*/  ULEA.HI UR7, UR7, UR6, URZ, 0x2 ;  /* 0x0000000607077291 */ /* 0x000fe4000f8f10ff */
[----:B0-----:R-:W-:Y:S01]  /*0b30*/  @UP0 UIMAD.WIDE UR4, UR18, 0x4, UR4 ;  /* 0x00000004120408a5 */ /* 0x001fe2000f8e0204 */
[----:B------:R-:W-:-:S05]  /*0b40*/  LOP3.LUT R69, R69, 0x1f, R112, 0xf8, !PT ;  /* 0x0000001f45457812 */ /* 0x000fca00078ef870 */
[----:B------:R-:W-:Y:S02]  /*0b50*/  IMAD.U32 R2, RZ, RZ, UR4 ;  /* 0x00000004ff027e24 */ /* 0x000fe4000f8e00ff */
[----:B------:R-:W-:Y:S01]  /*0b60*/  IMAD.U32 R3, RZ, RZ, UR5 ;  /* 0x00000005ff037e24 */ /* 0x000fe2000f8e00ff */
[----:B------:R-:W-:-:S04]  /*0b70*/  MOV R0, UR7 ;  /* 0x0000000700007c02 */ /* 0x000fc80008000f00 */
[----:B------:R-:W2:Y:S01]  /*0b80*/  @P0 LDG.E R2, desc[UR10][R2.64] ;  /* 0x0000000a02020981 */ /* 0x000ea2000c1e1900 */
[----:B------:R-:W-:-:S05]  /*0b90*/  LEA.HI.SX32 R123, R0, R69, 0x1e ;  /* 0x00000045007b7211 */ /* 0x000fca00078ff2ff */
[----:B-1----:R-:W-:-:S06]  /*0ba0*/  IMAD.WIDE.U32 R68, R123, 0x10, R100 ;  /* 0x000000107b447825 */ /* 0x002fcc00078e0064 */
[----:B-----5:R-:W5:Y:S01]  /*0bb0*/  LDG.E.128 R68, desc[UR10][R68.64] ;  /* 0x0000000a44447981 */ /* 0x020f62000c1e1d00 */
[----:B------:R-:W-:Y:S01]  /*0bc0*/  UISETP.NE.U32.AND UP1, UPT, UR14, URZ, UPT ;  /* 0x000000ff0e00728c */ /* 0x000fe2000bf25070 */
[----:B------:R-:W-:Y:S01]  /*0bd0*/  IMAD.MOV.U32 R0, RZ, RZ, 0x2f800000 ;  /* 0x2f800000ff007424 */ /* 0x000fe200078e00ff */
        /* <DEDUP_REMOVED lines=17> */
.L_x_27186:
[----:B------:R-:W-:Y:S05]  /*0cf0*/  BRX R2 -0xd00                                          (*"BRANCH_TARGETS .L_x_27187,.L_x_27188,.L_x_27189"*) ;  /* 0xfffffff002c07949 */ /* 0x000fea000383ffff */
.L_x_27189:
[----:B------:R-:W-:Y:S01]  /*0d00*/  VIADD R2, R96, 0x1 ;  /* 0x0000000160027836 */ /* 0x000fe20000000000 */
[----:B------:R-:W-:Y:S01]  /*0d10*/  MOV R3, R108 ;  /* 0x0000006c00037202 */ /* 0x000fe20000000f00 */
[----:B------:R-:W-:Y:S01]  /*0d20*/  IMAD.MOV.U32 R76, RZ, RZ, R114 ;  /* 0x000000ffff4c7224 */ /* 0x000fe200078e0072 */
[----:B------:R-:W-:Y:S06]  /*0d30*/  BRA `(.L_x_24821) ;  /* 0x0000000000e87947 */ /* 0x000fec0003800000 */
.L_x_27187:
[----:B------:R-:W-:Y:S01]  /*0d40*/  IMAD.MOV.U32 R76, RZ, RZ, R114 ;  /* 0x000000ffff4c7224 */ /* 0x000fe200078e0072 */
[----:B------:R-:W-:Y:S01]  /*0d50*/  MOV R3, R109 ;  /* 0x0000006d00037202 */ /* 0x000fe20000000f00 */
[----:B------:R-:W-:Y:S01]  /*0d60*/  IMAD.MOV.U32 R2, RZ, RZ, 0x3 ;  /* 0x00000003ff027424 */ /* 0x000fe200078e00ff */
[----:B------:R-:W-:Y:S06]  /*0d70*/  BRA `(.L_x_24821) ;  /* 0x0000000000d87947 */ /* 0x000fec0003800000 */
.L_x_27188:
        /* <DEDUP_REMOVED lines=12> */
.L_x_24822:
        /* <DEDUP_REMOVED lines=42> */
.L_x_24821:
[----:B------:R-:W-:Y:S01]  /*10e0*/  I2FP.F32.U32 R3, R3 ;  /* 0x0000000300037245 */ /* 0x000fe20000201000 */
[----:B-----5:R-:W-:Y:S01]  /*10f0*/  FMUL.FTZ R68, R68, UR6 ;  /* 0x0000000644447c20 */ /* 0x020fe20008410000 */
[----:B------:R-:W-:Y:S01]  /*1100*/  ISETP.NE.AND P2, PT, R2, 0x1, PT ;  /* 0x000000010200780c */ /* 0x000fe20003f45270 */
[----:B------:R-:W-:Y:S01]  /*1110*/  UMOV UR5, UR9 ;  /* 0x0000000900057c82 */ /* 0x000fe20008000000 */
[----:B------:R-:W-:Y:S01]  /*1120*/  UMOV UR4, UR8 ;  /* 0x0000000800047c82 */ /* 0x000fe20008000000 */
        /* <DEDUP_REMOVED lines=17> */
.L_x_24824:
        /* <DEDUP_REMOVED lines=12> */
.L_x_24825:
        /* <DEDUP_REMOVED lines=43> */
.L_x_24823:
[----:B------:R-:W-:Y:S01]  /*15b0*/  I2FP.F32.U32 R3, R3 ;  /* 0x0000000300037245 */ /* 0x000fe20000201000 */
[----:B------:R-:W-:Y:S01]  /*15c0*/  FMUL.FTZ R69, R69, UR6 ;  /* 0x0000000645457c20 */ /* 0x000fe20008410000 */
        /* <DEDUP_REMOVED lines=18> */
.L_x_24827:
        /* <DEDUP_REMOVED lines=12> */
.L_x_24828:
        /* <DEDUP_REMOVED lines=43> */
.L_x_24826:
[----:B------:R-:W-:Y:S01]  /*1a60*/  I2FP.F32.U32 R3, R2 ;  /* 0x0000000200037245 */ /* 0x000fe20000201000 */
[----:B------:R-:W-:Y:S01]  /*1a70*/  FMUL.FTZ R70, R70, UR6 ;  /* 0x0000000646467c20 */ /* 0x000fe20008410000 */
[----:B------:R-:W-:Y:S01]  /*1a80*/  ISETP.NE.AND P4, PT, R73, 0x1, PT ;  /* 0x000000014900780c */ /* 0x000fe20003f85270 */
[----:B------:R-:W-:Y:S02]  /*1a90*/  HFMA2 R85, -RZ, RZ, 0, 1.1920928955078125e-07 ;  /* 0x00000002ff557431 */ /* 0x000fe400000001ff */
[----:B------:R-:W-:Y:S02]  /*1aa0*/  IMAD.MOV.U32 R2, RZ, RZ, R106 ;  /* 0x000000ffff027224 */ /* 0x000fe400078e006a */
[----:B------:R-:W-:Y:S01]  /*1ab0*/  FFMA.FTZ R3, R3, R0, 1.1641532182693481445e-10 ;  /* 0x2f00000003037423 */ /* 0x000fe20000010000 */
[----:B------:R-:W-:-:S04]  /*1ac0*/  FMUL.FTZ R70, R70, UR5 ;  /* 0x0000000546467c20 */ /* 0x000fc80008410000 */
        /* <DEDUP_REMOVED lines=13> */
.L_x_24830:
        /* <DEDUP_REMOVED lines=12> */
.L_x_24831:
        /* <DEDUP_REMOVED lines=43> */
.L_x_24829:
        /* <DEDUP_REMOVED lines=9> */
.L_x_24820:
        /* <DEDUP_REMOVED lines=15> */
.L_x_24834:
        /* <DEDUP_REMOVED lines=12> */
.L_x_24835:
        /* <DEDUP_REMOVED lines=42> */
.L_x_24833:
[----:B------:R-:W-:Y:S01]  /*23f0*/  ISETP.NE.AND P2, PT, R72, 0x1, PT ;  /* 0x000000014800780c */ /* 0x000fe20003f45270 */
[----:B-----5:R-:W-:Y:S01]  /*2400*/  FMUL.FTZ R68, R68, UR6 ;  /* 0x0000000644447c20 */ /* 0x020fe20008410000 */
[----:B------:R-:W-:Y:S01]  /*2410*/  I2FP.F32.U32 R3, R2 ;  /* 0x0000000200037245 */ /* 0x000fe20000201000 */
[----:B------:R-:W-:Y:S01]  /*2420*/  UMOV UR4, UR8 ;  /* 0x0000000800047c82 */ /* 0x000fe20008000000 */
[----:B------:R-:W-:Y:S01]  /*2430*/  UMOV UR5, UR9 ;  /* 0x0000000900057c82 */ /* 0x000fe20008000000 */
[----:B------:R-:W-:Y:S02]  /*2440*/  HFMA2 R73, -RZ, RZ, 0, 1.1920928955078125e-07 ;  /* 0x00000002ff497431 */ /* 0x000fe400000001ff */
[----:B------:R-:W-:Y:S01]  /*2450*/  FMUL.FTZ R68, R68, UR5 ;  /* 0x0000000544447c20 */ /* 0x000fe20008410000 */
[----:B------:R-:W-:Y:S01]  /*2460*/  FFMA.FTZ R3, R3, R0, 1.1641532182693481445e-10 ;  /* 0x2f00000003037423 */ /* 0x000fe20000010000 */
[----:B------:R-:W-:-:S04]  /*2470*/  IMAD.MOV.U32 R2, RZ, RZ, R106 ;  /* 0x000000ffff027224 */ /* 0x000fc800078e006a */
        /* <DEDUP_REMOVED lines=10> */
.L_x_24837:
        /* <DEDUP_REMOVED lines=12> */
.L_x_24838:
        /* <DEDUP_REMOVED lines=43> */
.L_x_24836:
        /* <DEDUP_REMOVED lines=17> */
.L_x_24840:
        /* <DEDUP_REMOVED lines=12> */
.L_x_24841:
        /* <DEDUP_REMOVED lines=43> */
.L_x_24839:
        /* <DEDUP_REMOVED lines=17> */
.L_x_24843:
        /* <DEDUP_REMOVED lines=12> */
.L_x_24844:
        /* <DEDUP_REMOVED lines=43> */
.L_x_24842:
        /* <DEDUP_REMOVED lines=10> */
.L_x_24832:
        /* <DEDUP_REMOVED lines=34> */
.L_x_24847:
        /* <DEDUP_REMOVED lines=12> */
.L_x_24848:
        /* <DEDUP_REMOVED lines=42> */
.L_x_24846:
[----:B------:R-:W-:Y:S01]  /*37b0*/  I2FP.F32.U32 R79, R78 ;  /* 0x0000004e004f7245 */ /* 0x000fe20000201000 */
[----:B-----5:R-:W-:Y:S01]  /*37c0*/  FMUL.FTZ R72, R72, UR6 ;  /* 0x0000000648487c20 */ /* 0x020fe20008410000 */
        /* <DEDUP_REMOVED lines=18> */
.L_x_24850:
        /* <DEDUP_REMOVED lines=12> */
.L_x_24851:
        /* <DEDUP_REMOVED lines=43> */
.L_x_24849:
        /* <DEDUP_REMOVED lines=20> */
.L_x_24853:
        /* <DEDUP_REMOVED lines=12> */
.L_x_24854:
        /* <DEDUP_REMOVED lines=43> */
.L_x_24852:
[----:B------:R-:W-:Y:S01]  /*4110*/  I2FP.F32.U32 R77, R76 ;  /* 0x0000004c004d7245 */ /* 0x000fe20000201000 */
[----:B------:R-:W-:Y:S01]  /*4120*/  FMUL.FTZ R74, R74, UR6 ;  /* 0x000000064a4a7c20 */ /* 0x000fe20008410000 */
[----:B------:R-:W-:Y:S01]  /*4130*/  ISETP.NE.AND P4, PT, R79, 0x1, PT ;  /* 0x000000014f00780c */ /* 0x000fe20003f85270 */
[----:B------:R-:W-:Y:S02]  /*4140*/  IMAD.MOV.U32 R88, RZ, RZ, 0x2 ;  /* 0x00000002ff587424 */ /* 0x000fe400078e00ff */
[----:B------:R-:W-:Y:S01]  /*4150*/  FFMA.FTZ R77, R77, R0, 1.1641532182693481445e-10 ;  /* 0x2f0000004d4d7423 */ /* 0x000fe20000010000 */
[----:B------:R-:W-:Y:S01]  /*4160*/  FMUL.FTZ R74, R74, UR5 ;  /* 0x000000054a4a7c20 */ /* 0x000fe20008410000 */
[----:B------:R-:W-:-:S03]  /*4170*/  IMAD.MOV.U32 R76, RZ, RZ, R106 ;  /* 0x000000ffff4c7224 */ /* 0x000fc600078e006a */
        /* <DEDUP_REMOVED lines=13> */
.L_x_24856:
        /* <DEDUP_REMOVED lines=12> */
.L_x_24857:
        /* <DEDUP_REMOVED lines=43> */
.L_x_24855:
        /* <DEDUP_REMOVED lines=9> */
.L_x_24845:
        /* <DEDUP_REMOVED lines=15> */
.L_x_24860:
        /* <DEDUP_REMOVED lines=12> */
.L_x_24861:
        /* <DEDUP_REMOVED lines=42> */
.L_x_24859:
[----:B------:R-:W-:Y:S01]  /*4aa0*/  ISETP.NE.AND P2, PT, R78, 0x1, PT ;  /* 0x000000014e00780c */ /* 0x000fe20003f45270 */
[----:B-----5:R-:W-:Y:S01]  /*4ab0*/  FMUL.FTZ R72, R72, UR6 ;  /* 0x0000000648487c20 */ /* 0x020fe20008410000 */
        /* <DEDUP_REMOVED lines=15> */
.L_x_24863:
        /* <DEDUP_REMOVED lines=12> */
.L_x_24864:
        /* <DEDUP_REMOVED lines=43> */
.L_x_24862:
        /* <DEDUP_REMOVED lines=17> */
.L_x_24866:
        /* <DEDUP_REMOVED lines=12> */
.L_x_24867:
        /* <DEDUP_REMOVED lines=43> */
.L_x_24865:
[----:B------:R-:W-:Y:S01]  /*53a0*/  ISETP.NE.AND P4, PT, R78, 0x1, PT ;  /* 0x000000014e00780c */ /* 0x000fe20003f85270 */
[----:B------:R-:W-:Y:S01]  /*53b0*/  IMAD.MOV.U32 R88, RZ, RZ, 0x2 ;  /* 0x00000002ff587424 */ /* 0x000fe200078e00ff */
[----:B------:R-:W-:Y:S01]  /*53c0*/  I2FP.F32.U32 R77, R76 ;  /* 0x0000004c004d7245 */ /* 0x000fe20000201000 */
[----:B------:R-:W-:Y:S01]  /*53d0*/  FMUL.FTZ R76, R74, UR6 ;  /* 0x000000064a4c7c20 */ /* 0x000fe20008410000 */
[----:B------:R-:W-:-:S03]  /*53e0*/  MOV R74, R106 ;  /* 0x0000006a004a7202 */ /* 0x000fc60000000f00 */
        /* <DEDUP_REMOVED lines=12> */
.L_x_24869:
        /* <DEDUP_REMOVED lines=12> */
.L_x_24870:
        /* <DEDUP_REMOVED lines=43> */
.L_x_24868:
        /* <DEDUP_REMOVED lines=10> */
.L_x_24858:
        /* <DEDUP_REMOVED lines=32> */
.L_x_24873:
        /* <DEDUP_REMOVED lines=12> */
.L_x_24874:
        /* <DEDUP_REMOVED lines=43> */
.L_x_24872:
[----:B------:R-:W-:Y:S01]  /*5e30*/  I2FP.F32.U32 R87, R87 ;  /* 0x0000005700577245 */ /* 0x000fe20000201000 */
[----:B-----5:R-:W-:Y:S01]  /*5e40*/  FMUL.FTZ R76, R76, UR6 ;  /* 0x000000064c4c7c20 */ /* 0x020fe20008410000 */
        /* <DEDUP_REMOVED lines=18> */
.L_x_24876:
        /* <DEDUP_REMOVED lines=12> */
.L_x_24877:
        /* <DEDUP_REMOVED lines=43> */
.L_x_24875:
[----:B------:R-:W-:Y:S01]  /*62e0*/  I2FP.F32.U32 R85, R80 ;  /* 0x0000005000557245 */ /* 0x000fe20000201000 */
[----:B------:R-:W-:Y:S01]  /*62f0*/  FMUL.FTZ R77, R77, UR6 ;  /* 0x000000064d4d7c20 */ /* 0x000fe20008410000 */
[----:B------:R-:W-:-:S03]  /*6300*/  ISETP.NE.AND P3, PT, R84, 0x1, PT ;  /* 0x000000015400780c */ /* 0x000fc60003f65270 */
[----:B------:R-:W-:Y:S01]  /*6310*/  FFMA.FTZ R85, R85, R0, 1.1641532182693481445e-10 ;  /* 0x2f00000055557423 */ /* 0x000fe20000010000 */
[----:B------:R-:W-:-:S04]  /*6320*/  FMUL.FTZ R77, R77, UR5 ;  /* 0x000000054d4d7c20 */ /* 0x000fc80008410000 */
        /* <DEDUP_REMOVED lines=15> */
.L_x_24879:
        /* <DEDUP_REMOVED lines=12> */
.L_x_24880:
        /* <DEDUP_REMOVED lines=43> */
.L_x_24878:
        /* <DEDUP_REMOVED lines=20> */
.L_x_24882:
        /* <DEDUP_REMOVED lines=12> */
.L_x_24883:
        /* <DEDUP_REMOVED lines=43> */
.L_x_24881:
        /* <DEDUP_REMOVED lines=9> */
.L_x_24871:
        /* <DEDUP_REMOVED lines=15> */
.L_x_24886:
        /* <DEDUP_REMOVED lines=12> */
.L_x_24887:
        /* <DEDUP_REMOVED lines=42> */
.L_x_24885:
[----:B------:R-:W-:Y:S01]  /*7120*/  ISETP.NE.AND P2, PT, R82, 0x1, PT ;  /* 0x000000015200780c */ /* 0x000fe20003f45270 */
[----:B-----5:R-:W-:Y:S01]  /*7130*/  FMUL.FTZ R76, R76, UR6 ;  /* 0x000000064c4c7c20 */ /* 0x020fe20008410000 */
        /* <DEDUP_REMOVED lines=15> */
.L_x_24889:
        /* <DEDUP_REMOVED lines=12> */
.L_x_24890:
        /* <DEDUP_REMOVED lines=43> */
.L_x_24888:
        /* <DEDUP_REMOVED lines=17> */
.L_x_24892:
        /* <DEDUP_REMOVED lines=12> */
.L_x_24893:
        /* <DEDUP_REMOVED lines=43> */
.L_x_24891:
[----:B------:R-:W-:Y:S01]  /*7a20*/  ISETP.NE.AND P4, PT, R82, 0x1, PT ;  /* 0x000000015200780c */ /* 0x000fe20003f85270 */
[----:B------:R-:W-:Y:S01]  /*7a30*/  IMAD.MOV.U32 R93, RZ, RZ, 0x2 ;  /* 0x00000002ff5d7424 */ /* 0x000fe200078e00ff */
[----:B------:R-:W-:Y:S01]  /*7a40*/  I2FP.F32.U32 R81, R80 ;  /* 0x0000005000517245 */ /* 0x000fe20000201000 */
[----:B------:R-:W-:Y:S01]  /*7a50*/  FMUL.FTZ R80, R78, UR6 ;  /* 0x000000064e507c20 */ /* 0x000fe20008410000 */
[----:B------:R-:W-:-:S03]  /*7a60*/  IMAD.MOV.U32 R78, RZ, RZ, R106 ;  /* 0x000000ffff4e7224 */ /* 0x000fc600078e006a */
[----:B------:R-:W-:Y:S01]  /*7a70*/  FFMA.FTZ R81, R81, R0, 1.1641532182693481445e-10 ;  /* 0x2f00000051517423 */ /* 0x000fe20000010000 */
[----:B------:R-:W-:-:S04]  /*7a80*/  FMUL.FTZ R87, R80, UR5 ;  /* 0x0000000550577c20 */ /* 0x000fc80008410000 */
        /* <DEDUP_REMOVED lines=10> */
.L_x_24895:
        /* <DEDUP_REMOVED lines=12> */
.L_x_24896:
        /* <DEDUP_REMOVED lines=43> */
.L_x_24894:
        /* <DEDUP_REMOVED lines=10> */
.L_x_24884:
[----:B------:R-:W-:Y:S01]  /*7f40*/  SEL R80, RZ, 0x1000000, !P4 ;  /* 0x01000000ff507807 */ /* 0x000fe20006000000 */
[C---:B------:R-:W-:Y:S01]  /*7f50*/  IMAD.WIDE.U32 R84, R119.reuse, 0x10, R104 ;  /* 0x0000001077547825 */ /* 0x040fe200078e0068 */
[----:B------:R-:W-:Y:S02]  /*7f60*/  SEL R81, RZ, 0x10000, !P3 ;  /* 0x00010000ff517807 */ /* 0x000fe40005800000 */
[----:B------:R-:W-:Y:S01]  /*7f70*/  SEL R82, RZ, 0x100, !P2 ;  /* 0x00000100ff527807 */ /* 0x000fe20005000000 */
[----:B------:R-:W-:Y:S01]  /*7f80*/  IMAD.WIDE.U32 R88, R119, 0x4, R2 ;  /* 0x0000000477587825 */ /* 0x000fe200078e0002 */
[----:B------:R-:W-:Y:S01]  /*7f90*/  SEL R83, RZ, 0x1, !P0 ;  /* 0x00000001ff537807 */ /* 0x000fe20004000000 */
[----:B------:R0:W-:Y:S01]  /*7fa0*/  STG.E.128 desc[UR10][R84.64], R76 ;  /* 0x0000004c54007986 */ /* 0x0001e2000c101d0a */
[----:B------:R-:W-:Y:S02]  /*7fb0*/  IADD3 R80, PT, PT, R82, R80, R81 ;  /* 0x0000005052507210 */ /* 0x000fe40007ffe051 */
[----:B------:R-:W-:-:S03]  /*7fc0*/  IADD3 R113, PT, PT, R123, 0x180, RZ ;  /* 0x000001807b717810 */ /* 0x000fc60007ffe0ff */
[----:B------:R-:W-:Y:S02]  /*7fd0*/  IMAD.IADD R87, R80, 0x1, R83 ;  /* 0x0000000150577824 */ /* 0x000fe400078e0253 */
[----:B------:R-:W-:-:S03]  /*7fe0*/  IMAD.WIDE.U32 R80, R113, 0x10, R100 ;  /* 0x0000001071507825 */ /* 0x000fc600078e0064 */
        /* <DEDUP_REMOVED lines=21> */
.L_x_24899:
        /* <DEDUP_REMOVED lines=12> */
.L_x_24900:
        /* <DEDUP_REMOVED lines=42> */
.L_x_24898:
[----:B------:R-:W-:Y:S01]  /*84a0*/  I2FP.F32.U32 R85, R85 ;  /* 0x0000005500557245 */ /* 0x000fe20000201000 */
[----:B-----5:R-:W-:Y:S01]  /*84b0*/  FMUL.FTZ R80, R80, UR6 ;  /* 0x0000000650507c20 */ /* 0x020fe20008410000 */
        /* <DEDUP_REMOVED lines=18> */
.L_x_24902:
        /* <DEDUP_REMOVED lines=12> */
.L_x_24903:
        /* <DEDUP_REMOVED lines=43> */
.L_x_24901:
        /* <DEDUP_REMOVED lines=20> */
.L_x_24905:
        /* <DEDUP_REMOVED lines=12> */
.L_x_24906:
        /* <DEDUP_REMOVED lines=43> */
.L_x_24904:
        /* <DEDUP_REMOVED lines=20> */
.L_x_24908:
        /* <DEDUP_REMOVED lines=12> */
.L_x_24909:
        /* <DEDUP_REMOVED lines=43> */
.L_x_24907:
        /* <DEDUP_REMOVED lines=9> */
.L_x_24897:
        /* <DEDUP_REMOVED lines=15> */
.L_x_24912:
        /* <DEDUP_REMOVED lines=12> */
.L_x_24913:
        /* <DEDUP_REMOVED lines=42> */
.L_x_24911:
        /* <DEDUP_REMOVED lines=17> */
.L_x_24915:
        /* <DEDUP_REMOVED lines=12> */
.L_x_24916:
        /* <DEDUP_REMOVED lines=43> */
.L_x_24914:
        /* <DEDUP_REMOVED lines=17> */
.L_x_24918:
        /* <DEDUP_REMOVED lines=12> */
.L_x_24919:
        /* <DEDUP_REMOVED lines=43> */
.L_x_24917:
        /* <DEDUP_REMOVED lines=17> */
.L_x_24921:
        /* <DEDUP_REMOVED lines=12> */
.L_x_24922:
        /* <DEDUP_REMOVED lines=43> */
.L_x_24920:
        /* <DEDUP_REMOVED lines=10> */
.L_x_24910:
        /* <DEDUP_REMOVED lines=16> */
[----:B------:R-:W-:Y:S02]  /*a6b0*/  HFMA2 R93, -RZ, RZ, 0, 1.1920928955078125e-07 ;  /* 0x00000002ff5d7431 */ /* 0x000fe400000001ff */
[----:B------:R-:W-:Y:S01]  /*a6c0*/  IMAD.MOV.U32 R94, RZ, RZ, R106 ;  /* 0x000000ffff5e7224 */ /* 0x000fe200078e006a */
        /* <DEDUP_REMOVED lines=14> */
.L_x_24925:
        /* <DEDUP_REMOVED lines=12> */
.L_x_24926:
        /* <DEDUP_REMOVED lines=42> */
.L_x_24924:
        /* <DEDUP_REMOVED lines=20> */
.L_x_24928:
        /* <DEDUP_REMOVED lines=12> */
.L_x_24929:
        /* <DEDUP_REMOVED lines=43> */
.L_x_24927:
[----:B------:R-:W-:Y:S01]  /*afc0*/  I2FP.F32.U32 R93, R88 ;  /* 0x00000058005d7245 */ /* 0x000fe20000201000 */
[----:B------:R-:W-:Y:S01]  /*afd0*/  FMUL.FTZ R85, R85, UR6 ;  /* 0x0000000655557c20 */ /* 0x000fe20008410000 */
[----:B------:R-:W-:-:S03]  /*afe0*/  ISETP.NE.AND P3, PT, R92, 0x1, PT ;  /* 0x000000015c00780c */ /* 0x000fc60003f65270 */
[----:B------:R-:W-:Y:S01]  /*aff0*/  FFMA.FTZ R93, R93, R0, 1.1641532182693481445e-10 ;  /* 0x2f0000005d5d7423 */ /* 0x000fe20000010000 */
[----:B------:R-:W-:-:S04]  /*b000*/  FMUL.FTZ R85, R85, UR5 ;  /* 0x0000000555557c20 */ /* 0x000fc80008410000 */
[----:B------:R-:W-:Y:S01]  /*b010*/  FSETP.GTU.FTZ.AND P2, PT, R93, UR4, PT ;  /* 0x000000045d007c0b */ /* 0x000fe2000bf5c000 */
[----:B------:R-:W-:-:S03]  /*b020*/  HFMA2 R93, -RZ, RZ, 0, 1.1920928955078125e-07 ;  /* 0x00000002ff5d7431 */ /* 0x000fc600000001ff */
        /* <DEDUP_REMOVED lines=13> */
.L_x_24931:
        /* <DEDUP_REMOVED lines=12> */
.L_x_24932:
        /* <DEDUP_REMOVED lines=43> */
.L_x_24930:
[----:B------:R-:W-:Y:S01]  /*b470*/  I2FP.F32.U32 R89, R88 ;  /* 0x0000005800597245 */ /* 0x000fe20000201000 */
[----:B------:R-:W-:Y:S01]  /*b480*/  FMUL.FTZ R86, R86, UR6 ;  /* 0x0000000656567c20 */ /* 0x000fe20008410000 */
[----:B------:R-:W-:Y:S01]  /*b490*/  ISETP.NE.AND P4, PT, R93, 0x1, PT ;  /* 0x000000015d00780c */ /* 0x000fe20003f85270 */
[----:B------:R-:W-:Y:S01]  /*b4a0*/  IMAD.MOV.U32 R99, RZ, RZ, 0x2 ;  /* 0x00000002ff637424 */ /* 0x000fe200078e00ff */
[----:B------:R-:W-:Y:S01]  /*b4b0*/  MOV R88, R106 ;  /* 0x0000006a00587202 */ /* 0x000fe20000000f00 */
        /* <DEDUP_REMOVED lines=15> */
.L_x_24934:
        /* <DEDUP_REMOVED lines=12> */
.L_x_24935:
        /* <DEDUP_REMOVED lines=43> */
.L_x_24933:
        /* <DEDUP_REMOVED lines=9> */
.L_x_24923:
        /* <DEDUP_REMOVED lines=15> */
.L_x_24938:
        /* <DEDUP_REMOVED lines=12> */
.L_x_24939:
        /* <DEDUP_REMOVED lines=42> */
.L_x_24937:
[----:B------:R-:W-:Y:S01]  /*be00*/  ISETP.NE.AND P2, PT, R90, 0x1, PT ;  /* 0x000000015a00780c */ /* 0x000fe20003f45270 */
[----:B-----5:R-:W-:Y:S01]  /*be10*/  FMUL.FTZ R84, R84, UR6 ;  /* 0x0000000654547c20 */ /* 0x020fe20008410000 */
        /* <DEDUP_REMOVED lines=15> */
.L_x_24941:
        /* <DEDUP_REMOVED lines=12> */
.L_x_24942:
        /* <DEDUP_REMOVED lines=43> */
.L_x_24940:
        /* <DEDUP_REMOVED lines=17> */
.L_x_24944:
        /* <DEDUP_REMOVED lines=12> */
.L_x_24945:
        /* <DEDUP_REMOVED lines=43> */
.L_x_24943:
        /* <DEDUP_REMOVED lines=17> */
.L_x_24947:
        /* <DEDUP_REMOVED lines=12> */
.L_x_24948:
        /* <DEDUP_REMOVED lines=43> */
.L_x_24946:
        /* <DEDUP_REMOVED lines=10> */
.L_x_24936:
        /* <DEDUP_REMOVED lines=32> */
.L_x_24951:
        /* <DEDUP_REMOVED lines=12> */
.L_x_24952:
        /* <DEDUP_REMOVED lines=43> */
.L_x_24950:
[----:B------:R-:W-:Y:S01]  /*d190*/  I2FP.F32.U32 R99, R98 ;  /* 0x0000006200637245 */ /* 0x000fe20000201000 */
[----:B-----5:R-:W-:Y:S01]  /*d1a0*/  FMUL.FTZ R88, R88, UR6 ;  /* 0x0000000658587c20 */ /* 0x020fe20008410000 */
        /* <DEDUP_REMOVED lines=18> */
.L_x_24954:
        /* <DEDUP_REMOVED lines=12> */
.L_x_24955:
        /* <DEDUP_REMOVED lines=43> */
.L_x_24953:
        /* <DEDUP_REMOVED lines=20> */
.L_x_24957:
        /* <DEDUP_REMOVED lines=12> */
.L_x_24958:
        /* <DEDUP_REMOVED lines=43> */
.L_x_24956:
        /* <DEDUP_REMOVED lines=20> */
.L_x_24960:
        /* <DEDUP_REMOVED lines=12> */
.L_x_24961:
        /* <DEDUP_REMOVED lines=43> */
.L_x_24959:
        /* <DEDUP_REMOVED lines=9> */
.L_x_24949:
        /* <DEDUP_REMOVED lines=15> */
.L_x_24964:
        /* <DEDUP_REMOVED lines=12> */
.L_x_24965:
        /* <DEDUP_REMOVED lines=42> */
.L_x_24963:
        /* <DEDUP_REMOVED lines=17> */
.L_x_24967:
        /* <DEDUP_REMOVED lines=12> */
.L_x_24968:
        /* <DEDUP_REMOVED lines=43> */
.L_x_24966:
        /* <DEDUP_REMOVED lines=17> */
.L_x_24970:
        /* <DEDUP_REMOVED lines=12> */
.L_x_24971:
        /* <DEDUP_REMOVED lines=43> */
.L_x_24969:
        /* <DEDUP_REMOVED lines=17> */
.L_x_24973:
        /* <DEDUP_REMOVED lines=12> */
.L_x_24974:
        /* <DEDUP_REMOVED lines=43> */
.L_x_24972:
        /* <DEDUP_REMOVED lines=10> */
.L_x_24962:
        /* <DEDUP_REMOVED lines=32> */
.L_x_24977:
        /* <DEDUP_REMOVED lines=12> */
.L_x_24978:
        /* <DEDUP_REMOVED lines=43> */
.L_x_24976:
        /* <DEDUP_REMOVED lines=20> */
.L_x_24980:
        /* <DEDUP_REMOVED lines=12> */
.L_x_24981:
        /* <DEDUP_REMOVED lines=43> */
.L_x_24979:
        /* <DEDUP_REMOVED lines=20> */
.L_x_24983:
        /* <DEDUP_REMOVED lines=12> */
.L_x_24984:
        /* <DEDUP_REMOVED lines=41> */
[----:B------:R-:W-:Y:S01]  /*10150*/  MOV R96, R120 ;  /* 0x0000007800607202 */ /* 0x000fe20000000f00 */
[----:B------:R-:W-:-:S07]  /*10160*/  IMAD.MOV.U32 R120, RZ, RZ, R126 ;  /* 0x000000ffff787224 */ /* 0x000fce00078e007e */
.L_x_24982:
        /* <DEDUP_REMOVED lines=20> */
.L_x_24986:
        /* <DEDUP_REMOVED lines=12> */
.L_x_24987:
        /* <DEDUP_REMOVED lines=43> */
.L_x_24985:
        /* <DEDUP_REMOVED lines=9> */
.L_x_24975:
        /* <DEDUP_REMOVED lines=15> */
.L_x_24990:
        /* <DEDUP_REMOVED lines=12> */
.L_x_24991:
        /* <DEDUP_REMOVED lines=43> */
.L_x_24989:
[----:B------:R-:W-:Y:S01]  /*10b10*/  ISETP.NE.AND P2, PT, R98, 0x1, PT ;  /* 0x000000016200780c */ /* 0x000fe20003f45270 */
[----:B-----5:R-:W-:Y:S01]  /*10b20*/  FMUL.FTZ R92, R92, UR6 ;  /* 0x000000065c5c7c20 */ /* 0x020fe20008410000 */
[----:B------:R-:W-:Y:S01]  /*10b30*/  I2FP.F32.U32 R97, R96 ;  /* 0x0000006000617245 */ /* 0x000fe20000201000 */
[----:B------:R-:W-:Y:S01]  /*10b40*/  IMAD.MOV.U32 R96, RZ, RZ, R106 ;  /* 0x000000ffff607224 */ /* 0x000fe200078e006a */
[----:B------:R-:W-:Y:S01]  /*10b50*/  MOV R99, 0x2 ;  /* 0x0000000200637802 */ /* 0x000fe20000000f00 */
[----:B------:R-:W-:Y:S02]  /*10b60*/  FMUL.FTZ R92, R92, UR5 ;  /* 0x000000055c5c7c20 */ /* 0x000fe40008410000 */
        /* <DEDUP_REMOVED lines=11> */
.L_x_24993:
        /* <DEDUP_REMOVED lines=12> */
.L_x_24994:
        /* <DEDUP_REMOVED lines=43> */
.L_x_24992:
        /* <DEDUP_REMOVED lines=17> */
.L_x_24996:
        /* <DEDUP_REMOVED lines=12> */
.L_x_24997:
        /* <DEDUP_REMOVED lines=43> */
.L_x_24995:
        /* <DEDUP_REMOVED lines=17> */
.L_x_24999:
        /* <DEDUP_REMOVED lines=12> */
.L_x_25000:
        /* <DEDUP_REMOVED lines=43> */
.L_x_24998:
        /* <DEDUP_REMOVED lines=10> */
.L_x_24988:
        /* <DEDUP_REMOVED lines=16> */
[----:B------:R-:W-:Y:S01]  /*11a30*/  IMAD.MOV.U32 R122, RZ, RZ, 0x2 ;  /* 0x00000002ff7a7424 */ /* 0x000fe200078e00ff */
[----:B------:R-:W-:Y:S01]  /*11a40*/  MOV R124, R106 ;  /* 0x0000006a007c7202 */ /* 0x000fe20000000f00 */
[----:B------:R-:W-:Y:S02]  /*11a50*/  IMAD.MOV.U32 R114, RZ, RZ, R120 ;  /* 0x000000ffff727224 */ /* 0x000fe400078e0078 */
[----:B-1----:R-:W-:-:S06]  /*11a60*/  IMAD.WIDE.U32 R100, R127, 0x10, R100 ;  /* 0x000000107f647825 */ /* 0x002fcc00078e0064 */
[----:B0-----:R-:W5:Y:S02]  /*11a70*/  LDG.E.128 R100, desc[UR10][R100.64] ;  /* 0x0000000a64647981 */ /* 0x001f64000c1e1d00 */
        /* <DEDUP_REMOVED lines=11> */
.L_x_25003:
        /* <DEDUP_REMOVED lines=12> */
.L_x_25004:
        /* <DEDUP_REMOVED lines=43> */
.L_x_25002:
        /* <DEDUP_REMOVED lines=20> */
.L_x_25006:
        /* <DEDUP_REMOVED lines=12> */
.L_x_25007:
        /* <DEDUP_REMOVED lines=43> */
.L_x_25005:
        /* <DEDUP_REMOVED lines=20> */
.L_x_25009:
        /* <DEDUP_REMOVED lines=12> */
.L_x_25010:
        /* <DEDUP_REMOVED lines=43> */
.L_x_25008:
        /* <DEDUP_REMOVED lines=20> */
.L_x_25012:
        /* <DEDUP_REMOVED lines=12> */
.L_x_25013:
        /* <DEDUP_REMOVED lines=43> */
.L_x_25011:
        /* <DEDUP_REMOVED lines=9> */
.L_x_25001:
        /* <DEDUP_REMOVED lines=15> */
.L_x_25016:
        /* <DEDUP_REMOVED lines=12> */
.L_x_25017:
        /* <DEDUP_REMOVED lines=43> */
.L_x_25015:
[----:B------:R-:W-:Y:S02]  /*131a0*/  ISETP.NE.AND P2, PT, R102, 0x1, PT ;  /* 0x000000016600780c */ /* 0x000fe40003f45270 */
[----:B------:R-:W-:Y:S01]  /*131b0*/  I2FP.F32.U32 R101, R100 ;  /* 0x0000006400657245 */ /* 0x000fe20000201000 */
[----:B-----5:R-:W-:Y:S01]  /*131c0*/  FMUL.FTZ R100, R96, UR6 ;  /* 0x0000000660647c20 */ /* 0x020fe20008410000 */
[----:B------:R-:W-:Y:S01]  /*131d0*/  MOV R103, 0x2 ;  /* 0x0000000200677802 */ /* 0x000fe20000000f00 */
        /* <DEDUP_REMOVED lines=13> */
.L_x_25019:
        /* <DEDUP_REMOVED lines=12> */
.L_x_25020:
        /* <DEDUP_REMOVED lines=43> */
.L_x_25018:
[----:B------:R-:W-:Y:S01]  /*13620*/  I2FP.F32.U32 R101, R96 ;  /* 0x0000006000657245 */ /* 0x000fe20000201000 */
[----:B------:R-:W-:Y:S01]  /*13630*/  IMAD.MOV.U32 R120, RZ, RZ, 0x2 ;  /* 0x00000002ff787424 */ /* 0x000fe200078e00ff */
[----:B------:R-:W-:Y:S02]  /*13640*/  ISETP.NE.AND P3, PT, R103, 0x1, PT ;  /* 0x000000016700780c */ /* 0x000fe40003f65270 */
        /* <DEDUP_REMOVED lines=14> */
.L_x_25022:
        /* <DEDUP_REMOVED lines=12> */
.L_x_25023:
        /* <DEDUP_REMOVED lines=43> */
.L_x_25021:
[----:B------:R-:W-:Y:S01]  /*13aa0*/  ISETP.NE.AND P4, PT, R120, 0x1, PT ;  /* 0x000000017800780c */ /* 0x000fe20003f85270 */
[----:B------:R-:W-:Y:S01]  /*13ab0*/  FMUL.FTZ R102, R98, UR6 ;  /* 0x0000000662667c20 */ /* 0x000fe20008410000 */
[----:B------:R-:W-:Y:S01]  /*13ac0*/  I2FP.F32.U32 R97, R96 ;  /* 0x0000006000617245 */ /* 0x000fe20000201000 */
[----:B------:R-:W-:Y:S02]  /*13ad0*/  HFMA2 R96, -RZ, RZ, 0, 1.1920928955078125e-07 ;  /* 0x00000002ff607431 */ /* 0x000fe400000001ff */
        /* <DEDUP_REMOVED lines=13> */
.L_x_25025:
        /* <DEDUP_REMOVED lines=12> */
.L_x_25026:
        /* <DEDUP_REMOVED lines=43> */
.L_x_25024:
        /* <DEDUP_REMOVED lines=10> */
.L_x_25014:
[----:B------:R-:W-:Y:S01]  /*13fc0*/  FADD.FTZ R0, RZ, R68 ;  /* 0x00000044ff007221 */ /* 0x000fe20000010000 */
[----:B------:R-:W0:Y:S01]  /*13fd0*/  S2UR UR5, SR_CgaCtaId ;  /* 0x00000000000579c3 */ /* 0x000e220000008800 */
[----:B------:R-:W-:Y:S01]  /*13fe0*/  ISETP.NE.AND P5, PT, R118, RZ, PT ;  /* 0x000000ff7600720c */ /* 0x000fe20003fa5270 */
[----:B------:R-:W-:Y:S01]  /*13ff0*/  UMOV UR4, 0x400 ;  /* 0x0000040000047882 */ /* 0x000fe20000000000 */
[----:B------:R-:W-:Y:S01]  /*14000*/  FADD.FTZ R97, R0, R69 ;  /* 0x0000004500617221 */ /* 0x000fe20000010000 */
[----:B------:R-:W-:-:S04]  /*14010*/  IMAD.WIDE.U32 R104, R127, 0x10, R104 ;  /* 0x000000107f687825 */ /* 0x000fc800078e0068 */
        /* <DEDUP_REMOVED lines=117> */
[----:B0-----:R-:W-:Y:S01]  /*14770*/  FADD.FTZ R122, R120, R97 ;  /* 0x00000061787a7221 */ /* 0x001fe20000010000 */
[----:B------:R-:W-:-:S08]  /*14780*/  MOV R120, RZ ;  /* 0x000000ff00787202 */ /* 0x000fd00000000f00 */
[----:B------:R-:W-:Y:S01]  /*14790*/  @!P2 IMAD.MOV.U32 R120, RZ, RZ, 0x400 ;  /* 0x00000400ff78a424 */ /* 0x000fe200078e00ff */
[----:B------:R-:W0:Y:S04]  /*147a0*/  SHFL.BFLY PT, R97, R122, 0x8, 0x1f ;  /* 0x0d001f007a617f89 */ /* 0x000e2800000e0000 */
[----:B------:R-:W-:Y:S01]  /*147b0*/  SHFL.DOWN PT, R131, R120, 0x2, 0x1f ;  /* 0x08401f0078837f89 */ /* 0x000fe200000e0000 */
[----:B0-----:R-:W-:Y:S01]  /*147c0*/  FADD.FTZ R124, R122, R97 ;  /* 0x000000617a7c7221 */ /* 0x001fe20000010000 */
[----:B------:R-:W-:Y:S02]  /*147d0*/  SEL R97, RZ, 0x10000, !P3 ;  /* 0x00010000ff617807 */ /* 0x000fe40005800000 */
[----:B------:R-:W-:Y:S02]  /*147e0*/  @!P2 LEA R122, R118, UR4, 0x3 ;  /* 0x00000004767aac11 */ /* 0x000fe4000f8e18ff */
[----:B------:R-:W0:Y:S01]  /*147f0*/  SHFL.BFLY PT, R129, R124, 0x10, 0x1f ;  /* 0x0e001f007c817f89 */ /* 0x000e2200000e0000 */
[----:B------:R-:W-:-:S02]  /*14800*/  IADD3 R0, PT, PT, R99, R0, R97 ;  /* 0x0000000063007210 */ /* 0x000fc40007ffe061 */
[----:B------:R-:W-:Y:S02]  /*14810*/  SEL R97, RZ, 0x1, !P0 ;  /* 0x00000001ff617807 */ /* 0x000fe40004000000 */
[----:B------:R-:W-:-:S03]  /*14820*/  ISETP.NE.AND P0, PT, R112, RZ, PT ;  /* 0x000000ff7000720c */ /* 0x000fc60003f05270 */
[----:B------:R-:W-:Y:S01]  /*14830*/  IMAD.IADD R97, R0, 0x1, R97 ;  /* 0x0000000100617824 */ /* 0x000fe200078e0261 */
[----:B------:R-:W-:-:S04]  /*14840*/  @!P5 SHF.R.U32.HI R0, RZ, 0x2, R112 ;  /* 0x00000002ff00d819 */ /* 0x000fc80000011670 */
[----:B------:R-:W-:Y:S01]  /*14850*/  @!P5 LOP3.LUT R0, R0, 0x18, RZ, 0xc0, !PT ;  /* 0x000000180000d812 */ /* 0x000fe200078ec0ff */
[----:B0-----:R-:W-:Y:S01]  /*14860*/  FADD.FTZ R99, R124, R129 ;  /* 0x000000817c637221 */ /* 0x001fe20000010000 */
[----:B------:R-:W-:Y:S01]  /*14870*/  IMAD.WIDE.U32 R128, R127, 0x4, R2 ;  /* 0x000000047f807825 */ /* 0x000fe200078e0002 */
[----:B------:R-:W-:Y:S02]  /*14880*/  CS2R R2, SRZ ;  /* 0x0000000000027805 */ /* 0x000fe4000001ff00 */
[----:B------:R-:W-:Y:S01]  /*14890*/  IADD3 R124, PT, PT, R131, R120, RZ ;  /* 0x00000078837c7210 */ /* 0x000fe20007ffe0ff */
[----:B------:R-:W-:Y:S01]  /*148a0*/  @!P5 STS.64 [R0+UR4], R98 ;  /* 0x000000620000d988 */ /* 0x000fe20008000a04 */
[----:B------:R-:W-:Y:S02]  /*148b0*/  I2FP.F32.S32 R131, R131 ;  /* 0x0000008300837245 */ /* 0x000fe40000201400 */
[----:B------:R-:W-:Y:S01]  /*148c0*/  I2FP.F32.S32 R126, R124 ;  /* 0x0000007c007e7245 */ /* 0x000fe20000201400 */
[----:B------:R0:W-:Y:S03]  /*148d0*/  STG.E desc[UR10][R128.64], R97 ;  /* 0x0000006180007986 */ /* 0x0001e6000c10190a */
[----:B------:R-:W1:Y:S01]  /*148e0*/  MUFU.RCP R104, R126 ;  /* 0x0000007e00687308 */ /* 0x000e620000001000 */
[----:B------:R-:W-:Y:S06]  /*148f0*/  BAR.SYNC.DEFER_BLOCKING 0x0 ;  /* 0x0000000000007b1d */ /* 0x000fec0000010000 */
[----:B------:R-:W2:Y:S01]  /*14900*/  SHFL.DOWN PT, R105, R124, 0x1, 0x1f ;  /* 0x08201f007c697f89 */ /* 0x000ea200000e0000 */
[----:B0-----:R-:W-:-:S03]  /*14910*/  I2FP.F32.U32 R97, R120 ;  /* 0x0000007800617245 */ /* 0x001fc60000201000 */
[----:B------:R-:W0:Y:S01]  /*14920*/  @!P2 LDS.64 R2, [R122] ;  /* 0x000000007a02a984 */ /* 0x000e220000000a00 */
[----:B--2---:R-:W-:Y:S01]  /*14930*/  IMAD.IADD R120, R124, 0x1, R105 ;  /* 0x000000017c787824 */ /* 0x004fe200078e0269 */
[----:B------:R-:W-:-:S04]  /*14940*/  I2FP.F32.S32 R105, R105 ;  /* 0x0000006900697245 */ /* 0x000fc80000201400 */
[----:B------:R-:W-:-:S06]  /*14950*/  I2FP.F32.S32 R120, R120 ;  /* 0x0000007800787245 */ /* 0x000fcc0000201400 */
[----:B------:R-:W2:Y:S01]  /*14960*/  MUFU.RCP R120, R120 ;  /* 0x0000007800787308 */ /* 0x000ea20000001000 */
[----:B0-----:R-:W0:Y:S04]  /*14970*/  SHFL.DOWN PT, R133, R2, 0x2, 0x1f ;  /* 0x08401f0002857f89 */ /* 0x001e2800000e0000 */
[----:B------:R-:W3:Y:S01]  /*14980*/  SHFL.DOWN PT, R0, R3, 0x2, 0x1f ;  /* 0x08401f0003007f89 */ /* 0x000ee200000e0000 */
[----:B0-----:R-:W-:-:S04]  /*14990*/  FMUL.FTZ R98, R133, R131 ;  /* 0x0000008385627220 */ /* 0x001fc80000410000 */
[----:B------:R-:W-:Y:S01]  /*149a0*/  FFMA.FTZ R99, R97, R2, R98 ;  /* 0x0000000261637223 */ /* 0x000fe20000010062 */
[----:B------:R-:W-:-:S03]  /*149b0*/  FADD.FTZ R2, -R133, R2 ;  /* 0x0000000285027221 */ /* 0x000fc60000010100 */
[----:B-1----:R-:W-:Y:S01]  /*149c0*/  FMUL.FTZ R99, R104, R99 ;  /* 0x0000006368637220 */ /* 0x002fe20000410000 */
[----:B------:R-:W-:-:S04]  /*149d0*/  FMUL.FTZ R2, R2, R2 ;  /* 0x0000000202027220 */ /* 0x000fc80000410000 */
[----:B------:R-:W0:Y:S01]  /*149e0*/  SHFL.DOWN PT, R98, R99, 0x1, 0x1f ;  /* 0x08201f0063627f89 */ /* 0x000e2200000e0000 */
[----:B------:R-:W-:Y:S01]  /*149f0*/  FMUL.FTZ R2, R2, R97 ;  /* 0x0000006102027220 */ /* 0x000fe20000410000 */
[----:B---3--:R-:W-:-:S03]  /*14a00*/  FADD.FTZ R97, R0, R3 ;  /* 0x0000000300617221 */ /* 0x008fc60000010000 */
[----:B------:R-:W-:-:S04]  /*14a10*/  FMUL.FTZ R2, R2, R131 ;  /* 0x0000008302027220 */ /* 0x000fc80000410000 */
[----:B------:R-:W-:-:S05]  /*14a20*/  FFMA.FTZ R2, R104, R2, R97 ;  /* 0x0000000268027223 */ /* 0x000fca0000010061 */
[----:B------:R-:W1:Y:S01]  /*14a30*/  SHFL.DOWN PT, R3, R2, 0x1, 0x1f ;  /* 0x08201f0002037f89 */ /* 0x000e6200000e0000 */
[----:B0-----:R-:W-:Y:S01]  /*14a40*/  FMUL.FTZ R97, R98, R105 ;  /* 0x0000006962617220 */ /* 0x001fe20000410000 */
[----:B------:R-:W-:-:S03]  /*14a50*/  FADD.FTZ R98, R99, -R98 ;  /* 0x8000006263627221 */ /* 0x000fc60000010000 */
[----:B------:R-:W-:Y:S01]  /*14a60*/  FFMA.FTZ R97, R126, R99, R97 ;  /* 0x000000637e617223 */ /* 0x000fe20000010061 */
[----:B------:R-:W-:-:S03]  /*14a70*/  FMUL.FTZ R99, R98, R98 ;  /* 0x0000006262637220 */ /* 0x000fc60000410000 */
[----:B--2---:R-:W-:Y:S01]  /*14a80*/  FMUL.FTZ R97, R120, R97 ;  /* 0x0000006178617220 */ /* 0x004fe20000410000 */
[----:B------:R-:W-:-:S04]  /*14a90*/  FMUL.FTZ R99, R126, R99 ;  /* 0x000000637e637220 */ /* 0x000fc80000410000 */
[----:B------:R-:W-:Y:S01]  /*14aa0*/  FMUL.FTZ R99, R99, R105 ;  /* 0x0000006963637220 */ /* 0x000fe20000410000 */
[----:B------:R-:W0:Y:S01]  /*14ab0*/  SHFL.IDX PT, R97, R97, RZ, 0x1f ;  /* 0x00001fff61617589 */ /* 0x000e2200000e0000 */
[----:B-1----:R-:W-:Y:S01]  /*14ac0*/  FADD.FTZ R3, R2, R3 ;  /* 0x0000000302037221 */ /* 0x002fe20000010000 */
[----:B------:R-:W1:Y:S03]  /*14ad0*/  LDC R105, c[0x0][0x448] ;  /* 0x00011200ff697b82 */ /* 0x000e660000000800 */
[----:B------:R-:W-:-:S05]  /*14ae0*/  FFMA.FTZ R3, R120, R99, R3 ;  /* 0x0000006378037223 */ /* 0x000fca0000010003 */
[----:B------:R2:W1:Y:S02]  /*14af0*/  SHFL.IDX PT, R128, R3, RZ, 0x1f ;  /* 0x00001fff03807589 */ /* 0x00046400000e0000 */
[----:B--2---:R-:W2:Y:S01]  /*14b00*/  @!P0 LDC.64 R2, c[0x0][0x3c0] ;  /* 0x0000f000ff028b82 */ /* 0x004ea20000000a00 */
[----:B0-----:R-:W-:-:S05]  /*14b10*/  FSEL R99, R97, RZ, !P1 ;  /* 0x000000ff61637208 */ /* 0x001fca0004800000 */
[----:B------:R-:W-:Y:S01]  /*14b20*/  FADD.FTZ R122, -R99, R71 ;  /* 0x00000047637a7221 */ /* 0x000fe20000010100 */
[----:B------:R-:W-:Y:S01]  /*14b30*/  FMUL.FTZ R71, R97, R97 ;  /* 0x0000006161477220 */ /* 0x000fe20000410000 */
[C---:B------:R-:W-:Y:S01]  /*14b40*/  FADD.FTZ R0, -R99.reuse, R69 ;  /* 0x0000004563007221 */ /* 0x040fe20000010100 */
[C---:B------:R-:W-:Y:S01]  /*14b50*/  FADD.FTZ R124, -R99.reuse, R72 ;  /* 0x00000048637c7221 */ /* 0x040fe20000010100 */
[----:B------:R-:W-:Y:S01]  /*14b60*/  FADD.FTZ R126, -R99, R73 ;  /* 0x00000049637e7221 */ /* 0x000fe20000010100 */
[----:B-1----:R-:W-:Y:S01]  /*14b70*/  FFMA.FTZ R69, R128, UR20, R105 ;  /* 0x0000001480457c23 */ /* 0x002fe20008010069 */
[----:B------:R-:W-:Y:S01]  /*14b80*/  FSEL R128, R71, RZ, P1 ;  /* 0x000000ff47807208 */ /* 0x000fe20000800000 */
[----:B------:R-:W0:Y:S01]  /*14b90*/  @!P0 LDC.64 R72, c[0x0][0x3c8] ;  /* 0x0000f200ff488b82 */ /* 0x000e220000000a00 */
[C---:B------:R-:W-:Y:S01]  /*14ba0*/  FADD.FTZ R138, -R99.reuse, R80 ;  /* 0x00000050638a7221 */ /* 0x040fe20000010100 */
[C---:B------:R-:W-:Y:S01]  /*14bb0*/  FADD.FTZ R140, -R99.reuse, R81 ;  /* 0x00000051638c7221 */ /* 0x040fe20000010100 */
[----:B------:R-:W-:Y:S01]  /*14bc0*/  FADD.FTZ R98, -R99, R75 ;  /* 0x0000004b63627221 */ /* 0x000fe20000010100 */
[----:B------:R-:W-:Y:S01]  /*14bd0*/  FADD.FTZ R69, R69, R128 ;  /* 0x0000008045457221 */ /* 0x000fe20000010000 */
[----:B------:R-:W-:Y:S01]  /*14be0*/  MOV R71, UR18 ;  /* 0x0000001200477c02 */ /* 0x000fe20008000f00 */
[C---:B------:R-:W-:Y:S01]  /*14bf0*/  FADD.FTZ R68, -R99.reuse, R68 ;  /* 0x0000004463447221 */ /* 0x040fe20000010100 */
[C---:B------:R-:W-:Y:S01]  /*14c00*/  FADD.FTZ R120, -R99.reuse, R70 ;  /* 0x0000004663787221 */ /* 0x040fe20000010100 */
[----:B------:R-:W1:Y:S01]  /*14c10*/  LDC.64 R80, c[0x0][0x428] ;  /* 0x00010a00ff507b82 */ /* 0x000e620000000a00 */
[----:B------:R-:W3:Y:S01]  /*14c20*/  MUFU.RSQ R75, R69 ;  /* 0x00000045004b7308 */ /* 0x000ee20000001400 */
[C---:B------:R-:W-:Y:S01]  /*14c30*/  FADD.FTZ R76, -R99.reuse, R76 ;  /* 0x0000004c634c7221 */ /* 0x040fe20000010100 */
[C---:B------:R-:W-:Y:S01]  /*14c40*/  FADD.FTZ R78, -R99.reuse, R78 ;  /* 0x0000004e634e7221 */ /* 0x040fe20000010100 */
[----:B------:R-:W-:Y:S01]  /*14c50*/  FADD.FTZ R74, -R99, R74 ;  /* 0x0000004a634a7221 */ /* 0x000fe20000010100 */
[----:B--2---:R-:W-:-:S04]  /*14c60*/  @!P0 IMAD.WIDE R2, R71, 0x4, R2 ;  /* 0x0000000447028825 */ /* 0x004fc800078e0202 */
        /* <DEDUP_REMOVED lines=54> */
[----:B------:R0:W-:Y:S01]  /*14fd0*/  @!P0 STG.E desc[UR10][R72.64], R75 ;  /* 0x0000004b48008986 */ /* 0x0001e2000c10190a */
[----:B------:R-:W-:Y:S01]  /*14fe0*/  FFMA.FTZ R68, R69, R64, R32 ;  /* 0x0000004045447223 */ /* 0x000fe20000010020 */
[----:B------:R-:W-:Y:S01]  /*14ff0*/  FFMA.FTZ R70, R71, R66, R34 ;  /* 0x0000004247467223 */ /* 0x000fe20000010022 */
[----:B-1----:R-:W-:-:S04]  /*15000*/  IMAD.WIDE.U32 R94, R123, 0x10, R80 ;  /* 0x000000107b5e7825 */ /* 0x002fc800078e0050 */
[----:B------:R-:W-:Y:S01]  /*15010*/  FFMA.FTZ R69, R92, R65, R33 ;  /* 0x000000415c457223 */ /* 0x000fe20000010021 */
[----:B------:R-:W-:Y:S01]  /*15020*/  FFMA.FTZ R71, R130, R67, R35 ;  /* 0x0000004382477223 */ /* 0x000fe20000010023 */
[----:B------:R-:W-:Y:S01]  /*15030*/  FFMA.FTZ R76, R93, R56, R24 ;  /* 0x000000385d4c7223 */ /* 0x000fe20000010018 */
[----:B------:R-:W-:Y:S01]  /*15040*/  FFMA.FTZ R78, R99, R58, R26 ;  /* 0x0000003a634e7223 */ /* 0x000fe2000001001a */
[----:B------:R-:W-:-:S04]  /*15050*/  IMAD.WIDE.U32 R100, R121, 0x10, R80 ;  /* 0x0000001079647825 */ /* 0x000fc800078e0050 */
[----:B------:R-:W-:Y:S01]  /*15060*/  FFMA.FTZ R74, R79, R62, R30 ;  /* 0x0000003e4f4a7223 */ /* 0x000fe2000001001e */
[----:B------:R-:W-:Y:S01]  /*15070*/  FFMA.FTZ R79, R136, R59, R27 ;  /* 0x0000003b884f7223 */ /* 0x000fe2000001001b */
[----:B------:R1:W-:Y:S01]  /*15080*/  STG.E.128 desc[UR10][R94.64], R68 ;  /* 0x000000445e007986 */ /* 0x0003e2000c101d0a */
[----:B0-----:R-:W-:Y:S01]  /*15090*/  FFMA.FTZ R75, R98, R63, R31 ;  /* 0x0000003f624b7223 */ /* 0x001fe2000001001f */
[----:B------:R-:W-:-:S04]  /*150a0*/  IMAD.WIDE.U32 R102, R119, 0x10, R80 ;  /* 0x0000001077667825 */ /* 0x000fc800078e0050 */
[----:B------:R-:W-:Y:S01]  /*150b0*/  FFMA.FTZ R72, R77, R60, R28 ;  /* 0x0000003c4d487223 */ /* 0x000fe2000001001c */
[----:B------:R-:W-:Y:S01]  /*150c0*/  FFMA.FTZ R73, R132, R61, R29 ;  /* 0x0000003d84497223 */ /* 0x000fe2000001001d */
[----:B------:R-:W-:Y:S01]  /*150d0*/  FFMA.FTZ R77, R134, R57, R25 ;  /* 0x00000039864d7223 */ /* 0x000fe20000010019 */
[--C-:B------:R-:W-:Y:S01]  /*150e0*/  IMAD.WIDE.U32 R2, R113, 0x10, R80.reuse ;  /* 0x0000001071027825 */ /* 0x100fe200078e0050 */
[----:B------:R-:W-:Y:S02]  /*150f0*/  UIADD3 UR18, UPT, UPT, UR18, UR16, URZ ;  /* 0x0000001012127290 */ /* 0x000fe4000fffe0ff */
[----:B------:R0:W-:Y:S01]  /*15100*/  STG.E.128 desc[UR10][R100.64], R72 ;  /* 0x0000004864007986 */ /* 0x0001e2000c101d0a */
[--C-:B------:R-:W-:Y:S01]  /*15110*/  IMAD.WIDE.U32 R88, R115, 0x10, R80.reuse ;  /* 0x0000001073587825 */ /* 0x100fe200078e0050 */
[----:B------:R-:W-:Y:S02]  /*15120*/  UISETP.GE.AND UP1, UPT, UR18, UR17, UPT ;  /* 0x000000111200728c */ /* 0x000fe4000bf26270 */
[----:B------:R2:W-:Y:S01]  /*15130*/  STG.E.128 desc[UR10][R102.64], R76 ;  /* 0x0000004c66007986 */ /* 0x0005e2000c101d0a */
[----:B------:R-:W-:-:S04]  /*15140*/  IMAD.WIDE.U32 R90, R125, 0x10, R80 ;  /* 0x000000107d5a7825 */ /* 0x000fc800078e0050 */
[----:B------:R-:W-:-:S04]  /*15150*/  IMAD.WIDE.U32 R92, R117, 0x10, R80 ;  /* 0x00000010755c7825 */ /* 0x000fc800078e0050 */
[----:B-1----:R-:W-:Y:S01]  /*15160*/  FFMA.FTZ R68, R129, R44, R12 ;  /* 0x0000002c81447223 */ /* 0x002fe2000001000c */
        /* <DEDUP_REMOVED lines=12> */
[----:B0-----:R-:W-:Y:S01]  /*15230*/  FFMA.FTZ R72, R133, R40, R8 ;  /* 0x0000002885487223 */ /* 0x001fe20000010008 */
        /* <DEDUP_REMOVED lines=14> */
.L_x_25028:
        /* <DEDUP_REMOVED lines=14> */
.L_x_27351:


//--------------------- .text._ZN10layer_norm13ln_fwd_kernelINS_13Kernel_traitsIfffffjLj4096ELj1ELj1ELj4ELj16ENS_18Kernel_traits_baseILj4096EfffffjLj128EEEEELb1ELb0ELb1ELb0EEEvNS_9FwdParamsE --------------------------
	.section	.text._ZN10layer_norm13ln_fwd_kernelINS_13Kernel_traitsIfffffjLj4096ELj1ELj1ELj4ELj16ENS_18Kernel_traits_baseILj4096EfffffjLj128EEEEELb1ELb0ELb1ELb0EEEvNS_9FwdParamsE,"ax",@progbits
	.align	128
        .global         _ZN10layer_norm13ln_fwd_kernelINS_13Kernel_traitsIfffffjLj4096ELj1ELj1ELj4ELj16ENS_18Kernel_traits_baseILj4096EfffffjLj128EEEEELb1ELb0ELb1ELb0EEEvNS_9FwdParamsE
        .type           _ZN10layer_norm13ln_fwd_kernelINS_13Kernel_traitsIfffffjLj4096ELj1ELj1ELj4ELj16ENS_18Kernel_traits_baseILj4096EfffffjLj128EEEEELb1ELb0ELb1ELb0EEEvNS_9FwdParamsE,@function
        .size           _ZN10layer_norm13ln_fwd_kernelINS_13Kernel_traitsIfffffjLj4096ELj1ELj1ELj4ELj16ENS_18Kernel_traits_baseILj4096EfffffjLj128EEEEELb1ELb0ELb1ELb0EEEvNS_9FwdParamsE,(.L_x_27352 - _ZN10layer_norm13ln_fwd_kernelINS_13Kernel_traitsIfffffjLj4096ELj1ELj1ELj4ELj16ENS_18Kernel_traits_baseILj4096EfffffjLj128EEEEELb1ELb0ELb1ELb0EEEvNS_9FwdParamsE)
        .other          _ZN10layer_norm13ln_fwd_kernelINS_13Kernel_traitsIfffffjLj4096ELj1ELj1ELj4ELj16ENS_18Kernel_traits_baseILj4096EfffffjLj128EEEEELb1ELb0ELb1ELb0EEEvNS_9FwdParamsE,@"STO_CUDA_ENTRY STV_DEFAULT"
_ZN10layer_norm13ln_fwd_kernelINS_13Kernel_traitsIfffffjLj4096ELj1ELj1ELj4ELj16ENS_18Kernel_traits_baseILj4096EfffffjLj128EEEEELb1ELb0ELb1ELb0EEEvNS_9FwdParamsE:
.text._ZN10layer_norm13ln_fwd_kernelINS_13Kernel_traitsIfffffjLj4096ELj1ELj1ELj4ELj16ENS_18Kernel_traits_baseILj4096EfffffjLj128EEEEELb1ELb0ELb1ELb0EEEvNS_9FwdParamsE:
        /* <DEDUP_REMOVED lines=37> */
[----:B------:R-:W-:Y:S01]  /*0250*/  LOP3.LUT R4, R15, 0x1f, RZ, 0xc0, !PT ;  /* 0x0000001f0f047812 */ /* 0x000fe200078ec0ff */
[----:B------:R-:W-:Y:S01]  /*0260*/  UIADD3 UR28, UPT, UPT, UR15, 0x76cf5d0a, URZ ;  /* 0x76cf5d0a0f1c7890 */ /* 0x000fe2000fffe0ff */
[----:B------:R-:W-:Y:S01]  /*0270*/  IADD3 R121, PT, PT, R3, R6, RZ ;  /* 0x0000000603797210 */ /* 0x000fe20007ffe0ff */
        /* <DEDUP_REMOVED lines=46> */
[----:B-1----:R-:W-:-:S04]  /*0560*/  @P4 IMAD.WIDE.U32 R80, R5, 0x10, R80 ;  /* 0x0000001005504825 */ /* 0x002fc800078e0050 */
[----:B------:R-:W-:Y:S01]  /*0570*/  @P4 VIADD R5, R5, 0x80 ;  /* 0x0000008005054836 */ /* 0x000fe20000000000 */
        /* <DEDUP_REMOVED lines=13> */
[----:B------:R-:W-:Y:S01]  /*0650*/  @P6 IADD3 R5, PT, PT, R5, 0x80, RZ ;  /* 0x0000008005056810 */ /* 0x000fe20007ffe0ff */
[----:B------:R2:W5:Y:S04]  /*0660*/  @P6 LDG.E.128 R56, desc[UR12][R86.64] ;  /* 0x0000000c56386981 */ /* 0x000568000c1e1d00 */
[C---:B0-----:R-:W-:Y:S01]  /*0670*/  @P0 IMAD.WIDE.U32 R90, R5.reuse, 0x10, R90 ;  /* 0x00000010055a0825 */ /* 0x041fe200078e005a */
[----:B------:R2:W5:Y:S03]  /*0680*/  @P6 LDG.E.128 R60, desc[UR12][R88.64] ;  /* 0x0000000c583c6981 */ /* 0x000566000c1e1d00 */
[----:B------:R-:W-:Y:S01]  /*0690*/  @P0 IMAD.WIDE.U32 R92, R5, 0x10, R92 ;  /* 0x00000010055c0825 */ /* 0x000fe200078e005c */
[----:B------:R2:W5:Y:S04]  /*06a0*/  @P0 LDG.E.128 R64, desc[UR12][R90.64] ;  /* 0x0000000c5a400981 */ /* 0x000568000c1e1d00 */
[----:B------:R2:W5:Y:S01]  /*06b0*/  @P0 LDG.E.128 R68, desc[UR12][R92.64] ;  /* 0x0000000c5c440981 */ /* 0x000562000c1e1d00 */
[----:B---3--:R-:W-:-:S05]  /*06c0*/  @P1 IMAD.WIDE.U32 R6, R122, 0x10, R6 ;  /* 0x000000107a061825 */ /* 0x008fca00078e0006 */
[----:B------:R2:W5:Y:S01]  /*06d0*/  @P1 LDG.E.128 R16, desc[UR12][R6.64] ;  /* 0x0000000c06101981 */ /* 0x000562000c1e1d00 */
[----:B----4-:R-:W-:-:S05]  /*06e0*/  @P1 IMAD.WIDE.U32 R8, R122, 0x10, R8 ;  /* 0x000000107a081825 */ /* 0x010fca00078e0008 */
[----:B------:R2:W5:Y:S01]  /*06f0*/  @P1 LDG.E.128 R20, desc[UR12][R8.64] ;  /* 0x0000000c08141981 */ /* 0x000562000c1e1d00 */
[----:B------:R-:W-:Y:S01]  /*0700*/  ISETP.GE.U32.AND P1, PT, R121, 0x400, PT ;  /* 0x000004007900780c */ /* 0x000fe20003f26070 */
[----:B------:R-:W-:-:S12]  /*0710*/  @P0 VIADD R5, R5, 0x80 ;  /* 0x0000008005050836 */ /* 0x000fd80000000000 */
        /* <DEDUP_REMOVED lines=8> */
.L_x_25030:
        /* <DEDUP_REMOVED lines=13> */
[----:B0-----:R-:W-:-:S05]  /*0870*/  @P6 IMAD.WIDE.U32 R8, R122, 0x10, R6 ;  /* 0x000000107a086825 */ /* 0x001fca00078e0006 */
[----:B------:R0:W5:Y:S01]  /*0880*/  @P6 LDG.E.128 R16, desc[UR12][R8.64] ;  /* 0x0000000c08106981 */ /* 0x000162000c1e1d00 */
[----:B------:R-:W-:Y:S01]  /*0890*/  ISETP.GE.U32.AND P6, PT, R121, 0x400, PT ;  /* 0x000004007900780c */ /* 0x000fe20003fc6070 */
[----:B------:R-:W4:Y:S01]  /*08a0*/  @P2 LDC.64 R28, c[0x0][0x3d0] ;  /* 0x0000f400ff1c2b82 */ /* 0x000f220000000a00 */
[C---:B-1----:R-:W-:Y:S01]  /*08b0*/  @P5 IMAD.WIDE.U32 R6, R5.reuse, 0x10, R10 ;  /* 0x0000001005065825 */ /* 0x042fe200078e000a */
[----:B------:R-:W-:-:S04]  /*08c0*/  @P5 IADD3 R5, PT, PT, R5, 0x80, RZ ;  /* 0x0000008005055810 */ /* 0x000fc80007ffe0ff */
[----:B------:R-:W5:Y:S02]  /*08d0*/  @P5 LDG.E.128 R24, desc[UR12][R6.64] ;  /* 0x0000000c06185981 */ /* 0x000f64000c1e1d00 */
[----:B------:R-:W1:Y:S01]  /*08e0*/  @P1 LDC.64 R30, c[0x0][0x3d0] ;  /* 0x0000f400ff1e1b82 */ /* 0x000e620000000a00 */
[----:B--2---:R-:W-:-:S04]  /*08f0*/  @P4 IMAD.WIDE.U32 R20, R5, 0x10, R20 ;  /* 0x0000001005144825 */ /* 0x004fc800078e0014 */
[----:B------:R-:W-:Y:S01]  /*0900*/  @P4 VIADD R5, R5, 0x80 ;  /* 0x0000008005054836 */ /* 0x000fe20000000000 */
[----:B------:R-:W5:Y:S02]  /*0910*/  @P4 LDG.E.128 R32, desc[UR12][R20.64] ;  /* 0x0000000c14204981 */ /* 0x000f64000c1e1d00 */
[----:B------:R-:W2:Y:S01]  /*0920*/  @P0 LDC.64 R10, c[0x0][0x3d0] ;  /* 0x0000f400ff0a0b82 */ /* 0x000ea20000000a00 */
[----:B---3--:R-:W-:-:S04]  /*0930*/  @P3 IMAD.WIDE.U32 R22, R5, 0x10, R22 ;  /* 0x0000001005163825 */ /* 0x008fc800078e0016 */
[----:B------:R-:W-:Y:S01]  /*0940*/  @P3 VIADD R5, R5, 0x80 ;  /* 0x0000008005053836 */ /* 0x000fe20000000000 */
[----:B------:R-:W5:Y:S02]  /*0950*/  @P3 LDG.E.128 R40, desc[UR12][R22.64] ;  /* 0x0000000c16283981 */ /* 0x000f64000c1e1d00 */
[----:B------:R-:W0:Y:S01]  /*0960*/  @P6 LDC.64 R36, c[0x0][0x3d0] ;  /* 0x0000f400ff246b82 */ /* 0x000e220000000a00 */
[C---:B----4-:R-:W-:Y:S01]  /*0970*/  @P2 IMAD.WIDE.U32 R28, R5.reuse, 0x10, R28 ;  /* 0x00000010051c2825 */ /* 0x050fe200078e001c */
[----:B------:R-:W-:Y:S02]  /*0980*/  @P2 IADD3 R5, PT, PT, R5, 0x80, RZ ;  /* 0x0000008005052810 */ /* 0x000fe40007ffe0ff */
[----:B------:R-:W-:Y:S02]  /*0990*/  CS2R R70, SRZ ;  /* 0x0000000000467805 */ /* 0x000fe4000001ff00 */
[----:B------:R-:W-:Y:S02]  /*09a0*/  CS2R R68, SRZ ;  /* 0x0000000000447805 */ /* 0x000fe4000001ff00 */
[----:B------:R-:W-:Y:S01]  /*09b0*/  CS2R R62, SRZ ;  /* 0x00000000003e7805 */ /* 0x000fe2000001ff00 */
[----:B------:R-:W5:Y:S01]  /*09c0*/  @P2 LDG.E.128 R48, desc[UR12][R28.64] ;  /* 0x0000000c1c302981 */ /* 0x000f62000c1e1d00 */
[----:B-1----:R-:W-:-:S04]  /*09d0*/  @P1 IMAD.WIDE.U32 R30, R5, 0x10, R30 ;  /* 0x00000010051e1825 */ /* 0x002fc800078e001e */
[----:B------:R-:W-:Y:S01]  /*09e0*/  @P1 VIADD R5, R5, 0x80 ;  /* 0x0000008005051836 */ /* 0x000fe20000000000 */
[----:B------:R1:W5:Y:S03]  /*09f0*/  @P1 LDG.E.128 R56, desc[UR12][R30.64] ;  /* 0x0000000c1e381981 */ /* 0x000366000c1e1d00 */
[----:B--2---:R-:W-:-:S04]  /*0a00*/  @P0 IMAD.WIDE.U32 R10, R5, 0x10, R10 ;  /* 0x00000010050a0825 */ /* 0x004fc800078e000a */
[----:B------:R-:W-:Y:S01]  /*0a10*/  @P0 VIADD R5, R5, 0x80 ;  /* 0x0000008005050836 */ /* 0x000fe20000000000 */
[----:B------:R2:W5:Y:S03]  /*0a20*/  @P0 LDG.E.128 R64, desc[UR12][R10.64] ;  /* 0x0000000c0a400981 */ /* 0x000566000c1e1d00 */
[----:B0-----:R-:W-:-:S05]  /*0a30*/  @P6 IMAD.WIDE.U32 R8, R5, 0x10, R36 ;  /* 0x0000001005086825 */ /* 0x001fca00078e0024 */
        /* <DEDUP_REMOVED lines=8> */
[----:B-1----:R-:W-:Y:S02]  /*0ac0*/  CS2R R30, SRZ ;  /* 0x00000000001e7805 */ /* 0x002fe4000001ff00 */
[----:B------:R-:W-:Y:S02]  /*0ad0*/  CS2R R28, SRZ ;  /* 0x00000000001c7805 */ /* 0x000fe4000001ff00 */
[----:B------:R-:W-:Y:S02]  /*0ae0*/  CS2R R22, SRZ ;  /* 0x0000000000167805 */ /* 0x000fe4000001ff00 */
[----:B------:R-:W-:Y:S02]  /*0af0*/  CS2R R20, SRZ ;  /* 0x0000000000147805 */ /* 0x000fe4000001ff00 */
[----:B------:R-:W-:-:S02]  /*0b00*/  @P6 CS2R R78, SRZ ;  /* 0x00000000004e6805 */ /* 0x000fc4000001ff00 */
[----:B--2---:R-:W-:-:S07]  /*0b10*/  @P6 CS2R R76, SRZ ;  /* 0x00000000004c6805 */ /* 0x004fce000001ff00 */
.L_x_25031:
[----:B------:R-:W-:Y:S05]  /*0b20*/  BSYNC.RECONVERGENT B0 ;  /* 0x0000000000007941 */ /* 0x000fea0003800200 */
.L_x_25029:
[----:B------:R-:W0:Y:S02]  /*0b30*/  LDCU UR4, c[0x0][0x384] ;  /* 0x00007080ff0477ac */ /* 0x000e240008000800 */
[----:B0-----:R-:W-:-:S06]  /*0b40*/  UISETP.GE.AND UP0, UPT, UR22, UR4, UPT ;  /* 0x000000041600728c */ /* 0x001fcc000bf06270 */
[----:B------:R-:W-:-:S13]  /*0b50*/  PLOP3.LUT P0, PT, PT, PT, UP0, 0x80, 0x8 ;  /* 0x000000000008781c */ /* 0x000fda0003f0f008 */
[----:B------:R-:W-:Y:S05]  /*0b60*/  @P0 EXIT ;  /* 0x000000000000094d */ /* 0x000fea0003800000 */
[----:B------:R-:W-:Y:S01]  /*0b70*/  IMAD.HI.U32 R5, R14, -0x2daee0ad, RZ ;  /* 0xd2511f530e057827 */ /* 0x000fe200078e00ff */
[C---:B------:R-:W-:Y:S01]  /*0b80*/  LOP3.LUT R81, R3.reuse, 0x7f, RZ, 0xc0, !PT ;  /* 0x0000007f03517812 */ /* 0x040fe200078ec0ff */
[----:B------:R-:W0:Y:S01]  /*0b90*/  LDCU.U8 UR4, c[0x0][0x410] ;  /* 0x00008200ff0477ac */ /* 0x000e220008000000 */
[----:B------:R-:W-:Y:S01]  /*0ba0*/  LOP3.LUT R3, R3, 0xffffff80, RZ, 0xc0, !PT ;  /* 0xffffff8003037812 */ /* 0x000fe200078ec0ff */
        /* <DEDUP_REMOVED lines=17> */
[----:B------:R-:W-:Y:S01]  /*0cc0*/  IMAD.HI.U32 R5, R9, -0x326172a9, RZ ;  /* 0xcd9e8d5709057827 */ /* 0x000fe200078e00ff */
[----:B------:R-:W0:Y:S03]  /*0cd0*/  LDCU.64 UR18, c[0x0][0x3a0] ;  /* 0x00007400ff1277ac */ /* 0x000e260008000a00 */
[----:B------:R-:W-:Y:S01]  /*0ce0*/  IMAD R11, R7, -0x2daee0ad, RZ ;  /* 0xd2511f53070b7824 */ /* 0x000fe200078e02ff */
[----:B------:R-:W-:Y:S01]  /*0cf0*/  LOP3.LUT R5, R8, UR27, R5, 0x96, !PT ;  /* 0x0000001b08057c12 */ /* 0x000fe2000f8e9605 */
[----:B------:R-:W-:Y:S01]  /*0d00*/  IMAD R8, R9, -0x326172a9, RZ ;  /* 0xcd9e8d5709087824 */ /* 0x000fe200078e02ff */
[----:B------:R-:W1:Y:S01]  /*0d10*/  LDCU.128 UR8, c[0x0][0x3f0] ;  /* 0x00007e00ff0877ac */ /* 0x000e620008000c00 */
[----:B------:R-:W-:Y:S01]  /*0d20*/  IMAD.HI.U32 R7, R6, -0x326172a9, RZ ;  /* 0xcd9e8d5706077827 */ /* 0x000fe200078e00ff */
[----:B------:R-:W1:Y:S03]  /*0d30*/  LDCU.64 UR20, c[0x0][0x380] ;  /* 0x00007000ff1477ac */ /* 0x000e660008000a00 */
[----:B------:R-:W-:Y:S01]  /*0d40*/  IMAD.HI.U32 R10, R5, -0x2daee0ad, RZ ;  /* 0xd2511f53050a7827 */ /* 0x000fe200078e00ff */
[----:B------:R-:W-:Y:S01]  /*0d50*/  LOP3.LUT R7, R8, UR29, R7, 0x96, !PT ;  /* 0x0000001d08077c12 */ /* 0x000fe2000f8e9607 */
[----:B------:R-:W-:-:S02]  /*0d60*/  UPLOP3.LUT UP1, UPT, UPT, UPT, UPT, 0x40, 0x4 ;  /* 0x000000000004789c */ /* 0x000fc40003f2e870 */
        /* <DEDUP_REMOVED lines=28> */
[----:B------:R-:W-:Y:S01]  /*0f30*/  IMAD R4, R4, -0x20, R81 ;  /* 0xffffffe004047824 */ /* 0x000fe200078e0251 */
[----:B------:R-:W-:Y:S01]  /*0f40*/  VIADDMNMX R81, R81, -R2, RZ, !PT ;  /* 0x8000000251517246 */ /* 0x000fe200078001ff */
[----:B------:R-:W-:Y:S01]  /*0f50*/  IMAD R11, R6, -0x326172a9, RZ ;  /* 0xcd9e8d57060b7824 */ /* 0x000fe200078e02ff */
[----:B------:R-:W-:Y:S01]  /*0f60*/  LOP3.LUT R2, R8, UR40, R5, 0x96, !PT ;  /* 0x0000002808027c12 */ /* 0x000fe2000f8e9605 */
[----:B------:R-:W-:Y:S01]  /*0f70*/  IMAD.HI.U32 R6, R9, -0x326172a9, RZ ;  /* 0xcd9e8d5709067827 */ /* 0x000fe200078e00ff */
[----:B------:R-:W-:Y:S02]  /*0f80*/  VIMNMX R5, PT, PT, RZ, R4, !PT ;  /* 0x00000004ff057248 */ /* 0x000fe40007fe0100 */
[----:B------:R-:W-:Y:S01]  /*0f90*/  VIMNMX R4, PT, PT, R81, 0x20, PT ;  /* 0x0000002051047848 */ /* 0x000fe20003fe0100 */
[----:B------:R-:W-:Y:S01]  /*0fa0*/  IMAD R9, R9, -0x326172a9, RZ ;  /* 0xcd9e8d5709097824 */ /* 0x000fe200078e02ff */
[----:B------:R-:W-:Y:S01]  /*0fb0*/  LOP3.LUT R6, R11, UR39, R6, 0x96, !PT ;  /* 0x000000270b067c12 */ /* 0x000fe2000f8e9606 */
[----:B------:R-:W-:Y:S01]  /*0fc0*/  IMAD.HI.U32 R10, R2, -0x326172a9, RZ ;  /* 0xcd9e8d57020a7827 */ /* 0x000fe200078e00ff */
[----:B------:R-:W-:-:S02]  /*0fd0*/  LEA R4, R4, R3, 0x2 ;  /* 0x0000000304047211 */ /* 0x000fc400078e10ff */
[----:B------:R-:W-:Y:S01]  /*0fe0*/  VIMNMX R12, PT, PT, R5, 0x20, PT ;  /* 0x00000020050c7848 */ /* 0x000fe20003fe0100 */
[----:B------:R-:W-:Y:S01]  /*0ff0*/  IMAD R8, R7, -0x2daee0ad, RZ ;  /* 0xd2511f5307087824 */ /* 0x000fe200078e02ff */
[----:B------:R-:W-:Y:S01]  /*1000*/  I2FP.F32.U32 R4, R4 ;  /* 0x0000000400047245 */ /* 0x000fe20000201000 */
[----:B------:R-:W-:Y:S01]  /*1010*/  IMAD.HI.U32 R11, R6, -0x2daee0ad, RZ ;  /* 0xd2511f53060b7827 */ /* 0x000fe200078e00ff */
[----:B------:R-:W-:Y:S02]  /*1020*/  LOP3.LUT R10, R9, UR41, R10, 0x96, !PT ;  /* 0x00000029090a7c12 */ /* 0x000fe4000f8e960a */
[----:B------:R0:W0:Y:S01]  /*1030*/  MUFU.RCP R9, R4 ;  /* 0x0000000400097308 */ /* 0x0000220000001000 */
[----:B------:R-:W-:Y:S01]  /*1040*/  IMAD R12, R12, 0x4, R3 ;  /* 0x000000040c0c7824 */ /* 0x000fe200078e0203 */
[----:B------:R-:W-:Y:S01]  /*1050*/  LOP3.LUT R11, R8, UR42, R11, 0x96, !PT ;  /* 0x0000002a080b7c12 */ /* 0x000fe2000f8e960b */
[----:B------:R-:W-:Y:S01]  /*1060*/  IMAD R8, R6, -0x2daee0ad, RZ ;  /* 0xd2511f5306087824 */ /* 0x000fe200078e02ff */
[----:B------:R-:W-:Y:S01]  /*1070*/  LOP3.LUT R7, R0, 0x3, RZ, 0xc0, !PT ;  /* 0x0000000300077812 */ /* 0x000fe200078ec0ff */
[----:B------:R-:W-:-:S02]  /*1080*/  IMAD.MOV.U32 R5, RZ, RZ, RZ ;  /* 0x000000ffff057224 */ /* 0x000fc400078e00ff */
[----:B-1234-:R-:W-:-:S07]  /*1090*/  IMAD R6, R2, -0x326172a9, RZ ;  /* 0xcd9e8d5702067824 */ /* 0x01efce00078e02ff */
.L_x_25463:
[----:B------:R-:W-:-:S06]  /*10a0*/  UIMAD.WIDE UR4, UR22, 0x4, UR8 ;  /* 0x00000004160478a5 */ /* 0x000fcc000f8e0208 */
[----:B01234-:R-:W-:Y:S01]  /*10b0*/  MOV R116, UR4 ;  /* 0x0000000400747c02 */ /* 0x01ffe20008000f00 */
[----:B------:R-:W-:-:S05]  /*10c0*/  IMAD.U32 R117, RZ, RZ, UR5 ;  /* 0x00000005ff757e24 */ /* 0x000fca000f8e00ff */
[----:B------:R1:W2:Y:S01]  /*10d0*/  LDG.E R116, desc[UR12][R116.64] ;  /* 0x0000000c74747981 */ /* 0x0002a2000c1e1900 */
[----:B------:R-:W-:-:S06]  /*10e0*/  UIMAD.WIDE UR4, UR22, 0x4, UR10 ;  /* 0x00000004160478a5 */ /* 0x000fcc000f8e020a */
[----:B------:R-:W-:Y:S01]  /*10f0*/  IMAD.U32 R118, RZ, RZ, UR4 ;  /* 0x00000004ff767e24 */ /* 0x000fe2000f8e00ff */
[----:B------:R-:W-:-:S05]  /*1100*/  MOV R119, UR5 ;  /* 0x0000000500777c02 */ /* 0x000fca0008000f00 */
[----:B------:R-:W3:Y:S01]  /*1110*/  LDG.E R118, desc[UR12][R118.64] ;  /* 0x0000000c76767981 */ /* 0x000ee2000c1e1900 */
[----:B------:R-:W-:Y:S01]  /*1120*/  UIMAD UR4, UR22, UR44, URZ ;  /* 0x0000002c160472a4 */ /* 0x000fe2000f8e02ff */
[----:B------:R-:W-:Y:S01]  /*1130*/  ISETP.GE.U32.AND P0, PT, R121, 0x80, PT ;  /* 0x000000807900780c */ /* 0x000fe20003f06070 */
[----:B------:R-:W-:Y:S01]  /*1140*/  BSSY.RECONVERGENT B0, `(.L_x_25032) ;  /* 0x00002c8000007945 */ /* 0x000fe20003800200 */
[----:B-1----:R-:W-:Y:S01]  /*1150*/  IMAD.MOV.U32 R117, RZ, RZ, RZ ;  /* 0x000000ffff757224 */ /* 0x002fe200078e00ff */
        /* <DEDUP_REMOVED lines=18> */
[----:B------:R-:W1:Y:S02]  /*1280*/  LDC.64 R80, c[0x0][0x390] ;  /* 0x0000e400ff507b82 */ /* 0x000e640000000a00 */
[----:B-1----:R-:W-:-:S06]  /*1290*/  IMAD.WIDE.U32 R80, R117, 0x10, R80 ;  /* 0x0000001075507825 */ /* 0x002fcc00078e0050 */
[----:B------:R-:W5:Y:S02]  /*12a0*/  LDG.E.128 R80, desc[UR12][R80.64] ;  /* 0x0000000c50507981 */ /* 0x000f64000c1e1d00 */
.L_x_25034:
[----:B------:R-:W-:Y:S05]  /*12b0*/  BRA.U !UP0, `(.L_x_25035) ;  /* 0x0000001508587547 */ /* 0x000fea000b800000 */
[----:B------:R-:W1:Y:S02]  /*12c0*/  LDC.64 R86, c[0x0][0x3a0] ;  /* 0x0000e800ff567b82 */ /* 0x000e640000000a00 */
[----:B-1----:R-:W-:-:S06]  /*12d0*/  IMAD.WIDE.U32 R86, R116, 0x10, R86 ;  /* 0x0000001074567825 */ /* 0x002fcc00078e0056 */
        /* <DEDUP_REMOVED lines=8> */
[----:B0-----:R-:W-:Y:S02]  /*1360*/  IMAD.MOV.U32 R4, RZ, RZ, R6 ;  /* 0x000000ffff047224 */ /* 0x001fe400078e0006 */
        /* <DEDUP_REMOVED lines=12> */
.L_x_25039:
        /* <DEDUP_REMOVED lines=13> */
.L_x_25041:
[----:B------:R-:W-:Y:S05]  /*1500*/  BSYNC.RECONVERGENT B2 ;  /* 0x0000000000027941 */ /* 0x000fea0003800200 */
.L_x_25040:
        /* <DEDUP_REMOVED lines=41> */
.L_x_25038:
[----:B------:R-:W-:Y:S05]  /*17a0*/  BSYNC.RECONVERGENT B1 ;  /* 0x0000000000017941 */ /* 0x000fea0003800200 */
.L_x_25037:
        /* <DEDUP_REMOVED lines=8> */
[----:B------:R-:W-:-:S07]  /*1830*/  FADD.FTZ R84, R84, R7 ;  /* 0x0000000754547221 */ /* 0x000fce0000010000 */
.L_x_25036:
        /* <DEDUP_REMOVED lines=19> */
.L_x_25045:
        /* <DEDUP_REMOVED lines=13> */
.L_x_25047:
[----:B------:R-:W-:Y:S05]  /*1a40*/  BSYNC.RECONVERGENT B2 ;  /* 0x0000000000027941 */ /* 0x000fea0003800200 */
.L_x_25046:
        /* <DEDUP_REMOVED lines=42> */
.L_x_25044:
[----:B------:R-:W-:Y:S05]  /*1cf0*/  BSYNC.RECONVERGENT B1 ;  /* 0x0000000000017941 */ /* 0x000fea0003800200 */
.L_x_25043:
        /* <DEDUP_REMOVED lines=8> */
[----:B------:R-:W-:-:S07]  /*1d80*/  FADD.FTZ R85, R85, R118 ;  /* 0x0000007655557221 */ /* 0x000fce0000010000 */
.L_x_25042:
        /* <DEDUP_REMOVED lines=19> */
.L_x_25051:
        /* <DEDUP_REMOVED lines=13> */
.L_x_25053:
[----:B------:R-:W-:Y:S05]  /*1f90*/  BSYNC.RECONVERGENT B2 ;  /* 0x0000000000027941 */ /* 0x000fea0003800200 */
.L_x_25052:
        /* <DEDUP_REMOVED lines=41> */
.L_x_25050:
[----:B------:R-:W-:Y:S05]  /*2230*/  BSYNC.RECONVERGENT B1 ;  /* 0x0000000000017941 */ /* 0x000fea0003800200 */
.L_x_25049:
        /* <DEDUP_REMOVED lines=9> */
.L_x_25048:
        /* <DEDUP_REMOVED lines=19> */
.L_x_25057:
        /* <DEDUP_REMOVED lines=13> */
.L_x_25059:
[----:B------:R-:W-:Y:S05]  /*24d0*/  BSYNC.RECONVERGENT B2 ;  /* 0x0000000000027941 */ /* 0x000fea0003800200 */
.L_x_25058:
        /* <DEDUP_REMOVED lines=40> */
[----:B------:R-:W-:-:S07]  /*2760*/  LOP3.LUT R11, R128, UR42, R119, 0x96, !PT ;  /* 0x0000002a800b7c12 */ /* 0x000fce000f8e9677 */
.L_x_25056:
[----:B------:R-:W-:Y:S05]  /*2770*/  BSYNC.RECONVERGENT B1 ;  /* 0x0000000000017941 */ /* 0x000fea0003800200 */
.L_x_25055:
        /* <DEDUP_REMOVED lines=9> */
[----:B------:R-:W-:Y:S06]  /*2810*/  BRA `(.L_x_25054) ;  /* 0x0000001400207947 */ /* 0x000fec0003800000 */
.L_x_25035:
[----:B------:R-:W-:Y:S01]  /*2820*/  IMAD.MOV.U32 R86, RZ, RZ, R7 ;  /* 0x000000ffff567224 */ /* 0x000fe200078e0007 */
[----:B------:R-:W-:Y:S01]  /*2830*/  MOV R118, R8 ;  /* 0x0000000800767202 */ /* 0x000fe20000000f00 */
[----:B------:R-:W-:Y:S01]  /*2840*/  IMAD.MOV.U32 R84, RZ, RZ, RZ ;  /* 0x000000ffff547224 */ /* 0x000fe200078e00ff */
[----:B------:R-:W-:Y:S06]  /*2850*/  BRA.U !UP3, `(.L_x_25060) ;  /* 0x000000050b447547 */ /* 0x000fec000b800000 */
[----:B------:R-:W-:Y:S01]  /*2860*/  ISETP.NE.AND P1, PT, R7, 0x1, PT ;  /* 0x000000010700780c */ /* 0x000fe20003f25270 */
[----:B------:R-:W-:Y:S01]  /*2870*/  BSSY.RECONVERGENT B1, `(.L_x_25061) ;  /* 0x0000047000017945 */ /* 0x000fe20003800200 */
[----:B------:R-:W-:Y:S01]  /*2880*/  IMAD.MOV.U32 R86, RZ, RZ, 0x2 ;  /* 0x00000002ff567424 */ /* 0x000fe200078e00ff */
[----:B0-----:R-:W-:Y:S01]  /*2890*/  MOV R4, R6 ;  /* 0x0000000600047202 */ /* 0x001fe20000000f00 */
        /* <DEDUP_REMOVED lines=12> */
.L_x_25063:
        /* <DEDUP_REMOVED lines=13> */
.L_x_25065:
[----:B------:R-:W-:Y:S05]  /*2a30*/  BSYNC.RECONVERGENT B2 ;  /* 0x0000000000027941 */ /* 0x000fea0003800200 */
.L_x_25064:
        /* <DEDUP_REMOVED lines=42> */
.L_x_25062:
[----:B------:R-:W-:Y:S05]  /*2ce0*/  BSYNC.RECONVERGENT B1 ;  /* 0x0000000000017941 */ /* 0x000fea0003800200 */
.L_x_25061:
[----:B------:R-:W-:Y:S01]  /*2cf0*/  HFMA2 R7, -RZ, RZ, 0.1171875, 0 ;  /* 0x2f800000ff077431 */ /* 0x000fe200000001ff */
[----:B------:R-:W-:-:S05]  /*2d00*/  I2FP.F32.U32 R4, R4 ;  /* 0x0000000400047245 */ /* 0x000fca0000201000 */
[----:B------:R-:W-:Y:S01]  /*2d10*/  FFMA.FTZ R4, R4, R7, 1.1641532182693481445e-10 ;  /* 0x2f00000004047423 */ /* 0x000fe20000010007 */
[----:B-----5:R-:W-:-:S04]  /*2d20*/  FMUL.FTZ R7, R80, UR17 ;  /* 0x0000001150077c20 */ /* 0x020fc80008410000 */
[----:B------:R-:W-:Y:S01]  /*2d30*/  FMUL.FTZ R7, R7, UR16 ;  /* 0x0000001007077c20 */ /* 0x000fe20008410000 */
[----:B------:R-:W-:-:S04]  /*2d40*/  FSETP.GTU.FTZ.AND P1, PT, R4, UR23, PT ;  /* 0x0000001704007c0b */ /* 0x000fc8000bf3c000 */
[----:B------:R-:W-:Y:S02]  /*2d50*/  SEL R4, RZ, 0x1, P1 ;  /* 0x00000001ff047807 */ /* 0x000fe40000800000 */
[----:B------:R-:W-:-:S07]  /*2d60*/  FSEL R84, R7, RZ, !P1 ;  /* 0x000000ff07547208 */ /* 0x000fce0004800000 */
.L_x_25060:
        /* <DEDUP_REMOVED lines=16> */
.L_x_25069:
        /* <DEDUP_REMOVED lines=13> */
.L_x_25071:
[----:B------:R-:W-:Y:S05]  /*2f40*/  BSYNC.RECONVERGENT B2 ;  /* 0x0000000000027941 */ /* 0x000fea0003800200 */
.L_x_25070:
        /* <DEDUP_REMOVED lines=42> */
.L_x_25068:
[----:B------:R-:W-:Y:S05]  /*31f0*/  BSYNC.RECONVERGENT B1 ;  /* 0x0000000000017941 */ /* 0x000fea0003800200 */
.L_x_25067:
[----:B------:R-:W-:Y:S01]  /*3200*/  I2FP.F32.U32 R3, R3 ;  /* 0x0000000300037245 */ /* 0x000fe20000201000 */
[----:B------:R-:W-:-:S04]  /*3210*/  IMAD.MOV.U32 R8, RZ, RZ, 0x2f800000 ;  /* 0x2f800000ff087424 */ /* 0x000fc800078e00ff */
[----:B------:R-:W-:Y:S01]  /*3220*/  FFMA.FTZ R3, R3, R8, 1.1641532182693481445e-10 ;  /* 0x2f00000003037423 */ /* 0x000fe20000010008 */
[----:B-----5:R-:W-:-:S04]  /*3230*/  FMUL.FTZ R8, R81, UR17 ;  /* 0x0000001151087c20 */ /* 0x020fc80008410000 */
[----:B------:R-:W-:Y:S01]  /*3240*/  FMUL.FTZ R8, R8, UR16 ;  /* 0x0000001008087c20 */ /* 0x000fe20008410000 */
[----:B------:R-:W-:-:S04]  /*3250*/  FSETP.GTU.FTZ.AND P1, PT, R3, UR23, PT ;  /* 0x0000001703007c0b */ /* 0x000fc8000bf3c000 */
[----:B------:R-:W-:Y:S02]  /*3260*/  SEL R3, RZ, 0x1, P1 ;  /* 0x00000001ff037807 */ /* 0x000fe40000800000 */
[----:B------:R-:W-:-:S07]  /*3270*/  FSEL R85, R8, RZ, !P1 ;  /* 0x000000ff08557208 */ /* 0x000fce0004800000 */
.L_x_25066:
        /* <DEDUP_REMOVED lines=16> */
.L_x_25075:
        /* <DEDUP_REMOVED lines=13> */
.L_x_25077:
[----:B------:R-:W-:Y:S05]  /*3450*/  BSYNC.RECONVERGENT B2 ;  /* 0x0000000000027941 */ /* 0x000fea0003800200 */
.L_x_25076:
        /* <DEDUP_REMOVED lines=42> */
.L_x_25074:
[----:B------:R-:W-:Y:S05]  /*3700*/  BSYNC.RECONVERGENT B1 ;  /* 0x0000000000017941 */ /* 0x000fea0003800200 */
.L_x_25073:
        /* <DEDUP_REMOVED lines=8> */
.L_x_25072:
        /* <DEDUP_REMOVED lines=16> */
.L_x_25080:
        /* <DEDUP_REMOVED lines=13> */
.L_x_25082:
[----:B------:R-:W-:Y:S05]  /*3960*/  BSYNC.RECONVERGENT B2 ;  /* 0x0000000000027941 */ /* 0x000fea0003800200 */
.L_x_25081:
        /* <DEDUP_REMOVED lines=42> */
.L_x_25079:
[----:B------:R-:W-:Y:S05]  /*3c10*/  BSYNC.RECONVERGENT B1 ;  /* 0x0000000000017941 */ /* 0x000fea0003800200 */
.L_x_25078:
[----:B------:R-:W-:Y:S01]  /*3c20*/  HFMA2 R87, -RZ, RZ, 0.1171875, 0 ;  /* 0x2f800000ff577431 */ /* 0x000fe200000001ff */
[----:B------:R-:W-:Y:S01]  /*3c30*/  I2FP.F32.U32 R0, R0 ;  /* 0x0000000000007245 */ /* 0x000fe20000201000 */
[----:B-----5:R-:W-:-:S04]  /*3c40*/  FMUL.FTZ R8, R83, UR17 ;  /* 0x0000001153087c20 */ /* 0x020fc80008410000 */
[----:B------:R-:W-:Y:S01]  /*3c50*/  FMUL.FTZ R8, R8, UR16 ;  /* 0x0000001008087c20 */ /* 0x000fe20008410000 */
[----:B------:R-:W-:-:S05]  /*3c60*/  FFMA.FTZ R0, R0, R87, 1.1641532182693481445e-10 ;  /* 0x2f00000000007423 */ /* 0x000fca0000010057 */
[----:B------:R-:W-:-:S04]  /*3c70*/  FSETP.GTU.FTZ.AND P1, PT, R0, UR23, PT ;  /* 0x0000001700007c0b */ /* 0x000fc8000bf3c000 */
[----:B------:R-:W-:Y:S02]  /*3c80*/  SEL R0, RZ, 0x1, P1 ;  /* 0x00000001ff007807 */ /* 0x000fe40000800000 */
[----:B------:R-:W-:-:S07]  /*3c90*/  FSEL R87, R8, RZ, !P1 ;  /* 0x000000ff08577208 */ /* 0x000fce0004800000 */
.L_x_25054:
[----:B------:R-:W1:Y:S01]  /*3ca0*/  LDC.64 R124, c[0x0][0x3a8] ;  /* 0x0000ea00ff7c7b82 */ /* 0x000e620000000a00 */
[----:B------:R-:W-:Y:S02]  /*3cb0*/  IMAD.MOV.U32 R8, RZ, RZ, R118 ;  /* 0x000000ffff087224 */ /* 0x000fe400078e0076 */
[----:B-1----:R-:W-:-:S05]  /*3cc0*/  IMAD.WIDE.U32 R124, R116, 0x10, R124 ;  /* 0x00000010747c7825 */ /* 0x002fca00078e007c */
[----:B-----5:R1:W-:Y:S01]  /*3cd0*/  STG.E.128 desc[UR12][R124.64], R84 ;  /* 0x000000547c007986 */ /* 0x0203e2000c101d0c */
[----:B------:R-:W-:Y:S05]  /*3ce0*/  BRA.U !UP3, `(.L_x_25083) ;  /* 0x000000010b2c7547 */ /* 0x000fea000b800000 */
[----:B------:R-:W2:Y:S01]  /*3cf0*/  LDC.64 R118, c[0x0][0x3b0] ;  /* 0x0000ec00ff767b82 */ /* 0x000ea20000000a00 */
[----:B-1----:R-:W-:Y:S01]  /*3d00*/  IMAD.U32 R124, R2, 0x10000, RZ ;  /* 0x00010000027c7824 */ /* 0x002fe200078e00ff */
[----:B------:R-:W-:Y:S02]  /*3d10*/  LOP3.LUT R123, R0, 0xffff, RZ, 0xc0, !PT ;  /* 0x0000ffff007b7812 */ /* 0x000fe400078ec0ff */
[----:B------:R-:W-:Y:S02]  /*3d20*/  LOP3.LUT R126, R3, 0xff, RZ, 0xc0, !PT ;  /* 0x000000ff037e7812 */ /* 0x000fe400078ec0ff */
[----:B------:R-:W-:-:S04]  /*3d30*/  LOP3.LUT R124, R124, 0xff0000, RZ, 0xc0, !PT ;  /* 0x00ff00007c7c7812 */ /* 0x000fc800078ec0ff */
[----:B------:R-:W-:Y:S02]  /*3d40*/  LEA R123, R123, R124, 0x18 ;  /* 0x0000007c7b7b7211 */ /* 0x000fe400078ec0ff */
[----:B------:R-:W-:-:S03]  /*3d50*/  LOP3.LUT R124, R4, 0xff, RZ, 0xc0, !PT ;  /* 0x000000ff047c7812 */ /* 0x000fc600078ec0ff */
[----:B------:R-:W-:-:S04]  /*3d60*/  IMAD R123, R126, 0x100, R123 ;  /* 0x000001007e7b7824 */ /* 0x000fc800078e027b */
[----:B------:R-:W-:Y:S02]  /*3d70*/  IMAD.IADD R123, R123, 0x1, R124 ;  /* 0x000000017b7b7824 */ /* 0x000fe400078e027c */
[----:B--2---:R-:W-:-:S05]  /*3d80*/  IMAD.WIDE.U32 R118, R117, 0x4, R118 ;  /* 0x0000000475767825 */ /* 0x004fca00078e0076 */
[----:B------:R2:W-:Y:S02]  /*3d90*/  STG.E desc[UR12][R118.64], R123 ;  /* 0x0000007b76007986 */ /* 0x0005e4000c10190c */
.L_x_25083:
[----:B------:R-:W-:Y:S01]  /*3da0*/  IADD3 R116, PT, PT, R116, 0x80, RZ ;  /* 0x0000008074747810 */ /* 0x000fe20007ffe0ff */
[----:B------:R-:W-:-:S07]  /*3db0*/  VIADD R117, R117, 0x80 ;  /* 0x0000008075757836 */ /* 0x000fce0000000000 */
.L_x_25033:
[----:B------:R-:W-:Y:S05]  /*3dc0*/  BSYNC.RECONVERGENT B0 ;  /* 0x0000000000007941 */ /* 0x000fea0003800200 */
.L_x_25032:
[----:B------:R-:W-:Y:S01]  /*3dd0*/  ISETP.GE.U32.AND P1, PT, R121, 0x100, PT ;  /* 0x000001007900780c */ /* 0x000fe20003f26070 */
[----:B------:R-:W-:Y:S03]  /*3de0*/  BSSY.RECONVERGENT B0, `(.L_x_25084) ;  /* 0x00002ba000007945 */ /* 0x000fe60003800200 */
[----:B--2---:R-:W-:-:S09]  /*3df0*/  P2R R118, PR, RZ, 0x2 ;  /* 0x00000002ff767803 */ /* 0x004fd20000000000 */
[----:B------:R-:W-:Y:S05]  /*3e00*/  @!P1 BRA `(.L_x_25085) ;  /* 0x0000002800dc9947 */ /* 0x000fea0003800000 */
[----:B------:R-:W-:-:S04]  /*3e10*/  UISETP.NE.U32.AND UP0, UPT, UR18, URZ, UPT ;  /* 0x000000ff1200728c */ /* 0x000fc8000bf05070 */
[----:B------:R-:W-:Y:S01]  /*3e20*/  UISETP.NE.AND.EX UP0, UPT, UR19, URZ, UPT, UP0 ;  /* 0x000000ff1300728c */ /* 0x000fe2000bf05300 */
[----:B------:R-:W-:Y:S10]  /*3e30*/  BRA.U !UP3, `(.L_x_25086) ;  /* 0x000000010b0c7547 */ /* 0x000ff4000b800000 */
[----:B------:R-:W2:Y:S02]  /*3e40*/  LDC.64 R80, c[0x0][0x390] ;  /* 0x0000e400ff507b82 */ /* 0x000ea40000000a00 */
[----:B--2---:R-:W-:-:S06]  /*3e50*/  IMAD.WIDE.U32 R80, R117, 0x10, R80 ;  /* 0x0000001075507825 */ /* 0x004fcc00078e0050 */
[----:B------:R-:W5:Y:S02]  /*3e60*/  LDG.E.128 R80, desc[UR12][R80.64] ;  /* 0x0000000c50507981 */ /* 0x000f64000c1e1d00 */
.L_x_25086:
[----:B------:R-:W-:Y:S05]  /*3e70*/  BRA.U !UP0, `(.L_x_25087) ;  /* 0x0000001508587547 */ /* 0x000fea000b800000 */
[----:B------:R-:W2:Y:S02]  /*3e80*/  LDC.64 R88, c[0x0][0x3a0] ;  /* 0x0000e800ff587b82 */ /* 0x000ea40000000a00 */
[----:B--2---:R-:W-:-:S06]  /*3e90*/  IMAD.WIDE.U32 R90, R116, 0x10, R88 ;  /* 0x00000010745a7825 */ /* 0x004fcc00078e0058 */
[----:B------:R-:W5:Y:S01]  /*3ea0*/  LDG.E.128 R88, desc[UR12][R90.64] ;  /* 0x0000000c5a587981 */ /* 0x000f62000c1e1d00 */
[----:B------:R-:W-:-:S13]  /*3eb0*/  ISETP.LT.AND P1, PT, RZ, UR43, PT ;  /* 0x0000002bff007c0c */ /* 0x000fda000bf21270 */
[----:B------:R-:W-:Y:S01]  /*3ec0*/  @!P1 IMAD.MOV.U32 R119, RZ, RZ, R7 ;  /* 0x000000ffff779224 */ /* 0x000fe200078e0007 */
[----:B------:R-:W-:Y:S01]  /*3ed0*/  @!P1 MOV R118, R8 ;  /* 0x0000000800769202 */ /* 0x000fe20000000f00 */
[----:B------:R-:W-:Y:S06]  /*3ee0*/  @!P1 BRA `(.L_x_25088) ;  /* 0x0000000400449947 */ /* 0x000fec0003800000 */
[----:B------:R-:W-:Y:S01]  /*3ef0*/  ISETP.NE.AND P2, PT, R7, 0x1, PT ;  /* 0x000000010700780c */ /* 0x000fe20003f45270 */
[----:B------:R-:W-:Y:S01]  /*3f00*/  BSSY.RECONVERGENT B1, `(.L_x_25089) ;  /* 0x0000046000017945 */ /* 0x000fe20003800200 */
[----:B------:R-:W-:Y:S01]  /*3f10*/  IMAD.MOV.U32 R119, RZ, RZ, 0x2 ;  /* 0x00000002ff777424 */ /* 0x000fe200078e00ff */
[----:B------:R-:W-:Y:S01]  /*3f20*/  MOV R118, R8 ;  /* 0x0000000800767202 */ /* 0x000fe20000000f00 */
[----:B0-----:R-:W-:-:S09]  /*3f30*/  IMAD.MOV.U32 R4, RZ, RZ, R6 ;  /* 0x000000ffff047224 */ /* 0x001fd200078e0006 */
        /* <DEDUP_REMOVED lines=11> */
.L_x_25091:
        /* <DEDUP_REMOVED lines=13> */
.L_x_25093:
[----:B------:R-:W-:Y:S05]  /*40c0*/  BSYNC.RECONVERGENT B2 ;  /* 0x0000000000027941 */ /* 0x000fea0003800200 */
.L_x_25092:
[----:B------:R-:W-:Y:S01]  /*40d0*/  IMAD.WIDE.U32 R10, R120, -0x326172a9, RZ ;  /* 0xcd9e8d57780a7825 */ /* 0x000fe200078e00ff */
[----:B-1----:R-:W-:-:S03]  /*40e0*/  LOP3.LUT R124, R5, UR15, R7, 0x96, !PT ;  /* 0x0000000f057c7c12 */ /* 0x002fc6000f8e9607 */
        /* <DEDUP_REMOVED lines=39> */
.L_x_25090:
[----:B------:R-:W-:Y:S05]  /*4360*/  BSYNC.RECONVERGENT B1 ;  /* 0x0000000000017941 */ /* 0x000fea0003800200 */
.L_x_25089:
        /* <DEDUP_REMOVED lines=9> */
.L_x_25088:
        /* <DEDUP_REMOVED lines=19> */
.L_x_25097:
        /* <DEDUP_REMOVED lines=13> */
.L_x_25099:
[----:B------:R-:W-:Y:S05]  /*4600*/  BSYNC.RECONVERGENT B2 ;  /* 0x0000000000027941 */ /* 0x000fea0003800200 */
.L_x_25098:
[----:B------:R-:W-:Y:S01]  /*4610*/  IMAD.WIDE.U32 R10, R120, -0x326172a9, RZ ;  /* 0xcd9e8d57780a7825 */ /* 0x000fe200078e00ff */
[----:B------:R-:W-:Y:S02]  /*4620*/  LOP3.LUT R126, R5, UR15, R7, 0x96, !PT ;  /* 0x0000000f057e7c12 */ /* 0x000fe4000f8e9607 */
[----:B------:R-:W-:Y:S02]  /*4630*/  MOV R3, R118 ;  /* 0x0000007600037202 */ /* 0x000fe40000000f00 */
        /* <DEDUP_REMOVED lines=39> */
.L_x_25096:
[----:B------:R-:W-:Y:S05]  /*48b0*/  BSYNC.RECONVERGENT B1 ;  /* 0x0000000000017941 */ /* 0x000fea0003800200 */
.L_x_25095:
        /* <DEDUP_REMOVED lines=9> */
.L_x_25094:
        /* <DEDUP_REMOVED lines=19> */
.L_x_25103:
        /* <DEDUP_REMOVED lines=13> */
.L_x_25105:
[----:B------:R-:W-:Y:S05]  /*4b50*/  BSYNC.RECONVERGENT B2 ;  /* 0x0000000000027941 */ /* 0x000fea0003800200 */
.L_x_25104:
        /* <DEDUP_REMOVED lines=41> */
.L_x_25102:
[----:B------:R-:W-:Y:S05]  /*4df0*/  BSYNC.RECONVERGENT B1 ;  /* 0x0000000000017941 */ /* 0x000fea0003800200 */
.L_x_25101:
        /* <DEDUP_REMOVED lines=9> */
.L_x_25100:
        /* <DEDUP_REMOVED lines=19> */
.L_x_25109:
        /* <DEDUP_REMOVED lines=13> */
.L_x_25111:
[----:B------:R-:W-:Y:S05]  /*5090*/  BSYNC.RECONVERGENT B2 ;  /* 0x0000000000027941 */ /* 0x000fea0003800200 */
.L_x_25110:
        /* <DEDUP_REMOVED lines=41> */
.L_x_25108:
[----:B------:R-:W-:Y:S05]  /*5330*/  BSYNC.RECONVERGENT B1 ;  /* 0x0000000000017941 */ /* 0x000fea0003800200 */
.L_x_25107:
        /* <DEDUP_REMOVED lines=10> */
.L_x_25087:
[----:B------:R-:W-:Y:S01]  /*53e0*/  MOV R90, R7 ;  /* 0x00000007005a7202 */ /* 0x000fe20000000f00 */
[----:B------:R-:W-:Y:S02]  /*53f0*/  IMAD.MOV.U32 R118, RZ, RZ, R8 ;  /* 0x000000ffff767224 */ /* 0x000fe400078e0008 */
[----:B------:R-:W-:Y:S01]  /*5400*/  IMAD.MOV.U32 R88, RZ, RZ, RZ ;  /* 0x000000ffff587224 */ /* 0x000fe200078e00ff */
[----:B------:R-:W-:Y:S06]  /*5410*/  BRA.U !UP3, `(.L_x_25112) ;  /* 0x000000050b447547 */ /* 0x000fec000b800000 */
        /* <DEDUP_REMOVED lines=16> */
.L_x_25115:
        /* <DEDUP_REMOVED lines=13> */
.L_x_25117:
[----:B------:R-:W-:Y:S05]  /*55f0*/  BSYNC.RECONVERGENT B2 ;  /* 0x0000000000027941 */ /* 0x000fea0003800200 */
.L_x_25116:
        /* <DEDUP_REMOVED lines=42> */
.L_x_25114:
[----:B------:R-:W-:Y:S05]  /*58a0*/  BSYNC.RECONVERGENT B1 ;  /* 0x0000000000017941 */ /* 0x000fea0003800200 */
.L_x_25113:
        /* <DEDUP_REMOVED lines=8> */
.L_x_25112:
        /* <DEDUP_REMOVED lines=16> */
.L_x_25121:
        /* <DEDUP_REMOVED lines=13> */
.L_x_25123:
[----:B------:R-:W-:Y:S05]  /*5b00*/  BSYNC.RECONVERGENT B2 ;  /* 0x0000000000027941 */ /* 0x000fea0003800200 */
.L_x_25122:
        /* <DEDUP_REMOVED lines=42> */
.L_x_25120:
[----:B------:R-:W-:Y:S05]  /*5db0*/  BSYNC.RECONVERGENT B1 ;  /* 0x0000000000017941 */ /* 0x000fea0003800200 */
.L_x_25119:
        /* <DEDUP_REMOVED lines=8> */
.L_x_25118:
        /* <DEDUP_REMOVED lines=16> */
.L_x_25127:
        /* <DEDUP_REMOVED lines=13> */
.L_x_25129:
[----:B------:R-:W-:Y:S05]  /*6010*/  BSYNC.RECONVERGENT B2 ;  /* 0x0000000000027941 */ /* 0x000fea0003800200 */
.L_x_25128:
[----:B------:R-:W-:Y:S01]  /*6020*/  IMAD.WIDE.U32 R10, R120, -0x326172a9, RZ ;  /* 0xcd9e8d57780a7825 */ /* 0x000fe200078e00ff */
[----:B-1----:R-:W-:Y:S02]  /*6030*/  LOP3.LUT R124, R5, UR15, R7, 0x96, !PT ;  /* 0x0000000f057c7c12 */ /* 0x002fe4000f8e9607 */
        /* <DEDUP_REMOVED lines=40> */
.L_x_25126:
[----:B------:R-:W-:Y:S05]  /*62c0*/  BSYNC.RECONVERGENT B1 ;  /* 0x0000000000017941 */ /* 0x000fea0003800200 */
.L_x_25125:
        /* <DEDUP_REMOVED lines=8> */
.L_x_25124:
        /* <DEDUP_REMOVED lines=16> */
.L_x_25132:
        /* <DEDUP_REMOVED lines=13> */
.L_x_25134:
[----:B------:R-:W-:Y:S05]  /*6520*/  BSYNC.RECONVERGENT B2 ;  /* 0x0000000000027941 */ /* 0x000fea0003800200 */
.L_x_25133:
        /* <DEDUP_REMOVED lines=42> */
.L_x_25131:
[----:B------:R-:W-:Y:S05]  /*67d0*/  BSYNC.RECONVERGENT B1 ;  /* 0x0000000000017941 */ /* 0x000fea0003800200 */
.L_x_25130:
[----:B------:R-:W-:Y:S01]  /*67e0*/  I2FP.F32.U32 R0, R0 ;  /* 0x0000000000007245 */ /* 0x000fe20000201000 */
[----:B------:R-:W-:Y:S02]  /*67f0*/  IMAD.MOV.U32 R91, RZ, RZ, 0x2f800000 ;  /* 0x2f800000ff5b7424 */ /* 0x000fe400078e00ff */
[----:B-----5:R-:W-:Y:S02]  /*6800*/  FMUL.FTZ R8, R83, UR17 ;  /* 0x0000001153087c20 */ /* 0x020fe40008410000 */
[----:B------:R-:W-:Y:S02]  /*6810*/  FFMA.FTZ R0, R0, R91, 1.1641532182693481445e-10 ;  /* 0x2f00000000007423 */ /* 0x000fe4000001005b */
[----:B------:R-:W-:-:S03]  /*6820*/  FMUL.FTZ R8, R8, UR16 ;  /* 0x0000001008087c20 */ /* 0x000fc60008410000 */
[----:B------:R-:W-:-:S04]  /*6830*/  FSETP.GTU.FTZ.AND P1, PT, R0, UR23, PT ;  /* 0x0000001700007c0b */ /* 0x000fc8000bf3c000 */
[----:B------:R-:W-:Y:S02]  /*6840*/  SEL R0, RZ, 0x1, P1 ;  /* 0x00000001ff007807 */ /* 0x000fe40000800000 */
[----:B------:R-:W-:-:S07]  /*6850*/  FSEL R91, R8, RZ, !P1 ;  /* 0x000000ff085b7208 */ /* 0x000fce0004800000 */
.L_x_25106:
[----:B-1----:R-:W1:Y:S01]  /*6860*/  LDC.64 R124, c[0x0][0x3a8] ;  /* 0x0000ea00ff7c7b82 */ /* 0x002e620000000a00 */
[----:B------:R-:W-:Y:S02]  /*6870*/  IMAD.MOV.U32 R8, RZ, RZ, R118 ;  /* 0x000000ffff087224 */ /* 0x000fe400078e0076 */
[----:B-1----:R-:W-:-:S05]  /*6880*/  IMAD.WIDE.U32 R124, R116, 0x10, R124 ;  /* 0x00000010747c7825 */ /* 0x002fca00078e007c */
[----:B-----5:R1:W-:Y:S01]  /*6890*/  STG.E.128 desc[UR12][R124.64], R88 ;  /* 0x000000587c007986 */ /* 0x0203e2000c101d0c */
[----:B------:R-:W-:Y:S05]  /*68a0*/  BRA.U !UP3, `(.L_x_25135) ;  /* 0x000000010b2c7547 */ /* 0x000fea000b800000 */
[----:B------:R-:W2:Y:S01]  /*68b0*/  LDC.64 R118, c[0x0][0x3b0] ;  /* 0x0000ec00ff767b82 */ /* 0x000ea20000000a00 */
[----:B-1----:R-:W-:Y:S02]  /*68c0*/  SHF.L.U32 R124, R2, 0x10, RZ ;  /* 0x00000010027c7819 */ /* 0x002fe400000006ff */
[----:B------:R-:W-:Y:S02]  /*68d0*/  LOP3.LUT R123, R0, 0xffff, RZ, 0xc0, !PT ;  /* 0x0000ffff007b7812 */ /* 0x000fe400078ec0ff */
[----:B------:R-:W-:Y:S02]  /*68e0*/  LOP3.LUT R124, R124, 0xff0000, RZ, 0xc0, !PT ;  /* 0x00ff00007c7c7812 */ /* 0x000fe400078ec0ff */
[----:B------:R-:W-:-:S03]  /*68f0*/  LOP3.LUT R126, R3, 0xff, RZ, 0xc0, !PT ;  /* 0x000000ff037e7812 */ /* 0x000fc600078ec0ff */
[----:B------:R-:W-:Y:S01]  /*6900*/  IMAD R123, R123, 0x1000000, R124 ;  /* 0x010000007b7b7824 */ /* 0x000fe200078e027c */
[----:B------:R-:W-:-:S03]  /*6910*/  LOP3.LUT R124, R4, 0xff, RZ, 0xc0, !PT ;  /* 0x000000ff047c7812 */ /* 0x000fc600078ec0ff */
[----:B------:R-:W-:-:S05]  /*6920*/  IMAD R123, R126, 0x100, R123 ;  /* 0x000001007e7b7824 */ /* 0x000fca00078e027b */
[----:B------:R-:W-:Y:S01]  /*6930*/  IADD3 R123, PT, PT, R123, R124, RZ ;  /* 0x0000007c7b7b7210 */ /* 0x000fe20007ffe0ff */
[----:B--2---:R-:W-:-:S05]  /*6940*/  IMAD.WIDE.U32 R118, R117, 0x4, R118 ;  /* 0x0000000475767825 */ /* 0x004fca00078e0076 */
[----:B------:R2:W-:Y:S02]  /*6950*/  STG.E desc[UR12][R118.64], R123 ;  /* 0x0000007b76007986 */ /* 0x0005e4000c10190c */
.L_x_25135:
[----:B------:R-:W-:Y:S02]  /*6960*/  VIADD R116, R116, 0x80 ;  /* 0x0000008074747836 */ /* 0x000fe40000000000 */
[----:B------:R-:W-:-:S07]  /*6970*/  VIADD R117, R117, 0x80 ;  /* 0x0000008075757836 */ /* 0x000fce0000000000 */
.L_x_25085:
[----:B------:R-:W-:Y:S05]  /*6980*/  BSYNC.RECONVERGENT B0 ;  /* 0x0000000000007941 */ /* 0x000fea0003800200 */
.L_x_25084:
        /* <DEDUP_REMOVED lines=10> */
.L_x_25138:
[----:B------:R-:W-:Y:S05]  /*6a30*/  BRA.U !UP0, `(.L_x_25139) ;  /* 0x0000001508587547 */ /* 0x000fea000b800000 */
[----:B------:R-:W2:Y:S02]  /*6a40*/  LDC.64 R92, c[0x0][0x3a0] ;  /* 0x0000e800ff5c7b82 */ /* 0x000ea40000000a00 */
[----:B--2---:R-:W-:-:S06]  /*6a50*/  IMAD.WIDE.U32 R94, R116, 0x10, R92 ;  /* 0x00000010745e7825 */ /* 0x004fcc00078e005c */
[----:B------:R-:W5:Y:S01]  /*6a60*/  LDG.E.128 R92, desc[UR12][R94.64] ;  /* 0x0000000c5e5c7981 */ /* 0x000f62000c1e1d00 */
[----:B------:R-:W-:-:S13]  /*6a70*/  ISETP.LT.AND P1, PT, RZ, UR43, PT ;  /* 0x0000002bff007c0c */ /* 0x000fda000bf21270 */
[----:B------:R-:W-:Y:S01]  /*6a80*/  @!P1 MOV R119, R7 ;  /* 0x0000000700779202 */ /* 0x000fe20000000f00 */
[----:B------:R-:W-:Y:S01]  /*6a90*/  @!P1 IMAD.MOV.U32 R118, RZ, RZ, R8 ;  /* 0x000000ffff769224 */ /* 0x000fe200078e0008 */
[----:B------:R-:W-:Y:S06]  /*6aa0*/  @!P1 BRA `(.L_x_25140) ;  /* 0x0000000400449947 */ /* 0x000fec0003800000 */
        /* <DEDUP_REMOVED lines=16> */
.L_x_25143:
        /* <DEDUP_REMOVED lines=13> */
.L_x_25145:
[----:B------:R-:W-:Y:S05]  /*6c80*/  BSYNC.RECONVERGENT B2 ;  /* 0x0000000000027941 */ /* 0x000fea0003800200 */
.L_x_25144:
[----:B------:R-:W-:Y:S01]  /*6c90*/  IMAD.WIDE.U32 R10, R120, -0x326172a9, RZ ;  /* 0xcd9e8d57780a7825 */ /* 0x000fe200078e00ff */
[----:B-1----:R-:W-:Y:S02]  /*6ca0*/  LOP3.LUT R124, R5, UR15, R7, 0x96, !PT ;  /* 0x0000000f057c7c12 */ /* 0x002fe4000f8e9607 */
        /* <DEDUP_REMOVED lines=39> */
.L_x_25142:
[----:B------:R-:W-:Y:S05]  /*6f20*/  BSYNC.RECONVERGENT B1 ;  /* 0x0000000000017941 */ /* 0x000fea0003800200 */
.L_x_25141:
        /* <DEDUP_REMOVED lines=9> */
.L_x_25140:
        /* <DEDUP_REMOVED lines=19> */
.L_x_25149:
        /* <DEDUP_REMOVED lines=13> */
.L_x_25151:
[----:B------:R-:W-:Y:S05]  /*71c0*/  BSYNC.RECONVERGENT B2 ;  /* 0x0000000000027941 */ /* 0x000fea0003800200 */
.L_x_25150:
        /* <DEDUP_REMOVED lines=42> */
.L_x_25148:
[----:B------:R-:W-:Y:S05]  /*7470*/  BSYNC.RECONVERGENT B1 ;  /* 0x0000000000017941 */ /* 0x000fea0003800200 */
.L_x_25147:
[----:B------:R-:W-:Y:S01]  /*7480*/  HFMA2 R118, -RZ, RZ, 0.1171875, 0 ;  /* 0x2f800000ff767431 */ /* 0x000fe200000001ff */
[----:B------:R-:W-:Y:S01]  /*7490*/  I2FP.F32.U32 R3, R3 ;  /* 0x0000000300037245 */ /* 0x000fe20000201000 */
[----:B-----5:R-:W-:-:S04]  /*74a0*/  FMUL.FTZ R119, R81, UR17 ;  /* 0x0000001151777c20 */ /* 0x020fc80008410000 */
[----:B------:R-:W-:Y:S01]  /*74b0*/  FFMA.FTZ R3, R3, R118, 1.1641532182693481445e-10 ;  /* 0x2f00000003037423 */ /* 0x000fe20000010076 */
[----:B------:R-:W-:-:S04]  /*74c0*/  FMUL.FTZ R118, R119, UR16 ;  /* 0x0000001077767c20 */ /* 0x000fc80008410000 */
[----:B------:R-:W-:-:S04]  /*74d0*/  FSETP.GTU.FTZ.AND P2, PT, R3, UR23, PT ;  /* 0x0000001703007c0b */ /* 0x000fc8000bf5c000 */
[----:B------:R-:W-:Y:S02]  /*74e0*/  FSEL R118, R118, RZ, !P2 ;  /* 0x000000ff76767208 */ /* 0x000fe40005000000 */
[----:B------:R-:W-:-:S03]  /*74f0*/  SEL R3, RZ, 0x1, P2 ;  /* 0x00000001ff037807 */ /* 0x000fc60001000000 */
[----:B------:R-:W-:-:S07]  /*7500*/  FADD.FTZ R93, R93, R118 ;  /* 0x000000765d5d7221 */ /* 0x000fce0000010000 */
.L_x_25146:
[----:B------:R-:W-:Y:S02]  /*7510*/  @!P1 IMAD.MOV.U32 R119, RZ, RZ, R7 ;  /* 0x000000ffff779224 */ /* 0x000fe400078e0007 */
[----:B-1----:R-:W-:Y:S01]  /*7520*/  @!P1 IMAD.MOV.U32 R124, RZ, RZ, R8 ;  /* 0x000000ffff7c9224 */ /* 0x002fe200078e0008 */
        /* <DEDUP_REMOVED lines=17> */
.L_x_25155:
        /* <DEDUP_REMOVED lines=13> */
.L_x_25157:
[----:B------:R-:W-:Y:S05]  /*7710*/  BSYNC.RECONVERGENT B2 ;  /* 0x0000000000027941 */ /* 0x000fea0003800200 */
.L_x_25156:
        /* <DEDUP_REMOVED lines=41> */
.L_x_25154:
[----:B------:R-:W-:Y:S05]  /*79b0*/  BSYNC.RECONVERGENT B1 ;  /* 0x0000000000017941 */ /* 0x000fea0003800200 */
.L_x_25153:
        /* <DEDUP_REMOVED lines=9> */
.L_x_25152:
        /* <DEDUP_REMOVED lines=19> */
.L_x_25161:
        /* <DEDUP_REMOVED lines=13> */
.L_x_25163:
[----:B------:R-:W-:Y:S05]  /*7c50*/  BSYNC.RECONVERGENT B2 ;  /* 0x0000000000027941 */ /* 0x000fea0003800200 */
.L_x_25162:
        /* <DEDUP_REMOVED lines=41> */
.L_x_25160:
[----:B------:R-:W-:Y:S05]  /*7ef0*/  BSYNC.RECONVERGENT B1 ;  /* 0x0000000000017941 */ /* 0x000fea0003800200 */
.L_x_25159:
        /* <DEDUP_REMOVED lines=9> */
[----:B------:R-:W-:Y:S06]  /*7f90*/  BRA `(.L_x_25158) ;  /* 0x0000001400207947 */ /* 0x000fec0003800000 */
.L_x_25139:
[----:B------:R-:W-:Y:S01]  /*7fa0*/  IMAD.MOV.U32 R94, RZ, RZ, R7 ;  /* 0x000000ffff5e7224 */ /* 0x000fe200078e0007 */
[----:B------:R-:W-:Y:S01]  /*7fb0*/  MOV R92, RZ ;  /* 0x000000ff005c7202 */ /* 0x000fe20000000f00 */
[----:B------:R-:W-:Y:S01]  /*7fc0*/  IMAD.MOV.U32 R118, RZ, RZ, R8 ;  /* 0x000000ffff767224 */ /* 0x000fe200078e0008 */
[----:B------:R-:W-:Y:S06]  /*7fd0*/  BRA.U !UP3, `(.L_x_25164) ;  /* 0x000000050b447547 */ /* 0x000fec000b800000 */
        /* <DEDUP_REMOVED lines=16> */
.L_x_25167:
        /* <DEDUP_REMOVED lines=13> */
.L_x_25169:
[----:B------:R-:W-:Y:S05]  /*81b0*/  BSYNC.RECONVERGENT B2 ;  /* 0x0000000000027941 */ /* 0x000fea0003800200 */
.L_x_25168:
        /* <DEDUP_REMOVED lines=42> */
.L_x_25166:
[----:B------:R-:W-:Y:S05]  /*8460*/  BSYNC.RECONVERGENT B1 ;  /* 0x0000000000017941 */ /* 0x000fea0003800200 */
.L_x_25165:
        /* <DEDUP_REMOVED lines=8> */
.L_x_25164:
        /* <DEDUP_REMOVED lines=16> */
.L_x_25173:
        /* <DEDUP_REMOVED lines=13> */
.L_x_25175:
[----:B------:R-:W-:Y:S05]  /*86c0*/  BSYNC.RECONVERGENT B2 ;  /* 0x0000000000027941 */ /* 0x000fea0003800200 */
.L_x_25174:
        /* <DEDUP_REMOVED lines=42> */
.L_x_25172:
[----:B------:R-:W-:Y:S05]  /*8970*/  BSYNC.RECONVERGENT B1 ;  /* 0x0000000000017941 */ /* 0x000fea0003800200 */
.L_x_25171:
        /* <DEDUP_REMOVED lines=8> */
.L_x_25170:
        /* <DEDUP_REMOVED lines=16> */
.L_x_25179:
        /* <DEDUP_REMOVED lines=13> */
.L_x_25181:
[----:B------:R-:W-:Y:S05]  /*8bd0*/  BSYNC.RECONVERGENT B2 ;  /* 0x0000000000027941 */ /* 0x000fea0003800200 */
.L_x_25180:
[----:B------:R-:W-:Y:S01]  /*8be0*/  IMAD.WIDE.U32 R10, R120, -0x326172a9, RZ ;  /* 0xcd9e8d57780a7825 */ /* 0x000fe200078e00ff */
[----:B-1----:R-:W-:-:S03]  /*8bf0*/  LOP3.LUT R124, R5, UR15, R7, 0x96, !PT ;  /* 0x0000000f057c7c12 */ /* 0x002fc6000f8e9607 */
        /* <DEDUP_REMOVED lines=40> */
.L_x_25178:
[----:B------:R-:W-:Y:S05]  /*8e80*/  BSYNC.RECONVERGENT B1 ;  /* 0x0000000000017941 */ /* 0x000fea0003800200 */
.L_x_25177:
        /* <DEDUP_REMOVED lines=8> */
.L_x_25176:
        /* <DEDUP_REMOVED lines=16> */
.L_x_25184:
        /* <DEDUP_REMOVED lines=13> */
.L_x_25186:
[----:B------:R-:W-:Y:S05]  /*90e0*/  BSYNC.RECONVERGENT B2 ;  /* 0x0000000000027941 */ /* 0x000fea0003800200 */
.L_x_25185:
        /* <DEDUP_REMOVED lines=42> */
.L_x_25183:
[----:B------:R-:W-:Y:S05]  /*9390*/  BSYNC.RECONVERGENT B1 ;  /* 0x0000000000017941 */ /* 0x000fea0003800200 */
.L_x_25182:
        /* <DEDUP_REMOVED lines=8> */
.L_x_25158:
[----:B-1----:R-:W1:Y:S01]  /*9420*/  LDC.64 R124, c[0x0][0x3a8] ;  /* 0x0000ea00ff7c7b82 */ /* 0x002e620000000a00 */
[----:B------:R-:W-:Y:S01]  /*9430*/  MOV R8, R118 ;  /* 0x0000007600087202 */ /* 0x000fe20000000f00 */
[----:B-1----:R-:W-:-:S05]  /*9440*/  IMAD.WIDE.U32 R124, R116, 0x10, R124 ;  /* 0x00000010747c7825 */ /* 0x002fca00078e007c */
[----:B-----5:R1:W-:Y:S01]  /*9450*/  STG.E.128 desc[UR12][R124.64], R92 ;  /* 0x0000005c7c007986 */ /* 0x0203e2000c101d0c */
[----:B------:R-:W-:Y:S05]  /*9460*/  BRA.U !UP3, `(.L_x_25187) ;  /* 0x000000010b2c7547 */ /* 0x000fea000b800000 */
[----:B------:R-:W2:Y:S01]  /*9470*/  LDC.64 R118, c[0x0][0x3b0] ;  /* 0x0000ec00ff767b82 */ /* 0x000ea20000000a00 */
[----:B-1----:R-:W-:Y:S01]  /*9480*/  IMAD.U32 R124, R2, 0x10000, RZ ;  /* 0x00010000027c7824 */ /* 0x002fe200078e00ff */
[----:B------:R-:W-:Y:S02]  /*9490*/  LOP3.LUT R123, R0, 0xffff, RZ, 0xc0, !PT ;  /* 0x0000ffff007b7812 */ /* 0x000fe400078ec0ff */
[----:B------:R-:W-:Y:S02]  /*94a0*/  LOP3.LUT R126, R3, 0xff, RZ, 0xc0, !PT ;  /* 0x000000ff037e7812 */ /* 0x000fe400078ec0ff */
[----:B------:R-:W-:-:S05]  /*94b0*/  LOP3.LUT R124, R124, 0xff0000, RZ, 0xc0, !PT ;  /* 0x00ff00007c7c7812 */ /* 0x000fca00078ec0ff */
[----:B------:R-:W-:Y:S01]  /*94c0*/  IMAD R123, R123, 0x1000000, R124 ;  /* 0x010000007b7b7824 */ /* 0x000fe200078e027c */
[----:B------:R-:W-:-:S04]  /*94d0*/  LOP3.LUT R124, R4, 0xff, RZ, 0xc0, !PT ;  /* 0x000000ff047c7812 */ /* 0x000fc800078ec0ff */
[----:B------:R-:W-:-:S05]  /*94e0*/  LEA R123, R126, R123, 0x8 ;  /* 0x0000007b7e7b7211 */ /* 0x000fca00078e40ff */
[----:B------:R-:W-:Y:S02]  /*94f0*/  IMAD.IADD R123, R123, 0x1, R124 ;  /* 0x000000017b7b7824 */ /* 0x000fe400078e027c */
[----:B--2---:R-:W-:-:S05]  /*9500*/  IMAD.WIDE.U32 R118, R117, 0x4, R118 ;  /* 0x0000000475767825 */ /* 0x004fca00078e0076 */
[----:B------:R2:W-:Y:S02]  /*9510*/  STG.E desc[UR12][R118.64], R123 ;  /* 0x0000007b76007986 */ /* 0x0005e4000c10190c */
.L_x_25187:
[----:B------:R-:W-:Y:S01]  /*9520*/  VIADD R116, R116, 0x80 ;  /* 0x0000008074747836 */ /* 0x000fe20000000000 */
[----:B------:R-:W-:-:S07]  /*9530*/  IADD3 R117, PT, PT, R117, 0x80, RZ ;  /* 0x0000008075757810 */ /* 0x000fce0007ffe0ff */
.L_x_25137:
[----:B------:R-:W-:Y:S05]  /*9540*/  BSYNC.RECONVERGENT B0 ;  /* 0x0000000000007941 */ /* 0x000fea0003800200 */
.L_x_25136:
        /* <DEDUP_REMOVED lines=10> */
.L_x_25190:
[----:B------:R-:W-:Y:S05]  /*95f0*/  BRA.U !UP0, `(.L_x_25191) ;  /* 0x0000001508587547 */ /* 0x000fea000b800000 */
[----:B------:R-:W2:Y:S02]  /*9600*/  LDC.64 R96, c[0x0][0x3a0] ;  /* 0x0000e800ff607b82 */ /* 0x000ea40000000a00 */
[----:B--2---:R-:W-:-:S06]  /*9610*/  IMAD.WIDE.U32 R98, R116, 0x10, R96 ;  /* 0x0000001074627825 */ /* 0x004fcc00078e0060 */
        /* <DEDUP_REMOVED lines=21> */
.L_x_25195:
        /* <DEDUP_REMOVED lines=13> */
.L_x_25197:
[----:B------:R-:W-:Y:S05]  /*9840*/  BSYNC.RECONVERGENT B2 ;  /* 0x0000000000027941 */ /* 0x000fea0003800200 */
.L_x_25196:
        /* <DEDUP_REMOVED lines=41> */
.L_x_25194:
[----:B------:R-:W-:Y:S05]  /*9ae0*/  BSYNC.RECONVERGENT B1 ;  /* 0x0000000000017941 */ /* 0x000fea0003800200 */
.L_x_25193:
        /* <DEDUP_REMOVED lines=9> */
.L_x_25192:
        /* <DEDUP_REMOVED lines=19> */
.L_x_25201:
        /* <DEDUP_REMOVED lines=13> */
.L_x_25203:
[----:B------:R-:W-:Y:S05]  /*9d80*/  BSYNC.RECONVERGENT B2 ;  /* 0x0000000000027941 */ /* 0x000fea0003800200 */
.L_x_25202:
        /* <DEDUP_REMOVED lines=42> */
.L_x_25200:
[----:B------:R-:W-:Y:S05]  /*a030*/  BSYNC.RECONVERGENT B1 ;  /* 0x0000000000017941 */ /* 0x000fea0003800200 */
.L_x_25199:
        /* <DEDUP_REMOVED lines=9> */
.L_x_25198:
[----:B------:R-:W-:Y:S01]  /*a0d0*/  @!P1 IMAD.MOV.U32 R119, RZ, RZ, R7 ;  /* 0x000000ffff779224 */ /* 0x000fe200078e0007 */
[----:B-1----:R-:W-:Y:S01]  /*a0e0*/  @!P1 MOV R124, R8 ;  /* 0x00000008007c9202 */ /* 0x002fe20000000f00 */
        /* <DEDUP_REMOVED lines=17> */
.L_x_25207:
        /* <DEDUP_REMOVED lines=13> */
.L_x_25209:
[----:B------:R-:W-:Y:S05]  /*a2d0*/  BSYNC.RECONVERGENT B2 ;  /* 0x0000000000027941 */ /* 0x000fea0003800200 */
.L_x_25208:
        /* <DEDUP_REMOVED lines=41> */
.L_x_25206:
[----:B------:R-:W-:Y:S05]  /*a570*/  BSYNC.RECONVERGENT B1 ;  /* 0x0000000000017941 */ /* 0x000fea0003800200 */
.L_x_25205:
        /* <DEDUP_REMOVED lines=9> */
.L_x_25204:
        /* <DEDUP_REMOVED lines=19> */
.L_x_25213:
        /* <DEDUP_REMOVED lines=13> */
.L_x_25215:
[----:B------:R-:W-:Y:S05]  /*a810*/  BSYNC.RECONVERGENT B2 ;  /* 0x0000000000027941 */ /* 0x000fea0003800200 */
.L_x_25214:
        /* <DEDUP_REMOVED lines=41> */
.L_x_25212:
[----:B------:R-:W-:Y:S05]  /*aab0*/  BSYNC.RECONVERGENT B1 ;  /* 0x0000000000017941 */ /* 0x000fea0003800200 */
.L_x_25211:
        /* <DEDUP_REMOVED lines=10> */
.L_x_25191:
        /* <DEDUP_REMOVED lines=20> */
.L_x_25219:
        /* <DEDUP_REMOVED lines=13> */
.L_x_25221:
[----:B------:R-:W-:Y:S05]  /*ad70*/  BSYNC.RECONVERGENT B2 ;  /* 0x0000000000027941 */ /* 0x000fea0003800200 */
.L_x_25220:
        /* <DEDUP_REMOVED lines=42> */
.L_x_25218:
[----:B------:R-:W-:Y:S05]  /*b020*/  BSYNC.RECONVERGENT B1 ;  /* 0x0000000000017941 */ /* 0x000fea0003800200 */
.L_x_25217:
        /* <DEDUP_REMOVED lines=8> */
.L_x_25216:
        /* <DEDUP_REMOVED lines=16> */
.L_x_25225:
        /* <DEDUP_REMOVED lines=13> */
.L_x_25227:
[----:B------:R-:W-:Y:S05]  /*b280*/  BSYNC.RECONVERGENT B2 ;  /* 0x0000000000027941 */ /* 0x000fea0003800200 */
.L_x_25226:
        /* <DEDUP_REMOVED lines=42> */
.L_x_25224:
[----:B------:R-:W-:Y:S05]  /*b530*/  BSYNC.RECONVERGENT B1 ;  /* 0x0000000000017941 */ /* 0x000fea0003800200 */
.L_x_25223:
        /* <DEDUP_REMOVED lines=8> */
.L_x_25222:
        /* <DEDUP_REMOVED lines=16> */
.L_x_25231:
        /* <DEDUP_REMOVED lines=13> */
.L_x_25233:
[----:B------:R-:W-:Y:S05]  /*b790*/  BSYNC.RECONVERGENT B2 ;  /* 0x0000000000027941 */ /* 0x000fea0003800200 */
.L_x_25232:
        /* <DEDUP_REMOVED lines=42> */
.L_x_25230:
[----:B------:R-:W-:Y:S05]  /*ba40*/  BSYNC.RECONVERGENT B1 ;  /* 0x0000000000017941 */ /* 0x000fea0003800200 */
.L_x_25229:
        /* <DEDUP_REMOVED lines=8> */
.L_x_25228:
        /* <DEDUP_REMOVED lines=16> */
.L_x_25236:
        /* <DEDUP_REMOVED lines=13> */
.L_x_25238:
[----:B------:R-:W-:Y:S05]  /*bca0*/  BSYNC.RECONVERGENT B2 ;  /* 0x0000000000027941 */ /* 0x000fea0003800200 */
.L_x_25237:
        /* <DEDUP_REMOVED lines=42> */
.L_x_25235:
[----:B------:R-:W-:Y:S05]  /*bf50*/  BSYNC.RECONVERGENT B1 ;  /* 0x0000000000017941 */ /* 0x000fea0003800200 */
.L_x_25234:
        /* <DEDUP_REMOVED lines=8> */
.L_x_25210:
[----:B-1----:R-:W1:Y:S01]  /*bfe0*/  LDC.64 R124, c[0x0][0x3a8] ;  /* 0x0000ea00ff7c7b82 */ /* 0x002e620000000a00 */
        /* <DEDUP_REMOVED lines=15> */
.L_x_25239:
[----:B------:R-:W-:Y:S01]  /*c0e0*/  IADD3 R116, PT, PT, R116, 0x80, RZ ;  /* 0x0000008074747810 */ /* 0x000fe20007ffe0ff */
[----:B------:R-:W-:-:S07]  /*c0f0*/  VIADD R117, R117, 0x80 ;  /* 0x0000008075757836 */ /* 0x000fce0000000000 */
.L_x_25189:
[----:B------:R-:W-:Y:S05]  /*c100*/  BSYNC.RECONVERGENT B0 ;  /* 0x0000000000007941 */ /* 0x000fea0003800200 */
.L_x_25188:
        /* <DEDUP_REMOVED lines=10> */
.L_x_25242:
        /* <DEDUP_REMOVED lines=24> */
.L_x_25247:
        /* <DEDUP_REMOVED lines=13> */
.L_x_25249:
[----:B------:R-:W-:Y:S05]  /*c400*/  BSYNC.RECONVERGENT B2 ;  /* 0x0000000000027941 */ /* 0x000fea0003800200 */
.L_x_25248:
        /* <DEDUP_REMOVED lines=41> */
.L_x_25246:
[----:B------:R-:W-:Y:S05]  /*c6a0*/  BSYNC.RECONVERGENT B1 ;  /* 0x0000000000017941 */ /* 0x000fea0003800200 */
.L_x_25245:
        /* <DEDUP_REMOVED lines=9> */
.L_x_25244:
        /* <DEDUP_REMOVED lines=19> */
.L_x_25253:
        /* <DEDUP_REMOVED lines=13> */
.L_x_25255:
[----:B------:R-:W-:Y:S05]  /*c940*/  BSYNC.RECONVERGENT B2 ;  /* 0x0000000000027941 */ /* 0x000fea0003800200 */
.L_x_25254:
        /* <DEDUP_REMOVED lines=42> */
.L_x_25252:
[----:B------:R-:W-:Y:S05]  /*cbf0*/  BSYNC.RECONVERGENT B1 ;  /* 0x0000000000017941 */ /* 0x000fea0003800200 */
.L_x_25251:
        /* <DEDUP_REMOVED lines=9> */
.L_x_25250:
        /* <DEDUP_REMOVED lines=19> */
.L_x_25259:
        /* <DEDUP_REMOVED lines=13> */
.L_x_25261:
[----:B------:R-:W-:Y:S05]  /*ce90*/  BSYNC.RECONVERGENT B2 ;  /* 0x0000000000027941 */ /* 0x000fea0003800200 */
.L_x_25260:
        /* <DEDUP_REMOVED lines=41> */
.L_x_25258:
[----:B------:R-:W-:Y:S05]  /*d130*/  BSYNC.RECONVERGENT B1 ;  /* 0x0000000000017941 */ /* 0x000fea0003800200 */
.L_x_25257:
        /* <DEDUP_REMOVED lines=9> */
.L_x_25256:
        /* <DEDUP_REMOVED lines=19> */
.L_x_25265:
        /* <DEDUP_REMOVED lines=13> */
.L_x_25267:
[----:B------:R-:W-:Y:S05]  /*d3d0*/  BSYNC.RECONVERGENT B2 ;  /* 0x0000000000027941 */ /* 0x000fea0003800200 */
.L_x_25266:
        /* <DEDUP_REMOVED lines=41> */
.L_x_25264:
[----:B------:R-:W-:Y:S05]  /*d670*/  BSYNC.RECONVERGENT B1 ;  /* 0x0000000000017941 */ /* 0x000fea0003800200 */
.L_x_25263:
        /* <DEDUP_REMOVED lines=10> */
.L_x_25243:
[----:B------:R-:W-:Y:S01]  /*d720*/  IMAD.MOV.U32 R102, RZ, RZ, R7 ;  /* 0x000000ffff667224 */ /* 0x000fe200078e0007 */
[----:B------:R-:W-:Y:S01]  /*d730*/  MOV R118, R8 ;  /* 0x0000000800767202 */ /* 0x000fe20000000f00 */
[----:B------:R-:W-:Y:S01]  /*d740*/  IMAD.MOV.U32 R100, RZ, RZ, RZ ;  /* 0x000000ffff647224 */ /* 0x000fe200078e00ff */
[----:B------:R-:W-:Y:S06]  /*d750*/  BRA.U !UP3, `(.L_x_25268) ;  /* 0x000000050b447547 */ /* 0x000fec000b800000 */
[----:B------:R-:W-:Y:S01]  /*d760*/  ISETP.NE.AND P1, PT, R7, 0x1, PT ;  /* 0x000000010700780c */ /* 0x000fe20003f25270 */
[----:B------:R-:W-:Y:S01]  /*d770*/  BSSY.RECONVERGENT B1, `(.L_x_25269) ;  /* 0x0000047000017945 */ /* 0x000fe20003800200 */
[----:B------:R-:W-:Y:S02]  /*d780*/  HFMA2 R102, -RZ, RZ, 0, 1.1920928955078125e-07 ;  /* 0x00000002ff667431 */ /* 0x000fe400000001ff */
[----:B0-----:R-:W-:Y:S01]  /*d790*/  IMAD.MOV.U32 R4, RZ, RZ, R6 ;  /* 0x000000ffff047224 */ /* 0x001fe200078e0006 */
        /* <DEDUP_REMOVED lines=12> */
.L_x_25271:
        /* <DEDUP_REMOVED lines=13> */
.L_x_25273:
[----:B------:R-:W-:Y:S05]  /*d930*/  BSYNC.RECONVERGENT B2 ;  /* 0x0000000000027941 */ /* 0x000fea0003800200 */
.L_x_25272:
        /* <DEDUP_REMOVED lines=40> */
[----:B------:R-:W-:Y:S02]  /*dbc0*/  LOP3.LUT R11, R118, UR42, R101, 0x96, !PT ;  /* 0x0000002a760b7c12 */ /* 0x000fe4000f8e9665 */
[----:B------:R-:W-:-:S07]  /*dbd0*/  MOV R118, R100 ;  /* 0x0000006400767202 */ /* 0x000fce0000000f00 */
.L_x_25270:
[----:B------:R-:W-:Y:S05]  /*dbe0*/  BSYNC.RECONVERGENT B1 ;  /* 0x0000000000017941 */ /* 0x000fea0003800200 */
.L_x_25269:
        /* <DEDUP_REMOVED lines=8> */
.L_x_25268:
        /* <DEDUP_REMOVED lines=16> */
.L_x_25277:
        /* <DEDUP_REMOVED lines=13> */
.L_x_25279:
[----:B------:R-:W-:Y:S05]  /*de40*/  BSYNC.RECONVERGENT B2 ;  /* 0x0000000000027941 */ /* 0x000fea0003800200 */
.L_x_25278:
        /* <DEDUP_REMOVED lines=42> */
.L_x_25276:
[----:B------:R-:W-:Y:S05]  /*e0f0*/  BSYNC.RECONVERGENT B1 ;  /* 0x0000000000017941 */ /* 0x000fea0003800200 */
.L_x_25275:
        /* <DEDUP_REMOVED lines=8> */
.L_x_25274:
        /* <DEDUP_REMOVED lines=16> */
.L_x_25283:
        /* <DEDUP_REMOVED lines=13> */
.L_x_25285:
[----:B------:R-:W-:Y:S05]  /*e350*/  BSYNC.RECONVERGENT B2 ;  /* 0x0000000000027941 */ /* 0x000fea0003800200 */
.L_x_25284:
        /* <DEDUP_REMOVED lines=42> */
.L_x_25282:
[----:B------:R-:W-:Y:S05]  /*e600*/  BSYNC.RECONVERGENT B1 ;  /* 0x0000000000017941 */ /* 0x000fea0003800200 */
.L_x_25281:
        /* <DEDUP_REMOVED lines=8> */
.L_x_25280:
        /* <DEDUP_REMOVED lines=16> */
.L_x_25288:
        /* <DEDUP_REMOVED lines=13> */
.L_x_25290:
[----:B------:R-:W-:Y:S05]  /*e860*/  BSYNC.RECONVERGENT B2 ;  /* 0x0000000000027941 */ /* 0x000fea0003800200 */
.L_x_25289:
        /* <DEDUP_REMOVED lines=42> */
.L_x_25287:
[----:B------:R-:W-:Y:S05]  /*eb10*/  BSYNC.RECONVERGENT B1 ;  /* 0x0000000000017941 */ /* 0x000fea0003800200 */
.L_x_25286:
        /* <DEDUP_REMOVED lines=8> */
.L_x_25262:
        /* <DEDUP_REMOVED lines=11> */
[----:B------:R-:W-:-:S04]  /*ec50*/  LOP3.LUT R124, R4, 0xff, RZ, 0xc0, !PT ;  /* 0x000000ff047c7812 */ /* 0x000fc800078ec0ff */
[----:B------:R-:W-:-:S05]  /*ec60*/  LEA R123, R126, R123, 0x8 ;  /* 0x0000007b7e7b7211 */ /* 0x000fca00078e40ff */
[----:B------:R-:W-:Y:S02]  /*ec70*/  IMAD.IADD R123, R123, 0x1, R124 ;  /* 0x000000017b7b7824 */ /* 0x000fe400078e027c */
[----:B--2---:R-:W-:-:S05]  /*ec80*/  IMAD.WIDE.U32 R118, R117, 0x4, R118 ;  /* 0x0000000475767825 */ /* 0x004fca00078e0076 */
[----:B------:R2:W-:Y:S02]  /*ec90*/  STG.E desc[UR12][R118.64], R123 ;  /* 0x0000007b76007986 */ /* 0x0005e4000c10190c */
.L_x_25291:
[----:B------:R-:W-:Y:S01]  /*eca0*/  IADD3 R116, PT, PT, R116, 0x80, RZ ;  /* 0x0000008074747810 */ /* 0x000fe20007ffe0ff */
[----:B------:R-:W-:-:S07]  /*ecb0*/  VIADD R117, R117, 0x80 ;  /* 0x0000008075757836 */ /* 0x000fce0000000000 */
.L_x_25241:
[----:B------:R-:W-:Y:S05]  /*ecc0*/  BSYNC.RECONVERGENT B0 ;  /* 0x0000000000007941 */ /* 0x000fea0003800200 */
.L_x_25240:
        /* <DEDUP_REMOVED lines=9> */
.L_x_25294:
[----:B------:R-:W-:Y:S05]  /*ed60*/  BRA.U !UP0, `(.L_x_25295) ;  /* 0x0000001508587547 */ /* 0x000fea000b800000 */
[----:B------:R-:W3:Y:S02]  /*ed70*/  LDC.64 R104, c[0x0][0x3a0] ;  /* 0x0000e800ff687b82 */ /* 0x000ee40000000a00 */
[----:B---3--:R-:W-:-:S06]  /*ed80*/  IMAD.WIDE.U32 R106, R116, 0x10, R104 ;  /* 0x00000010746a7825 */ /* 0x008fcc00078e0068 */
[----:B------:R-:W5:Y:S01]  /*ed90*/  LDG.E.128 R104, desc[UR12][R106.64] ;  /* 0x0000000c6a687981 */ /* 0x000f62000c1e1d00 */
[----:B------:R-:W-:-:S13]  /*eda0*/  ISETP.LT.AND P2, PT, RZ, UR43, PT ;  /* 0x0000002bff007c0c */ /* 0x000fda000bf41270 */
[----:B--2---:R-:W-:Y:S01]  /*edb0*/  @!P2 MOV R119, R7 ;  /* 0x000000070077a202 */ /* 0x004fe20000000f00 */
[----:B------:R-:W-:Y:S01]  /*edc0*/  @!P2 IMAD.MOV.U32 R118, RZ, RZ, R8 ;  /* 0x000000ffff76a224 */ /* 0x000fe200078e0008 */
[----:B------:R-:W-:Y:S06]  /*edd0*/  @!P2 BRA `(.L_x_25296) ;  /* 0x000000040044a947 */ /* 0x000fec0003800000 */
        /* <DEDUP_REMOVED lines=16> */
.L_x_25299:
        /* <DEDUP_REMOVED lines=13> */
.L_x_25301:
[----:B------:R-:W-:Y:S05]  /*efb0*/  BSYNC.RECONVERGENT B2 ;  /* 0x0000000000027941 */ /* 0x000fea0003800200 */
.L_x_25300:
        /* <DEDUP_REMOVED lines=41> */
.L_x_25298:
[----:B------:R-:W-:Y:S05]  /*f250*/  BSYNC.RECONVERGENT B1 ;  /* 0x0000000000017941 */ /* 0x000fea0003800200 */
.L_x_25297:
        /* <DEDUP_REMOVED lines=9> */
.L_x_25296:
        /* <DEDUP_REMOVED lines=19> */
.L_x_25305:
        /* <DEDUP_REMOVED lines=13> */
.L_x_25307:
[----:B------:R-:W-:Y:S05]  /*f4f0*/  BSYNC.RECONVERGENT B2 ;  /* 0x0000000000027941 */ /* 0x000fea0003800200 */
.L_x_25306:
        /* <DEDUP_REMOVED lines=42> */
.L_x_25304:
[----:B------:R-:W-:Y:S05]  /*f7a0*/  BSYNC.RECONVERGENT B1 ;  /* 0x0000000000017941 */ /* 0x000fea0003800200 */
.L_x_25303:
        /* <DEDUP_REMOVED lines=9> */
.L_x_25302:
        /* <DEDUP_REMOVED lines=19> */
.L_x_25311:
        /* <DEDUP_REMOVED lines=13> */
.L_x_25313:
[----:B------:R-:W-:Y:S05]  /*fa40*/  BSYNC.RECONVERGENT B2 ;  /* 0x0000000000027941 */ /* 0x000fea0003800200 */
.L_x_25312:
        /* <DEDUP_REMOVED lines=41> */
.L_x_25310:
[----:B------:R-:W-:Y:S05]  /*fce0*/  BSYNC.RECONVERGENT B1 ;  /* 0x0000000000017941 */ /* 0x000fea0003800200 */
.L_x_25309:
        /* <DEDUP_REMOVED lines=9> */
.L_x_25308:
        /* <DEDUP_REMOVED lines=19> */
.L_x_25317:
        /* <DEDUP_REMOVED lines=13> */
.L_x_25319:
[----:B------:R-:W-:Y:S05]  /*ff80*/  BSYNC.RECONVERGENT B2 ;  /* 0x0000000000027941 */ /* 0x000fea0003800200 */
.L_x_25318:
        /* <DEDUP_REMOVED lines=41> */
.L_x_25316:
[----:B------:R-:W-:Y:S05]  /*10220*/  BSYNC.RECONVERGENT B1 ;  /* 0x0000000000017941 */ /* 0x000fea0003800200 */
.L_x_25315:
        /* <DEDUP_REMOVED lines=10> */
.L_x_25295:
[----:B------:R-:W-:Y:S01]  /*102d0*/  IMAD.MOV.U32 R106, RZ, RZ, R7 ;  /* 0x000000ffff6a7224 */ /* 0x000fe200078e0007 */
[----:B--2---:R-:W-:Y:S01]  /*102e0*/  MOV R118, R8 ;  /* 0x0000000800767202 */ /* 0x004fe20000000f00 */
        /* <DEDUP_REMOVED lines=18> */
.L_x_25323:
        /* <DEDUP_REMOVED lines=13> */
.L_x_25325:
[----:B------:R-:W-:Y:S05]  /*104e0*/  BSYNC.RECONVERGENT B2 ;  /* 0x0000000000027941 */ /* 0x000fea0003800200 */
.L_x_25324:
        /* <DEDUP_REMOVED lines=42> */
.L_x_25322:
[----:B------:R-:W-:Y:S05]  /*10790*/  BSYNC.RECONVERGENT B1 ;  /* 0x0000000000017941 */ /* 0x000fea0003800200 */
.L_x_25321:
[----:B------:R-:W-:Y:S01]  /*107a0*/  I2FP.F32.U32 R4, R4 ;  /* 0x0000000400047245 */ /* 0x000fe20000201000 */
[----:B------:R-:W-:Y:S02]  /*107b0*/  IMAD.MOV.U32 R7, RZ, RZ, 0x2f800000 ;  /* 0x2f800000ff077424 */ /* 0x000fe400078e00ff */
[----:B-----5:R-:W-:Y:S02]  /*107c0*/  FMUL.FTZ R8, R80, UR17 ;  /* 0x0000001150087c20 */ /* 0x020fe40008410000 */
[----:B------:R-:W-:Y:S02]  /*107d0*/  FFMA.FTZ R4, R4, R7, 1.1641532182693481445e-10 ;  /* 0x2f00000004047423 */ /* 0x000fe40000010007 */
[----:B------:R-:W-:-:S03]  /*107e0*/  FMUL.FTZ R8, R8, UR16 ;  /* 0x0000001008087c20 */ /* 0x000fc60008410000 */
[----:B------:R-:W-:-:S04]  /*107f0*/  FSETP.GTU.FTZ.AND P2, PT, R4, UR23, PT ;  /* 0x0000001704007c0b */ /* 0x000fc8000bf5c000 */
[----:B------:R-:W-:Y:S02]  /*10800*/  FSEL R104, R8, RZ, !P2 ;  /* 0x000000ff08687208 */ /* 0x000fe40005000000 */
[----:B------:R-:W-:-:S07]  /*10810*/  SEL R4, RZ, 0x1, P2 ;  /* 0x00000001ff047807 */ /* 0x000fce0001000000 */
.L_x_25320:
        /* <DEDUP_REMOVED lines=16> */
.L_x_25329:
        /* <DEDUP_REMOVED lines=13> */
.L_x_25331:
[----:B------:R-:W-:Y:S05]  /*109f0*/  BSYNC.RECONVERGENT B2 ;  /* 0x0000000000027941 */ /* 0x000fea0003800200 */
.L_x_25330:
        /* <DEDUP_REMOVED lines=42> */
.L_x_25328:
[----:B------:R-:W-:Y:S05]  /*10ca0*/  BSYNC.RECONVERGENT B1 ;  /* 0x0000000000017941 */ /* 0x000fea0003800200 */
.L_x_25327:
[----:B------:R-:W-:Y:S01]  /*10cb0*/  HFMA2 R8, -RZ, RZ, 0.1171875, 0 ;  /* 0x2f800000ff087431 */ /* 0x000fe200000001ff */
[----:B------:R-:W-:Y:S01]  /*10cc0*/  I2FP.F32.U32 R3, R3 ;  /* 0x0000000300037245 */ /* 0x000fe20000201000 */
[----:B-----5:R-:W-:-:S04]  /*10cd0*/  FMUL.FTZ R105, R81, UR17 ;  /* 0x0000001151697c20 */ /* 0x020fc80008410000 */
[----:B------:R-:W-:Y:S01]  /*10ce0*/  FMUL.FTZ R105, R105, UR16 ;  /* 0x0000001069697c20 */ /* 0x000fe20008410000 */
[----:B------:R-:W-:-:S05]  /*10cf0*/  FFMA.FTZ R3, R3, R8, 1.1641532182693481445e-10 ;  /* 0x2f00000003037423 */ /* 0x000fca0000010008 */
[----:B------:R-:W-:-:S04]  /*10d00*/  FSETP.GTU.FTZ.AND P2, PT, R3, UR23, PT ;  /* 0x0000001703007c0b */ /* 0x000fc8000bf5c000 */
[----:B------:R-:W-:Y:S02]  /*10d10*/  FSEL R105, R105, RZ, !P2 ;  /* 0x000000ff69697208 */ /* 0x000fe40005000000 */
[----:B------:R-:W-:-:S07]  /*10d20*/  SEL R3, RZ, 0x1, P2 ;  /* 0x00000001ff037807 */ /* 0x000fce0001000000 */
.L_x_25326:
        /* <DEDUP_REMOVED lines=16> */
.L_x_25335:
        /* <DEDUP_REMOVED lines=13> */
.L_x_25337:
[----:B------:R-:W-:Y:S05]  /*10f00*/  BSYNC.RECONVERGENT B2 ;  /* 0x0000000000027941 */ /* 0x000fea0003800200 */
.L_x_25336:
        /* <DEDUP_REMOVED lines=42> */
.L_x_25334:
[----:B------:R-:W-:Y:S05]  /*111b0*/  BSYNC.RECONVERGENT B1 ;  /* 0x0000000000017941 */ /* 0x000fea0003800200 */
.L_x_25333:
        /* <DEDUP_REMOVED lines=8> */
.L_x_25332:
        /* <DEDUP_REMOVED lines=16> */
.L_x_25340:
        /* <DEDUP_REMOVED lines=13> */
.L_x_25342:
[----:B------:R-:W-:Y:S05]  /*11410*/  BSYNC.RECONVERGENT B2 ;  /* 0x0000000000027941 */ /* 0x000fea0003800200 */
.L_x_25341:
        /* <DEDUP_REMOVED lines=42> */
.L_x_25339:
[----:B------:R-:W-:Y:S05]  /*116c0*/  BSYNC.RECONVERGENT B1 ;  /* 0x0000000000017941 */ /* 0x000fea0003800200 */
.L_x_25338:
        /* <DEDUP_REMOVED lines=8> */
.L_x_25314:
        /* <DEDUP_REMOVED lines=16> */
.L_x_25343:
[----:B------:R-:W-:Y:S01]  /*11850*/  IADD3 R116, PT, PT, R116, 0x80, RZ ;  /* 0x0000008074747810 */ /* 0x000fe20007ffe0ff */
[----:B------:R-:W-:-:S07]  /*11860*/  VIADD R117, R117, 0x80 ;  /* 0x0000008075757836 */ /* 0x000fce0000000000 */
.L_x_25293:
[----:B------:R-:W-:Y:S05]  /*11870*/  BSYNC.RECONVERGENT B0 ;  /* 0x0000000000007941 */ /* 0x000fea0003800200 */
.L_x_25292:
        /* <DEDUP_REMOVED lines=9> */
.L_x_25346:
        /* <DEDUP_REMOVED lines=24> */
.L_x_25351:
        /* <DEDUP_REMOVED lines=13> */
.L_x_25353:
[----:B------:R-:W-:Y:S05]  /*11b60*/  BSYNC.RECONVERGENT B2 ;  /* 0x0000000000027941 */ /* 0x000fea0003800200 */
.L_x_25352:
        /* <DEDUP_REMOVED lines=41> */
.L_x_25350:
[----:B------:R-:W-:Y:S05]  /*11e00*/  BSYNC.RECONVERGENT B1 ;  /* 0x0000000000017941 */ /* 0x000fea0003800200 */
.L_x_25349:
        /* <DEDUP_REMOVED lines=9> */
.L_x_25348:
        /* <DEDUP_REMOVED lines=19> */
.L_x_25357:
        /* <DEDUP_REMOVED lines=13> */
.L_x_25359:
[----:B------:R-:W-:Y:S05]  /*120a0*/  BSYNC.RECONVERGENT B2 ;  /* 0x0000000000027941 */ /* 0x000fea0003800200 */
.L_x_25358:
        /* <DEDUP_REMOVED lines=42> */
.L_x_25356:
[----:B------:R-:W-:Y:S05]  /*12350*/  BSYNC.RECONVERGENT B1 ;  /* 0x0000000000017941 */ /* 0x000fea0003800200 */
.L_x_25355:
        /* <DEDUP_REMOVED lines=9> */
.L_x_25354:
        /* <DEDUP_REMOVED lines=19> */
.L_x_25363:
        /* <DEDUP_REMOVED lines=13> */
.L_x_25365:
[----:B------:R-:W-:Y:S05]  /*125f0*/  BSYNC.RECONVERGENT B2 ;  /* 0x0000000000027941 */ /* 0x000fea0003800200 */
.L_x_25364:
        /* <DEDUP_REMOVED lines=41> */
.L_x_25362:
[----:B------:R-:W-:Y:S05]  /*12890*/  BSYNC.RECONVERGENT B1 ;  /* 0x0000000000017941 */ /* 0x000fea0003800200 */
.L_x_25361:
        /* <DEDUP_REMOVED lines=9> */
.L_x_25360:
        /* <DEDUP_REMOVED lines=19> */
.L_x_25369:
        /* <DEDUP_REMOVED lines=13> */
.L_x_25371:
[----:B------:R-:W-:Y:S05]  /*12b30*/  BSYNC.RECONVERGENT B2 ;  /* 0x0000000000027941 */ /* 0x000fea0003800200 */
.L_x_25370:
        /* <DEDUP_REMOVED lines=41> */
.L_x_25368:
[----:B------:R-:W-:Y:S05]  /*12dd0*/  BSYNC.RECONVERGENT B1 ;  /* 0x0000000000017941 */ /* 0x000fea0003800200 */
.L_x_25367:
        /* <DEDUP_REMOVED lines=10> */
.L_x_25347:
        /* <DEDUP_REMOVED lines=20> */
.L_x_25375:
        /* <DEDUP_REMOVED lines=13> */
.L_x_25377:
[----:B------:R-:W-:Y:S05]  /*13090*/  BSYNC.RECONVERGENT B2 ;  /* 0x0000000000027941 */ /* 0x000fea0003800200 */
.L_x_25376:
        /* <DEDUP_REMOVED lines=42> */
.L_x_25374:
[----:B------:R-:W-:Y:S05]  /*13340*/  BSYNC.RECONVERGENT B1 ;  /* 0x0000000000017941 */ /* 0x000fea0003800200 */
.L_x_25373:
        /* <DEDUP_REMOVED lines=8> */
.L_x_25372:
        /* <DEDUP_REMOVED lines=16> */
.L_x_25381:
        /* <DEDUP_REMOVED lines=13> */
.L_x_25383:
[----:B------:R-:W-:Y:S05]  /*135a0*/  BSYNC.RECONVERGENT B2 ;  /* 0x0000000000027941 */ /* 0x000fea0003800200 */
.L_x_25382:
        /* <DEDUP_REMOVED lines=42> */
.L_x_25380:
[----:B------:R-:W-:Y:S05]  /*13850*/  BSYNC.RECONVERGENT B1 ;  /* 0x0000000000017941 */ /* 0x000fea0003800200 */
.L_x_25379:
        /* <DEDUP_REMOVED lines=8> */
.L_x_25378:
        /* <DEDUP_REMOVED lines=16> */
.L_x_25387:
        /* <DEDUP_REMOVED lines=13> */
.L_x_25389:
[----:B------:R-:W-:Y:S05]  /*13ab0*/  BSYNC.RECONVERGENT B2 ;  /* 0x0000000000027941 */ /* 0x000fea0003800200 */
.L_x_25388:
        /* <DEDUP_REMOVED lines=42> */
.L_x_25386:
[----:B------:R-:W-:Y:S05]  /*13d60*/  BSYNC.RECONVERGENT B1 ;  /* 0x0000000000017941 */ /* 0x000fea0003800200 */
.L_x_25385:
        /* <DEDUP_REMOVED lines=8> */
.L_x_25384:
        /* <DEDUP_REMOVED lines=16> */
.L_x_25392:
        /* <DEDUP_REMOVED lines=13> */
.L_x_25394:
[----:B------:R-:W-:Y:S05]  /*13fc0*/  BSYNC.RECONVERGENT B2 ;  /* 0x0000000000027941 */ /* 0x000fea0003800200 */
.L_x_25393:
        /* <DEDUP_REMOVED lines=42> */
.L_x_25391:
[----:B------:R-:W-:Y:S05]  /*14270*/  BSYNC.RECONVERGENT B1 ;  /* 0x0000000000017941 */ /* 0x000fea0003800200 */
.L_x_25390:
        /* <DEDUP_REMOVED lines=8> */
.L_x_25366:
        /* <DEDUP_REMOVED lines=16> */
.L_x_25395:
[----:B------:R-:W-:Y:S01]  /*14400*/  IADD3 R116, PT, PT, R116, 0x80, RZ ;  /* 0x0000008074747810 */ /* 0x000fe20007ffe0ff */
[----:B------:R-:W-:-:S07]  /*14410*/  VIADD R117, R117, 0x80 ;  /* 0x0000008075757836 */ /* 0x000fce0000000000 */
.L_x_25345:
[----:B------:R-:W-:Y:S05]  /*14420*/  BSYNC.RECONVERGENT B0 ;  /* 0x0000000000007941 */ /* 0x000fea0003800200 */
.L_x_25344:
        /* <DEDUP_REMOVED lines=9> */
.L_x_25398:
        /* <DEDUP_REMOVED lines=24> */
.L_x_25403:
        /* <DEDUP_REMOVED lines=13> */
.L_x_25405:
[----:B------:R-:W-:Y:S05]  /*14710*/  BSYNC.RECONVERGENT B2 ;  /* 0x0000000000027941 */ /* 0x000fea0003800200 */
.L_x_25404:
        /* <DEDUP_REMOVED lines=41> */
.L_x_25402:
[----:B------:R-:W-:Y:S05]  /*149b0*/  BSYNC.RECONVERGENT B1 ;  /* 0x0000000000017941 */ /* 0x000fea0003800200 */
.L_x_25401:
        /* <DEDUP_REMOVED lines=9> */
.L_x_25400:
        /* <DEDUP_REMOVED lines=19> */
.L_x_25409:
        /* <DEDUP_REMOVED lines=13> */
.L_x_25411:
[----:B------:R-:W-:Y:S05]  /*14c50*/  BSYNC.RECONVERGENT B2 ;  /* 0x0000000000027941 */ /* 0x000fea0003800200 */
.L_x_25410:
        /* <DEDUP_REMOVED lines=42> */
.L_x_25408:
[----:B------:R-:W-:Y:S05]  /*14f00*/  BSYNC.RECONVERGENT B1 ;  /* 0x0000000000017941 */ /* 0x000fea0003800200 */
.L_x_25407:
        /* <DEDUP_REMOVED lines=9> */
.L_x_25406:
        /* <DEDUP_REMOVED lines=19> */
.L_x_25415:
        /* <DEDUP_REMOVED lines=13> */
.L_x_25417:
[----:B------:R-:W-:Y:S05]  /*151a0*/  BSYNC.RECONVERGENT B2 ;  /* 0x0000000000027941 */ /* 0x000fea0003800200 */
.L_x_25416:
        /* <DEDUP_REMOVED lines=41> */
.L_x_25414:
[----:B------:R-:W-:Y:S05]  /*15440*/  BSYNC.RECONVERGENT B1 ;  /* 0x0000000000017941 */ /* 0x000fea0003800200 */
.L_x_25413:
        /* <DEDUP_REMOVED lines=9> */
.L_x_25412:
        /* <DEDUP_REMOVED lines=19> */
.L_x_25421:
        /* <DEDUP_REMOVED lines=13> */
.L_x_25423:
[----:B------:R-:W-:Y:S05]  /*156e0*/  BSYNC.RECONVERGENT B2 ;  /* 0x0000000000027941 */ /* 0x000fea0003800200 */
.L_x_25422:
        /* <DEDUP_REMOVED lines=42> */
.L_x_25420:
[----:B------:R-:W-:Y:S05]  /*15990*/  BSYNC.RECONVERGENT B1 ;  /* 0x0000000000017941 */ /* 0x000fea0003800200 */
.L_x_25419:
        /* <DEDUP_REMOVED lines=10> */
.L_x_25399:
[----:B------:R-:W-:Y:S01]  /*15a40*/  HFMA2 R112, -RZ, RZ, 0, 0 ;  /* 0x00000000ff707431 */ /* 0x000fe200000001ff */
[----:B------:R-:W-:Y:S01]  /*15a50*/  MOV R114, R7 ;  /* 0x0000000700727202 */ /* 0x000fe20000000f00 */
[----:B--2---:R-:W-:Y:S01]  /*15a60*/  IMAD.MOV.U32 R118, RZ, RZ, R8 ;  /* 0x000000ffff767224 */ /* 0x004fe200078e0008 */
        /* <DEDUP_REMOVED lines=17> */
.L_x_25427:
        /* <DEDUP_REMOVED lines=13> */
.L_x_25429:
[----:B------:R-:W-:Y:S05]  /*15c50*/  BSYNC.RECONVERGENT B2 ;  /* 0x0000000000027941 */ /* 0x000fea0003800200 */
.L_x_25428:
        /* <DEDUP_REMOVED lines=42> */
.L_x_25426:
[----:B------:R-:W-:Y:S05]  /*15f00*/  BSYNC.RECONVERGENT B1 ;  /* 0x0000000000017941 */ /* 0x000fea0003800200 */
.L_x_25425:
        /* <DEDUP_REMOVED lines=8> */
.L_x_25424:
        /* <DEDUP_REMOVED lines=16> */
.L_x_25433:
        /* <DEDUP_REMOVED lines=13> */
.L_x_25435:
[----:B------:R-:W-:Y:S05]  /*16160*/  BSYNC.RECONVERGENT B2 ;  /* 0x0000000000027941 */ /* 0x000fea0003800200 */
.L_x_25434:
        /* <DEDUP_REMOVED lines=42> */
.L_x_25432:
[----:B------:R-:W-:Y:S05]  /*16410*/  BSYNC.RECONVERGENT B1 ;  /* 0x0000000000017941 */ /* 0x000fea0003800200 */
.L_x_25431:
        /* <DEDUP_REMOVED lines=8> */
.L_x_25430:
        /* <DEDUP_REMOVED lines=16> */
.L_x_25439:
        /* <DEDUP_REMOVED lines=13> */
.L_x_25441:
[----:B------:R-:W-:Y:S05]  /*16670*/  BSYNC.RECONVERGENT B2 ;  /* 0x0000000000027941 */ /* 0x000fea0003800200 */
.L_x_25440:
        /* <DEDUP_REMOVED lines=42> */
.L_x_25438:
[----:B------:R-:W-:Y:S05]  /*16920*/  BSYNC.RECONVERGENT B1 ;  /* 0x0000000000017941 */ /* 0x000fea0003800200 */
.L_x_25437:
        /* <DEDUP_REMOVED lines=8> */
.L_x_25436:
        /* <DEDUP_REMOVED lines=20> */
.L_x_25444:
        /* <DEDUP_REMOVED lines=13> */
.L_x_25446:
[----:B------:R-:W-:Y:S05]  /*16bc0*/  BSYNC.RECONVERGENT B2 ;  /* 0x0000000000027941 */ /* 0x000fea0003800200 */
.L_x_25445:
        /* <DEDUP_REMOVED lines=42> */
.L_x_25443:
[----:B------:R-:W-:Y:S05]  /*16e70*/  BSYNC.RECONVERGENT B1 ;  /* 0x0000000000017941 */ /* 0x000fea0003800200 */
.L_x_25442:
        /* <DEDUP_REMOVED lines=8> */
.L_x_25418:
[----:B------:R-:W2:Y:S02]  /*16f00*/  LDC.64 R118, c[0x0][0x3a8] ;  /* 0x0000ea00ff767b82 */ /* 0x000ea40000000a00 */
[----:B--2---:R-:W-:-:S05]  /*16f10*/  IMAD.WIDE.U32 R118, R116, 0x10, R118 ;  /* 0x0000001074767825 */ /* 0x004fca00078e0076 */
[----:B-----5:R3:W-:Y:S01]  /*16f20*/  STG.E.128 desc[UR12][R118.64], R112 ;  /* 0x0000007076007986 */ /* 0x0207e2000c101d0c */
[----:B------:R-:W-:Y:S05]  /*16f30*/  BRA.U !UP3, `(.L_x_25397) ;  /* 0x000000010b2c7547 */ /* 0x000fea000b800000 */
[----:B---3--:R-:W2:Y:S01]  /*16f40*/  LDC.64 R118, c[0x0][0x3b0] ;  /* 0x0000ec00ff767b82 */ /* 0x008ea20000000a00 */
[----:B------:R-:W-:Y:S02]  /*16f50*/  SHF.L.U32 R123, R2, 0x10, RZ ;  /* 0x00000010027b7819 */ /* 0x000fe400000006ff */
[----:B------:R-:W-:Y:S02]  /*16f60*/  LOP3.LUT R116, R0, 0xffff, RZ, 0xc0, !PT ;  /* 0x0000ffff00747812 */ /* 0x000fe400078ec0ff */
[----:B------:R-:W-:Y:S02]  /*16f70*/  LOP3.LUT R123, R123, 0xff0000, RZ, 0xc0, !PT ;  /* 0x00ff00007b7b7812 */ /* 0x000fe400078ec0ff */
[----:B-1----:R-:W-:Y:S02]  /*16f80*/  LOP3.LUT R125, R3, 0xff, RZ, 0xc0, !PT ;  /* 0x000000ff037d7812 */ /* 0x002fe400078ec0ff */
[----:B------:R-:W-:Y:S01]  /*16f90*/  LOP3.LUT R124, R4, 0xff, RZ, 0xc0, !PT ;  /* 0x000000ff047c7812 */ /* 0x000fe200078ec0ff */
[----:B------:R-:W-:-:S05]  /*16fa0*/  IMAD R116, R116, 0x1000000, R123 ;  /* 0x0100000074747824 */ /* 0x000fca00078e027b */
[----:B------:R-:W-:-:S05]  /*16fb0*/  LEA R125, R125, R116, 0x8 ;  /* 0x000000747d7d7211 */ /* 0x000fca00078e40ff */
[----:B------:R-:W-:Y:S02]  /*16fc0*/  IMAD.IADD R125, R125, 0x1, R124 ;  /* 0x000000017d7d7824 */ /* 0x000fe400078e027c */
[----:B--2---:R-:W-:-:S05]  /*16fd0*/  IMAD.WIDE.U32 R116, R117, 0x4, R118 ;  /* 0x0000000475747825 */ /* 0x004fca00078e0076 */
[----:B------:R4:W-:Y:S02]  /*16fe0*/  STG.E desc[UR12][R116.64], R125 ;  /* 0x0000007d74007986 */ /* 0x0009e4000c10190c */
.L_x_25397:
[----:B------:R-:W-:Y:S05]  /*16ff0*/  BSYNC.RECONVERGENT B0 ;  /* 0x0000000000007941 */ /* 0x000fea0003800200 */
.L_x_25396:
[----:B----4-:R-:W-:Y:S01]  /*17000*/  FADD.FTZ R116, RZ, R84 ;  /* 0x00000054ff747221 */ /* 0x010fe20000010000 */
[C---:B------:R-:W-:Y:S01]  /*17010*/  ISETP.GT.U32.AND P4, PT, R121.reuse, 0xff, PT ;  /* 0x000000ff7900780c */ /* 0x040fe20003f84070 */
[----:B------:R-:W4:Y:S01]  /*17020*/  S2UR UR5, SR_CgaCtaId ;  /* 0x00000000000579c3 */ /* 0x000f220000008800 */
[----:B------:R-:W-:Y:S01]  /*17030*/  ISETP.GT.U32.AND P5, PT, R121, 0x17f, PT ;  /* 0x0000017f7900780c */ /* 0x000fe20003fa4070 */
[----:B------:R-:W-:Y:S01]  /*17040*/  FADD.FTZ R117, R85, R116 ;  /* 0x0000007455757221 */ /* 0x000fe20000010000 */
[C---:B------:R-:W-:Y:S01]  /*17050*/  ISETP.GT.U32.AND P6, PT, R121.reuse, 0x1ff, PT ;  /* 0x000001ff7900780c */ /* 0x040fe20003fc4070 */
[----:B------:R-:W-:Y:S01]  /*17060*/  UMOV UR4, 0x400 ;  /* 0x0000040000047882 */ /* 0x000fe20000000000 */
[----:B--23--:R-:W-:Y:S01]  /*17070*/  P2R R118, PR, RZ, 0x2 ;  /* 0x00000002ff767803 */ /* 0x00cfe20000000000 */
        /* <DEDUP_REMOVED lines=39> */
[----:B------:R-:W2:Y:S02]  /*172f0*/  SHFL.BFLY PT, R116, R117, 0x1, 0x1f ;  /* 0x0c201f0075747f89 */ /* 0x000ea400000e0000 */
[----:B--2---:R-:W-:-:S05]  /*17300*/  FADD.FTZ R119, R117, R116 ;  /* 0x0000007475777221 */ /* 0x004fca0000010000 */
[----:B------:R-:W2:Y:S02]  /*17310*/  SHFL.BFLY PT, R116, R119, 0x2, 0x1f ;  /* 0x0c401f0077747f89 */ /* 0x000ea400000e0000 */
[----:B--2---:R-:W-:-:S05]  /*17320*/  FADD.FTZ R123, R119, R116 ;  /* 0x00000074777b7221 */ /* 0x004fca0000010000 */
        /* <DEDUP_REMOVED lines=77> */
[----:B0-----:R-:W-:Y:S01]  /*17800*/  FADD.FTZ R117, R116, R117 ;  /* 0x0000007574757221 */ /* 0x001fe20000010000 */
[----:B------:R-:W-:-:S04]  /*17810*/  LOP3.LUT P4, R116, R15, 0x1f, RZ, 0xc0, !PT ;  /* 0x0000001f0f747812 */ /* 0x000fc8000788c0ff */
[----:B------:R-:W0:Y:S02]  /*17820*/  SHFL.BFLY PT, R124, R117, 0x2, 0x1f ;  /* 0x0c401f00757c7f89 */ /* 0x000e2400000e0000 */
[----:B0-----:R-:W-:-:S07]  /*17830*/  FADD.FTZ R124, R117, R124 ;  /* 0x0000007c757c7221 */ /* 0x001fce0000010000 */
[----:B------:R-:W-:Y:S01]  /*17840*/  @!P4 SHF.R.U32.HI R117, RZ, 0x2, R15 ;  /* 0x00000002ff75c819 */ /* 0x000fe2000001160f */
[----:B------:R-:W0:Y:S02]  /*17850*/  SHFL.BFLY PT, R119, R124, 0x4, 0x1f ;  /* 0x0c801f007c777f89 */ /* 0x000e2400000e0000 */
[----:B0-----:R-:W-:Y:S01]  /*17860*/  FADD.FTZ R123, R124, R119 ;  /* 0x000000777c7b7221 */ /* 0x001fe20000010000 */
[----:B------:R-:W-:-:S04]  /*17870*/  @!P4 LOP3.LUT R124, R117, 0x18, RZ, 0xc0, !PT ;  /* 0x00000018757cc812 */ /* 0x000fc800078ec0ff */
[----:B------:R-:W0:Y:S02]  /*17880*/  SHFL.BFLY PT, R126, R123, 0x8, 0x1f ;  /* 0x0d001f007b7e7f89 */ /* 0x000e2400000e0000 */
[----:B0-----:R-:W-:-:S05]  /*17890*/  FADD.FTZ R126, R123, R126 ;  /* 0x0000007e7b7e7221 */ /* 0x001fca0000010000 */
[----:B------:R-:W0:Y:S02]  /*178a0*/  SHFL.BFLY PT, R119, R126, 0x10, 0x1f ;  /* 0x0e001f007e777f89 */ /* 0x000e2400000e0000 */
        /* <DEDUP_REMOVED lines=18> */
[----:B------:R-:W2:Y:S01]  /*179d0*/  SHFL.DOWN PT, R119, R116, 0x2, 0x1f ;  /* 0x08401f0074777f89 */ /* 0x000ea200000e0000 */
[-C--:B0-----:R-:W-:Y:S02]  /*179e0*/  IADD3 R123, PT, PT, R118, R131.reuse, RZ ;  /* 0x00000083767b7210 */ /* 0x081fe40007ffe0ff */
[----:B------:R-:W-:Y:S02]  /*179f0*/  I2FP.F32.S32 R131, R131 ;  /* 0x0000008300837245 */ /* 0x000fe40000201400 */
[----:B------:R-:W-:Y:S01]  /*17a00*/  I2FP.F32.S32 R123, R123 ;  /* 0x0000007b007b7245 */ /* 0x000fe20000201400 */
[----:B--2---:R-:W-:-:S04]  /*17a10*/  FMUL.FTZ R128, R119, R126 ;  /* 0x0000007e77807220 */ /* 0x004fc80000410000 */
[----:B------:R-:W-:Y:S01]  /*17a20*/  FFMA.FTZ R128, R129, R116, R128 ;  /* 0x0000007481807223 */ /* 0x000fe20000010080 */
[----:B------:R-:W0:Y:S01]  /*17a30*/  MUFU.RCP R123, R123 ;  /* 0x0000007b007b7308 */ /* 0x000e220000001000 */
[----:B------:R-:W-:Y:S02]  /*17a40*/  FADD.FTZ R116, -R119, R116 ;  /* 0x0000007477747221 */ /* 0x000fe40000010100 */
[----:B-1----:R-:W-:Y:S02]  /*17a50*/  FMUL.FTZ R125, R127, R128 ;  /* 0x000000807f7d7220 */ /* 0x002fe40000410000 */
[----:B------:R-:W-:-:S03]  /*17a60*/  FMUL.FTZ R116, R116, R116 ;  /* 0x0000007474747220 */ /* 0x000fc60000410000 */
[----:B------:R-:W1:Y:S01]  /*17a70*/  SHFL.DOWN PT, R128, R125, 0x1, 0x1f ;  /* 0x08201f007d807f89 */ /* 0x000e6200000e0000 */
[----:B------:R-:W-:Y:S01]  /*17a80*/  FMUL.FTZ R116, R116, R129 ;  /* 0x0000008174747220 */ /* 0x000fe20000410000 */
[----:B------:R-:W-:-:S03]  /*17a90*/  MOV R129, UR22 ;  /* 0x0000001600817c02 */ /* 0x000fc60008000f00 */
[----:B------:R-:W-:Y:S01]  /*17aa0*/  FMUL.FTZ R116, R116, R126 ;  /* 0x0000007e74747220 */ /* 0x000fe20000410000 */
[----:B-1----:R-:W-:-:S04]  /*17ab0*/  FMUL.FTZ R133, R128, R131 ;  /* 0x0000008380857220 */ /* 0x002fc80000410000 */
[----:B------:R-:W-:Y:S01]  /*17ac0*/  FFMA.FTZ R118, R124, R125, R133 ;  /* 0x0000007d7c767223 */ /* 0x000fe20000010085 */
[----:B------:R-:W-:-:S03]  /*17ad0*/  FADD.FTZ R125, R125, -R128 ;  /* 0x800000807d7d7221 */ /* 0x000fc60000010000 */
[----:B0-----:R-:W-:Y:S01]  /*17ae0*/  FMUL.FTZ R130, R123, R118 ;  /* 0x000000767b827220 */ /* 0x001fe20000410000 */
[----:B------:R-:W-:-:S04]  /*17af0*/  FMUL.FTZ R125, R125, R125 ;  /* 0x0000007d7d7d7220 */ /* 0x000fc80000410000 */
[----:B------:R-:W0:Y:S01]  /*17b00*/  SHFL.IDX PT, R133, R130, RZ, 0x1f ;  /* 0x00001fff82857589 */ /* 0x000e2200000e0000 */
[----:B------:R-:W-:-:S04]  /*17b10*/  FMUL.FTZ R125, R124, R125 ;  /* 0x0000007d7c7d7220 */ /* 0x000fc80000410000 */
[----:B------:R-:W-:Y:S01]  /*17b20*/  FMUL.FTZ R125, R125, R131 ;  /* 0x000000837d7d7220 */ /* 0x000fe20000410000 */
[----:B0-----:R-:W-:-:S05]  /*17b30*/  FMUL.FTZ R118, R133, R133 ;  /* 0x0000008585767220 */ /* 0x001fca0000410000 */
[----:B------:R-:W-:Y:S02]  /*17b40*/  FSEL R132, R118, RZ, !P4 ;  /* 0x000000ff76847208 */ /* 0x000fe40006000000 */
[----:B------:R-:W0:Y:S01]  /*17b50*/  SHFL.DOWN PT, R118, R117, 0x2, 0x1f ;  /* 0x08401f0075767f89 */ /* 0x000e2200000e0000 */
[----:B------:R-:W-:Y:S01]  /*17b60*/  ISETP.NE.AND P4, PT, R15, RZ, PT ;  /* 0x000000ff0f00720c */ /* 0x000fe20003f85270 */
[----:B0-----:R-:W-:-:S04]  /*17b70*/  FADD.FTZ R118, R118, R117 ;  /* 0x0000007576767221 */ /* 0x001fc80000010000 */
[----:B------:R-:W-:Y:S01]  /*17b80*/  FFMA.FTZ R118, R127, R116, R118 ;  /* 0x000000747f767223 */ /* 0x000fe20000010076 */
[----:B------:R-:W-:-:S04]  /*17b90*/  IMAD.U32 R127, RZ, RZ, UR22 ;  /* 0x00000016ff7f7e24 */ /* 0x000fc8000f8e00ff */
[----:B------:R-:W0:Y:S02]  /*17ba0*/  SHFL.DOWN PT, R119, R118, 0x1, 0x1f ;  /* 0x08201f0076777f89 */ /* 0x000e2400000e0000 */
[----:B0-----:R-:W-:Y:S02]  /*17bb0*/  FADD.FTZ R116, R118, R119 ;  /* 0x0000007776747221 */ /* 0x001fe40000010000 */
[----:B------:R-:W0:Y:S02]  /*17bc0*/  @!P4 LDC.64 R118, c[0x0][0x3c8] ;  /* 0x0000f200ff76cb82 */ /* 0x000e240000000a00 */
[----:B------:R-:W-:-:S05]  /*17bd0*/  FFMA.FTZ R125, R123, R125, R116 ;  /* 0x0000007d7b7d7223 */ /* 0x000fca0000010074 */
[----:B------:R-:W1:Y:S01]  /*17be0*/  SHFL.IDX PT, R124, R125, RZ, 0x1f ;  /* 0x00001fff7d7c7589 */ /* 0x000e6200000e0000 */
[----:B------:R-:W1:Y:S08]  /*17bf0*/  LDC R123, c[0x0][0x448] ;  /* 0x00011200ff7b7b82 */ /* 0x000e700000000800 */
[----:B------:R-:W2:Y:S01]  /*17c00*/  @!P4 LDC.64 R116, c[0x0][0x3c0] ;  /* 0x0000f000ff74cb82 */ /* 0x000ea20000000a00 */
[----:B0-----:R-:W-:-:S04]  /*17c10*/  @!P4 IMAD.WIDE R118, R129, 0x4, R118 ;  /* 0x000000048176c825 */ /* 0x001fc800078e0276 */
[----:B-1----:R-:W-:-:S04]  /*17c20*/  FFMA.FTZ R123, R124, UR24, R123 ;  /* 0x000000187c7b7c23 */ /* 0x002fc8000801007b */
[----:B------:R-:W-:Y:S01]  /*17c30*/  FADD.FTZ R123, R123, R132 ;  /* 0x000000847b7b7221 */ /* 0x000fe20000010000 */
[----:B--2---:R-:W-:-:S05]  /*17c40*/  @!P4 IMAD.WIDE R116, R127, 0x4, R116 ;  /* 0x000000047f74c825 */ /* 0x004fca00078e0274 */
[----:B------:R-:W0:Y:S01]  /*17c50*/  MUFU.RSQ R123, R123 ;  /* 0x0000007b007b7308 */ /* 0x000e220000001400 */
[----:B------:R1:W-:Y:S04]  /*17c60*/  @!P4 STG.E desc[UR12][R116.64], R133 ;  /* 0x000000857400c986 */ /* 0x0003e8000c10190c */
[----:B0-----:R1:W-:Y:S01]  /*17c70*/  @!P4 STG.E desc[UR12][R118.64], R123 ;  /* 0x0000007b7600c986 */ /* 0x0013e2000c10190c */
[----:B------:R-:W-:Y:S05]  /*17c80*/  BRA.U !UP0, `(.L_x_25447) ;  /* 0x00000009088c7547 */ /* 0x000fea000b800000 */
[----:B------:R-:W-:Y:S01]  /*17c90*/  UIADD3 UR4, UPT, UPT, UR6, -0x1, URZ ;  /* 0xffffffff06047890 */ /* 0x000fe2000fffe0ff */
[----:B------:R-:W-:Y:S01]  /*17ca0*/  PLOP3.LUT P4, PT, PT, PT, UP2, 0x40, 0x4 ;  /* 0x000000000004781c */ /* 0x000fe20003f8e828 */
[----:B------:R-:W-:Y:S02]  /*17cb0*/  BSSY.RECONVERGENT B0, `(.L_x_25448) ;  /* 0x0000018000007945 */ /* 0x000fe40003800200 */
[----:B------:R-:W-:Y:S01]  /*17cc0*/  UIMAD UR4, UR4, UR44, URZ ;  /* 0x0000002c040472a4 */ /* 0x000fe2000f8e02ff */
[----:B------:R-:W-:-:S03]  /*17cd0*/  FSEL R124, R133, RZ, P4 ;  /* 0x000000ff857c7208 */ /* 0x000fc60002000000 */
[----:B------:R-:W-:-:S04]  /*17ce0*/  USHF.R.S32.HI UR5, URZ, 0x1f, UR4 ;  /* 0x0000001fff057899 */ /* 0x000fc80008011404 */
[----:B------:R-:W-:-:S06]  /*17cf0*/  ULEA.HI UR5, UR5, UR4, URZ, 0x2 ;  /* 0x0000000405057291 */ /* 0x000fcc000f8f10ff */
[----:B------:R-:W-:-:S05]  /*17d00*/  IMAD.U32 R125, RZ, RZ, UR5 ;  /* 0x00000005ff7d7e24 */ /* 0x000fca000f8e00ff */
[----:B------:R-:W-:Y:S01]  /*17d10*/  LEA.HI.SX32 R125, R125, R122, 0x1e ;  /* 0x0000007a7d7d7211 */ /* 0x000fe200078ff2ff */
[----:B------:R-:W-:Y:S06]  /*17d20*/  @!P0 BRA `(.L_x_25449) ;  /* 0x0000000000408947 */ /* 0x000fec0003800000 */
[----:B------:R-:W0:Y:S01]  /*17d30*/  LDC.64 R126, c[0x0][0x428] ;  /* 0x00010a00ff7e7b82 */ /* 0x000e220000000a00 */
[--C-:B-1----:R-:W-:Y:S01]  /*17d40*/  FADD.FTZ R116, R84, -R124.reuse ;  /* 0x8000007c54747221 */ /* 0x102fe20000010000 */
        /* <DEDUP_REMOVED lines=14> */
.L_x_25449:
[----:B------:R-:W-:Y:S05]  /*17e30*/  BSYNC.RECONVERGENT B0 ;  /* 0x0000000000007941 */ /* 0x000fea0003800200 */
.L_x_25448:
        /* <DEDUP_REMOVED lines=17> */
[----:B------:R-:W-:-:S04]  /*17f50*/  VIADD R125, R125, 0x80 ;  /* 0x000000807d7d7836 */ /* 0x000fc80000000000 */
[----:B------:R2:W-:Y:S03]  /*17f60*/  STG.E.128 desc[UR12][R126.64], R116 ;  /* 0x000000747e007986 */ /* 0x0005e6000c101d0c */
.L_x_25451:
[----:B------:R-:W-:Y:S05]  /*17f70*/  BSYNC.RECONVERGENT B0 ;  /* 0x0000000000007941 */ /* 0x000fea0003800200 */
.L_x_25450:
        /* <DEDUP_REMOVED lines=19> */
.L_x_25453:
[----:B------:R-:W-:Y:S05]  /*180b0*/  BSYNC.RECONVERGENT B0 ;  /* 0x0000000000007941 */ /* 0x000fea0003800200 */
.L_x_25452:
        /* <DEDUP_REMOVED lines=19> */
.L_x_25455:
[----:B------:R-:W-:Y:S05]  /*181f0*/  BSYNC.RECONVERGENT B0 ;  /* 0x0000000000007941 */ /* 0x000fea0003800200 */
.L_x_25454:
        /* <DEDUP_REMOVED lines=19> */
.L_x_25457:
[----:B------:R-:W-:Y:S05]  /*18330*/  BSYNC.RECONVERGENT B0 ;  /* 0x0000000000007941 */ /* 0x000fea0003800200 */
.L_x_25456:
        /* <DEDUP_REMOVED lines=18> */
.L_x_25459:
[----:B------:R-:W-:Y:S05]  /*18460*/  BSYNC.RECONVERGENT B0 ;  /* 0x0000000000007941 */ /* 0x000fea0003800200 */
.L_x_25458:
        /* <DEDUP_REMOVED lines=18> */
.L_x_25461:
[----:B------:R-:W-:Y:S05]  /*18590*/  BSYNC.RECONVERGENT B0 ;  /* 0x0000000000007941 */ /* 0x000fea0003800200 */
.L_x_25460:
        /* <DEDUP_REMOVED lines=12> */
[----:B0-----:R-:W-:-:S04]  /*18660*/  IMAD.WIDE.U32 R124, R125, 0x10, R116 ;  /* 0x000000107d7c7825 */ /* 0x001fc800078e0074 */
[----:B------:R-:W-:Y:S01]  /*18670*/  FFMA.FTZ R116, R119, R72, R76 ;  /* 0x0000004877747223 */ /* 0x000fe2000001004c */
[----:B------:R-:W-:Y:S01]  /*18680*/  FFMA.FTZ R117, R126, R73, R77 ;  /* 0x000000497e757223 */ /* 0x000fe2000001004d */
[----:B------:R-:W-:-:S05]  /*18690*/  FFMA.FTZ R119, R128, R75, R79 ;  /* 0x0000004b80777223 */ /* 0x000fca000001004f */
[----:B------:R0:W-:Y:S02]  /*186a0*/  STG.E.128 desc[UR12][R124.64], R116 ;  /* 0x000000747c007986 */ /* 0x0001e4000c101d0c */
.L_x_25462:
[----:B------:R-:W-:Y:S05]  /*186b0*/  BSYNC.RECONVERGENT B0 ;  /* 0x0000000000007941 */ /* 0x000fea0003800200 */
.L_x_25447:
[----:B------:R-:W-:Y:S02]  /*186c0*/  UIADD3 UR22, UPT, UPT, UR22, UR20, URZ ;  /* 0x0000001416167290 */ /* 0x000fe4000fffe0ff */
[----:B------:R-:W-:Y:S02]  /*186d0*/  UPLOP3.LUT UP1, UPT, UPT, UPT, UP1, 0x40, 0x4 ;  /* 0x000000000004789c */ /* 0x000fe40003f2e810 */
[----:B------:R-:W-:-:S09]  /*186e0*/  UISETP.GE.AND UP0, UPT, UR22, UR21, UPT ;  /* 0x000000151600728c */ /* 0x000fd2000bf06270 */
[----:B------:R-:W-:Y:S05]  /*186f0*/  BRA.U !UP0, `(.L_x_25463) ;  /* 0xfffffe8908687547 */ /* 0x000fea000b83ffff */
[----:B------:R-:W-:Y:S05]  /*18700*/  EXIT ;  /* 0x000000000000794d */ /* 0x000fea0003800000 */
.L_x_25464:
        /* <DEDUP_REMOVED lines=15> */
.L_x_27352:


//--------------------- .text._ZN10layer_norm13ln_fwd_kernelINS_13Kernel_traitsIfffffjLj4096ELj1ELj1ELj4ELj16ENS_18Kernel_traits_baseILj4096EfffffjLj128EEEEELb1ELb0ELb1ELb1EEEvNS_9FwdParamsE --------------------------
	.section	.text._ZN10layer_norm13ln_fwd_kernelINS_13Kernel_traitsIfffffjLj4096ELj1ELj1ELj4ELj16ENS_18Kernel_traits_baseILj4096EfffffjLj128EEEEELb1ELb0ELb1ELb1EEEvNS_9FwdParamsE,"ax",@progbits
	.align	128
        .global         _ZN10layer_norm13ln_fwd_kernelINS_13Kernel_traitsIfffffjLj4096ELj1ELj1ELj4ELj16ENS_18Kernel_traits_baseILj4096EfffffjLj128EEEEELb1ELb0ELb1ELb1EEEvNS_9FwdParamsE
        .type           _ZN10layer_norm13ln_fwd_kernelINS_13Kernel_traitsIfffffjLj4096ELj1ELj1ELj4ELj16ENS_18Kernel_traits_baseILj4096EfffffjLj128EEEEELb1ELb0ELb1ELb1EEEvNS_9FwdParamsE,@function
        .size           _ZN10layer_norm13ln_fwd_kernelINS_13Kernel_traitsIfffffjLj4096ELj1ELj1ELj4ELj16ENS_18Kernel_traits_baseILj4096EfffffjLj128EEEEELb1ELb0ELb1ELb1EEEvNS_9FwdParamsE,(.L_x_27353 - _ZN10layer_norm13ln_fwd_kernelINS_13Kernel_traitsIfffffjLj4096ELj1ELj1ELj4ELj16ENS_18Kernel_traits_baseILj4096EfffffjLj128EEEEELb1ELb0ELb1ELb1EEEvNS_9FwdParamsE)
        .other          _ZN10layer_norm13ln_fwd_kernelINS_13Kernel_traitsIfffffjLj4096ELj1ELj1ELj4ELj16ENS_18Kernel_traits_baseILj4096EfffffjLj128EEEEELb1ELb0ELb1ELb1EEEvNS_9FwdParamsE,@"STO_CUDA_ENTRY STV_DEFAULT"
_ZN10layer_norm13ln_fwd_kernelINS_13Kernel_traitsIfffffjLj4096ELj1ELj1ELj4ELj16ENS_18Kernel_traits_baseILj4096EfffffjLj128EEEEELb1ELb0ELb1ELb1EEEvNS_9FwdParamsE:
.text._ZN10layer_norm13ln_fwd_kernelINS_13Kernel_traitsIfffffjLj4096ELj1ELj1ELj4ELj16ENS_18Kernel_traits_baseILj4096EfffffjLj128EEEEELb1ELb0ELb1ELb1EEEvNS_9FwdParamsE:
        /* <DEDUP_REMOVED lines=66> */
.L_x_25465:
        /* <DEDUP_REMOVED lines=26> */
.L_x_25466:
[----:B------:R-:W1:Y:S02]  /*05c0*/  LDCU UR4, c[0x0][0x384] ;  /* 0x00007080ff0477ac */ /* 0x000e640008000800 */
[----:B-1----:R-:W-:-:S06]  /*05d0*/  UISETP.GE.AND UP0, UPT, UR7, UR4, UPT ;  /* 0x000000040700728c */ /* 0x002fcc000bf06270 */
[----:B------:R-:W-:-:S13]  /*05e0*/  PLOP3.LUT P0, PT, PT, PT, UP0, 0x80, 0x8 ;  /* 0x000000000008781c */ /* 0x000fda0003f0f008 */
[----:B------:R-:W-:Y:S05]  /*05f0*/  @P0 EXIT ;  /* 0x000000000000094d */ /* 0x000fea0003800000 */
[C---:B------:R-:W-:Y:S01]  /*0600*/  IMAD.HI.U32 R0, R111.reuse, -0x2daee0ad, RZ ;  /* 0xd2511f536f007827 */ /* 0x040fe200078e00ff */
[----:B------:R-:W1:Y:S01]  /*0610*/  LDCU.U8 UR4, c[0x0][0x410] ;  /* 0x00008200ff0477ac */ /* 0x000e620008000000 */
[----:B------:R-:W-:Y:S02]  /*0620*/  LOP3.LUT R116, R116, 0x3, RZ, 0xc0, !PT ;  /* 0x0000000374747812 */ /* 0x000fe400078ec0ff */
[----:B0-----:R-:W-:Y:S01]  /*0630*/  IMAD.HI.U32 R3, R114, -0x326172a9, RZ ;  /* 0xcd9e8d5772037827 */ /* 0x001fe200078e00ff */
        /* <DEDUP_REMOVED lines=22> */
[----:B------:R-:W-:Y:S01]  /*07a0*/  IMAD R5, R4, -0x326172a9, RZ ;  /* 0xcd9e8d5704057824 */ /* 0x000fe200078e02ff */
[----:B------:R-:W0:Y:S01]  /*07b0*/  LDCU.64 UR20, c[0x0][0x380] ;  /* 0x00007000ff1477ac */ /* 0x000e220008000a00 */
        /* <DEDUP_REMOVED lines=40> */
[----:B------:R-:W-:Y:S01]  /*0a40*/  IMAD.MOV.U32 R5, RZ, RZ, RZ ;  /* 0x000000ffff057224 */ /* 0x000fe200078e00ff */
[----:B------:R-:W-:Y:S01]  /*0a50*/  LOP3.LUT R109, R2, UR42, R109, 0x96, !PT ;  /* 0x0000002a026d7c12 */ /* 0x000fe2000f8e966d */
[----:B------:R-:W-:Y:S02]  /*0a60*/  IMAD R117, R3, -0x2daee0ad, RZ ;  /* 0xd2511f5303757824 */ /* 0x000fe400078e02ff */
[----:B01234-:R-:W-:-:S07]  /*0a70*/  IMAD R6, R0, -0x326172a9, RZ ;  /* 0xcd9e8d5700067824 */ /* 0x01ffce00078e02ff */
.L_x_25739:
[----:B------:R-:W-:-:S06]  /*0a80*/  UIMAD.WIDE UR4, UR7, 0x4, UR8 ;  /* 0x00000004070478a5 */ /* 0x000fcc000f8e0208 */
[----:B0-2---:R-:W-:Y:S01]  /*0a90*/  IMAD.U32 R112, RZ, RZ, UR4 ;  /* 0x00000004ff707e24 */ /* 0x005fe2000f8e00ff */
[----:B------:R-:W-:-:S05]  /*0aa0*/  MOV R113, UR5 ;  /* 0x0000000500717c02 */ /* 0x000fca0008000f00 */
[----:B------:R-:W2:Y:S01]  /*0ab0*/  LDG.E R112, desc[UR12][R112.64] ;  /* 0x0000000c70707981 */ /* 0x000ea2000c1e1900 */
[----:B------:R-:W-:-:S06]  /*0ac0*/  UIMAD.WIDE UR4, UR7, 0x4, UR10 ;  /* 0x00000004070478a5 */ /* 0x000fcc000f8e020a */
[----:B------:R-:W-:Y:S01]  /*0ad0*/  MOV R11, UR5 ;  /* 0x00000005000b7c02 */ /* 0x000fe20008000f00 */
[----:B------:R-:W-:Y:S01]  /*0ae0*/  IMAD.MOV.U32 R105, RZ, RZ, RZ ;  /* 0x000000ffff697224 */ /* 0x000fe200078e00ff */
[----:B--2---:R-:W-:-:S13]  /*0af0*/  ISETP.GE.AND P0, PT, R112, 0x1, PT ;  /* 0x000000017000780c */ /* 0x004fda0003f06270 */
[----:B------:R-:W0:Y:S01]  /*0b00*/  @P0 LDC.64 R8, c[0x0][0x390] ;  /* 0x0000e400ff080b82 */ /* 0x000e220000000a00 */
        /* <DEDUP_REMOVED lines=20> */
[----:B------:R-:W-:Y:S01]  /*0c50*/  @!P2 MOV R9, R116 ;  /* 0x000000740009a202 */ /* 0x000fe20000000f00 */
[----:B------:R-:W-:Y:S02]  /*0c60*/  @!P2 IMAD.MOV.U32 R8, RZ, RZ, R117 ;  /* 0x000000ffff08a224 */ /* 0x000fe400078e0075 */
        /* <DEDUP_REMOVED lines=18> */
.L_x_25470:
        /* <DEDUP_REMOVED lines=12> */
.L_x_25471:
        /* <DEDUP_REMOVED lines=43> */
.L_x_25469:
        /* <DEDUP_REMOVED lines=9> */
.L_x_25468:
        /* <DEDUP_REMOVED lines=18> */
.L_x_25474:
        /* <DEDUP_REMOVED lines=12> */
.L_x_25475:
        /* <DEDUP_REMOVED lines=43> */
.L_x_25473:
        /* <DEDUP_REMOVED lines=9> */
.L_x_25472:
        /* <DEDUP_REMOVED lines=18> */
.L_x_25478:
        /* <DEDUP_REMOVED lines=12> */
.L_x_25479:
        /* <DEDUP_REMOVED lines=43> */
.L_x_25477:
        /* <DEDUP_REMOVED lines=9> */
.L_x_25476:
        /* <DEDUP_REMOVED lines=18> */
.L_x_25482:
        /* <DEDUP_REMOVED lines=12> */
.L_x_25483:
        /* <DEDUP_REMOVED lines=42> */
.L_x_25481:
        /* <DEDUP_REMOVED lines=10> */
.L_x_25467:
        /* <DEDUP_REMOVED lines=19> */
.L_x_25486:
        /* <DEDUP_REMOVED lines=12> */
.L_x_25487:
        /* <DEDUP_REMOVED lines=42> */
.L_x_25485:
        /* <DEDUP_REMOVED lines=8> */
.L_x_25484:
        /* <DEDUP_REMOVED lines=15> */
.L_x_25490:
        /* <DEDUP_REMOVED lines=12> */
.L_x_25491:
        /* <DEDUP_REMOVED lines=43> */
.L_x_25489:
        /* <DEDUP_REMOVED lines=8> */
.L_x_25488:
        /* <DEDUP_REMOVED lines=15> */
.L_x_25494:
        /* <DEDUP_REMOVED lines=12> */
.L_x_25495:
        /* <DEDUP_REMOVED lines=43> */
.L_x_25493:
        /* <DEDUP_REMOVED lines=8> */
.L_x_25492:
        /* <DEDUP_REMOVED lines=15> */
.L_x_25497:
        /* <DEDUP_REMOVED lines=12> */
.L_x_25498:
        /* <DEDUP_REMOVED lines=43> */
.L_x_25496:
        /* <DEDUP_REMOVED lines=8> */
.L_x_25480:
[----:B------:R-:W0:Y:S01]  /*34a0*/  LDC.64 R118, c[0x0][0x3a8] ;  /* 0x0000ea00ff767b82 */ /* 0x000e220000000a00 */
[----:B------:R-:W-:Y:S01]  /*34b0*/  IADD3 R9, PT, PT, R105, 0x80, RZ ;  /* 0x0000008069097810 */ /* 0x000fe20007ffe0ff */
[----:B0-----:R-:W-:-:S05]  /*34c0*/  IMAD.WIDE.U32 R10, R104, 0x10, R118 ;  /* 0x00000010680a7825 */ /* 0x001fca00078e0076 */
[----:B-----5:R0:W-:Y:S01]  /*34d0*/  STG.E.128 desc[UR12][R10.64], R32 ;  /* 0x000000200a007986 */ /* 0x0201e2000c101d0c */
[----:B------:R-:W-:Y:S05]  /*34e0*/  @!P0 BRA `(.L_x_25499) ;  /* 0x00000000002c8947 */ /* 0x000fea0003800000 */
        /* <DEDUP_REMOVED lines=11> */
.L_x_25499:
[----:B------:R-:W-:Y:S05]  /*35a0*/  @!P0 BRA `(.L_x_25500) ;  /* 0x00000000000c8947 */ /* 0x000fea0003800000 */
[----:B------:R-:W2:Y:S02]  /*35b0*/  LDC.64 R36, c[0x0][0x390] ;  /* 0x0000e400ff247b82 */ /* 0x000ea40000000a00 */
[----:B--2---:R-:W-:-:S06]  /*35c0*/  IMAD.WIDE.U32 R36, R9, 0x10, R36 ;  /* 0x0000001009247825 */ /* 0x004fcc00078e0024 */
[----:B------:R-:W5:Y:S02]  /*35d0*/  LDG.E.128 R36, desc[UR12][R36.64] ;  /* 0x0000000c24247981 */ /* 0x000f64000c1e1d00 */
.L_x_25500:
[----:B01----:R-:W-:Y:S01]  /*35e0*/  VIADD R11, R104, 0x80 ;  /* 0x00000080680b7836 */ /* 0x003fe20000000000 */
[----:B------:R-:W-:Y:S06]  /*35f0*/  BRA.U !UP0, `(.L_x_25501) ;  /* 0x0000001508347547 */ /* 0x000fec000b800000 */
        /* <DEDUP_REMOVED lines=22> */
.L_x_25504:
        /* <DEDUP_REMOVED lines=12> */
.L_x_25505:
        /* <DEDUP_REMOVED lines=43> */
.L_x_25503:
        /* <DEDUP_REMOVED lines=9> */
.L_x_25502:
        /* <DEDUP_REMOVED lines=18> */
.L_x_25508:
        /* <DEDUP_REMOVED lines=12> */
.L_x_25509:
        /* <DEDUP_REMOVED lines=43> */
.L_x_25507:
        /* <DEDUP_REMOVED lines=9> */
.L_x_25506:
        /* <DEDUP_REMOVED lines=18> */
.L_x_25512:
        /* <DEDUP_REMOVED lines=12> */
.L_x_25513:
        /* <DEDUP_REMOVED lines=43> */
.L_x_25511:
        /* <DEDUP_REMOVED lines=9> */
.L_x_25510:
        /* <DEDUP_REMOVED lines=18> */
.L_x_25516:
        /* <DEDUP_REMOVED lines=12> */
.L_x_25517:
        /* <DEDUP_REMOVED lines=43> */
.L_x_25515:
        /* <DEDUP_REMOVED lines=10> */
.L_x_25501:
        /* <DEDUP_REMOVED lines=19> */
.L_x_25520:
        /* <DEDUP_REMOVED lines=12> */
.L_x_25521:
        /* <DEDUP_REMOVED lines=43> */
.L_x_25519:
        /* <DEDUP_REMOVED lines=8> */
.L_x_25518:
        /* <DEDUP_REMOVED lines=15> */
.L_x_25524:
        /* <DEDUP_REMOVED lines=12> */
.L_x_25525:
        /* <DEDUP_REMOVED lines=43> */
.L_x_25523:
        /* <DEDUP_REMOVED lines=8> */
.L_x_25522:
        /* <DEDUP_REMOVED lines=15> */
.L_x_25528:
        /* <DEDUP_REMOVED lines=12> */
.L_x_25529:
        /* <DEDUP_REMOVED lines=43> */
.L_x_25527:
        /* <DEDUP_REMOVED lines=8> */
.L_x_25526:
        /* <DEDUP_REMOVED lines=15> */
.L_x_25531:
        /* <DEDUP_REMOVED lines=12> */
.L_x_25532:
        /* <DEDUP_REMOVED lines=43> */
.L_x_25530:
        /* <DEDUP_REMOVED lines=8> */
.L_x_25514:
        /* <DEDUP_REMOVED lines=15> */
.L_x_25533:
[----:B------:R-:W-:Y:S05]  /*5f80*/  @!P0 BRA `(.L_x_25534) ;  /* 0x00000000000c8947 */ /* 0x000fea0003800000 */
[----:B------:R-:W2:Y:S02]  /*5f90*/  LDC.64 R36, c[0x0][0x390] ;  /* 0x0000e400ff247b82 */ /* 0x000ea40000000a00 */
[----:B--2---:R-:W-:-:S06]  /*5fa0*/  IMAD.WIDE.U32 R36, R8, 0x10, R36 ;  /* 0x0000001008247825 */ /* 0x004fcc00078e0024 */
[----:B------:R-:W5:Y:S02]  /*5fb0*/  LDG.E.128 R36, desc[UR12][R36.64] ;  /* 0x0000000c24247981 */ /* 0x000f64000c1e1d00 */
.L_x_25534:
[----:B------:R-:W-:Y:S01]  /*5fc0*/  VIADD R9, R104, 0x100 ;  /* 0x0000010068097836 */ /* 0x000fe20000000000 */
[----:B------:R-:W-:Y:S06]  /*5fd0*/  BRA.U !UP0, `(.L_x_25535) ;  /* 0x0000001508247547 */ /* 0x000fec000b800000 */
[----:B------:R-:W2:Y:S01]  /*5fe0*/  LDC.64 R26, c[0x0][0x3a0] ;  /* 0x0000e800ff1a7b82 */ /* 0x000ea20000000a00 */
[----:B------:R-:W-:-:S13]  /*5ff0*/  ISETP.GT.AND P2, PT, R112, RZ, PT ;  /* 0x000000ff7000720c */ /* 0x000fda0003f44270 */
[----:B-1----:R-:W-:Y:S01]  /*6000*/  @!P2 IMAD.MOV.U32 R11, RZ, RZ, R12 ;  /* 0x000000ffff0ba224 */ /* 0x002fe200078e000c */
[----:B------:R-:W-:Y:S01]  /*6010*/  @!P2 MOV R18, R10 ;  /* 0x0000000a0012a202 */ /* 0x000fe20000000f00 */
[----:B--2---:R-:W-:-:S06]  /*6020*/  IMAD.WIDE.U32 R26, R9, 0x10, R26 ;  /* 0x00000010091a7825 */ /* 0x004fcc00078e001a */
        /* <DEDUP_REMOVED lines=17> */
.L_x_25538:
        /* <DEDUP_REMOVED lines=12> */
.L_x_25539:
[----:B------:R-:W-:Y:S01]  /*6200*/  IMAD.WIDE.U32 R18, R114, -0x326172a9, RZ ;  /* 0xcd9e8d5772127825 */ /* 0x000fe200078e00ff */
[----:B------:R-:W-:Y:S02]  /*6210*/  LOP3.LUT R12, R5, UR15, R17, 0x96, !PT ;  /* 0x0000000f050c7c12 */ /* 0x000fe4000f8e9611 */
[----:B------:R-:W-:Y:S01]  /*6220*/  MOV R4, R10 ;  /* 0x0000000a00047202 */ /* 0x000fe20000000f00 */
[----:B------:R-:W-:Y:S01]  /*6230*/  IMAD.MOV.U32 R11, RZ, RZ, RZ ;  /* 0x000000ffff0b7224 */ /* 0x000fe200078e00ff */
        /* <DEDUP_REMOVED lines=38> */
.L_x_25537:
        /* <DEDUP_REMOVED lines=9> */
.L_x_25536:
        /* <DEDUP_REMOVED lines=18> */
.L_x_25542:
        /* <DEDUP_REMOVED lines=12> */
.L_x_25543:
        /* <DEDUP_REMOVED lines=42> */
.L_x_25541:
[----:B0-----:R-:W-:Y:S01]  /*69b0*/  HFMA2 R14, -RZ, RZ, 0.1171875, 0 ;  /* 0x2f800000ff0e7431 */ /* 0x001fe200000001ff */
        /* <DEDUP_REMOVED lines=8> */
.L_x_25540:
        /* <DEDUP_REMOVED lines=18> */
.L_x_25546:
        /* <DEDUP_REMOVED lines=12> */
.L_x_25547:
        /* <DEDUP_REMOVED lines=42> */
.L_x_25545:
        /* <DEDUP_REMOVED lines=9> */
.L_x_25544:
        /* <DEDUP_REMOVED lines=18> */
.L_x_25550:
        /* <DEDUP_REMOVED lines=12> */
.L_x_25551:
        /* <DEDUP_REMOVED lines=42> */
.L_x_25549:
        /* <DEDUP_REMOVED lines=10> */
.L_x_25535:
[----:B-1----:R-:W-:Y:S01]  /*7470*/  MOV R11, R12 ;  /* 0x0000000c000b7202 */ /* 0x002fe20000000f00 */
        /* <DEDUP_REMOVED lines=18> */
.L_x_25554:
        /* <DEDUP_REMOVED lines=12> */
.L_x_25555:
        /* <DEDUP_REMOVED lines=42> */
.L_x_25553:
        /* <DEDUP_REMOVED lines=8> */
.L_x_25552:
        /* <DEDUP_REMOVED lines=15> */
.L_x_25558:
        /* <DEDUP_REMOVED lines=12> */
.L_x_25559:
        /* <DEDUP_REMOVED lines=43> */
.L_x_25557:
        /* <DEDUP_REMOVED lines=8> */
.L_x_25556:
        /* <DEDUP_REMOVED lines=15> */
.L_x_25562:
        /* <DEDUP_REMOVED lines=12> */
.L_x_25563:
        /* <DEDUP_REMOVED lines=43> */
.L_x_25561:
        /* <DEDUP_REMOVED lines=8> */
.L_x_25560:
        /* <DEDUP_REMOVED lines=15> */
.L_x_25565:
        /* <DEDUP_REMOVED lines=12> */
.L_x_25566:
        /* <DEDUP_REMOVED lines=43> */
.L_x_25564:
        /* <DEDUP_REMOVED lines=8> */
.L_x_25548:
[----:B------:R-:W-:-:S04]  /*8820*/  IMAD.WIDE.U32 R12, R9, 0x10, R118 ;  /* 0x00000010090c7825 */ /* 0x000fc800078e0076 */
[----:B------:R-:W-:Y:S01]  /*8830*/  VIADD R10, R105, 0x180 ;  /* 0x00000180690a7836 */ /* 0x000fe20000000000 */
[----:B-----5:R1:W-:Y:S01]  /*8840*/  STG.E.128 desc[UR12][R12.64], R24 ;  /* 0x000000180c007986 */ /* 0x0203e2000c101d0c */
[----:B------:R-:W-:Y:S05]  /*8850*/  @!P0 BRA `(.L_x_25567) ;  /* 0x00000000002c8947 */ /* 0x000fea0003800000 */
[----:B-1----:R-:W1:Y:S01]  /*8860*/  LDC.64 R12, c[0x0][0x3b0] ;  /* 0x0000ec00ff0c7b82 */ /* 0x002e620000000a00 */
[----:B0-----:R-:W-:Y:S02]  /*8870*/  SHF.L.U32 R14, R2, 0x10, RZ ;  /* 0x00000010020e7819 */ /* 0x001fe400000006ff */
[----:B------:R-:W-:Y:S02]  /*8880*/  LOP3.LUT R9, R0, 0xffff, RZ, 0xc0, !PT ;  /* 0x0000ffff00097812 */ /* 0x000fe400078ec0ff */
[----:B------:R-:W-:Y:S02]  /*8890*/  LOP3.LUT R14, R14, 0xff0000, RZ, 0xc0, !PT ;  /* 0x00ff00000e0e7812 */ /* 0x000fe400078ec0ff */
[----:B------:R-:W-:-:S03]  /*88a0*/  LOP3.LUT R16, R3, 0xff, RZ, 0xc0, !PT ;  /* 0x000000ff03107812 */ /* 0x000fc600078ec0ff */
[----:B------:R-:W-:Y:S01]  /*88b0*/  IMAD R9, R9, 0x1000000, R14 ;  /* 0x0100000009097824 */ /* 0x000fe200078e020e */
[----:B------:R-:W-:-:S03]  /*88c0*/  LOP3.LUT R14, R4, 0xff, RZ, 0xc0, !PT ;  /* 0x000000ff040e7812 */ /* 0x000fc600078ec0ff */
[----:B------:R-:W-:-:S05]  /*88d0*/  IMAD R9, R16, 0x100, R9 ;  /* 0x0000010010097824 */ /* 0x000fca00078e0209 */
[----:B------:R-:W-:Y:S01]  /*88e0*/  IADD3 R9, PT, PT, R9, R14, RZ ;  /* 0x0000000e09097210 */ /* 0x000fe20007ffe0ff */
[----:B-1----:R-:W-:-:S05]  /*88f0*/  IMAD.WIDE.U32 R12, R8, 0x4, R12 ;  /* 0x00000004080c7825 */ /* 0x002fca00078e000c */
[----:B------:R2:W-:Y:S02]  /*8900*/  STG.E desc[UR12][R12.64], R9 ;  /* 0x000000090c007986 */ /* 0x0005e4000c10190c */
.L_x_25567:
[----:B------:R-:W-:Y:S05]  /*8910*/  @!P0 BRA `(.L_x_25568) ;  /* 0x00000000000c8947 */ /* 0x000fea0003800000 */
[----:B------:R-:W3:Y:S02]  /*8920*/  LDC.64 R36, c[0x0][0x390] ;  /* 0x0000e400ff247b82 */ /* 0x000ee40000000a00 */
[----:B---3--:R-:W-:-:S06]  /*8930*/  IMAD.WIDE.U32 R36, R10, 0x10, R36 ;  /* 0x000000100a247825 */ /* 0x008fcc00078e0024 */
[----:B------:R-:W5:Y:S02]  /*8940*/  LDG.E.128 R36, desc[UR12][R36.64] ;  /* 0x0000000c24247981 */ /* 0x000f64000c1e1d00 */
.L_x_25568:
[----:B------:R-:W-:Y:S01]  /*8950*/  VIADD R8, R104, 0x180 ;  /* 0x0000018068087836 */ /* 0x000fe20000000000 */
[----:B------:R-:W-:Y:S06]  /*8960*/  BRA.U !UP0, `(.L_x_25569) ;  /* 0x0000001508347547 */ /* 0x000fec000b800000 */
[----:B------:R-:W3:Y:S01]  /*8970*/  LDC.64 R22, c[0x0][0x3a0] ;  /* 0x0000e800ff167b82 */ /* 0x000ee20000000a00 */
[----:B------:R-:W-:-:S13]  /*8980*/  ISETP.GT.AND P2, PT, R112, RZ, PT ;  /* 0x000000ff7000720c */ /* 0x000fda0003f44270 */
[----:B-12---:R-:W-:Y:S01]  /*8990*/  @!P2 IMAD.MOV.U32 R12, RZ, RZ, R11 ;  /* 0x000000ffff0ca224 */ /* 0x006fe200078e000b */
[----:B------:R-:W-:Y:S01]  /*89a0*/  @!P2 MOV R9, R18 ;  /* 0x000000120009a202 */ /* 0x000fe20000000f00 */
[----:B---3--:R-:W-:-:S06]  /*89b0*/  IMAD.WIDE.U32 R22, R8, 0x10, R22 ;  /* 0x0000001008167825 */ /* 0x008fcc00078e0016 */
        /* <DEDUP_REMOVED lines=17> */
.L_x_25572:
        /* <DEDUP_REMOVED lines=12> */
.L_x_25573:
        /* <DEDUP_REMOVED lines=43> */
.L_x_25571:
        /* <DEDUP_REMOVED lines=9> */
.L_x_25570:
        /* <DEDUP_REMOVED lines=18> */
.L_x_25576:
        /* <DEDUP_REMOVED lines=12> */
.L_x_25577:
        /* <DEDUP_REMOVED lines=43> */
.L_x_25575:
        /* <DEDUP_REMOVED lines=9> */
.L_x_25574:
        /* <DEDUP_REMOVED lines=18> */
.L_x_25580:
        /* <DEDUP_REMOVED lines=12> */
.L_x_25581:
        /* <DEDUP_REMOVED lines=43> */
.L_x_25579:
        /* <DEDUP_REMOVED lines=9> */
.L_x_25578:
        /* <DEDUP_REMOVED lines=18> */
.L_x_25584:
        /* <DEDUP_REMOVED lines=12> */
.L_x_25585:
        /* <DEDUP_REMOVED lines=43> */
.L_x_25583:
        /* <DEDUP_REMOVED lines=10> */
.L_x_25569:
[----:B------:R-:W-:Y:S01]  /*9e40*/  HFMA2 R20, -RZ, RZ, 0, 0 ;  /* 0x00000000ff147431 */ /* 0x000fe200000001ff */
[----:B--2---:R-:W-:Y:S01]  /*9e50*/  MOV R9, R11 ;  /* 0x0000000b00097202 */ /* 0x004fe20000000f00 */
        /* <DEDUP_REMOVED lines=17> */
.L_x_25588:
        /* <DEDUP_REMOVED lines=12> */
.L_x_25589:
[----:B------:R-:W-:Y:S01]  /*a030*/  IMAD.WIDE.U32 R20, R114, -0x326172a9, RZ ;  /* 0xcd9e8d5772147825 */ /* 0x000fe200078e00ff */
[----:B-1----:R-:W-:-:S03]  /*a040*/  LOP3.LUT R12, R5, UR15, R17, 0x96, !PT ;  /* 0x0000000f050c7c12 */ /* 0x002fc6000f8e9611 */
        /* <DEDUP_REMOVED lines=41> */
.L_x_25587:
        /* <DEDUP_REMOVED lines=8> */
.L_x_25586:
        /* <DEDUP_REMOVED lines=15> */
.L_x_25592:
        /* <DEDUP_REMOVED lines=12> */
.L_x_25593:
        /* <DEDUP_REMOVED lines=43> */
.L_x_25591:
[----:B------:R-:W-:Y:S01]  /*a7c0*/  I2FP.F32.U32 R3, R3 ;  /* 0x0000000300037245 */ /* 0x000fe20000201000 */
[----:B-1----:R-:W-:Y:S02]  /*a7d0*/  IMAD.MOV.U32 R12, RZ, RZ, 0x2f800000 ;  /* 0x2f800000ff0c7424 */ /* 0x002fe400078e00ff */
[----:B-----5:R-:W-:Y:S02]  /*a7e0*/  FMUL.FTZ R9, R37, UR17 ;  /* 0x0000001125097c20 */ /* 0x020fe40008410000 */
[----:B------:R-:W-:Y:S02]  /*a7f0*/  FFMA.FTZ R3, R3, R12, 1.1641532182693481445e-10 ;  /* 0x2f00000003037423 */ /* 0x000fe4000001000c */
[----:B------:R-:W-:-:S03]  /*a800*/  FMUL.FTZ R9, R9, UR16 ;  /* 0x0000001009097c20 */ /* 0x000fc60008410000 */
[----:B------:R-:W-:-:S04]  /*a810*/  FSETP.GTU.FTZ.AND P2, PT, R3, UR23, PT ;  /* 0x0000001703007c0b */ /* 0x000fc8000bf5c000 */
[----:B------:R-:W-:Y:S02]  /*a820*/  SEL R3, RZ, 0x1, P2 ;  /* 0x00000001ff037807 */ /* 0x000fe40001000000 */
[----:B------:R-:W-:-:S07]  /*a830*/  FSEL R21, R9, RZ, !P2 ;  /* 0x000000ff09157208 */ /* 0x000fce0005000000 */
.L_x_25590:
        /* <DEDUP_REMOVED lines=15> */
.L_x_25596:
        /* <DEDUP_REMOVED lines=12> */
.L_x_25597:
        /* <DEDUP_REMOVED lines=43> */
.L_x_25595:
        /* <DEDUP_REMOVED lines=8> */
.L_x_25594:
        /* <DEDUP_REMOVED lines=15> */
.L_x_25599:
        /* <DEDUP_REMOVED lines=12> */
.L_x_25600:
        /* <DEDUP_REMOVED lines=43> */
.L_x_25598:
        /* <DEDUP_REMOVED lines=8> */
.L_x_25582:
[----:B------:R-:W-:Y:S01]  /*b200*/  IMAD.WIDE.U32 R8, R8, 0x10, R118 ;  /* 0x0000001008087825 */ /* 0x000fe200078e0076 */
[----:B-1----:R-:W-:-:S04]  /*b210*/  IADD3 R12, PT, PT, R105, 0x200, RZ ;  /* 0x00000200690c7810 */ /* 0x002fc80007ffe0ff */
[----:B-----5:R1:W-:Y:S01]  /*b220*/  STG.E.128 desc[UR12][R8.64], R20 ;  /* 0x0000001408007986 */ /* 0x0203e2000c101d0c */
[----:B------:R-:W-:Y:S05]  /*b230*/  @!P0 BRA `(.L_x_25601) ;  /* 0x00000000002c8947 */ /* 0x000fea0003800000 */
[----:B-1----:R-:W1:Y:S01]  /*b240*/  LDC.64 R8, c[0x0][0x3b0] ;  /* 0x0000ec00ff087b82 */ /* 0x002e620000000a00 */
[----:B0-----:R-:W-:Y:S01]  /*b250*/  IMAD.U32 R14, R2, 0x10000, RZ ;  /* 0x00010000020e7824 */ /* 0x001fe200078e00ff */
[----:B------:R-:W-:Y:S02]  /*b260*/  LOP3.LUT R13, R0, 0xffff, RZ, 0xc0, !PT ;  /* 0x0000ffff000d7812 */ /* 0x000fe400078ec0ff */
[----:B------:R-:W-:Y:S02]  /*b270*/  LOP3.LUT R16, R3, 0xff, RZ, 0xc0, !PT ;  /* 0x000000ff03107812 */ /* 0x000fe400078ec0ff */
[----:B------:R-:W-:-:S04]  /*b280*/  LOP3.LUT R14, R14, 0xff0000, RZ, 0xc0, !PT ;  /* 0x00ff00000e0e7812 */ /* 0x000fc800078ec0ff */
[----:B------:R-:W-:Y:S02]  /*b290*/  LEA R13, R13, R14, 0x18 ;  /* 0x0000000e0d0d7211 */ /* 0x000fe400078ec0ff */
[----:B------:R-:W-:-:S03]  /*b2a0*/  LOP3.LUT R14, R4, 0xff, RZ, 0xc0, !PT ;  /* 0x000000ff040e7812 */ /* 0x000fc600078ec0ff */
[----:B------:R-:W-:-:S05]  /*b2b0*/  IMAD R13, R16, 0x100, R13 ;  /* 0x00000100100d7824 */ /* 0x000fca00078e020d */
[----:B------:R-:W-:Y:S01]  /*b2c0*/  IADD3 R13, PT, PT, R13, R14, RZ ;  /* 0x0000000e0d0d7210 */ /* 0x000fe20007ffe0ff */
[----:B-1----:R-:W-:-:S05]  /*b2d0*/  IMAD.WIDE.U32 R8, R10, 0x4, R8 ;  /* 0x000000040a087825 */ /* 0x002fca00078e0008 */
[----:B------:R2:W-:Y:S02]  /*b2e0*/  STG.E desc[UR12][R8.64], R13 ;  /* 0x0000000d08007986 */ /* 0x0005e4000c10190c */
.L_x_25601:
[----:B------:R-:W-:Y:S05]  /*b2f0*/  @!P0 BRA `(.L_x_25602) ;  /* 0x00000000000c8947 */ /* 0x000fea0003800000 */
[----:B------:R-:W3:Y:S02]  /*b300*/  LDC.64 R36, c[0x0][0x390] ;  /* 0x0000e400ff247b82 */ /* 0x000ee40000000a00 */
[----:B---3--:R-:W-:-:S06]  /*b310*/  IMAD.WIDE.U32 R36, R12, 0x10, R36 ;  /* 0x000000100c247825 */ /* 0x008fcc00078e0024 */
[----:B------:R-:W5:Y:S02]  /*b320*/  LDG.E.128 R36, desc[UR12][R36.64] ;  /* 0x0000000c24247981 */ /* 0x000f64000c1e1d00 */
.L_x_25602:
[----:B--2---:R-:W-:Y:S01]  /*b330*/  VIADD R13, R104, 0x200 ;  /* 0x00000200680d7836 */ /* 0x004fe20000000000 */
[----:B------:R-:W-:Y:S06]  /*b340*/  BRA.U !UP0, `(.L_x_25603) ;  /* 0x0000001508287547 */ /* 0x000fec000b800000 */
[----:B-1----:R-:W1:Y:S01]  /*b350*/  LDC.64 R8, c[0x0][0x3a0] ;  /* 0x0000e800ff087b82 */ /* 0x002e620000000a00 */
[----:B------:R-:W-:-:S13]  /*b360*/  ISETP.GT.AND P2, PT, R112, RZ, PT ;  /* 0x000000ff7000720c */ /* 0x000fda0003f44270 */
[----:B------:R-:W-:Y:S01]  /*b370*/  @!P2 MOV R10, R11 ;  /* 0x0000000b000aa202 */ /* 0x000fe20000000f00 */
[----:B------:R-:W-:Y:S02]  /*b380*/  @!P2 IMAD.MOV.U32 R106, RZ, RZ, R113 ;  /* 0x000000ffff6aa224 */ /* 0x000fe400078e0071 */
[----:B-1----:R-:W-:-:S05]  /*b390*/  IMAD.WIDE.U32 R8, R13, 0x10, R8 ;  /* 0x000000100d087825 */ /* 0x002fca00078e0008 */
[----:B------:R1:W5:Y:S01]  /*b3a0*/  LDG.E.128 R16, desc[UR12][R8.64] ;  /* 0x0000000c08107981 */ /* 0x000362000c1e1d00 */
        /* <DEDUP_REMOVED lines=16> */
.L_x_25606:
        /* <DEDUP_REMOVED lines=12> */
.L_x_25607:
[----:B-1----:R-:W-:Y:S01]  /*b570*/  IMAD.WIDE.U32 R8, R114, -0x326172a9, RZ ;  /* 0xcd9e8d5772087825 */ /* 0x002fe200078e00ff */
        /* <DEDUP_REMOVED lines=40> */
[----:B------:R-:W-:-:S07]  /*b800*/  LOP3.LUT R109, R8, UR42, R107, 0x96, !PT ;  /* 0x0000002a086d7c12 */ /* 0x000fce000f8e966b */
.L_x_25605:
[----:B------:R-:W-:Y:S01]  /*b810*/  I2FP.F32.U32 R4, R4 ;  /* 0x0000000400047245 */ /* 0x000fe20000201000 */
[----:B-1----:R-:W-:Y:S02]  /*b820*/  IMAD.MOV.U32 R9, RZ, RZ, 0x2f800000 ;  /* 0x2f800000ff097424 */ /* 0x002fe400078e00ff */
[----:B-----5:R-:W-:Y:S02]  /*b830*/  FMUL.FTZ R8, R36, UR17 ;  /* 0x0000001124087c20 */ /* 0x020fe40008410000 */
[----:B------:R-:W-:Y:S02]  /*b840*/  FFMA.FTZ R4, R4, R9, 1.1641532182693481445e-10 ;  /* 0x2f00000004047423 */ /* 0x000fe40000010009 */
[----:B------:R-:W-:-:S03]  /*b850*/  FMUL.FTZ R8, R8, UR16 ;  /* 0x0000001008087c20 */ /* 0x000fc60008410000 */
[----:B------:R-:W-:-:S04]  /*b860*/  FSETP.GTU.FTZ.AND P3, PT, R4, UR23, PT ;  /* 0x0000001704007c0b */ /* 0x000fc8000bf7c000 */
[----:B------:R-:W-:Y:S02]  /*b870*/  FSEL R9, R8, RZ, !P3 ;  /* 0x000000ff08097208 */ /* 0x000fe40005800000 */
[----:B------:R-:W-:-:S03]  /*b880*/  SEL R4, RZ, 0x1, P3 ;  /* 0x00000001ff047807 */ /* 0x000fc60001800000 */
[----:B------:R-:W-:-:S07]  /*b890*/  FADD.FTZ R16, R16, R9 ;  /* 0x0000000910107221 */ /* 0x000fce0000010000 */
.L_x_25604:
[----:B-1----:R-:W-:Y:S01]  /*b8a0*/  @!P2 MOV R8, R10 ;  /* 0x0000000a0008a202 */ /* 0x002fe20000000f00 */
        /* <DEDUP_REMOVED lines=17> */
.L_x_25610:
        /* <DEDUP_REMOVED lines=12> */
.L_x_25611:
        /* <DEDUP_REMOVED lines=43> */
.L_x_25609:
        /* <DEDUP_REMOVED lines=8> */
[----:B------:R-:W-:-:S07]  /*bdb0*/  FADD.FTZ R17, R17, R10 ;  /* 0x0000000a11117221 */ /* 0x000fce0000010000 */
.L_x_25608:
        /* <DEDUP_REMOVED lines=18> */
.L_x_25614:
        /* <DEDUP_REMOVED lines=12> */
.L_x_25615:
        /* <DEDUP_REMOVED lines=42> */
.L_x_25613:
        /* <DEDUP_REMOVED lines=9> */
.L_x_25612:
        /* <DEDUP_REMOVED lines=18> */
.L_x_25618:
        /* <DEDUP_REMOVED lines=12> */
.L_x_25619:
        /* <DEDUP_REMOVED lines=42> */
.L_x_25617:
        /* <DEDUP_REMOVED lines=10> */
.L_x_25603:
        /* <DEDUP_REMOVED lines=19> */
.L_x_25622:
        /* <DEDUP_REMOVED lines=12> */
.L_x_25623:
        /* <DEDUP_REMOVED lines=42> */
.L_x_25621:
        /* <DEDUP_REMOVED lines=8> */
.L_x_25620:
        /* <DEDUP_REMOVED lines=15> */
.L_x_25626:
        /* <DEDUP_REMOVED lines=12> */
.L_x_25627:
        /* <DEDUP_REMOVED lines=43> */
.L_x_25625:
        /* <DEDUP_REMOVED lines=8> */
.L_x_25624:
        /* <DEDUP_REMOVED lines=15> */
.L_x_25630:
        /* <DEDUP_REMOVED lines=12> */
.L_x_25631:
        /* <DEDUP_REMOVED lines=43> */
.L_x_25629:
        /* <DEDUP_REMOVED lines=8> */
.L_x_25628:
        /* <DEDUP_REMOVED lines=15> */
.L_x_25633:
        /* <DEDUP_REMOVED lines=12> */
.L_x_25634:
        /* <DEDUP_REMOVED lines=43> */
.L_x_25632:
        /* <DEDUP_REMOVED lines=8> */
.L_x_25616:
[----:B------:R-:W-:Y:S01]  /*dba0*/  IMAD.WIDE.U32 R8, R13, 0x10, R118 ;  /* 0x000000100d087825 */ /* 0x000fe200078e0076 */
[----:B------:R-:W-:-:S04]  /*dbb0*/  IADD3 R107, PT, PT, R105, 0x280, RZ ;  /* 0x00000280696b7810 */ /* 0x000fc80007ffe0ff */
[----:B-----5:R1:W-:Y:S01]  /*dbc0*/  STG.E.128 desc[UR12][R8.64], R16 ;  /* 0x0000001008007986 */ /* 0x0203e2000c101d0c */
[----:B------:R-:W-:Y:S05]  /*dbd0*/  @!P0 BRA `(.L_x_25635) ;  /* 0x00000000002c8947 */ /* 0x000fea0003800000 */
[----:B-1----:R-:W1:Y:S01]  /*dbe0*/  LDC.64 R8, c[0x0][0x3b0] ;  /* 0x0000ec00ff087b82 */ /* 0x002e620000000a00 */
[----:B------:R-:W-:-:S05]  /*dbf0*/  IMAD.U32 R11, R2, 0x10000, RZ ;  /* 0x00010000020b7824 */ /* 0x000fca00078e00ff */
[----:B0-----:R-:W-:Y:S02]  /*dc00*/  LOP3.LUT R14, R11, 0xff0000, RZ, 0xc0, !PT ;  /* 0x00ff00000b0e7812 */ /* 0x001fe400078ec0ff */
[----:B------:R-:W-:-:S04]  /*dc10*/  LOP3.LUT R11, R0, 0xffff, RZ, 0xc0, !PT ;  /* 0x0000ffff000b7812 */ /* 0x000fc800078ec0ff */
[----:B------:R-:W-:Y:S02]  /*dc20*/  LEA R11, R11, R14, 0x18 ;  /* 0x0000000e0b0b7211 */ /* 0x000fe400078ec0ff */
[----:B------:R-:W-:-:S05]  /*dc30*/  LOP3.LUT R14, R3, 0xff, RZ, 0xc0, !PT ;  /* 0x000000ff030e7812 */ /* 0x000fca00078ec0ff */
[----:B------:R-:W-:Y:S01]  /*dc40*/  IMAD R11, R14, 0x100, R11 ;  /* 0x000001000e0b7824 */ /* 0x000fe200078e020b */
[----:B------:R-:W-:Y:S01]  /*dc50*/  LOP3.LUT R14, R4, 0xff, RZ, 0xc0, !PT ;  /* 0x000000ff040e7812 */ /* 0x000fe200078ec0ff */
[----:B-1----:R-:W-:-:S03]  /*dc60*/  IMAD.WIDE.U32 R8, R12, 0x4, R8 ;  /* 0x000000040c087825 */ /* 0x002fc600078e0008 */
[----:B------:R-:W-:-:S05]  /*dc70*/  IADD3 R11, PT, PT, R11, R14, RZ ;  /* 0x0000000e0b0b7210 */ /* 0x000fca0007ffe0ff */
[----:B------:R2:W-:Y:S02]  /*dc80*/  STG.E desc[UR12][R8.64], R11 ;  /* 0x0000000b08007986 */ /* 0x0005e4000c10190c */
.L_x_25635:
[----:B------:R-:W-:Y:S05]  /*dc90*/  @!P0 BRA `(.L_x_25636) ;  /* 0x00000000000c8947 */ /* 0x000fea0003800000 */
[----:B-12---:R-:W1:Y:S02]  /*dca0*/  LDC.64 R8, c[0x0][0x390] ;  /* 0x0000e400ff087b82 */ /* 0x006e640000000a00 */
[----:B-1----:R-:W-:-:S05]  /*dcb0*/  IMAD.WIDE.U32 R8, R107, 0x10, R8 ;  /* 0x000000106b087825 */ /* 0x002fca00078e0008 */
[----:B------:R3:W5:Y:S02]  /*dcc0*/  LDG.E.128 R36, desc[UR12][R8.64] ;  /* 0x0000000c08247981 */ /* 0x000764000c1e1d00 */
.L_x_25636:
[----:B------:R-:W-:Y:S01]  /*dcd0*/  VIADD R113, R104, 0x280 ;  /* 0x0000028068717836 */ /* 0x000fe20000000000 */
[----:B------:R-:W-:Y:S06]  /*dce0*/  BRA.U !UP0, `(.L_x_25637) ;  /* 0x00000015082c7547 */ /* 0x000fec000b800000 */
[----:B-123--:R-:W1:Y:S01]  /*dcf0*/  LDC.64 R8, c[0x0][0x3a0] ;  /* 0x0000e800ff087b82 */ /* 0x00ee620000000a00 */
[----:B------:R-:W-:-:S13]  /*dd00*/  ISETP.GT.AND P2, PT, R112, RZ, PT ;  /* 0x000000ff7000720c */ /* 0x000fda0003f44270 */
[----:B------:R-:W-:Y:S01]  /*dd10*/  @!P2 MOV R11, R10 ;  /* 0x0000000a000ba202 */ /* 0x000fe20000000f00 */
[----:B------:R-:W-:Y:S02]  /*dd20*/  @!P2 IMAD.MOV.U32 R106, RZ, RZ, R116 ;  /* 0x000000ffff6aa224 */ /* 0x000fe400078e0074 */
[----:B-1----:R-:W-:-:S05]  /*dd30*/  IMAD.WIDE.U32 R8, R113, 0x10, R8 ;  /* 0x0000001071087825 */ /* 0x002fca00078e0008 */
[----:B0-----:R0:W5:Y:S01]  /*dd40*/  LDG.E.128 R12, desc[UR12][R8.64] ;  /* 0x0000000c080c7981 */ /* 0x001162000c1e1d00 */
        /* <DEDUP_REMOVED lines=16> */
.L_x_25640:
        /* <DEDUP_REMOVED lines=12> */
.L_x_25641:
[----:B0-----:R-:W-:Y:S01]  /*df10*/  LOP3.LUT R8, R5, UR15, R11, 0x96, !PT ;  /* 0x0000000f05087c12 */ /* 0x001fe2000f8e960b */
        /* <DEDUP_REMOVED lines=38> */
[----:B------:R-:W-:Y:S01]  /*e180*/  IMAD.WIDE.U32 R8, R4, -0x2daee0ad, RZ ;  /* 0xd2511f5304087825 */ /* 0x000fe200078e00ff */
[----:B------:R-:W-:-:S03]  /*e190*/  MOV R4, R116 ;  /* 0x0000007400047202 */ /* 0x000fc60000000f00 */
[----:B------:R-:W-:Y:S01]  /*e1a0*/  IMAD.MOV.U32 R106, RZ, RZ, R8 ;  /* 0x000000ffff6a7224 */ /* 0x000fe200078e0008 */
[----:B------:R-:W-:-:S07]  /*e1b0*/  LOP3.LUT R109, R10, UR42, R9, 0x96, !PT ;  /* 0x0000002a0a6d7c12 */ /* 0x000fce000f8e9609 */
.L_x_25639:
[----:B------:R-:W-:Y:S02]  /*e1c0*/  I2FP.F32.U32 R4, R4 ;  /* 0x0000000400047245 */ /* 0x000fe40000201000 */
[----:B0-----:R-:W-:-:S05]  /*e1d0*/  MOV R9, 0x2f800000 ;  /* 0x2f80000000097802 */ /* 0x001fca0000000f00 */
[----:B------:R-:W-:-:S05]  /*e1e0*/  FFMA.FTZ R4, R4, R9, 1.1641532182693481445e-10 ;  /* 0x2f00000004047423 */ /* 0x000fca0000010009 */
[----:B------:R-:W-:Y:S01]  /*e1f0*/  FSETP.GTU.FTZ.AND P3, PT, R4, UR23, PT ;  /* 0x0000001704007c0b */ /* 0x000fe2000bf7c000 */
[----:B-----5:R-:W-:-:S04]  /*e200*/  FMUL.FTZ R4, R36, UR17 ;  /* 0x0000001124047c20 */ /* 0x020fc80008410000 */
[----:B------:R-:W-:-:S05]  /*e210*/  FMUL.FTZ R4, R4, UR16 ;  /* 0x0000001004047c20 */ /* 0x000fca0008410000 */
[----:B------:R-:W-:Y:S02]  /*e220*/  FSEL R9, R4, RZ, !P3 ;  /* 0x000000ff04097208 */ /* 0x000fe40005800000 */
[----:B------:R-:W-:-:S03]  /*e230*/  SEL R4, RZ, 0x1, P3 ;  /* 0x00000001ff047807 */ /* 0x000fc60001800000 */
[----:B------:R-:W-:-:S07]  /*e240*/  FADD.FTZ R12, R12, R9 ;  /* 0x000000090c0c7221 */ /* 0x000fce0000010000 */
.L_x_25638:
        /* <DEDUP_REMOVED lines=18> */
.L_x_25644:
        /* <DEDUP_REMOVED lines=12> */
.L_x_25645:
        /* <DEDUP_REMOVED lines=40> */
[----:B------:R-:W-:Y:S01]  /*e6b0*/  MOV R120, R8 ;  /* 0x0000000800787202 */ /* 0x000fe20000000f00 */
[----:B------:R-:W-:Y:S01]  /*e6c0*/  HFMA2 R8, -RZ, RZ, 0, 0 ;  /* 0x00000000ff087431 */ /* 0x000fe200000001ff */
[----:B------:R-:W-:-:S07]  /*e6d0*/  LOP3.LUT R109, R10, UR42, R9, 0x96, !PT ;  /* 0x0000002a0a6d7c12 */ /* 0x000fce000f8e9609 */
.L_x_25643:
[----:B------:R-:W-:Y:S01]  /*e6e0*/  I2FP.F32.U32 R3, R3 ;  /* 0x0000000300037245 */ /* 0x000fe20000201000 */
[----:B------:R-:W-:-:S04]  /*e6f0*/  IMAD.MOV.U32 R10, RZ, RZ, 0x2f800000 ;  /* 0x2f800000ff0a7424 */ /* 0x000fc800078e00ff */
[----:B------:R-:W-:-:S05]  /*e700*/  FFMA.FTZ R3, R3, R10, 1.1641532182693481445e-10 ;  /* 0x2f00000003037423 */ /* 0x000fca000001000a */
[----:B------:R-:W-:Y:S01]  /*e710*/  FSETP.GTU.FTZ.AND P3, PT, R3, UR23, PT ;  /* 0x0000001703007c0b */ /* 0x000fe2000bf7c000 */
[----:B-----5:R-:W-:-:S04]  /*e720*/  FMUL.FTZ R3, R37, UR17 ;  /* 0x0000001125037c20 */ /* 0x020fc80008410000 */
[----:B------:R-:W-:-:S05]  /*e730*/  FMUL.FTZ R3, R3, UR16 ;  /* 0x0000001003037c20 */ /* 0x000fca0008410000 */
[----:B------:R-:W-:Y:S02]  /*e740*/  FSEL R10, R3, RZ, !P3 ;  /* 0x000000ff030a7208 */ /* 0x000fe40005800000 */
[----:B------:R-:W-:-:S03]  /*e750*/  SEL R3, RZ, 0x1, P3 ;  /* 0x00000001ff037807 */ /* 0x000fc60001800000 */
[----:B------:R-:W-:-:S07]  /*e760*/  FADD.FTZ R13, R13, R10 ;  /* 0x0000000a0d0d7221 */ /* 0x000fce0000010000 */
.L_x_25642:
        /* <DEDUP_REMOVED lines=18> */
.L_x_25648:
        /* <DEDUP_REMOVED lines=12> */
.L_x_25649:
        /* <DEDUP_REMOVED lines=38> */
[----:B------:R-:W-:Y:S01]  /*ebb0*/  IMAD.WIDE.U32 R116, R116, -0x2daee0ad, RZ ;  /* 0xd2511f5374747825 */ /* 0x000fe200078e00ff */
[----:B------:R-:W-:Y:S02]  /*ebc0*/  LOP3.LUT R108, R108, UR41, R11, 0x96, !PT ;  /* 0x000000296c6c7c12 */ /* 0x000fe4000f8e960b */
[----:B------:R-:W-:Y:S02]  /*ebd0*/  MOV R6, R10 ;  /* 0x0000000a00067202 */ /* 0x000fe40000000f00 */
[----:B------:R-:W-:-:S07]  /*ebe0*/  LOP3.LUT R109, R8, UR42, R117, 0x96, !PT ;  /* 0x0000002a086d7c12 */ /* 0x000fce000f8e9675 */
.L_x_25647:
        /* <DEDUP_REMOVED lines=9> */
.L_x_25646:
        /* <DEDUP_REMOVED lines=18> */
.L_x_25652:
        /* <DEDUP_REMOVED lines=12> */
.L_x_25653:
        /* <DEDUP_REMOVED lines=41> */
[----:B------:R-:W-:-:S07]  /*f0f0*/  LOP3.LUT R109, R8, UR42, R121, 0x96, !PT ;  /* 0x0000002a086d7c12 */ /* 0x000fce000f8e9679 */
.L_x_25651:
[----:B------:R-:W-:Y:S01]  /*f100*/  I2FP.F32.U32 R0, R0 ;  /* 0x0000000000007245 */ /* 0x000fe20000201000 */
[----:B------:R-:W-:-:S04]  /*f110*/  IMAD.MOV.U32 R9, RZ, RZ, 0x2f800000 ;  /* 0x2f800000ff097424 */ /* 0x000fc800078e00ff */
[----:B------:R-:W-:-:S05]  /*f120*/  FFMA.FTZ R0, R0, R9, 1.1641532182693481445e-10 ;  /* 0x2f00000000007423 */ /* 0x000fca0000010009 */
[----:B------:R-:W-:Y:S01]  /*f130*/  FSETP.GTU.FTZ.AND P2, PT, R0, UR23, PT ;  /* 0x0000001700007c0b */ /* 0x000fe2000bf5c000 */
[----:B-----5:R-:W-:-:S04]  /*f140*/  FMUL.FTZ R0, R39, UR17 ;  /* 0x0000001127007c20 */ /* 0x020fc80008410000 */
[----:B------:R-:W-:-:S05]  /*f150*/  FMUL.FTZ R0, R0, UR16 ;  /* 0x0000001000007c20 */ /* 0x000fca0008410000 */
[----:B------:R-:W-:-:S05]  /*f160*/  FSEL R0, R0, RZ, !P2 ;  /* 0x000000ff00007208 */ /* 0x000fca0005000000 */
[----:B------:R-:W-:Y:S01]  /*f170*/  FADD.FTZ R15, R15, R0 ;  /* 0x000000000f0f7221 */ /* 0x000fe20000010000 */
[----:B------:R-:W-:Y:S01]  /*f180*/  SEL R0, RZ, 0x1, P2 ;  /* 0x00000001ff007807 */ /* 0x000fe20001000000 */
[----:B------:R-:W-:Y:S06]  /*f190*/  BRA `(.L_x_25650) ;  /* 0x0000001000ec7947 */ /* 0x000fec0003800000 */
.L_x_25637:
[----:B------:R-:W-:Y:S01]  /*f1a0*/  HFMA2 R12, -RZ, RZ, 0, 0 ;  /* 0x00000000ff0c7431 */ /* 0x000fe200000001ff */
[----:B-123--:R-:W-:Y:S01]  /*f1b0*/  MOV R8, R10 ;  /* 0x0000000a00087202 */ /* 0x00efe20000000f00 */
        /* <DEDUP_REMOVED lines=17> */
.L_x_25656:
        /* <DEDUP_REMOVED lines=12> */
.L_x_25657:
        /* <DEDUP_REMOVED lines=42> */
.L_x_25655:
        /* <DEDUP_REMOVED lines=8> */
.L_x_25654:
        /* <DEDUP_REMOVED lines=15> */
.L_x_25660:
        /* <DEDUP_REMOVED lines=12> */
.L_x_25661:
        /* <DEDUP_REMOVED lines=43> */
.L_x_25659:
        /* <DEDUP_REMOVED lines=8> */
.L_x_25658:
[----:B------:R-:W-:Y:S01]  /*fb90*/  IMAD.MOV.U32 R8, RZ, RZ, R9 ;  /* 0x000000ffff087224 */ /* 0x000fe200078e0009 */
[----:B0-----:R-:W-:Y:S01]  /*fba0*/  MOV R14, RZ ;  /* 0x000000ff000e7202 */ /* 0x001fe20000000f00 */
        /* <DEDUP_REMOVED lines=13> */
.L_x_25664:
        /* <DEDUP_REMOVED lines=12> */
.L_x_25665:
        /* <DEDUP_REMOVED lines=43> */
.L_x_25663:
        /* <DEDUP_REMOVED lines=8> */
.L_x_25662:
        /* <DEDUP_REMOVED lines=15> */
.L_x_25667:
        /* <DEDUP_REMOVED lines=12> */
.L_x_25668:
        /* <DEDUP_REMOVED lines=41> */
[----:B------:R-:W-:Y:S02]  /*104b0*/  LOP3.LUT R109, R10, UR42, R9, 0x96, !PT ;  /* 0x0000002a0a6d7c12 */ /* 0x000fe4000f8e9609 */
[----:B------:R-:W-:-:S07]  /*104c0*/  MOV R120, R8 ;  /* 0x0000000800787202 */ /* 0x000fce0000000f00 */
.L_x_25666:
        /* <DEDUP_REMOVED lines=8> */
.L_x_25650:
[----:B------:R-:W-:-:S05]  /*10550*/  IMAD.WIDE.U32 R8, R113, 0x10, R118 ;  /* 0x0000001071087825 */ /* 0x000fca00078e0076 */
[----:B-----5:R0:W-:Y:S01]  /*10560*/  STG.E.128 desc[UR12][R8.64], R12 ;  /* 0x0000000c08007986 */ /* 0x0201e2000c101d0c */
[----:B------:R-:W-:Y:S05]  /*10570*/  @!P0 BRA `(.L_x_25669) ;  /* 0x00000000002c8947 */ /* 0x000fea0003800000 */
[----:B0-----:R-:W0:Y:S01]  /*10580*/  LDC.64 R8, c[0x0][0x3b0] ;  /* 0x0000ec00ff087b82 */ /* 0x001e220000000a00 */
[----:B------:R-:W-:-:S05]  /*10590*/  IMAD.U32 R10, R2, 0x10000, RZ ;  /* 0x00010000020a7824 */ /* 0x000fca00078e00ff */
[----:B------:R-:W-:Y:S02]  /*105a0*/  LOP3.LUT R11, R10, 0xff0000, RZ, 0xc0, !PT ;  /* 0x00ff00000a0b7812 */ /* 0x000fe400078ec0ff */
[----:B------:R-:W-:-:S04]  /*105b0*/  LOP3.LUT R10, R0, 0xffff, RZ, 0xc0, !PT ;  /* 0x0000ffff000a7812 */ /* 0x000fc800078ec0ff */
[----:B------:R-:W-:Y:S02]  /*105c0*/  LEA R10, R10, R11, 0x18 ;  /* 0x0000000b0a0a7211 */ /* 0x000fe400078ec0ff */
[----:B------:R-:W-:-:S05]  /*105d0*/  LOP3.LUT R11, R3, 0xff, RZ, 0xc0, !PT ;  /* 0x000000ff030b7812 */ /* 0x000fca00078ec0ff */
[----:B------:R-:W-:Y:S01]  /*105e0*/  IMAD R10, R11, 0x100, R10 ;  /* 0x000001000b0a7824 */ /* 0x000fe200078e020a */
[----:B------:R-:W-:Y:S01]  /*105f0*/  LOP3.LUT R11, R4, 0xff, RZ, 0xc0, !PT ;  /* 0x000000ff040b7812 */ /* 0x000fe200078ec0ff */
[----:B0-----:R-:W-:-:S03]  /*10600*/  IMAD.WIDE.U32 R8, R107, 0x4, R8 ;  /* 0x000000046b087825 */ /* 0x001fc600078e0008 */
[----:B------:R-:W-:-:S05]  /*10610*/  IADD3 R11, PT, PT, R10, R11, RZ ;  /* 0x0000000b0a0b7210 */ /* 0x000fca0007ffe0ff */
[----:B------:R1:W-:Y:S02]  /*10620*/  STG.E desc[UR12][R8.64], R11 ;  /* 0x0000000b08007986 */ /* 0x0003e4000c10190c */
.L_x_25669:
[----:B------:R-:W-:Y:S05]  /*10630*/  @!P0 BRA `(.L_x_25670) ;  /* 0x0000000000108947 */ /* 0x000fea0003800000 */
[----:B01----:R-:W0:Y:S01]  /*10640*/  LDC.64 R8, c[0x0][0x390] ;  /* 0x0000e400ff087b82 */ /* 0x003e220000000a00 */
[----:B------:R-:W-:-:S04]  /*10650*/  VIADD R11, R105, 0x300 ;  /* 0x00000300690b7836 */ /* 0x000fc80000000000 */
[----:B0-----:R-:W-:-:S05]  /*10660*/  IMAD.WIDE.U32 R8, R11, 0x10, R8 ;  /* 0x000000100b087825 */ /* 0x001fca00078e0008 */
[----:B------:R2:W5:Y:S02]  /*10670*/  LDG.E.128 R36, desc[UR12][R8.64] ;  /* 0x0000000c08247981 */ /* 0x000564000c1e1d00 */
.L_x_25670:
[----:B------:R-:W-:Y:S05]  /*10680*/  BRA.U !UP0, `(.L_x_25671) ;  /* 0x0000001508347547 */ /* 0x000fea000b800000 */
[----:B012---:R-:W0:Y:S01]  /*10690*/  LDC.64 R8, c[0x0][0x3a0] ;  /* 0x0000e800ff087b82 */ /* 0x007e220000000a00 */
        /* <DEDUP_REMOVED lines=22> */
.L_x_25674:
        /* <DEDUP_REMOVED lines=12> */
.L_x_25675:
        /* <DEDUP_REMOVED lines=41> */
[----:B------:R-:W-:Y:S01]  /*10b50*/  HFMA2 R107, -RZ, RZ, 0, 0 ;  /* 0x00000000ff6b7431 */ /* 0x000fe200000001ff */
[----:B------:R-:W-:-:S07]  /*10b60*/  MOV R113, R106 ;  /* 0x0000006a00717202 */ /* 0x000fce0000000f00 */
.L_x_25673:
        /* <DEDUP_REMOVED lines=9> */
.L_x_25672:
        /* <DEDUP_REMOVED lines=18> */
.L_x_25678:
        /* <DEDUP_REMOVED lines=12> */
.L_x_25679:
        /* <DEDUP_REMOVED lines=38> */
[----:B------:R-:W-:Y:S01]  /*11040*/  IMAD.WIDE.U32 R106, R3, -0x2daee0ad, RZ ;  /* 0xd2511f53036a7825 */ /* 0x000fe200078e00ff */
[----:B------:R-:W-:-:S03]  /*11050*/  MOV R3, R113 ;  /* 0x0000007100037202 */ /* 0x000fc60000000f00 */
[----:B------:R-:W-:Y:S01]  /*11060*/  IMAD.MOV.U32 R120, RZ, RZ, R106 ;  /* 0x000000ffff787224 */ /* 0x000fe200078e006a */
[----:B------:R-:W-:Y:S01]  /*11070*/  LOP3.LUT R109, R116, UR42, R107, 0x96, !PT ;  /* 0x0000002a746d7c12 */ /* 0x000fe2000f8e966b */
[----:B------:R-:W-:-:S07]  /*11080*/  IMAD.MOV.U32 R106, RZ, RZ, RZ ;  /* 0x000000ffff6a7224 */ /* 0x000fce00078e00ff */
.L_x_25677:
[----:B------:R-:W-:Y:S02]  /*11090*/  I2FP.F32.U32 R3, R3 ;  /* 0x0000000300037245 */ /* 0x000fe40000201000 */
[----:B------:R-:W-:-:S05]  /*110a0*/  MOV R116, 0x2f800000 ;  /* 0x2f80000000747802 */ /* 0x000fca0000000f00 */
[----:B------:R-:W-:-:S05]  /*110b0*/  FFMA.FTZ R3, R3, R116, 1.1641532182693481445e-10 ;  /* 0x2f00000003037423 */ /* 0x000fca0000010074 */
[----:B------:R-:W-:Y:S01]  /*110c0*/  FSETP.GTU.FTZ.AND P3, PT, R3, UR23, PT ;  /* 0x0000001703007c0b */ /* 0x000fe2000bf7c000 */
[----:B-----5:R-:W-:-:S04]  /*110d0*/  FMUL.FTZ R3, R37, UR17 ;  /* 0x0000001125037c20 */ /* 0x020fc80008410000 */
[----:B------:R-:W-:-:S05]  /*110e0*/  FMUL.FTZ R3, R3, UR16 ;  /* 0x0000001003037c20 */ /* 0x000fca0008410000 */
[----:B------:R-:W-:Y:S02]  /*110f0*/  FSEL R116, R3, RZ, !P3 ;  /* 0x000000ff03747208 */ /* 0x000fe40005800000 */
[----:B------:R-:W-:-:S03]  /*11100*/  SEL R3, RZ, 0x1, P3 ;  /* 0x00000001ff037807 */ /* 0x000fc60001800000 */
[----:B------:R-:W-:-:S07]  /*11110*/  FADD.FTZ R9, R9, R116 ;  /* 0x0000007409097221 */ /* 0x000fce0000010000 */
.L_x_25676:
        /* <DEDUP_REMOVED lines=18> */
.L_x_25682:
        /* <DEDUP_REMOVED lines=12> */
.L_x_25683:
        /* <DEDUP_REMOVED lines=43> */
.L_x_25681:
        /* <DEDUP_REMOVED lines=9> */
.L_x_25680:
        /* <DEDUP_REMOVED lines=18> */
.L_x_25686:
        /* <DEDUP_REMOVED lines=12> */
.L_x_25687:
        /* <DEDUP_REMOVED lines=41> */
[----:B------:R-:W-:-:S07]  /*11ab0*/  LOP3.LUT R109, R106, UR42, R117, 0x96, !PT ;  /* 0x0000002a6a6d7c12 */ /* 0x000fce000f8e9675 */
.L_x_25685:
        /* <DEDUP_REMOVED lines=10> */
.L_x_25671:
[----:B012---:R-:W-:Y:S01]  /*11b60*/  HFMA2 R8, -RZ, RZ, 0, 0 ;  /* 0x00000000ff087431 */ /* 0x007fe200000001ff */
        /* <DEDUP_REMOVED lines=18> */
.L_x_25690:
        /* <DEDUP_REMOVED lines=12> */
.L_x_25691:
        /* <DEDUP_REMOVED lines=42> */
.L_x_25689:
        /* <DEDUP_REMOVED lines=8> */
.L_x_25688:
        /* <DEDUP_REMOVED lines=15> */
.L_x_25694:
        /* <DEDUP_REMOVED lines=12> */
.L_x_25695:
        /* <DEDUP_REMOVED lines=41> */
[----:B------:R-:W-:Y:S01]  /*124b0*/  IMAD.MOV.U32 R11, RZ, RZ, RZ ;  /* 0x000000ffff0b7224 */ /* 0x000fe200078e00ff */
[----:B------:R-:W-:-:S07]  /*124c0*/  MOV R116, R10 ;  /* 0x0000000a00747202 */ /* 0x000fce0000000f00 */
.L_x_25693:
        /* <DEDUP_REMOVED lines=8> */
.L_x_25692:
        /* <DEDUP_REMOVED lines=15> */
.L_x_25698:
        /* <DEDUP_REMOVED lines=12> */
.L_x_25699:
        /* <DEDUP_REMOVED lines=43> */
.L_x_25697:
[----:B------:R-:W-:Y:S01]  /*129b0*/  HFMA2 R11, -RZ, RZ, 0.1171875, 0 ;  /* 0x2f800000ff0b7431 */ /* 0x000fe200000001ff */
[----:B------:R-:W-:-:S05]  /*129c0*/  I2FP.F32.U32 R2, R2 ;  /* 0x0000000200027245 */ /* 0x000fca0000201000 */
[----:B------:R-:W-:-:S05]  /*129d0*/  FFMA.FTZ R2, R2, R11, 1.1641532182693481445e-10 ;  /* 0x2f00000002027423 */ /* 0x000fca000001000b */
[----:B------:R-:W-:Y:S01]  /*129e0*/  FSETP.GTU.FTZ.AND P2, PT, R2, UR23, PT ;  /* 0x0000001702007c0b */ /* 0x000fe2000bf5c000 */
[----:B-----5:R-:W-:-:S04]  /*129f0*/  FMUL.FTZ R2, R38, UR17 ;  /* 0x0000001126027c20 */ /* 0x020fc80008410000 */
[----:B------:R-:W-:Y:S01]  /*12a00*/  FMUL.FTZ R10, R2, UR16 ;  /* 0x00000010020a7c20 */ /* 0x000fe20008410000 */
[----:B------:R-:W-:-:S04]  /*12a10*/  SEL R2, RZ, 0x1, P2 ;  /* 0x00000001ff027807 */ /* 0x000fc80001000000 */
[----:B------:R-:W-:-:S07]  /*12a20*/  FSEL R10, R10, RZ, !P2 ;  /* 0x000000ff0a0a7208 */ /* 0x000fce0005000000 */
.L_x_25696:
        /* <DEDUP_REMOVED lines=15> */
.L_x_25701:
        /* <DEDUP_REMOVED lines=12> */
.L_x_25702:
        /* <DEDUP_REMOVED lines=43> */
.L_x_25700:
        /* <DEDUP_REMOVED lines=8> */
.L_x_25684:
[----:B------:R-:W-:-:S04]  /*12f10*/  VIADD R107, R104, 0x300 ;  /* 0x00000300686b7836 */ /* 0x000fc80000000000 */
[----:B------:R-:W-:-:S05]  /*12f20*/  IMAD.WIDE.U32 R106, R107, 0x10, R118 ;  /* 0x000000106b6a7825 */ /* 0x000fca00078e0076 */
[----:B-----5:R0:W-:Y:S01]  /*12f30*/  STG.E.128 desc[UR12][R106.64], R8 ;  /* 0x000000086a007986 */ /* 0x0201e2000c101d0c */
[----:B------:R-:W-:Y:S05]  /*12f40*/  @!P0 BRA `(.L_x_25703) ;  /* 0x0000000000308947 */ /* 0x000fea0003800000 */
[----:B0-----:R-:W0:Y:S01]  /*12f50*/  LDC.64 R106, c[0x0][0x3b0] ;  /* 0x0000ec00ff6a7b82 */ /* 0x001e220000000a00 */
[----:B------:R-:W-:-:S05]  /*12f60*/  IADD3 R113, PT, PT, R105, 0x300, RZ ;  /* 0x0000030069717810 */ /* 0x000fca0007ffe0ff */
[----:B0-----:R-:W-:-:S04]  /*12f70*/  IMAD.WIDE.U32 R106, R113, 0x4, R106 ;  /* 0x00000004716a7825 */ /* 0x001fc800078e006a */
[----:B------:R-:W-:-:S05]  /*12f80*/  IMAD.U32 R113, R2, 0x10000, RZ ;  /* 0x0001000002717824 */ /* 0x000fca00078e00ff */
[----:B------:R-:W-:Y:S02]  /*12f90*/  LOP3.LUT R120, R113, 0xff0000, RZ, 0xc0, !PT ;  /* 0x00ff000071787812 */ /* 0x000fe400078ec0ff */
[----:B------:R-:W-:-:S04]  /*12fa0*/  LOP3.LUT R113, R0, 0xffff, RZ, 0xc0, !PT ;  /* 0x0000ffff00717812 */ /* 0x000fc800078ec0ff */
[----:B------:R-:W-:Y:S02]  /*12fb0*/  LEA R113, R113, R120, 0x18 ;  /* 0x0000007871717211 */ /* 0x000fe400078ec0ff */
[----:B------:R-:W-:-:S05]  /*12fc0*/  LOP3.LUT R120, R3, 0xff, RZ, 0xc0, !PT ;  /* 0x000000ff03787812 */ /* 0x000fca00078ec0ff */
[----:B------:R-:W-:Y:S01]  /*12fd0*/  IMAD R113, R120, 0x100, R113 ;  /* 0x0000010078717824 */ /* 0x000fe200078e0271 */
[----:B------:R-:W-:-:S04]  /*12fe0*/  LOP3.LUT R120, R4, 0xff, RZ, 0xc0, !PT ;  /* 0x000000ff04787812 */ /* 0x000fc800078ec0ff */
[----:B------:R-:W-:-:S05]  /*12ff0*/  IADD3 R113, PT, PT, R113, R120, RZ ;  /* 0x0000007871717210 */ /* 0x000fca0007ffe0ff */
[----:B------:R1:W-:Y:S02]  /*13000*/  STG.E desc[UR12][R106.64], R113 ;  /* 0x000000716a007986 */ /* 0x0003e4000c10190c */
.L_x_25703:
[----:B-1----:R-:W-:Y:S01]  /*13010*/  VIADD R113, R105, 0x380 ;  /* 0x0000038069717836 */ /* 0x002fe20000000000 */
[----:B------:R-:W-:Y:S06]  /*13020*/  @!P0 BRA `(.L_x_25704) ;  /* 0x00000000000c8947 */ /* 0x000fec0003800000 */
[----:B------:R-:W1:Y:S02]  /*13030*/  LDC.64 R36, c[0x0][0x390] ;  /* 0x0000e400ff247b82 */ /* 0x000e640000000a00 */
[----:B-1----:R-:W-:-:S06]  /*13040*/  IMAD.WIDE.U32 R36, R113, 0x10, R36 ;  /* 0x0000001071247825 */ /* 0x002fcc00078e0024 */
[----:B------:R-:W5:Y:S02]  /*13050*/  LDG.E.128 R36, desc[UR12][R36.64] ;  /* 0x0000000c24247981 */ /* 0x000f64000c1e1d00 */
.L_x_25704:
[----:B------:R-:W-:Y:S01]  /*13060*/  IADD3 R120, PT, PT, R104, 0x380, RZ ;  /* 0x0000038068787810 */ /* 0x000fe20007ffe0ff */
[----:B------:R-:W-:Y:S06]  /*13070*/  BRA.U !UP0, `(.L_x_25705) ;  /* 0x0000001508347547 */ /* 0x000fec000b800000 */
[----:B------:R-:W1:Y:S01]  /*13080*/  LDC.64 R104, c[0x0][0x3a0] ;  /* 0x0000e800ff687b82 */ /* 0x000e620000000a00 */
[----:B------:R-:W-:-:S13]  /*13090*/  ISETP.GT.AND P2, PT, R112, RZ, PT ;  /* 0x000000ff7000720c */ /* 0x000fda0003f44270 */
[----:B------:R-:W-:Y:S01]  /*130a0*/  @!P2 IMAD.MOV.U32 R117, RZ, RZ, R121 ;  /* 0x000000ffff75a224 */ /* 0x000fe200078e0079 */
[----:B------:R-:W-:Y:S01]  /*130b0*/  @!P2 MOV R112, R116 ;  /* 0x000000740070a202 */ /* 0x000fe20000000f00 */
[----:B-1----:R-:W-:-:S06]  /*130c0*/  IMAD.WIDE.U32 R104, R120, 0x10, R104 ;  /* 0x0000001078687825 */ /* 0x002fcc00078e0068 */
[----:B0-----:R-:W5:Y:S01]  /*130d0*/  LDG.E.128 R104, desc[UR12][R104.64] ;  /* 0x0000000c68687981 */ /* 0x001f62000c1e1d00 */
        /* <DEDUP_REMOVED lines=16> */
.L_x_25708:
        /* <DEDUP_REMOVED lines=12> */
.L_x_25709:
        /* <DEDUP_REMOVED lines=42> */
[----:B------:R-:W-:-:S07]  /*13540*/  LOP3.LUT R108, R108, UR41, R125, 0x96, !PT ;  /* 0x000000296c6c7c12 */ /* 0x000fce000f8e967d */
.L_x_25707:
        /* <DEDUP_REMOVED lines=9> */
.L_x_25706:
        /* <DEDUP_REMOVED lines=18> */
.L_x_25712:
        /* <DEDUP_REMOVED lines=12> */
.L_x_25713:
        /* <DEDUP_REMOVED lines=43> */
.L_x_25711:
        /* <DEDUP_REMOVED lines=9> */
.L_x_25710:
        /* <DEDUP_REMOVED lines=18> */
.L_x_25716:
        /* <DEDUP_REMOVED lines=12> */
.L_x_25717:
        /* <DEDUP_REMOVED lines=43> */
.L_x_25715:
        /* <DEDUP_REMOVED lines=9> */
.L_x_25714:
        /* <DEDUP_REMOVED lines=18> */
.L_x_25720:
        /* <DEDUP_REMOVED lines=12> */
.L_x_25721:
        /* <DEDUP_REMOVED lines=40> */
[----:B------:R-:W-:Y:S01]  /*14480*/  LOP3.LUT R108, R108, UR41, R123, 0x96, !PT ;  /* 0x000000296c6c7c12 */ /* 0x000fe2000f8e967b */
[----:B------:R-:W-:Y:S01]  /*14490*/  IMAD.MOV.U32 R116, RZ, RZ, RZ ;  /* 0x000000ffff747224 */ /* 0x000fe200078e00ff */
[----:B------:R-:W-:-:S07]  /*144a0*/  MOV R6, R122 ;  /* 0x0000007a00067202 */ /* 0x000fce0000000f00 */
.L_x_25719:
[----:B------:R-:W-:Y:S02]  /*144b0*/  I2FP.F32.U32 R0, R0 ;  /* 0x0000000000007245 */ /* 0x000fe40000201000 */
[----:B------:R-:W-:-:S05]  /*144c0*/  MOV R121, 0x2f800000 ;  /* 0x2f80000000797802 */ /* 0x000fca0000000f00 */
        /* <DEDUP_REMOVED lines=8> */
.L_x_25705:
        /* <DEDUP_REMOVED lines=19> */
.L_x_25724:
        /* <DEDUP_REMOVED lines=12> */
.L_x_25725:
        /* <DEDUP_REMOVED lines=43> */
.L_x_25723:
[----:B------:R-:W-:Y:S02]  /*149f0*/  I2FP.F32.U32 R4, R4 ;  /* 0x0000000400047245 */ /* 0x000fe40000201000 */
[----:B------:R-:W-:-:S05]  /*14a00*/  MOV R105, 0x2f800000 ;  /* 0x2f80000000697802 */ /* 0x000fca0000000f00 */
[----:B------:R-:W-:-:S05]  /*14a10*/  FFMA.FTZ R4, R4, R105, 1.1641532182693481445e-10 ;  /* 0x2f00000004047423 */ /* 0x000fca0000010069 */
[----:B------:R-:W-:Y:S01]  /*14a20*/  FSETP.GTU.FTZ.AND P2, PT, R4, UR23, PT ;  /* 0x0000001704007c0b */ /* 0x000fe2000bf5c000 */
[----:B-----5:R-:W-:-:S04]  /*14a30*/  FMUL.FTZ R4, R36, UR17 ;  /* 0x0000001124047c20 */ /* 0x020fc80008410000 */
[----:B------:R-:W-:Y:S01]  /*14a40*/  FMUL.FTZ R104, R4, UR16 ;  /* 0x0000001004687c20 */ /* 0x000fe20008410000 */
[----:B------:R-:W-:-:S04]  /*14a50*/  SEL R4, RZ, 0x1, P2 ;  /* 0x00000001ff047807 */ /* 0x000fc80001000000 */
[----:B------:R-:W-:-:S07]  /*14a60*/  FSEL R104, R104, RZ, !P2 ;  /* 0x000000ff68687208 */ /* 0x000fce0005000000 */
.L_x_25722:
        /* <DEDUP_REMOVED lines=15> */
.L_x_25728:
        /* <DEDUP_REMOVED lines=12> */
.L_x_25729:
        /* <DEDUP_REMOVED lines=43> */
.L_x_25727:
        /* <DEDUP_REMOVED lines=8> */
.L_x_25726:
        /* <DEDUP_REMOVED lines=15> */
.L_x_25732:
        /* <DEDUP_REMOVED lines=12> */
.L_x_25733:
        /* <DEDUP_REMOVED lines=43> */
.L_x_25731:
        /* <DEDUP_REMOVED lines=8> */
.L_x_25730:
        /* <DEDUP_REMOVED lines=15> */
.L_x_25735:
        /* <DEDUP_REMOVED lines=12> */
.L_x_25736:
        /* <DEDUP_REMOVED lines=43> */
.L_x_25734:
        /* <DEDUP_REMOVED lines=8> */
.L_x_25718:
[----:B------:R-:W-:-:S05]  /*15910*/  IMAD.WIDE.U32 R118, R120, 0x10, R118 ;  /* 0x0000001078767825 */ /* 0x000fca00078e0076 */
[----:B-----5:R0:W-:Y:S01]  /*15920*/  STG.E.128 desc[UR12][R118.64], R104 ;  /* 0x0000006876007986 */ /* 0x0201e2000c101d0c */
[----:B------:R-:W-:Y:S05]  /*15930*/  @!P0 BRA `(.L_x_25737) ;  /* 0x00000000002c8947 */ /* 0x000fea0003800000 */
[----:B0-----:R-:W0:Y:S01]  /*15940*/  LDC.64 R118, c[0x0][0x3b0] ;  /* 0x0000ec00ff767b82 */ /* 0x001e220000000a00 */
[----:B------:R-:W-:Y:S02]  /*15950*/  IMAD.U32 R112, R2, 0x10000, RZ ;  /* 0x0001000002707824 */ /* 0x000fe400078e00ff */
[----:B0-----:R-:W-:-:S03]  /*15960*/  IMAD.WIDE.U32 R118, R113, 0x4, R118 ;  /* 0x0000000471767825 */ /* 0x001fc600078e0076 */
        /* <DEDUP_REMOVED lines=8> */
.L_x_25737:
[----:B------:R-:W-:Y:S01]  /*159f0*/  FADD.FTZ R112, RZ, R32 ;  /* 0x00000020ff707221 */ /* 0x000fe20000010000 */
[----:B------:R-:W2:Y:S01]  /*15a00*/  S2UR UR5, SR_CgaCtaId ;  /* 0x00000000000579c3 */ /* 0x000ea20000008800 */
[C---:B------:R-:W-:Y:S01]  /*15a10*/  ISETP.NE.AND P0, PT, R115.reuse, RZ, PT ;  /* 0x000000ff7300720c */ /* 0x040fe20003f05270 */
[----:B------:R-:W-:Y:S01]  /*15a20*/  UMOV UR4, 0x400 ;  /* 0x0000040000047882 */ /* 0x000fe20000000000 */
[----:B-1----:R-:W-:Y:S01]  /*15a30*/  FADD.FTZ R113, R112, R33 ;  /* 0x0000002170717221 */ /* 0x002fe20000010000 */
[----:B------:R-:W-:Y:S01]  /*15a40*/  ISETP.GT.U32.AND P2, PT, R115, 0x3, PT ;  /* 0x000000037300780c */ /* 0x000fe20003f44070 */
[----:B------:R-:W-:Y:S02]  /*15a50*/  UISETP.GE.AND UP0, UPT, UR6, 0x1, UPT ;  /* 0x000000010600788c */ /* 0x000fe4000bf06270 */
[----:B------:R-:W-:-:S04]  /*15a60*/  FADD.FTZ R112, R113, R34 ;  /* 0x0000002271707221 */ /* 0x000fc80000010000 */
[----:B------:R-:W-:-:S04]  /*15a70*/  FADD.FTZ R113, R112, R35 ;  /* 0x0000002370717221 */ /* 0x000fc80000010000 */
[----:B------:R-:W-:-:S04]  /*15a80*/  FADD.FTZ R112, R113, R28 ;  /* 0x0000001c71707221 */ /* 0x000fc80000010000 */
[----:B------:R-:W-:-:S04]  /*15a90*/  FADD.FTZ R113, R112, R29 ;  /* 0x0000001d70717221 */ /* 0x000fc80000010000 */
[----:B------:R-:W-:Y:S01]  /*15aa0*/  FADD.FTZ R112, R113, R30 ;  /* 0x0000001e71707221 */ /* 0x000fe20000010000 */
[----:B--2---:R-:W-:-:S03]  /*15ab0*/  ULEA UR4, UR5, UR4, 0x18 ;  /* 0x0000000405047291 */ /* 0x004fc6000f8ec0ff */
        /* <DEDUP_REMOVED lines=111> */
[----:B0-----:R-:W-:Y:S01]  /*161b0*/  FADD.FTZ R121, R120, R121 ;  /* 0x0000007978797221 */ /* 0x001fe20000010000 */
[----:B------:R-:W-:Y:S01]  /*161c0*/  IMAD.MOV.U32 R120, RZ, RZ, RZ ;  /* 0x000000ffff787224 */ /* 0x000fe200078e00ff */
[----:B------:R-:W-:-:S03]  /*161d0*/  @!P2 MOV R120, 0x400 ;  /* 0x000004000078a802 */ /* 0x000fc60000000f00 */
[----:B------:R-:W0:Y:S01]  /*161e0*/  SHFL.BFLY PT, R122, R121, 0x10, 0x1f ;  /* 0x0e001f00797a7f89 */ /* 0x000e2200000e0000 */
[----:B------:R-:W-:-:S03]  /*161f0*/  I2FP.F32.U32 R123, R120 ;  /* 0x00000078007b7245 */ /* 0x000fc60000201000 */
[----:B------:R-:W1:Y:S01]  /*16200*/  SHFL.DOWN PT, R125, R120, 0x2, 0x1f ;  /* 0x08401f00787d7f89 */ /* 0x000e6200000e0000 */
[----:B0-----:R-:W-:-:S05]  /*16210*/  FADD.FTZ R113, R121, R122 ;  /* 0x0000007a79717221 */ /* 0x001fca0000010000 */
[----:B------:R0:W-:Y:S01]  /*16220*/  @!P0 STS.64 [R118+UR4], R112 ;  /* 0x0000007076008988 */ /* 0x0001e20008000a04 */
[----:B------:R-:W-:Y:S01]  /*16230*/  BAR.SYNC.DEFER_BLOCKING 0x0 ;  /* 0x0000000000007b1d */ /* 0x000fe20000010000 */
[----:B------:R-:W-:Y:S02]  /*16240*/  ISETP.NE.AND P0, PT, R7, RZ, PT ;  /* 0x000000ff0700720c */ /* 0x000fe40003f05270 */
[----:B0-----:R-:W-:Y:S01]  /*16250*/  CS2R R112, SRZ ;  /* 0x0000000000707805 */ /* 0x001fe2000001ff00 */
[----:B-1----:R-:W-:Y:S01]  /*16260*/  IMAD.IADD R118, R125, 0x1, R120 ;  /* 0x000000017d767824 */ /* 0x002fe200078e0278 */
[----:B------:R-:W-:-:S04]  /*16270*/  I2FP.F32.S32 R125, R125 ;  /* 0x0000007d007d7245 */ /* 0x000fc80000201400 */
[----:B------:R-:W0:Y:S04]  /*16280*/  @!P2 LDS.64 R112, [R119] ;  /* 0x000000007770a984 */ /* 0x000e280000000a00 */
[----:B0-----:R-:W0:Y:S02]  /*16290*/  SHFL.DOWN PT, R121, R112, 0x2, 0x1f ;  /* 0x08401f0070797f89 */ /* 0x001e2400000e0000 */
[----:B0-----:R-:W-:-:S04]  /*162a0*/  FADD.FTZ R122, -R121, R112 ;  /* 0x00000070797a7221 */ /* 0x001fc80000010100 */
[----:B------:R-:W-:-:S04]  /*162b0*/  FMUL.FTZ R122, R122, R122 ;  /* 0x0000007a7a7a7220 */ /* 0x000fc80000410000 */
        /* <DEDUP_REMOVED lines=16> */
[----:B------:R-:W-:Y:S01]  /*163c0*/  FMUL.FTZ R113, R112, R125 ;  /* 0x0000007d70717220 */ /* 0x000fe20000410000 */
[----:B------:R-:W-:Y:S01]  /*163d0*/  I2FP.F32.S32 R122, R122 ;  /* 0x0000007a007a7245 */ /* 0x000fe20000201400 */
[----:B------:R-:W0:Y:S02]  /*163e0*/  LDC R118, c[0x0][0x448] ;  /* 0x00011200ff767b82 */ /* 0x000e240000000800 */
[-C--:B------:R-:W-:Y:S01]  /*163f0*/  FMUL.FTZ R113, R113, R123.reuse ;  /* 0x0000007b71717220 */ /* 0x080fe20000410000 */
[----:B------:R-:W-:Y:S02]  /*16400*/  FMUL.FTZ R123, R120, R123 ;  /* 0x0000007b787b7220 */ /* 0x000fe40000410000 */
[----:B------:R-:W1:Y:S02]  /*16410*/  MUFU.RCP R122, R122 ;  /* 0x0000007a007a7308 */ /* 0x000e640000001000 */
[----:B------:R-:W-:-:S02]  /*16420*/  FFMA.FTZ R123, R112, R121, R123 ;  /* 0x00000079707b7223 */ /* 0x000fc4000001007b */
[----:B------:R-:W2:Y:S02]  /*16430*/  SHFL.DOWN PT, R112, R119, 0x1, 0x1f ;  /* 0x08201f0077707f89 */ /* 0x000ea400000e0000 */
[----:B--2---:R-:W-:Y:S01]  /*16440*/  FADD.FTZ R121, R119, R112 ;  /* 0x0000007077797221 */ /* 0x004fe20000010000 */
[----:B-1----:R-:W-:-:S03]  /*16450*/  FMUL.FTZ R112, R122, R123 ;  /* 0x0000007b7a707220 */ /* 0x002fc60000410000 */
[----:B------:R-:W-:Y:S02]  /*16460*/  FFMA.FTZ R123, R122, R113, R121 ;  /* 0x000000717a7b7223 */ /* 0x000fe40000010079 */
[----:B------:R-:W1:Y:S01]  /*16470*/  SHFL.IDX PT, R113, R112, RZ, 0x1f ;  /* 0x00001fff70717589 */ /* 0x000e6200000e0000 */
[----:B------:R-:W2:Y:S03]  /*16480*/  @!P0 LDC.64 R120, c[0x0][0x3c0] ;  /* 0x0000f000ff788b82 */ /* 0x000ea60000000a00 */
[----:B------:R-:W0:Y:S01]  /*16490*/  SHFL.IDX PT, R123, R123, RZ, 0x1f ;  /* 0x00001fff7b7b7589 */ /* 0x000e2200000e0000 */
[----:B-1----:R-:W-:Y:S01]  /*164a0*/  FMUL.FTZ R119, R113, R113 ;  /* 0x0000007171777220 */ /* 0x002fe20000410000 */
[----:B0-----:R-:W-:-:S04]  /*164b0*/  FFMA.FTZ R118, R123, UR24, R118 ;  /* 0x000000187b767c23 */ /* 0x001fc80008010076 */
[----:B------:R-:W-:Y:S02]  /*164c0*/  FSEL R119, R119, RZ, P1 ;  /* 0x000000ff77777208 */ /* 0x000fe40000800000 */
[----:B------:R-:W-:-:S03]  /*164d0*/  MOV R123, UR7 ;  /* 0x00000007007b7c02 */ /* 0x000fc60008000f00 */
[----:B------:R-:W-:Y:S01]  /*164e0*/  FADD.FTZ R122, R118, R119 ;  /* 0x00000077767a7221 */ /* 0x000fe20000010000 */
[----:B------:R-:W-:-:S03]  /*164f0*/  IMAD.U32 R119, RZ, RZ, UR7 ;  /* 0x00000007ff777e24 */ /* 0x000fc6000f8e00ff */
[----:B------:R-:W0:Y:S01]  /*16500*/  MUFU.RSQ R112, R122 ;  /* 0x0000007a00707308 */ /* 0x000e220000001400 */
[----:B--2---:R-:W-:Y:S02]  /*16510*/  @!P0 IMAD.WIDE R120, R119, 0x4, R120 ;  /* 0x0000000477788825 */ /* 0x004fe400078e0278 */
[----:B------:R-:W1:Y:S03]  /*16520*/  @!P0 LDC.64 R118, c[0x0][0x3c8] ;  /* 0x0000f200ff768b82 */ /* 0x000e660000000a00 */
[----:B------:R2:W-:Y:S01]  /*16530*/  @!P0 STG.E desc[UR12][R120.64], R113 ;  /* 0x0000007178008986 */ /* 0x0005e2000c10190c */
[----:B-1----:R-:W-:-:S05]  /*16540*/  @!P0 IMAD.WIDE R118, R123, 0x4, R118 ;  /* 0x000000047b768825 */ /* 0x002fca00078e0276 */
[----:B0-----:R2:W-:Y:S01]  /*16550*/  @!P0 STG.E desc[UR12][R118.64], R112 ;  /* 0x0000007076008986 */ /* 0x0015e2000c10190c */
[----:B------:R-:W-:Y:S05]  /*16560*/  BRA.U !UP0, `(.L_x_25738) ;  /* 0x0000000508fc7547 */ /* 0x000fea000b800000 */
[----:B------:R-:W-:Y:S01]  /*16570*/  UIADD3 UR4, UPT, UPT, UR6, -0x1, URZ ;  /* 0xffffffff06047890 */ /* 0x000fe2000fffe0ff */
[----:B--2---:R-:W0:Y:S01]  /*16580*/  LDC.64 R120, c[0x0][0x428] ;  /* 0x00010a00ff787b82 */ /* 0x004e220000000a00 */
[----:B------:R-:W-:Y:S02]  /*16590*/  FSEL R113, R113, RZ, !P1 ;  /* 0x000000ff71717208 */ /* 0x000fe40004800000 */
[----:B------:R-:W-:-:S03]  /*165a0*/  UIMAD UR4, UR4, UR22, URZ ;  /* 0x00000016040472a4 */ /* 0x000fc6000f8e02ff */
[C---:B------:R-:W-:Y:S01]  /*165b0*/  FADD.FTZ R119, -R113.reuse, R32 ;  /* 0x0000002071777221 */ /* 0x040fe20000010100 */
[----:B------:R-:W-:Y:S01]  /*165c0*/  USHF.R.S32.HI UR5, URZ, 0x1f, UR4 ;  /* 0x0000001fff057899 */ /* 0x000fe20008011404 */
[C---:B------:R-:W-:Y:S01]  /*165d0*/  FADD.FTZ R33, -R113.reuse, R33 ;  /* 0x0000002171217221 */ /* 0x040fe20000010100 */
[C---:B------:R-:W-:Y:S01]  /*165e0*/  FADD.FTZ R123, -R113.reuse, R34 ;  /* 0x00000022717b7221 */ /* 0x040fe20000010100 */
[C---:B------:R-:W-:Y:S01]  /*165f0*/  FMUL.FTZ R119, R112.reuse, R119 ;  /* 0x0000007770777220 */ /* 0x040fe20000410000 */
[----:B------:R-:W-:Y:S01]  /*16600*/  ULEA.HI UR5, UR5, UR4, URZ, 0x2 ;  /* 0x0000000405057291 */ /* 0x000fe2000f8f10ff */
[----:B------:R-:W-:Y:S01]  /*16610*/  FADD.FTZ R35, -R113, R35 ;  /* 0x0000002371237221 */ /* 0x000fe20000010100 */
[C---:B------:R-:W-:Y:S01]  /*16620*/  FMUL.FTZ R34, R112.reuse, R33 ;  /* 0x0000002170227220 */ /* 0x040fe20000410000 */
[----:B------:R-:W-:Y:S01]  /*16630*/  FFMA.FTZ R32, R119, R100, R68 ;  /* 0x0000006477207223 */ /* 0x000fe20000010044 */
[----:B------:R-:W-:Y:S01]  /*16640*/  FADD.FTZ R119, -R113, R28 ;  /* 0x0000001c71777221 */ /* 0x000fe20000010100 */
[----:B------:R-:W-:Y:S01]  /*16650*/  FMUL.FTZ R123, R112, R123 ;  /* 0x0000007b707b7220 */ /* 0x000fe20000410000 */
[----:B------:R-:W-:-:S02]  /*16660*/  IMAD.U32 R118, RZ, RZ, UR5 ;  /* 0x00000005ff767e24 */ /* 0x000fc4000f8e00ff */
[C---:B------:R-:W-:Y:S01]  /*16670*/  FMUL.FTZ R122, R112.reuse, R35 ;  /* 0x00000023707a7220 */ /* 0x040fe20000410000 */
[----:B------:R-:W-:Y:S01]  /*16680*/  FMUL.FTZ R119, R112, R119 ;  /* 0x0000007770777220 */ /* 0x000fe20000410000 */
[C---:B------:R-:W-:Y:S01]  /*16690*/  FADD.FTZ R29, -R113.reuse, R29 ;  /* 0x0000001d711d7221 */ /* 0x040fe20000010100 */
[----:B------:R-:W-:Y:S01]  /*166a0*/  FFMA.FTZ R33, R34, R101, R69 ;  /* 0x0000006522217223 */ /* 0x000fe20000010045 */
[----:B------:R-:W-:Y:S01]  /*166b0*/  LEA.HI.SX32 R118, R118, R7, 0x1e ;  /* 0x0000000776767211 */ /* 0x000fe200078ff2ff */
[C---:B------:R-:W-:Y:S01]  /*166c0*/  FADD.FTZ R125, -R113.reuse, R30 ;  /* 0x0000001e717d7221 */ /* 0x040fe20000010100 */
[----:B------:R-:W-:Y:S01]  /*166d0*/  FADD.FTZ R31, -R113, R31 ;  /* 0x0000001f711f7221 */ /* 0x000fe20000010100 */
[----:B------:R-:W-:Y:S01]  /*166e0*/  FFMA.FTZ R34, R123, R102, R70 ;  /* 0x000000667b227223 */ /* 0x000fe20000010046 */
[----:B------:R-:W-:Y:S01]  /*166f0*/  FFMA.FTZ R35, R122, R103, R71 ;  /* 0x000000677a237223 */ /* 0x000fe20000010047 */
[----:B0-----:R-:W-:-:S04]  /*16700*/  IMAD.WIDE.U32 R122, R118, 0x10, R120 ;  /* 0x00000010767a7825 */ /* 0x001fc800078e0078 */
[----:B------:R-:W-:Y:S01]  /*16710*/  FFMA.FTZ R28, R119, R96, R64 ;  /* 0x00000060771c7223 */ /* 0x000fe20000010040 */
[----:B------:R-:W-:Y:S01]  /*16720*/  FMUL.FTZ R30, R112, R29 ;  /* 0x0000001d701e7220 */ /* 0x000fe20000410000 */
[----:B------:R-:W-:Y:S01]  /*16730*/  IADD3 R119, PT, PT, R118, 0x80, RZ ;  /* 0x0000008076777810 */ /* 0x000fe20007ffe0ff */
[C---:B------:R-:W-:Y:S01]  /*16740*/  FMUL.FTZ R125, R112.reuse, R125 ;  /* 0x0000007d707d7220 */ /* 0x040fe20000410000 */
[----:B------:R-:W-:Y:S01]  /*16750*/  FMUL.FTZ R124, R112, R31 ;  /* 0x0000001f707c7220 */ /* 0x000fe20000410000 */
[----:B------:R0:W-:Y:S01]  /*16760*/  STG.E.128 desc[UR12][R122.64], R32 ;  /* 0x000000207a007986 */ /* 0x0001e2000c101d0c */
        /* <DEDUP_REMOVED lines=16> */
[----:B------:R-:W-:Y:S01]  /*16870*/  FADD.FTZ R21, -R113, R21 ;  /* 0x0000001571157221 */ /* 0x000fe20000010100 */
[----:B0-----:R-:W-:-:S04]  /*16880*/  IMAD.WIDE.U32 R32, R119, 0x10, R120 ;  /* 0x0000001077207825 */ /* 0x001fc800078e0078 */
[C---:B------:R-:W-:Y:S01]  /*16890*/  FMUL.FTZ R34, R112.reuse, R25 ;  /* 0x0000001970227220 */ /* 0x040fe20000410000 */
[C---:B------:R-:W-:Y:S01]  /*168a0*/  FMUL.FTZ R25, R112.reuse, R13 ;  /* 0x0000000d70197220 */ /* 0x040fe20000410000 */
[----:B------:R-:W-:Y:S01]  /*168b0*/  FMUL.FTZ R35, R112, R24 ;  /* 0x0000001870237220 */ /* 0x000fe20000410000 */
[----:B------:R-:W-:Y:S01]  /*168c0*/  VIADD R13, R118, 0x100 ;  /* 0x00000100760d7836 */ /* 0x000fe20000000000 */
[----:B------:R0:W-:Y:S01]  /*168d0*/  STG.E.128 desc[UR12][R32.64], R28 ;  /* 0x0000001c20007986 */ /* 0x0001e2000c101d0c */
        /* <DEDUP_REMOVED lines=12> */
[----:B------:R-:W-:Y:S01]  /*169a0*/  IMAD.WIDE.U32 R12, R13, 0x10, R120 ;  /* 0x000000100d0c7825 */ /* 0x000fe200078e0078 */
[----:B------:R-:W-:-:S03]  /*169b0*/  IADD3 R123, PT, PT, R118, 0x180, RZ ;  /* 0x00000180767b7810 */ /* 0x000fc60007ffe0ff */
[----:B------:R-:W-:Y:S01]  /*169c0*/  FMUL.FTZ R20, R112, R20 ;  /* 0x0000001470147220 */ /* 0x000fe20000410000 */
[C---:B------:R-:W-:Y:S01]  /*169d0*/  IADD3 R113, PT, PT, R118.reuse, 0x280, RZ ;  /* 0x0000028076717810 */ /* 0x040fe20007ffe0ff */
[----:B------:R-:W-:Y:S02]  /*169e0*/  VIADD R119, R118, 0x200 ;  /* 0x0000020076777836 */ /* 0x000fe40000000000 */
[C---:B0-----:R-:W-:Y:S01]  /*169f0*/  FMUL.FTZ R33, R112.reuse, R26 ;  /* 0x0000001a70217220 */ /* 0x041fe20000410000 */
        /* <DEDUP_REMOVED lines=9> */
[C---:B------:R-:W-:Y:S01]  /*16a90*/  VIADD R35, R118.reuse, 0x300 ;  /* 0x0000030076237836 */ /* 0x040fe20000000000 */
        /* <DEDUP_REMOVED lines=17> */
[----:B------:R-:W-:Y:S01]  /*16bb0*/  FFMA.FTZ R26, R106, R74, R42 ;  /* 0x0000004a6a1a7223 */ /* 0x000fe2000001002a */
[----:B------:R-:W-:-:S04]  /*16bc0*/  IMAD.WIDE.U32 R118, R119, 0x10, R120 ;  /* 0x0000001077767825 */ /* 0x000fc800078e0078 */
[----:B------:R-:W-:Y:S01]  /*16bd0*/  FFMA.FTZ R27, R27, R75, R43 ;  /* 0x0000004b1b1b7223 */ /* 0x000fe2000001002b */
[----:B------:R-:W-:-:S04]  /*16be0*/  IMAD.WIDE.U32 R112, R113, 0x10, R120 ;  /* 0x0000001071707825 */ /* 0x000fc800078e0078 */
[----:B------:R-:W-:-:S04]  /*16bf0*/  IMAD.WIDE.U32 R34, R35, 0x10, R120 ;  /* 0x0000001023227825 */ /* 0x000fc800078e0078 */
[----:B------:R-:W-:-:S04]  /*16c00*/  IMAD.WIDE.U32 R120, R15, 0x10, R120 ;  /* 0x000000100f787825 */ /* 0x000fc800078e0078 */
[----:B0-----:R-:W-:Y:S01]  /*16c10*/  FFMA.FTZ R8, R20, R88, R56 ;  /* 0x0000005814087223 */ /* 0x001fe20000010038 */
        /* <DEDUP_REMOVED lines=20> */
.L_x_25738:
[----:B------:R-:W-:Y:S02]  /*16d60*/  UIADD3 UR7, UPT, UPT, UR7, UR20, URZ ;  /* 0x0000001407077290 */ /* 0x000fe4000fffe0ff */
[----:B------:R-:W-:Y:S02]  /*16d70*/  UPLOP3.LUT UP1, UPT, UPT, UPT, UP1, 0x40, 0x4 ;  /* 0x000000000004789c */ /* 0x000fe40003f2e810 */
[----:B------:R-:W-:-:S09]  /*16d80*/  UISETP.GE.AND UP0, UPT, UR7, UR21, UPT ;  /* 0x000000150700728c */ /* 0x000fd2000bf06270 */
[----:B------:R-:W-:Y:S05]  /*16d90*/  BRA.U !UP0, `(.L_x_25739) ;  /* 0xfffffe9d08387547 */ /* 0x000fea000b83ffff */
[----:B------:R-:W-:Y:S05]  /*16da0*/  EXIT ;  /* 0x000000000000794d */ /* 0x000fea0003800000 */
.L_x_25740:
        /* <DEDUP_REMOVED lines=13> */
.L_x_27353:


//--------------------- .text._ZN10layer_norm13ln_fwd_kernelINS_13Kernel_traitsIfffffjLj4096ELj1ELj1ELj4ELj16ENS_18Kernel_traits_baseILj4096EfffffjLj128EEEEELb1ELb1ELb0ELb0EEEvNS_9FwdParamsE --------------------------
	.section	.text._ZN10layer_norm13ln_fwd_kernelINS_13Kernel_traitsIfffffjLj4096ELj1ELj1ELj4ELj16ENS_18Kernel_traits_baseILj4096EfffffjLj128EEEEELb1ELb1ELb0ELb0EEEvNS_9FwdParamsE,"ax",@progbits
	.align	128
        .global         _ZN10layer_norm13ln_fwd_kernelINS_13Kernel_traitsIfffffjLj4096ELj1ELj1ELj4ELj16ENS_18Kernel_traits_baseILj4096EfffffjLj128EEEEELb1ELb1ELb0ELb0EEEvNS_9FwdParamsE
        .type           _ZN10layer_norm13ln_fwd_kernelINS_13Kernel_traitsIfffffjLj4096ELj1ELj1ELj4ELj16ENS_18Kernel_traits_baseILj4096EfffffjLj128EEEEELb1ELb1ELb0ELb0EEEvNS_9FwdParamsE,@function
        .size           _ZN10layer_norm13ln_fwd_kernelINS_13Kernel_traitsIfffffjLj4096ELj1ELj1ELj4ELj16ENS_18Kernel_traits_baseILj4096EfffffjLj128EEEEELb1ELb1ELb0ELb0EEEvNS_9FwdParamsE,(.L_x_27354 - _ZN10layer_norm13ln_fwd_kernelINS_13Kernel_traitsIfffffjLj4096ELj1ELj1ELj4ELj16ENS_18Kernel_traits_baseILj4096EfffffjLj128EEEEELb1ELb1ELb0ELb0EEEvNS_9FwdParamsE)
        .other          _ZN10layer_norm13ln_fwd_kernelINS_13Kernel_traitsIfffffjLj4096ELj1ELj1ELj4ELj16ENS_18Kernel_traits_baseILj4096EfffffjLj128EEEEELb1ELb1ELb0ELb0EEEvNS_9FwdParamsE,@"STO_CUDA_ENTRY STV_DEFAULT"
_ZN10layer_norm13ln_fwd_kernelINS_13Kernel_traitsIfffffjLj4096ELj1ELj1ELj4ELj16ENS_18Kernel_traits_baseILj4096EfffffjLj128EEEEELb1ELb1ELb0ELb0EEEvNS_9FwdParamsE:
.text._ZN10layer_norm13ln_fwd_kernelINS_13Kernel_traitsIfffffjLj4096ELj1ELj1ELj4ELj16ENS_18Kernel_traits_baseILj4096EfffffjLj128EEEEELb1ELb1ELb0ELb0EEEvNS_9FwdParamsE:
        /* <DEDUP_REMOVED lines=29> */
[----:B------:R-:W-:Y:S02]  /*01d0*/  LOP3.LUT R10, R4, 0x7f, RZ, 0x3c, !PT ;  /* 0x0000007f040a7812 */ /* 0x000fe400078e3cff */
[----:B0-----:R-:W-:Y:S02]  /*01e0*/  @P0 IADD3 R0, P1, PT, R6, R3, RZ ;  /* 0x0000000306000210 */ /* 0x001fe40007f3e0ff */
[----:B------:R-:W-:Y:S01]  /*01f0*/  LOP3.LUT R3, R2, 0x60, RZ, 0xc0, !PT ;  /* 0x0000006002037812 */ /* 0x000fe200078ec0ff */
[----:B------:R-:W-:Y:S01]  /*0200*/  VIADD R10, R10, UR4 ;  /* 0x000000040a0a7c36 */ /* 0x000fe20008000000 */
[----:B------:R-:W-:Y:S01]  /*0210*/  @P0 IADD3.X R13, PT, PT, RZ, R7, RZ, P1, !PT ;  /* 0x00000007ff0d0210 */ /* 0x000fe20000ffe4ff */
[----:B------:R-:W-:Y:S02]  /*0220*/  UIADD3 UR26, UPT, UPT, UR8, -0x61c88647, URZ ;  /* 0x9e3779b9081a7890 */ /* 0x000fe4000fffe0ff */
[----:B------:R-:W-:Y:S01]  /*0230*/  UIADD3 UR27, UPT, UPT, UR9, -0x4498517b, URZ ;  /* 0xbb67ae85091b7890 */ /* 0x000fe2000fffe0ff */
[--C-:B------:R-:W-:Y:S01]  /*0240*/  SHF.R.U64 R9, R0, 0x2, R13.reuse ;  /* 0x0000000200097819 */ /* 0x100fe2000000120d */
[----:B------:R-:W-:Y:S01]  /*0250*/  UIADD3 UR28, UPT, UPT, UR8, 0x3c6ef372, URZ ;  /* 0x3c6ef372081c7890 */ /* 0x000fe2000fffe0ff */
[----:B------:R-:W-:Y:S01]  /*0260*/  SHF.R.U32.HI R8, RZ, 0x2, R13 ;  /* 0x00000002ff087819 */ /* 0x000fe2000001160d */
        /* <DEDUP_REMOVED lines=27> */
[----:B------:R-:W-:-:S04]  /*0420*/  ISETP.GE.U32.AND P0, PT, R10, 0x380, PT ;  /* 0x000003800a00780c */ /* 0x000fc80003f06070 */
[----:B------:R0:W5:Y:S01]  /*0430*/  @P1 LDG.E.128 R148, desc[UR6][R6.64] ;  /* 0x0000000606941981 */ /* 0x000162000c1e1d00 */
[----:B------:R-:W4:Y:S01]  /*0440*/  @P2 LDC.64 R86, c[0x0][0x438] ;  /* 0x00010e00ff562b82 */ /* 0x000f220000000a00 */
[----:B-1----:R-:W-:-:S05]  /*0450*/  @P1 IMAD.WIDE.U32 R80, R4, 0x10, R80 ;  /* 0x0000001004501825 */ /* 0x002fca00078e0050 */
[----:B------:R1:W5:Y:S02]  /*0460*/  @P1 LDG.E.128 R12, desc[UR6][R80.64] ;  /* 0x00000006500c1981 */ /* 0x000364000c1e1d00 */
[----:B------:R-:W1:Y:S08]  /*0470*/  @P2 LDC.64 R88, c[0x0][0x3e8] ;  /* 0x0000fa00ff582b82 */ /* 0x000e700000000a00 */
[----:B------:R-:W1:Y:S08]  /*0480*/  @P3 LDC.64 R90, c[0x0][0x3d0] ;  /* 0x0000f400ff5a3b82 */ /* 0x000e700000000a00 */
[----:B------:R-:W1:Y:S08]  /*0490*/  @P3 LDC.64 R92, c[0x0][0x438] ;  /* 0x00010e00ff5c3b82 */ /* 0x000e700000000a00 */
[----:B------:R-:W1:Y:S01]  /*04a0*/  @P3 LDC.64 R94, c[0x0][0x3e8] ;  /* 0x0000fa00ff5e3b82 */ /* 0x000e620000000a00 */
[----:B--2---:R-:W-:-:S07]  /*04b0*/  @P1 IMAD.WIDE.U32 R82, R4, 0x10, R82 ;  /* 0x0000001004521825 */ /* 0x004fce00078e0052 */
[----:B------:R-:W2:Y:S08]  /*04c0*/  @P4 LDC.64 R96, c[0x0][0x3d0] ;  /* 0x0000f400ff604b82 */ /* 0x000eb00000000a00 */
[----:B------:R-:W2:Y:S08]  /*04d0*/  @P4 LDC.64 R98, c[0x0][0x438] ;  /* 0x00010e00ff624b82 */ /* 0x000eb00000000a00 */
[----:B------:R-:W2:Y:S01]  /*04e0*/  @P4 LDC.64 R100, c[0x0][0x3e8] ;  /* 0x0000fa00ff644b82 */ /* 0x000ea20000000a00 */
[----:B------:R-:W-:Y:S01]  /*04f0*/  @P1 LOP3.LUT R4, R4, 0x80, RZ, 0xfc, !PT ;  /* 0x0000008004041812 */ /* 0x000fe200078efcff */
[----:B------:R2:W5:Y:S06]  /*0500*/  @P1 LDG.E.128 R16, desc[UR6][R82.64] ;  /* 0x0000000652101981 */ /* 0x00056c000c1e1d00 */
[----:B------:R-:W2:Y:S08]  /*0510*/  @P5 LDC.64 R102, c[0x0][0x3d0] ;  /* 0x0000f400ff665b82 */ /* 0x000eb00000000a00 */
[----:B------:R-:W2:Y:S08]  /*0520*/  @P5 LDC.64 R104, c[0x0][0x438] ;  /* 0x00010e00ff685b82 */ /* 0x000eb00000000a00 */
[----:B0-----:R-:W0:Y:S01]  /*0530*/  @P5 LDC.64 R6, c[0x0][0x3e8] ;  /* 0x0000fa00ff065b82 */ /* 0x001e220000000a00 */
[----:B---3--:R-:W-:-:S04]  /*0540*/  @P2 IMAD.WIDE.U32 R84, R4, 0x10, R84 ;  /* 0x0000001004542825 */ /* 0x008fc800078e0054 */
[C---:B----4-:R-:W-:Y:S01]  /*0550*/  @P2 IMAD.WIDE.U32 R86, R4.reuse, 0x10, R86 ;  /* 0x0000001004562825 */ /* 0x050fe200078e0056 */
[----:B------:R3:W5:Y:S02]  /*0560*/  @P2 LDG.E.128 R144, desc[UR6][R84.64] ;  /* 0x0000000654902981 */ /* 0x000764000c1e1d00 */
[----:B-1----:R-:W1:Y:S01]  /*0570*/  @P6 LDC.64 R80, c[0x0][0x3d0] ;  /* 0x0000f400ff506b82 */ /* 0x002e620000000a00 */
[C---:B------:R-:W-:Y:S01]  /*0580*/  @P2 IMAD.WIDE.U32 R88, R4.reuse, 0x10, R88 ;  /* 0x0000001004582825 */ /* 0x040fe200078e0058 */
[----:B------:R3:W5:Y:S06]  /*0590*/  @P2 LDG.E.128 R20, desc[UR6][R86.64] ;  /* 0x0000000656142981 */ /* 0x00076c000c1e1d00 */
[----:B------:R-:W4:Y:S01]  /*05a0*/  @P6 LDC.64 R106, c[0x0][0x438] ;  /* 0x00010e00ff6a6b82 */ /* 0x000f220000000a00 */
[----:B------:R-:W-:Y:S01]  /*05b0*/  @P2 VIADD R4, R4, 0x80 ;  /* 0x0000008004042836 */ /* 0x000fe20000000000 */
[----:B------:R3:W5:Y:S06]  /*05c0*/  @P2 LDG.E.128 R24, desc[UR6][R88.64] ;  /* 0x0000000658182981 */ /* 0x00076c000c1e1d00 */
[----:B------:R-:W3:Y:S01]  /*05d0*/  @P6 LDC.64 R108, c[0x0][0x3e8] ;  /* 0x0000fa00ff6c6b82 */ /* 0x000ee20000000a00 */
[----:B------:R-:W-:-:S04]  /*05e0*/  @P3 IMAD.WIDE.U32 R90, R4, 0x10, R90 ;  /* 0x00000010045a3825 */ /* 0x000fc800078e005a */
[C---:B------:R-:W-:Y:S01]  /*05f0*/  @P3 IMAD.WIDE.U32 R92, R4.reuse, 0x10, R92 ;  /* 0x00000010045c3825 */ /* 0x040fe200078e005c */
[----:B------:R0:W5:Y:S02]  /*0600*/  @P3 LDG.E.128 R136, desc[UR6][R90.64] ;  /* 0x000000065a883981 */ /* 0x000164000c1e1d00 */
[----:B------:R-:W3:Y:S01]  /*0610*/  @P0 LDC.64 R110, c[0x0][0x3d0] ;  /* 0x0000f400ff6e0b82 */ /* 0x000ee20000000a00 */
[C---:B------:R-:W-:Y:S01]  /*0620*/  @P3 IMAD.WIDE.U32 R94, R4.reuse, 0x10, R94 ;  /* 0x00000010045e3825 */ /* 0x040fe200078e005e */
[----:B------:R-:W-:Y:S01]  /*0630*/  @P3 IADD3 R4, PT, PT, R4, 0x80, RZ ;  /* 0x0000008004043810 */ /* 0x000fe20007ffe0ff */
[----:B------:R0:W5:Y:S05]  /*0640*/  @P3 LDG.E.128 R28, desc[UR6][R92.64] ;  /* 0x000000065c1c3981 */ /* 0x00016a000c1e1d00 */
[----:B------:R-:W3:Y:S08]  /*0650*/  @P0 LDC.64 R112, c[0x0][0x438] ;  /* 0x00010e00ff700b82 */ /* 0x000ef00000000a00 */
[----:B--2---:R-:W2:Y:S01]  /*0660*/  @P0 LDC.64 R82, c[0x0][0x3e8] ;  /* 0x0000fa00ff520b82 */ /* 0x004ea20000000a00 */
[C---:B------:R-:W-:Y:S01]  /*0670*/  @P4 IMAD.WIDE.U32 R96, R4.reuse, 0x10, R96 ;  /* 0x0000001004604825 */ /* 0x040fe200078e0060 */
[----:B------:R0:W5:Y:S03]  /*0680*/  @P3 LDG.E.128 R32, desc[UR6][R94.64] ;  /* 0x000000065e203981 */ /* 0x000166000c1e1d00 */
[C---:B------:R-:W-:Y:S01]  /*0690*/  @P4 IMAD.WIDE.U32 R98, R4.reuse, 0x10, R98 ;  /* 0x0000001004624825 */ /* 0x040fe200078e0062 */
[----:B------:R0:W5:Y:S03]  /*06a0*/  @P4 LDG.E.128 R132, desc[UR6][R96.64] ;  /* 0x0000000660844981 */ /* 0x000166000c1e1d00 */
[C---:B------:R-:W-:Y:S01]  /*06b0*/  @P4 IMAD.WIDE.U32 R100, R4.reuse, 0x10, R100 ;  /* 0x0000001004644825 */ /* 0x040fe200078e0064 */
[----:B------:R0:W5:Y:S03]  /*06c0*/  @P4 LDG.E.128 R36, desc[UR6][R98.64] ;  /* 0x0000000662244981 */ /* 0x000166000c1e1d00 */
[----:B------:R-:W-:Y:S01]  /*06d0*/  @P4 VIADD R4, R4, 0x80 ;  /* 0x0000008004044836 */ /* 0x000fe20000000000 */
[----:B------:R0:W5:Y:S03]  /*06e0*/  @P4 LDG.E.128 R40, desc[UR6][R100.64] ;  /* 0x0000000664284981 */ /* 0x000166000c1e1d00 */
[----:B------:R-:W-:-:S04]  /*06f0*/  @P5 IMAD.WIDE.U32 R102, R4, 0x10, R102 ;  /* 0x0000001004665825 */ /* 0x000fc800078e0066 */
[C---:B------:R-:W-:Y:S01]  /*0700*/  @P5 IMAD.WIDE.U32 R104, R4.reuse, 0x10, R104 ;  /* 0x0000001004685825 */ /* 0x040fe200078e0068 */
[----:B------:R1:W5:Y:S03]  /*0710*/  @P5 LDG.E.128 R44, desc[UR6][R102.64] ;  /* 0x00000006662c5981 */ /* 0x000366000c1e1d00 */
[C---:B0-----:R-:W-:Y:S01]  /*0720*/  @P5 IMAD.WIDE.U32 R6, R4.reuse, 0x10, R6 ;  /* 0x0000001004065825 */ /* 0x041fe200078e0006 */
[----:B------:R0:W5:Y:S03]  /*0730*/  @P5 LDG.E.128 R48, desc[UR6][R104.64] ;  /* 0x0000000668305981 */ /* 0x000166000c1e1d00 */
[----:B------:R-:W-:Y:S01]  /*0740*/  @P5 VIADD R4, R4, 0x80 ;  /* 0x0000008004045836 */ /* 0x000fe20000000000 */
[----:B------:R0:W5:Y:S03]  /*0750*/  @P5 LDG.E.128 R52, desc[UR6][R6.64] ;  /* 0x0000000606345981 */ /* 0x000166000c1e1d00 */
[----:B-1----:R-:W-:-:S04]  /*0760*/  @P6 IMAD.WIDE.U32 R80, R4, 0x10, R80 ;  /* 0x0000001004506825 */ /* 0x002fc800078e0050 */
[C---:B----4-:R-:W-:Y:S01]  /*0770*/  @P6 IMAD.WIDE.U32 R106, R4.reuse, 0x10, R106 ;  /* 0x00000010046a6825 */ /* 0x050fe200078e006a */
[----:B------:R0:W5:Y:S03]  /*0780*/  @P6 LDG.E.128 R56, desc[UR6][R80.64] ;  /* 0x0000000650386981 */ /* 0x000166000c1e1d00 */
[C---:B---3--:R-:W-:Y:S01]  /*0790*/  @P6 IMAD.WIDE.U32 R108, R4.reuse, 0x10, R108 ;  /* 0x00000010046c6825 */ /* 0x048fe200078e006c */
[----:B------:R-:W-:Y:S01]  /*07a0*/  @P6 IADD3 R4, PT, PT, R4, 0x80, RZ ;  /* 0x0000008004046810 */ /* 0x000fe20007ffe0ff */
[----:B------:R0:W5:Y:S04]  /*07b0*/  @P6 LDG.E.128 R60, desc[UR6][R106.64] ;  /* 0x000000066a3c6981 */ /* 0x000168000c1e1d00 */
[C---:B------:R-:W-:Y:S01]  /*07c0*/  @P0 IMAD.WIDE.U32 R110, R4.reuse, 0x10, R110 ;  /* 0x00000010046e0825 */ /* 0x040fe200078e006e */
[----:B------:R0:W5:Y:S03]  /*07d0*/  @P6 LDG.E.128 R64, desc[UR6][R108.64] ;  /* 0x000000066c406981 */ /* 0x000166000c1e1d00 */
[C---:B------:R-:W-:Y:S01]  /*07e0*/  @P0 IMAD.WIDE.U32 R112, R4.reuse, 0x10, R112 ;  /* 0x0000001004700825 */ /* 0x040fe200078e0070 */
[----:B------:R0:W5:Y:S03]  /*07f0*/  @P0 LDG.E.128 R68, desc[UR6][R110.64] ;  /* 0x000000066e440981 */ /* 0x000166000c1e1d00 */
[----:B--2---:R-:W-:Y:S01]  /*0800*/  @P0 IMAD.WIDE.U32 R82, R4, 0x10, R82 ;  /* 0x0000001004520825 */ /* 0x004fe200078e0052 */
[----:B------:R0:W5:Y:S04]  /*0810*/  @P0 LDG.E.128 R72, desc[UR6][R112.64] ;  /* 0x0000000670480981 */ /* 0x000168000c1e1d00 */
        /* <DEDUP_REMOVED lines=14> */
.L_x_25742:
        /* <DEDUP_REMOVED lines=10> */
[----:B0-----:R-:W-:-:S05]  /*09a0*/  @P5 IMAD.WIDE.U32 R6, R4, 0x10, R6 ;  /* 0x0000001004065825 */ /* 0x001fca00078e0006 */
[----:B------:R0:W5:Y:S02]  /*09b0*/  @P5 LDG.E.128 R148, desc[UR6][R6.64] ;  /* 0x0000000606945981 */ /* 0x000164000c1e1d00 */
[----:B------:R-:W4:Y:S01]  /*09c0*/  @P3 LDC.64 R22, c[0x0][0x3d0] ;  /* 0x0000f400ff163b82 */ /* 0x000f220000000a00 */
[----:B-1----:R-:W-:-:S07]  /*09d0*/  @P5 IMAD.WIDE.U32 R12, R4, 0x10, R12 ;  /* 0x00000010040c5825 */ /* 0x002fce00078e000c */
[----:B------:R-:W1:Y:S01]  /*09e0*/  @P3 LDC.64 R28, c[0x0][0x3e8] ;  /* 0x0000fa00ff1c3b82 */ /* 0x000e620000000a00 */
[----:B------:R1:W5:Y:S01]  /*09f0*/  @P5 LDG.E.128 R16, desc[UR6][R12.64] ;  /* 0x000000060c105981 */ /* 0x000362000c1e1d00 */
[----:B------:R-:W-:Y:S02]  /*0a00*/  @P5 LOP3.LUT R4, R4, 0x80, RZ, 0xfc, !PT ;  /* 0x0000008004045812 */ /* 0x000fe400078efcff */
[----:B------:R-:W-:-:S04]  /*0a10*/  ISETP.GE.U32.AND P5, PT, R10, 0x380, PT ;  /* 0x000003800a00780c */ /* 0x000fc80003fa6070 */
[----:B------:R-:W1:Y:S08]  /*0a20*/  @P2 LDC.64 R30, c[0x0][0x3d0] ;  /* 0x0000f400ff1e2b82 */ /* 0x000e700000000a00 */
[----:B------:R-:W1:Y:S01]  /*0a30*/  @P2 LDC.64 R36, c[0x0][0x3e8] ;  /* 0x0000fa00ff242b82 */ /* 0x000e620000000a00 */
[----:B------:R-:W-:-:S07]  /*0a40*/  ISETP.GE.U32.AND P6, PT, R10, 0x400, PT ;  /* 0x000004000a00780c */ /* 0x000fce0003fc6070 */
[----:B------:R-:W1:Y:S08]  /*0a50*/  @P1 LDC.64 R38, c[0x0][0x3d0] ;  /* 0x0000f400ff261b82 */ /* 0x000e700000000a00 */
[----:B------:R-:W1:Y:S01]  /*0a60*/  @P1 LDC.64 R48, c[0x0][0x3e8] ;  /* 0x0000fa00ff301b82 */ /* 0x000e620000000a00 */
[----:B--2---:R-:W-:-:S04]  /*0a70*/  @P4 IMAD.WIDE.U32 R14, R4, 0x10, R14 ;  /* 0x00000010040e4825 */ /* 0x004fc800078e000e */
[C---:B---3--:R-:W-:Y:S01]  /*0a80*/  @P4 IMAD.WIDE.U32 R20, R4.reuse, 0x10, R20 ;  /* 0x0000001004144825 */ /* 0x048fe200078e0014 */
[----:B------:R-:W5:Y:S02]  /*0a90*/  @P4 LDG.E.128 R144, desc[UR6][R14.64] ;  /* 0x000000060e904981 */ /* 0x000f64000c1e1d00 */
[----:B------:R-:W2:Y:S01]  /*0aa0*/  @P0 LDC.64 R50, c[0x0][0x3d0] ;  /* 0x0000f400ff320b82 */ /* 0x000ea20000000a00 */
[----:B------:R-:W-:Y:S01]  /*0ab0*/  @P4 VIADD R4, R4, 0x80 ;  /* 0x0000008004044836 */ /* 0x000fe20000000000 */
[----:B------:R-:W5:Y:S06]  /*0ac0*/  @P4 LDG.E.128 R24, desc[UR6][R20.64] ;  /* 0x0000000614184981 */ /* 0x000f6c000c1e1d00 */
[----:B0-----:R-:W0:Y:S01]  /*0ad0*/  @P0 LDC.64 R6, c[0x0][0x3e8] ;  /* 0x0000fa00ff060b82 */ /* 0x001e220000000a00 */
[----:B----4-:R-:W-:-:S04]  /*0ae0*/  @P3 IMAD.WIDE.U32 R22, R4, 0x10, R22 ;  /* 0x0000001004163825 */ /* 0x010fc800078e0016 */
[----:B-1----:R-:W-:-:S03]  /*0af0*/  @P3 IMAD.WIDE.U32 R28, R4, 0x10, R28 ;  /* 0x00000010041c3825 */ /* 0x002fc600078e001c */
[----:B------:R-:W1:Y:S01]  /*0b00*/  @P5 LDC.64 R60, c[0x0][0x3d0] ;  /* 0x0000f400ff3c5b82 */ /* 0x000e620000000a00 */
[----:B------:R-:W-:Y:S01]  /*0b10*/  @P3 IADD3 R4, PT, PT, R4, 0x80, RZ ;  /* 0x0000008004043810 */ /* 0x000fe20007ffe0ff */
[----:B------:R-:W5:Y:S06]  /*0b20*/  @P3 LDG.E.128 R136, desc[UR6][R22.64] ;  /* 0x0000000616883981 */ /* 0x000f6c000c1e1d00 */
[----:B------:R-:W3:Y:S01]  /*0b30*/  @P5 LDC.64 R62, c[0x0][0x3e8] ;  /* 0x0000fa00ff3e5b82 */ /* 0x000ee20000000a00 */
[C---:B------:R-:W-:Y:S01]  /*0b40*/  @P2 IMAD.WIDE.U32 R30, R4.reuse, 0x10, R30 ;  /* 0x00000010041e2825 */ /* 0x040fe200078e001e */
[----:B------:R-:W5:Y:S03]  /*0b50*/  @P3 LDG.E.128 R32, desc[UR6][R28.64] ;  /* 0x000000061c203981 */ /* 0x000f66000c1e1d00 */
[C---:B------:R-:W-:Y:S01]  /*0b60*/  @P2 IMAD.WIDE.U32 R36, R4.reuse, 0x10, R36 ;  /* 0x0000001004242825 */ /* 0x040fe200078e0024 */
[----:B------:R-:W5:Y:S02]  /*0b70*/  @P2 LDG.E.128 R132, desc[UR6][R30.64] ;  /* 0x000000061e842981 */ /* 0x000f64000c1e1d00 */
[----:B------:R-:W4:Y:S01]  /*0b80*/  @P6 LDC.64 R72, c[0x0][0x3d0] ;  /* 0x0000f400ff486b82 */ /* 0x000f220000000a00 */
[----:B------:R-:W-:Y:S01]  /*0b90*/  @P2 VIADD R4, R4, 0x80 ;  /* 0x0000008004042836 */ /* 0x000fe20000000000 */
[----:B------:R-:W5:Y:S06]  /*0ba0*/  @P2 LDG.E.128 R40, desc[UR6][R36.64] ;  /* 0x0000000624282981 */ /* 0x000f6c000c1e1d00 */
[----:B------:R-:W4:Y:S01]  /*0bb0*/  @P6 LDC.64 R74, c[0x0][0x3e8] ;  /* 0x0000fa00ff4a6b82 */ /* 0x000f220000000a00 */
[----:B------:R-:W-:-:S04]  /*0bc0*/  @P1 IMAD.WIDE.U32 R38, R4, 0x10, R38 ;  /* 0x0000001004261825 */ /* 0x000fc800078e0026 */
[C---:B------:R-:W-:Y:S01]  /*0bd0*/  @P1 IMAD.WIDE.U32 R48, R4.reuse, 0x10, R48 ;  /* 0x0000001004301825 */ /* 0x040fe200078e0030 */
[----:B------:R-:W5:Y:S03]  /*0be0*/  @P1 LDG.E.128 R44, desc[UR6][R38.64] ;  /* 0x00000006262c1981 */ /* 0x000f66000c1e1d00 */
[----:B------:R-:W-:Y:S01]  /*0bf0*/  @P1 VIADD R4, R4, 0x80 ;  /* 0x0000008004041836 */ /* 0x000fe20000000000 */
[----:B------:R-:W5:Y:S03]  /*0c00*/  @P1 LDG.E.128 R52, desc[UR6][R48.64] ;  /* 0x0000000630341981 */ /* 0x000f66000c1e1d00 */
[----:B--2---:R-:W-:-:S04]  /*0c10*/  @P0 IMAD.WIDE.U32 R50, R4, 0x10, R50 ;  /* 0x0000001004320825 */ /* 0x004fc800078e0032 */
[C---:B0-----:R-:W-:Y:S01]  /*0c20*/  @P0 IMAD.WIDE.U32 R12, R4.reuse, 0x10, R6 ;  /* 0x00000010040c0825 */ /* 0x041fe200078e0006 */
[----:B------:R-:W-:Y:S01]  /*0c30*/  @P0 IADD3 R4, PT, PT, R4, 0x80, RZ ;  /* 0x0000008004040810 */ /* 0x000fe20007ffe0ff */
[----:B------:R0:W5:Y:S04]  /*0c40*/  @P0 LDG.E.128 R56, desc[UR6][R50.64] ;  /* 0x0000000632380981 */ /* 0x000168000c1e1d00 */
[C---:B-1----:R-:W-:Y:S01]  /*0c50*/  @P5 IMAD.WIDE.U32 R92, R4.reuse, 0x10, R60 ;  /* 0x00000010045c5825 */ /* 0x042fe200078e003c */
[----:B------:R1:W5:Y:S03]  /*0c60*/  @P0 LDG.E.128 R64, desc[UR6][R12.64] ;  /* 0x000000060c400981 */ /* 0x000366000c1e1d00 */
[C---:B---3--:R-:W-:Y:S01]  /*0c70*/  @P5 IMAD.WIDE.U32 R94, R4.reuse, 0x10, R62 ;  /* 0x00000010045e5825 */ /* 0x048fe200078e003e */
[----:B------:R2:W5:Y:S03]  /*0c80*/  @P5 LDG.E.128 R68, desc[UR6][R92.64] ;  /* 0x000000065c445981 */ /* 0x000566000c1e1d00 */
[----:B------:R-:W-:Y:S01]  /*0c90*/  @P5 VIADD R4, R4, 0x80 ;  /* 0x0000008004045836 */ /* 0x000fe20000000000 */
[----:B------:R2:W5:Y:S03]  /*0ca0*/  @P5 LDG.E.128 R76, desc[UR6][R94.64] ;  /* 0x000000065e4c5981 */ /* 0x000566000c1e1d00 */
[----:B----4-:R-:W-:-:S04]  /*0cb0*/  @P6 IMAD.WIDE.U32 R6, R4, 0x10, R72 ;  /* 0x0000001004066825 */ /* 0x010fc800078e0048 */
[----:B------:R-:W-:Y:S01]  /*0cc0*/  @P6 IMAD.WIDE.U32 R4, R4, 0x10, R74 ;  /* 0x0000001004046825 */ /* 0x000fe200078e004a */
[----:B------:R2:W5:Y:S04]  /*0cd0*/  @P6 LDG.E.128 R80, desc[UR6][R6.64] ;  /* 0x0000000606506981 */ /* 0x000568000c1e1d00 */
[----:B------:R2:W5:Y:S01]  /*0ce0*/  @P6 LDG.E.128 R88, desc[UR6][R4.64] ;  /* 0x0000000604586981 */ /* 0x000562000c1e1d00 */
[----:B------:R-:W-:Y:S02]  /*0cf0*/  CS2R R74, SRZ ;  /* 0x00000000004a7805 */ /* 0x000fe4000001ff00 */
[----:B------:R-:W-:Y:S02]  /*0d00*/  CS2R R72, SRZ ;  /* 0x0000000000487805 */ /* 0x000fe4000001ff00 */
[----:B------:R-:W-:-:S02]  /*0d10*/  CS2R R62, SRZ ;  /* 0x00000000003e7805 */ /* 0x000fc4000001ff00 */
[----:B------:R-:W-:Y:S02]  /*0d20*/  CS2R R60, SRZ ;  /* 0x00000000003c7805 */ /* 0x000fe4000001ff00 */
[----:B0-----:R-:W-:Y:S02]  /*0d30*/  CS2R R50, SRZ ;  /* 0x0000000000327805 */ /* 0x001fe4000001ff00 */
        /* <DEDUP_REMOVED lines=8> */
[----:B-1----:R-:W-:Y:S02]  /*0dc0*/  CS2R R12, SRZ ;  /* 0x00000000000c7805 */ /* 0x002fe4000001ff00 */
[----:B------:R-:W-:-:S02]  /*0dd0*/  @P6 CS2R R86, SRZ ;  /* 0x0000000000566805 */ /* 0x000fc4000001ff00 */
[----:B--2---:R-:W-:-:S07]  /*0de0*/  @P6 CS2R R84, SRZ ;  /* 0x0000000000546805 */ /* 0x004fce000001ff00 */
.L_x_25743:
[----:B------:R-:W-:Y:S05]  /*0df0*/  BSYNC.RECONVERGENT B0 ;  /* 0x0000000000007941 */ /* 0x000fea0003800200 */
.L_x_25741:
[----:B------:R-:W0:Y:S02]  /*0e00*/  LDCU UR5, c[0x0][0x384] ;  /* 0x00007080ff0577ac */ /* 0x000e240008000800 */
[----:B0-----:R-:W-:-:S06]  /*0e10*/  UISETP.GE.AND UP0, UPT, UR14, UR5, UPT ;  /* 0x000000050e00728c */ /* 0x001fcc000bf06270 */
[----:B------:R-:W-:-:S13]  /*0e20*/  PLOP3.LUT P0, PT, PT, PT, UP0, 0x80, 0x8 ;  /* 0x000000000008781c */ /* 0x000fda0003f0f008 */
[----:B------:R-:W-:Y:S05]  /*0e30*/  @P0 EXIT ;  /* 0x000000000000094d */ /* 0x000fea0003800000 */
[----:B------:R-:W-:Y:S01]  /*0e40*/  IMAD.HI.U32 R5, R11, -0x326172a9, RZ ;  /* 0xcd9e8d570b057827 */ /* 0x000fe200078e00ff */
[----:B------:R-:W-:Y:S01]  /*0e50*/  SHF.L.U32 R2, R2, 0x5, RZ ;  /* 0x0000000502027819 */ /* 0x000fe200000006ff */
[----:B------:R-:W-:Y:S02]  /*0e60*/  ULOP3.LUT UR5, UR4, 0xffffff80, URZ, 0xc0, !UPT ;  /* 0xffffff8004057892 */ /* 0x000fe4000f8ec0ff */
[C---:B------:R-:W-:Y:S01]  /*0e70*/  IMAD.HI.U32 R4, R9.reuse, -0x2daee0ad, RZ ;  /* 0xd2511f5309047827 */ /* 0x040fe200078e00ff */
[----:B------:R-:W-:Y:S01]  /*0e80*/  LOP3.LUT R5, R8, UR8, R5, 0x96, !PT ;  /* 0x0000000808057c12 */ /* 0x000fe2000f8e9605 */
[----:B------:R-:W0:Y:S02]  /*0e90*/  LDCU.64 UR10, c[0x0][0x3e0] ;  /* 0x00007c00ff0a77ac */ /* 0x000e240008000a00 */
        /* <DEDUP_REMOVED lines=9> */
[----:B------:R-:W-:Y:S02]  /*0f30*/  IMAD R7, R4, -0x326172a9, RZ ;  /* 0xcd9e8d5704077824 */ /* 0x000fe400078e02ff */
[----:B------:R-:W-:Y:S01]  /*0f40*/  IMAD.HI.U32 R4, R92, -0x326172a9, RZ ;  /* 0xcd9e8d575c047827 */ /* 0x000fe200078e00ff */
[----:B0-----:R-:W-:-:S03]  /*0f50*/  UISETP.NE.U32.AND UP0, UPT, UR10, URZ, UPT ;  /* 0x000000ff0a00728c */ /* 0x001fc6000bf05070 */
[----:B------:R-:W-:Y:S01]  /*0f60*/  IMAD.HI.U32 R5, R6, -0x2daee0ad, RZ ;  /* 0xd2511f5306057827 */ /* 0x000fe200078e00ff */
[----:B------:R-:W-:Y:S01]  /*0f70*/  LOP3.LUT R4, R7, UR28, R4, 0x96, !PT ;  /* 0x0000001c07047c12 */ /* 0x000fe2000f8e9604 */
[----:B------:R-:W-:Y:S02]  /*0f80*/  UISETP.NE.AND.EX UP0, UPT, UR11, URZ, UPT, UP0 ;  /* 0x000000ff0b00728c */ /* 0x000fe4000bf05300 */
        /* <DEDUP_REMOVED lines=19> */
[----:B------:R-:W1:Y:S03]  /*10c0*/  LDCU.64 UR12, c[0x0][0x380] ;  /* 0x00007000ff0c77ac */ /* 0x000e660008000a00 */
        /* <DEDUP_REMOVED lines=16> */
[----:B------:R-:W-:-:S04]  /*11d0*/  IMAD.HI.U32 R5, R92, -0x326172a9, RZ ;  /* 0xcd9e8d575c057827 */ /* 0x000fc800078e00ff */
[----:B------:R-:W-:Y:S01]  /*11e0*/  IMAD R7, R4, -0x2daee0ad, RZ ;  /* 0xd2511f5304077824 */ /* 0x000fe200078e02ff */
[----:B------:R-:W-:Y:S01]  /*11f0*/  LOP3.LUT R94, R94, UR24, R5, 0x96, !PT ;  /* 0x000000185e5e7c12 */ /* 0x000fe2000f8e9605 */
[C---:B------:R-:W-:Y:S01]  /*1200*/  IMAD.HI.U32 R4, R6.reuse, -0x2daee0ad, RZ ;  /* 0xd2511f5306047827 */ /* 0x040fe200078e00ff */
[----:B------:R-:W4:Y:S03]  /*1210*/  LDCU UR24, c[0x0][0x400] ;  /* 0x00008000ff1877ac */ /* 0x000f260008000800 */
[----:B------:R-:W-:Y:S01]  /*1220*/  IMAD R6, R6, -0x2daee0ad, RZ ;  /* 0xd2511f5306067824 */ /* 0x000fe200078e02ff */
[----:B------:R-:W-:Y:S01]  /*1230*/  LOP3.LUT R93, R7, UR25, R4, 0x96, !PT ;  /* 0x00000019075d7c12 */ /* 0x000fe2000f8e9604 */
[----:B------:R-:W-:Y:S01]  /*1240*/  IMAD.HI.U32 R7, R94, -0x2daee0ad, RZ ;  /* 0xd2511f535e077827 */ /* 0x000fe200078e00ff */
[----:B------:R-:W-:-:S03]  /*1250*/  ULOP3.LUT UR25, UR4, 0x7f, URZ, 0xc0, !UPT ;  /* 0x0000007f04197892 */ /* 0x000fc6000f8ec0ff */
[----:B------:R-:W-:Y:S01]  /*1260*/  IMAD R5, R92, -0x326172a9, RZ ;  /* 0xcd9e8d575c057824 */ /* 0x000fe200078e02ff */
[----:B------:R-:W-:Y:S01]  /*1270*/  LOP3.LUT R7, R6, UR30, R7, 0x96, !PT ;  /* 0x0000001e06077c12 */ /* 0x000fe2000f8e9607 */
[----:B------:R-:W-:-:S05]  /*1280*/  IMAD.HI.U32 R4, R93, -0x326172a9, RZ ;  /* 0xcd9e8d575d047827 */ /* 0x000fca00078e00ff */
[----:B------:R-:W-:Y:S01]  /*1290*/  LOP3.LUT R6, R5, UR21, R4, 0x96, !PT ;  /* 0x0000001505067c12 */ /* 0x000fe2000f8e9604 */
[----:B------:R-:W-:Y:S01]  /*12a0*/  IMAD.MOV R4, RZ, RZ, -R3 ;  /* 0x000000ffff047224 */ /* 0x000fe200078e0a03 */
[----:B------:R-:W-:Y:S02]  /*12b0*/  LOP3.LUT R3, R2, 0x3e0, RZ, 0xc0, !PT ;  /* 0x000003e002037812 */ /* 0x000fe400078ec0ff */
[----:B------:R-:W-:Y:S02]  /*12c0*/  LOP3.LUT R5, R0, 0x3, RZ, 0xc0, !PT ;  /* 0x0000000300057812 */ /* 0x000fe400078ec0ff */
[----:B------:R-:W-:Y:S01]  /*12d0*/  VIADDMNMX R2, R4, UR25, RZ, !PT ;  /* 0x0000001904027c46 */ /* 0x000fe2000f8001ff */
[----:B------:R-:W-:Y:S02]  /*12e0*/  IMAD.MOV R3, RZ, RZ, -R3 ;  /* 0x000000ffff037224 */ /* 0x000fe400078e0a03 */
[----:B------:R-:W-:Y:S01]  /*12f0*/  IMAD.MOV.U32 R4, RZ, RZ, RZ ;  /* 0x000000ffff047224 */ /* 0x000fe200078e00ff */
        /* <DEDUP_REMOVED lines=9> */
.L_x_26115:
[----:B-1----:R-:W1:Y:S01]  /*1390*/  @UP0 LDCU.64 UR4, c[0x0][0x3e0] ;  /* 0x00007c00ff0407ac */ /* 0x002e620008000a00 */
[----:B------:R-:W-:Y:S01]  /*13a0*/  PLOP3.LUT P0, PT, PT, PT, UP0, 0x80, 0x8 ;  /* 0x000000000008781c */ /* 0x000fe20003f0f008 */
[----:B-1----:R-:W-:-:S06]  /*13b0*/  @UP0 UIMAD.WIDE UR4, UR14, 0x4, UR4 ;  /* 0x000000040e0408a5 */ /* 0x002fcc000f8e0204 */
[----:B0-234-:R-:W-:Y:S01]  /*13c0*/  MOV R128, UR4 ;  /* 0x0000000400807c02 */ /* 0x01dfe20008000f00 */
[----:B------:R-:W-:-:S05]  /*13d0*/  IMAD.U32 R129, RZ, RZ, UR5 ;  /* 0x00000005ff817e24 */ /* 0x000fca000f8e00ff */
[----:B------:R-:W2:Y:S01]  /*13e0*/  @P0 LDG.E R128, desc[UR6][R128.64] ;  /* 0x0000000680800981 */ /* 0x000ea2000c1e1900 */
[----:B------:R-:W-:Y:S01]  /*13f0*/  PLOP3.LUT P0, PT, PT, PT, UP0, 0x80, 0x8 ;  /* 0x000000000008781c */ /* 0x000fe20003f0f008 */
[----:B------:R-:W-:Y:S01]  /*1400*/  UIMAD UR4, UR14, UR22, URZ ;  /* 0x000000160e0472a4 */ /* 0x000fe2000f8e02ff */
[----:B------:R-:W-:Y:S01]  /*1410*/  BSSY.RECONVERGENT B0, `(.L_x_25744) ;  /* 0x0000300000007945 */ /* 0x000fe20003800200 */
[----:B------:R-:W1:Y:S02]  /*1420*/  S2R R161, SR_TID.X ;  /* 0x0000000000a17919 */ /* 0x000e640000002100 */
[----:B------:R-:W-:-:S04]  /*1430*/  USHF.R.S32.HI UR5, URZ, 0x1f, UR4 ;  /* 0x0000001fff057899 */ /* 0x000fc80008011404 */
[----:B------:R-:W-:-:S03]  /*1440*/  ULEA.HI UR5, UR5, UR4, URZ, 0x2 ;  /* 0x0000000405057291 */ /* 0x000fc6000f8f10ff */
[----:B------:R-:W-:-:S03]  /*1450*/  UMOV UR4, 0x3f800000 ;  /* 0x3f80000000047882 */ /* 0x000fc60000000000 */
[----:B------:R-:W-:-:S05]  /*1460*/  IMAD.U32 R0, RZ, RZ, UR5 ;  /* 0x00000005ff007e24 */ /* 0x000fca000f8e00ff */
[----:B-1----:R-:W-:Y:S02]  /*1470*/  LEA.HI.SX32 R0, R0, R161, 0x1e ;  /* 0x000000a100007211 */ /* 0x002fe400078ff2ff */
[----:B--2---:R-:W-:Y:S02]  /*1480*/  @P0 R2UR UR4, R128 ;  /* 0x00000000800402ca */ /* 0x004fe400000e0000 */
[----:B------:R-:W-:Y:S02]  /*1490*/  ISETP.GE.U32.AND P0, PT, R10, 0x80, PT ;  /* 0x000000800a00780c */ /* 0x000fe40003f06070 */
[----:B------:R-:W-:-:S11]  /*14a0*/  MOV R128, R0 ;  /* 0x0000000000807202 */ /* 0x000fd60000000f00 */
[----:B------:R-:W-:Y:S05]  /*14b0*/  @!P0 BRA `(.L_x_25745) ;  /* 0x0000002c00d48947 */ /* 0x000fea0003800000 */
        /* <DEDUP_REMOVED lines=20> */
.L_x_27190:
[----:B------:R-:W-:Y:S05]  /*1600*/  BRX R128 -0x1610                                       (*"BRANCH_TARGETS .L_x_27191,.L_x_27192,.L_x_27193"*) ;  /* 0xffffffe8807c7949 */ /* 0x000fea000383ffff */
.L_x_27193:
[----:B------:R-:W-:Y:S01]  /*1610*/  IADD3 R130, PT, PT, R5, 0x1, RZ ;  /* 0x0000000105827810 */ /* 0x000fe20007ffe0ff */
[----:B------:R-:W-:Y:S02]  /*1620*/  IMAD.MOV.U32 R128, RZ, RZ, R3 ;  /* 0x000000ffff807224 */ /* 0x000fe400078e0003 */
[----:B------:R-:W-:Y:S01]  /*1630*/  IMAD.MOV.U32 R131, RZ, RZ, R6 ;  /* 0x000000ffff837224 */ /* 0x000fe200078e0006 */
[----:B------:R-:W-:Y:S06]  /*1640*/  BRA `(.L_x_25748) ;  /* 0x0000000400207947 */ /* 0x000fec0003800000 */
.L_x_27191:
[----:B------:R-:W-:Y:S01]  /*1650*/  MOV R128, R3 ;  /* 0x0000000300807202 */ /* 0x000fe20000000f00 */
[----:B------:R-:W-:Y:S02]  /*1660*/  IMAD.MOV.U32 R130, RZ, RZ, 0x3 ;  /* 0x00000003ff827424 */ /* 0x000fe400078e00ff */
[----:B------:R-:W-:Y:S01]  /*1670*/  IMAD.MOV.U32 R131, RZ, RZ, R7 ;  /* 0x000000ffff837224 */ /* 0x000fe200078e0007 */
[----:B------:R-:W-:Y:S06]  /*1680*/  BRA `(.L_x_25748) ;  /* 0x0000000400107947 */ /* 0x000fec0003800000 */
.L_x_27192:
        /* <DEDUP_REMOVED lines=13> */
.L_x_25750:
[----:B------:R-:W-:Y:S05]  /*1760*/  BSYNC.RECONVERGENT B2 ;  /* 0x0000000000027941 */ /* 0x000fea0003800200 */
.L_x_25749:
        /* <DEDUP_REMOVED lines=40> */
[----:B------:R-:W-:Y:S01]  /*19f0*/  UIADD3 UR5, UPT, UPT, UR8, -0xe443238, URZ ;  /* 0xf1bbcdc808057890 */ /* 0x000fe2000fffe0ff */
[----:B------:R-:W-:-:S04]  /*1a00*/  IMAD.WIDE.U32 R128, R128, -0x2daee0ad, RZ ;  /* 0xd2511f5380807825 */ /* 0x000fc800078e00ff */
        /* <DEDUP_REMOVED lines=12> */
.L_x_25748:
[----:B------:R-:W-:Y:S05]  /*1ad0*/  BSYNC.RECONVERGENT B1 ;  /* 0x0000000000017941 */ /* 0x000fea0003800200 */
.L_x_25747:
        /* <DEDUP_REMOVED lines=24> */
.L_x_25753:
        /* <DEDUP_REMOVED lines=13> */
.L_x_25755:
[----:B------:R-:W-:Y:S05]  /*1d30*/  BSYNC.RECONVERGENT B2 ;  /* 0x0000000000027941 */ /* 0x000fea0003800200 */
.L_x_25754:
        /* <DEDUP_REMOVED lines=46> */
[----:B------:R-:W-:Y:S01]  /*2020*/  IMAD.WIDE.U32 R2, R3, -0x326172a9, RZ ;  /* 0xcd9e8d5703027825 */ /* 0x000fe200078e00ff */
[----:B------:R-:W-:-:S03]  /*2030*/  UIADD3 UR5, UPT, UPT, UR9, -0x695add53, URZ ;  /* 0x96a522ad09057890 */ /* 0x000fc6000fffe0ff */
[----:B------:R-:W-:Y:S01]  /*2040*/  IMAD.WIDE.U32 R140, R140, -0x2daee0ad, RZ ;  /* 0xd2511f538c8c7825 */ /* 0x000fe200078e00ff */
[----:B------:R-:W-:-:S03]  /*2050*/  LOP3.LUT R6, R6, UR21, R3, 0x96, !PT ;  /* 0x0000001506067c12 */ /* 0x000fc6000f8e9603 */
[----:B------:R-:W-:Y:S01]  /*2060*/  IMAD.MOV.U32 R3, RZ, RZ, R128 ;  /* 0x000000ffff037224 */ /* 0x000fe200078e0080 */
[----:B------:R-:W-:Y:S01]  /*2070*/  LOP3.LUT R7, R130, UR5, R141, 0x96, !PT ;  /* 0x0000000582077c12 */ /* 0x000fe2000f8e968d */
[----:B------:R-:W-:-:S07]  /*2080*/  IMAD.MOV.U32 R128, RZ, RZ, R140 ;  /* 0x000000ffff807224 */ /* 0x000fce00078e008c */
.L_x_25752:
[----:B------:R-:W-:Y:S05]  /*2090*/  BSYNC.RECONVERGENT B1 ;  /* 0x0000000000017941 */ /* 0x000fea0003800200 */
.L_x_25751:
[----:B------:R-:W-:Y:S01]  /*20a0*/  I2FP.F32.U32 R130, R3 ;  /* 0x0000000300827245 */ /* 0x000fe20000201000 */
[----:B------:R-:W-:Y:S01]  /*20b0*/  BSSY.RECONVERGENT B1, `(.L_x_25756) ;  /* 0x0000057000017945 */ /* 0x000fe20003800200 */
[----:B------:R-:W-:Y:S01]  /*20c0*/  ISETP.NE.AND P3, PT, R5, 0x1, PT ;  /* 0x000000010500780c */ /* 0x000fe20003f65270 */
        /* <DEDUP_REMOVED lines=18> */
.L_x_25758:
        /* <DEDUP_REMOVED lines=13> */
.L_x_25760:
[----:B------:R-:W-:Y:S05]  /*22c0*/  BSYNC.RECONVERGENT B2 ;  /* 0x0000000000027941 */ /* 0x000fea0003800200 */
.L_x_25759:
        /* <DEDUP_REMOVED lines=51> */
[----:B------:R-:W-:Y:S01]  /*2600*/  IMAD.MOV.U32 R131, RZ, RZ, RZ ;  /* 0x000000ffff837224 */ /* 0x000fe200078e00ff */
[----:B------:R-:W-:-:S07]  /*2610*/  MOV R128, R130 ;  /* 0x0000008200807202 */ /* 0x000fce0000000f00 */
.L_x_25757:
[----:B------:R-:W-:Y:S05]  /*2620*/  BSYNC.RECONVERGENT B1 ;  /* 0x0000000000017941 */ /* 0x000fea0003800200 */
.L_x_25756:
        /* <DEDUP_REMOVED lines=21> */
.L_x_25763:
        /* <DEDUP_REMOVED lines=13> */
.L_x_25765:
[----:B------:R-:W-:Y:S05]  /*2850*/  BSYNC.RECONVERGENT B2 ;  /* 0x0000000000027941 */ /* 0x000fea0003800200 */
.L_x_25764:
        /* <DEDUP_REMOVED lines=49> */
[----:B------:R-:W-:Y:S02]  /*2b70*/  LOP3.LUT R6, R6, UR21, R3, 0x96, !PT ;  /* 0x0000001506067c12 */ /* 0x000fe4000f8e9603 */
[----:B------:R-:W-:Y:S01]  /*2b80*/  MOV R3, R128 ;  /* 0x0000008000037202 */ /* 0x000fe20000000f00 */
[----:B------:R-:W-:Y:S01]  /*2b90*/  IMAD.MOV.U32 R128, RZ, RZ, R130 ;  /* 0x000000ffff807224 */ /* 0x000fe200078e0082 */
[----:B------:R-:W-:-:S07]  /*2ba0*/  LOP3.LUT R7, R140, UR5, R131, 0x96, !PT ;  /* 0x000000058c077c12 */ /* 0x000fce000f8e9683 */
.L_x_25762:
[----:B------:R-:W-:Y:S05]  /*2bb0*/  BSYNC.RECONVERGENT B1 ;  /* 0x0000000000017941 */ /* 0x000fea0003800200 */
.L_x_25761:
[----:B------:R-:W-:-:S05]  /*2bc0*/  I2FP.F32.U32 R130, R3 ;  /* 0x0000000300827245 */ /* 0x000fca0000201000 */
        /* <DEDUP_REMOVED lines=8> */
.L_x_25746:
        /* <DEDUP_REMOVED lines=16> */
.L_x_25769:
        /* <DEDUP_REMOVED lines=13> */
.L_x_25771:
[----:B------:R-:W-:Y:S05]  /*2e20*/  BSYNC.RECONVERGENT B2 ;  /* 0x0000000000027941 */ /* 0x000fea0003800200 */
.L_x_25770:
        /* <DEDUP_REMOVED lines=54> */
.L_x_25768:
[----:B------:R-:W-:Y:S05]  /*3190*/  BSYNC.RECONVERGENT B1 ;  /* 0x0000000000017941 */ /* 0x000fea0003800200 */
.L_x_25767:
[----:B------:R-:W0:Y:S01]  /*31a0*/  LDC R129, c[0x0][0x408] ;  /* 0x00010200ff817b82 */ /* 0x000e220000000800 */
[----:B------:R-:W-:Y:S01]  /*31b0*/  ISETP.NE.AND P3, PT, R131, 0x1, PT ;  /* 0x000000018300780c */ /* 0x000fe20003f65270 */
[----:B-----5:R-:W-:Y:S01]  /*31c0*/  FMUL.FTZ R96, R96, UR4 ;  /* 0x0000000460607c20 */ /* 0x020fe20008410000 */
[----:B------:R-:W-:Y:S01]  /*31d0*/  I2FP.F32.U32 R5, R130 ;  /* 0x0000008200057245 */ /* 0x000fe20000201000 */
[----:B------:R-:W-:Y:S01]  /*31e0*/  IMAD.MOV.U32 R130, RZ, RZ, 0x2f800000 ;  /* 0x2f800000ff827424 */ /* 0x000fe200078e00ff */
[----:B------:R-:W-:Y:S01]  /*31f0*/  BSSY.RECONVERGENT B1, `(.L_x_25772) ;  /* 0x0000056000017945 */ /* 0x000fe20003800200 */
[----:B------:R-:W-:Y:S02]  /*3200*/  HFMA2 R141, -RZ, RZ, 0, 1.1920928955078125e-07 ;  /* 0x00000002ff8d7431 */ /* 0x000fe400000001ff */
[----:B------:R-:W1:Y:S01]  /*3210*/  LDC R3, c[0x0][0x404] ;  /* 0x00010100ff037b82 */ /* 0x000e620000000800 */
[----:B------:R-:W-:Y:S01]  /*3220*/  FFMA.FTZ R140, R5, R130, 1.1641532182693481445e-10 ;  /* 0x2f000000058c7423 */ /* 0x000fe20000010082 */
[----:B------:R-:W-:-:S02]  /*3230*/  IMAD.MOV.U32 R5, RZ, RZ, R2 ;  /* 0x000000ffff057224 */ /* 0x000fc400078e0002 */
[----:B0-----:R-:W-:Y:S02]  /*3240*/  FMUL.FTZ R96, R96, R129 ;  /* 0x0000008160607220 */ /* 0x001fe40000410000 */
[----:B-1----:R-:W-:-:S04]  /*3250*/  FSETP.GTU.FTZ.AND P2, PT, R140, R3, PT ;  /* 0x000000038c00720b */ /* 0x002fc80003f5c000 */
        /* <DEDUP_REMOVED lines=11> */
.L_x_25774:
        /* <DEDUP_REMOVED lines=13> */
.L_x_25776:
[----:B------:R-:W-:Y:S05]  /*33e0*/  BSYNC.RECONVERGENT B2 ;  /* 0x0000000000027941 */ /* 0x000fea0003800200 */
.L_x_25775:
        /* <DEDUP_REMOVED lines=47> */
[----:B------:R-:W-:Y:S01]  /*36e0*/  IMAD.MOV.U32 R2, RZ, RZ, R140 ;  /* 0x000000ffff027224 */ /* 0x000fe200078e008c */
[----:B------:R-:W-:Y:S01]  /*36f0*/  LOP3.LUT R6, R6, UR21, R141, 0x96, !PT ;  /* 0x0000001506067c12 */ /* 0x000fe2000f8e968d */
[----:B------:R-:W-:-:S04]  /*3700*/  IMAD.WIDE.U32 R140, R5, -0x2daee0ad, RZ ;  /* 0xd2511f53058c7825 */ /* 0x000fc800078e00ff */
[----:B------:R-:W-:Y:S01]  /*3710*/  IMAD.MOV.U32 R5, RZ, RZ, R128 ;  /* 0x000000ffff057224 */ /* 0x000fe200078e0080 */
[----:B------:R-:W-:Y:S01]  /*3720*/  LOP3.LUT R7, R142, UR5, R141, 0x96, !PT ;  /* 0x000000058e077c12 */ /* 0x000fe2000f8e968d */
[----:B------:R-:W-:Y:S01]  /*3730*/  IMAD.MOV.U32 R141, RZ, RZ, RZ ;  /* 0x000000ffff8d7224 */ /* 0x000fe200078e00ff */
[----:B------:R-:W-:-:S07]  /*3740*/  MOV R128, R140 ;  /* 0x0000008c00807202 */ /* 0x000fce0000000f00 */
.L_x_25773:
[----:B------:R-:W-:Y:S05]  /*3750*/  BSYNC.RECONVERGENT B1 ;  /* 0x0000000000017941 */ /* 0x000fea0003800200 */
.L_x_25772:
[----:B------:R-:W-:Y:S01]  /*3760*/  I2FP.F32.U32 R5, R5 ;  /* 0x0000000500057245 */ /* 0x000fe20000201000 */
[----:B------:R-:W-:Y:S01]  /*3770*/  BSSY.RECONVERGENT B1, `(.L_x_25777) ;  /* 0x0000057000017945 */ /* 0x000fe20003800200 */
[----:B------:R-:W-:Y:S01]  /*3780*/  ISETP.NE.AND P4, PT, R141, 0x1, PT ;  /* 0x000000018d00780c */ /* 0x000fe20003f85270 */
[----:B------:R-:W-:Y:S02]  /*3790*/  IMAD.MOV.U32 R142, RZ, RZ, 0x2 ;  /* 0x00000002ff8e7424 */ /* 0x000fe400078e00ff */
[----:B------:R-:W-:Y:S01]  /*37a0*/  FFMA.FTZ R140, R5, R130, 1.1641532182693481445e-10 ;  /* 0x2f000000058c7423 */ /* 0x000fe20000010082 */
[----:B------:R-:W-:-:S04]  /*37b0*/  MOV R5, R2 ;  /* 0x0000000200057202 */ /* 0x000fc80000000f00 */
[----:B------:R-:W-:Y:S01]  /*37c0*/  FSETP.GTU.FTZ.AND P3, PT, R140, R3, PT ;  /* 0x000000038c00720b */ /* 0x000fe20003f7c000 */
[----:B------:R-:W-:-:S03]  /*37d0*/  FMUL.FTZ R140, R97, UR4 ;  /* 0x00000004618c7c20 */ /* 0x000fc60008410000 */
        /* <DEDUP_REMOVED lines=12> */
.L_x_25779:
        /* <DEDUP_REMOVED lines=13> */
.L_x_25781:
[----:B------:R-:W-:Y:S05]  /*3970*/  BSYNC.RECONVERGENT B2 ;  /* 0x0000000000027941 */ /* 0x000fea0003800200 */
.L_x_25780:
        /* <DEDUP_REMOVED lines=46> */
[----:B------:R-:W-:-:S04]  /*3c60*/  UIADD3 UR5, UPT, UPT, UR9, -0x695add53, URZ ;  /* 0x96a522ad09057890 */ /* 0x000fc8000fffe0ff */
[----:B------:R-:W-:Y:S02]  /*3c70*/  LOP3.LUT R6, R6, UR21, R141, 0x96, !PT ;  /* 0x0000001506067c12 */ /* 0x000fe4000f8e968d */
[----:B------:R-:W-:Y:S01]  /*3c80*/  MOV R2, R140 ;  /* 0x0000008c00027202 */ /* 0x000fe20000000f00 */
[----:B------:R-:W-:-:S04]  /*3c90*/  IMAD.WIDE.U32 R140, R5, -0x2daee0ad, RZ ;  /* 0xd2511f53058c7825 */ /* 0x000fc800078e00ff */
[----:B------:R-:W-:Y:S01]  /*3ca0*/  IMAD.MOV.U32 R5, RZ, RZ, R128 ;  /* 0x000000ffff057224 */ /* 0x000fe200078e0080 */
[----:B------:R-:W-:Y:S01]  /*3cb0*/  LOP3.LUT R7, R142, UR5, R141, 0x96, !PT ;  /* 0x000000058e077c12 */ /* 0x000fe2000f8e968d */
[----:B------:R-:W-:Y:S02]  /*3cc0*/  HFMA2 R142, -RZ, RZ, 0, 0 ;  /* 0x00000000ff8e7431 */ /* 0x000fe400000001ff */
[----:B------:R-:W-:-:S07]  /*3cd0*/  IMAD.MOV.U32 R128, RZ, RZ, R140 ;  /* 0x000000ffff807224 */ /* 0x000fce00078e008c */
.L_x_25778:
[----:B------:R-:W-:Y:S05]  /*3ce0*/  BSYNC.RECONVERGENT B1 ;  /* 0x0000000000017941 */ /* 0x000fea0003800200 */
.L_x_25777:
[----:B------:R-:W-:Y:S01]  /*3cf0*/  ISETP.NE.AND P5, PT, R142, 0x1, PT ;  /* 0x000000018e00780c */ /* 0x000fe20003fa5270 */
[----:B------:R-:W-:Y:S01]  /*3d00*/  FMUL.FTZ R98, R98, UR4 ;  /* 0x0000000462627c20 */ /* 0x000fe20008410000 */
[----:B------:R-:W-:Y:S01]  /*3d10*/  I2FP.F32.U32 R5, R5 ;  /* 0x0000000500057245 */ /* 0x000fe20000201000 */
[----:B------:R-:W-:Y:S01]  /*3d20*/  BSSY.RECONVERGENT B1, `(.L_x_25782) ;  /* 0x0000055000017945 */ /* 0x000fe20003800200 */
[----:B------:R-:W-:Y:S02]  /*3d30*/  IMAD.MOV.U32 R131, RZ, RZ, R2 ;  /* 0x000000ffff837224 */ /* 0x000fe400078e0002 */
[----:B------:R-:W-:Y:S01]  /*3d40*/  FMUL.FTZ R98, R98, R129 ;  /* 0x0000008162627220 */ /* 0x000fe20000410000 */
[----:B------:R-:W-:Y:S01]  /*3d50*/  FFMA.FTZ R140, R5, R130, 1.1641532182693481445e-10 ;  /* 0x2f000000058c7423 */ /* 0x000fe20000010082 */
[----:B------:R-:W-:-:S04]  /*3d60*/  IMAD.MOV.U32 R5, RZ, RZ, 0x2 ;  /* 0x00000002ff057424 */ /* 0x000fc800078e00ff */
        /* <DEDUP_REMOVED lines=12> */
.L_x_25784:
        /* <DEDUP_REMOVED lines=13> */
.L_x_25786:
[----:B------:R-:W-:Y:S05]  /*3f00*/  BSYNC.RECONVERGENT B2 ;  /* 0x0000000000027941 */ /* 0x000fea0003800200 */
.L_x_25785:
        /* <DEDUP_REMOVED lines=53> */
[----:B------:R-:W-:-:S07]  /*4260*/  IMAD.MOV.U32 R5, RZ, RZ, RZ ;  /* 0x000000ffff057224 */ /* 0x000fce00078e00ff */
.L_x_25783:
[----:B------:R-:W-:Y:S05]  /*4270*/  BSYNC.RECONVERGENT B1 ;  /* 0x0000000000017941 */ /* 0x000fea0003800200 */
.L_x_25782:
[----:B------:R-:W-:Y:S01]  /*4280*/  I2FP.F32.U32 R131, R131 ;  /* 0x0000008300837245 */ /* 0x000fe20000201000 */
[----:B------:R-:W-:Y:S01]  /*4290*/  FMUL.FTZ R140, R99, UR4 ;  /* 0x00000004638c7c20 */ /* 0x000fe20008410000 */
[----:B------:R-:W-:Y:S01]  /*42a0*/  FMUL.FTZ R96, R96, R16 ;  /* 0x0000001060607220 */ /* 0x000fe20000410000 */
[----:B------:R-:W-:Y:S01]  /*42b0*/  FMUL.FTZ R97, R97, R17 ;  /* 0x0000001161617220 */ /* 0x000fe20000410000 */
[----:B------:R-:W-:Y:S01]  /*42c0*/  FMUL.FTZ R98, R98, R18 ;  /* 0x0000001262627220 */ /* 0x000fe20000410000 */
[----:B------:R-:W-:Y:S01]  /*42d0*/  FFMA.FTZ R130, R131, R130, 1.1641532182693481445e-10 ;  /* 0x2f00000083827423 */ /* 0x000fe20000010082 */
[----:B------:R-:W-:-:S04]  /*42e0*/  FMUL.FTZ R140, R140, R129 ;  /* 0x000000818c8c7220 */ /* 0x000fc80000410000 */
[----:B------:R-:W-:-:S04]  /*42f0*/  FSETP.GTU.FTZ.AND P5, PT, R130, R3, PT ;  /* 0x000000038200720b */ /* 0x000fc80003fbc000 */
[----:B------:R-:W-:Y:S02]  /*4300*/  FSEL R130, R140, RZ, !P5 ;  /* 0x000000ff8c827208 */ /* 0x000fe40006800000 */
[----:B------:R-:W-:-:S03]  /*4310*/  PLOP3.LUT P4, PT, P5, PT, PT, 0x8, 0x80 ;  /* 0x000000000080781c */ /* 0x000fc60002f8e170 */
[----:B------:R-:W-:-:S10]  /*4320*/  FMUL.FTZ R99, R130, R19 ;  /* 0x0000001382637220 */ /* 0x000fd40000410000 */
.L_x_25766:
        /* <DEDUP_REMOVED lines=9> */
[C---:B------:R-:W-:Y:S02]  /*43c0*/  VIADD R128, R0.reuse, 0x80 ;  /* 0x0000008000807836 */ /* 0x040fe40000000000 */
[----:B0-----:R-:W-:-:S05]  /*43d0*/  IMAD.WIDE.U32 R140, R0, 0x10, R140 ;  /* 0x00000010008c7825 */ /* 0x001fca00078e008c */
[----:B------:R2:W-:Y:S01]  /*43e0*/  STG.E.128 desc[UR6][R140.64], R96 ;  /* 0x000000608c007986 */ /* 0x0005e2000c101d06 */
[----:B-1----:R-:W-:-:S05]  /*43f0*/  IMAD.WIDE.U32 R130, R0, 0x4, R130 ;  /* 0x0000000400827825 */ /* 0x002fca00078e0082 */
[----:B------:R2:W-:Y:S02]  /*4400*/  STG.E desc[UR6][R130.64], R129 ;  /* 0x0000008182007986 */ /* 0x0005e4000c101906 */
.L_x_25745:
[----:B0-----:R-:W-:Y:S05]  /*4410*/  BSYNC.RECONVERGENT B0 ;  /* 0x0000000000007941 */ /* 0x001fea0003800200 */
.L_x_25744:
[----:B------:R-:W-:Y:S01]  /*4420*/  ISETP.GE.U32.AND P1, PT, R10, 0x100, PT ;  /* 0x000001000a00780c */ /* 0x000fe20003f26070 */
[----:B------:R-:W-:Y:S03]  /*4430*/  BSSY.RECONVERGENT B0, `(.L_x_25787) ;  /* 0x00002f7000007945 */ /* 0x000fe60003800200 */
[----:B------:R-:W-:-:S09]  /*4440*/  P2R R152, PR, RZ, 0x2 ;  /* 0x00000002ff987803 */ /* 0x000fd20000000000 */
[----:B------:R-:W-:Y:S05]  /*4450*/  @!P1 BRA `(.L_x_25788) ;  /* 0x0000002c00d09947 */ /* 0x000fea0003800000 */
[----:B------:R-:W-:Y:S01]  /*4460*/  ISETP.NE.U32.AND P1, PT, RZ, UR10, PT ;  /* 0x0000000aff007c0c */ /* 0x000fe2000bf25070 */
[----:B------:R-:W0:Y:S03]  /*4470*/  LDC.64 R100, c[0x0][0x390] ;  /* 0x0000e400ff647b82 */ /* 0x000e260000000a00 */
[----:B------:R-:W-:-:S13]  /*4480*/  ISETP.NE.AND.EX P1, PT, RZ, UR11, PT, P1 ;  /* 0x0000000bff007c0c */ /* 0x000fda000bf25310 */
[----:B--2---:R-:W1:Y:S01]  /*4490*/  @P1 LDC.64 R130, c[0x0][0x3a0] ;  /* 0x0000e800ff821b82 */ /* 0x004e620000000a00 */
        /* <DEDUP_REMOVED lines=21> */
.L_x_25792:
        /* <DEDUP_REMOVED lines=13> */
.L_x_25794:
[----:B------:R-:W-:Y:S05]  /*46c0*/  BSYNC.RECONVERGENT B2 ;  /* 0x0000000000027941 */ /* 0x000fea0003800200 */
.L_x_25793:
        /* <DEDUP_REMOVED lines=54> */
.L_x_25791:
[----:B------:R-:W-:Y:S05]  /*4a30*/  BSYNC.RECONVERGENT B1 ;  /* 0x0000000000017941 */ /* 0x000fea0003800200 */
.L_x_25790:
        /* <DEDUP_REMOVED lines=24> */
.L_x_25797:
        /* <DEDUP_REMOVED lines=13> */
.L_x_25799:
[----:B------:R-:W-:Y:S05]  /*4c90*/  BSYNC.RECONVERGENT B2 ;  /* 0x0000000000027941 */ /* 0x000fea0003800200 */
.L_x_25798:
        /* <DEDUP_REMOVED lines=54> */
.L_x_25796:
[----:B------:R-:W-:Y:S05]  /*5000*/  BSYNC.RECONVERGENT B1 ;  /* 0x0000000000017941 */ /* 0x000fea0003800200 */
.L_x_25795:
        /* <DEDUP_REMOVED lines=21> */
.L_x_25802:
        /* <DEDUP_REMOVED lines=13> */
.L_x_25804:
[----:B------:R-:W-:Y:S05]  /*5230*/  BSYNC.RECONVERGENT B2 ;  /* 0x0000000000027941 */ /* 0x000fea0003800200 */
.L_x_25803:
        /* <DEDUP_REMOVED lines=53> */
[----:B------:R-:W-:-:S07]  /*5590*/  IMAD.MOV.U32 R129, RZ, RZ, R130 ;  /* 0x000000ffff817224 */ /* 0x000fce00078e0082 */
.L_x_25801:
[----:B------:R-:W-:Y:S05]  /*55a0*/  BSYNC.RECONVERGENT B1 ;  /* 0x0000000000017941 */ /* 0x000fea0003800200 */
.L_x_25800:
        /* <DEDUP_REMOVED lines=21> */
.L_x_25807:
        /* <DEDUP_REMOVED lines=13> */
.L_x_25809:
[----:B------:R-:W-:Y:S05]  /*57d0*/  BSYNC.RECONVERGENT B2 ;  /* 0x0000000000027941 */ /* 0x000fea0003800200 */
.L_x_25808:
        /* <DEDUP_REMOVED lines=50> */
[----:B------:R-:W-:Y:S01]  /*5b00*/  IMAD.MOV.U32 R5, RZ, RZ, RZ ;  /* 0x000000ffff057224 */ /* 0x000fe200078e00ff */
[----:B------:R-:W-:Y:S02]  /*5b10*/  LOP3.LUT R7, R140, UR5, R131, 0x96, !PT ;  /* 0x000000058c077c12 */ /* 0x000fe4000f8e9683 */
[----:B------:R-:W-:Y:S01]  /*5b20*/  MOV R131, R129 ;  /* 0x0000008100837202 */ /* 0x000fe20000000f00 */
[----:B------:R-:W-:-:S07]  /*5b30*/  IMAD.MOV.U32 R129, RZ, RZ, R130 ;  /* 0x000000ffff817224 */ /* 0x000fce00078e0082 */
.L_x_25806:
[----:B------:R-:W-:Y:S05]  /*5b40*/  BSYNC.RECONVERGENT B1 ;  /* 0x0000000000017941 */ /* 0x000fea0003800200 */
.L_x_25805:
[----:B------:R-:W-:Y:S01]  /*5b50*/  I2FP.F32.U32 R130, R131 ;  /* 0x0000008300827245 */ /* 0x000fe20000201000 */
[----:B------:R-:W-:-:S04]  /*5b60*/  FMUL.FTZ R103, R103, UR4 ;  /* 0x0000000467677c20 */ /* 0x000fc80008410000 */
[----:B------:R-:W-:Y:S01]  /*5b70*/  FFMA.FTZ R130, R130, R143, 1.1641532182693481445e-10 ;  /* 0x2f00000082827423 */ /* 0x000fe2000001008f */
[----:B------:R-:W-:-:S04]  /*5b80*/  FMUL.FTZ R103, R103, R142 ;  /* 0x0000008e67677220 */ /* 0x000fc80000410000 */
[----:B------:R-:W-:-:S04]  /*5b90*/  FSETP.GTU.FTZ.AND P5, PT, R130, R3, PT ;  /* 0x000000038200720b */ /* 0x000fc80003fbc000 */
[----:B------:R-:W-:Y:S02]  /*5ba0*/  FSEL R130, R103, RZ, !P5 ;  /* 0x000000ff67827208 */ /* 0x000fe40006800000 */
[----:B------:R-:W-:-:S03]  /*5bb0*/  PLOP3.LUT P4, PT, P5, PT, PT, 0x8, 0x80 ;  /* 0x000000000080781c */ /* 0x000fc60002f8e170 */
[----:B------:R-:W-:Y:S01]  /*5bc0*/  FFMA.FTZ R103, R130, R27, R95 ;  /* 0x0000001b82677223 */ /* 0x000fe2000001005f */
[----:B------:R-:W-:Y:S09]  /*5bd0*/  BRA `(.L_x_25810) ;  /* 0x0000001400b87947 */ /* 0x000ff20003800000 */
.L_x_25789:
        /* <DEDUP_REMOVED lines=16> */
.L_x_25813:
        /* <DEDUP_REMOVED lines=13> */
.L_x_25815:
[----:B------:R-:W-:Y:S05]  /*5db0*/  BSYNC.RECONVERGENT B2 ;  /* 0x0000000000027941 */ /* 0x000fea0003800200 */
.L_x_25814:
        /* <DEDUP_REMOVED lines=54> */
.L_x_25812:
[----:B------:R-:W-:Y:S05]  /*6120*/  BSYNC.RECONVERGENT B1 ;  /* 0x0000000000017941 */ /* 0x000fea0003800200 */
.L_x_25811:
[----:B------:R-:W0:Y:S01]  /*6130*/  LDC R130, c[0x0][0x408] ;  /* 0x00010200ff827b82 */ /* 0x000e220000000800 */
[----:B------:R-:W-:Y:S01]  /*6140*/  I2FP.F32.U32 R140, R131 ;  /* 0x00000083008c7245 */ /* 0x000fe20000201000 */
[----:B------:R-:W-:Y:S01]  /*6150*/  IMAD.MOV.U32 R131, RZ, RZ, 0x2f800000 ;  /* 0x2f800000ff837424 */ /* 0x000fe200078e00ff */
[----:B------:R-:W-:Y:S01]  /*6160*/  ISETP.NE.AND P3, PT, R141, 0x1, PT ;  /* 0x000000018d00780c */ /* 0x000fe20003f65270 */
[----:B-----5:R-:W-:Y:S01]  /*6170*/  FMUL.FTZ R5, R100, UR4 ;  /* 0x0000000464057c20 */ /* 0x020fe20008410000 */
[----:B------:R-:W-:Y:S01]  /*6180*/  BSSY.RECONVERGENT B1, `(.L_x_25816) ;  /* 0x0000056000017945 */ /* 0x000fe20003800200 */
[----:B------:R-:W-:Y:S01]  /*6190*/  FFMA.FTZ R140, R140, R131, 1.1641532182693481445e-10 ;  /* 0x2f0000008c8c7423 */ /* 0x000fe20000010083 */
[----:B------:R-:W-:Y:S01]  /*61a0*/  HFMA2 R142, -RZ, RZ, 0, 1.1920928955078125e-07 ;  /* 0x00000002ff8e7431 */ /* 0x000fe200000001ff */
[----:B------:R-:W1:Y:S01]  /*61b0*/  LDC R3, c[0x0][0x404] ;  /* 0x00010100ff037b82 */ /* 0x000e620000000800 */
[----:B0-----:R-:W-:Y:S02]  /*61c0*/  FMUL.FTZ R5, R5, R130 ;  /* 0x0000008205057220 */ /* 0x001fe40000410000 */
[----:B-1----:R-:W-:-:S04]  /*61d0*/  FSETP.GTU.FTZ.AND P2, PT, R140, R3, PT ;  /* 0x000000038c00720b */ /* 0x002fc80003f5c000 */
        /* <DEDUP_REMOVED lines=12> */
.L_x_25818:
        /* <DEDUP_REMOVED lines=13> */
.L_x_25820:
[----:B------:R-:W-:Y:S05]  /*6370*/  BSYNC.RECONVERGENT B2 ;  /* 0x0000000000027941 */ /* 0x000fea0003800200 */
.L_x_25819:
        /* <DEDUP_REMOVED lines=54> */
.L_x_25817:
[----:B------:R-:W-:Y:S05]  /*66e0*/  BSYNC.RECONVERGENT B1 ;  /* 0x0000000000017941 */ /* 0x000fea0003800200 */
.L_x_25816:
[----:B------:R-:W-:Y:S01]  /*66f0*/  ISETP.NE.AND P4, PT, R142, 0x1, PT ;  /* 0x000000018e00780c */ /* 0x000fe20003f85270 */
[----:B------:R-:W-:Y:S01]  /*6700*/  FMUL.FTZ R101, R101, UR4 ;  /* 0x0000000465657c20 */ /* 0x000fe20008410000 */
[----:B------:R-:W-:Y:S01]  /*6710*/  I2FP.F32.U32 R140, R5 ;  /* 0x00000005008c7245 */ /* 0x000fe20000201000 */
[----:B------:R-:W-:Y:S01]  /*6720*/  BSSY.RECONVERGENT B1, `(.L_x_25821) ;  /* 0x0000055000017945 */ /* 0x000fe20003800200 */
[----:B------:R-:W-:Y:S02]  /*6730*/  IMAD.MOV.U32 R143, RZ, RZ, 0x2 ;  /* 0x00000002ff8f7424 */ /* 0x000fe400078e00ff */
[----:B------:R-:W-:Y:S01]  /*6740*/  FMUL.FTZ R101, R101, R130 ;  /* 0x0000008265657220 */ /* 0x000fe20000410000 */
[----:B------:R-:W-:Y:S01]  /*6750*/  MOV R5, R2 ;  /* 0x0000000200057202 */ /* 0x000fe20000000f00 */
[----:B------:R-:W-:-:S05]  /*6760*/  FFMA.FTZ R140, R140, R131, 1.1641532182693481445e-10 ;  /* 0x2f0000008c8c7423 */ /* 0x000fca0000010083 */
        /* <DEDUP_REMOVED lines=12> */
.L_x_25823:
        /* <DEDUP_REMOVED lines=13> */
.L_x_25825:
[----:B------:R-:W-:Y:S05]  /*6900*/  BSYNC.RECONVERGENT B2 ;  /* 0x0000000000027941 */ /* 0x000fea0003800200 */
.L_x_25824:
        /* <DEDUP_REMOVED lines=54> */
.L_x_25822:
[----:B------:R-:W-:Y:S05]  /*6c70*/  BSYNC.RECONVERGENT B1 ;  /* 0x0000000000017941 */ /* 0x000fea0003800200 */
.L_x_25821:
        /* <DEDUP_REMOVED lines=20> */
.L_x_25828:
        /* <DEDUP_REMOVED lines=13> */
.L_x_25830:
[----:B------:R-:W-:Y:S05]  /*6e90*/  BSYNC.RECONVERGENT B2 ;  /* 0x0000000000027941 */ /* 0x000fea0003800200 */
.L_x_25829:
        /* <DEDUP_REMOVED lines=54> */
.L_x_25827:
[----:B------:R-:W-:Y:S05]  /*7200*/  BSYNC.RECONVERGENT B1 ;  /* 0x0000000000017941 */ /* 0x000fea0003800200 */
.L_x_25826:
        /* <DEDUP_REMOVED lines=11> */
.L_x_25810:
        /* <DEDUP_REMOVED lines=14> */
.L_x_25788:
[----:B------:R-:W-:Y:S05]  /*73a0*/  BSYNC.RECONVERGENT B0 ;  /* 0x0000000000007941 */ /* 0x000fea0003800200 */
.L_x_25787:
[----:B------:R-:W-:Y:S01]  /*73b0*/  ISETP.GE.U32.AND P1, PT, R10, 0x180, PT ;  /* 0x000001800a00780c */ /* 0x000fe20003f26070 */
[----:B------:R-:W-:Y:S03]  /*73c0*/  BSSY.RECONVERGENT B0, `(.L_x_25831) ;  /* 0x00002f7000007945 */ /* 0x000fe60003800200 */
[----:B------:R-:W-:-:S09]  /*73d0*/  P2R R153, PR, RZ, 0x2 ;  /* 0x00000002ff997803 */ /* 0x000fd20000000000 */
[----:B------:R-:W-:Y:S05]  /*73e0*/  @!P1 BRA `(.L_x_25832) ;  /* 0x0000002c00d09947 */ /* 0x000fea0003800000 */
[----:B------:R-:W-:Y:S01]  /*73f0*/  ISETP.NE.U32.AND P1, PT, RZ, UR10, PT ;  /* 0x0000000aff007c0c */ /* 0x000fe2000bf25070 */
[----:B------:R-:W1:Y:S03]  /*7400*/  LDC.64 R104, c[0x0][0x390] ;  /* 0x0000e400ff687b82 */ /* 0x000e660000000a00 */
[----:B------:R-:W-:-:S13]  /*7410*/  ISETP.NE.AND.EX P1, PT, RZ, UR11, PT, P1 ;  /* 0x0000000bff007c0c */ /* 0x000fda000bf25310 */
[----:B0-2---:R-:W0:Y:S01]  /*7420*/  @P1 LDC.64 R130, c[0x0][0x3a0] ;  /* 0x0000e800ff821b82 */ /* 0x005e220000000a00 */
[----:B-1----:R-:W-:-:S06]  /*7430*/  IMAD.WIDE.U32 R104, R128, 0x10, R104 ;  /* 0x0000001080687825 */ /* 0x002fcc00078e0068 */
[----:B------:R-:W5:Y:S01]  /*7440*/  LDG.E.128 R104, desc[UR6][R104.64] ;  /* 0x0000000668687981 */ /* 0x000f62000c1e1d00 */
[----:B0-----:R-:W-:-:S05]  /*7450*/  @P1 IMAD.WIDE.U32 R130, R128, 0x10, R130 ;  /* 0x0000001080821825 */ /* 0x001fca00078e0082 */
        /* <DEDUP_REMOVED lines=18> */
.L_x_25836:
        /* <DEDUP_REMOVED lines=13> */
.L_x_25838:
[----:B------:R-:W-:Y:S05]  /*7650*/  BSYNC.RECONVERGENT B2 ;  /* 0x0000000000027941 */ /* 0x000fea0003800200 */
.L_x_25837:
        /* <DEDUP_REMOVED lines=54> */
.L_x_25835:
[----:B------:R-:W-:Y:S05]  /*79c0*/  BSYNC.RECONVERGENT B1 ;  /* 0x0000000000017941 */ /* 0x000fea0003800200 */
.L_x_25834:
        /* <DEDUP_REMOVED lines=24> */
.L_x_25841:
        /* <DEDUP_REMOVED lines=13> */
.L_x_25843:
[----:B------:R-:W-:Y:S05]  /*7c20*/  BSYNC.RECONVERGENT B2 ;  /* 0x0000000000027941 */ /* 0x000fea0003800200 */
.L_x_25842:
        /* <DEDUP_REMOVED lines=54> */
.L_x_25840:
[----:B------:R-:W-:Y:S05]  /*7f90*/  BSYNC.RECONVERGENT B1 ;  /* 0x0000000000017941 */ /* 0x000fea0003800200 */
.L_x_25839:
[----:B------:R-:W-:Y:S01]  /*7fa0*/  I2FP.F32.U32 R130, R5 ;  /* 0x0000000500827245 */ /* 0x000fe20000201000 */
[----:B------:R-:W-:Y:S01]  /*7fb0*/  BSSY.RECONVERGENT B1, `(.L_x_25844) ;  /* 0x0000058000017945 */ /* 0x000fe20003800200 */
[----:B------:R-:W-:Y:S01]  /*7fc0*/  ISETP.NE.AND P3, PT, R140, 0x1, PT ;  /* 0x000000018c00780c */ /* 0x000fe20003f65270 */
        /* <DEDUP_REMOVED lines=18> */
.L_x_25846:
        /* <DEDUP_REMOVED lines=13> */
.L_x_25848:
[----:B------:R-:W-:Y:S05]  /*81c0*/  BSYNC.RECONVERGENT B2 ;  /* 0x0000000000027941 */ /* 0x000fea0003800200 */
.L_x_25847:
        /* <DEDUP_REMOVED lines=54> */
.L_x_25845:
[----:B------:R-:W-:Y:S05]  /*8530*/  BSYNC.RECONVERGENT B1 ;  /* 0x0000000000017941 */ /* 0x000fea0003800200 */
.L_x_25844:
        /* <DEDUP_REMOVED lines=21> */
.L_x_25851:
        /* <DEDUP_REMOVED lines=13> */
.L_x_25853:
[----:B------:R-:W-:Y:S05]  /*8760*/  BSYNC.RECONVERGENT B2 ;  /* 0x0000000000027941 */ /* 0x000fea0003800200 */
.L_x_25852:
        /* <DEDUP_REMOVED lines=54> */
.L_x_25850:
[----:B------:R-:W-:Y:S05]  /*8ad0*/  BSYNC.RECONVERGENT B1 ;  /* 0x0000000000017941 */ /* 0x000fea0003800200 */
.L_x_25849:
        /* <DEDUP_REMOVED lines=9> */
.L_x_25833:
        /* <DEDUP_REMOVED lines=16> */
.L_x_25857:
        /* <DEDUP_REMOVED lines=13> */
.L_x_25859:
[----:B------:R-:W-:Y:S05]  /*8d40*/  BSYNC.RECONVERGENT B2 ;  /* 0x0000000000027941 */ /* 0x000fea0003800200 */
.L_x_25858:
        /* <DEDUP_REMOVED lines=54> */
.L_x_25856:
[----:B------:R-:W-:Y:S05]  /*90b0*/  BSYNC.RECONVERGENT B1 ;  /* 0x0000000000017941 */ /* 0x000fea0003800200 */
.L_x_25855:
[----:B------:R-:W0:Y:S01]  /*90c0*/  LDC R3, c[0x0][0x408] ;  /* 0x00010200ff037b82 */ /* 0x000e220000000800 */
[----:B------:R-:W-:Y:S01]  /*90d0*/  ISETP.NE.AND P3, PT, R131, 0x1, PT ;  /* 0x000000018300780c */ /* 0x000fe20003f65270 */
[----:B------:R-:W-:Y:S01]  /*90e0*/  IMAD.MOV.U32 R143, RZ, RZ, 0x2f800000 ;  /* 0x2f800000ff8f7424 */ /* 0x000fe200078e00ff */
[----:B------:R-:W-:Y:S01]  /*90f0*/  I2FP.F32.U32 R130, R130 ;  /* 0x0000008200827245 */ /* 0x000fe20000201000 */
[----:B-----5:R-:W-:Y:S01]  /*9100*/  FMUL.FTZ R104, R104, UR4 ;  /* 0x0000000468687c20 */ /* 0x020fe20008410000 */
[----:B------:R-:W-:Y:S01]  /*9110*/  BSSY.RECONVERGENT B1, `(.L_x_25860) ;  /* 0x0000056000017945 */ /* 0x000fe20003800200 */
[----:B------:R-:W-:Y:S02]  /*9120*/  HFMA2 R140, -RZ, RZ, 0, 1.1920928955078125e-07 ;  /* 0x00000002ff8c7431 */ /* 0x000fe400000001ff */
[----:B------:R-:W1:Y:S01]  /*9130*/  LDC R142, c[0x0][0x404] ;  /* 0x00010100ff8e7b82 */ /* 0x000e620000000800 */
[----:B------:R-:W-:Y:S01]  /*9140*/  FFMA.FTZ R5, R130, R143, 1.1641532182693481445e-10 ;  /* 0x2f00000082057423 */ /* 0x000fe2000001008f */
[----:B0-----:R-:W-:-:S04]  /*9150*/  FMUL.FTZ R104, R104, R3 ;  /* 0x0000000368687220 */ /* 0x001fc80000410000 */
[----:B-1----:R-:W-:Y:S01]  /*9160*/  FSETP.GTU.FTZ.AND P2, PT, R5, R142, PT ;  /* 0x0000008e0500720b */ /* 0x002fe20003f5c000 */
        /* <DEDUP_REMOVED lines=12> */
.L_x_25862:
        /* <DEDUP_REMOVED lines=13> */
.L_x_25864:
[----:B------:R-:W-:Y:S05]  /*9300*/  BSYNC.RECONVERGENT B2 ;  /* 0x0000000000027941 */ /* 0x000fea0003800200 */
.L_x_25863:
        /* <DEDUP_REMOVED lines=54> */
.L_x_25861:
[----:B------:R-:W-:Y:S05]  /*9670*/  BSYNC.RECONVERGENT B1 ;  /* 0x0000000000017941 */ /* 0x000fea0003800200 */
.L_x_25860:
        /* <DEDUP_REMOVED lines=20> */
.L_x_25867:
        /* <DEDUP_REMOVED lines=13> */
.L_x_25869:
[----:B------:R-:W-:Y:S05]  /*9890*/  BSYNC.RECONVERGENT B2 ;  /* 0x0000000000027941 */ /* 0x000fea0003800200 */
.L_x_25868:
        /* <DEDUP_REMOVED lines=54> */
.L_x_25866:
[----:B------:R-:W-:Y:S05]  /*9c00*/  BSYNC.RECONVERGENT B1 ;  /* 0x0000000000017941 */ /* 0x000fea0003800200 */
.L_x_25865:
        /* <DEDUP_REMOVED lines=20> */
.L_x_25872:
        /* <DEDUP_REMOVED lines=13> */
.L_x_25874:
[----:B------:R-:W-:Y:S05]  /*9e20*/  BSYNC.RECONVERGENT B2 ;  /* 0x0000000000027941 */ /* 0x000fea0003800200 */
.L_x_25873:
        /* <DEDUP_REMOVED lines=54> */
.L_x_25871:
[----:B------:R-:W-:Y:S05]  /*a190*/  BSYNC.RECONVERGENT B1 ;  /* 0x0000000000017941 */ /* 0x000fea0003800200 */
.L_x_25870:
[----:B------:R-:W-:Y:S01]  /*a1a0*/  I2FP.F32.U32 R130, R131 ;  /* 0x0000008300827245 */ /* 0x000fe20000201000 */
[----:B------:R-:W-:Y:S01]  /*a1b0*/  FMUL.FTZ R104, R104, R32 ;  /* 0x0000002068687220 */ /* 0x000fe20000410000 */
[----:B------:R-:W-:Y:S01]  /*a1c0*/  FMUL.FTZ R105, R105, R33 ;  /* 0x0000002169697220 */ /* 0x000fe20000410000 */
[----:B------:R-:W-:Y:S02]  /*a1d0*/  FMUL.FTZ R106, R106, R34 ;  /* 0x000000226a6a7220 */ /* 0x000fe40000410000 */
[----:B------:R-:W-:Y:S01]  /*a1e0*/  FFMA.FTZ R143, R130, R143, 1.1641532182693481445e-10 ;  /* 0x2f000000828f7423 */ /* 0x000fe2000001008f */
[----:B------:R-:W-:-:S04]  /*a1f0*/  FMUL.FTZ R130, R107, UR4 ;  /* 0x000000046b827c20 */ /* 0x000fc80008410000 */
[----:B------:R-:W-:Y:S01]  /*a200*/  FMUL.FTZ R130, R130, R3 ;  /* 0x0000000382827220 */ /* 0x000fe20000410000 */
[----:B------:R-:W-:-:S04]  /*a210*/  FSETP.GTU.FTZ.AND P4, PT, R143, R142, PT ;  /* 0x0000008e8f00720b */ /* 0x000fc80003f9c000 */
[----:B------:R-:W-:Y:S02]  /*a220*/  FSEL R130, R130, RZ, !P4 ;  /* 0x000000ff82827208 */ /* 0x000fe40006000000 */
[----:B------:R-:W-:-:S03]  /*a230*/  PLOP3.LUT P4, PT, P4, PT, PT, 0x8, 0x80 ;  /* 0x000000000080781c */ /* 0x000fc6000278e170 */
[----:B------:R-:W-:-:S10]  /*a240*/  FMUL.FTZ R107, R130, R35 ;  /* 0x00000023826b7220 */ /* 0x000fd40000410000 */
.L_x_25854:
        /* <DEDUP_REMOVED lines=10> */
[----:B------:R1:W-:Y:S02]  /*a2f0*/  STG.E.128 desc[UR6][R130.64], R104 ;  /* 0x0000006882007986 */ /* 0x0003e4000c101d06 */
[----:B-1----:R-:W-:-:S04]  /*a300*/  IMAD.WIDE.U32 R130, R128, 0x4, R140 ;  /* 0x0000000480827825 */ /* 0x002fc800078e008c */
[----:B------:R-:W-:Y:S01]  /*a310*/  VIADD R128, R128, 0x80 ;  /* 0x0000008080807836 */ /* 0x000fe20000000000 */
[----:B------:R1:W-:Y:S06]  /*a320*/  STG.E desc[UR6][R130.64], R143 ;  /* 0x0000008f82007986 */ /* 0x0003ec000c101906 */
.L_x_25832:
[----:B------:R-:W-:Y:S05]  /*a330*/  BSYNC.RECONVERGENT B0 ;  /* 0x0000000000007941 */ /* 0x000fea0003800200 */
.L_x_25831:
[----:B------:R-:W-:Y:S01]  /*a340*/  ISETP.GE.U32.AND P1, PT, R10, 0x200, PT ;  /* 0x000002000a00780c */ /* 0x000fe20003f26070 */
[----:B------:R-:W-:Y:S03]  /*a350*/  BSSY.RECONVERGENT B0, `(.L_x_25875) ;  /* 0x00002f1000007945 */ /* 0x000fe60003800200 */
[----:B------:R-:W-:-:S09]  /*a360*/  P2R R154, PR, RZ, 0x2 ;  /* 0x00000002ff9a7803 */ /* 0x000fd20000000000 */
[----:B------:R-:W-:Y:S05]  /*a370*/  @!P1 BRA `(.L_x_25876) ;  /* 0x0000002c00b89947 */ /* 0x000fea0003800000 */
[----:B------:R-:W-:Y:S01]  /*a380*/  ISETP.NE.U32.AND P1, PT, RZ, UR10, PT ;  /* 0x0000000aff007c0c */ /* 0x000fe2000bf25070 */
[----:B------:R-:W3:Y:S03]  /*a390*/  LDC.64 R108, c[0x0][0x390] ;  /* 0x0000e400ff6c7b82 */ /* 0x000ee60000000a00 */
[----:B------:R-:W-:-:S13]  /*a3a0*/  ISETP.NE.AND.EX P1, PT, RZ, UR11, PT, P1 ;  /* 0x0000000bff007c0c */ /* 0x000fda000bf25310 */
[----:B012---:R-:W0:Y:S01]  /*a3b0*/  @P1 LDC.64 R130, c[0x0][0x3a0] ;  /* 0x0000e800ff821b82 */ /* 0x007e220000000a00 */
[----:B---3--:R-:W-:-:S06]  /*a3c0*/  IMAD.WIDE.U32 R108, R128, 0x10, R108 ;  /* 0x00000010806c7825 */ /* 0x008fcc00078e006c */
        /* <DEDUP_REMOVED lines=20> */
.L_x_25880:
        /* <DEDUP_REMOVED lines=13> */
.L_x_25882:
[----:B------:R-:W-:Y:S05]  /*a5e0*/  BSYNC.RECONVERGENT B2 ;  /* 0x0000000000027941 */ /* 0x000fea0003800200 */
.L_x_25881:
        /* <DEDUP_REMOVED lines=54> */
.L_x_25879:
[----:B------:R-:W-:Y:S05]  /*a950*/  BSYNC.RECONVERGENT B1 ;  /* 0x0000000000017941 */ /* 0x000fea0003800200 */
.L_x_25878:
        /* <DEDUP_REMOVED lines=24> */
.L_x_25885:
        /* <DEDUP_REMOVED lines=13> */
.L_x_25887:
[----:B------:R-:W-:Y:S05]  /*abb0*/  BSYNC.RECONVERGENT B2 ;  /* 0x0000000000027941 */ /* 0x000fea0003800200 */
.L_x_25886:
        /* <DEDUP_REMOVED lines=53> */
.L_x_25884:
[----:B------:R-:W-:Y:S05]  /*af10*/  BSYNC.RECONVERGENT B1 ;  /* 0x0000000000017941 */ /* 0x000fea0003800200 */
.L_x_25883:
        /* <DEDUP_REMOVED lines=21> */
.L_x_25890:
        /* <DEDUP_REMOVED lines=13> */
.L_x_25892:
[----:B------:R-:W-:Y:S05]  /*b140*/  BSYNC.RECONVERGENT B2 ;  /* 0x0000000000027941 */ /* 0x000fea0003800200 */
.L_x_25891:
        /* <DEDUP_REMOVED lines=53> */
.L_x_25889:
[----:B------:R-:W-:Y:S05]  /*b4a0*/  BSYNC.RECONVERGENT B1 ;  /* 0x0000000000017941 */ /* 0x000fea0003800200 */
.L_x_25888:
        /* <DEDUP_REMOVED lines=21> */
.L_x_25895:
        /* <DEDUP_REMOVED lines=13> */
.L_x_25897:
[----:B------:R-:W-:Y:S05]  /*b6d0*/  BSYNC.RECONVERGENT B2 ;  /* 0x0000000000027941 */ /* 0x000fea0003800200 */
.L_x_25896:
        /* <DEDUP_REMOVED lines=53> */
.L_x_25894:
[----:B------:R-:W-:Y:S05]  /*ba30*/  BSYNC.RECONVERGENT B1 ;  /* 0x0000000000017941 */ /* 0x000fea0003800200 */
.L_x_25893:
        /* <DEDUP_REMOVED lines=9> */
.L_x_25877:
        /* <DEDUP_REMOVED lines=16> */
.L_x_25901:
        /* <DEDUP_REMOVED lines=13> */
.L_x_25903:
[----:B------:R-:W-:Y:S05]  /*bca0*/  BSYNC.RECONVERGENT B2 ;  /* 0x0000000000027941 */ /* 0x000fea0003800200 */
.L_x_25902:
        /* <DEDUP_REMOVED lines=54> */
.L_x_25900:
[----:B------:R-:W-:Y:S05]  /*c010*/  BSYNC.RECONVERGENT B1 ;  /* 0x0000000000017941 */ /* 0x000fea0003800200 */
.L_x_25899:
        /* <DEDUP_REMOVED lines=23> */
.L_x_25906:
        /* <DEDUP_REMOVED lines=13> */
.L_x_25908:
[----:B------:R-:W-:Y:S05]  /*c260*/  BSYNC.RECONVERGENT B2 ;  /* 0x0000000000027941 */ /* 0x000fea0003800200 */
.L_x_25907:
        /* <DEDUP_REMOVED lines=53> */
.L_x_25905:
[----:B------:R-:W-:Y:S05]  /*c5c0*/  BSYNC.RECONVERGENT B1 ;  /* 0x0000000000017941 */ /* 0x000fea0003800200 */
.L_x_25904:
        /* <DEDUP_REMOVED lines=20> */
.L_x_25911:
        /* <DEDUP_REMOVED lines=13> */
.L_x_25913:
[----:B------:R-:W-:Y:S05]  /*c7e0*/  BSYNC.RECONVERGENT B2 ;  /* 0x0000000000027941 */ /* 0x000fea0003800200 */
.L_x_25912:
        /* <DEDUP_REMOVED lines=53> */
.L_x_25910:
[----:B------:R-:W-:Y:S05]  /*cb40*/  BSYNC.RECONVERGENT B1 ;  /* 0x0000000000017941 */ /* 0x000fea0003800200 */
.L_x_25909:
        /* <DEDUP_REMOVED lines=20> */
.L_x_25916:
        /* <DEDUP_REMOVED lines=13> */
.L_x_25918:
[----:B------:R-:W-:Y:S05]  /*cd60*/  BSYNC.RECONVERGENT B2 ;  /* 0x0000000000027941 */ /* 0x000fea0003800200 */
.L_x_25917:
        /* <DEDUP_REMOVED lines=53> */
.L_x_25915:
[----:B------:R-:W-:Y:S05]  /*d0c0*/  BSYNC.RECONVERGENT B1 ;  /* 0x0000000000017941 */ /* 0x000fea0003800200 */
.L_x_25914:
        /* <DEDUP_REMOVED lines=11> */
.L_x_25898:
        /* <DEDUP_REMOVED lines=14> */
.L_x_25876:
[----:B------:R-:W-:Y:S05]  /*d260*/  BSYNC.RECONVERGENT B0 ;  /* 0x0000000000007941 */ /* 0x000fea0003800200 */
.L_x_25875:
[----:B------:R-:W-:Y:S01]  /*d270*/  ISETP.GE.U32.AND P1, PT, R10, 0x280, PT ;  /* 0x000002800a00780c */ /* 0x000fe20003f26070 */
[----:B------:R-:W-:Y:S03]  /*d280*/  BSSY.RECONVERGENT B0, `(.L_x_25919) ;  /* 0x00002f1000007945 */ /* 0x000fe60003800200 */
[----:B------:R-:W-:-:S09]  /*d290*/  P2R R157, PR, RZ, 0x2 ;  /* 0x00000002ff9d7803 */ /* 0x000fd20000000000 */
[----:B------:R-:W-:Y:S05]  /*d2a0*/  @!P1 BRA `(.L_x_25920) ;  /* 0x0000002c00b89947 */ /* 0x000fea0003800000 */
[----:B------:R-:W-:Y:S01]  /*d2b0*/  ISETP.NE.U32.AND P1, PT, RZ, UR10, PT ;  /* 0x0000000aff007c0c */ /* 0x000fe2000bf25070 */
[----:B------:R-:W4:Y:S03]  /*d2c0*/  LDC.64 R112, c[0x0][0x390] ;  /* 0x0000e400ff707b82 */ /* 0x000f260000000a00 */
[----:B------:R-:W-:-:S13]  /*d2d0*/  ISETP.NE.AND.EX P1, PT, RZ, UR11, PT, P1 ;  /* 0x0000000bff007c0c */ /* 0x000fda000bf25310 */
[----:B0123--:R-:W0:Y:S01]  /*d2e0*/  @P1 LDC.64 R130, c[0x0][0x3a0] ;  /* 0x0000e800ff821b82 */ /* 0x00fe220000000a00 */
[----:B----4-:R-:W-:-:S06]  /*d2f0*/  IMAD.WIDE.U32 R112, R128, 0x10, R112 ;  /* 0x0000001080707825 */ /* 0x010fcc00078e0070 */
        /* <DEDUP_REMOVED lines=20> */
.L_x_25924:
        /* <DEDUP_REMOVED lines=13> */
.L_x_25926:
[----:B------:R-:W-:Y:S05]  /*d510*/  BSYNC.RECONVERGENT B2 ;  /* 0x0000000000027941 */ /* 0x000fea0003800200 */
.L_x_25925:
        /* <DEDUP_REMOVED lines=54> */
.L_x_25923:
[----:B------:R-:W-:Y:S05]  /*d880*/  BSYNC.RECONVERGENT B1 ;  /* 0x0000000000017941 */ /* 0x000fea0003800200 */
.L_x_25922:
        /* <DEDUP_REMOVED lines=24> */
.L_x_25929:
        /* <DEDUP_REMOVED lines=13> */
.L_x_25931:
[----:B------:R-:W-:Y:S05]  /*dae0*/  BSYNC.RECONVERGENT B2 ;  /* 0x0000000000027941 */ /* 0x000fea0003800200 */
.L_x_25930:
        /* <DEDUP_REMOVED lines=51> */
[----:B------:R-:W-:Y:S02]  /*de20*/  LOP3.LUT R7, R140, UR5, R131, 0x96, !PT ;  /* 0x000000058c077c12 */ /* 0x000fe4000f8e9683 */
[----:B------:R-:W-:-:S07]  /*de30*/  MOV R129, R130 ;  /* 0x0000008200817202 */ /* 0x000fce0000000f00 */
.L_x_25928:
[----:B------:R-:W-:Y:S05]  /*de40*/  BSYNC.RECONVERGENT B1 ;  /* 0x0000000000017941 */ /* 0x000fea0003800200 */
.L_x_25927:
        /* <DEDUP_REMOVED lines=21> */
.L_x_25934:
        /* <DEDUP_REMOVED lines=13> */
.L_x_25936:
[----:B------:R-:W-:Y:S05]  /*e070*/  BSYNC.RECONVERGENT B2 ;  /* 0x0000000000027941 */ /* 0x000fea0003800200 */
.L_x_25935:
        /* <DEDUP_REMOVED lines=53> */
.L_x_25933:
[----:B------:R-:W-:Y:S05]  /*e3d0*/  BSYNC.RECONVERGENT B1 ;  /* 0x0000000000017941 */ /* 0x000fea0003800200 */
.L_x_25932:
        /* <DEDUP_REMOVED lines=21> */
.L_x_25939:
        /* <DEDUP_REMOVED lines=13> */
.L_x_25941:
[----:B------:R-:W-:Y:S05]  /*e600*/  BSYNC.RECONVERGENT B2 ;  /* 0x0000000000027941 */ /* 0x000fea0003800200 */
.L_x_25940:
        /* <DEDUP_REMOVED lines=53> */
.L_x_25938:
[----:B------:R-:W-:Y:S05]  /*e960*/  BSYNC.RECONVERGENT B1 ;  /* 0x0000000000017941 */ /* 0x000fea0003800200 */
.L_x_25937:
        /* <DEDUP_REMOVED lines=9> */
.L_x_25921:
        /* <DEDUP_REMOVED lines=16> */
.L_x_25945:
        /* <DEDUP_REMOVED lines=13> */
.L_x_25947:
[----:B------:R-:W-:Y:S05]  /*ebd0*/  BSYNC.RECONVERGENT B2 ;  /* 0x0000000000027941 */ /* 0x000fea0003800200 */
.L_x_25946:
        /* <DEDUP_REMOVED lines=54> */
.L_x_25944:
[----:B------:R-:W-:Y:S05]  /*ef40*/  BSYNC.RECONVERGENT B1 ;  /* 0x0000000000017941 */ /* 0x000fea0003800200 */
.L_x_25943:
        /* <DEDUP_REMOVED lines=10> */
[----:B-1----:R-:W-:-:S04]  /*eff0*/  FSETP.GTU.FTZ.AND P1, PT, R130, R143, PT ;  /* 0x0000008f8200720b */ /* 0x002fc80003f3c000 */
        /* <DEDUP_REMOVED lines=12> */
.L_x_25950:
        /* <DEDUP_REMOVED lines=13> */
.L_x_25952:
[----:B------:R-:W-:Y:S05]  /*f190*/  BSYNC.RECONVERGENT B2 ;  /* 0x0000000000027941 */ /* 0x000fea0003800200 */
.L_x_25951:
        /* <DEDUP_REMOVED lines=53> */
.L_x_25949:
[----:B------:R-:W-:Y:S05]  /*f4f0*/  BSYNC.RECONVERGENT B1 ;  /* 0x0000000000017941 */ /* 0x000fea0003800200 */
.L_x_25948:
        /* <DEDUP_REMOVED lines=20> */
.L_x_25955:
        /* <DEDUP_REMOVED lines=13> */
.L_x_25957:
[----:B------:R-:W-:Y:S05]  /*f710*/  BSYNC.RECONVERGENT B2 ;  /* 0x0000000000027941 */ /* 0x000fea0003800200 */
.L_x_25956:
        /* <DEDUP_REMOVED lines=53> */
.L_x_25954:
[----:B------:R-:W-:Y:S05]  /*fa70*/  BSYNC.RECONVERGENT B1 ;  /* 0x0000000000017941 */ /* 0x000fea0003800200 */
.L_x_25953:
        /* <DEDUP_REMOVED lines=20> */
.L_x_25960:
        /* <DEDUP_REMOVED lines=13> */
.L_x_25962:
[----:B------:R-:W-:Y:S05]  /*fc90*/  BSYNC.RECONVERGENT B2 ;  /* 0x0000000000027941 */ /* 0x000fea0003800200 */
.L_x_25961:
        /* <DEDUP_REMOVED lines=53> */
.L_x_25959:
[----:B------:R-:W-:Y:S05]  /*fff0*/  BSYNC.RECONVERGENT B1 ;  /* 0x0000000000017941 */ /* 0x000fea0003800200 */
.L_x_25958:
        /* <DEDUP_REMOVED lines=11> */
.L_x_25942:
        /* <DEDUP_REMOVED lines=10> */
[----:B------:R1:W-:Y:S02]  /*10150*/  STG.E.128 desc[UR6][R130.64], R112 ;  /* 0x0000007082007986 */ /* 0x0003e4000c101d06 */
[----:B-1----:R-:W-:-:S04]  /*10160*/  IMAD.WIDE.U32 R130, R128, 0x4, R140 ;  /* 0x0000000480827825 */ /* 0x002fc800078e008c */
[----:B------:R-:W-:Y:S01]  /*10170*/  VIADD R128, R128, 0x80 ;  /* 0x0000008080807836 */ /* 0x000fe20000000000 */
[----:B------:R4:W-:Y:S06]  /*10180*/  STG.E desc[UR6][R130.64], R143 ;  /* 0x0000008f82007986 */ /* 0x0009ec000c101906 */
.L_x_25920:
[----:B------:R-:W-:Y:S05]  /*10190*/  BSYNC.RECONVERGENT B0 ;  /* 0x0000000000007941 */ /* 0x000fea0003800200 */
.L_x_25919:
[----:B------:R-:W-:Y:S01]  /*101a0*/  ISETP.GE.U32.AND P1, PT, R10, 0x300, PT ;  /* 0x000003000a00780c */ /* 0x000fe20003f26070 */
[----:B------:R-:W-:Y:S03]  /*101b0*/  BSSY.RECONVERGENT B0, `(.L_x_25963) ;  /* 0x00002f1000007945 */ /* 0x000fe60003800200 */
[----:B------:R-:W-:-:S09]  /*101c0*/  P2R R156, PR, RZ, 0x2 ;  /* 0x00000002ff9c7803 */ /* 0x000fd20000000000 */
        /* <DEDUP_REMOVED lines=26> */
.L_x_25968:
        /* <DEDUP_REMOVED lines=13> */
.L_x_25970:
[----:B------:R-:W-:Y:S05]  /*10440*/  BSYNC.RECONVERGENT B2 ;  /* 0x0000000000027941 */ /* 0x000fea0003800200 */
.L_x_25969:
        /* <DEDUP_REMOVED lines=54> */
.L_x_25967:
[----:B------:R-:W-:Y:S05]  /*107b0*/  BSYNC.RECONVERGENT B1 ;  /* 0x0000000000017941 */ /* 0x000fea0003800200 */
.L_x_25966:
        /* <DEDUP_REMOVED lines=24> */
.L_x_25973:
        /* <DEDUP_REMOVED lines=13> */
.L_x_25975:
[----:B------:R-:W-:Y:S05]  /*10a10*/  BSYNC.RECONVERGENT B2 ;  /* 0x0000000000027941 */ /* 0x000fea0003800200 */
.L_x_25974:
        /* <DEDUP_REMOVED lines=53> */
.L_x_25972:
[----:B------:R-:W-:Y:S05]  /*10d70*/  BSYNC.RECONVERGENT B1 ;  /* 0x0000000000017941 */ /* 0x000fea0003800200 */
.L_x_25971:
        /* <DEDUP_REMOVED lines=21> */
.L_x_25978:
        /* <DEDUP_REMOVED lines=13> */
.L_x_25980:
[----:B------:R-:W-:Y:S05]  /*10fa0*/  BSYNC.RECONVERGENT B2 ;  /* 0x0000000000027941 */ /* 0x000fea0003800200 */
.L_x_25979:
        /* <DEDUP_REMOVED lines=53> */
.L_x_25977:
[----:B------:R-:W-:Y:S05]  /*11300*/  BSYNC.RECONVERGENT B1 ;  /* 0x0000000000017941 */ /* 0x000fea0003800200 */
.L_x_25976:
        /* <DEDUP_REMOVED lines=21> */
.L_x_25983:
        /* <DEDUP_REMOVED lines=13> */
.L_x_25985:
[----:B------:R-:W-:Y:S05]  /*11530*/  BSYNC.RECONVERGENT B2 ;  /* 0x0000000000027941 */ /* 0x000fea0003800200 */
.L_x_25984:
        /* <DEDUP_REMOVED lines=53> */
.L_x_25982:
[----:B------:R-:W-:Y:S05]  /*11890*/  BSYNC.RECONVERGENT B1 ;  /* 0x0000000000017941 */ /* 0x000fea0003800200 */
.L_x_25981:
        /* <DEDUP_REMOVED lines=9> */
.L_x_25965:
        /* <DEDUP_REMOVED lines=16> */
.L_x_25989:
        /* <DEDUP_REMOVED lines=13> */
.L_x_25991:
[----:B------:R-:W-:Y:S05]  /*11b00*/  BSYNC.RECONVERGENT B2 ;  /* 0x0000000000027941 */ /* 0x000fea0003800200 */
.L_x_25990:
        /* <DEDUP_REMOVED lines=54> */
.L_x_25988:
[----:B------:R-:W-:Y:S05]  /*11e70*/  BSYNC.RECONVERGENT B1 ;  /* 0x0000000000017941 */ /* 0x000fea0003800200 */
.L_x_25987:
        /* <DEDUP_REMOVED lines=23> */
.L_x_25994:
        /* <DEDUP_REMOVED lines=13> */
.L_x_25996:
[----:B------:R-:W-:Y:S05]  /*120c0*/  BSYNC.RECONVERGENT B2 ;  /* 0x0000000000027941 */ /* 0x000fea0003800200 */
.L_x_25995:
        /* <DEDUP_REMOVED lines=53> */
.L_x_25993:
[----:B------:R-:W-:Y:S05]  /*12420*/  BSYNC.RECONVERGENT B1 ;  /* 0x0000000000017941 */ /* 0x000fea0003800200 */
.L_x_25992:
        /* <DEDUP_REMOVED lines=20> */
.L_x_25999:
        /* <DEDUP_REMOVED lines=13> */
.L_x_26001:
[----:B------:R-:W-:Y:S05]  /*12640*/  BSYNC.RECONVERGENT B2 ;  /* 0x0000000000027941 */ /* 0x000fea0003800200 */
.L_x_26000:
        /* <DEDUP_REMOVED lines=53> */
.L_x_25998:
[----:B------:R-:W-:Y:S05]  /*129a0*/  BSYNC.RECONVERGENT B1 ;  /* 0x0000000000017941 */ /* 0x000fea0003800200 */
.L_x_25997:
        /* <DEDUP_REMOVED lines=20> */
.L_x_26004:
        /* <DEDUP_REMOVED lines=13> */
.L_x_26006:
[----:B------:R-:W-:Y:S05]  /*12bc0*/  BSYNC.RECONVERGENT B2 ;  /* 0x0000000000027941 */ /* 0x000fea0003800200 */
.L_x_26005:
        /* <DEDUP_REMOVED lines=53> */
.L_x_26003:
[----:B------:R-:W-:Y:S05]  /*12f20*/  BSYNC.RECONVERGENT B1 ;  /* 0x0000000000017941 */ /* 0x000fea0003800200 */
.L_x_26002:
        /* <DEDUP_REMOVED lines=11> */
.L_x_25986:
        /* <DEDUP_REMOVED lines=11> */
[C---:B-1----:R-:W-:Y:S01]  /*13090*/  IMAD.WIDE.U32 R130, R128.reuse, 0x4, R140 ;  /* 0x0000000480827825 */ /* 0x042fe200078e008c */
[----:B------:R-:W-:-:S04]  /*130a0*/  IADD3 R128, PT, PT, R128, 0x80, RZ ;  /* 0x0000008080807810 */ /* 0x000fc80007ffe0ff */
[----:B------:R0:W-:Y:S03]  /*130b0*/  STG.E desc[UR6][R130.64], R143 ;  /* 0x0000008f82007986 */ /* 0x0001e6000c101906 */
.L_x_25964:
[----:B------:R-:W-:Y:S05]  /*130c0*/  BSYNC.RECONVERGENT B0 ;  /* 0x0000000000007941 */ /* 0x000fea0003800200 */
.L_x_25963:
        /* <DEDUP_REMOVED lines=29> */
.L_x_26012:
        /* <DEDUP_REMOVED lines=13> */
.L_x_26014:
[----:B------:R-:W-:Y:S05]  /*13370*/  BSYNC.RECONVERGENT B2 ;  /* 0x0000000000027941 */ /* 0x000fea0003800200 */
.L_x_26013:
        /* <DEDUP_REMOVED lines=54> */
.L_x_26011:
[----:B------:R-:W-:Y:S05]  /*136e0*/  BSYNC.RECONVERGENT B1 ;  /* 0x0000000000017941 */ /* 0x000fea0003800200 */
.L_x_26010:
        /* <DEDUP_REMOVED lines=24> */
.L_x_26017:
        /* <DEDUP_REMOVED lines=13> */
.L_x_26019:
[----:B------:R-:W-:Y:S05]  /*13940*/  BSYNC.RECONVERGENT B2 ;  /* 0x0000000000027941 */ /* 0x000fea0003800200 */
.L_x_26018:
        /* <DEDUP_REMOVED lines=53> */
.L_x_26016:
[----:B------:R-:W-:Y:S05]  /*13ca0*/  BSYNC.RECONVERGENT B1 ;  /* 0x0000000000017941 */ /* 0x000fea0003800200 */
.L_x_26015:
        /* <DEDUP_REMOVED lines=21> */
.L_x_26022:
        /* <DEDUP_REMOVED lines=13> */
.L_x_26024:
[----:B------:R-:W-:Y:S05]  /*13ed0*/  BSYNC.RECONVERGENT B2 ;  /* 0x0000000000027941 */ /* 0x000fea0003800200 */
.L_x_26023:
        /* <DEDUP_REMOVED lines=53> */
.L_x_26021:
[----:B------:R-:W-:Y:S05]  /*14230*/  BSYNC.RECONVERGENT B1 ;  /* 0x0000000000017941 */ /* 0x000fea0003800200 */
.L_x_26020:
        /* <DEDUP_REMOVED lines=21> */
.L_x_26027:
        /* <DEDUP_REMOVED lines=13> */
.L_x_26029:
[----:B------:R-:W-:Y:S05]  /*14460*/  BSYNC.RECONVERGENT B2 ;  /* 0x0000000000027941 */ /* 0x000fea0003800200 */
.L_x_26028:
        /* <DEDUP_REMOVED lines=53> */
.L_x_26026:
[----:B------:R-:W-:Y:S05]  /*147c0*/  BSYNC.RECONVERGENT B1 ;  /* 0x0000000000017941 */ /* 0x000fea0003800200 */
.L_x_26025:
        /* <DEDUP_REMOVED lines=9> */
.L_x_26009:
        /* <DEDUP_REMOVED lines=16> */
.L_x_26033:
        /* <DEDUP_REMOVED lines=13> */
.L_x_26035:
[----:B------:R-:W-:Y:S05]  /*14a30*/  BSYNC.RECONVERGENT B2 ;  /* 0x0000000000027941 */ /* 0x000fea0003800200 */
.L_x_26034:
        /* <DEDUP_REMOVED lines=54> */
.L_x_26032:
[----:B------:R-:W-:Y:S05]  /*14da0*/  BSYNC.RECONVERGENT B1 ;  /* 0x0000000000017941 */ /* 0x000fea0003800200 */
.L_x_26031:
        /* <DEDUP_REMOVED lines=23> */
.L_x_26038:
        /* <DEDUP_REMOVED lines=13> */
.L_x_26040:
[----:B------:R-:W-:Y:S05]  /*14ff0*/  BSYNC.RECONVERGENT B2 ;  /* 0x0000000000027941 */ /* 0x000fea0003800200 */
.L_x_26039:
        /* <DEDUP_REMOVED lines=53> */
.L_x_26037:
[----:B------:R-:W-:Y:S05]  /*15350*/  BSYNC.RECONVERGENT B1 ;  /* 0x0000000000017941 */ /* 0x000fea0003800200 */
.L_x_26036:
        /* <DEDUP_REMOVED lines=20> */
.L_x_26043:
        /* <DEDUP_REMOVED lines=13> */
.L_x_26045:
[----:B------:R-:W-:Y:S05]  /*15570*/  BSYNC.RECONVERGENT B2 ;  /* 0x0000000000027941 */ /* 0x000fea0003800200 */
.L_x_26044:
        /* <DEDUP_REMOVED lines=53> */
.L_x_26042:
[----:B------:R-:W-:Y:S05]  /*158d0*/  BSYNC.RECONVERGENT B1 ;  /* 0x0000000000017941 */ /* 0x000fea0003800200 */
.L_x_26041:
        /* <DEDUP_REMOVED lines=20> */
.L_x_26048:
        /* <DEDUP_REMOVED lines=13> */
.L_x_26050:
[----:B------:R-:W-:Y:S05]  /*15af0*/  BSYNC.RECONVERGENT B2 ;  /* 0x0000000000027941 */ /* 0x000fea0003800200 */
.L_x_26049:
        /* <DEDUP_REMOVED lines=53> */
.L_x_26047:
[----:B------:R-:W-:Y:S05]  /*15e50*/  BSYNC.RECONVERGENT B1 ;  /* 0x0000000000017941 */ /* 0x000fea0003800200 */
.L_x_26046:
        /* <DEDUP_REMOVED lines=11> */
.L_x_26030:
        /* <DEDUP_REMOVED lines=10> */
[----:B------:R1:W-:Y:S02]  /*15fb0*/  STG.E.128 desc[UR6][R130.64], R120 ;  /* 0x0000007882007986 */ /* 0x0003e4000c101d06 */
[----:B-1----:R-:W-:-:S04]  /*15fc0*/  IMAD.WIDE.U32 R130, R128, 0x4, R140 ;  /* 0x0000000480827825 */ /* 0x002fc800078e008c */
[----:B------:R-:W-:Y:S01]  /*15fd0*/  VIADD R128, R128, 0x80 ;  /* 0x0000008080807836 */ /* 0x000fe20000000000 */
[----:B------:R0:W-:Y:S06]  /*15fe0*/  STG.E desc[UR6][R130.64], R143 ;  /* 0x0000008f82007986 */ /* 0x0001ec000c101906 */
.L_x_26008:
[----:B------:R-:W-:Y:S05]  /*15ff0*/  BSYNC.RECONVERGENT B0 ;  /* 0x0000000000007941 */ /* 0x000fea0003800200 */
.L_x_26007:
        /* <DEDUP_REMOVED lines=28> */
.L_x_26056:
        /* <DEDUP_REMOVED lines=13> */
.L_x_26058:
[----:B------:R-:W-:Y:S05]  /*16290*/  BSYNC.RECONVERGENT B2 ;  /* 0x0000000000027941 */ /* 0x000fea0003800200 */
.L_x_26057:
        /* <DEDUP_REMOVED lines=54> */
.L_x_26055:
[----:B------:R-:W-:Y:S05]  /*16600*/  BSYNC.RECONVERGENT B1 ;  /* 0x0000000000017941 */ /* 0x000fea0003800200 */
.L_x_26054:
        /* <DEDUP_REMOVED lines=24> */
.L_x_26061:
        /* <DEDUP_REMOVED lines=13> */
.L_x_26063:
[----:B------:R-:W-:Y:S05]  /*16860*/  BSYNC.RECONVERGENT B2 ;  /* 0x0000000000027941 */ /* 0x000fea0003800200 */
.L_x_26062:
        /* <DEDUP_REMOVED lines=53> */
.L_x_26060:
[----:B------:R-:W-:Y:S05]  /*16bc0*/  BSYNC.RECONVERGENT B1 ;  /* 0x0000000000017941 */ /* 0x000fea0003800200 */
.L_x_26059:
        /* <DEDUP_REMOVED lines=21> */
.L_x_26066:
        /* <DEDUP_REMOVED lines=13> */
.L_x_26068:
[----:B------:R-:W-:Y:S05]  /*16df0*/  BSYNC.RECONVERGENT B2 ;  /* 0x0000000000027941 */ /* 0x000fea0003800200 */
.L_x_26067:
        /* <DEDUP_REMOVED lines=53> */
.L_x_26065:
[----:B------:R-:W-:Y:S05]  /*17150*/  BSYNC.RECONVERGENT B1 ;  /* 0x0000000000017941 */ /* 0x000fea0003800200 */
.L_x_26064:
        /* <DEDUP_REMOVED lines=21> */
.L_x_26071:
        /* <DEDUP_REMOVED lines=13> */
.L_x_26073:
[----:B------:R-:W-:Y:S05]  /*17380*/  BSYNC.RECONVERGENT B2 ;  /* 0x0000000000027941 */ /* 0x000fea0003800200 */
.L_x_26072:
        /* <DEDUP_REMOVED lines=53> */
.L_x_26070:
[----:B------:R-:W-:Y:S05]  /*176e0*/  BSYNC.RECONVERGENT B1 ;  /* 0x0000000000017941 */ /* 0x000fea0003800200 */
.L_x_26069:
        /* <DEDUP_REMOVED lines=9> */
.L_x_26053:
        /* <DEDUP_REMOVED lines=16> */
.L_x_26077:
        /* <DEDUP_REMOVED lines=13> */
.L_x_26079:
[----:B------:R-:W-:Y:S05]  /*17950*/  BSYNC.RECONVERGENT B2 ;  /* 0x0000000000027941 */ /* 0x000fea0003800200 */
.L_x_26078:
        /* <DEDUP_REMOVED lines=54> */
.L_x_26076:
[----:B------:R-:W-:Y:S05]  /*17cc0*/  BSYNC.RECONVERGENT B1 ;  /* 0x0000000000017941 */ /* 0x000fea0003800200 */
.L_x_26075:
        /* <DEDUP_REMOVED lines=23> */
.L_x_26082:
        /* <DEDUP_REMOVED lines=13> */
.L_x_26084:
[----:B------:R-:W-:Y:S05]  /*17f10*/  BSYNC.RECONVERGENT B2 ;  /* 0x0000000000027941 */ /* 0x000fea0003800200 */
.L_x_26083:
        /* <DEDUP_REMOVED lines=53> */
.L_x_26081:
[----:B------:R-:W-:Y:S05]  /*18270*/  BSYNC.RECONVERGENT B1 ;  /* 0x0000000000017941 */ /* 0x000fea0003800200 */
.L_x_26080:
        /* <DEDUP_REMOVED lines=20> */
.L_x_26087:
        /* <DEDUP_REMOVED lines=13> */
.L_x_26089:
[----:B------:R-:W-:Y:S05]  /*18490*/  BSYNC.RECONVERGENT B2 ;  /* 0x0000000000027941 */ /* 0x000fea0003800200 */
.L_x_26088:
        /* <DEDUP_REMOVED lines=53> */
.L_x_26086:
[----:B------:R-:W-:Y:S05]  /*187f0*/  BSYNC.RECONVERGENT B1 ;  /* 0x0000000000017941 */ /* 0x000fea0003800200 */
.L_x_26085:
        /* <DEDUP_REMOVED lines=20> */
.L_x_26092:
        /* <DEDUP_REMOVED lines=13> */
.L_x_26094:
[----:B------:R-:W-:Y:S05]  /*18a10*/  BSYNC.RECONVERGENT B2 ;  /* 0x0000000000027941 */ /* 0x000fea0003800200 */
.L_x_26093:
        /* <DEDUP_REMOVED lines=53> */
.L_x_26091:
[----:B------:R-:W-:Y:S05]  /*18d70*/  BSYNC.RECONVERGENT B1 ;  /* 0x0000000000017941 */ /* 0x000fea0003800200 */
.L_x_26090:
        /* <DEDUP_REMOVED lines=11> */
.L_x_26074:
        /* <DEDUP_REMOVED lines=8> */
[----:B------:R-:W-:Y:S02]  /*18eb0*/  IMAD.MOV.U32 R3, RZ, RZ, R129 ;  /* 0x000000ffff037224 */ /* 0x000fe400078e0081 */
[----:B0-----:R-:W-:-:S05]  /*18ec0*/  IMAD.WIDE.U32 R130, R128, 0x10, R130 ;  /* 0x0000001080827825 */ /* 0x001fca00078e0082 */
[----:B------:R0:W-:Y:S01]  /*18ed0*/  STG.E.128 desc[UR6][R130.64], R124 ;  /* 0x0000007c82007986 */ /* 0x0001e2000c101d06 */
[----:B-1----:R-:W-:-:S05]  /*18ee0*/  IMAD.WIDE.U32 R140, R128, 0x4, R140 ;  /* 0x00000004808c7825 */ /* 0x002fca00078e008c */
[----:B------:R0:W-:Y:S02]  /*18ef0*/  STG.E desc[UR6][R140.64], R143 ;  /* 0x0000008f8c007986 */ /* 0x0001e4000c101906 */
.L_x_26052:
[----:B------:R-:W-:Y:S05]  /*18f00*/  BSYNC.RECONVERGENT B0 ;  /* 0x0000000000007941 */ /* 0x000fea0003800200 */
.L_x_26051:
[----:B------:R-:W-:Y:S01]  /*18f10*/  FADD.FTZ R128, RZ, R96 ;  /* 0x00000060ff807221 */ /* 0x000fe20000010000 */
[C---:B------:R-:W-:Y:S01]  /*18f20*/  ISETP.GT.U32.AND P2, PT, R10.reuse, 0xff, PT ;  /* 0x000000ff0a00780c */ /* 0x040fe20003f44070 */
[----:B------:R-:W-:Y:S01]  /*18f30*/  BSSY.RECONVERGENT B0, `(.L_x_26095) ;  /* 0x000008a000007945 */ /* 0x000fe20003800200 */
[C---:B------:R-:W-:Y:S01]  /*18f40*/  ISETP.GT.U32.AND P6, PT, R10.reuse, 0x17f, PT ;  /* 0x0000017f0a00780c */ /* 0x040fe20003fc4070 */
[----:B--2---:R-:W-:Y:S01]  /*18f50*/  FADD.FTZ R129, R97, R128 ;  /* 0x0000008061817221 */ /* 0x004fe20000010000 */
[C---:B------:R-:W-:Y:S02]  /*18f60*/  ISETP.GT.U32.AND P5, PT, R10.reuse, 0x1ff, PT ;  /* 0x000001ff0a00780c */ /* 0x040fe40003fa4070 */
[----:B------:R-:W-:Y:S01]  /*18f70*/  ISETP.GT.U32.AND P4, PT, R10, 0x27f, PT ;  /* 0x0000027f0a00780c */ /* 0x000fe20003f84070 */
[----:B------:R-:W-:Y:S01]  /*18f80*/  FADD.FTZ R128, R98, R129 ;  /* 0x0000008162807221 */ /* 0x000fe20000010000 */
[C---:B------:R-:W-:Y:S02]  /*18f90*/  ISETP.GT.U32.AND P3, PT, R10.reuse, 0x2ff, PT ;  /* 0x000002ff0a00780c */ /* 0x040fe40003f64070 */
[----:B01-34-:R-:W-:Y:S01]  /*18fa0*/  P2R R130, PR, RZ, 0x2 ;  /* 0x00000002ff827803 */ /* 0x01bfe20000000000 */
        /* <DEDUP_REMOVED lines=52> */
[----:B------:R-:W-:-:S05]  /*192f0*/  FFMA.FTZ R129, R130, R130, R129 ;  /* 0x0000008282817223 */ /* 0x000fca0000010081 */
        /* <DEDUP_REMOVED lines=58> */
[----:B------:R-:W-:-:S04]  /*196a0*/  LOP3.LUT P2, R131, R161, 0x1f, RZ, 0xc0, !PT ;  /* 0x0000001fa1837812 */ /* 0x000fc8000784c0ff */
        /* <DEDUP_REMOVED lines=18> */
.L_x_26096:
[----:B------:R-:W-:Y:S05]  /*197d0*/  BSYNC.RECONVERGENT B0 ;  /* 0x0000000000007941 */ /* 0x000fea0003800200 */
.L_x_26095:
        /* <DEDUP_REMOVED lines=14> */
.L_x_26098:
[----:B------:R-:W-:Y:S05]  /*198c0*/  BSYNC.RECONVERGENT B0 ;  /* 0x0000000000007941 */ /* 0x000fea0003800200 */
.L_x_26097:
[----:B------:R-:W1:Y:S01]  /*198d0*/  SHFL.DOWN PT, R164, R141, 0x2, 0x1f ;  /* 0x08401f008da47f89 */ /* 0x000e6200000e0000 */
[----:B------:R-:W-:Y:S01]  /*198e0*/  I2FP.F32.S32 R165, R141 ;  /* 0x0000008d00a57245 */ /* 0x000fe20000201400 */
[----:B------:R-:W-:Y:S01]  /*198f0*/  BSSY.RECONVERGENT B0, `(.L_x_26099) ;  /* 0x0000044000007945 */ /* 0x000fe20003800200 */
[----:B------:R-:W-:Y:S01]  /*19900*/  ISETP.NE.AND P2, PT, RZ, UR23, PT ;  /* 0x00000017ff007c0c */ /* 0x000fe2000bf45270 */
[----:B0-----:R-:W0:Y:S01]  /*19910*/  SHFL.DOWN PT, R130, R128, 0x2, 0x1f ;  /* 0x08401f0080827f89 */ /* 0x001e2200000e0000 */
[----:B-1----:R-:W-:Y:S01]  /*19920*/  IMAD.IADD R140, R164, 0x1, R141 ;  /* 0x00000001a48c7824 */ /* 0x002fe200078e028d */
[----:B------:R-:W-:-:S04]  /*19930*/  I2FP.F32.S32 R164, R164 ;  /* 0x000000a400a47245 */ /* 0x000fc80000201400 */
[----:B------:R-:W-:Y:S01]  /*19940*/  I2FP.F32.S32 R162, R140 ;  /* 0x0000008c00a27245 */ /* 0x000fe20000201400 */
[C---:B0-----:R-:W-:Y:S01]  /*19950*/  FMUL.FTZ R142, R130.reuse, R164 ;  /* 0x000000a4828e7220 */ /* 0x041fe20000410000 */
[----:B------:R-:W0:Y:S02]  /*19960*/  SHFL.DOWN PT, R161, R140, 0x1, 0x1f ;  /* 0x08201f008ca17f89 */ /* 0x000e2400000e0000 */
[----:B------:R-:W1:Y:S01]  /*19970*/  MUFU.RCP R163, R162 ;  /* 0x000000a200a37308 */ /* 0x000e620000001000 */
[----:B------:R-:W-:Y:S01]  /*19980*/  FFMA.FTZ R142, R165, R128, R142 ;  /* 0x00000080a58e7223 */ /* 0x000fe2000001008e */
[----:B------:R-:W-:Y:S02]  /*19990*/  FADD.FTZ R128, -R130, R128 ;  /* 0x0000008082807221 */ /* 0x000fe40000010100 */
[----:B------:R-:W2:Y:S02]  /*199a0*/  SHFL.DOWN PT, R130, R129, 0x2, 0x1f ;  /* 0x08401f0081827f89 */ /* 0x000ea400000e0000 */
[----:B------:R-:W-:-:S04]  /*199b0*/  FMUL.FTZ R128, R128, R128 ;  /* 0x0000008080807220 */ /* 0x000fc80000410000 */
[----:B------:R-:W-:-:S04]  /*199c0*/  FMUL.FTZ R165, R128, R165 ;  /* 0x000000a580a57220 */ /* 0x000fc80000410000 */
[----:B------:R-:W-:Y:S02]  /*199d0*/  FMUL.FTZ R165, R165, R164 ;  /* 0x000000a4a5a57220 */ /* 0x000fe40000410000 */
[----:B------:R-:W3:Y:S01]  /*199e0*/  S2R R164, SR_TID.X ;  /* 0x0000000000a47919 */ /* 0x000ee20000002100 */
[----:B-1----:R-:W-:-:S05]  /*199f0*/  FMUL.FTZ R159, R163, R142 ;  /* 0x0000008ea39f7220 */ /* 0x002fca0000410000 */
[----:B------:R-:W1:Y:S01]  /*19a00*/  SHFL.DOWN PT, R143, R159, 0x1, 0x1f ;  /* 0x08201f009f8f7f89 */ /* 0x000e6200000e0000 */
[-C--:B0-----:R-:W-:Y:S02]  /*19a10*/  IADD3 R131, PT, PT, R140, R161.reuse, RZ ;  /* 0x000000a18c837210 */ /* 0x081fe40007ffe0ff */
[----:B------:R-:W-:Y:S02]  /*19a20*/  I2FP.F32.S32 R161, R161 ;  /* 0x000000a100a17245 */ /* 0x000fe40000201400 */
[----:B------:R-:W-:Y:S01]  /*19a30*/  I2FP.F32.S32 R131, R131 ;  /* 0x0000008300837245 */ /* 0x000fe20000201400 */
[----:B--2---:R-:W-:-:S04]  /*19a40*/  FADD.FTZ R130, R130, R129 ;  /* 0x0000008182827221 */ /* 0x004fc80000010000 */
[----:B------:R-:W-:Y:S01]  /*19a50*/  FFMA.FTZ R163, R163, R165, R130 ;  /* 0x000000a5a3a37223 */ /* 0x000fe20000010082 */
[----:B------:R-:W0:Y:S04]  /*19a60*/  MUFU.RCP R131, R131 ;  /* 0x0000008300837308 */ /* 0x000e280000001000 */
[----:B------:R-:W2:Y:S01]  /*19a70*/  SHFL.DOWN PT, R128, R163, 0x1, 0x1f ;  /* 0x08201f00a3807f89 */ /* 0x000ea200000e0000 */
[----:B-1----:R-:W-:Y:S01]  /*19a80*/  FMUL.FTZ R141, R143, R161 ;  /* 0x000000a18f8d7220 */ /* 0x002fe20000410000 */
[----:B------:R-:W-:-:S03]  /*19a90*/  FADD.FTZ R143, R159, -R143 ;  /* 0x8000008f9f8f7221 */ /* 0x000fc60000010000 */
[----:B------:R-:W-:Y:S01]  /*19aa0*/  FFMA.FTZ R140, R162, R159, R141 ;  /* 0x0000009fa28c7223 */ /* 0x000fe2000001008d */
[----:B------:R-:W-:-:S03]  /*19ab0*/  FMUL.FTZ R143, R143, R143 ;  /* 0x0000008f8f8f7220 */ /* 0x000fc60000410000 */
[----:B0-----:R-:W-:Y:S01]  /*19ac0*/  FMUL.FTZ R142, R131, R140 ;  /* 0x0000008c838e7220 */ /* 0x001fe20000410000 */
[----:B------:R-:W-:Y:S01]  /*19ad0*/  FMUL.FTZ R162, R162, R143 ;  /* 0x0000008fa2a27220 */ /* 0x000fe20000410000 */
[----:B------:R-:W-:-:S03]  /*19ae0*/  IMAD.U32 R143, RZ, RZ, UR14 ;  /* 0x0000000eff8f7e24 */ /* 0x000fc6000f8e00ff */
[----:B------:R-:W-:Y:S01]  /*19af0*/  FMUL.FTZ R162, R162, R161 ;  /* 0x000000a1a2a27220 */ /* 0x000fe20000410000 */
[----:B------:R-:W0:Y:S01]  /*19b00*/  SHFL.IDX PT, R142, R142, RZ, 0x1f ;  /* 0x00001fff8e8e7589 */ /* 0x000e2200000e0000 */
[----:B--2---:R-:W-:-:S04]  /*19b10*/  FADD.FTZ R128, R163, R128 ;  /* 0x00000080a3807221 */ /* 0x004fc80000010000 */
[----:B------:R-:W-:Y:S02]  /*19b20*/  FFMA.FTZ R162, R131, R162, R128 ;  /* 0x000000a283a27223 */ /* 0x000fe40000010080 */
[----:B------:R-:W1:Y:S03]  /*19b30*/  LDC R128, c[0x0][0x448] ;  /* 0x00011200ff807b82 */ /* 0x000e660000000800 */
[----:B------:R-:W1:Y:S01]  /*19b40*/  SHFL.IDX PT, R129, R162, RZ, 0x1f ;  /* 0x00001fffa2817589 */ /* 0x000e6200000e0000 */
[C---:B0-----:R-:W-:Y:S01]  /*19b50*/  FMUL.FTZ R141, R142.reuse, R142 ;  /* 0x0000008e8e8d7220 */ /* 0x041fe20000410000 */
[----:B------:R-:W-:-:S04]  /*19b60*/  FSEL R140, R142, RZ, !P2 ;  /* 0x000000ff8e8c7208 */ /* 0x000fc80005000000 */
[----:B------:R-:W-:Y:S02]  /*19b70*/  FSEL R141, R141, RZ, P2 ;  /* 0x000000ff8d8d7208 */ /* 0x000fe40001000000 */
[----:B---3--:R-:W-:Y:S01]  /*19b80*/  ISETP.NE.AND P2, PT, R164, RZ, PT ;  /* 0x000000ffa400720c */ /* 0x008fe20003f45270 */
        /* <DEDUP_REMOVED lines=10> */
[----:B0-----:R-:W0:Y:S01]  /*19c30*/  LDC.64 R142, c[0x0][0x428] ;  /* 0x00010a00ff8e7b82 */ /* 0x001e220000000a00 */
[--C-:B------:R-:W-:Y:S01]  /*19c40*/  FADD.FTZ R128, R96, -R140.reuse ;  /* 0x8000008c60807221 */ /* 0x100fe20000010000 */
[--C-:B------:R-:W-:Y:S01]  /*19c50*/  FADD.FTZ R162, R98, -R140.reuse ;  /* 0x8000008c62a27221 */ /* 0x100fe20000010000 */
[--C-:B------:R-:W-:Y:S02]  /*19c60*/  FADD.FTZ R164, R99, -R140.reuse ;  /* 0x8000008c63a47221 */ /* 0x100fe40000010000 */
[----:B------:R-:W-:Y:S01]  /*19c70*/  FMUL.FTZ R129, R141, R128 ;  /* 0x000000808d817220 */ /* 0x000fe20000410000 */
[----:B------:R-:W-:Y:S01]  /*19c80*/  FADD.FTZ R128, R97, -R140 ;  /* 0x8000008c61807221 */ /* 0x000fe20000010000 */
[C---:B------:R-:W-:Y:S01]  /*19c90*/  FMUL.FTZ R131, R141.reuse, R162 ;  /* 0x000000a28d837220 */ /* 0x040fe20000410000 */
[C---:B------:R-:W-:Y:S02]  /*19ca0*/  FMUL.FTZ R164, R141.reuse, R164 ;  /* 0x000000a48da47220 */ /* 0x040fe40000410000 */
[----:B------:R-:W-:Y:S01]  /*19cb0*/  FMUL.FTZ R130, R141, R128 ;  /* 0x000000808d827220 */ /* 0x000fe20000410000 */
[----:B-----5:R-:W-:-:S03]  /*19cc0*/  FFMA.FTZ R128, R129, R148, R12 ;  /* 0x0000009481807223 */ /* 0x020fc6000001000c */
[----:B------:R-:W-:Y:S01]  /*19cd0*/  FFMA.FTZ R129, R130, R149, R13 ;  /* 0x0000009582817223 */ /* 0x000fe2000001000d */
[----:B------:R-:W-:Y:S01]  /*19ce0*/  FFMA.FTZ R130, R131, R150, R14 ;  /* 0x0000009683827223 */ /* 0x000fe2000001000e */
[----:B------:R-:W-:Y:S01]  /*19cf0*/  FFMA.FTZ R131, R164, R151, R15 ;  /* 0x00000097a4837223 */ /* 0x000fe2000001000f */
[C---:B0-----:R-:W-:Y:S01]  /*19d00*/  IMAD.WIDE.U32 R142, R0.reuse, 0x10, R142 ;  /* 0x00000010008e7825 */ /* 0x041fe200078e008e */
[----:B------:R-:W-:-:S04]  /*19d10*/  IADD3 R0, PT, PT, R0, 0x80, RZ ;  /* 0x0000008000007810 */ /* 0x000fc80007ffe0ff */
[----:B------:R1:W-:Y:S03]  /*19d20*/  STG.E.128 desc[UR6][R142.64], R128 ;  /* 0x000000808e007986 */ /* 0x0003e6000c101d06 */
.L_x_26100:
[----:B------:R-:W-:Y:S05]  /*19d30*/  BSYNC.RECONVERGENT B0 ;  /* 0x0000000000007941 */ /* 0x000fea0003800200 */
.L_x_26099:
[----:B------:R-:W-:Y:S01]  /*19d40*/  ISETP.NE.AND P0, PT, R152, RZ, PT ;  /* 0x000000ff9800720c */ /* 0x000fe20003f05270 */
[----:B------:R-:W-:-:S12]  /*19d50*/  BSSY.RECONVERGENT B0, `(.L_x_26101) ;  /* 0x0000012000007945 */ /* 0x000fd80003800200 */
[----:B------:R-:W-:Y:S05]  /*19d60*/  @!P0 BRA `(.L_x_26102) ;  /* 0x0000000000408947 */ /* 0x000fea0003800000 */
[----:B01----:R-:W0:Y:S01]  /*19d70*/  LDC.64 R142, c[0x0][0x428] ;  /* 0x00010a00ff8e7b82 */ /* 0x003e220000000a00 */
        /* <DEDUP_REMOVED lines=12> */
[----:B0-----:R-:W-:-:S04]  /*19e40*/  IMAD.WIDE.U32 R142, R0, 0x10, R142 ;  /* 0x00000010008e7825 */ /* 0x001fc800078e008e */
[----:B------:R-:W-:Y:S01]  /*19e50*/  VIADD R0, R0, 0x80 ;  /* 0x0000008000007836 */ /* 0x000fe20000000000 */
[----:B------:R2:W-:Y:S06]  /*19e60*/  STG.E.128 desc[UR6][R142.64], R128 ;  /* 0x000000808e007986 */ /* 0x0005ec000c101d06 */
.L_x_26102:
[----:B------:R-:W-:Y:S05]  /*19e70*/  BSYNC.RECONVERGENT B0 ;  /* 0x0000000000007941 */ /* 0x000fea0003800200 */
.L_x_26101:
[----:B------:R-:W-:Y:S01]  /*19e80*/  ISETP.NE.AND P0, PT, R153, RZ, PT ;  /* 0x000000ff9900720c */ /* 0x000fe20003f05270 */
[----:B------:R-:W-:-:S12]  /*19e90*/  BSSY.RECONVERGENT B0, `(.L_x_26103) ;  /* 0x0000012000007945 */ /* 0x000fd80003800200 */
[----:B------:R-:W-:Y:S05]  /*19ea0*/  @!P0 BRA `(.L_x_26104) ;  /* 0x0000000000408947 */ /* 0x000fea0003800000 */
[----:B012---:R-:W0:Y:S01]  /*19eb0*/  LDC.64 R142, c[0x0][0x428] ;  /* 0x00010a00ff8e7b82 */ /* 0x007e220000000a00 */
        /* <DEDUP_REMOVED lines=15> */
.L_x_26104:
[----:B------:R-:W-:Y:S05]  /*19fb0*/  BSYNC.RECONVERGENT B0 ;  /* 0x0000000000007941 */ /* 0x000fea0003800200 */
.L_x_26103:
[----:B------:R-:W-:Y:S01]  /*19fc0*/  ISETP.NE.AND P0, PT, R154, RZ, PT ;  /* 0x000000ff9a00720c */ /* 0x000fe20003f05270 */
[----:B------:R-:W-:-:S12]  /*19fd0*/  BSSY.RECONVERGENT B0, `(.L_x_26105) ;  /* 0x0000012000007945 */ /* 0x000fd80003800200 */
[----:B------:R-:W-:Y:S05]  /*19fe0*/  @!P0 BRA `(.L_x_26106) ;  /* 0x0000000000408947 */ /* 0x000fea0003800000 */
[----:B0123--:R-:W0:Y:S01]  /*19ff0*/  LDC.64 R142, c[0x0][0x428] ;  /* 0x00010a00ff8e7b82 */ /* 0x00fe220000000a00 */
        /* <DEDUP_REMOVED lines=15> */
.L_x_26106:
[----:B------:R-:W-:Y:S05]  /*1a0f0*/  BSYNC.RECONVERGENT B0 ;  /* 0x0000000000007941 */ /* 0x000fea0003800200 */
.L_x_26105:
[----:B------:R-:W-:Y:S01]  /*1a100*/  ISETP.NE.AND P0, PT, R157, RZ, PT ;  /* 0x000000ff9d00720c */ /* 0x000fe20003f05270 */
[----:B------:R-:W-:-:S12]  /*1a110*/  BSSY.RECONVERGENT B0, `(.L_x_26107) ;  /* 0x0000012000007945 */ /* 0x000fd80003800200 */
[----:B------:R-:W-:Y:S05]  /*1a120*/  @!P0 BRA `(.L_x_26108) ;  /* 0x0000000000408947 */ /* 0x000fea0003800000 */
[----:B01234-:R-:W0:Y:S01]  /*1a130*/  LDC.64 R142, c[0x0][0x428] ;  /* 0x00010a00ff8e7b82 */ /* 0x01fe220000000a00 */
        /* <DEDUP_REMOVED lines=15> */
.L_x_26108:
[----:B------:R-:W-:Y:S05]  /*1a230*/  BSYNC.RECONVERGENT B0 ;  /* 0x0000000000007941 */ /* 0x000fea0003800200 */
.L_x_26107:
        /* <DEDUP_REMOVED lines=19> */
.L_x_26110:
[----:B------:R-:W-:Y:S05]  /*1a370*/  BSYNC.RECONVERGENT B0 ;  /* 0x0000000000007941 */ /* 0x000fea0003800200 */
.L_x_26109:
        /* <DEDUP_REMOVED lines=19> */
.L_x_26112:
[----:B------:R-:W-:Y:S05]  /*1a4b0*/  BSYNC.RECONVERGENT B0 ;  /* 0x0000000000007941 */ /* 0x000fea0003800200 */
.L_x_26111:
        /* <DEDUP_REMOVED lines=17> */
.L_x_26114:
[----:B------:R-:W-:Y:S05]  /*1a5d0*/  BSYNC.RECONVERGENT B0 ;  /* 0x0000000000007941 */ /* 0x000fea0003800200 */
.L_x_26113:
[----:B------:R-:W-:Y:S02]  /*1a5e0*/  UIADD3 UR14, UPT, UPT, UR14, UR12, URZ ;  /* 0x0000000c0e0e7290 */ /* 0x000fe4000fffe0ff */
[----:B------:R-:W-:Y:S02]  /*1a5f0*/  UPLOP3.LUT UP2, UPT, UPT, UPT, UP2, 0x40, 0x4 ;  /* 0x000000000004789c */ /* 0x000fe40003f4e820 */
[----:B------:R-:W-:-:S09]  /*1a600*/  UISETP.GE.AND UP1, UPT, UR14, UR13, UPT ;  /* 0x0000000d0e00728c */ /* 0x000fd2000bf26270 */
[----:B------:R-:W-:Y:S05]  /*1a610*/  BRA.U !UP1, `(.L_x_26115) ;  /* 0xfffffe6d095c7547 */ /* 0x000fea000b83ffff */
[----:B------:R-:W-:Y:S05]  /*1a620*/  EXIT ;  /* 0x000000000000794d */ /* 0x000fea0003800000 */
.L_x_26116:
        /* <DEDUP_REMOVED lines=13> */
.L_x_27354:


//--------------------- .text._ZN10layer_norm13ln_fwd_kernelINS_13Kernel_traitsIfffffjLj4096ELj1ELj1ELj4ELj16ENS_18Kernel_traits_baseILj4096EfffffjLj128EEEEELb1ELb1ELb0ELb1EEEvNS_9FwdParamsE --------------------------
	.section	.text._ZN10layer_norm13ln_fwd_kernelINS_13Kernel_traitsIfffffjLj4096ELj1ELj1ELj4ELj16ENS_18Kernel_traits_baseILj4096EfffffjLj128EEEEELb1ELb1ELb0ELb1EEEvNS_9FwdParamsE,"ax",@progbits
	.align	128
        .global         _ZN10layer_norm13ln_fwd_kernelINS_13Kernel_traitsIfffffjLj4096ELj1ELj1ELj4ELj16ENS_18Kernel_traits_baseILj4096EfffffjLj128EEEEELb1ELb1ELb0ELb1EEEvNS_9FwdParamsE
        .type           _ZN10layer_norm13ln_fwd_kernelINS_13Kernel_traitsIfffffjLj4096ELj1ELj1ELj4ELj16ENS_18Kernel_traits_baseILj4096EfffffjLj128EEEEELb1ELb1ELb0ELb1EEEvNS_9FwdParamsE,@function
        .size           _ZN10layer_norm13ln_fwd_kernelINS_13Kernel_traitsIfffffjLj4096ELj1ELj1ELj4ELj16ENS_18Kernel_traits_baseILj4096EfffffjLj128EEEEELb1ELb1ELb0ELb1EEEvNS_9FwdParamsE,(.L_x_27355 - _ZN10layer_norm13ln_fwd_kernelINS_13Kernel_traitsIfffffjLj4096ELj1ELj1ELj4ELj16ENS_18Kernel_traits_baseILj4096EfffffjLj128EEEEELb1ELb1ELb0ELb1EEEvNS_9FwdParamsE)
        .other          _ZN10layer_norm13ln_fwd_kernelINS_13Kernel_traitsIfffffjLj4096ELj1ELj1ELj4ELj16ENS_18Kernel_traits_baseILj4096EfffffjLj128EEEEELb1ELb1ELb0ELb1EEEvNS_9FwdParamsE,@"STO_CUDA_ENTRY STV_DEFAULT"
_ZN10layer_norm13ln_fwd_kernelINS_13Kernel_traitsIfffffjLj4096ELj1ELj1ELj4ELj16ENS_18Kernel_traits_baseILj4096EfffffjLj128EEEEELb1ELb1ELb0ELb1EEEvNS_9FwdParamsE:
.text._ZN10layer_norm13ln_fwd_kernelINS_13Kernel_traitsIfffffjLj4096ELj1ELj1ELj4ELj16ENS_18Kernel_traits_baseILj4096EfffffjLj128EEEEELb1ELb1ELb0ELb1EEEvNS_9FwdParamsE:
        /* <DEDUP_REMOVED lines=77> */
.L_x_26117:
        /* <DEDUP_REMOVED lines=36> */
.L_x_26118:
        /* <DEDUP_REMOVED lines=21> */
[----:B0-----:R-:W-:-:S02]  /*0860*/  UISETP.NE.U32.AND UP0, UPT, UR4, URZ, UPT ;  /* 0x000000ff0400728c */ /* 0x001fc4000bf05070 */
[----:B------:R-:W-:Y:S01]  /*0870*/  UPLOP3.LUT UP1, UPT, UPT, UPT, UPT, 0x40, 0x4 ;  /* 0x000000000004789c */ /* 0x000fe20003f2e870 */
[----:B------:R-:W-:Y:S01]  /*0880*/  IMAD R5, R2, -0x2daee0ad, RZ ;  /* 0xd2511f5302057824 */ /* 0x000fe200078e02ff */
[----:B------:R-:W-:Y:S01]  /*0890*/  LOP3.LUT R3, R8, UR22, R3, 0x96, !PT ;  /* 0x0000001608037c12 */ /* 0x000fe2000f8e9603 */
[----:B------:R-:W-:Y:S01]  /*08a0*/  IMAD.HI.U32 R2, R4, -0x2daee0ad, RZ ;  /* 0xd2511f5304027827 */ /* 0x000fe200078e00ff */
[----:B------:R-:W-:-:S03]  /*08b0*/  UISETP.NE.AND.EX UP0, UPT, UR5, URZ, UPT, UP0 ;  /* 0x000000ff0500728c */ /* 0x000fc6000bf05300 */
[----:B------:R-:W-:Y:S01]  /*08c0*/  IMAD R8, R4, -0x2daee0ad, RZ ;  /* 0xd2511f5304087824 */ /* 0x000fe200078e02ff */
[----:B------:R-:W-:Y:S01]  /*08d0*/  LOP3.LUT R2, R5, UR23, R2, 0x96, !PT ;  /* 0x0000001705027c12 */ /* 0x000fe2000f8e9602 */
[----:B------:R-:W-:-:S04]  /*08e0*/  IMAD.HI.U32 R7, R3, -0x2daee0ad, RZ ;  /* 0xd2511f5303077827 */ /* 0x000fc800078e00ff */
[----:B------:R-:W-:Y:S01]  /*08f0*/  IMAD R5, R6, -0x326172a9, RZ ;  /* 0xcd9e8d5706057824 */ /* 0x000fe200078e02ff */
[----:B------:R-:W-:Y:S01]  /*0900*/  LOP3.LUT R7, R8, UR8, R7, 0x96, !PT ;  /* 0x0000000808077c12 */ /* 0x000fe2000f8e9607 */
[C---:B------:R-:W-:Y:S01]  /*0910*/  IMAD.HI.U32 R4, R2.reuse, -0x326172a9, RZ ;  /* 0xcd9e8d5702047827 */ /* 0x040fe200078e00ff */
[----:B------:R-:W0:Y:S03]  /*0920*/  LDCU UR8, c[0x0][0x404] ;  /* 0x00008080ff0877ac */ /* 0x000e260008000800 */
        /* <DEDUP_REMOVED lines=16> */
[----:B------:R-:W0:Y:S03]  /*0a30*/  LDCU.64 UR14, c[0x0][0x380] ;  /* 0x00007000ff0e77ac */ /* 0x000e260008000a00 */
        /* <DEDUP_REMOVED lines=11> */
[----:B------:R-:W-:Y:S02]  /*0af0*/  IMAD R5, R2, -0x326172a9, RZ ;  /* 0xcd9e8d5702057824 */ /* 0x000fe400078e02ff */
[----:B------:R-:W-:-:S04]  /*0b00*/  IMAD.HI.U32 R2, R6, -0x326172a9, RZ ;  /* 0xcd9e8d5706027827 */ /* 0x000fc800078e00ff */
[C---:B------:R-:W-:Y:S01]  /*0b10*/  IMAD.HI.U32 R3, R4.reuse, -0x2daee0ad, RZ ;  /* 0xd2511f5304037827 */ /* 0x040fe200078e00ff */
[----:B------:R-:W-:Y:S01]  /*0b20*/  LOP3.LUT R2, R5, UR17, R2, 0x96, !PT ;  /* 0x0000001105027c12 */ /* 0x000fe2000f8e9602 */
[----:B------:R-:W0:Y:S02]  /*0b30*/  LDCU.64 UR16, c[0x0][0x3a0] ;  /* 0x00007400ff1077ac */ /* 0x000e240008000a00 */
[----:B------:R-:W-:Y:S01]  /*0b40*/  IMAD R5, R4, -0x2daee0ad, RZ ;  /* 0xd2511f5304057824 */ /* 0x000fe200078e02ff */
[----:B------:R-:W-:Y:S01]  /*0b50*/  LOP3.LUT R3, R8, UR28, R3, 0x96, !PT ;  /* 0x0000001c08037c12 */ /* 0x000fe2000f8e9603 */
[----:B------:R-:W-:-:S04]  /*0b60*/  IMAD.HI.U32 R140, R2, -0x2daee0ad, RZ ;  /* 0xd2511f53028c7827 */ /* 0x000fc800078e00ff */
[----:B------:R-:W-:Y:S01]  /*0b70*/  IMAD R6, R6, -0x326172a9, RZ ;  /* 0xcd9e8d5706067824 */ /* 0x000fe200078e02ff */
[----:B------:R-:W-:Y:S01]  /*0b80*/  LOP3.LUT R140, R5, UR30, R140, 0x96, !PT ;  /* 0x0000001e058c7c12 */ /* 0x000fe2000f8e968c */
[----:B------:R-:W-:-:S04]  /*0b90*/  IMAD.HI.U32 R7, R3, -0x326172a9, RZ ;  /* 0xcd9e8d5703077827 */ /* 0x000fc800078e00ff */
[----:B------:R-:W-:Y:S02]  /*0ba0*/  HFMA2 R5, -RZ, RZ, 0, 0 ;  /* 0x00000000ff057431 */ /* 0x000fe400000001ff */
[----:B------:R-:W-:Y:S01]  /*0bb0*/  IMAD R149, R2, -0x2daee0ad, RZ ;  /* 0xd2511f5302957824 */ /* 0x000fe200078e02ff */
[----:B------:R-:W-:Y:S01]  /*0bc0*/  LOP3.LUT R7, R6, UR29, R7, 0x96, !PT ;  /* 0x0000001d06077c12 */ /* 0x000fe2000f8e9607 */
[----:B01234-:R-:W-:-:S07]  /*0bd0*/  IMAD R6, R3, -0x326172a9, RZ ;  /* 0xcd9e8d5703067824 */ /* 0x01ffce00078e02ff */
.L_x_26330:
[----:B-1----:R-:W0:Y:S01]  /*0be0*/  S2R R144, SR_TID.X ;  /* 0x0000000000907919 */ /* 0x002e220000002100 */
[----:B------:R-:W1:Y:S01]  /*0bf0*/  @UP0 LDCU.64 UR4, c[0x0][0x3e0] ;  /* 0x00007c00ff0407ac */ /* 0x000e620008000a00 */
[----:B------:R-:W2:Y:S01]  /*0c00*/  LDC.64 R136, c[0x0][0x390] ;  /* 0x0000e400ff887b82 */ /* 0x000ea20000000a00 */
[----:B------:R-:W-:Y:S01]  /*0c10*/  PLOP3.LUT P1, PT, PT, PT, UP0, 0x80, 0x8 ;  /* 0x000000000008781c */ /* 0x000fe20003f2f008 */
[----:B------:R-:W-:-:S04]  /*0c20*/  UIMAD UR6, UR18, UR19, URZ ;  /* 0x00000013120672a4 */ /* 0x000fc8000f8e02ff */
[----:B------:R-:W-:-:S04]  /*0c30*/  USHF.R.S32.HI UR7, URZ, 0x1f, UR6 ;  /* 0x0000001fff077899 */ /* 0x000fc80008011406 */
[----:B------:R-:W-:Y:S02]  /*0c40*/  ULEA.HI UR7, UR7, UR6, URZ, 0x2 ;  /* 0x0000000607077291 */ /* 0x000fe4000f8f10ff */
[----:B-1----:R-:W-:-:S04]  /*0c50*/  @UP0 UIMAD.WIDE UR4, UR18, 0x4, UR4 ;  /* 0x00000004120408a5 */ /* 0x002fc8000f8e0204 */
[----:B------:R-:W-:Y:S02]  /*0c60*/  MOV R9, UR7 ;  /* 0x0000000700097c02 */ /* 0x000fe40008000f00 */
[----:B------:R-:W-:Y:S02]  /*0c70*/  IMAD.U32 R2, RZ, RZ, UR4 ;  /* 0x00000004ff027e24 */ /* 0x000fe4000f8e00ff */
[----:B------:R-:W-:Y:S01]  /*0c80*/  IMAD.U32 R3, RZ, RZ, UR5 ;  /* 0x00000005ff037e24 */ /* 0x000fe2000f8e00ff */
[----:B0-----:R-:W-:-:S04]  /*0c90*/  LEA.HI.SX32 R4, R9, R144, 0x1e ;  /* 0x0000009009047211 */ /* 0x001fc800078ff2ff */
[----:B------:R-:W3:Y:S01]  /*0ca0*/  @P1 LDG.E R2, desc[UR10][R2.64] ;  /* 0x0000000a02021981 */ /* 0x000ee2000c1e1900 */
[----:B--2---:R-:W-:-:S06]  /*0cb0*/  IMAD.WIDE.U32 R8, R4, 0x10, R136 ;  /* 0x0000001004087825 */ /* 0x004fcc00078e0088 */
[----:B-----5:R-:W5:Y:S01]  /*0cc0*/  LDG.E.128 R8, desc[UR10][R8.64] ;  /* 0x0000000a08087981 */ /* 0x020f62000c1e1d00 */
[----:B------:R-:W-:Y:S01]  /*0cd0*/  ISETP.NE.U32.AND P0, PT, RZ, UR16, PT ;  /* 0x00000010ff007c0c */ /* 0x000fe2000bf05070 */
[----:B------:R-:W-:Y:S01]  /*0ce0*/  UMOV UR6, 0x3f800000 ;  /* 0x3f80000000067882 */ /* 0x000fe20000000000 */
[----:B------:R-:W-:Y:S01]  /*0cf0*/  UIADD3 UR7, UPT, UPT, UR12, 0x78dde6e4, URZ ;  /* 0x78dde6e40c077890 */ /* 0x000fe2000fffe0ff */
[----:B------:R-:W-:Y:S01]  /*0d00*/  IMAD.MOV.U32 R146, RZ, RZ, 0x2f800000 ;  /* 0x2f800000ff927424 */ /* 0x000fe200078e00ff */
[----:B------:R-:W-:Y:S01]  /*0d10*/  ISETP.NE.AND.EX P0, PT, RZ, UR17, PT, P0 ;  /* 0x00000011ff007c0c */ /* 0x000fe2000bf05300 */
[----:B------:R-:W-:Y:S02]  /*0d20*/  UIADD3 UR29, UPT, UPT, UR12, -0xe443238, URZ ;  /* 0xf1bbcdc80c1d7890 */ /* 0x000fe4000fffe0ff */
[----:B------:R-:W-:Y:S02]  /*0d30*/  UIADD3 UR31, UPT, UPT, UR12, -0x61c88647, URZ ;  /* 0x9e3779b90c1f7890 */ /* 0x000fe4000fffe0ff */
[----:B------:R-:W-:-:S02]  /*0d40*/  UIADD3 UR32, UPT, UPT, UR12, -0x700cb87f, URZ ;  /* 0x8ff347810c207890 */ /* 0x000fc4000fffe0ff */
[----:B------:R-:W-:Y:S02]  /*0d50*/  UIADD3 UR33, UPT, UPT, UR12, -0x255992d5, URZ ;  /* 0xdaa66d2b0c217890 */ /* 0x000fe4000fffe0ff */
[----:B------:R-:W-:Y:S02]  /*0d60*/  UIADD3 UR34, UPT, UPT, UR12, 0x5384540f, URZ ;  /* 0x5384540f0c227890 */ /* 0x000fe4000fffe0ff */
[----:B------:R-:W-:Y:S02]  /*0d70*/  UIADD3 UR35, UPT, UPT, UR13, -0x126145ec, URZ ;  /* 0xed9eba140d237890 */ /* 0x000fe4000fffe0ff */
[----:B------:R-:W-:Y:S02]  /*0d80*/  UIADD3 UR36, UPT, UPT, UR13, 0x32370b8f, URZ ;  /* 0x32370b8f0d247890 */ /* 0x000fe4000fffe0ff */
[----:B------:R-:W-:Y:S01]  /*0d90*/  UIADD3 UR37, UPT, UPT, UR12, 0x1715609d, URZ ;  /* 0x1715609d0c257890 */ /* 0x000fe2000fffe0ff */
[----:B---3--:R-:W-:Y:S01]  /*0da0*/  @P1 R2UR UR6, R2 ;  /* 0x00000000020612ca */ /* 0x008fe200000e0000 */
[----:B------:R-:W-:-:S14]  /*0db0*/  @!P0 BRA `(.L_x_26119) ;  /* 0x0000001000e48947 */ /* 0x000fdc0003800000 */
        /* <DEDUP_REMOVED lines=13> */
.L_x_27194:
[----:B------:R-:W-:Y:S05]  /*0e90*/  BRX R2 -0xea0                                          (*"BRANCH_TARGETS .L_x_27195,.L_x_27196,.L_x_27197"*) ;  /* 0xfffffff002587949 */ /* 0x000fea000383ffff */
.L_x_27197:
[----:B------:R-:W-:Y:S01]  /*0ea0*/  VIADD R2, R153, 0x1 ;  /* 0x0000000199027836 */ /* 0x000fe20000000000 */
[----:B------:R-:W-:Y:S01]  /*0eb0*/  MOV R3, R7 ;  /* 0x0000000700037202 */ /* 0x000fe20000000f00 */
[----:B------:R-:W-:Y:S01]  /*0ec0*/  IMAD.MOV.U32 R0, RZ, RZ, R149 ;  /* 0x000000ffff007224 */ /* 0x000fe200078e0095 */
[----:B------:R-:W-:Y:S06]  /*0ed0*/  BRA `(.L_x_26120) ;  /* 0x0000000000ec7947 */ /* 0x000fec0003800000 */
.L_x_27195:
[----:B------:R-:W-:Y:S01]  /*0ee0*/  IMAD.MOV.U32 R0, RZ, RZ, R149 ;  /* 0x000000ffff007224 */ /* 0x000fe200078e0095 */
[----:B------:R-:W-:Y:S01]  /*0ef0*/  MOV R3, R140 ;  /* 0x0000008c00037202 */ /* 0x000fe20000000f00 */
[----:B------:R-:W-:Y:S01]  /*0f00*/  IMAD.MOV.U32 R2, RZ, RZ, 0x3 ;  /* 0x00000003ff027424 */ /* 0x000fe200078e00ff */
[----:B------:R-:W-:Y:S06]  /*0f10*/  BRA `(.L_x_26120) ;  /* 0x0000000000dc7947 */ /* 0x000fec0003800000 */
.L_x_27196:
        /* <DEDUP_REMOVED lines=12> */
.L_x_26121:
        /* <DEDUP_REMOVED lines=43> */
.L_x_26120:
        /* <DEDUP_REMOVED lines=22> */
.L_x_26123:
        /* <DEDUP_REMOVED lines=12> */
.L_x_26124:
        /* <DEDUP_REMOVED lines=43> */
.L_x_26122:
[----:B------:R-:W-:Y:S01]  /*1760*/  I2FP.F32.U32 R3, R8 ;  /* 0x0000000800037245 */ /* 0x000fe20000201000 */
[----:B------:R-:W-:Y:S01]  /*1770*/  FMUL.FTZ R9, R9, UR6 ;  /* 0x0000000609097c20 */ /* 0x000fe20008410000 */
[----:B------:R-:W-:Y:S01]  /*1780*/  ISETP.NE.AND P4, PT, R12, 0x1, PT ;  /* 0x000000010c00780c */ /* 0x000fe20003f85270 */
[----:B------:R-:W-:Y:S02]  /*1790*/  IMAD.MOV.U32 R8, RZ, RZ, 0x2 ;  /* 0x00000002ff087424 */ /* 0x000fe400078e00ff */
[----:B------:R-:W-:Y:S01]  /*17a0*/  FFMA.FTZ R3, R3, R146, 1.1641532182693481445e-10 ;  /* 0x2f00000003037423 */ /* 0x000fe20000010092 */
[----:B------:R-:W-:-:S04]  /*17b0*/  FMUL.FTZ R9, R9, UR5 ;  /* 0x0000000509097c20 */ /* 0x000fc80008410000 */
        /* <DEDUP_REMOVED lines=14> */
.L_x_26126:
        /* <DEDUP_REMOVED lines=12> */
.L_x_26127:
        /* <DEDUP_REMOVED lines=43> */
.L_x_26125:
        /* <DEDUP_REMOVED lines=20> */
.L_x_26129:
        /* <DEDUP_REMOVED lines=12> */
.L_x_26130:
        /* <DEDUP_REMOVED lines=43> */
.L_x_26128:
[----:B------:R-:W-:Y:S01]  /*20c0*/  I2FP.F32.U32 R3, R2 ;  /* 0x0000000200037245 */ /* 0x000fe20000201000 */
[----:B------:R-:W-:-:S04]  /*20d0*/  FMUL.FTZ R11, R11, UR6 ;  /* 0x000000060b0b7c20 */ /* 0x000fc80008410000 */
[----:B------:R-:W-:Y:S01]  /*20e0*/  FFMA.FTZ R3, R3, R146, 1.1641532182693481445e-10 ;  /* 0x2f00000003037423 */ /* 0x000fe20000010092 */
[----:B------:R-:W-:-:S04]  /*20f0*/  FMUL.FTZ R11, R11, UR5 ;  /* 0x000000050b0b7c20 */ /* 0x000fc80008410000 */
[----:B------:R-:W-:-:S04]  /*2100*/  FSETP.GTU.FTZ.AND P5, PT, R3, UR4, PT ;  /* 0x0000000403007c0b */ /* 0x000fc8000bfbc000 */
[----:B------:R-:W-:Y:S02]  /*2110*/  FSEL R2, R11, RZ, !P5 ;  /* 0x000000ff0b027208 */ /* 0x000fe40006800000 */
[----:B------:R-:W-:-:S03]  /*2120*/  PLOP3.LUT P4, PT, P5, PT, PT, 0x8, 0x80 ;  /* 0x000000000080781c */ /* 0x000fc60002f8e170 */
[----:B------:R-:W-:Y:S01]  /*2130*/  FFMA.FTZ R35, R2, R71, R39 ;  /* 0x0000004702237223 */ /* 0x000fe20000010027 */
[----:B------:R-:W-:Y:S09]  /*2140*/  BRA `(.L_x_26131) ;  /* 0x0000001000c47947 */ /* 0x000ff20003800000 */
.L_x_26119:
        /* <DEDUP_REMOVED lines=15> */
.L_x_26133:
        /* <DEDUP_REMOVED lines=12> */
.L_x_26134:
        /* <DEDUP_REMOVED lines=43> */
.L_x_26132:
[----:B------:R-:W-:Y:S01]  /*25b0*/  I2FP.F32.U32 R3, R2 ;  /* 0x0000000200037245 */ /* 0x000fe20000201000 */
[----:B-----5:R-:W-:Y:S01]  /*25c0*/  FMUL.FTZ R8, R8, UR6 ;  /* 0x0000000608087c20 */ /* 0x020fe20008410000 */
[----:B------:R-:W-:Y:S01]  /*25d0*/  ISETP.NE.AND P3, PT, R12, 0x1, PT ;  /* 0x000000010c00780c */ /* 0x000fe20003f65270 */
[----:B------:R-:W-:Y:S01]  /*25e0*/  UMOV UR4, UR8 ;  /* 0x0000000800047c82 */ /* 0x000fe20008000000 */
[----:B------:R-:W-:Y:S01]  /*25f0*/  UMOV UR5, UR9 ;  /* 0x0000000900057c82 */ /* 0x000fe20008000000 */
[----:B------:R-:W-:Y:S01]  /*2600*/  FFMA.FTZ R3, R3, R146, 1.1641532182693481445e-10 ;  /* 0x2f00000003037423 */ /* 0x000fe20000010092 */
[----:B------:R-:W-:Y:S01]  /*2610*/  IMAD.MOV.U32 R14, RZ, RZ, 0x2 ;  /* 0x00000002ff0e7424 */ /* 0x000fe200078e00ff */
[----:B------:R-:W-:-:S03]  /*2620*/  MOV R2, R6 ;  /* 0x0000000600027202 */ /* 0x000fc60000000f00 */
        /* <DEDUP_REMOVED lines=13> */
.L_x_26136:
        /* <DEDUP_REMOVED lines=12> */
.L_x_26137:
        /* <DEDUP_REMOVED lines=43> */
.L_x_26135:
[----:B------:R-:W-:Y:S01]  /*2a70*/  ISETP.NE.AND P4, PT, R14, 0x1, PT ;  /* 0x000000010e00780c */ /* 0x000fe20003f85270 */
[----:B------:R-:W-:Y:S01]  /*2a80*/  FMUL.FTZ R9, R9, UR6 ;  /* 0x0000000609097c20 */ /* 0x000fe20008410000 */
[----:B------:R-:W-:Y:S01]  /*2a90*/  I2FP.F32.U32 R13, R2 ;  /* 0x00000002000d7245 */ /* 0x000fe20000201000 */
[----:B------:R-:W-:Y:S02]  /*2aa0*/  IMAD.MOV.U32 R12, RZ, RZ, 0x2 ;  /* 0x00000002ff0c7424 */ /* 0x000fe400078e00ff */
[----:B------:R-:W-:Y:S01]  /*2ab0*/  FMUL.FTZ R2, R9, UR5 ;  /* 0x0000000509027c20 */ /* 0x000fe20008410000 */
[----:B------:R-:W-:Y:S02]  /*2ac0*/  IMAD.MOV.U32 R8, RZ, RZ, R6 ;  /* 0x000000ffff087224 */ /* 0x000fe400078e0006 */
[----:B------:R-:W-:-:S05]  /*2ad0*/  FFMA.FTZ R13, R13, R146, 1.1641532182693481445e-10 ;  /* 0x2f0000000d0d7423 */ /* 0x000fca0000010092 */
        /* <DEDUP_REMOVED lines=12> */
.L_x_26139:
        /* <DEDUP_REMOVED lines=12> */
.L_x_26140:
        /* <DEDUP_REMOVED lines=43> */
.L_x_26138:
[----:B------:R-:W-:Y:S01]  /*2f10*/  I2FP.F32.U32 R9, R8 ;  /* 0x0000000800097245 */ /* 0x000fe20000201000 */
[----:B------:R-:W-:Y:S01]  /*2f20*/  FMUL.FTZ R10, R10, UR6 ;  /* 0x000000060a0a7c20 */ /* 0x000fe20008410000 */
[----:B------:R-:W-:Y:S01]  /*2f30*/  ISETP.NE.AND P5, PT, R12, 0x1, PT ;  /* 0x000000010c00780c */ /* 0x000fe20003fa5270 */
[----:B------:R-:W-:Y:S02]  /*2f40*/  HFMA2 R18, -RZ, RZ, 0, 1.1920928955078125e-07 ;  /* 0x00000002ff127431 */ /* 0x000fe400000001ff */
[----:B------:R-:W-:Y:S02]  /*2f50*/  IMAD.MOV.U32 R8, RZ, RZ, R6 ;  /* 0x000000ffff087224 */ /* 0x000fe400078e0006 */
[----:B------:R-:W-:-:S05]  /*2f60*/  FFMA.FTZ R9, R9, R146, 1.1641532182693481445e-10 ;  /* 0x2f00000009097423 */ /* 0x000fca0000010092 */
        /* <DEDUP_REMOVED lines=13> */
.L_x_26142:
        /* <DEDUP_REMOVED lines=12> */
.L_x_26143:
        /* <DEDUP_REMOVED lines=43> */
.L_x_26141:
[----:B------:R-:W-:Y:S01]  /*33b0*/  I2FP.F32.U32 R13, R8 ;  /* 0x00000008000d7245 */ /* 0x000fe20000201000 */
[----:B------:R-:W-:Y:S01]  /*33c0*/  FMUL.FTZ R11, R11, UR6 ;  /* 0x000000060b0b7c20 */ /* 0x000fe20008410000 */
[----:B------:R-:W-:Y:S01]  /*33d0*/  FMUL.FTZ R32, R3, R68 ;  /* 0x0000004403207220 */ /* 0x000fe20000410000 */
[----:B------:R-:W-:Y:S01]  /*33e0*/  FMUL.FTZ R33, R2, R69 ;  /* 0x0000004502217220 */ /* 0x000fe20000410000 */
[----:B------:R-:W-:Y:S01]  /*33f0*/  FMUL.FTZ R34, R9, R70 ;  /* 0x0000004609227220 */ /* 0x000fe20000410000 */
[----:B------:R-:W-:Y:S01]  /*3400*/  FFMA.FTZ R13, R13, R146, 1.1641532182693481445e-10 ;  /* 0x2f0000000d0d7423 */ /* 0x000fe20000010092 */
[----:B------:R-:W-:-:S04]  /*3410*/  FMUL.FTZ R8, R11, UR5 ;  /* 0x000000050b087c20 */ /* 0x000fc80008410000 */
[----:B------:R-:W-:-:S04]  /*3420*/  FSETP.GTU.FTZ.AND P5, PT, R13, UR4, PT ;  /* 0x000000040d007c0b */ /* 0x000fc8000bfbc000 */
[----:B------:R-:W-:Y:S02]  /*3430*/  FSEL R8, R8, RZ, !P5 ;  /* 0x000000ff08087208 */ /* 0x000fe40006800000 */
[----:B------:R-:W-:-:S03]  /*3440*/  PLOP3.LUT P4, PT, P5, PT, PT, 0x8, 0x80 ;  /* 0x000000000080781c */ /* 0x000fc60002f8e170 */
[----:B------:R-:W-:-:S10]  /*3450*/  FMUL.FTZ R35, R8, R71 ;  /* 0x0000004708237220 */ /* 0x000fd40000410000 */
.L_x_26131:
[----:B------:R-:W0:Y:S01]  /*3460*/  LDC.64 R156, c[0x0][0x3a8] ;  /* 0x0000ea00ff9c7b82 */ /* 0x000e220000000a00 */
[----:B------:R-:W-:Y:S02]  /*3470*/  SEL R2, RZ, 0x1000000, !P4 ;  /* 0x01000000ff027807 */ /* 0x000fe40006000000 */
[----:B------:R-:W-:Y:S02]  /*3480*/  SEL R3, RZ, 0x10000, !P3 ;  /* 0x00010000ff037807 */ /* 0x000fe40005800000 */
[----:B------:R-:W-:Y:S02]  /*3490*/  SEL R8, RZ, 0x100, !P2 ;  /* 0x00000100ff087807 */ /* 0x000fe40005000000 */
[----:B------:R-:W-:Y:S01]  /*34a0*/  SEL R9, RZ, 0x1, !P1 ;  /* 0x00000001ff097807 */ /* 0x000fe20004800000 */
[----:B------:R-:W1:Y:S01]  /*34b0*/  LDC.64 R154, c[0x0][0x3b0] ;  /* 0x0000ec00ff9a7b82 */ /* 0x000e620000000a00 */
[----:B------:R-:W-:Y:S01]  /*34c0*/  IADD3 R2, PT, PT, R8, R2, R3 ;  /* 0x0000000208027210 */ /* 0x000fe20007ffe003 */
[----:B------:R-:W-:-:S03]  /*34d0*/  VIADD R3, R4, 0x80 ;  /* 0x0000008004037836 */ /* 0x000fc60000000000 */
[----:B------:R-:W-:Y:S01]  /*34e0*/  IADD3 R19, PT, PT, R2, R9, RZ ;  /* 0x0000000902137210 */ /* 0x000fe20007ffe0ff */
[----:B------:R-:W-:Y:S02]  /*34f0*/  IMAD.WIDE.U32 R8, R3, 0x10, R136 ;  /* 0x0000001003087825 */ /* 0x000fe400078e0088 */
[----:B------:R-:W2:Y:S02]  /*3500*/  @P0 LDC.64 R16, c[0x0][0x3a0] ;  /* 0x0000e800ff100b82 */ /* 0x000ea40000000a00 */
[----:B0-----:R-:W-:-:S05]  /*3510*/  IMAD.WIDE.U32 R12, R4, 0x10, R156 ;  /* 0x00000010040c7825 */ /* 0x001fca00078e009c */
[----:B------:R0:W-:Y:S01]  /*3520*/  STG.E.128 desc[UR10][R12.64], R32 ;  /* 0x000000200c007986 */ /* 0x0001e2000c101d0a */
[----:B-1----:R-:W-:-:S05]  /*3530*/  IMAD.WIDE.U32 R14, R4, 0x4, R154 ;  /* 0x00000004040e7825 */ /* 0x002fca00078e009a */
[----:B------:R0:W-:Y:S01]  /*3540*/  STG.E desc[UR10][R14.64], R19 ;  /* 0x000000130e007986 */ /* 0x0001e2000c10190a */
[----:B--2---:R-:W-:-:S03]  /*3550*/  @P0 IMAD.WIDE.U32 R16, R3, 0x10, R16 ;  /* 0x0000001003100825 */ /* 0x004fc600078e0010 */
[----:B------:R-:W5:Y:S04]  /*3560*/  LDG.E.128 R8, desc[UR10][R8.64] ;  /* 0x0000000a08087981 */ /* 0x000f68000c1e1d00 */
[----:B------:R0:W5:Y:S01]  /*3570*/  @P0 LDG.E.128 R36, desc[UR10][R16.64] ;  /* 0x0000000a10240981 */ /* 0x000162000c1e1d00 */
        /* <DEDUP_REMOVED lines=16> */
.L_x_26146:
        /* <DEDUP_REMOVED lines=12> */
.L_x_26147:
        /* <DEDUP_REMOVED lines=43> */
.L_x_26145:
[----:B------:R-:W-:Y:S01]  /*39f0*/  I2FP.F32.U32 R13, R2 ;  /* 0x00000002000d7245 */ /* 0x000fe20000201000 */
[----:B-----5:R-:W-:Y:S01]  /*3a00*/  FMUL.FTZ R8, R8, UR6 ;  /* 0x0000000608087c20 */ /* 0x020fe20008410000 */
[----:B------:R-:W-:Y:S01]  /*3a10*/  ISETP.NE.AND P3, PT, R14, 0x1, PT ;  /* 0x000000010e00780c */ /* 0x000fe20003f65270 */
[----:B------:R-:W-:Y:S02]  /*3a20*/  IMAD.MOV.U32 R0, RZ, RZ, R6 ;  /* 0x000000ffff007224 */ /* 0x000fe400078e0006 */
[----:B------:R-:W-:Y:S01]  /*3a30*/  FFMA.FTZ R13, R13, R146, 1.1641532182693481445e-10 ;  /* 0x2f0000000d0d7423 */ /* 0x000fe20000010092 */
[----:B------:R-:W-:-:S04]  /*3a40*/  FMUL.FTZ R8, R8, UR5 ;  /* 0x0000000508087c20 */ /* 0x000fc80008410000 */
        /* <DEDUP_REMOVED lines=14> */
.L_x_26149:
        /* <DEDUP_REMOVED lines=12> */
.L_x_26150:
        /* <DEDUP_REMOVED lines=43> */
.L_x_26148:
[----:B------:R-:W-:Y:S01]  /*3ea0*/  I2FP.F32.U32 R13, R0 ;  /* 0x00000000000d7245 */ /* 0x000fe20000201000 */
[----:B------:R-:W-:Y:S01]  /*3eb0*/  FMUL.FTZ R9, R9, UR6 ;  /* 0x0000000609097c20 */ /* 0x000fe20008410000 */
[----:B------:R-:W-:Y:S02]  /*3ec0*/  ISETP.NE.AND P4, PT, R8, 0x1, PT ;  /* 0x000000010800780c */ /* 0x000fe40003f85270 */
[----:B------:R-:W-:Y:S01]  /*3ed0*/  MOV R2, R6 ;  /* 0x0000000600027202 */ /* 0x000fe20000000f00 */
[----:B------:R-:W-:Y:S01]  /*3ee0*/  FFMA.FTZ R13, R13, R146, 1.1641532182693481445e-10 ;  /* 0x2f0000000d0d7423 */ /* 0x000fe20000010092 */
[----:B------:R-:W-:-:S04]  /*3ef0*/  FMUL.FTZ R9, R9, UR5 ;  /* 0x0000000509097c20 */ /* 0x000fc80008410000 */
[----:B------:R-:W-:Y:S01]  /*3f00*/  FSETP.GTU.FTZ.AND P3, PT, R13, UR4, PT ;  /* 0x000000040d007c0b */ /* 0x000fe2000bf7c000 */
        /* <DEDUP_REMOVED lines=13> */
.L_x_26152:
        /* <DEDUP_REMOVED lines=12> */
.L_x_26153:
        /* <DEDUP_REMOVED lines=43> */
.L_x_26151:
        /* <DEDUP_REMOVED lines=20> */
.L_x_26155:
        /* <DEDUP_REMOVED lines=12> */
.L_x_26156:
        /* <DEDUP_REMOVED lines=43> */
.L_x_26154:
        /* <DEDUP_REMOVED lines=9> */
.L_x_26144:
        /* <DEDUP_REMOVED lines=15> */
.L_x_26159:
        /* <DEDUP_REMOVED lines=12> */
.L_x_26160:
        /* <DEDUP_REMOVED lines=43> */
.L_x_26158:
[----:B------:R-:W-:Y:S01]  /*4cf0*/  ISETP.NE.AND P3, PT, R14, 0x1, PT ;  /* 0x000000010e00780c */ /* 0x000fe20003f65270 */
[----:B-----5:R-:W-:Y:S01]  /*4d00*/  FMUL.FTZ R8, R8, UR6 ;  /* 0x0000000608087c20 */ /* 0x020fe20008410000 */
[----:B------:R-:W-:Y:S01]  /*4d10*/  I2FP.F32.U32 R13, R2 ;  /* 0x00000002000d7245 */ /* 0x000fe20000201000 */
[----:B------:R-:W-:Y:S01]  /*4d20*/  IMAD.MOV.U32 R16, RZ, RZ, 0x2 ;  /* 0x00000002ff107424 */ /* 0x000fe200078e00ff */
[----:B------:R-:W-:Y:S01]  /*4d30*/  MOV R0, R6 ;  /* 0x0000000600007202 */ /* 0x000fe20000000f00 */
[----:B------:R-:W-:Y:S02]  /*4d40*/  FMUL.FTZ R8, R8, UR5 ;  /* 0x0000000508087c20 */ /* 0x000fe40008410000 */
        /* <DEDUP_REMOVED lines=13> */
.L_x_26162:
        /* <DEDUP_REMOVED lines=12> */
.L_x_26163:
        /* <DEDUP_REMOVED lines=43> */
.L_x_26161:
        /* <DEDUP_REMOVED lines=19> */
.L_x_26165:
        /* <DEDUP_REMOVED lines=12> */
.L_x_26166:
        /* <DEDUP_REMOVED lines=43> */
.L_x_26164:
        /* <DEDUP_REMOVED lines=19> */
.L_x_26168:
        /* <DEDUP_REMOVED lines=12> */
.L_x_26169:
        /* <DEDUP_REMOVED lines=43> */
.L_x_26167:
        /* <DEDUP_REMOVED lines=11> */
.L_x_26157:
[----:B------:R-:W0:Y:S01]  /*5b80*/  @P0 LDC.64 R18, c[0x0][0x3a0] ;  /* 0x0000e800ff120b82 */ /* 0x000e220000000a00 */
[----:B------:R-:W-:Y:S01]  /*5b90*/  SEL R0, RZ, 0x1000000, !P4 ;  /* 0x01000000ff007807 */ /* 0x000fe20006000000 */
[C---:B------:R-:W-:Y:S01]  /*5ba0*/  IMAD.WIDE.U32 R14, R3.reuse, 0x10, R156 ;  /* 0x00000010030e7825 */ /* 0x040fe200078e009c */
[----:B------:R-:W-:Y:S02]  /*5bb0*/  SEL R9, RZ, 0x10000, !P3 ;  /* 0x00010000ff097807 */ /* 0x000fe40005800000 */
[----:B------:R-:W-:Y:S01]  /*5bc0*/  SEL R2, RZ, 0x100, !P2 ;  /* 0x00000100ff027807 */ /* 0x000fe20005000000 */
[----:B------:R-:W-:Y:S01]  /*5bd0*/  IMAD.WIDE.U32 R16, R3, 0x4, R154 ;  /* 0x0000000403107825 */ /* 0x000fe200078e009a */
[----:B------:R-:W-:Y:S01]  /*5be0*/  SEL R11, RZ, 0x1, !P1 ;  /* 0x00000001ff0b7807 */ /* 0x000fe20004800000 */
[----:B------:R1:W-:Y:S01]  /*5bf0*/  STG.E.128 desc[UR10][R14.64], R28 ;  /* 0x0000001c0e007986 */ /* 0x0003e2000c101d0a */
[----:B------:R-:W-:Y:S01]  /*5c00*/  IADD3 R0, PT, PT, R2, R0, R9 ;  /* 0x0000000002007210 */ /* 0x000fe20007ffe009 */
[----:B------:R-:W-:-:S03]  /*5c10*/  VIADD R2, R4, 0x100 ;  /* 0x0000010004027836 */ /* 0x000fc60000000000 */
[----:B------:R-:W-:Y:S01]  /*5c20*/  IADD3 R13, PT, PT, R0, R11, RZ ;  /* 0x0000000b000d7210 */ /* 0x000fe20007ffe0ff */
[----:B------:R-:W-:-:S04]  /*5c30*/  IMAD.WIDE.U32 R8, R2, 0x10, R136 ;  /* 0x0000001002087825 */ /* 0x000fc800078e0088 */
[----:B------:R1:W-:Y:S04]  /*5c40*/  STG.E desc[UR10][R16.64], R13 ;  /* 0x0000000d10007986 */ /* 0x0003e8000c10190a */
[----:B------:R-:W5:Y:S01]  /*5c50*/  LDG.E.128 R8, desc[UR10][R8.64] ;  /* 0x0000000a08087981 */ /* 0x000f62000c1e1d00 */
[----:B0-----:R-:W-:-:S05]  /*5c60*/  @P0 IMAD.WIDE.U32 R18, R2, 0x10, R18 ;  /* 0x0000001002120825 */ /* 0x001fca00078e0012 */
[----:B------:R1:W5:Y:S01]  /*5c70*/  @P0 LDG.E.128 R36, desc[UR10][R18.64] ;  /* 0x0000000a12240981 */ /* 0x000362000c1e1d00 */
        /* <DEDUP_REMOVED lines=16> */
.L_x_26172:
        /* <DEDUP_REMOVED lines=12> */
.L_x_26173:
        /* <DEDUP_REMOVED lines=43> */
.L_x_26171:
        /* <DEDUP_REMOVED lines=20> */
.L_x_26175:
        /* <DEDUP_REMOVED lines=12> */
.L_x_26176:
        /* <DEDUP_REMOVED lines=43> */
.L_x_26174:
        /* <DEDUP_REMOVED lines=20> */
.L_x_26178:
        /* <DEDUP_REMOVED lines=12> */
.L_x_26179:
        /* <DEDUP_REMOVED lines=43> */
.L_x_26177:
        /* <DEDUP_REMOVED lines=20> */
.L_x_26181:
        /* <DEDUP_REMOVED lines=12> */
.L_x_26182:
        /* <DEDUP_REMOVED lines=43> */
.L_x_26180:
        /* <DEDUP_REMOVED lines=9> */
.L_x_26170:
        /* <DEDUP_REMOVED lines=15> */
.L_x_26185:
        /* <DEDUP_REMOVED lines=12> */
.L_x_26186:
        /* <DEDUP_REMOVED lines=43> */
.L_x_26184:
        /* <DEDUP_REMOVED lines=19> */
.L_x_26188:
        /* <DEDUP_REMOVED lines=12> */
.L_x_26189:
        /* <DEDUP_REMOVED lines=43> */
.L_x_26187:
[----:B------:R-:W-:Y:S01]  /*7890*/  ISETP.NE.AND P4, PT, R12, 0x1, PT ;  /* 0x000000010c00780c */ /* 0x000fe20003f85270 */
[----:B------:R-:W-:Y:S01]  /*78a0*/  FMUL.FTZ R9, R9, UR6 ;  /* 0x0000000609097c20 */ /* 0x000fe20008410000 */
[----:B------:R-:W-:Y:S01]  /*78b0*/  I2FP.F32.U32 R15, R0 ;  /* 0x00000000000f7245 */ /* 0x000fe20000201000 */
[----:B------:R-:W-:Y:S02]  /*78c0*/  IMAD.MOV.U32 R8, RZ, RZ, R6 ;  /* 0x000000ffff087224 */ /* 0x000fe400078e0006 */
[----:B------:R-:W-:Y:S02]  /*78d0*/  FMUL.FTZ R0, R9, UR5 ;  /* 0x0000000509007c20 */ /* 0x000fe40008410000 */
[----:B------:R-:W-:-:S05]  /*78e0*/  FFMA.FTZ R15, R15, R146, 1.1641532182693481445e-10 ;  /* 0x2f0000000f0f7423 */ /* 0x000fca0000010092 */
        /* <DEDUP_REMOVED lines=13> */
.L_x_26191:
        /* <DEDUP_REMOVED lines=12> */
.L_x_26192:
        /* <DEDUP_REMOVED lines=43> */
.L_x_26190:
        /* <DEDUP_REMOVED lines=19> */
.L_x_26194:
        /* <DEDUP_REMOVED lines=12> */
.L_x_26195:
        /* <DEDUP_REMOVED lines=43> */
.L_x_26193:
        /* <DEDUP_REMOVED lines=11> */
.L_x_26183:
[----:B------:R-:W0:Y:S01]  /*8280*/  @P0 LDC.64 R8, c[0x0][0x3a0] ;  /* 0x0000e800ff080b82 */ /* 0x000e220000000a00 */
[----:B------:R-:W-:Y:S01]  /*8290*/  SEL R0, RZ, 0x1000000, !P4 ;  /* 0x01000000ff007807 */ /* 0x000fe20006000000 */
[----:B------:R-:W-:Y:S01]  /*82a0*/  IMAD.WIDE.U32 R16, R2, 0x4, R154 ;  /* 0x0000000402107825 */ /* 0x000fe200078e009a */
[----:B------:R-:W-:Y:S02]  /*82b0*/  SEL R11, RZ, 0x10000, !P3 ;  /* 0x00010000ff0b7807 */ /* 0x000fe40005800000 */
[----:B------:R-:W-:Y:S02]  /*82c0*/  SEL R10, RZ, 0x100, !P2 ;  /* 0x00000100ff0a7807 */ /* 0x000fe40005000000 */
[----:B------:R-:W-:Y:S02]  /*82d0*/  SEL R13, RZ, 0x1, !P1 ;  /* 0x00000001ff0d7807 */ /* 0x000fe40004800000 */
[----:B------:R-:W-:Y:S01]  /*82e0*/  IADD3 R10, PT, PT, R10, R0, R11 ;  /* 0x000000000a0a7210 */ /* 0x000fe20007ffe00b */
[----:B------:R-:W-:-:S03]  /*82f0*/  VIADD R0, R4, 0x180 ;  /* 0x0000018004007836 */ /* 0x000fc60000000000 */
[----:B------:R-:W-:Y:S01]  /*8300*/  IADD3 R15, PT, PT, R10, R13, RZ ;  /* 0x0000000d0a0f7210 */ /* 0x000fe20007ffe0ff */
[----:B------:R-:W-:-:S05]  /*8310*/  IMAD.WIDE.U32 R12, R2, 0x10, R156 ;  /* 0x00000010020c7825 */ /* 0x000fca00078e009c */
[----:B------:R1:W-:Y:S04]  /*8320*/  STG.E.128 desc[UR10][R12.64], R24 ;  /* 0x000000180c007986 */ /* 0x0003e8000c101d0a */
[----:B------:R1:W-:Y:S01]  /*8330*/  STG.E desc[UR10][R16.64], R15 ;  /* 0x0000000f10007986 */ /* 0x0003e2000c10190a */
[----:B0-----:R-:W-:-:S04]  /*8340*/  @P0 IMAD.WIDE.U32 R18, R0, 0x10, R8 ;  /* 0x0000001000120825 */ /* 0x001fc800078e0008 */
[----:B------:R-:W-:Y:S01]  /*8350*/  IMAD.WIDE.U32 R8, R0, 0x10, R136 ;  /* 0x0000001000087825 */ /* 0x000fe200078e0088 */
[----:B------:R1:W5:Y:S05]  /*8360*/  @P0 LDG.E.128 R36, desc[UR10][R18.64] ;  /* 0x0000000a12240981 */ /* 0x00036a000c1e1d00 */
        /* <DEDUP_REMOVED lines=17> */
.L_x_26198:
        /* <DEDUP_REMOVED lines=12> */
.L_x_26199:
        /* <DEDUP_REMOVED lines=43> */
.L_x_26197:
[----:B------:R-:W-:Y:S01]  /*87f0*/  I2FP.F32.U32 R13, R13 ;  /* 0x0000000d000d7245 */ /* 0x000fe20000201000 */
[----:B-----5:R-:W-:Y:S01]  /*8800*/  FMUL.FTZ R8, R8, UR6 ;  /* 0x0000000608087c20 */ /* 0x020fe20008410000 */
[----:B------:R-:W-:Y:S01]  /*8810*/  ISETP.NE.AND P3, PT, R15, 0x1, PT ;  /* 0x000000010f00780c */ /* 0x000fe20003f65270 */
[----:B------:R-:W-:Y:S02]  /*8820*/  HFMA2 R14, -RZ, RZ, 0, 1.1920928955078125e-07 ;  /* 0x00000002ff0e7431 */ /* 0x000fe400000001ff */
[----:B------:R-:W-:Y:S01]  /*8830*/  FFMA.FTZ R13, R13, R146, 1.1641532182693481445e-10 ;  /* 0x2f0000000d0d7423 */ /* 0x000fe20000010092 */
[----:B------:R-:W-:-:S04]  /*8840*/  FMUL.FTZ R8, R8, UR5 ;  /* 0x0000000508087c20 */ /* 0x000fc80008410000 */
        /* <DEDUP_REMOVED lines=14> */
.L_x_26201:
        /* <DEDUP_REMOVED lines=12> */
.L_x_26202:
        /* <DEDUP_REMOVED lines=42> */
.L_x_26200:
[----:B------:R-:W-:Y:S01]  /*8c90*/  I2FP.F32.U32 R13, R8 ;  /* 0x00000008000d7245 */ /* 0x000fe20000201000 */
[----:B------:R-:W-:Y:S01]  /*8ca0*/  FMUL.FTZ R9, R9, UR6 ;  /* 0x0000000609097c20 */ /* 0x000fe20008410000 */
[----:B------:R-:W-:-:S03]  /*8cb0*/  ISETP.NE.AND P4, PT, R14, 0x1, PT ;  /* 0x000000010e00780c */ /* 0x000fc60003f85270 */
[----:B------:R-:W-:Y:S01]  /*8cc0*/  FFMA.FTZ R13, R13, R146, 1.1641532182693481445e-10 ;  /* 0x2f0000000d0d7423 */ /* 0x000fe20000010092 */
[----:B------:R-:W-:-:S04]  /*8cd0*/  FMUL.FTZ R9, R9, UR5 ;  /* 0x0000000509097c20 */ /* 0x000fc80008410000 */
[----:B------:R-:W-:Y:S01]  /*8ce0*/  FSETP.GTU.FTZ.AND P3, PT, R13, UR4, PT ;  /* 0x000000040d007c0b */ /* 0x000fe2000bf7c000 */
[----:B------:R-:W-:-:S03]  /*8cf0*/  IMAD.MOV.U32 R13, RZ, RZ, 0x2 ;  /* 0x00000002ff0d7424 */ /* 0x000fc600078e00ff */
        /* <DEDUP_REMOVED lines=13> */
.L_x_26204:
        /* <DEDUP_REMOVED lines=12> */
.L_x_26205:
        /* <DEDUP_REMOVED lines=43> */
.L_x_26203:
        /* <DEDUP_REMOVED lines=20> */
.L_x_26207:
        /* <DEDUP_REMOVED lines=12> */
.L_x_26208:
        /* <DEDUP_REMOVED lines=42> */
.L_x_26206:
        /* <DEDUP_REMOVED lines=9> */
.L_x_26196:
        /* <DEDUP_REMOVED lines=15> */
.L_x_26211:
        /* <DEDUP_REMOVED lines=12> */
.L_x_26212:
        /* <DEDUP_REMOVED lines=42> */
[----:B------:R-:W-:-:S07]  /*9ac0*/  IMAD.MOV.U32 R12, RZ, RZ, R16 ;  /* 0x000000ffff0c7224 */ /* 0x000fce00078e0010 */
.L_x_26210:
[----:B------:R-:W-:Y:S01]  /*9ad0*/  I2FP.F32.U32 R13, R13 ;  /* 0x0000000d000d7245 */ /* 0x000fe20000201000 */
[----:B-----5:R-:W-:Y:S01]  /*9ae0*/  FMUL.FTZ R8, R8, UR6 ;  /* 0x0000000608087c20 */ /* 0x020fe20008410000 */
[----:B------:R-:W-:Y:S01]  /*9af0*/  ISETP.NE.AND P3, PT, R15, 0x1, PT ;  /* 0x000000010f00780c */ /* 0x000fe20003f65270 */
[----:B------:R-:W-:Y:S02]  /*9b00*/  HFMA2 R14, -RZ, RZ, 0, 1.1920928955078125e-07 ;  /* 0x00000002ff0e7431 */ /* 0x000fe400000001ff */
[----:B------:R-:W-:-:S05]  /*9b10*/  FFMA.FTZ R13, R13, R146, 1.1641532182693481445e-10 ;  /* 0x2f0000000d0d7423 */ /* 0x000fca0000010092 */
        /* <DEDUP_REMOVED lines=14> */
.L_x_26214:
        /* <DEDUP_REMOVED lines=12> */
.L_x_26215:
        /* <DEDUP_REMOVED lines=42> */
.L_x_26213:
[----:B------:R-:W-:Y:S01]  /*9f60*/  ISETP.NE.AND P4, PT, R14, 0x1, PT ;  /* 0x000000010e00780c */ /* 0x000fe20003f85270 */
[----:B------:R-:W-:Y:S01]  /*9f70*/  FMUL.FTZ R9, R9, UR6 ;  /* 0x0000000609097c20 */ /* 0x000fe20008410000 */
[----:B------:R-:W-:-:S03]  /*9f80*/  I2FP.F32.U32 R15, R8 ;  /* 0x00000008000f7245 */ /* 0x000fc60000201000 */
[----:B------:R-:W-:Y:S01]  /*9f90*/  FMUL.FTZ R8, R9, UR5 ;  /* 0x0000000509087c20 */ /* 0x000fe20008410000 */
[----:B------:R-:W-:Y:S02]  /*9fa0*/  IMAD.MOV.U32 R9, RZ, RZ, R6 ;  /* 0x000000ffff097224 */ /* 0x000fe400078e0006 */
[----:B------:R-:W-:-:S05]  /*9fb0*/  FFMA.FTZ R15, R15, R146, 1.1641532182693481445e-10 ;  /* 0x2f0000000f0f7423 */ /* 0x000fca0000010092 */
[----:B------:R-:W-:Y:S02]  /*9fc0*/  FSETP.GTU.FTZ.AND P3, PT, R15, UR4, PT ;  /* 0x000000040f007c0b */ /* 0x000fe4000bf7c000 */
[----:B------:R-:W-:Y:S02]  /*9fd0*/  MOV R15, 0x2 ;  /* 0x00000002000f7802 */ /* 0x000fe40000000f00 */
        /* <DEDUP_REMOVED lines=11> */
.L_x_26217:
        /* <DEDUP_REMOVED lines=12> */
.L_x_26218:
        /* <DEDUP_REMOVED lines=42> */
.L_x_26216:
[----:B------:R-:W-:Y:S01]  /*a3f0*/  I2FP.F32.U32 R9, R9 ;  /* 0x0000000900097245 */ /* 0x000fe20000201000 */
[----:B------:R-:W-:Y:S01]  /*a400*/  FMUL.FTZ R10, R10, UR6 ;  /* 0x000000060a0a7c20 */ /* 0x000fe20008410000 */
        /* <DEDUP_REMOVED lines=17> */
.L_x_26220:
        /* <DEDUP_REMOVED lines=12> */
.L_x_26221:
        /* <DEDUP_REMOVED lines=42> */
.L_x_26219:
        /* <DEDUP_REMOVED lines=11> */
.L_x_26209:
[----:B------:R-:W0:Y:S01]  /*a930*/  @P0 LDC.64 R8, c[0x0][0x3a0] ;  /* 0x0000e800ff080b82 */ /* 0x000e220000000a00 */
[----:B------:R-:W-:Y:S01]  /*a940*/  SEL R10, RZ, 0x1000000, !P4 ;  /* 0x01000000ff0a7807 */ /* 0x000fe20006000000 */
[----:B------:R-:W-:Y:S01]  /*a950*/  IMAD.WIDE.U32 R16, R0, 0x4, R154 ;  /* 0x0000000400107825 */ /* 0x000fe200078e009a */
[----:B------:R-:W-:Y:S02]  /*a960*/  SEL R11, RZ, 0x10000, !P3 ;  /* 0x00010000ff0b7807 */ /* 0x000fe40005800000 */
[----:B------:R-:W-:Y:S02]  /*a970*/  SEL R13, RZ, 0x100, !P2 ;  /* 0x00000100ff0d7807 */ /* 0x000fe40005000000 */
[----:B------:R-:W-:Y:S02]  /*a980*/  SEL R15, RZ, 0x1, !P1 ;  /* 0x00000001ff0f7807 */ /* 0x000fe40004800000 */
[----:B------:R-:W-:Y:S02]  /*a990*/  IADD3 R10, PT, PT, R13, R10, R11 ;  /* 0x0000000a0d0a7210 */ /* 0x000fe40007ffe00b */
[----:B------:R-:W-:-:S03]  /*a9a0*/  IADD3 R145, PT, PT, R4, 0x200, RZ ;  /* 0x0000020004917810 */ /* 0x000fc60007ffe0ff */
[----:B------:R-:W-:Y:S02]  /*a9b0*/  IMAD.IADD R13, R10, 0x1, R15 ;  /* 0x000000010a0d7824 */ /* 0x000fe400078e020f */
[----:B------:R-:W-:-:S05]  /*a9c0*/  IMAD.WIDE.U32 R14, R0, 0x10, R156 ;  /* 0x00000010000e7825 */ /* 0x000fca00078e009c */
[----:B------:R1:W-:Y:S01]  /*a9d0*/  STG.E.128 desc[UR10][R14.64], R20 ;  /* 0x000000140e007986 */ /* 0x0003e2000c101d0a */
[----:B0-----:R-:W-:-:S03]  /*a9e0*/  @P0 IMAD.WIDE.U32 R18, R145, 0x10, R8 ;  /* 0x0000001091120825 */ /* 0x001fc600078e0008 */
[----:B------:R1:W-:Y:S01]  /*a9f0*/  STG.E desc[UR10][R16.64], R13 ;  /* 0x0000000d10007986 */ /* 0x0003e2000c10190a */
[----:B------:R-:W-:-:S03]  /*aa00*/  IMAD.WIDE.U32 R8, R145, 0x10, R136 ;  /* 0x0000001091087825 */ /* 0x000fc600078e0088 */
[----:B------:R1:W5:Y:S04]  /*aa10*/  @P0 LDG.E.128 R36, desc[UR10][R18.64] ;  /* 0x0000000a12240981 */ /* 0x000368000c1e1d00 */
[----:B------:R-:W5:Y:S01]  /*aa20*/  LDG.E.128 R8, desc[UR10][R8.64] ;  /* 0x0000000a08087981 */ /* 0x000f62000c1e1d00 */
[----:B------:R-:W-:Y:S05]  /*aa30*/  @!P0 BRA `(.L_x_26222) ;  /* 0x0000001000ac8947 */ /* 0x000fea0003800000 */
        /* <DEDUP_REMOVED lines=15> */
.L_x_26224:
        /* <DEDUP_REMOVED lines=12> */
.L_x_26225:
        /* <DEDUP_REMOVED lines=41> */
.L_x_26223:
[----:B------:R-:W-:Y:S01]  /*ae80*/  I2FP.F32.U32 R13, R13 ;  /* 0x0000000d000d7245 */ /* 0x000fe20000201000 */
[----:B-----5:R-:W-:Y:S01]  /*ae90*/  FMUL.FTZ R8, R8, UR6 ;  /* 0x0000000608087c20 */ /* 0x020fe20008410000 */
        /* <DEDUP_REMOVED lines=18> */
.L_x_26227:
        /* <DEDUP_REMOVED lines=12> */
.L_x_26228:
        /* <DEDUP_REMOVED lines=42> */
.L_x_26226:
[----:B------:R-:W-:Y:S01]  /*b320*/  I2FP.F32.U32 R13, R8 ;  /* 0x00000008000d7245 */ /* 0x000fe20000201000 */
[----:B------:R-:W-:Y:S01]  /*b330*/  FMUL.FTZ R9, R9, UR6 ;  /* 0x0000000609097c20 */ /* 0x000fe20008410000 */
[----:B------:R-:W-:-:S03]  /*b340*/  ISETP.NE.AND P4, PT, R12, 0x1, PT ;  /* 0x000000010c00780c */ /* 0x000fc60003f85270 */
[----:B------:R-:W-:Y:S01]  /*b350*/  FFMA.FTZ R13, R13, R146, 1.1641532182693481445e-10 ;  /* 0x2f0000000d0d7423 */ /* 0x000fe20000010092 */
[----:B------:R-:W-:-:S04]  /*b360*/  FMUL.FTZ R9, R9, UR5 ;  /* 0x0000000509097c20 */ /* 0x000fc80008410000 */
        /* <DEDUP_REMOVED lines=15> */
.L_x_26230:
        /* <DEDUP_REMOVED lines=12> */
.L_x_26231:
        /* <DEDUP_REMOVED lines=42> */
.L_x_26229:
[----:B------:R-:W-:Y:S01]  /*b7c0*/  I2FP.F32.U32 R9, R9 ;  /* 0x0000000900097245 */ /* 0x000fe20000201000 */
[----:B------:R-:W-:Y:S01]  /*b7d0*/  FMUL.FTZ R10, R10, UR6 ;  /* 0x000000060a0a7c20 */ /* 0x000fe20008410000 */
[----:B------:R-:W-:Y:S01]  /*b7e0*/  ISETP.NE.AND P5, PT, R13, 0x1, PT ;  /* 0x000000010d00780c */ /* 0x000fe20003fa5270 */
[----:B------:R-:W-:Y:S01]  /*b7f0*/  IMAD.MOV.U32 R8, RZ, RZ, R6 ;  /* 0x000000ffff087224 */ /* 0x000fe200078e0006 */
[----:B------:R-:W-:Y:S01]  /*b800*/  MOV R139, 0x2 ;  /* 0x00000002008b7802 */ /* 0x000fe20000000f00 */
        /* <DEDUP_REMOVED lines=15> */
.L_x_26233:
        /* <DEDUP_REMOVED lines=12> */
.L_x_26234:
        /* <DEDUP_REMOVED lines=42> */
.L_x_26232:
        /* <DEDUP_REMOVED lines=9> */
.L_x_26222:
        /* <DEDUP_REMOVED lines=15> */
.L_x_26237:
        /* <DEDUP_REMOVED lines=12> */
.L_x_26238:
        /* <DEDUP_REMOVED lines=41> */
.L_x_26236:
[----:B------:R-:W-:Y:S01]  /*c130*/  ISETP.NE.AND P3, PT, R14, 0x1, PT ;  /* 0x000000010e00780c */ /* 0x000fe20003f65270 */
[----:B-----5:R-:W-:Y:S01]  /*c140*/  FMUL.FTZ R8, R8, UR6 ;  /* 0x0000000608087c20 */ /* 0x020fe20008410000 */
[----:B------:R-:W-:Y:S02]  /*c150*/  I2FP.F32.U32 R13, R13 ;  /* 0x0000000d000d7245 */ /* 0x000fe40000201000 */
[----:B------:R-:W-:Y:S01]  /*c160*/  MOV R12, 0x2 ;  /* 0x00000002000c7802 */ /* 0x000fe20000000f00 */
        /* <DEDUP_REMOVED lines=15> */
.L_x_26240:
        /* <DEDUP_REMOVED lines=12> */
.L_x_26241:
        /* <DEDUP_REMOVED lines=42> */
.L_x_26239:
[----:B------:R-:W-:Y:S01]  /*c5c0*/  ISETP.NE.AND P4, PT, R12, 0x1, PT ;  /* 0x000000010c00780c */ /* 0x000fe20003f85270 */
[----:B------:R-:W-:Y:S01]  /*c5d0*/  FMUL.FTZ R9, R9, UR6 ;  /* 0x0000000609097c20 */ /* 0x000fe20008410000 */
[----:B------:R-:W-:Y:S01]  /*c5e0*/  I2FP.F32.U32 R13, R8 ;  /* 0x00000008000d7245 */ /* 0x000fe20000201000 */
[----:B------:R-:W-:Y:S02]  /*c5f0*/  IMAD.MOV.U32 R8, RZ, RZ, R6 ;  /* 0x000000ffff087224 */ /* 0x000fe400078e0006 */
[----:B------:R-:W-:Y:S02]  /*c600*/  FMUL.FTZ R9, R9, UR5 ;  /* 0x0000000509097c20 */ /* 0x000fe40008410000 */
[----:B------:R-:W-:-:S05]  /*c610*/  FFMA.FTZ R13, R13, R146, 1.1641532182693481445e-10 ;  /* 0x2f0000000d0d7423 */ /* 0x000fca0000010092 */
        /* <DEDUP_REMOVED lines=13> */
.L_x_26243:
        /* <DEDUP_REMOVED lines=12> */
.L_x_26244:
        /* <DEDUP_REMOVED lines=42> */
.L_x_26242:
[----:B------:R-:W-:Y:S01]  /*ca50*/  ISETP.NE.AND P5, PT, R13, 0x1, PT ;  /* 0x000000010d00780c */ /* 0x000fe20003fa5270 */
[----:B------:R-:W-:Y:S01]  /*ca60*/  FMUL.FTZ R10, R10, UR6 ;  /* 0x000000060a0a7c20 */ /* 0x000fe20008410000 */
[----:B------:R-:W-:Y:S01]  /*ca70*/  I2FP.F32.U32 R9, R8 ;  /* 0x0000000800097245 */ /* 0x000fe20000201000 */
[----:B------:R-:W-:Y:S01]  /*ca80*/  IMAD.MOV.U32 R8, RZ, RZ, R6 ;  /* 0x000000ffff087224 */ /* 0x000fe200078e0006 */
[----:B------:R-:W-:Y:S01]  /*ca90*/  MOV R139, 0x2 ;  /* 0x00000002008b7802 */ /* 0x000fe20000000f00 */
        /* <DEDUP_REMOVED lines=14> */
.L_x_26246:
        /* <DEDUP_REMOVED lines=12> */
.L_x_26247:
        /* <DEDUP_REMOVED lines=43> */
.L_x_26245:
        /* <DEDUP_REMOVED lines=11> */
.L_x_26235:
[----:B------:R-:W0:Y:S01]  /*cfa0*/  @P0 LDC.64 R8, c[0x0][0x3a0] ;  /* 0x0000e800ff080b82 */ /* 0x000e220000000a00 */
[----:B------:R-:W-:Y:S01]  /*cfb0*/  SEL R10, RZ, 0x1000000, !P4 ;  /* 0x01000000ff0a7807 */ /* 0x000fe20006000000 */
[----:B------:R-:W-:Y:S01]  /*cfc0*/  VIADD R147, R4, 0x280 ;  /* 0x0000028004937836 */ /* 0x000fe20000000000 */
[----:B------:R-:W-:Y:S01]  /*cfd0*/  SEL R11, RZ, 0x10000, !P3 ;  /* 0x00010000ff0b7807 */ /* 0x000fe20005800000 */
[----:B------:R-:W-:Y:S01]  /*cfe0*/  IMAD.WIDE.U32 R148, R145, 0x10, R156 ;  /* 0x0000001091947825 */ /* 0x000fe200078e009c */
[----:B------:R-:W-:-:S04]  /*cff0*/  SEL R12, RZ, 0x100, !P2 ;  /* 0x00000100ff0c7807 */ /* 0x000fc80005000000 */
[----:B------:R-:W-:Y:S01]  /*d000*/  IADD3 R10, PT, PT, R12, R10, R11 ;  /* 0x0000000a0c0a7210 */ /* 0x000fe20007ffe00b */
[----:B------:R-:W-:Y:S01]  /*d010*/  IMAD.WIDE.U32 R12, R145, 0x4, R154 ;  /* 0x00000004910c7825 */ /* 0x000fe200078e009a */
[----:B------:R-:W-:Y:S01]  /*d020*/  SEL R11, RZ, 0x1, !P1 ;  /* 0x00000001ff0b7807 */ /* 0x000fe20004800000 */
[----:B------:R1:W-:Y:S03]  /*d030*/  STG.E.128 desc[UR10][R148.64], R16 ;  /* 0x0000001094007986 */ /* 0x0003e6000c101d0a */
[----:B------:R-:W-:-:S05]  /*d040*/  IADD3 R151, PT, PT, R10, R11, RZ ;  /* 0x0000000b0a977210 */ /* 0x000fca0007ffe0ff */
        /* <DEDUP_REMOVED lines=21> */
.L_x_26250:
        /* <DEDUP_REMOVED lines=12> */
.L_x_26251:
        /* <DEDUP_REMOVED lines=42> */
.L_x_26249:
        /* <DEDUP_REMOVED lines=20> */
.L_x_26253:
        /* <DEDUP_REMOVED lines=12> */
.L_x_26254:
        /* <DEDUP_REMOVED lines=42> */
.L_x_26252:
        /* <DEDUP_REMOVED lines=20> */
.L_x_26256:
        /* <DEDUP_REMOVED lines=12> */
.L_x_26257:
        /* <DEDUP_REMOVED lines=42> */
.L_x_26255:
[----:B------:R-:W-:Y:S01]  /*de40*/  I2FP.F32.U32 R9, R9 ;  /* 0x0000000900097245 */ /* 0x000fe20000201000 */
[----:B------:R-:W-:Y:S01]  /*de50*/  FMUL.FTZ R10, R10, UR6 ;  /* 0x000000060a0a7c20 */ /* 0x000fe20008410000 */
        /* <DEDUP_REMOVED lines=18> */
.L_x_26259:
        /* <DEDUP_REMOVED lines=12> */
.L_x_26260:
        /* <DEDUP_REMOVED lines=42> */
.L_x_26258:
        /* <DEDUP_REMOVED lines=9> */
.L_x_26248:
        /* <DEDUP_REMOVED lines=15> */
.L_x_26263:
        /* <DEDUP_REMOVED lines=12> */
.L_x_26264:
        /* <DEDUP_REMOVED lines=42> */
.L_x_26262:
[----:B------:R-:W-:Y:S01]  /*e7c0*/  ISETP.NE.AND P3, PT, R14, 0x1, PT ;  /* 0x000000010e00780c */ /* 0x000fe20003f65270 */
[----:B-----5:R-:W-:Y:S01]  /*e7d0*/  FMUL.FTZ R8, R8, UR6 ;  /* 0x0000000608087c20 */ /* 0x020fe20008410000 */
[----:B------:R-:W-:Y:S01]  /*e7e0*/  I2FP.F32.U32 R13, R12 ;  /* 0x0000000c000d7245 */ /* 0x000fe20000201000 */
[----:B------:R-:W-:Y:S02]  /*e7f0*/  IMAD.MOV.U32 R12, RZ, RZ, 0x2 ;  /* 0x00000002ff0c7424 */ /* 0x000fe400078e00ff */
[----:B------:R-:W-:Y:S01]  /*e800*/  FMUL.FTZ R15, R8, UR5 ;  /* 0x00000005080f7c20 */ /* 0x000fe20008410000 */
[----:B------:R-:W-:Y:S01]  /*e810*/  MOV R8, R6 ;  /* 0x0000000600087202 */ /* 0x000fe20000000f00 */
        /* <DEDUP_REMOVED lines=13> */
.L_x_26266:
        /* <DEDUP_REMOVED lines=12> */
.L_x_26267:
        /* <DEDUP_REMOVED lines=42> */
.L_x_26265:
[----:B------:R-:W-:Y:S01]  /*ec50*/  ISETP.NE.AND P4, PT, R12, 0x1, PT ;  /* 0x000000010c00780c */ /* 0x000fe20003f85270 */
[----:B------:R-:W-:Y:S01]  /*ec60*/  FMUL.FTZ R9, R9, UR6 ;  /* 0x0000000609097c20 */ /* 0x000fe20008410000 */
        /* <DEDUP_REMOVED lines=17> */
.L_x_26269:
        /* <DEDUP_REMOVED lines=12> */
.L_x_26270:
        /* <DEDUP_REMOVED lines=42> */
.L_x_26268:
[----:B------:R-:W-:Y:S01]  /*f0e0*/  ISETP.NE.AND P5, PT, R8, 0x1, PT ;  /* 0x000000010800780c */ /* 0x000fe20003fa5270 */
[----:B------:R-:W-:Y:S01]  /*f0f0*/  FMUL.FTZ R10, R10, UR6 ;  /* 0x000000060a0a7c20 */ /* 0x000fe20008410000 */
[----:B------:R-:W-:Y:S01]  /*f100*/  I2FP.F32.U32 R9, R9 ;  /* 0x0000000900097245 */ /* 0x000fe20000201000 */
[----:B------:R-:W-:Y:S02]  /*f110*/  IMAD.MOV.U32 R138, RZ, RZ, 0x2 ;  /* 0x00000002ff8a7424 */ /* 0x000fe400078e00ff */
[----:B------:R-:W-:Y:S02]  /*f120*/  FMUL.FTZ R10, R10, UR5 ;  /* 0x000000050a0a7c20 */ /* 0x000fe40008410000 */
[----:B------:R-:W-:-:S05]  /*f130*/  FFMA.FTZ R9, R9, R146, 1.1641532182693481445e-10 ;  /* 0x2f00000009097423 */ /* 0x000fca0000010092 */
        /* <DEDUP_REMOVED lines=13> */
.L_x_26272:
        /* <DEDUP_REMOVED lines=12> */
.L_x_26273:
        /* <DEDUP_REMOVED lines=42> */
.L_x_26271:
        /* <DEDUP_REMOVED lines=11> */
.L_x_26261:
[----:B------:R-:W0:Y:S01]  /*f620*/  @P0 LDC.64 R8, c[0x0][0x3a0] ;  /* 0x0000e800ff080b82 */ /* 0x000e220000000a00 */
[----:B------:R-:W-:Y:S01]  /*f630*/  SEL R10, RZ, 0x1000000, !P4 ;  /* 0x01000000ff0a7807 */ /* 0x000fe20006000000 */
[----:B------:R-:W-:Y:S01]  /*f640*/  IMAD.WIDE.U32 R150, R147, 0x10, R156 ;  /* 0x0000001093967825 */ /* 0x000fe200078e009c */
[----:B------:R-:W-:Y:S02]  /*f650*/  SEL R11, RZ, 0x10000, !P3 ;  /* 0x00010000ff0b7807 */ /* 0x000fe40005800000 */
[----:B------:R-:W-:Y:S02]  /*f660*/  SEL R139, RZ, 0x100, !P2 ;  /* 0x00000100ff8b7807 */ /* 0x000fe40005000000 */
[----:B------:R-:W-:Y:S01]  /*f670*/  IADD3 R148, PT, PT, R4, 0x300, RZ ;  /* 0x0000030004947810 */ /* 0x000fe20007ffe0ff */
[----:B------:R-:W-:Y:S01]  /*f680*/  STG.E.128 desc[UR10][R150.64], R12 ;  /* 0x0000000c96007986 */ /* 0x000fe2000c101d0a */
[----:B------:R-:W-:Y:S02]  /*f690*/  IADD3 R10, PT, PT, R139, R10, R11 ;  /* 0x0000000a8b0a7210 */ /* 0x000fe40007ffe00b */
[----:B------:R-:W-:-:S05]  /*f6a0*/  SEL R11, RZ, 0x1, !P1 ;  /* 0x00000001ff0b7807 */ /* 0x000fca0004800000 */
[----:B------:R-:W-:Y:S02]  /*f6b0*/  IMAD.IADD R139, R10, 0x1, R11 ;  /* 0x000000010a8b7824 */ /* 0x000fe400078e020b */
[----:B------:R-:W-:-:S05]  /*f6c0*/  IMAD.WIDE.U32 R10, R147, 0x4, R154 ;  /* 0x00000004930a7825 */ /* 0x000fca00078e009a */
[----:B------:R1:W-:Y:S01]  /*f6d0*/  STG.E desc[UR10][R10.64], R139 ;  /* 0x0000008b0a007986 */ /* 0x0003e2000c10190a */
[----:B0-----:R-:W-:-:S05]  /*f6e0*/  @P0 IMAD.WIDE.U32 R8, R148, 0x10, R8 ;  /* 0x0000001094080825 */ /* 0x001fca00078e0008 */
[----:B------:R0:W5:Y:S02]  /*f6f0*/  @P0 LDG.E.128 R36, desc[UR10][R8.64] ;  /* 0x0000000a08240981 */ /* 0x000164000c1e1d00 */
[----:B0-----:R-:W-:-:S06]  /*f700*/  IMAD.WIDE.U32 R8, R148, 0x10, R136 ;  /* 0x0000001094087825 */ /* 0x001fcc00078e0088 */
[----:B-1----:R-:W5:Y:S01]  /*f710*/  LDG.E.128 R8, desc[UR10][R8.64] ;  /* 0x0000000a08087981 */ /* 0x002f62000c1e1d00 */
        /* <DEDUP_REMOVED lines=16> */
.L_x_26276:
        /* <DEDUP_REMOVED lines=12> */
.L_x_26277:
        /* <DEDUP_REMOVED lines=40> */
[----:B------:R-:W-:Y:S01]  /*fb60*/  IMAD.MOV.U32 R150, RZ, RZ, RZ ;  /* 0x000000ffff967224 */ /* 0x000fe200078e00ff */
[----:B------:R-:W-:-:S07]  /*fb70*/  MOV R139, R149 ;  /* 0x00000095008b7202 */ /* 0x000fce0000000f00 */
.L_x_26275:
        /* <DEDUP_REMOVED lines=20> */
.L_x_26279:
        /* <DEDUP_REMOVED lines=12> */
.L_x_26280:
        /* <DEDUP_REMOVED lines=42> */
.L_x_26278:
[----:B------:R-:W-:Y:S01]  /*10020*/  I2FP.F32.U32 R139, R139 ;  /* 0x0000008b008b7245 */ /* 0x000fe20000201000 */
[----:B------:R-:W-:Y:S01]  /*10030*/  FMUL.FTZ R9, R9, UR6 ;  /* 0x0000000609097c20 */ /* 0x000fe20008410000 */
[----:B------:R-:W-:-:S03]  /*10040*/  ISETP.NE.AND P3, PT, R149, 0x1, PT ;  /* 0x000000019500780c */ /* 0x000fc60003f65270 */
[----:B------:R-:W-:Y:S01]  /*10050*/  FFMA.FTZ R139, R139, R146, 1.1641532182693481445e-10 ;  /* 0x2f0000008b8b7423 */ /* 0x000fe20000010092 */
[----:B------:R-:W-:-:S04]  /*10060*/  FMUL.FTZ R9, R9, UR5 ;  /* 0x0000000509097c20 */ /* 0x000fc80008410000 */
[----:B------:R-:W-:Y:S01]  /*10070*/  FSETP.GTU.FTZ.AND P2, PT, R139, UR4, PT ;  /* 0x000000048b007c0b */ /* 0x000fe2000bf5c000 */
[----:B------:R-:W-:-:S03]  /*10080*/  IMAD.MOV.U32 R139, RZ, RZ, R6 ;  /* 0x000000ffff8b7224 */ /* 0x000fc600078e0006 */
[----:B------:R-:W-:Y:S02]  /*10090*/  FSEL R138, R9, RZ, !P2 ;  /* 0x000000ff098a7208 */ /* 0x000fe40005000000 */
[----:B------:R-:W-:-:S03]  /*100a0*/  PLOP3.LUT P2, PT, P2, PT, PT, 0x8, 0x80 ;  /* 0x000000000080781c */ /* 0x000fc6000174e170 */
[----:B------:R-:W-:Y:S01]  /*100b0*/  FFMA.FTZ R9, R138, R45, R37 ;  /* 0x0000002d8a097223 */ /* 0x000fe20000010025 */
        /* <DEDUP_REMOVED lines=10> */
.L_x_26282:
        /* <DEDUP_REMOVED lines=12> */
.L_x_26283:
        /* <DEDUP_REMOVED lines=42> */
.L_x_26281:
        /* <DEDUP_REMOVED lines=20> */
.L_x_26285:
        /* <DEDUP_REMOVED lines=12> */
.L_x_26286:
        /* <DEDUP_REMOVED lines=42> */
.L_x_26284:
        /* <DEDUP_REMOVED lines=9> */
.L_x_26274:
        /* <DEDUP_REMOVED lines=15> */
.L_x_26289:
        /* <DEDUP_REMOVED lines=12> */
.L_x_26290:
        /* <DEDUP_REMOVED lines=42> */
.L_x_26288:
        /* <DEDUP_REMOVED lines=19> */
.L_x_26292:
        /* <DEDUP_REMOVED lines=12> */
.L_x_26293:
        /* <DEDUP_REMOVED lines=42> */
.L_x_26291:
        /* <DEDUP_REMOVED lines=19> */
.L_x_26295:
        /* <DEDUP_REMOVED lines=12> */
.L_x_26296:
        /* <DEDUP_REMOVED lines=42> */
.L_x_26294:
        /* <DEDUP_REMOVED lines=19> */
.L_x_26298:
        /* <DEDUP_REMOVED lines=12> */
.L_x_26299:
        /* <DEDUP_REMOVED lines=42> */
.L_x_26297:
[----:B------:R-:W-:Y:S01]  /*11bf0*/  I2FP.F32.U32 R9, R9 ;  /* 0x0000000900097245 */ /* 0x000fe20000201000 */
[----:B------:R-:W-:Y:S01]  /*11c00*/  FMUL.FTZ R11, R11, UR6 ;  /* 0x000000060b0b7c20 */ /* 0x000fe20008410000 */
[----:B------:R-:W-:Y:S01]  /*11c10*/  FMUL.FTZ R8, R149, R44 ;  /* 0x0000002c95087220 */ /* 0x000fe20000410000 */
[----:B------:R-:W-:Y:S02]  /*11c20*/  FMUL.FTZ R10, R10, R46 ;  /* 0x0000002e0a0a7220 */ /* 0x000fe40000410000 */
[----:B------:R-:W-:Y:S01]  /*11c30*/  FFMA.FTZ R9, R9, R146, 1.1641532182693481445e-10 ;  /* 0x2f00000009097423 */ /* 0x000fe20000010092 */
[----:B------:R-:W-:-:S04]  /*11c40*/  FMUL.FTZ R11, R11, UR5 ;  /* 0x000000050b0b7c20 */ /* 0x000fc80008410000 */
[----:B------:R-:W-:Y:S01]  /*11c50*/  FSETP.GTU.FTZ.AND P5, PT, R9, UR4, PT ;  /* 0x0000000409007c0b */ /* 0x000fe2000bfbc000 */
[----:B------:R-:W-:-:S03]  /*11c60*/  FMUL.FTZ R9, R150, R45 ;  /* 0x0000002d96097220 */ /* 0x000fc60000410000 */
[----:B------:R-:W-:Y:S02]  /*11c70*/  FSEL R138, R11, RZ, !P5 ;  /* 0x000000ff0b8a7208 */ /* 0x000fe40006800000 */
[----:B------:R-:W-:-:S03]  /*11c80*/  PLOP3.LUT P4, PT, P5, PT, PT, 0x8, 0x80 ;  /* 0x000000000080781c */ /* 0x000fc60002f8e170 */
[----:B------:R-:W-:-:S10]  /*11c90*/  FMUL.FTZ R11, R138, R47 ;  /* 0x0000002f8a0b7220 */ /* 0x000fd40000410000 */
.L_x_26287:
[----:B------:R-:W-:Y:S01]  /*11ca0*/  IMAD.WIDE.U32 R138, R148, 0x10, R156 ;  /* 0x00000010948a7825 */ /* 0x000fe200078e009c */
[----:B------:R-:W-:Y:S02]  /*11cb0*/  SEL R149, RZ, 0x1000000, !P4 ;  /* 0x01000000ff957807 */ /* 0x000fe40006000000 */
[----:B------:R-:W-:Y:S02]  /*11cc0*/  SEL R150, RZ, 0x10000, !P3 ;  /* 0x00010000ff967807 */ /* 0x000fe40005800000 */
[----:B------:R0:W-:Y:S01]  /*11cd0*/  STG.E.128 desc[UR10][R138.64], R8 ;  /* 0x000000088a007986 */ /* 0x0001e2000c101d0a */
[----:B------:R-:W-:Y:S02]  /*11ce0*/  SEL R151, RZ, 0x100, !P2 ;  /* 0x00000100ff977807 */ /* 0x000fe40005000000 */
[----:B------:R-:W-:Y:S02]  /*11cf0*/  IADD3 R152, PT, PT, R4, 0x380, RZ ;  /* 0x0000038004987810 */ /* 0x000fe40007ffe0ff */
[----:B------:R-:W-:-:S02]  /*11d00*/  IADD3 R149, PT, PT, R151, R149, R150 ;  /* 0x0000009597957210 */ /* 0x000fc40007ffe096 */
[----:B------:R-:W-:Y:S01]  /*11d10*/  SEL R150, RZ, 0x1, !P1 ;  /* 0x00000001ff967807 */ /* 0x000fe20004800000 */
[----:B0-----:R-:W0:Y:S04]  /*11d20*/  @P0 LDC.64 R138, c[0x0][0x3a0] ;  /* 0x0000e800ff8a0b82 */ /* 0x001e280000000a00 */
[----:B------:R-:W-:Y:S02]  /*11d30*/  IMAD.IADD R149, R149, 0x1, R150 ;  /* 0x0000000195957824 */ /* 0x000fe400078e0296 */
        /* <DEDUP_REMOVED lines=22> */
.L_x_26302:
        /* <DEDUP_REMOVED lines=12> */
.L_x_26303:
        /* <DEDUP_REMOVED lines=42> */
.L_x_26301:
        /* <DEDUP_REMOVED lines=20> */
.L_x_26305:
        /* <DEDUP_REMOVED lines=12> */
.L_x_26306:
        /* <DEDUP_REMOVED lines=42> */
.L_x_26304:
        /* <DEDUP_REMOVED lines=20> */
.L_x_26308:
        /* <DEDUP_REMOVED lines=12> */
.L_x_26309:
        /* <DEDUP_REMOVED lines=42> */
.L_x_26307:
        /* <DEDUP_REMOVED lines=20> */
.L_x_26311:
        /* <DEDUP_REMOVED lines=12> */
.L_x_26312:
        /* <DEDUP_REMOVED lines=42> */
.L_x_26310:
        /* <DEDUP_REMOVED lines=9> */
.L_x_26300:
        /* <DEDUP_REMOVED lines=15> */
.L_x_26315:
        /* <DEDUP_REMOVED lines=12> */
.L_x_26316:
        /* <DEDUP_REMOVED lines=38> */
[----:B------:R-:W-:-:S03]  /*13480*/  IMAD.WIDE.U32 R150, R151, -0x2daee0ad, RZ ;  /* 0xd2511f5397967825 */ /* 0x000fc600078e00ff */
[----:B------:R-:W-:Y:S01]  /*13490*/  MOV R149, R150 ;  /* 0x0000009600957202 */ /* 0x000fe20000000f00 */
[----:B------:R-:W-:Y:S01]  /*134a0*/  IMAD.MOV.U32 R150, RZ, RZ, R153 ;  /* 0x000000ffff967224 */ /* 0x000fe200078e0099 */
[----:B------:R-:W-:-:S07]  /*134b0*/  LOP3.LUT R140, R158, UR30, R151, 0x96, !PT ;  /* 0x0000001e9e8c7c12 */ /* 0x000fce000f8e9697 */
.L_x_26314:
        /* <DEDUP_REMOVED lines=19> */
.L_x_26318:
        /* <DEDUP_REMOVED lines=12> */
.L_x_26319:
        /* <DEDUP_REMOVED lines=42> */
.L_x_26317:
        /* <DEDUP_REMOVED lines=19> */
.L_x_26321:
        /* <DEDUP_REMOVED lines=12> */
.L_x_26322:
        /* <DEDUP_REMOVED lines=42> */
.L_x_26320:
        /* <DEDUP_REMOVED lines=19> */
.L_x_26324:
        /* <DEDUP_REMOVED lines=12> */
.L_x_26325:
        /* <DEDUP_REMOVED lines=42> */
.L_x_26323:
        /* <DEDUP_REMOVED lines=11> */
.L_x_26313:
        /* <DEDUP_REMOVED lines=114> */
[----:B------:R-:W-:-:S04]  /*14a40*/  SEL R159, RZ, 0x100, !P1 ;  /* 0x00000100ff9f7807 */ /* 0x000fc80004800000 */
[----:B------:R-:W0:Y:S02]  /*14a50*/  SHFL.BFLY PT, R151, R160, 0x2, 0x1f ;  /* 0x0c401f00a0977f89 */ /* 0x000e2400000e0000 */
[----:B0-----:R-:W-:Y:S01]  /*14a60*/  FADD.FTZ R161, R160, R151 ;  /* 0x00000097a0a17221 */ /* 0x001fe20000010000 */
[----:B------:R-:W-:-:S04]  /*14a70*/  SEL R151, RZ, 0x1000000, !P3 ;  /* 0x01000000ff977807 */ /* 0x000fc80005800000 */
[----:B------:R-:W0:Y:S01]  /*14a80*/  SHFL.BFLY PT, R146, R161, 0x4, 0x1f ;  /* 0x0c801f00a1927f89 */ /* 0x000e2200000e0000 */
[----:B------:R-:W-:Y:S02]  /*14a90*/  IADD3 R151, PT, PT, R159, R151, R158 ;  /* 0x000000979f977210 */ /* 0x000fe40007ffe09e */
[----:B------:R-:W-:-:S05]  /*14aa0*/  SEL R158, RZ, 0x1, !P0 ;  /* 0x00000001ff9e7807 */ /* 0x000fca0004000000 */
[----:B------:R-:W-:-:S05]  /*14ab0*/  IMAD.IADD R159, R151, 0x1, R158 ;  /* 0x00000001979f7824 */ /* 0x000fca00078e029e */
[----:B------:R-:W-:Y:S01]  /*14ac0*/  STG.E desc[UR10][R154.64], R159 ;  /* 0x0000009f9a007986 */ /* 0x000fe2000c10190a */
        /* <DEDUP_REMOVED lines=14> */
.L_x_26327:
[----:B------:R-:W-:Y:S05]  /*14bb0*/  BSYNC.RECONVERGENT B0 ;  /* 0x0000000000007941 */ /* 0x000fea0003800200 */
.L_x_26326:
        /* <DEDUP_REMOVED lines=13> */
[----:B------:R0:W1:Y:S03]  /*14c90*/  LDS.64 R150, [R146+UR4] ;  /* 0x0000000492967984 */ /* 0x0000660008000a00 */
.L_x_26329:
[----:B------:R-:W-:Y:S05]  /*14ca0*/  BSYNC.RECONVERGENT B0 ;  /* 0x0000000000007941 */ /* 0x000fea0003800200 */
.L_x_26328:
[----:B------:R-:W2:Y:S01]  /*14cb0*/  SHFL.DOWN PT, R158, R157, 0x2, 0x1f ;  /* 0x08401f009d9e7f89 */ /* 0x000ea200000e0000 */
[----:B------:R-:W-:Y:S01]  /*14cc0*/  I2FP.F32.U32 R160, R157 ;  /* 0x0000009d00a07245 */ /* 0x000fe20000201000 */
[----:B------:R-:W-:Y:S01]  /*14cd0*/  UPLOP3.LUT UP1, UPT, UPT, UPT, UP1, 0x40, 0x4 ;  /* 0x000000000004789c */ /* 0x000fe20003f2e810 */
[----:B------:R-:W-:Y:S01]  /*14ce0*/  ISETP.NE.AND P0, PT, R144, RZ, PT ;  /* 0x000000ff9000720c */ /* 0x000fe20003f05270 */
[----:B-1----:R-:W1:Y:S01]  /*14cf0*/  SHFL.DOWN PT, R159, R150, 0x2, 0x1f ;  /* 0x08401f00969f7f89 */ /* 0x002e6200000e0000 */
[----:B------:R-:W-:-:S03]  /*14d00*/  ISETP.NE.AND P1, PT, RZ, UR38, PT ;  /* 0x00000026ff007c0c */ /* 0x000fc6000bf25270 */
[----:B------:R-:W3:Y:S01]  /*14d10*/  SHFL.DOWN PT, R156, R151, 0x2, 0x1f ;  /* 0x08401f00979c7f89 */ /* 0x000ee200000e0000 */
[----:B--2---:R-:W-:Y:S01]  /*14d20*/  IMAD.IADD R154, R158, 0x1, R157 ;  /* 0x000000019e9a7824 */ /* 0x004fe200078e029d */
[----:B------:R-:W-:-:S04]  /*14d30*/  I2FP.F32.S32 R158, R158 ;  /* 0x0000009e009e7245 */ /* 0x000fc80000201400 */
[----:B0-----:R-:W-:Y:S01]  /*14d40*/  I2FP.F32.S32 R146, R154 ;  /* 0x0000009a00927245 */ /* 0x001fe20000201400 */
[C---:B-1----:R-:W-:Y:S01]  /*14d50*/  FMUL.FTZ R161, R159.reuse, R158 ;  /* 0x0000009e9fa17220 */ /* 0x042fe20000410000 */
[----:B------:R-:W-:Y:S01]  /*14d60*/  FADD.FTZ R159, -R159, R150 ;  /* 0x000000969f9f7221 */ /* 0x000fe20000010100 */
[----:B------:R-:W0:Y:S01]  /*14d70*/  SHFL.DOWN PT, R157, R154, 0x1, 0x1f ;  /* 0x08201f009a9d7f89 */ /* 0x000e2200000e0000 */
[----:B------:R-:W1:Y:S01]  /*14d80*/  MUFU.RCP R155, R146 ;  /* 0x00000092009b7308 */ /* 0x000e620000001000 */
[----:B------:R-:W-:Y:S01]  /*14d90*/  FFMA.FTZ R162, R160, R150, R161 ;  /* 0x00000096a0a27223 */ /* 0x000fe200000100a1 */
[----:B------:R-:W-:Y:S01]  /*14da0*/  FMUL.FTZ R159, R159, R159 ;  /* 0x0000009f9f9f7220 */ /* 0x000fe20000410000 */
[----:B---3--:R-:W-:-:S03]  /*14db0*/  FADD.FTZ R156, R156, R151 ;  /* 0x000000979c9c7221 */ /* 0x008fc60000010000 */
        /* <DEDUP_REMOVED lines=13> */
[----:B0-----:R-:W-:Y:S02]  /*14e90*/  FADD.FTZ R156, R155, R156 ;  /* 0x0000009c9b9c7221 */ /* 0x001fe40000010000 */
[----:B------:R-:W0:Y:S01]  /*14ea0*/  @!P0 LDC.64 R154, c[0x0][0x3c0] ;  /* 0x0000f000ff9a8b82 */ /* 0x000e220000000a00 */
[C---:B------:R-:W-:Y:S01]  /*14eb0*/  FMUL.FTZ R157, R146.reuse, R157 ;  /* 0x0000009d929d7220 */ /* 0x040fe20000410000 */
[----:B------:R-:W-:Y:S01]  /*14ec0*/  FFMA.FTZ R146, R146, R159, R161 ;  /* 0x0000009f92927223 */ /* 0x000fe200000100a1 */
[----:B------:R-:W-:Y:S02]  /*14ed0*/  MOV R161, UR18 ;  /* 0x0000001200a17c02 */ /* 0x000fe40008000f00 */
[----:B------:R-:W-:Y:S01]  /*14ee0*/  FMUL.FTZ R157, R157, R158 ;  /* 0x0000009e9d9d7220 */ /* 0x000fe20000410000 */
[----:B--2---:R-:W-:-:S03]  /*14ef0*/  FMUL.FTZ R146, R151, R146 ;  /* 0x0000009297927220 */ /* 0x004fc60000410000 */
[----:B------:R-:W-:Y:S02]  /*14f00*/  FFMA.FTZ R156, R151, R157, R156 ;  /* 0x0000009d979c7223 */ /* 0x000fe4000001009c */
[----:B------:R-:W1:Y:S01]  /*14f10*/  SHFL.IDX PT, R157, R146, RZ, 0x1f ;  /* 0x00001fff929d7589 */ /* 0x000e6200000e0000 */
[----:B------:R-:W2:Y:S03]  /*14f20*/  LDC R151, c[0x0][0x448] ;  /* 0x00011200ff977b82 */ /* 0x000ea60000000800 */
[----:B------:R-:W2:Y:S01]  /*14f30*/  SHFL.IDX PT, R156, R156, RZ, 0x1f ;  /* 0x00001fff9c9c7589 */ /* 0x000ea200000e0000 */
[C---:B-1----:R-:W-:Y:S01]  /*14f40*/  FMUL.FTZ R150, R157.reuse, R157 ;  /* 0x0000009d9d967220 */ /* 0x042fe20000410000 */
[----:B------:R-:W-:Y:S01]  /*14f50*/  FSEL R146, R157, RZ, !P1 ;  /* 0x000000ff9d927208 */ /* 0x000fe20004800000 */
[----:B--2---:R-:W-:-:S03]  /*14f60*/  FFMA.FTZ R144, R156, UR20, R151 ;  /* 0x000000149c907c23 */ /* 0x004fc60008010097 */
[----:B------:R-:W-:Y:S01]  /*14f70*/  FSEL R159, R150, RZ, P1 ;  /* 0x000000ff969f7208 */ /* 0x000fe20000800000 */
[C---:B------:R-:W-:Y:S01]  /*14f80*/  FADD.FTZ R33, -R146.reuse, R33 ;  /* 0x0000002192217221 */ /* 0x040fe20000010100 */
[----:B------:R-:W1:Y:S01]  /*14f90*/  @!P0 LDC.64 R150, c[0x0][0x3c8] ;  /* 0x0000f200ff968b82 */ /* 0x000e620000000a00 */
[C---:B------:R-:W-:Y:S01]  /*14fa0*/  FADD.FTZ R35, -R146.reuse, R35 ;  /* 0x0000002392237221 */ /* 0x040fe20000010100 */
[----:B------:R-:W-:Y:S01]  /*14fb0*/  FADD.FTZ R28, -R146, R28 ;  /* 0x0000001c921c7221 */ /* 0x000fe20000010100 */
[----:B------:R-:W-:Y:S01]  /*14fc0*/  FADD.FTZ R144, R144, R159 ;  /* 0x0000009f90907221 */ /* 0x000fe20000010000 */
[----:B------:R-:W-:Y:S02]  /*14fd0*/  IMAD.U32 R159, RZ, RZ, UR18 ;  /* 0x00000012ff9f7e24 */ /* 0x000fe4000f8e00ff */
[C---:B------:R-:W-:Y:S01]  /*14fe0*/  FADD.FTZ R29, -R146.reuse, R29 ;  /* 0x0000001d921d7221 */ /* 0x040fe20000010100 */
[C---:B------:R-:W-:Y:S01]  /*14ff0*/  FADD.FTZ R30, -R146.reuse, R30 ;  /* 0x0000001e921e7221 */ /* 0x040fe20000010100 */
[C---:B------:R-:W-:Y:S01]  /*15000*/  FADD.FTZ R31, -R146.reuse, R31 ;  /* 0x0000001f921f7221 */ /* 0x040fe20000010100 */
[----:B0-----:R-:W-:Y:S01]  /*15010*/  @!P0 IMAD.WIDE R154, R159, 0x4, R154 ;  /* 0x000000049f9a8825 */ /* 0x001fe200078e029a */
[----:B------:R-:W0:Y:S03]  /*15020*/  MUFU.RSQ R144, R144 ;  /* 0x0000009000907308 */ /* 0x000e260000001400 */
[C---:B------:R-:W-:Y:S01]  /*15030*/  FADD.FTZ R159, -R146.reuse, R32 ;  /* 0x00000020929f7221 */ /* 0x040fe20000010100 */
        /* <DEDUP_REMOVED lines=15> */
[C---:B0-----:R-:W-:Y:S01]  /*15130*/  FMUL.FTZ R34, R144.reuse, R33 ;  /* 0x0000002190227220 */ /* 0x041fe20000410000 */
[C---:B--2---:R-:W-:Y:S01]  /*15140*/  FMUL.FTZ R154, R144.reuse, R35 ;  /* 0x00000023909a7220 */ /* 0x044fe20000410000 */
[C---:B------:R-:W-:Y:S01]  /*15150*/  FMUL.FTZ R159, R144.reuse, R159 ;  /* 0x0000009f909f7220 */ /* 0x040fe20000410000 */
[----:B------:R0:W-:Y:S01]  /*15160*/  @!P0 STG.E desc[UR10][R150.64], R144 ;  /* 0x0000009096008986 */ /* 0x0001e2000c10190a */
[----:B------:R-:W-:Y:S01]  /*15170*/  FMUL.FTZ R161, R144, R161 ;  /* 0x000000a190a17220 */ /* 0x000fe20000410000 */
[----:B------:R-:W-:Y:S01]  /*15180*/  FFMA.FTZ R33, R34, R133, R101 ;  /* 0x0000008522217223 */ /* 0x000fe20000010065 */
[----:B------:R-:W-:Y:S01]  /*15190*/  FFMA.FTZ R35, R154, R135, R103 ;  /* 0x000000879a237223 */ /* 0x000fe20000010067 */
[----:B------:R-:W-:Y:S01]  /*151a0*/  FFMA.FTZ R32, R159, R132, R100 ;  /* 0x000000849f207223 */ /* 0x000fe20000010064 */
[----:B------:R-:W-:Y:S01]  /*151b0*/  FFMA.FTZ R34, R161, R134, R102 ;  /* 0x00000086a1227223 */ /* 0x000fe20000010066 */
[C---:B------:R-:W-:Y:S01]  /*151c0*/  FMUL.FTZ R30, R144.reuse, R30 ;  /* 0x0000001e901e7220 */ /* 0x040fe20000410000 */
[----:B------:R-:W-:Y:S01]  /*151d0*/  FMUL.FTZ R31, R144, R31 ;  /* 0x0000001f901f7220 */ /* 0x000fe20000410000 */
[C---:B------:R-:W-:Y:S01]  /*151e0*/  FADD.FTZ R16, -R146.reuse, R16 ;  /* 0x0000001092107221 */ /* 0x040fe20000010100 */
[C---:B------:R-:W-:Y:S01]  /*151f0*/  FADD.FTZ R17, -R146.reuse, R17 ;  /* 0x0000001192117221 */ /* 0x040fe20000010100 */
[C---:B------:R-:W-:Y:S01]  /*15200*/  FADD.FTZ R18, -R146.reuse, R18 ;  /* 0x0000001292127221 */ /* 0x040fe20000010100 */
[----:B------:R-:W-:Y:S01]  /*15210*/  FADD.FTZ R19, -R146, R19 ;  /* 0x0000001392137221 */ /* 0x000fe20000010100 */
[----:B0-----:R-:W0:Y:S01]  /*15220*/  LDC.64 R150, c[0x0][0x428] ;  /* 0x00010a00ff967b82 */ /* 0x001e220000000a00 */
        /* <DEDUP_REMOVED lines=23> */
[----:B0-----:R-:W-:-:S04]  /*153a0*/  IMAD.WIDE.U32 R154, R4, 0x10, R150 ;  /* 0x00000010049a7825 */ /* 0x001fc800078e0096 */
[C---:B------:R-:W-:Y:S01]  /*153b0*/  FMUL.FTZ R4, R144.reuse, R9 ;  /* 0x0000000990047220 */ /* 0x040fe20000410000 */
[----:B------:R-:W-:Y:S01]  /*153c0*/  FFMA.FTZ R27, R27, R127, R95 ;  /* 0x0000007f1b1b7223 */ /* 0x000fe2000001005f */
        /* <DEDUP_REMOVED lines=20> */
[C---:B0-----:R-:W-:Y:S01]  /*15510*/  FMUL.FTZ R33, R144.reuse, R28 ;  /* 0x0000001c90217220 */ /* 0x041fe20000410000 */
[----:B------:R-:W-:Y:S01]  /*15520*/  FMUL.FTZ R32, R144, R29 ;  /* 0x0000001d90207220 */ /* 0x000fe20000410000 */
[----:B------:R-:W-:-:S04]  /*15530*/  IMAD.WIDE.U32 R34, R3, 0x10, R150 ;  /* 0x0000001003227825 */ /* 0x000fc800078e0096 */
        /* <DEDUP_REMOVED lines=15> */
[----:B------:R-:W-:Y:S01]  /*15630*/  UIADD3 UR18, UPT, UPT, UR18, UR14, URZ ;  /* 0x0000000e12127290 */ /* 0x000fe2000fffe0ff */
[----:B------:R-:W-:-:S03]  /*15640*/  IMAD.WIDE.U32 R144, R148, 0x10, R150 ;  /* 0x0000001094907825 */ /* 0x000fc600078e0096 */
[----:B------:R-:W-:Y:S01]  /*15650*/  UISETP.GE.AND UP2, UPT, UR18, UR15, UPT ;  /* 0x0000000f1200728c */ /* 0x000fe2000bf46270 */
[----:B0-----:R-:W-:-:S04]  /*15660*/  IMAD.WIDE.U32 R8, R2, 0x10, R150 ;  /* 0x0000001002087825 */ /* 0x001fc800078e0096 */
[----:B------:R-:W-:Y:S01]  /*15670*/  FFMA.FTZ R10, R28, R110, R78 ;  /* 0x0000006e1c0a7223 */ /* 0x000fe2000001004e */
[----:B------:R-:W-:Y:S01]  /*15680*/  FFMA.FTZ R11, R29, R111, R79 ;  /* 0x0000006f1d0b7223 */ /* 0x000fe2000001004f */
[--C-:B------:R-:W-:Y:S01]  /*15690*/  IMAD.WIDE.U32 R34, R147, 0x10, R150.reuse ;  /* 0x0000001093227825 */ /* 0x100fe200078e0096 */
[----:B------:R0:W-:Y:S03]  /*156a0*/  STG.E.128 desc[UR10][R8.64], R24 ;  /* 0x0000001808007986 */ /* 0x0001e6000c101d0a */
[----:B------:R-:W-:Y:S01]  /*156b0*/  IMAD.WIDE.U32 R150, R152, 0x10, R150 ;  /* 0x0000001098967825 */ /* 0x000fe200078e0096 */
[----:B------:R1:W-:Y:S04]  /*156c0*/  STG.E.128 desc[UR10][R30.64], R20 ;  /* 0x000000141e007986 */ /* 0x0003e8000c101d0a */
[----:B------:R1:W-:Y:S04]  /*156d0*/  STG.E.128 desc[UR10][R32.64], R16 ;  /* 0x0000001020007986 */ /* 0x0003e8000c101d0a */
[----:B------:R1:W-:Y:S01]  /*156e0*/  STG.E.128 desc[UR10][R34.64], R12 ;  /* 0x0000000c22007986 */ /* 0x0003e2000c101d0a */
[----:B0-----:R-:W-:Y:S01]  /*156f0*/  FFMA.FTZ R8, R3, R108, R76 ;  /* 0x0000006c03087223 */ /* 0x001fe2000001004c */
[----:B------:R-:W-:-:S05]  /*15700*/  FFMA.FTZ R9, R4, R109, R77 ;  /* 0x0000006d04097223 */ /* 0x000fca000001004d */
[----:B------:R1:W-:Y:S04]  /*15710*/  STG.E.128 desc[UR10][R144.64], R8 ;  /* 0x0000000890007986 */ /* 0x0003e8000c101d0a */
[----:B------:R1:W-:Y:S01]  /*15720*/  STG.E.128 desc[UR10][R150.64], R136 ;  /* 0x0000008896007986 */ /* 0x0003e2000c101d0a */
[----:B------:R-:W-:Y:S05]  /*15730*/  BRA.U !UP2, `(.L_x_26330) ;  /* 0xfffffeb50a287547 */ /* 0x000fea000b83ffff */
[----:B------:R-:W-:Y:S05]  /*15740*/  EXIT ;  /* 0x000000000000794d */ /* 0x000fea0003800000 */
.L_x_26331:
        /* <DEDUP_REMOVED lines=11> */
.L_x_27355:


//--------------------- .text._ZN10layer_norm13ln_fwd_kernelINS_13Kernel_traitsIfffffjLj4096ELj1ELj1ELj4ELj16ENS_18Kernel_traits_baseILj4096EfffffjLj128EEEEELb1ELb1ELb1ELb0EEEvNS_9FwdParamsE --------------------------
	.section	.text._ZN10layer_norm13ln_fwd_kernelINS_13Kernel_traitsIfffffjLj4096ELj1ELj1ELj4ELj16ENS_18Kernel_traits_baseILj4096EfffffjLj128EEEEELb1ELb1ELb1ELb0EEEvNS_9FwdParamsE,"ax",@progbits
	.align	128
        .global         _ZN10layer_norm13ln_fwd_kernelINS_13Kernel_traitsIfffffjLj4096ELj1ELj1ELj4ELj16ENS_18Kernel_traits_baseILj4096EfffffjLj128EEEEELb1ELb1ELb1ELb0EEEvNS_9FwdParamsE
        .type           _ZN10layer_norm13ln_fwd_kernelINS_13Kernel_traitsIfffffjLj4096ELj1ELj1ELj4ELj16ENS_18Kernel_traits_baseILj4096EfffffjLj128EEEEELb1ELb1ELb1ELb0EEEvNS_9FwdParamsE,@function
        .size           _ZN10layer_norm13ln_fwd_kernelINS_13Kernel_traitsIfffffjLj4096ELj1ELj1ELj4ELj16ENS_18Kernel_traits_baseILj4096EfffffjLj128EEEEELb1ELb1ELb1ELb0EEEvNS_9FwdParamsE,(.L_x_27356 - _ZN10layer_norm13ln_fwd_kernelINS_13Kernel_traitsIfffffjLj4096ELj1ELj1ELj4ELj16ENS_18Kernel_traits_baseILj4096EfffffjLj128EEEEELb1ELb1ELb1ELb0EEEvNS_9FwdParamsE)
        .other          _ZN10layer_norm13ln_fwd_kernelINS_13Kernel_traitsIfffffjLj4096ELj1ELj1ELj4ELj16ENS_18Kernel_traits_baseILj4096EfffffjLj128EEEEELb1ELb1ELb1ELb0EEEvNS_9FwdParamsE,@"STO_CUDA_ENTRY STV_DEFAULT"
_ZN10layer_norm13ln_fwd_kernelINS_13Kernel_traitsIfffffjLj4096ELj1ELj1ELj4ELj16ENS_18Kernel_traits_baseILj4096EfffffjLj128EEEEELb1ELb1ELb1ELb0EEEvNS_9FwdParamsE:
.text._ZN10layer_norm13ln_fwd_kernelINS_13Kernel_traitsIfffffjLj4096ELj1ELj1ELj4ELj16ENS_18Kernel_traits_baseILj4096EfffffjLj128EEEEELb1ELb1ELb1ELb0EEEvNS_9FwdParamsE:
        /* <DEDUP_REMOVED lines=14> */
[----:B------:R-:W0:Y:S03]  /*00e0*/  @P0 LDC R5, c[0x0][0x460] ;  /* 0x00011800ff050b82 */ /* 0x000e260000000800 */
[----:B----4-:R1:W0:Y:S01]  /*00f0*/  @P0 LDG.E.64 R10, desc[UR12][R8.64] ;  /* 0x0000000c080a0981 */ /* 0x010222000c1e1b00 */
[----:B-----5:R-:W-:Y:S01]  /*0100*/  UISETP.NE.U32.AND UP0, UPT, UR6, URZ, UPT ;  /* 0x000000ff0600728c */ /* 0x020fe2000bf05070 */
[----:B------:R-:W-:Y:S01]  /*0110*/  BSSY.RECONVERGENT B0, `(.L_x_26332) ;  /* 0x00000ce000007945 */ /* 0x000fe20003800200 */
[----:B------:R-:W-:Y:S01]  /*0120*/  USHF.R.S32.HI UR4, URZ, 0x1f, UR5 ;  /* 0x0000001fff047899 */ /* 0x000fe20008011405 */
[----:B------:R-:W1:Y:S01]  /*0130*/  S2R R7, SR_TID.X ;  /* 0x0000000000077919 */ /* 0x000e620000002100 */
[----:B------:R-:W-:Y:S01]  /*0140*/  UISETP.NE.AND.EX UP0, UPT, UR7, URZ, UPT, UP0 ;  /* 0x000000ff0700728c */ /* 0x000fe2000bf05300 */
[----:B------:R-:W3:Y:S01]  /*0150*/  S2UR UR7, SR_CTAID.X ;  /* 0x00000000000779c3 */ /* 0x000ee20000002500 */
[----:B------:R-:W-:-:S04]  /*0160*/  ULEA.HI UR4, UR4, UR5, URZ, 0x2 ;  /* 0x0000000504047291 */ /* 0x000fc8000f8f10ff */
[----:B------:R-:W-:-:S03]  /*0170*/  USHF.R.S32.HI UR4, URZ, 0x2, UR4 ;  /* 0x00000002ff047899 */ /* 0x000fc60008011404 */
[----:B------:R-:W3:Y:S01]  /*0180*/  LDC R4, c[0x0][0x360] ;  /* 0x0000d800ff047b82 */ /* 0x000ee20000000800 */
[----:B-1----:R-:W-:Y:S02]  /*0190*/  LOP3.LUT R9, R7, 0x60, RZ, 0xc0, !PT ;  /* 0x0000006007097812 */ /* 0x002fe400078ec0ff */
[----:B--2---:R-:W-:Y:S02]  /*01a0*/  @P0 R2UR UR14, R2 ;  /* 0x00000000020e02ca */ /* 0x004fe400000e0000 */
[----:B------:R-:W-:Y:S02]  /*01b0*/  @P0 R2UR UR15, R3 ;  /* 0x00000000030f02ca */ /* 0x000fe400000e0000 */
[----:B0-----:R-:W-:Y:S01]  /*01c0*/  @P0 IADD3 R8, P1, PT, R10, R5, RZ ;  /* 0x000000050a080210 */ /* 0x001fe20007f3e0ff */
[----:B------:R-:W-:-:S03]  /*01d0*/  IMAD.MOV.U32 R5, RZ, RZ, R7 ;  /* 0x000000ffff057224 */ /* 0x000fc600078e0007 */
[----:B------:R-:W-:Y:S01]  /*01e0*/  @P0 IADD3.X R13, PT, PT, RZ, R11, RZ, P1, !PT ;  /* 0x0000000bff0d0210 */ /* 0x000fe20000ffe4ff */
[----:B---3--:R-:W-:Y:S01]  /*01f0*/  IMAD R4, R4, UR7, R5 ;  /* 0x0000000704047c24 */ /* 0x008fe2000f8e0205 */
[----:B------:R-:W-:Y:S02]  /*0200*/  LOP3.LUT R3, R5, 0x7f, RZ, 0x3c, !PT ;  /* 0x0000007f05037812 */ /* 0x000fe400078e3cff */
[--C-:B------:R-:W-:Y:S01]  /*0210*/  SHF.R.U64 R2, R8, 0x2, R13.reuse ;  /* 0x0000000208027819 */ /* 0x100fe2000000120d */
[----:B------:R-:W-:Y:S01]  /*0220*/  UIADD3 UR26, UPT, UPT, UR14, -0x61c88647, URZ ;  /* 0x9e3779b90e1a7890 */ /* 0x000fe2000fffe0ff */
[----:B------:R-:W-:Y:S01]  /*0230*/  SHF.R.U32.HI R0, RZ, 0x2, R13 ;  /* 0x00000002ff007819 */ /* 0x000fe2000001160d */
[----:B------:R-:W-:Y:S01]  /*0240*/  VIADD R3, R3, UR4 ;  /* 0x0000000403037c36 */ /* 0x000fe20008000000 */
[----:B------:R-:W-:Y:S02]  /*0250*/  UIADD3 UR27, UPT, UPT, UR15, -0x4498517b, URZ ;  /* 0xbb67ae850f1b7890 */ /* 0x000fe4000fffe0ff */
[----:B------:R-:W-:-:S02]  /*0260*/  UIADD3 UR28, UPT, UPT, UR14, 0x3c6ef372, URZ ;  /* 0x3c6ef3720e1c7890 */ /* 0x000fc4000fffe0ff */
[----:B------:R-:W-:Y:S02]  /*0270*/  UIADD3 UR29, UPT, UPT, UR15, 0x76cf5d0a, URZ ;  /* 0x76cf5d0a0f1d7890 */ /* 0x000fe4000fffe0ff */
[----:B------:R-:W-:Y:S02]  /*0280*/  UIADD3 UR30, UPT, UPT, UR14, -0x255992d5, URZ ;  /* 0xdaa66d2b0e1e7890 */ /* 0x000fe4000fffe0ff */
[----:B------:R-:W-:Y:S02]  /*0290*/  UIADD3 UR31, UPT, UPT, UR15, 0x32370b8f, URZ ;  /* 0x32370b8f0f1f7890 */ /* 0x000fe4000fffe0ff */
[----:B------:R-:W-:Y:S02]  /*02a0*/  UIADD3 UR20, UPT, UPT, UR14, 0x78dde6e4, URZ ;  /* 0x78dde6e40e147890 */ /* 0x000fe4000fffe0ff */
[----:B------:R-:W-:Y:S02]  /*02b0*/  UIADD3 UR8, UPT, UPT, UR15, -0x126145ec, URZ ;  /* 0xed9eba140f087890 */ /* 0x000fe4000fffe0ff */
[----:B------:R-:W-:-:S02]  /*02c0*/  UIADD3 UR9, UPT, UPT, UR14, 0x1715609d, URZ ;  /* 0x1715609d0e097890 */ /* 0x000fc4000fffe0ff */
[----:B------:R-:W-:Y:S02]  /*02d0*/  UIADD3 UR10, UPT, UPT, UR15, -0x56f99767, URZ ;  /* 0xa90668990f0a7890 */ /* 0x000fe4000fffe0ff */
[----:B------:R-:W-:Y:S02]  /*02e0*/  UIADD3 UR11, UPT, UPT, UR14, -0x4ab325aa, URZ ;  /* 0xb54cda560e0b7890 */ /* 0x000fe4000fffe0ff */
[----:B------:R-:W-:Y:S02]  /*02f0*/  UIADD3 UR16, UPT, UPT, UR15, 0x646e171e, URZ ;  /* 0x646e171e0f107890 */ /* 0x000fe4000fffe0ff */
[----:B------:R-:W-:Y:S02]  /*0300*/  UIADD3 UR17, UPT, UPT, UR14, 0x5384540f, URZ ;  /* 0x5384540f0e117890 */ /* 0x000fe4000fffe0ff */
[----:B------:R-:W-:Y:S02]  /*0310*/  UIADD3 UR18, UPT, UPT, UR15, 0x1fd5c5a3, URZ ;  /* 0x1fd5c5a30f127890 */ /* 0x000fe4000fffe0ff */
[----:B------:R-:W-:-:S02]  /*0320*/  UIADD3 UR19, UPT, UPT, UR14, -0xe443238, URZ ;  /* 0xf1bbcdc80e137890 */ /* 0x000fc4000fffe0ff */
        /* <DEDUP_REMOVED lines=93> */
.L_x_26333:
        /* <DEDUP_REMOVED lines=42> */
[----:B------:R-:W5:Y:S03]  /*0ba0*/  @P2 LDG.E.128 R40, desc[UR12][R36.64] ;  /* 0x0000000c24282981 */ /* 0x000f66000c1e1d00 */
[----:B------:R-:W-:-:S03]  /*0bb0*/  @P1 IMAD.WIDE.U32 R38, R5, 0x10, R38 ;  /* 0x0000001005261825 */ /* 0x000fc600078e0026 */
[----:B------:R-:W4:Y:S01]  /*0bc0*/  @P6 LDC.64 R70, c[0x0][0x3e8] ;  /* 0x0000fa00ff466b82 */ /* 0x000f220000000a00 */
[C---:B------:R-:W-:Y:S01]  /*0bd0*/  @P1 IMAD.WIDE.U32 R44, R5.reuse, 0x10, R44 ;  /* 0x00000010052c1825 */ /* 0x040fe200078e002c */
[----:B------:R-:W5:Y:S03]  /*0be0*/  @P1 LDG.E.128 R136, desc[UR12][R38.64] ;  /* 0x0000000c26881981 */ /* 0x000f66000c1e1d00 */
[----:B------:R-:W-:Y:S01]  /*0bf0*/  @P1 VIADD R5, R5, 0x80 ;  /* 0x0000008005051836 */ /* 0x000fe20000000000 */
[----:B------:R-:W5:Y:S03]  /*0c00*/  @P1 LDG.E.128 R48, desc[UR12][R44.64] ;  /* 0x0000000c2c301981 */ /* 0x000f66000c1e1d00 */
[----:B--2---:R-:W-:-:S04]  /*0c10*/  @P0 IMAD.WIDE.U32 R46, R5, 0x10, R46 ;  /* 0x00000010052e0825 */ /* 0x004fc800078e002e */
[C---:B0-----:R-:W-:Y:S01]  /*0c20*/  @P0 IMAD.WIDE.U32 R56, R5.reuse, 0x10, R10 ;  /* 0x0000001005380825 */ /* 0x041fe200078e000a */
[----:B------:R-:W-:Y:S01]  /*0c30*/  @P0 IADD3 R5, PT, PT, R5, 0x80, RZ ;  /* 0x0000008005050810 */ /* 0x000fe20007ffe0ff */
[----:B------:R-:W5:Y:S04]  /*0c40*/  @P0 LDG.E.128 R52, desc[UR12][R46.64] ;  /* 0x0000000c2e340981 */ /* 0x000f68000c1e1d00 */
[C---:B-1----:R-:W-:Y:S01]  /*0c50*/  @P5 IMAD.WIDE.U32 R88, R5.reuse, 0x10, R12 ;  /* 0x0000001005585825 */ /* 0x042fe200078e000c */
[----:B------:R0:W5:Y:S03]  /*0c60*/  @P0 LDG.E.128 R60, desc[UR12][R56.64] ;  /* 0x0000000c383c0981 */ /* 0x000166000c1e1d00 */
[C---:B---3--:R-:W-:Y:S01]  /*0c70*/  @P5 IMAD.WIDE.U32 R90, R5.reuse, 0x10, R58 ;  /* 0x00000010055a5825 */ /* 0x048fe200078e003a */
[----:B------:R-:W5:Y:S03]  /*0c80*/  @P5 LDG.E.128 R64, desc[UR12][R88.64] ;  /* 0x0000000c58405981 */ /* 0x000f66000c1e1d00 */
[----:B------:R-:W-:Y:S01]  /*0c90*/  @P5 VIADD R5, R5, 0x80 ;  /* 0x0000008005055836 */ /* 0x000fe20000000000 */
[----:B------:R-:W5:Y:S03]  /*0ca0*/  @P5 LDG.E.128 R72, desc[UR12][R90.64] ;  /* 0x0000000c5a485981 */ /* 0x000f66000c1e1d00 */
[----:B----4-:R-:W-:-:S05]  /*0cb0*/  @P6 IMAD.WIDE.U32 R10, R5, 0x10, R68 ;  /* 0x00000010050a6825 */ /* 0x010fca00078e0044 */
[----:B------:R-:W5:Y:S01]  /*0cc0*/  @P6 LDG.E.128 R76, desc[UR12][R10.64] ;  /* 0x0000000c0a4c6981 */ /* 0x000f62000c1e1d00 */
[----:B------:R-:W-:Y:S01]  /*0cd0*/  @P6 IMAD.WIDE.U32 R12, R5, 0x10, R70 ;  /* 0x00000010050c6825 */ /* 0x000fe200078e0046 */
[----:B------:R-:W-:Y:S02]  /*0ce0*/  CS2R R70, SRZ ;  /* 0x0000000000467805 */ /* 0x000fe4000001ff00 */
[----:B------:R-:W-:Y:S02]  /*0cf0*/  CS2R R68, SRZ ;  /* 0x0000000000447805 */ /* 0x000fe4000001ff00 */
[----:B------:R-:W-:Y:S02]  /*0d00*/  CS2R R58, SRZ ;  /* 0x00000000003a7805 */ /* 0x000fe4000001ff00 */
[----:B0-----:R-:W-:Y:S01]  /*0d10*/  CS2R R56, SRZ ;  /* 0x0000000000387805 */ /* 0x001fe2000001ff00 */
[----:B------:R0:W5:Y:S01]  /*0d20*/  @P6 LDG.E.128 R84, desc[UR12][R12.64] ;  /* 0x0000000c0c546981 */ /* 0x000162000c1e1d00 */
        /* <DEDUP_REMOVED lines=9> */
[----:B0-----:R-:W-:Y:S02]  /*0dc0*/  CS2R R12, SRZ ;  /* 0x00000000000c7805 */ /* 0x001fe4000001ff00 */
[----:B------:R-:W-:Y:S02]  /*0dd0*/  @P6 CS2R R82, SRZ ;  /* 0x0000000000526805 */ /* 0x000fe4000001ff00 */
[----:B------:R-:W-:-:S07]  /*0de0*/  @P6 CS2R R80, SRZ ;  /* 0x0000000000506805 */ /* 0x000fce000001ff00 */
.L_x_26334:
[----:B------:R-:W-:Y:S05]  /*0df0*/  BSYNC.RECONVERGENT B0 ;  /* 0x0000000000007941 */ /* 0x000fea0003800200 */
.L_x_26332:
[----:B------:R-:W0:Y:S02]  /*0e00*/  LDCU UR5, c[0x0][0x384] ;  /* 0x00007080ff0577ac */ /* 0x000e240008000800 */
[----:B0-----:R-:W-:-:S06]  /*0e10*/  UISETP.GE.AND UP0, UPT, UR7, UR5, UPT ;  /* 0x000000050700728c */ /* 0x001fcc000bf06270 */
[----:B------:R-:W-:-:S13]  /*0e20*/  PLOP3.LUT P0, PT, PT, PT, UP0, 0x80, 0x8 ;  /* 0x000000000008781c */ /* 0x000fda0003f0f008 */
[----:B------:R-:W-:Y:S05]  /*0e30*/  @P0 EXIT ;  /* 0x000000000000094d */ /* 0x000fea0003800000 */
[----:B------:R-:W-:Y:S01]  /*0e40*/  IMAD.HI.U32 R5, R4, -0x326172a9, RZ ;  /* 0xcd9e8d5704057827 */ /* 0x000fe200078e00ff */
[----:B------:R-:W-:Y:S01]  /*0e50*/  ULOP3.LUT UR6, UR4, 0x7f, URZ, 0xc0, !UPT ;  /* 0x0000007f04067892 */ /* 0x000fe2000f8ec0ff */
[----:B------:R-:W-:Y:S01]  /*0e60*/  SHF.L.U32 R7, R7, 0x5, RZ ;  /* 0x0000000507077819 */ /* 0x000fe200000006ff */
[----:B------:R-:W-:Y:S01]  /*0e70*/  ULOP3.LUT UR5, UR4, 0xffffff80, URZ, 0xc0, !UPT ;  /* 0xffffff8004057892 */ /* 0x000fe2000f8ec0ff */
[----:B------:R-:W-:Y:S01]  /*0e80*/  IMAD.HI.U32 R6, R2, -0x2daee0ad, RZ ;  /* 0xd2511f5302067827 */ /* 0x000fe200078e00ff */
[----:B------:R-:W-:Y:S01]  /*0e90*/  LOP3.LUT R5, R0, UR14, R5, 0x96, !PT ;  /* 0x0000000e00057c12 */ /* 0x000fe2000f8e9605 */
[----:B------:R-:W0:Y:S02]  /*0ea0*/  LDCU.U8 UR24, c[0x0][0x410] ;  /* 0x00008200ff1877ac */ /* 0x000e240008000000 */
[----:B------:R-:W-:Y:S01]  /*0eb0*/  IMAD R89, R2, -0x2daee0ad, RZ ;  /* 0xd2511f5302597824 */ /* 0x000fe200078e02ff */
[----:B------:R-:W-:Y:S01]  /*0ec0*/  LOP3.LUT R6, R6, UR15, RZ, 0x3c, !PT ;  /* 0x0000000f06067c12 */ /* 0x000fe2000f8e3cff */
[----:B------:R-:W-:Y:S01]  /*0ed0*/  IMAD.HI.U32 R88, R5, -0x2daee0ad, RZ ;  /* 0xd2511f5305587827 */ /* 0x000fe200078e00ff */
[----:B------:R-:W1:Y:S03]  /*0ee0*/  LDCU UR25, c[0x0][0x400] ;  /* 0x00008000ff1977ac */ /* 0x000e660008000800 */
        /* <DEDUP_REMOVED lines=34> */
[----:B------:R-:W2:Y:S02]  /*1110*/  LDCU.128 UR8, c[0x0][0x3f0] ;  /* 0x00007e00ff0877ac */ /* 0x000ea40008000c00 */
        /* <DEDUP_REMOVED lines=9> */
[----:B------:R-:W3:Y:S03]  /*11b0*/  LDCU.64 UR16, c[0x0][0x408] ;  /* 0x00008100ff1077ac */ /* 0x000ee60008000a00 */
[----:B------:R-:W-:Y:S01]  /*11c0*/  IMAD R11, R6, -0x2daee0ad, RZ ;  /* 0xd2511f53060b7824 */ /* 0x000fe200078e02ff */
[----:B------:R-:W-:Y:S01]  /*11d0*/  LOP3.LUT R90, R90, UR19, R5, 0x96, !PT ;  /* 0x000000135a5a7c12 */ /* 0x000fe2000f8e9605 */
[C---:B------:R-:W-:Y:S01]  /*11e0*/  IMAD.HI.U32 R6, R10.reuse, -0x2daee0ad, RZ ;  /* 0xd2511f530a067827 */ /* 0x040fe200078e00ff */
[----:B------:R-:W4:Y:S03]  /*11f0*/  LDCU.64 UR18, c[0x0][0x3a0] ;  /* 0x00007400ff1277ac */ /* 0x000f260008000a00 */
[----:B------:R-:W-:Y:S01]  /*1200*/  IMAD R10, R10, -0x2daee0ad, RZ ;  /* 0xd2511f530a0a7824 */ /* 0x000fe200078e02ff */
[----:B------:R-:W-:Y:S01]  /*1210*/  LOP3.LUT R11, R11, UR21, R6, 0x96, !PT ;  /* 0x000000150b0b7c12 */ /* 0x000fe2000f8e9606 */
[----:B------:R-:W-:Y:S01]  /*1220*/  IMAD.HI.U32 R5, R90, -0x2daee0ad, RZ ;  /* 0xd2511f535a057827 */ /* 0x000fe200078e00ff */
[----:B------:R-:W0:Y:S03]  /*1230*/  LDCU.64 UR20, c[0x0][0x380] ;  /* 0x00007000ff1477ac */ /* 0x000e260008000a00 */
[----:B------:R-:W-:Y:S01]  /*1240*/  IMAD R89, R88, -0x326172a9, RZ ;  /* 0xcd9e8d5758597824 */ /* 0x000fe200078e02ff */
[----:B------:R-:W-:Y:S01]  /*1250*/  LOP3.LUT R5, R10, UR23, R5, 0x96, !PT ;  /* 0x000000170a057c12 */ /* 0x000fe2000f8e9605 */
[----:B------:R-:W-:Y:S01]  /*1260*/  IMAD.MOV R10, RZ, RZ, -R9 ;  /* 0x000000ffff0a7224 */ /* 0x000fe200078e0a09 */
[----:B------:R-:W-:Y:S01]  /*1270*/  LOP3.LUT R9, R7, 0x3e0, RZ, 0xc0, !PT ;  /* 0x000003e007097812 */ /* 0x000fe200078ec0ff */
[----:B------:R-:W-:Y:S01]  /*1280*/  IMAD.HI.U32 R6, R11, -0x326172a9, RZ ;  /* 0xcd9e8d570b067827 */ /* 0x000fe200078e00ff */
[----:B------:R-:W0:Y:S02]  /*1290*/  LDCU UR23, c[0x0][0x388] ;  /* 0x00007100ff1777ac */ /* 0x000e240008000800 */
[----:B------:R-:W-:Y:S01]  /*12a0*/  VIADDMNMX R7, R10, UR6, RZ, !PT ;  /* 0x000000060a077c46 */ /* 0x000fe2000f8001ff */
[----:B------:R-:W-:Y:S01]  /*12b0*/  IMAD.MOV R9, RZ, RZ, -R9 ;  /* 0x000000ffff097224 */ /* 0x000fe200078e0a09 */
[----:B------:R-:W-:Y:S01]  /*12c0*/  LOP3.LUT R6, R89, UR22, R6, 0x96, !PT ;  /* 0x0000001659067c12 */ /* 0x000fe2000f8e9606 */
[----:B------:R-:W-:Y:S01]  /*12d0*/  IMAD R10, R11, -0x326172a9, RZ ;  /* 0xcd9e8d570b0a7824 */ /* 0x000fe200078e02ff */
[----:B------:R-:W-:Y:S01]  /*12e0*/  VIMNMX R7, PT, PT, R7, 0x20, PT ;  /* 0x0000002007077848 */ /* 0x000fe20003fe0100 */
[----:B------:R-:W0:Y:S03]  /*12f0*/  LDCU UR22, c[0x0][0x404] ;  /* 0x00008080ff1677ac */ /* 0x000e260008000800 */
[----:B------:R-:W-:-:S04]  /*1300*/  LEA R7, R7, UR5, 0x2 ;  /* 0x0000000507077c11 */ /* 0x000fc8000f8e10ff */
[----:B------:R-:W-:Y:S02]  /*1310*/  I2FP.F32.U32 R88, R7 ;  /* 0x0000000700587245 */ /* 0x000fe40000201000 */
[----:B------:R-:W-:Y:S02]  /*1320*/  VIADDMNMX R7, R9, UR6, RZ, !PT ;  /* 0x0000000609077c46 */ /* 0x000fe4000f8001ff */
[----:B------:R-:W1:Y:S02]  /*1330*/  MUFU.RCP R9, R88 ;  /* 0x0000005800097308 */ /* 0x000e640000001000 */
[----:B------:R-:W-:Y:S02]  /*1340*/  VIMNMX R165, PT, PT, R7, 0x20, PT ;  /* 0x0000002007a57848 */ /* 0x000fe40003fe0100 */
[----:B------:R-:W-:Y:S01]  /*1350*/  LOP3.LUT R7, R8, 0x3, RZ, 0xc0, !PT ;  /* 0x0000000308077812 */ /* 0x000fe200078ec0ff */
[----:B------:R-:W-:Y:S01]  /*1360*/  IMAD.MOV.U32 R8, RZ, RZ, RZ ;  /* 0x000000ffff087224 */ /* 0x000fe200078e00ff */
[----:B------:R-:W-:Y:S01]  /*1370*/  LEA R165, R165, UR5, 0x2 ;  /* 0x00000005a5a57c11 */ /* 0x000fe2000f8e10ff */
[----:B-1----:R1:W-:Y:S02]  /*1380*/  STL [R1], R9 ;  /* 0x0000000901007387 */ /* 0x0023e40000100800 */
[----:B01234-:R-:W-:-:S07]  /*1390*/  IMAD R9, R90, -0x2daee0ad, RZ ;  /* 0xd2511f535a097824 */ /* 0x01ffce00078e02ff */
.L_x_26763:
        /* <DEDUP_REMOVED lines=11> */
[----:B------:R-:W1:Y:S01]  /*1450*/  S2R R141, SR_TID.X ;  /* 0x00000000008d7919 */ /* 0x000e620000002100 */
[----:B------:R-:W-:Y:S01]  /*1460*/  USHF.R.S32.HI UR6, URZ, 0x1f, UR5 ;  /* 0x0000001fff067899 */ /* 0x000fe20008011405 */
[----:B0-----:R-:W-:-:S03]  /*1470*/  IMAD.MOV.U32 R129, RZ, RZ, RZ ;  /* 0x000000ffff817224 */ /* 0x001fc600078e00ff */
[----:B------:R-:W-:Y:S01]  /*1480*/  ULEA.HI UR6, UR6, UR5, URZ, 0x2 ;  /* 0x0000000506067291 */ /* 0x000fe2000f8f10ff */
[----:B--2---:R-:W-:-:S13]  /*1490*/  ISETP.GE.AND P3, PT, R128, 0x1, PT ;  /* 0x000000018000780c */ /* 0x004fda0003f66270 */
[----:B------:R-:W-:Y:S01]  /*14a0*/  @P3 VIADD R135, R128, 0xffffffff ;  /* 0xffffffff80873836 */ /* 0x000fe20000000000 */
[----:B---3--:R-:W-:-:S03]  /*14b0*/  R2UR UR4, R130 ;  /* 0x00000000820472ca */ /* 0x008fc600000e0000 */
[----:B------:R-:W-:-:S05]  /*14c0*/  @P3 IMAD R135, R135, UR23, RZ ;  /* 0x0000001787873c24 */ /* 0x000fca000f8e02ff */
[----:B------:R-:W-:-:S04]  /*14d0*/  @P3 SHF.R.S32.HI R140, RZ, 0x1f, R135 ;  /* 0x0000001fff8c3819 */ /* 0x000fc80000011487 */
[----:B------:R-:W-:Y:S02]  /*14e0*/  @P3 LEA.HI R140, R140, R135, RZ, 0x2 ;  /* 0x000000878c8c3211 */ /* 0x000fe400078f10ff */
[----:B------:R-:W-:Y:S02]  /*14f0*/  MOV R135, UR6 ;  /* 0x0000000600877c02 */ /* 0x000fe40008000f00 */
[-C--:B-1----:R-:W-:Y:S02]  /*1500*/  @P3 LEA.HI.SX32 R129, R140, R141.reuse, 0x1e ;  /* 0x0000008d8c813211 */ /* 0x082fe400078ff2ff */
[----:B------:R-:W-:Y:S01]  /*1510*/  LEA.HI.SX32 R135, R135, R141, 0x1e ;  /* 0x0000008d87877211 */ /* 0x000fe200078ff2ff */
[----:B-----5:R-:W-:Y:S06]  /*1520*/  @!P0 BRA `(.L_x_26336) ;  /* 0x0000003400288947 */ /* 0x020fec0003800000 */
[----:B------:R-:W-:-:S04]  /*1530*/  UISETP.NE.U32.AND UP0, UPT, UR18, URZ, UPT ;  /* 0x000000ff1200728c */ /* 0x000fc8000bf05070 */
[----:B------:R-:W-:Y:S01]  /*1540*/  UISETP.NE.AND.EX UP0, UPT, UR19, URZ, UPT, UP0 ;  /* 0x000000ff1300728c */ /* 0x000fe2000bf05300 */
[----:B------:R-:W-:Y:S10]  /*1550*/  @!P3 BRA `(.L_x_26337) ;  /* 0x00000000000cb947 */ /* 0x000ff40003800000 */
[----:B------:R-:W0:Y:S02]  /*1560*/  LDC.64 R88, c[0x0][0x390] ;  /* 0x0000e400ff587b82 */ /* 0x000e240000000a00 */
[----:B0-----:R-:W-:-:S06]  /*1570*/  IMAD.WIDE.U32 R88, R129, 0x10, R88 ;  /* 0x0000001081587825 */ /* 0x001fcc00078e0058 */
[----:B------:R-:W5:Y:S02]  /*1580*/  LDG.E.128 R88, desc[UR12][R88.64] ;  /* 0x0000000c58587981 */ /* 0x000f64000c1e1d00 */
.L_x_26337:
[----:B------:R-:W-:Y:S05]  /*1590*/  BRA.U !UP0, `(.L_x_26338) ;  /* 0x00000019086c7547 */ /* 0x000fea000b800000 */
[----:B------:R-:W0:Y:S02]  /*15a0*/  LDC.64 R92, c[0x0][0x3a0] ;  /* 0x0000e800ff5c7b82 */ /* 0x000e240000000a00 */
[----:B0-----:R-:W-:-:S06]  /*15b0*/  IMAD.WIDE.U32 R92, R135, 0x10, R92 ;  /* 0x00000010875c7825 */ /* 0x001fcc00078e005c */
[----:B------:R-:W2:Y:S01]  /*15c0*/  LDG.E.128 R92, desc[UR12][R92.64] ;  /* 0x0000000c5c5c7981 */ /* 0x000ea2000c1e1d00 */
[----:B------:R-:W-:-:S13]  /*15d0*/  ISETP.GT.AND P1, PT, R128, RZ, PT ;  /* 0x000000ff8000720c */ /* 0x000fda0003f24270 */
[----:B------:R-:W-:Y:S02]  /*15e0*/  @!P1 IMAD.MOV.U32 R98, RZ, RZ, R7 ;  /* 0x000000ffff629224 */ /* 0x000fe400078e0007 */
[----:B------:R-:W-:Y:S01]  /*15f0*/  @!P1 IMAD.MOV.U32 R140, RZ, RZ, R9 ;  /* 0x000000ffff8c9224 */ /* 0x000fe200078e0009 */
[----:B--2---:R-:W-:Y:S01]  /*1600*/  @!P1 MOV R96, R92 ;  /* 0x0000005c00609202 */ /* 0x004fe20000000f00 */
        /* <DEDUP_REMOVED lines=17> */
.L_x_26342:
        /* <DEDUP_REMOVED lines=13> */
.L_x_26344:
[----:B------:R-:W-:Y:S05]  /*17f0*/  BSYNC.RECONVERGENT B2 ;  /* 0x0000000000027941 */ /* 0x000fea0003800200 */
.L_x_26343:
        /* <DEDUP_REMOVED lines=58> */
[----:B------:R-:W-:-:S07]  /*1ba0*/  LOP3.LUT R5, R96, UR5, R141, 0x96, !PT ;  /* 0x0000000560057c12 */ /* 0x000fce000f8e968d */
.L_x_26341:
[----:B------:R-:W-:Y:S05]  /*1bb0*/  BSYNC.RECONVERGENT B1 ;  /* 0x0000000000017941 */ /* 0x000fea0003800200 */
.L_x_26340:
[----:B------:R-:W-:Y:S01]  /*1bc0*/  I2FP.F32.U32 R7, R11 ;  /* 0x0000000b00077245 */ /* 0x000fe20000201000 */
[----:B------:R-:W-:-:S04]  /*1bd0*/  IMAD.MOV.U32 R96, RZ, RZ, 0x2f800000 ;  /* 0x2f800000ff607424 */ /* 0x000fc800078e00ff */
[----:B------:R-:W-:-:S05]  /*1be0*/  FFMA.FTZ R7, R7, R96, 1.1641532182693481445e-10 ;  /* 0x2f00000007077423 */ /* 0x000fca0000010060 */
[----:B------:R-:W-:Y:S01]  /*1bf0*/  FSETP.GTU.FTZ.AND P2, PT, R7, UR22, PT ;  /* 0x0000001607007c0b */ /* 0x000fe2000bf5c000 */
[----:B-----5:R-:W-:-:S03]  /*1c00*/  FMUL.FTZ R7, R88, UR17 ;  /* 0x0000001158077c20 */ /* 0x020fc60008410000 */
[----:B------:R-:W-:Y:S01]  /*1c10*/  SEL R11, RZ, 0x1, P2 ;  /* 0x00000001ff0b7807 */ /* 0x000fe20001000000 */
[----:B------:R-:W-:-:S05]  /*1c20*/  FMUL.FTZ R7, R7, UR16 ;  /* 0x0000001007077c20 */ /* 0x000fca0008410000 */
[----:B------:R-:W-:-:S05]  /*1c30*/  FSEL R7, R7, RZ, !P2 ;  /* 0x000000ff07077208 */ /* 0x000fca0005000000 */
[----:B------:R-:W-:-:S07]  /*1c40*/  FFMA.FTZ R96, R7, R16, R92 ;  /* 0x0000001007607223 */ /* 0x000fce000001005c */
.L_x_26339:
        /* <DEDUP_REMOVED lines=16> */
.L_x_26348:
        /* <DEDUP_REMOVED lines=13> */
.L_x_26350:
[----:B------:R-:W-:Y:S05]  /*1e20*/  BSYNC.RECONVERGENT B2 ;  /* 0x0000000000027941 */ /* 0x000fea0003800200 */
.L_x_26349:
        /* <DEDUP_REMOVED lines=60> */
[----:B------:R-:W-:-:S07]  /*21f0*/  IMAD.MOV.U32 R7, RZ, RZ, RZ ;  /* 0x000000ffff077224 */ /* 0x000fce00078e00ff */
.L_x_26347:
[----:B------:R-:W-:Y:S05]  /*2200*/  BSYNC.RECONVERGENT B1 ;  /* 0x0000000000017941 */ /* 0x000fea0003800200 */
.L_x_26346:
[----:B------:R-:W-:Y:S01]  /*2210*/  HFMA2 R98, -RZ, RZ, 0.1171875, 0 ;  /* 0x2f800000ff627431 */ /* 0x000fe200000001ff */
[----:B------:R-:W-:-:S05]  /*2220*/  I2FP.F32.U32 R9, R9 ;  /* 0x0000000900097245 */ /* 0x000fca0000201000 */
[----:B------:R-:W-:-:S05]  /*2230*/  FFMA.FTZ R9, R9, R98, 1.1641532182693481445e-10 ;  /* 0x2f00000009097423 */ /* 0x000fca0000010062 */
[----:B------:R-:W-:Y:S01]  /*2240*/  FSETP.GTU.FTZ.AND P2, PT, R9, UR22, PT ;  /* 0x0000001609007c0b */ /* 0x000fe2000bf5c000 */
[----:B-----5:R-:W-:-:S03]  /*2250*/  FMUL.FTZ R9, R89, UR17 ;  /* 0x0000001159097c20 */ /* 0x020fc60008410000 */
[----:B------:R-:W-:Y:S01]  /*2260*/  SEL R132, RZ, 0x1, P2 ;  /* 0x00000001ff847807 */ /* 0x000fe20001000000 */
[----:B------:R-:W-:-:S05]  /*2270*/  FMUL.FTZ R9, R9, UR16 ;  /* 0x0000001009097c20 */ /* 0x000fca0008410000 */
[----:B------:R-:W-:-:S05]  /*2280*/  FSEL R98, R9, RZ, !P2 ;  /* 0x000000ff09627208 */ /* 0x000fca0005000000 */
[----:B------:R-:W-:-:S07]  /*2290*/  FFMA.FTZ R97, R98, R17, R93 ;  /* 0x0000001162617223 */ /* 0x000fce000001005d */
.L_x_26345:
        /* <DEDUP_REMOVED lines=16> */
.L_x_26354:
        /* <DEDUP_REMOVED lines=13> */
.L_x_26356:
[----:B------:R-:W-:Y:S05]  /*2470*/  BSYNC.RECONVERGENT B2 ;  /* 0x0000000000027941 */ /* 0x000fea0003800200 */
.L_x_26355:
        /* <DEDUP_REMOVED lines=61> */
.L_x_26353:
[----:B------:R-:W-:Y:S05]  /*2850*/  BSYNC.RECONVERGENT B1 ;  /* 0x0000000000017941 */ /* 0x000fea0003800200 */
.L_x_26352:
        /* <DEDUP_REMOVED lines=9> */
.L_x_26351:
        /* <DEDUP_REMOVED lines=16> */
.L_x_26360:
        /* <DEDUP_REMOVED lines=12> */
.L_x_26362:
[----:B------:R-:W-:Y:S05]  /*2ab0*/  BSYNC.RECONVERGENT B2 ;  /* 0x0000000000027941 */ /* 0x000fea0003800200 */
.L_x_26361:
[----:B------:R-:W-:Y:S01]  /*2ac0*/  IMAD.WIDE.U32 R142, R2, -0x2daee0ad, RZ ;  /* 0xd2511f53028e7825 */ /* 0x000fe200078e00ff */
[----:B------:R-:W-:-:S03]  /*2ad0*/  UIADD3 UR5, UPT, UPT, UR14, -0x61c88647, URZ ;  /* 0x9e3779b90e057890 */ /* 0x000fc6000fffe0ff */
        /* <DEDUP_REMOVED lines=57> */
[----:B------:R-:W-:-:S04]  /*2e70*/  IMAD.WIDE.U32 R130, R5, -0x2daee0ad, RZ ;  /* 0xd2511f5305827825 */ /* 0x000fc800078e00ff */
[----:B------:R-:W-:Y:S01]  /*2e80*/  IMAD.MOV.U32 R140, RZ, RZ, R130 ;  /* 0x000000ffff8c7224 */ /* 0x000fe200078e0082 */
[----:B------:R-:W-:-:S07]  /*2e90*/  LOP3.LUT R5, R142, UR5, R131, 0x96, !PT ;  /* 0x000000058e057c12 */ /* 0x000fce000f8e9683 */
.L_x_26359:
[----:B------:R-:W-:Y:S05]  /*2ea0*/  BSYNC.RECONVERGENT B1 ;  /* 0x0000000000017941 */ /* 0x000fea0003800200 */
.L_x_26358:
        /* <DEDUP_REMOVED lines=8> */
[----:B------:R-:W-:Y:S01]  /*2f30*/  FFMA.FTZ R99, R130, R19, R95 ;  /* 0x0000001382637223 */ /* 0x000fe2000001005f */
[----:B------:R-:W-:Y:S06]  /*2f40*/  BRA `(.L_x_26357) ;  /* 0x0000001800587947 */ /* 0x000fec0003800000 */
.L_x_26338:
        /* <DEDUP_REMOVED lines=20> */
.L_x_26366:
        /* <DEDUP_REMOVED lines=13> */
.L_x_26368:
[----:B------:R-:W-:Y:S05]  /*3160*/  BSYNC.RECONVERGENT B2 ;  /* 0x0000000000027941 */ /* 0x000fea0003800200 */
.L_x_26367:
        /* <DEDUP_REMOVED lines=57> */
[----:B------:R-:W-:-:S05]  /*3500*/  MOV R11, R9 ;  /* 0x00000009000b7202 */ /* 0x000fca0000000f00 */
[----:B------:R-:W-:-:S07]  /*3510*/  LOP3.LUT R5, R96, UR5, R141, 0x96, !PT ;  /* 0x0000000560057c12 */ /* 0x000fce000f8e968d */
.L_x_26365:
[----:B------:R-:W-:Y:S05]  /*3520*/  BSYNC.RECONVERGENT B1 ;  /* 0x0000000000017941 */ /* 0x000fea0003800200 */
.L_x_26364:
        /* <DEDUP_REMOVED lines=8> */
[----:B------:R-:W-:-:S07]  /*35b0*/  FMUL.FTZ R96, R7, R16 ;  /* 0x0000001007607220 */ /* 0x000fce0000410000 */
.L_x_26363:
        /* <DEDUP_REMOVED lines=16> */
.L_x_26372:
        /* <DEDUP_REMOVED lines=13> */
.L_x_26374:
[----:B------:R-:W-:Y:S05]  /*3790*/  BSYNC.RECONVERGENT B2 ;  /* 0x0000000000027941 */ /* 0x000fea0003800200 */
.L_x_26373:
        /* <DEDUP_REMOVED lines=61> */
.L_x_26371:
[----:B------:R-:W-:Y:S05]  /*3b70*/  BSYNC.RECONVERGENT B1 ;  /* 0x0000000000017941 */ /* 0x000fea0003800200 */
.L_x_26370:
        /* <DEDUP_REMOVED lines=9> */
.L_x_26369:
        /* <DEDUP_REMOVED lines=16> */
.L_x_26378:
        /* <DEDUP_REMOVED lines=13> */
.L_x_26380:
[----:B------:R-:W-:Y:S05]  /*3de0*/  BSYNC.RECONVERGENT B2 ;  /* 0x0000000000027941 */ /* 0x000fea0003800200 */
.L_x_26379:
        /* <DEDUP_REMOVED lines=61> */
.L_x_26377:
[----:B------:R-:W-:Y:S05]  /*41c0*/  BSYNC.RECONVERGENT B1 ;  /* 0x0000000000017941 */ /* 0x000fea0003800200 */
.L_x_26376:
        /* <DEDUP_REMOVED lines=8> */
[----:B------:R-:W-:-:S07]  /*4250*/  FMUL.FTZ R98, R7, R18 ;  /* 0x0000001207627220 */ /* 0x000fce0000410000 */
.L_x_26375:
        /* <DEDUP_REMOVED lines=16> */
.L_x_26383:
        /* <DEDUP_REMOVED lines=12> */
.L_x_26385:
[----:B------:R-:W-:Y:S05]  /*4420*/  BSYNC.RECONVERGENT B2 ;  /* 0x0000000000027941 */ /* 0x000fea0003800200 */
.L_x_26384:
        /* <DEDUP_REMOVED lines=61> */
[----:B------:R-:W-:-:S07]  /*4800*/  MOV R140, R130 ;  /* 0x00000082008c7202 */ /* 0x000fce0000000f00 */
.L_x_26382:
[----:B------:R-:W-:Y:S05]  /*4810*/  BSYNC.RECONVERGENT B1 ;  /* 0x0000000000017941 */ /* 0x000fea0003800200 */
.L_x_26381:
        /* <DEDUP_REMOVED lines=9> */
.L_x_26357:
[----:B------:R-:W0:Y:S01]  /*48b0*/  LDC.64 R130, c[0x0][0x3a8] ;  /* 0x0000ea00ff827b82 */ /* 0x000e220000000a00 */
[----:B------:R-:W-:Y:S01]  /*48c0*/  MOV R9, R140 ;  /* 0x0000008c00097202 */ /* 0x000fe20000000f00 */
[----:B0-----:R-:W-:-:S05]  /*48d0*/  IMAD.WIDE.U32 R130, R135, 0x10, R130 ;  /* 0x0000001087827825 */ /* 0x001fca00078e0082 */
[----:B------:R0:W-:Y:S01]  /*48e0*/  STG.E.128 desc[UR12][R130.64], R96 ;  /* 0x0000006082007986 */ /* 0x0001e2000c101d0c */
[----:B------:R-:W-:Y:S05]  /*48f0*/  @!P3 BRA `(.L_x_26386) ;  /* 0x00000000002cb947 */ /* 0x000fea0003800000 */
[----:B0-----:R-:W0:Y:S01]  /*4900*/  LDC.64 R130, c[0x0][0x3b0] ;  /* 0x0000ec00ff827b82 */ /* 0x001e220000000a00 */
[----:B------:R-:W-:-:S05]  /*4910*/  IMAD.U32 R140, R133, 0x10000, RZ ;  /* 0x00010000858c7824 */ /* 0x000fca00078e00ff */
[----:B------:R-:W-:Y:S02]  /*4920*/  LOP3.LUT R141, R140, 0xff0000, RZ, 0xc0, !PT ;  /* 0x00ff00008c8d7812 */ /* 0x000fe400078ec0ff */
[----:B------:R-:W-:-:S05]  /*4930*/  LOP3.LUT R140, R134, 0xffff, RZ, 0xc0, !PT ;  /* 0x0000ffff868c7812 */ /* 0x000fca00078ec0ff */
[----:B------:R-:W-:Y:S01]  /*4940*/  IMAD R140, R140, 0x1000000, R141 ;  /* 0x010000008c8c7824 */ /* 0x000fe200078e028d */
[----:B------:R-:W-:-:S04]  /*4950*/  LOP3.LUT R141, R132, 0xff, RZ, 0xc0, !PT ;  /* 0x000000ff848d7812 */ /* 0x000fc800078ec0ff */
[----:B------:R-:W-:Y:S02]  /*4960*/  LEA R140, R141, R140, 0x8 ;  /* 0x0000008c8d8c7211 */ /* 0x000fe400078e40ff */
[----:B------:R-:W-:Y:S01]  /*4970*/  LOP3.LUT R141, R11, 0xff, RZ, 0xc0, !PT ;  /* 0x000000ff0b8d7812 */ /* 0x000fe200078ec0ff */
[----:B0-----:R-:W-:-:S04]  /*4980*/  IMAD.WIDE.U32 R130, R129, 0x4, R130 ;  /* 0x0000000481827825 */ /* 0x001fc800078e0082 */
[----:B------:R-:W-:-:S05]  /*4990*/  IMAD.IADD R141, R140, 0x1, R141 ;  /* 0x000000018c8d7824 */ /* 0x000fca00078e028d */
[----:B------:R1:W-:Y:S02]  /*49a0*/  STG.E desc[UR12][R130.64], R141 ;  /* 0x0000008d82007986 */ /* 0x0003e4000c10190c */
.L_x_26386:
[----:B------:R-:W-:Y:S01]  /*49b0*/  VIADD R135, R135, 0x80 ;  /* 0x0000008087877836 */ /* 0x000fe20000000000 */
[----:B------:R-:W-:-:S07]  /*49c0*/  IADD3 R129, PT, PT, R129, 0x80, RZ ;  /* 0x0000008081817810 */ /* 0x000fce0007ffe0ff */
.L_x_26336:
[----:B------:R-:W-:Y:S05]  /*49d0*/  BSYNC.RECONVERGENT B0 ;  /* 0x0000000000007941 */ /* 0x000fea0003800200 */
.L_x_26335:
        /* <DEDUP_REMOVED lines=34> */
.L_x_26393:
        /* <DEDUP_REMOVED lines=13> */
.L_x_26395:
[----:B------:R-:W-:Y:S05]  /*4cd0*/  BSYNC.RECONVERGENT B2 ;  /* 0x0000000000027941 */ /* 0x000fea0003800200 */
.L_x_26394:
        /* <DEDUP_REMOVED lines=54> */
[----:B-1----:R-:W-:Y:S01]  /*5040*/  IMAD.WIDE.U32 R140, R140, -0x2daee0ad, RZ ;  /* 0xd2511f538c8c7825 */ /* 0x002fe200078e00ff */
[----:B------:R-:W-:Y:S01]  /*5050*/  LOP3.LUT R6, R6, UR5, R11, 0x96, !PT ;  /* 0x0000000506067c12 */ /* 0x000fe2000f8e960b */
[----:B------:R-:W-:Y:S02]  /*5060*/  UIADD3 UR5, UPT, UPT, UR15, -0x695add53, URZ ;  /* 0x96a522ad0f057890 */ /* 0x000fe4000fffe0ff */
[----:B------:R-:W-:-:S04]  /*5070*/  IMAD.MOV.U32 R11, RZ, RZ, R9 ;  /* 0x000000ffff0b7224 */ /* 0x000fc800078e0009 */
[----:B------:R-:W-:-:S07]  /*5080*/  LOP3.LUT R5, R100, UR5, R141, 0x96, !PT ;  /* 0x0000000564057c12 */ /* 0x000fce000f8e968d */
.L_x_26392:
[----:B------:R-:W-:Y:S05]  /*5090*/  BSYNC.RECONVERGENT B1 ;  /* 0x0000000000017941 */ /* 0x000fea0003800200 */
.L_x_26391:
[----:B------:R-:W-:Y:S01]  /*50a0*/  I2FP.F32.U32 R7, R11 ;  /* 0x0000000b00077245 */ /* 0x000fe20000201000 */
[----:B------:R-:W-:-:S04]  /*50b0*/  IMAD.MOV.U32 R100, RZ, RZ, 0x2f800000 ;  /* 0x2f800000ff647424 */ /* 0x000fc800078e00ff */
[----:B------:R-:W-:-:S05]  /*50c0*/  FFMA.FTZ R7, R7, R100, 1.1641532182693481445e-10 ;  /* 0x2f00000007077423 */ /* 0x000fca0000010064 */
[----:B------:R-:W-:Y:S01]  /*50d0*/  FSETP.GTU.FTZ.AND P2, PT, R7, UR22, PT ;  /* 0x0000001607007c0b */ /* 0x000fe2000bf5c000 */
[----:B------:R-:W-:-:S03]  /*50e0*/  FMUL.FTZ R7, R88, UR17 ;  /* 0x0000001158077c20 */ /* 0x000fc60008410000 */
[----:B------:R-:W-:Y:S01]  /*50f0*/  SEL R11, RZ, 0x1, P2 ;  /* 0x00000001ff0b7807 */ /* 0x000fe20001000000 */
[----:B------:R-:W-:-:S05]  /*5100*/  FMUL.FTZ R7, R7, UR16 ;  /* 0x0000001007077c20 */ /* 0x000fca0008410000 */
[----:B------:R-:W-:-:S05]  /*5110*/  FSEL R7, R7, RZ, !P2 ;  /* 0x000000ff07077208 */ /* 0x000fca0005000000 */
[----:B------:R-:W-:-:S07]  /*5120*/  FFMA.FTZ R100, R7, R24, R92 ;  /* 0x0000001807647223 */ /* 0x000fce000001005c */
.L_x_26390:
        /* <DEDUP_REMOVED lines=16> */
.L_x_26399:
        /* <DEDUP_REMOVED lines=13> */
.L_x_26401:
[----:B------:R-:W-:Y:S05]  /*5300*/  BSYNC.RECONVERGENT B2 ;  /* 0x0000000000027941 */ /* 0x000fea0003800200 */
.L_x_26400:
        /* <DEDUP_REMOVED lines=61> */
.L_x_26398:
[----:B------:R-:W-:Y:S05]  /*56e0*/  BSYNC.RECONVERGENT B1 ;  /* 0x0000000000017941 */ /* 0x000fea0003800200 */
.L_x_26397:
[----:B------:R-:W-:Y:S01]  /*56f0*/  HFMA2 R102, -RZ, RZ, 0.1171875, 0 ;  /* 0x2f800000ff667431 */ /* 0x000fe200000001ff */
[----:B------:R-:W-:-:S05]  /*5700*/  I2FP.F32.U32 R9, R9 ;  /* 0x0000000900097245 */ /* 0x000fca0000201000 */
[----:B------:R-:W-:-:S05]  /*5710*/  FFMA.FTZ R9, R9, R102, 1.1641532182693481445e-10 ;  /* 0x2f00000009097423 */ /* 0x000fca0000010066 */
[----:B------:R-:W-:Y:S01]  /*5720*/  FSETP.GTU.FTZ.AND P2, PT, R9, UR22, PT ;  /* 0x0000001609007c0b */ /* 0x000fe2000bf5c000 */
[----:B------:R-:W-:-:S03]  /*5730*/  FMUL.FTZ R9, R89, UR17 ;  /* 0x0000001159097c20 */ /* 0x000fc60008410000 */
[----:B------:R-:W-:Y:S01]  /*5740*/  SEL R132, RZ, 0x1, P2 ;  /* 0x00000001ff847807 */ /* 0x000fe20001000000 */
[----:B------:R-:W-:-:S05]  /*5750*/  FMUL.FTZ R9, R9, UR16 ;  /* 0x0000001009097c20 */ /* 0x000fca0008410000 */
[----:B------:R-:W-:-:S05]  /*5760*/  FSEL R102, R9, RZ, !P2 ;  /* 0x000000ff09667208 */ /* 0x000fca0005000000 */
[----:B------:R-:W-:-:S07]  /*5770*/  FFMA.FTZ R101, R102, R25, R93 ;  /* 0x0000001966657223 */ /* 0x000fce000001005d */
.L_x_26396:
        /* <DEDUP_REMOVED lines=16> */
.L_x_26405:
        /* <DEDUP_REMOVED lines=13> */
.L_x_26407:
[----:B------:R-:W-:Y:S05]  /*5950*/  BSYNC.RECONVERGENT B2 ;  /* 0x0000000000027941 */ /* 0x000fea0003800200 */
.L_x_26406:
        /* <DEDUP_REMOVED lines=61> */
.L_x_26404:
[----:B------:R-:W-:Y:S05]  /*5d30*/  BSYNC.RECONVERGENT B1 ;  /* 0x0000000000017941 */ /* 0x000fea0003800200 */
.L_x_26403:
        /* <DEDUP_REMOVED lines=9> */
.L_x_26402:
        /* <DEDUP_REMOVED lines=16> */
.L_x_26411:
        /* <DEDUP_REMOVED lines=12> */
.L_x_26413:
[----:B------:R-:W-:Y:S05]  /*5f90*/  BSYNC.RECONVERGENT B2 ;  /* 0x0000000000027941 */ /* 0x000fea0003800200 */
.L_x_26412:
[----:B------:R-:W-:Y:S01]  /*5fa0*/  IMAD.WIDE.U32 R142, R2, -0x2daee0ad, RZ ;  /* 0xd2511f53028e7825 */ /* 0x000fe200078e00ff */
[----:B------:R-:W-:-:S03]  /*5fb0*/  UIADD3 UR5, UPT, UPT, UR14, -0x61c88647, URZ ;  /* 0x9e3779b90e057890 */ /* 0x000fc6000fffe0ff */
[----:B------:R-:W-:Y:S01]  /*5fc0*/  IMAD.WIDE.U32 R6, R4, -0x326172a9, RZ ;  /* 0xcd9e8d5704067825 */ /* 0x000fe200078e00ff */
[----:B01----:R-:W-:-:S03]  /*5fd0*/  LOP3.LUT R130, R8, UR15, R143, 0x96, !PT ;  /* 0x0000000f08827c12 */ /* 0x003fc6000f8e968f */
        /* <DEDUP_REMOVED lines=58> */
.L_x_26410:
[----:B------:R-:W-:Y:S05]  /*6380*/  BSYNC.RECONVERGENT B1 ;  /* 0x0000000000017941 */ /* 0x000fea0003800200 */
.L_x_26409:
[----:B------:R-:W-:Y:S01]  /*6390*/  I2FP.F32.U32 R9, R103 ;  /* 0x0000006700097245 */ /* 0x000fe20000201000 */
[----:B01----:R-:W-:-:S04]  /*63a0*/  IMAD.MOV.U32 R130, RZ, RZ, 0x2f800000 ;  /* 0x2f800000ff827424 */ /* 0x003fc800078e00ff */
[----:B------:R-:W-:-:S05]  /*63b0*/  FFMA.FTZ R9, R9, R130, 1.1641532182693481445e-10 ;  /* 0x2f00000009097423 */ /* 0x000fca0000010082 */
[----:B------:R-:W-:Y:S01]  /*63c0*/  FSETP.GTU.FTZ.AND P1, PT, R9, UR22, PT ;  /* 0x0000001609007c0b */ /* 0x000fe2000bf3c000 */
[----:B------:R-:W-:-:S03]  /*63d0*/  FMUL.FTZ R9, R91, UR17 ;  /* 0x000000115b097c20 */ /* 0x000fc60008410000 */
[----:B------:R-:W-:Y:S01]  /*63e0*/  SEL R134, RZ, 0x1, P1 ;  /* 0x00000001ff867807 */ /* 0x000fe20000800000 */
[----:B------:R-:W-:-:S05]  /*63f0*/  FMUL.FTZ R9, R9, UR16 ;  /* 0x0000001009097c20 */ /* 0x000fca0008410000 */
[----:B------:R-:W-:-:S05]  /*6400*/  FSEL R130, R9, RZ, !P1 ;  /* 0x000000ff09827208 */ /* 0x000fca0004800000 */
[----:B------:R-:W-:Y:S01]  /*6410*/  FFMA.FTZ R103, R130, R27, R95 ;  /* 0x0000001b82677223 */ /* 0x000fe2000001005f */
[----:B------:R-:W-:Y:S06]  /*6420*/  BRA `(.L_x_26408) ;  /* 0x0000001800587947 */ /* 0x000fec0003800000 */
.L_x_26389:
        /* <DEDUP_REMOVED lines=20> */
.L_x_26417:
        /* <DEDUP_REMOVED lines=13> */
.L_x_26419:
[----:B------:R-:W-:Y:S05]  /*6640*/  BSYNC.RECONVERGENT B2 ;  /* 0x0000000000027941 */ /* 0x000fea0003800200 */
.L_x_26418:
        /* <DEDUP_REMOVED lines=56> */
[----:B------:R-:W-:Y:S01]  /*69d0*/  UIADD3 UR5, UPT, UPT, UR15, -0x695add53, URZ ;  /* 0x96a522ad0f057890 */ /* 0x000fe2000fffe0ff */
[----:B------:R-:W-:-:S05]  /*69e0*/  MOV R11, R9 ;  /* 0x00000009000b7202 */ /* 0x000fca0000000f00 */
[----:B------:R-:W-:-:S07]  /*69f0*/  LOP3.LUT R5, R100, UR5, R141, 0x96, !PT ;  /* 0x0000000564057c12 */ /* 0x000fce000f8e968d */
.L_x_26416:
[----:B------:R-:W-:Y:S05]  /*6a00*/  BSYNC.RECONVERGENT B1 ;  /* 0x0000000000017941 */ /* 0x000fea0003800200 */
.L_x_26415:
        /* <DEDUP_REMOVED lines=9> */
.L_x_26414:
        /* <DEDUP_REMOVED lines=16> */
.L_x_26423:
[----:B------:R-:W-:Y:S01]  /*6ba0*/  VIADD R2, R2, 0x1 ;  /* 0x0000000102027836 */ /* 0x000fe20000000000 */
[----:B------:R-:W-:Y:S03]  /*6bb0*/  BSSY.RECONVERGENT B2, `(.L_x_26424) ;  /* 0x000000c000027945 */ /* 0x000fe60003800200 */
        /* <DEDUP_REMOVED lines=11> */
.L_x_26425:
[----:B------:R-:W-:Y:S05]  /*6c70*/  BSYNC.RECONVERGENT B2 ;  /* 0x0000000000027941 */ /* 0x000fea0003800200 */
.L_x_26424:
        /* <DEDUP_REMOVED lines=61> */
.L_x_26422:
[----:B------:R-:W-:Y:S05]  /*7050*/  BSYNC.RECONVERGENT B1 ;  /* 0x0000000000017941 */ /* 0x000fea0003800200 */
.L_x_26421:
        /* <DEDUP_REMOVED lines=9> */
.L_x_26420:
        /* <DEDUP_REMOVED lines=16> */
.L_x_26429:
        /* <DEDUP_REMOVED lines=13> */
.L_x_26431:
[----:B------:R-:W-:Y:S05]  /*72c0*/  BSYNC.RECONVERGENT B2 ;  /* 0x0000000000027941 */ /* 0x000fea0003800200 */
.L_x_26430:
        /* <DEDUP_REMOVED lines=61> */
.L_x_26428:
[----:B------:R-:W-:Y:S05]  /*76a0*/  BSYNC.RECONVERGENT B1 ;  /* 0x0000000000017941 */ /* 0x000fea0003800200 */
.L_x_26427:
        /* <DEDUP_REMOVED lines=9> */
.L_x_26426:
        /* <DEDUP_REMOVED lines=16> */
.L_x_26434:
        /* <DEDUP_REMOVED lines=12> */
.L_x_26436:
[----:B------:R-:W-:Y:S05]  /*7900*/  BSYNC.RECONVERGENT B2 ;  /* 0x0000000000027941 */ /* 0x000fea0003800200 */
.L_x_26435:
        /* <DEDUP_REMOVED lines=62> */
.L_x_26433:
[----:B------:R-:W-:Y:S05]  /*7cf0*/  BSYNC.RECONVERGENT B1 ;  /* 0x0000000000017941 */ /* 0x000fea0003800200 */
.L_x_26432:
[----:B------:R-:W-:Y:S01]  /*7d00*/  I2FP.F32.U32 R9, R103 ;  /* 0x0000006700097245 */ /* 0x000fe20000201000 */
[----:B01----:R-:W-:-:S04]  /*7d10*/  IMAD.MOV.U32 R130, RZ, RZ, 0x2f800000 ;  /* 0x2f800000ff827424 */ /* 0x003fc800078e00ff */
[----:B------:R-:W-:-:S05]  /*7d20*/  FFMA.FTZ R9, R9, R130, 1.1641532182693481445e-10 ;  /* 0x2f00000009097423 */ /* 0x000fca0000010082 */
[----:B------:R-:W-:Y:S01]  /*7d30*/  FSETP.GTU.FTZ.AND P1, PT, R9, UR22, PT ;  /* 0x0000001609007c0b */ /* 0x000fe2000bf3c000 */
[----:B-----5:R-:W-:-:S03]  /*7d40*/  FMUL.FTZ R9, R91, UR17 ;  /* 0x000000115b097c20 */ /* 0x020fc60008410000 */
[----:B------:R-:W-:Y:S01]  /*7d50*/  SEL R134, RZ, 0x1, P1 ;  /* 0x00000001ff867807 */ /* 0x000fe20000800000 */
[----:B------:R-:W-:-:S05]  /*7d60*/  FMUL.FTZ R9, R9, UR16 ;  /* 0x0000001009097c20 */ /* 0x000fca0008410000 */
[----:B------:R-:W-:-:S05]  /*7d70*/  FSEL R130, R9, RZ, !P1 ;  /* 0x000000ff09827208 */ /* 0x000fca0004800000 */
[----:B------:R-:W-:-:S07]  /*7d80*/  FMUL.FTZ R103, R130, R27 ;  /* 0x0000001b82677220 */ /* 0x000fce0000410000 */
.L_x_26408:
[----:B01----:R-:W0:Y:S01]  /*7d90*/  LDC.64 R130, c[0x0][0x3a8] ;  /* 0x0000ea00ff827b82 */ /* 0x003e220000000a00 */
        /* <DEDUP_REMOVED lines=15> */
.L_x_26437:
[----:B------:R-:W-:Y:S01]  /*7e90*/  VIADD R135, R135, 0x80 ;  /* 0x0000008087877836 */ /* 0x000fe20000000000 */
[----:B------:R-:W-:-:S07]  /*7ea0*/  IADD3 R129, PT, PT, R129, 0x80, RZ ;  /* 0x0000008081817810 */ /* 0x000fce0007ffe0ff */
.L_x_26388:
[----:B------:R-:W-:Y:S05]  /*7eb0*/  BSYNC.RECONVERGENT B0 ;  /* 0x0000000000007941 */ /* 0x000fea0003800200 */
.L_x_26387:
        /* <DEDUP_REMOVED lines=34> */
.L_x_26444:
        /* <DEDUP_REMOVED lines=13> */
.L_x_26446:
[----:B------:R-:W-:Y:S05]  /*81b0*/  BSYNC.RECONVERGENT B2 ;  /* 0x0000000000027941 */ /* 0x000fea0003800200 */
.L_x_26445:
        /* <DEDUP_REMOVED lines=59> */
.L_x_26443:
[----:B------:R-:W-:Y:S05]  /*8570*/  BSYNC.RECONVERGENT B1 ;  /* 0x0000000000017941 */ /* 0x000fea0003800200 */
.L_x_26442:
        /* <DEDUP_REMOVED lines=9> */
.L_x_26441:
        /* <DEDUP_REMOVED lines=16> */
.L_x_26450:
        /* <DEDUP_REMOVED lines=13> */
.L_x_26452:
[----:B------:R-:W-:Y:S05]  /*87e0*/  BSYNC.RECONVERGENT B2 ;  /* 0x0000000000027941 */ /* 0x000fea0003800200 */
.L_x_26451:
        /* <DEDUP_REMOVED lines=61> */
.L_x_26449:
[----:B------:R-:W-:Y:S05]  /*8bc0*/  BSYNC.RECONVERGENT B1 ;  /* 0x0000000000017941 */ /* 0x000fea0003800200 */
.L_x_26448:
        /* <DEDUP_REMOVED lines=9> */
.L_x_26447:
        /* <DEDUP_REMOVED lines=16> */
.L_x_26456:
        /* <DEDUP_REMOVED lines=13> */
.L_x_26458:
[----:B------:R-:W-:Y:S05]  /*8e30*/  BSYNC.RECONVERGENT B2 ;  /* 0x0000000000027941 */ /* 0x000fea0003800200 */
.L_x_26457:
        /* <DEDUP_REMOVED lines=61> */
.L_x_26455:
[----:B------:R-:W-:Y:S05]  /*9210*/  BSYNC.RECONVERGENT B1 ;  /* 0x0000000000017941 */ /* 0x000fea0003800200 */
.L_x_26454:
        /* <DEDUP_REMOVED lines=9> */
.L_x_26453:
        /* <DEDUP_REMOVED lines=16> */
.L_x_26462:
        /* <DEDUP_REMOVED lines=12> */
.L_x_26464:
[----:B------:R-:W-:Y:S05]  /*9470*/  BSYNC.RECONVERGENT B2 ;  /* 0x0000000000027941 */ /* 0x000fea0003800200 */
.L_x_26463:
        /* <DEDUP_REMOVED lines=62> */
.L_x_26461:
[----:B------:R-:W-:Y:S05]  /*9860*/  BSYNC.RECONVERGENT B1 ;  /* 0x0000000000017941 */ /* 0x000fea0003800200 */
.L_x_26460:
        /* <DEDUP_REMOVED lines=10> */
.L_x_26440:
        /* <DEDUP_REMOVED lines=20> */
.L_x_26468:
        /* <DEDUP_REMOVED lines=13> */
.L_x_26470:
[----:B------:R-:W-:Y:S05]  /*9b20*/  BSYNC.RECONVERGENT B2 ;  /* 0x0000000000027941 */ /* 0x000fea0003800200 */
.L_x_26469:
        /* <DEDUP_REMOVED lines=59> */
.L_x_26467:
[----:B------:R-:W-:Y:S05]  /*9ee0*/  BSYNC.RECONVERGENT B1 ;  /* 0x0000000000017941 */ /* 0x000fea0003800200 */
.L_x_26466:
        /* <DEDUP_REMOVED lines=9> */
.L_x_26465:
        /* <DEDUP_REMOVED lines=16> */
.L_x_26474:
        /* <DEDUP_REMOVED lines=13> */
.L_x_26476:
[----:B------:R-:W-:Y:S05]  /*a150*/  BSYNC.RECONVERGENT B2 ;  /* 0x0000000000027941 */ /* 0x000fea0003800200 */
.L_x_26475:
        /* <DEDUP_REMOVED lines=61> */
.L_x_26473:
[----:B------:R-:W-:Y:S05]  /*a530*/  BSYNC.RECONVERGENT B1 ;  /* 0x0000000000017941 */ /* 0x000fea0003800200 */
.L_x_26472:
        /* <DEDUP_REMOVED lines=9> */
.L_x_26471:
        /* <DEDUP_REMOVED lines=16> */
.L_x_26480:
        /* <DEDUP_REMOVED lines=13> */
.L_x_26482:
[----:B------:R-:W-:Y:S05]  /*a7a0*/  BSYNC.RECONVERGENT B2 ;  /* 0x0000000000027941 */ /* 0x000fea0003800200 */
.L_x_26481:
        /* <DEDUP_REMOVED lines=61> */
.L_x_26479:
[----:B------:R-:W-:Y:S05]  /*ab80*/  BSYNC.RECONVERGENT B1 ;  /* 0x0000000000017941 */ /* 0x000fea0003800200 */
.L_x_26478:
        /* <DEDUP_REMOVED lines=9> */
.L_x_26477:
        /* <DEDUP_REMOVED lines=16> */
.L_x_26485:
        /* <DEDUP_REMOVED lines=12> */
.L_x_26487:
[----:B------:R-:W-:Y:S05]  /*ade0*/  BSYNC.RECONVERGENT B2 ;  /* 0x0000000000027941 */ /* 0x000fea0003800200 */
.L_x_26486:
        /* <DEDUP_REMOVED lines=62> */
.L_x_26484:
[----:B------:R-:W-:Y:S05]  /*b1d0*/  BSYNC.RECONVERGENT B1 ;  /* 0x0000000000017941 */ /* 0x000fea0003800200 */
.L_x_26483:
        /* <DEDUP_REMOVED lines=9> */
.L_x_26459:
        /* <DEDUP_REMOVED lines=16> */
.L_x_26488:
[----:B------:R-:W-:Y:S01]  /*b370*/  VIADD R135, R135, 0x80 ;  /* 0x0000008087877836 */ /* 0x000fe20000000000 */
[----:B------:R-:W-:-:S07]  /*b380*/  IADD3 R129, PT, PT, R129, 0x80, RZ ;  /* 0x0000008081817810 */ /* 0x000fce0007ffe0ff */
.L_x_26439:
[----:B------:R-:W-:Y:S05]  /*b390*/  BSYNC.RECONVERGENT B0 ;  /* 0x0000000000007941 */ /* 0x000fea0003800200 */
.L_x_26438:
        /* <DEDUP_REMOVED lines=34> */
.L_x_26495:
        /* <DEDUP_REMOVED lines=13> */
.L_x_26497:
[----:B------:R-:W-:Y:S05]  /*b690*/  BSYNC.RECONVERGENT B2 ;  /* 0x0000000000027941 */ /* 0x000fea0003800200 */
.L_x_26496:
        /* <DEDUP_REMOVED lines=59> */
.L_x_26494:
[----:B------:R-:W-:Y:S05]  /*ba50*/  BSYNC.RECONVERGENT B1 ;  /* 0x0000000000017941 */ /* 0x000fea0003800200 */
.L_x_26493:
        /* <DEDUP_REMOVED lines=9> */
.L_x_26492:
        /* <DEDUP_REMOVED lines=16> */
.L_x_26501:
        /* <DEDUP_REMOVED lines=13> */
.L_x_26503:
[----:B------:R-:W-:Y:S05]  /*bcc0*/  BSYNC.RECONVERGENT B2 ;  /* 0x0000000000027941 */ /* 0x000fea0003800200 */
.L_x_26502:
        /* <DEDUP_REMOVED lines=61> */
.L_x_26500:
[----:B------:R-:W-:Y:S05]  /*c0a0*/  BSYNC.RECONVERGENT B1 ;  /* 0x0000000000017941 */ /* 0x000fea0003800200 */
.L_x_26499:
        /* <DEDUP_REMOVED lines=9> */
.L_x_26498:
        /* <DEDUP_REMOVED lines=16> */
.L_x_26507:
        /* <DEDUP_REMOVED lines=13> */
.L_x_26509:
[----:B------:R-:W-:Y:S05]  /*c310*/  BSYNC.RECONVERGENT B2 ;  /* 0x0000000000027941 */ /* 0x000fea0003800200 */
.L_x_26508:
        /* <DEDUP_REMOVED lines=61> */
.L_x_26506:
[----:B------:R-:W-:Y:S05]  /*c6f0*/  BSYNC.RECONVERGENT B1 ;  /* 0x0000000000017941 */ /* 0x000fea0003800200 */
.L_x_26505:
        /* <DEDUP_REMOVED lines=9> */
.L_x_26504:
        /* <DEDUP_REMOVED lines=16> */
.L_x_26513:
        /* <DEDUP_REMOVED lines=12> */
.L_x_26515:
[----:B------:R-:W-:Y:S05]  /*c950*/  BSYNC.RECONVERGENT B2 ;  /* 0x0000000000027941 */ /* 0x000fea0003800200 */
.L_x_26514:
        /* <DEDUP_REMOVED lines=62> */
.L_x_26512:
[----:B------:R-:W-:Y:S05]  /*cd40*/  BSYNC.RECONVERGENT B1 ;  /* 0x0000000000017941 */ /* 0x000fea0003800200 */
.L_x_26511:
        /* <DEDUP_REMOVED lines=10> */
.L_x_26491:
        /* <DEDUP_REMOVED lines=20> */
.L_x_26519:
        /* <DEDUP_REMOVED lines=13> */
.L_x_26521:
[----:B------:R-:W-:Y:S05]  /*d000*/  BSYNC.RECONVERGENT B2 ;  /* 0x0000000000027941 */ /* 0x000fea0003800200 */
.L_x_26520:
        /* <DEDUP_REMOVED lines=59> */
.L_x_26518:
[----:B------:R-:W-:Y:S05]  /*d3c0*/  BSYNC.RECONVERGENT B1 ;  /* 0x0000000000017941 */ /* 0x000fea0003800200 */
.L_x_26517:
        /* <DEDUP_REMOVED lines=9> */
.L_x_26516:
        /* <DEDUP_REMOVED lines=16> */
.L_x_26525:
        /* <DEDUP_REMOVED lines=13> */
.L_x_26527:
[----:B------:R-:W-:Y:S05]  /*d630*/  BSYNC.RECONVERGENT B2 ;  /* 0x0000000000027941 */ /* 0x000fea0003800200 */
.L_x_26526:
        /* <DEDUP_REMOVED lines=54> */
[----:B------:R-:W-:Y:S02]  /*d9a0*/  HFMA2 R7, -RZ, RZ, 0, 0 ;  /* 0x00000000ff077431 */ /* 0x000fe400000001ff */
[----:B------:R-:W-:Y:S01]  /*d9b0*/  IMAD.MOV.U32 R10, RZ, RZ, R110 ;  /* 0x000000ffff0a7224 */ /* 0x000fe200078e006e */
[----:B------:R-:W-:Y:S01]  /*d9c0*/  LOP3.LUT R6, R6, UR5, R111, 0x96, !PT ;  /* 0x0000000506067c12 */ /* 0x000fe2000f8e966f */
[----:B------:R-:W-:Y:S01]  /*d9d0*/  UIADD3 UR5, UPT, UPT, UR15, -0x695add53, URZ ;  /* 0x96a522ad0f057890 */ /* 0x000fe2000fffe0ff */
[----:B------:R-:W-:-:S04]  /*d9e0*/  IMAD.WIDE.U32 R110, R5, -0x2daee0ad, RZ ;  /* 0xd2511f53056e7825 */ /* 0x000fc800078e00ff */
[----:B------:R-:W-:Y:S01]  /*d9f0*/  IMAD.MOV.U32 R140, RZ, RZ, R110 ;  /* 0x000000ffff8c7224 */ /* 0x000fe200078e006e */
[----:B------:R-:W-:-:S07]  /*da00*/  LOP3.LUT R5, R130, UR5, R111, 0x96, !PT ;  /* 0x0000000582057c12 */ /* 0x000fce000f8e966f */
.L_x_26524:
[----:B------:R-:W-:Y:S05]  /*da10*/  BSYNC.RECONVERGENT B1 ;  /* 0x0000000000017941 */ /* 0x000fea0003800200 */
.L_x_26523:
        /* <DEDUP_REMOVED lines=9> */
.L_x_26522:
        /* <DEDUP_REMOVED lines=16> */
.L_x_26531:
        /* <DEDUP_REMOVED lines=13> */
.L_x_26533:
[----:B------:R-:W-:Y:S05]  /*dc80*/  BSYNC.RECONVERGENT B2 ;  /* 0x0000000000027941 */ /* 0x000fea0003800200 */
.L_x_26532:
        /* <DEDUP_REMOVED lines=61> */
.L_x_26530:
[----:B------:R-:W-:Y:S05]  /*e060*/  BSYNC.RECONVERGENT B1 ;  /* 0x0000000000017941 */ /* 0x000fea0003800200 */
.L_x_26529:
        /* <DEDUP_REMOVED lines=9> */
.L_x_26528:
        /* <DEDUP_REMOVED lines=16> */
.L_x_26536:
        /* <DEDUP_REMOVED lines=12> */
.L_x_26538:
[----:B------:R-:W-:Y:S05]  /*e2c0*/  BSYNC.RECONVERGENT B2 ;  /* 0x0000000000027941 */ /* 0x000fea0003800200 */
.L_x_26537:
[----:B------:R-:W-:Y:S01]  /*e2d0*/  IMAD.WIDE.U32 R142, R2, -0x2daee0ad, RZ ;  /* 0xd2511f53028e7825 */ /* 0x000fe200078e00ff */
[----:B------:R-:W-:Y:S01]  /*e2e0*/  UIADD3 UR5, UPT, UPT, UR14, -0x61c88647, URZ ;  /* 0x9e3779b90e057890 */ /* 0x000fe2000fffe0ff */
[----:B------:R-:W-:Y:S02]  /*e2f0*/  MOV R111, R140 ;  /* 0x0000008c006f7202 */ /* 0x000fe40000000f00 */
[----:B------:R-:W-:Y:S01]  /*e300*/  IMAD.WIDE.U32 R6, R4, -0x326172a9, RZ ;  /* 0xcd9e8d5704067825 */ /* 0x000fe200078e00ff */
[----:B01----:R-:W-:-:S04]  /*e310*/  LOP3.LUT R130, R8, UR15, R143, 0x96, !PT ;  /* 0x0000000f08827c12 */ /* 0x003fc8000f8e968f */
        /* <DEDUP_REMOVED lines=57> */
.L_x_26535:
[----:B------:R-:W-:Y:S05]  /*e6b0*/  BSYNC.RECONVERGENT B1 ;  /* 0x0000000000017941 */ /* 0x000fea0003800200 */
.L_x_26534:
        /* <DEDUP_REMOVED lines=9> */
.L_x_26510:
        /* <DEDUP_REMOVED lines=12> */
[----:B------:R-:W-:-:S04]  /*e810*/  LOP3.LUT R141, R11, 0xff, RZ, 0xc0, !PT ;  /* 0x000000ff0b8d7812 */ /* 0x000fc800078ec0ff */
[----:B------:R-:W-:Y:S01]  /*e820*/  IADD3 R141, PT, PT, R140, R141, RZ ;  /* 0x0000008d8c8d7210 */ /* 0x000fe20007ffe0ff */
[----:B0-----:R-:W-:-:S05]  /*e830*/  IMAD.WIDE.U32 R130, R129, 0x4, R130 ;  /* 0x0000000481827825 */ /* 0x001fca00078e0082 */
[----:B------:R1:W-:Y:S02]  /*e840*/  STG.E desc[UR12][R130.64], R141 ;  /* 0x0000008d82007986 */ /* 0x0003e4000c10190c */
.L_x_26539:
[----:B------:R-:W-:Y:S01]  /*e850*/  VIADD R135, R135, 0x80 ;  /* 0x0000008087877836 */ /* 0x000fe20000000000 */
[----:B------:R-:W-:-:S07]  /*e860*/  IADD3 R129, PT, PT, R129, 0x80, RZ ;  /* 0x0000008081817810 */ /* 0x000fce0007ffe0ff */
.L_x_26490:
[----:B------:R-:W-:Y:S05]  /*e870*/  BSYNC.RECONVERGENT B0 ;  /* 0x0000000000007941 */ /* 0x000fea0003800200 */
.L_x_26489:
        /* <DEDUP_REMOVED lines=34> */
.L_x_26546:
        /* <DEDUP_REMOVED lines=13> */
.L_x_26548:
[----:B------:R-:W-:Y:S05]  /*eb70*/  BSYNC.RECONVERGENT B2 ;  /* 0x0000000000027941 */ /* 0x000fea0003800200 */
.L_x_26547:
        /* <DEDUP_REMOVED lines=59> */
.L_x_26545:
[----:B------:R-:W-:Y:S05]  /*ef30*/  BSYNC.RECONVERGENT B1 ;  /* 0x0000000000017941 */ /* 0x000fea0003800200 */
.L_x_26544:
[----:B------:R-:W-:Y:S01]  /*ef40*/  HFMA2 R112, -RZ, RZ, 0.1171875, 0 ;  /* 0x2f800000ff707431 */ /* 0x000fe200000001ff */
[----:B------:R-:W-:Y:S01]  /*ef50*/  I2FP.F32.U32 R7, R11 ;  /* 0x0000000b00077245 */ /* 0x000fe20000201000 */
[----:B------:R-:W-:-:S04]  /*ef60*/  FMUL.FTZ R9, R88, UR17 ;  /* 0x0000001158097c20 */ /* 0x000fc80008410000 */
[----:B------:R-:W-:Y:S01]  /*ef70*/  FMUL.FTZ R9, R9, UR16 ;  /* 0x0000001009097c20 */ /* 0x000fe20008410000 */
[----:B------:R-:W-:-:S05]  /*ef80*/  FFMA.FTZ R7, R7, R112, 1.1641532182693481445e-10 ;  /* 0x2f00000007077423 */ /* 0x000fca0000010070 */
[----:B------:R-:W-:-:S04]  /*ef90*/  FSETP.GTU.FTZ.AND P2, PT, R7, UR22, PT ;  /* 0x0000001607007c0b */ /* 0x000fc8000bf5c000 */
[----:B------:R-:W-:Y:S02]  /*efa0*/  FSEL R7, R9, RZ, !P2 ;  /* 0x000000ff09077208 */ /* 0x000fe40005000000 */
[----:B------:R-:W-:-:S03]  /*efb0*/  SEL R11, RZ, 0x1, P2 ;  /* 0x00000001ff0b7807 */ /* 0x000fc60001000000 */
[----:B------:R-:W-:-:S07]  /*efc0*/  FFMA.FTZ R112, R7, R48, R92 ;  /* 0x0000003007707223 */ /* 0x000fce000001005c */
.L_x_26543:
        /* <DEDUP_REMOVED lines=16> */
.L_x_26552:
        /* <DEDUP_REMOVED lines=13> */
.L_x_26554:
[----:B------:R-:W-:Y:S05]  /*f1a0*/  BSYNC.RECONVERGENT B2 ;  /* 0x0000000000027941 */ /* 0x000fea0003800200 */
.L_x_26553:
        /* <DEDUP_REMOVED lines=57> */
[----:B------:R-:W-:Y:S01]  /*f540*/  MOV R10, R114 ;  /* 0x00000072000a7202 */ /* 0x000fe20000000f00 */
[----:B------:R-:W-:-:S05]  /*f550*/  IMAD.WIDE.U32 R114, R5, -0x2daee0ad, RZ ;  /* 0xd2511f5305727825 */ /* 0x000fca00078e00ff */
[----:B------:R-:W-:Y:S02]  /*f560*/  LOP3.LUT R5, R130, UR5, R115, 0x96, !PT ;  /* 0x0000000582057c12 */ /* 0x000fe4000f8e9673 */
[----:B------:R-:W-:-:S07]  /*f570*/  MOV R140, R114 ;  /* 0x00000072008c7202 */ /* 0x000fce0000000f00 */
.L_x_26551:
[----:B------:R-:W-:Y:S05]  /*f580*/  BSYNC.RECONVERGENT B1 ;  /* 0x0000000000017941 */ /* 0x000fea0003800200 */
.L_x_26550:
        /* <DEDUP_REMOVED lines=9> */
.L_x_26549:
        /* <DEDUP_REMOVED lines=16> */
.L_x_26558:
        /* <DEDUP_REMOVED lines=13> */
.L_x_26560:
[----:B------:R-:W-:Y:S05]  /*f7f0*/  BSYNC.RECONVERGENT B2 ;  /* 0x0000000000027941 */ /* 0x000fea0003800200 */
.L_x_26559:
        /* <DEDUP_REMOVED lines=57> */
[----:B------:R-:W-:-:S05]  /*fb90*/  IMAD.WIDE.U32 R114, R5, -0x2daee0ad, RZ ;  /* 0xd2511f5305727825 */ /* 0x000fca00078e00ff */
[----:B------:R-:W-:Y:S01]  /*fba0*/  LOP3.LUT R5, R130, UR5, R115, 0x96, !PT ;  /* 0x0000000582057c12 */ /* 0x000fe2000f8e9673 */
[----:B------:R-:W-:Y:S01]  /*fbb0*/  IMAD.MOV.U32 R115, RZ, RZ, R140 ;  /* 0x000000ffff737224 */ /* 0x000fe200078e008c */
[----:B------:R-:W-:-:S07]  /*fbc0*/  MOV R140, R114 ;  /* 0x00000072008c7202 */ /* 0x000fce0000000f00 */
.L_x_26557:
[----:B------:R-:W-:Y:S05]  /*fbd0*/  BSYNC.RECONVERGENT B1 ;  /* 0x0000000000017941 */ /* 0x000fea0003800200 */
.L_x_26556:
[----:B------:R-:W-:Y:S01]  /*fbe0*/  HFMA2 R114, -RZ, RZ, 0.1171875, 0 ;  /* 0x2f800000ff727431 */ /* 0x000fe200000001ff */
[----:B------:R-:W-:-:S05]  /*fbf0*/  I2FP.F32.U32 R7, R115 ;  /* 0x0000007300077245 */ /* 0x000fca0000201000 */
[----:B------:R-:W-:Y:S01]  /*fc00*/  FFMA.FTZ R7, R7, R114, 1.1641532182693481445e-10 ;  /* 0x2f00000007077423 */ /* 0x000fe20000010072 */
[----:B------:R-:W-:-:S04]  /*fc10*/  FMUL.FTZ R114, R90, UR17 ;  /* 0x000000115a727c20 */ /* 0x000fc80008410000 */
[----:B------:R-:W-:Y:S01]  /*fc20*/  FMUL.FTZ R114, R114, UR16 ;  /* 0x0000001072727c20 */ /* 0x000fe20008410000 */
[----:B------:R-:W-:-:S04]  /*fc30*/  FSETP.GTU.FTZ.AND P2, PT, R7, UR22, PT ;  /* 0x0000001607007c0b */ /* 0x000fc8000bf5c000 */
[----:B------:R-:W-:Y:S02]  /*fc40*/  FSEL R7, R114, RZ, !P2 ;  /* 0x000000ff72077208 */ /* 0x000fe40005000000 */
[----:B------:R-:W-:-:S03]  /*fc50*/  SEL R133, RZ, 0x1, P2 ;  /* 0x00000001ff857807 */ /* 0x000fc60001000000 */
[----:B------:R-:W-:-:S07]  /*fc60*/  FFMA.FTZ R114, R7, R50, R94 ;  /* 0x0000003207727223 */ /* 0x000fce000001005e */
.L_x_26555:
        /* <DEDUP_REMOVED lines=16> */
.L_x_26564:
        /* <DEDUP_REMOVED lines=12> */
.L_x_26566:
[----:B------:R-:W-:Y:S05]  /*fe30*/  BSYNC.RECONVERGENT B2 ;  /* 0x0000000000027941 */ /* 0x000fea0003800200 */
.L_x_26565:
        /* <DEDUP_REMOVED lines=62> */
.L_x_26563:
[----:B------:R-:W-:Y:S05]  /*10220*/  BSYNC.RECONVERGENT B1 ;  /* 0x0000000000017941 */ /* 0x000fea0003800200 */
.L_x_26562:
[----:B01----:R-:W-:Y:S01]  /*10230*/  HFMA2 R130, -RZ, RZ, 0.1171875, 0 ;  /* 0x2f800000ff827431 */ /* 0x003fe200000001ff */
[----:B------:R-:W-:-:S05]  /*10240*/  I2FP.F32.U32 R9, R115 ;  /* 0x0000007300097245 */ /* 0x000fca0000201000 */
        /* <DEDUP_REMOVED lines=8> */
.L_x_26542:
        /* <DEDUP_REMOVED lines=20> */
.L_x_26570:
        /* <DEDUP_REMOVED lines=13> */
.L_x_26572:
[----:B------:R-:W-:Y:S05]  /*104e0*/  BSYNC.RECONVERGENT B2 ;  /* 0x0000000000027941 */ /* 0x000fea0003800200 */
.L_x_26571:
        /* <DEDUP_REMOVED lines=59> */
.L_x_26569:
[----:B------:R-:W-:Y:S05]  /*108a0*/  BSYNC.RECONVERGENT B1 ;  /* 0x0000000000017941 */ /* 0x000fea0003800200 */
.L_x_26568:
        /* <DEDUP_REMOVED lines=9> */
.L_x_26567:
        /* <DEDUP_REMOVED lines=16> */
.L_x_26576:
        /* <DEDUP_REMOVED lines=13> */
.L_x_26578:
[----:B------:R-:W-:Y:S05]  /*10b10*/  BSYNC.RECONVERGENT B2 ;  /* 0x0000000000027941 */ /* 0x000fea0003800200 */
.L_x_26577:
        /* <DEDUP_REMOVED lines=61> */
.L_x_26575:
[----:B------:R-:W-:Y:S05]  /*10ef0*/  BSYNC.RECONVERGENT B1 ;  /* 0x0000000000017941 */ /* 0x000fea0003800200 */
.L_x_26574:
        /* <DEDUP_REMOVED lines=9> */
.L_x_26573:
        /* <DEDUP_REMOVED lines=16> */
.L_x_26582:
        /* <DEDUP_REMOVED lines=13> */
.L_x_26584:
[----:B------:R-:W-:Y:S05]  /*11160*/  BSYNC.RECONVERGENT B2 ;  /* 0x0000000000027941 */ /* 0x000fea0003800200 */
.L_x_26583:
        /* <DEDUP_REMOVED lines=61> */
.L_x_26581:
[----:B------:R-:W-:Y:S05]  /*11540*/  BSYNC.RECONVERGENT B1 ;  /* 0x0000000000017941 */ /* 0x000fea0003800200 */
.L_x_26580:
        /* <DEDUP_REMOVED lines=9> */
.L_x_26579:
        /* <DEDUP_REMOVED lines=16> */
.L_x_26587:
        /* <DEDUP_REMOVED lines=12> */
.L_x_26589:
[----:B------:R-:W-:Y:S05]  /*117a0*/  BSYNC.RECONVERGENT B2 ;  /* 0x0000000000027941 */ /* 0x000fea0003800200 */
.L_x_26588:
        /* <DEDUP_REMOVED lines=62> */
.L_x_26586:
[----:B------:R-:W-:Y:S05]  /*11b90*/  BSYNC.RECONVERGENT B1 ;  /* 0x0000000000017941 */ /* 0x000fea0003800200 */
.L_x_26585:
[----:B01----:R-:W-:Y:S01]  /*11ba0*/  HFMA2 R130, -RZ, RZ, 0.1171875, 0 ;  /* 0x2f800000ff827431 */ /* 0x003fe200000001ff */
        /* <DEDUP_REMOVED lines=8> */
.L_x_26561:
[----:B01----:R-:W0:Y:S01]  /*11c30*/  LDC.64 R130, c[0x0][0x3a8] ;  /* 0x0000ea00ff827b82 */ /* 0x003e220000000a00 */
[----:B------:R-:W-:Y:S02]  /*11c40*/  IMAD.MOV.U32 R9, RZ, RZ, R140 ;  /* 0x000000ffff097224 */ /* 0x000fe400078e008c */
[----:B0-----:R-:W-:-:S05]  /*11c50*/  IMAD.WIDE.U32 R130, R135, 0x10, R130 ;  /* 0x0000001087827825 */ /* 0x001fca00078e0082 */
[----:B------:R0:W-:Y:S01]  /*11c60*/  STG.E.128 desc[UR12][R130.64], R112 ;  /* 0x0000007082007986 */ /* 0x0001e2000c101d0c */
[----:B------:R-:W-:Y:S05]  /*11c70*/  @!P3 BRA `(.L_x_26590) ;  /* 0x00000000002cb947 */ /* 0x000fea0003800000 */
[----:B0-----:R-:W0:Y:S01]  /*11c80*/  LDC.64 R130, c[0x0][0x3b0] ;  /* 0x0000ec00ff827b82 */ /* 0x001e220000000a00 */
[----:B------:R-:W-:-:S04]  /*11c90*/  SHF.L.U32 R140, R133, 0x10, RZ ;  /* 0x00000010858c7819 */ /* 0x000fc800000006ff */
[----:B------:R-:W-:Y:S02]  /*11ca0*/  LOP3.LUT R141, R140, 0xff0000, RZ, 0xc0, !PT ;  /* 0x00ff00008c8d7812 */ /* 0x000fe400078ec0ff */
[----:B------:R-:W-:-:S05]  /*11cb0*/  LOP3.LUT R140, R134, 0xffff, RZ, 0xc0, !PT ;  /* 0x0000ffff868c7812 */ /* 0x000fca00078ec0ff */
[----:B------:R-:W-:Y:S01]  /*11cc0*/  IMAD R140, R140, 0x1000000, R141 ;  /* 0x010000008c8c7824 */ /* 0x000fe200078e028d */
[----:B------:R-:W-:-:S04]  /*11cd0*/  LOP3.LUT R141, R132, 0xff, RZ, 0xc0, !PT ;  /* 0x000000ff848d7812 */ /* 0x000fc800078ec0ff */
[----:B------:R-:W-:Y:S02]  /*11ce0*/  LEA R140, R141, R140, 0x8 ;  /* 0x0000008c8d8c7211 */ /* 0x000fe400078e40ff */
[----:B------:R-:W-:-:S05]  /*11cf0*/  LOP3.LUT R141, R11, 0xff, RZ, 0xc0, !PT ;  /* 0x000000ff0b8d7812 */ /* 0x000fca00078ec0ff */
[----:B------:R-:W-:Y:S02]  /*11d00*/  IMAD.IADD R141, R140, 0x1, R141 ;  /* 0x000000018c8d7824 */ /* 0x000fe400078e028d */
[----:B0-----:R-:W-:-:S05]  /*11d10*/  IMAD.WIDE.U32 R130, R129, 0x4, R130 ;  /* 0x0000000481827825 */ /* 0x001fca00078e0082 */
[----:B------:R1:W-:Y:S02]  /*11d20*/  STG.E desc[UR12][R130.64], R141 ;  /* 0x0000008d82007986 */ /* 0x0003e4000c10190c */
.L_x_26590:
[----:B------:R-:W-:Y:S01]  /*11d30*/  IADD3 R135, PT, PT, R135, 0x80, RZ ;  /* 0x0000008087877810 */ /* 0x000fe20007ffe0ff */
[----:B------:R-:W-:-:S07]  /*11d40*/  VIADD R129, R129, 0x80 ;  /* 0x0000008081817836 */ /* 0x000fce0000000000 */
.L_x_26541:
[----:B------:R-:W-:Y:S05]  /*11d50*/  BSYNC.RECONVERGENT B0 ;  /* 0x0000000000007941 */ /* 0x000fea0003800200 */
.L_x_26540:
        /* <DEDUP_REMOVED lines=34> */
.L_x_26597:
        /* <DEDUP_REMOVED lines=13> */
.L_x_26599:
[----:B------:R-:W-:Y:S05]  /*12050*/  BSYNC.RECONVERGENT B2 ;  /* 0x0000000000027941 */ /* 0x000fea0003800200 */
.L_x_26598:
        /* <DEDUP_REMOVED lines=59> */
.L_x_26596:
[----:B------:R-:W-:Y:S05]  /*12410*/  BSYNC.RECONVERGENT B1 ;  /* 0x0000000000017941 */ /* 0x000fea0003800200 */
.L_x_26595:
[----:B------:R-:W-:Y:S01]  /*12420*/  I2FP.F32.U32 R7, R11 ;  /* 0x0000000b00077245 */ /* 0x000fe20000201000 */
[----:B------:R-:W-:Y:S02]  /*12430*/  IMAD.MOV.U32 R116, RZ, RZ, 0x2f800000 ;  /* 0x2f800000ff747424 */ /* 0x000fe400078e00ff */
[----:B------:R-:W-:Y:S02]  /*12440*/  FMUL.FTZ R9, R88, UR17 ;  /* 0x0000001158097c20 */ /* 0x000fe40008410000 */
[----:B------:R-:W-:Y:S02]  /*12450*/  FFMA.FTZ R7, R7, R116, 1.1641532182693481445e-10 ;  /* 0x2f00000007077423 */ /* 0x000fe40000010074 */
[----:B------:R-:W-:-:S03]  /*12460*/  FMUL.FTZ R9, R9, UR16 ;  /* 0x0000001009097c20 */ /* 0x000fc60008410000 */
[----:B------:R-:W-:-:S04]  /*12470*/  FSETP.GTU.FTZ.AND P2, PT, R7, UR22, PT ;  /* 0x0000001607007c0b */ /* 0x000fc8000bf5c000 */
[----:B------:R-:W-:Y:S02]  /*12480*/  FSEL R7, R9, RZ, !P2 ;  /* 0x000000ff09077208 */ /* 0x000fe40005000000 */
[----:B------:R-:W-:-:S03]  /*12490*/  SEL R11, RZ, 0x1, P2 ;  /* 0x00000001ff0b7807 */ /* 0x000fc60001000000 */
[----:B------:R-:W-:-:S07]  /*124a0*/  FFMA.FTZ R116, R7, R60, R92 ;  /* 0x0000003c07747223 */ /* 0x000fce000001005c */
.L_x_26594:
        /* <DEDUP_REMOVED lines=16> */
.L_x_26603:
        /* <DEDUP_REMOVED lines=13> */
.L_x_26605:
[----:B------:R-:W-:Y:S05]  /*12680*/  BSYNC.RECONVERGENT B2 ;  /* 0x0000000000027941 */ /* 0x000fea0003800200 */
.L_x_26604:
        /* <DEDUP_REMOVED lines=61> */
.L_x_26602:
[----:B------:R-:W-:Y:S05]  /*12a60*/  BSYNC.RECONVERGENT B1 ;  /* 0x0000000000017941 */ /* 0x000fea0003800200 */
.L_x_26601:
        /* <DEDUP_REMOVED lines=9> */
.L_x_26600:
        /* <DEDUP_REMOVED lines=16> */
.L_x_26609:
        /* <DEDUP_REMOVED lines=13> */
.L_x_26611:
[----:B------:R-:W-:Y:S05]  /*12cd0*/  BSYNC.RECONVERGENT B2 ;  /* 0x0000000000027941 */ /* 0x000fea0003800200 */
.L_x_26610:
        /* <DEDUP_REMOVED lines=61> */
.L_x_26608:
[----:B------:R-:W-:Y:S05]  /*130b0*/  BSYNC.RECONVERGENT B1 ;  /* 0x0000000000017941 */ /* 0x000fea0003800200 */
.L_x_26607:
[----:B------:R-:W-:Y:S01]  /*130c0*/  I2FP.F32.U32 R7, R119 ;  /* 0x0000007700077245 */ /* 0x000fe20000201000 */
[----:B------:R-:W-:-:S04]  /*130d0*/  IMAD.MOV.U32 R118, RZ, RZ, 0x2f800000 ;  /* 0x2f800000ff767424 */ /* 0x000fc800078e00ff */
[----:B------:R-:W-:Y:S01]  /*130e0*/  FFMA.FTZ R7, R7, R118, 1.1641532182693481445e-10 ;  /* 0x2f00000007077423 */ /* 0x000fe20000010076 */
[----:B------:R-:W-:-:S04]  /*130f0*/  FMUL.FTZ R118, R90, UR17 ;  /* 0x000000115a767c20 */ /* 0x000fc80008410000 */
[----:B------:R-:W-:Y:S01]  /*13100*/  FMUL.FTZ R118, R118, UR16 ;  /* 0x0000001076767c20 */ /* 0x000fe20008410000 */
[----:B------:R-:W-:-:S04]  /*13110*/  FSETP.GTU.FTZ.AND P2, PT, R7, UR22, PT ;  /* 0x0000001607007c0b */ /* 0x000fc8000bf5c000 */
[----:B------:R-:W-:Y:S02]  /*13120*/  FSEL R7, R118, RZ, !P2 ;  /* 0x000000ff76077208 */ /* 0x000fe40005000000 */
[----:B------:R-:W-:-:S03]  /*13130*/  SEL R133, RZ, 0x1, P2 ;  /* 0x00000001ff857807 */ /* 0x000fc60001000000 */
[----:B------:R-:W-:-:S07]  /*13140*/  FFMA.FTZ R118, R7, R62, R94 ;  /* 0x0000003e07767223 */ /* 0x000fce000001005e */
.L_x_26606:
        /* <DEDUP_REMOVED lines=16> */
.L_x_26615:
        /* <DEDUP_REMOVED lines=12> */
.L_x_26617:
[----:B------:R-:W-:Y:S05]  /*13310*/  BSYNC.RECONVERGENT B2 ;  /* 0x0000000000027941 */ /* 0x000fea0003800200 */
.L_x_26616:
        /* <DEDUP_REMOVED lines=62> */
.L_x_26614:
[----:B------:R-:W-:Y:S05]  /*13700*/  BSYNC.RECONVERGENT B1 ;  /* 0x0000000000017941 */ /* 0x000fea0003800200 */
.L_x_26613:
[----:B------:R-:W-:Y:S01]  /*13710*/  I2FP.F32.U32 R9, R119 ;  /* 0x0000007700097245 */ /* 0x000fe20000201000 */
[----:B01----:R-:W-:Y:S02]  /*13720*/  IMAD.MOV.U32 R130, RZ, RZ, 0x2f800000 ;  /* 0x2f800000ff827424 */ /* 0x003fe400078e00ff */
[----:B------:R-:W-:Y:S02]  /*13730*/  FMUL.FTZ R119, R91, UR17 ;  /* 0x000000115b777c20 */ /* 0x000fe40008410000 */
[----:B------:R-:W-:Y:S02]  /*13740*/  FFMA.FTZ R9, R9, R130, 1.1641532182693481445e-10 ;  /* 0x2f00000009097423 */ /* 0x000fe40000010082 */
[----:B------:R-:W-:-:S03]  /*13750*/  FMUL.FTZ R119, R119, UR16 ;  /* 0x0000001077777c20 */ /* 0x000fc60008410000 */
[----:B------:R-:W-:-:S04]  /*13760*/  FSETP.GTU.FTZ.AND P1, PT, R9, UR22, PT ;  /* 0x0000001609007c0b */ /* 0x000fc8000bf3c000 */
[----:B------:R-:W-:Y:S02]  /*13770*/  FSEL R130, R119, RZ, !P1 ;  /* 0x000000ff77827208 */ /* 0x000fe40004800000 */
[----:B------:R-:W-:-:S03]  /*13780*/  SEL R134, RZ, 0x1, P1 ;  /* 0x00000001ff867807 */ /* 0x000fc60000800000 */
[----:B------:R-:W-:Y:S01]  /*13790*/  FFMA.FTZ R119, R130, R63, R95 ;  /* 0x0000003f82777223 */ /* 0x000fe2000001005f */
[----:B------:R-:W-:Y:S06]  /*137a0*/  BRA `(.L_x_26612) ;  /* 0x0000001800587947 */ /* 0x000fec0003800000 */
.L_x_26593:
        /* <DEDUP_REMOVED lines=20> */
.L_x_26621:
        /* <DEDUP_REMOVED lines=13> */
.L_x_26623:
[----:B------:R-:W-:Y:S05]  /*139c0*/  BSYNC.RECONVERGENT B2 ;  /* 0x0000000000027941 */ /* 0x000fea0003800200 */
.L_x_26622:
        /* <DEDUP_REMOVED lines=59> */
.L_x_26620:
[----:B------:R-:W-:Y:S05]  /*13d80*/  BSYNC.RECONVERGENT B1 ;  /* 0x0000000000017941 */ /* 0x000fea0003800200 */
.L_x_26619:
        /* <DEDUP_REMOVED lines=8> */
[----:B------:R-:W-:-:S07]  /*13e10*/  FMUL.FTZ R116, R7, R60 ;  /* 0x0000003c07747220 */ /* 0x000fce0000410000 */
.L_x_26618:
        /* <DEDUP_REMOVED lines=16> */
.L_x_26627:
        /* <DEDUP_REMOVED lines=13> */
.L_x_26629:
[----:B------:R-:W-:Y:S05]  /*13ff0*/  BSYNC.RECONVERGENT B2 ;  /* 0x0000000000027941 */ /* 0x000fea0003800200 */
.L_x_26628:
        /* <DEDUP_REMOVED lines=61> */
.L_x_26626:
[----:B------:R-:W-:Y:S05]  /*143d0*/  BSYNC.RECONVERGENT B1 ;  /* 0x0000000000017941 */ /* 0x000fea0003800200 */
.L_x_26625:
        /* <DEDUP_REMOVED lines=9> */
.L_x_26624:
        /* <DEDUP_REMOVED lines=16> */
.L_x_26633:
        /* <DEDUP_REMOVED lines=13> */
.L_x_26635:
[----:B------:R-:W-:Y:S05]  /*14640*/  BSYNC.RECONVERGENT B2 ;  /* 0x0000000000027941 */ /* 0x000fea0003800200 */
.L_x_26634:
        /* <DEDUP_REMOVED lines=61> */
.L_x_26632:
[----:B------:R-:W-:Y:S05]  /*14a20*/  BSYNC.RECONVERGENT B1 ;  /* 0x0000000000017941 */ /* 0x000fea0003800200 */
.L_x_26631:
[----:B------:R-:W-:Y:S01]  /*14a30*/  I2FP.F32.U32 R7, R119 ;  /* 0x0000007700077245 */ /* 0x000fe20000201000 */
[----:B------:R-:W-:-:S04]  /*14a40*/  IMAD.MOV.U32 R118, RZ, RZ, 0x2f800000 ;  /* 0x2f800000ff767424 */ /* 0x000fc800078e00ff */
[----:B------:R-:W-:Y:S01]  /*14a50*/  FFMA.FTZ R7, R7, R118, 1.1641532182693481445e-10 ;  /* 0x2f00000007077423 */ /* 0x000fe20000010076 */
[----:B-----5:R-:W-:-:S04]  /*14a60*/  FMUL.FTZ R118, R90, UR17 ;  /* 0x000000115a767c20 */ /* 0x020fc80008410000 */
[----:B------:R-:W-:Y:S01]  /*14a70*/  FMUL.FTZ R118, R118, UR16 ;  /* 0x0000001076767c20 */ /* 0x000fe20008410000 */
[----:B------:R-:W-:-:S04]  /*14a80*/  FSETP.GTU.FTZ.AND P1, PT, R7, UR22, PT ;  /* 0x0000001607007c0b */ /* 0x000fc8000bf3c000 */
[----:B------:R-:W-:Y:S02]  /*14a90*/  FSEL R7, R118, RZ, !P1 ;  /* 0x000000ff76077208 */ /* 0x000fe40004800000 */
[----:B------:R-:W-:-:S03]  /*14aa0*/  SEL R133, RZ, 0x1, P1 ;  /* 0x00000001ff857807 */ /* 0x000fc60000800000 */
[----:B------:R-:W-:-:S07]  /*14ab0*/  FMUL.FTZ R118, R7, R62 ;  /* 0x0000003e07767220 */ /* 0x000fce0000410000 */
.L_x_26630:
        /* <DEDUP_REMOVED lines=16> */
.L_x_26638:
        /* <DEDUP_REMOVED lines=12> */
.L_x_26640:
[----:B------:R-:W-:Y:S05]  /*14c80*/  BSYNC.RECONVERGENT B2 ;  /* 0x0000000000027941 */ /* 0x000fea0003800200 */
.L_x_26639:
        /* <DEDUP_REMOVED lines=62> */
.L_x_26637:
[----:B------:R-:W-:Y:S05]  /*15070*/  BSYNC.RECONVERGENT B1 ;  /* 0x0000000000017941 */ /* 0x000fea0003800200 */
.L_x_26636:
[----:B------:R-:W-:Y:S01]  /*15080*/  I2FP.F32.U32 R9, R119 ;  /* 0x0000007700097245 */ /* 0x000fe20000201000 */
[----:B01----:R-:W-:Y:S02]  /*15090*/  IMAD.MOV.U32 R130, RZ, RZ, 0x2f800000 ;  /* 0x2f800000ff827424 */ /* 0x003fe400078e00ff */
[----:B-----5:R-:W-:Y:S02]  /*150a0*/  FMUL.FTZ R119, R91, UR17 ;  /* 0x000000115b777c20 */ /* 0x020fe40008410000 */
[----:B------:R-:W-:Y:S02]  /*150b0*/  FFMA.FTZ R9, R9, R130, 1.1641532182693481445e-10 ;  /* 0x2f00000009097423 */ /* 0x000fe40000010082 */
[----:B------:R-:W-:-:S03]  /*150c0*/  FMUL.FTZ R119, R119, UR16 ;  /* 0x0000001077777c20 */ /* 0x000fc60008410000 */
[----:B------:R-:W-:-:S04]  /*150d0*/  FSETP.GTU.FTZ.AND P1, PT, R9, UR22, PT ;  /* 0x0000001609007c0b */ /* 0x000fc8000bf3c000 */
[----:B------:R-:W-:Y:S02]  /*150e0*/  FSEL R130, R119, RZ, !P1 ;  /* 0x000000ff77827208 */ /* 0x000fe40004800000 */
[----:B------:R-:W-:-:S03]  /*150f0*/  SEL R134, RZ, 0x1, P1 ;  /* 0x00000001ff867807 */ /* 0x000fc60000800000 */
[----:B------:R-:W-:-:S07]  /*15100*/  FMUL.FTZ R119, R130, R63 ;  /* 0x0000003f82777220 */ /* 0x000fce0000410000 */
.L_x_26612:
        /* <DEDUP_REMOVED lines=16> */
.L_x_26641:
[----:B------:R-:W-:Y:S01]  /*15210*/  VIADD R135, R135, 0x80 ;  /* 0x0000008087877836 */ /* 0x000fe20000000000 */
[----:B------:R-:W-:-:S07]  /*15220*/  IADD3 R129, PT, PT, R129, 0x80, RZ ;  /* 0x0000008081817810 */ /* 0x000fce0007ffe0ff */
.L_x_26592:
[----:B------:R-:W-:Y:S05]  /*15230*/  BSYNC.RECONVERGENT B0 ;  /* 0x0000000000007941 */ /* 0x000fea0003800200 */
.L_x_26591:
        /* <DEDUP_REMOVED lines=14> */
[----:B-1----:R-:W-:Y:S01]  /*15320*/  MOV R140, R9 ;  /* 0x00000009008c7202 */ /* 0x002fe20000000f00 */
        /* <DEDUP_REMOVED lines=18> */
.L_x_26648:
        /* <DEDUP_REMOVED lines=13> */
.L_x_26650:
[----:B------:R-:W-:Y:S05]  /*15520*/  BSYNC.RECONVERGENT B2 ;  /* 0x0000000000027941 */ /* 0x000fea0003800200 */
.L_x_26649:
        /* <DEDUP_REMOVED lines=59> */
.L_x_26647:
[----:B------:R-:W-:Y:S05]  /*158e0*/  BSYNC.RECONVERGENT B1 ;  /* 0x0000000000017941 */ /* 0x000fea0003800200 */
.L_x_26646:
        /* <DEDUP_REMOVED lines=9> */
.L_x_26645:
        /* <DEDUP_REMOVED lines=16> */
.L_x_26654:
        /* <DEDUP_REMOVED lines=13> */
.L_x_26656:
[----:B------:R-:W-:Y:S05]  /*15b50*/  BSYNC.RECONVERGENT B2 ;  /* 0x0000000000027941 */ /* 0x000fea0003800200 */
.L_x_26655:
        /* <DEDUP_REMOVED lines=61> */
.L_x_26653:
[----:B------:R-:W-:Y:S05]  /*15f30*/  BSYNC.RECONVERGENT B1 ;  /* 0x0000000000017941 */ /* 0x000fea0003800200 */
.L_x_26652:
        /* <DEDUP_REMOVED lines=9> */
.L_x_26651:
        /* <DEDUP_REMOVED lines=16> */
.L_x_26660:
        /* <DEDUP_REMOVED lines=13> */
.L_x_26662:
[----:B------:R-:W-:Y:S05]  /*161a0*/  BSYNC.RECONVERGENT B2 ;  /* 0x0000000000027941 */ /* 0x000fea0003800200 */
.L_x_26661:
        /* <DEDUP_REMOVED lines=61> */
.L_x_26659:
[----:B------:R-:W-:Y:S05]  /*16580*/  BSYNC.RECONVERGENT B1 ;  /* 0x0000000000017941 */ /* 0x000fea0003800200 */
.L_x_26658:
        /* <DEDUP_REMOVED lines=9> */
.L_x_26657:
        /* <DEDUP_REMOVED lines=16> */
.L_x_26666:
        /* <DEDUP_REMOVED lines=12> */
.L_x_26668:
[----:B------:R-:W-:Y:S05]  /*167e0*/  BSYNC.RECONVERGENT B2 ;  /* 0x0000000000027941 */ /* 0x000fea0003800200 */
.L_x_26667:
[----:B------:R-:W-:Y:S01]  /*167f0*/  IMAD.WIDE.U32 R142, R2, -0x2daee0ad, RZ ;  /* 0xd2511f53028e7825 */ /* 0x000fe200078e00ff */
[----:B------:R-:W-:-:S03]  /*16800*/  UIADD3 UR5, UPT, UPT, UR14, -0x61c88647, URZ ;  /* 0x9e3779b90e057890 */ /* 0x000fc6000fffe0ff */
[----:B------:R-:W-:Y:S01]  /*16810*/  IMAD.WIDE.U32 R6, R4, -0x326172a9, RZ ;  /* 0xcd9e8d5704067825 */ /* 0x000fe200078e00ff */
[----:B0-----:R-:W-:-:S03]  /*16820*/  LOP3.LUT R130, R8, UR15, R143, 0x96, !PT ;  /* 0x0000000f08827c12 */ /* 0x001fc6000f8e968f */
        /* <DEDUP_REMOVED lines=58> */
.L_x_26665:
[----:B------:R-:W-:Y:S05]  /*16bd0*/  BSYNC.RECONVERGENT B1 ;  /* 0x0000000000017941 */ /* 0x000fea0003800200 */
.L_x_26664:
[----:B0-----:R-:W-:Y:S01]  /*16be0*/  HFMA2 R130, -RZ, RZ, 0.1171875, 0 ;  /* 0x2f800000ff827431 */ /* 0x001fe200000001ff */
[----:B------:R-:W-:Y:S01]  /*16bf0*/  I2FP.F32.U32 R9, R123 ;  /* 0x0000007b00097245 */ /* 0x000fe20000201000 */
[----:B------:R-:W-:-:S04]  /*16c00*/  FMUL.FTZ R123, R91, UR17 ;  /* 0x000000115b7b7c20 */ /* 0x000fc80008410000 */
[----:B------:R-:W-:Y:S01]  /*16c10*/  FMUL.FTZ R123, R123, UR16 ;  /* 0x000000107b7b7c20 */ /* 0x000fe20008410000 */
[----:B------:R-:W-:-:S05]  /*16c20*/  FFMA.FTZ R9, R9, R130, 1.1641532182693481445e-10 ;  /* 0x2f00000009097423 */ /* 0x000fca0000010082 */
[----:B------:R-:W-:-:S04]  /*16c30*/  FSETP.GTU.FTZ.AND P2, PT, R9, UR22, PT ;  /* 0x0000001609007c0b */ /* 0x000fc8000bf5c000 */
[----:B------:R-:W-:Y:S02]  /*16c40*/  FSEL R130, R123, RZ, !P2 ;  /* 0x000000ff7b827208 */ /* 0x000fe40005000000 */
[----:B------:R-:W-:-:S03]  /*16c50*/  SEL R134, RZ, 0x1, P2 ;  /* 0x00000001ff867807 */ /* 0x000fc60001000000 */
[----:B------:R-:W-:Y:S01]  /*16c60*/  FFMA.FTZ R123, R130, R75, R95 ;  /* 0x0000004b827b7223 */ /* 0x000fe2000001005f */
[----:B------:R-:W-:Y:S06]  /*16c70*/  BRA `(.L_x_26663) ;  /* 0x0000001800587947 */ /* 0x000fec0003800000 */
.L_x_26644:
[----:B--2---:R-:W-:Y:S01]  /*16c80*/  IMAD.MOV.U32 R122, RZ, RZ, R7 ;  /* 0x000000ffff7a7224 */ /* 0x004fe200078e0007 */
[----:B-1----:R-:W-:Y:S01]  /*16c90*/  MOV R140, R9 ;  /* 0x00000009008c7202 */ /* 0x002fe20000000f00 */
        /* <DEDUP_REMOVED lines=18> */
.L_x_26672:
        /* <DEDUP_REMOVED lines=13> */
.L_x_26674:
[----:B------:R-:W-:Y:S05]  /*16e90*/  BSYNC.RECONVERGENT B2 ;  /* 0x0000000000027941 */ /* 0x000fea0003800200 */
.L_x_26673:
        /* <DEDUP_REMOVED lines=59> */
.L_x_26671:
[----:B------:R-:W-:Y:S05]  /*17250*/  BSYNC.RECONVERGENT B1 ;  /* 0x0000000000017941 */ /* 0x000fea0003800200 */
.L_x_26670:
        /* <DEDUP_REMOVED lines=8> */
[----:B------:R-:W-:-:S07]  /*172e0*/  FMUL.FTZ R120, R7, R72 ;  /* 0x0000004807787220 */ /* 0x000fce0000410000 */
.L_x_26669:
        /* <DEDUP_REMOVED lines=16> */
.L_x_26678:
        /* <DEDUP_REMOVED lines=13> */
.L_x_26680:
[----:B------:R-:W-:Y:S05]  /*174c0*/  BSYNC.RECONVERGENT B2 ;  /* 0x0000000000027941 */ /* 0x000fea0003800200 */
.L_x_26679:
        /* <DEDUP_REMOVED lines=61> */
.L_x_26677:
[----:B------:R-:W-:Y:S05]  /*178a0*/  BSYNC.RECONVERGENT B1 ;  /* 0x0000000000017941 */ /* 0x000fea0003800200 */
.L_x_26676:
        /* <DEDUP_REMOVED lines=9> */
.L_x_26675:
        /* <DEDUP_REMOVED lines=16> */
.L_x_26684:
        /* <DEDUP_REMOVED lines=13> */
.L_x_26686:
[----:B------:R-:W-:Y:S05]  /*17b10*/  BSYNC.RECONVERGENT B2 ;  /* 0x0000000000027941 */ /* 0x000fea0003800200 */
.L_x_26685:
        /* <DEDUP_REMOVED lines=61> */
.L_x_26683:
[----:B------:R-:W-:Y:S05]  /*17ef0*/  BSYNC.RECONVERGENT B1 ;  /* 0x0000000000017941 */ /* 0x000fea0003800200 */
.L_x_26682:
[----:B------:R-:W-:Y:S01]  /*17f00*/  HFMA2 R122, -RZ, RZ, 0.1171875, 0 ;  /* 0x2f800000ff7a7431 */ /* 0x000fe200000001ff */
[----:B------:R-:W-:-:S05]  /*17f10*/  I2FP.F32.U32 R7, R123 ;  /* 0x0000007b00077245 */ /* 0x000fca0000201000 */
[----:B------:R-:W-:Y:S01]  /*17f20*/  FFMA.FTZ R7, R7, R122, 1.1641532182693481445e-10 ;  /* 0x2f00000007077423 */ /* 0x000fe2000001007a */
[----:B-----5:R-:W-:-:S04]  /*17f30*/  FMUL.FTZ R122, R90, UR17 ;  /* 0x000000115a7a7c20 */ /* 0x020fc80008410000 */
[----:B------:R-:W-:Y:S01]  /*17f40*/  FMUL.FTZ R122, R122, UR16 ;  /* 0x000000107a7a7c20 */ /* 0x000fe20008410000 */
[----:B------:R-:W-:-:S04]  /*17f50*/  FSETP.GTU.FTZ.AND P2, PT, R7, UR22, PT ;  /* 0x0000001607007c0b */ /* 0x000fc8000bf5c000 */
[----:B------:R-:W-:Y:S02]  /*17f60*/  FSEL R7, R122, RZ, !P2 ;  /* 0x000000ff7a077208 */ /* 0x000fe40005000000 */
[----:B------:R-:W-:-:S03]  /*17f70*/  SEL R133, RZ, 0x1, P2 ;  /* 0x00000001ff857807 */ /* 0x000fc60001000000 */
[----:B------:R-:W-:-:S07]  /*17f80*/  FMUL.FTZ R122, R7, R74 ;  /* 0x0000004a077a7220 */ /* 0x000fce0000410000 */
.L_x_26681:
        /* <DEDUP_REMOVED lines=16> */
.L_x_26689:
        /* <DEDUP_REMOVED lines=12> */
.L_x_26691:
[----:B------:R-:W-:Y:S05]  /*18150*/  BSYNC.RECONVERGENT B2 ;  /* 0x0000000000027941 */ /* 0x000fea0003800200 */
.L_x_26690:
        /* <DEDUP_REMOVED lines=62> */
.L_x_26688:
[----:B------:R-:W-:Y:S05]  /*18540*/  BSYNC.RECONVERGENT B1 ;  /* 0x0000000000017941 */ /* 0x000fea0003800200 */
.L_x_26687:
        /* <DEDUP_REMOVED lines=9> */
.L_x_26663:
[----:B0-----:R-:W0:Y:S01]  /*185e0*/  LDC.64 R130, c[0x0][0x3a8] ;  /* 0x0000ea00ff827b82 */ /* 0x001e220000000a00 */
        /* <DEDUP_REMOVED lines=15> */
.L_x_26692:
[----:B------:R-:W-:Y:S01]  /*186e0*/  IADD3 R135, PT, PT, R135, 0x80, RZ ;  /* 0x0000008087877810 */ /* 0x000fe20007ffe0ff */
[----:B------:R-:W-:-:S07]  /*186f0*/  VIADD R129, R129, 0x80 ;  /* 0x0000008081817836 */ /* 0x000fce0000000000 */
.L_x_26643:
[----:B------:R-:W-:Y:S05]  /*18700*/  BSYNC.RECONVERGENT B0 ;  /* 0x0000000000007941 */ /* 0x000fea0003800200 */
.L_x_26642:
        /* <DEDUP_REMOVED lines=33> */
.L_x_26699:
        /* <DEDUP_REMOVED lines=13> */
.L_x_26701:
[----:B------:R-:W-:Y:S05]  /*189f0*/  BSYNC.RECONVERGENT B2 ;  /* 0x0000000000027941 */ /* 0x000fea0003800200 */
.L_x_26700:
        /* <DEDUP_REMOVED lines=59> */
.L_x_26698:
[----:B------:R-:W-:Y:S05]  /*18db0*/  BSYNC.RECONVERGENT B1 ;  /* 0x0000000000017941 */ /* 0x000fea0003800200 */
.L_x_26697:
        /* <DEDUP_REMOVED lines=9> */
.L_x_26696:
        /* <DEDUP_REMOVED lines=16> */
.L_x_26705:
        /* <DEDUP_REMOVED lines=13> */
.L_x_26707:
[----:B------:R-:W-:Y:S05]  /*19020*/  BSYNC.RECONVERGENT B2 ;  /* 0x0000000000027941 */ /* 0x000fea0003800200 */
.L_x_26706:
        /* <DEDUP_REMOVED lines=61> */
.L_x_26704:
[----:B------:R-:W-:Y:S05]  /*19400*/  BSYNC.RECONVERGENT B1 ;  /* 0x0000000000017941 */ /* 0x000fea0003800200 */
.L_x_26703:
        /* <DEDUP_REMOVED lines=9> */
.L_x_26702:
        /* <DEDUP_REMOVED lines=16> */
.L_x_26711:
        /* <DEDUP_REMOVED lines=13> */
.L_x_26713:
[----:B------:R-:W-:Y:S05]  /*19670*/  BSYNC.RECONVERGENT B2 ;  /* 0x0000000000027941 */ /* 0x000fea0003800200 */
.L_x_26712:
        /* <DEDUP_REMOVED lines=61> */
.L_x_26710:
[----:B------:R-:W-:Y:S05]  /*19a50*/  BSYNC.RECONVERGENT B1 ;  /* 0x0000000000017941 */ /* 0x000fea0003800200 */
.L_x_26709:
        /* <DEDUP_REMOVED lines=9> */
.L_x_26708:
        /* <DEDUP_REMOVED lines=20> */
.L_x_26717:
        /* <DEDUP_REMOVED lines=13> */
.L_x_26719:
[----:B------:R-:W-:Y:S05]  /*19d00*/  BSYNC.RECONVERGENT B2 ;  /* 0x0000000000027941 */ /* 0x000fea0003800200 */
.L_x_26718:
        /* <DEDUP_REMOVED lines=58> */
[----:B------:R-:W-:-:S05]  /*1a0b0*/  IMAD.WIDE.U32 R130, R5, -0x2daee0ad, RZ ;  /* 0xd2511f5305827825 */ /* 0x000fca00078e00ff */
[----:B------:R-:W-:Y:S02]  /*1a0c0*/  LOP3.LUT R5, R140, UR5, R131, 0x96, !PT ;  /* 0x000000058c057c12 */ /* 0x000fe4000f8e9683 */
[----:B------:R-:W-:-:S07]  /*1a0d0*/  MOV R9, R130 ;  /* 0x0000008200097202 */ /* 0x000fce0000000f00 */
.L_x_26716:
[----:B------:R-:W-:Y:S05]  /*1a0e0*/  BSYNC.RECONVERGENT B1 ;  /* 0x0000000000017941 */ /* 0x000fea0003800200 */
.L_x_26715:
        /* <DEDUP_REMOVED lines=8> */
[----:B------:R-:W-:Y:S01]  /*1a170*/  FFMA.FTZ R127, R128, R87, R95 ;  /* 0x00000057807f7223 */ /* 0x000fe2000001005f */
[----:B------:R-:W-:Y:S06]  /*1a180*/  BRA `(.L_x_26714) ;  /* 0x00000018006c7947 */ /* 0x000fec0003800000 */
.L_x_26695:
        /* <DEDUP_REMOVED lines=20> */
.L_x_26723:
        /* <DEDUP_REMOVED lines=13> */
.L_x_26725:
[----:B------:R-:W-:Y:S05]  /*1a3a0*/  BSYNC.RECONVERGENT B2 ;  /* 0x0000000000027941 */ /* 0x000fea0003800200 */
.L_x_26724:
        /* <DEDUP_REMOVED lines=58> */
[----:B------:R-:W-:Y:S01]  /*1a750*/  LOP3.LUT R5, R126, UR5, R125, 0x96, !PT ;  /* 0x000000057e057c12 */ /* 0x000fe2000f8e967d */
[----:B------:R-:W-:-:S07]  /*1a760*/  IMAD.MOV.U32 R126, RZ, RZ, RZ ;  /* 0x000000ffff7e7224 */ /* 0x000fce00078e00ff */
.L_x_26722:
[----:B------:R-:W-:Y:S05]  /*1a770*/  BSYNC.RECONVERGENT B1 ;  /* 0x0000000000017941 */ /* 0x000fea0003800200 */
.L_x_26721:
        /* <DEDUP_REMOVED lines=9> */
.L_x_26720:
        /* <DEDUP_REMOVED lines=16> */
.L_x_26729:
        /* <DEDUP_REMOVED lines=13> */
.L_x_26731:
[----:B------:R-:W-:Y:S05]  /*1a9e0*/  BSYNC.RECONVERGENT B2 ;  /* 0x0000000000027941 */ /* 0x000fea0003800200 */
.L_x_26730:
        /* <DEDUP_REMOVED lines=61> */
.L_x_26728:
[----:B------:R-:W-:Y:S05]  /*1adc0*/  BSYNC.RECONVERGENT B1 ;  /* 0x0000000000017941 */ /* 0x000fea0003800200 */
.L_x_26727:
        /* <DEDUP_REMOVED lines=9> */
.L_x_26726:
        /* <DEDUP_REMOVED lines=16> */
.L_x_26735:
        /* <DEDUP_REMOVED lines=13> */
.L_x_26737:
[----:B------:R-:W-:Y:S05]  /*1b030*/  BSYNC.RECONVERGENT B2 ;  /* 0x0000000000027941 */ /* 0x000fea0003800200 */
.L_x_26736:
        /* <DEDUP_REMOVED lines=59> */
[----:B------:R-:W-:Y:S01]  /*1b3f0*/  IMAD.MOV.U32 R130, RZ, RZ, RZ ;  /* 0x000000ffff827224 */ /* 0x000fe200078e00ff */
[----:B------:R-:W-:-:S07]  /*1b400*/  MOV R128, R126 ;  /* 0x0000007e00807202 */ /* 0x000fce0000000f00 */
.L_x_26734:
[----:B------:R-:W-:Y:S05]  /*1b410*/  BSYNC.RECONVERGENT B1 ;  /* 0x0000000000017941 */ /* 0x000fea0003800200 */
.L_x_26733:
        /* <DEDUP_REMOVED lines=9> */
.L_x_26732:
        /* <DEDUP_REMOVED lines=20> */
.L_x_26740:
        /* <DEDUP_REMOVED lines=13> */
.L_x_26742:
[----:B------:R-:W-:Y:S05]  /*1b6c0*/  BSYNC.RECONVERGENT B2 ;  /* 0x0000000000027941 */ /* 0x000fea0003800200 */
.L_x_26741:
        /* <DEDUP_REMOVED lines=58> */
[----:B------:R-:W-:-:S04]  /*1ba70*/  IMAD.WIDE.U32 R130, R5, -0x2daee0ad, RZ ;  /* 0xd2511f5305827825 */ /* 0x000fc800078e00ff */
[----:B------:R-:W-:Y:S01]  /*1ba80*/  IMAD.MOV.U32 R9, RZ, RZ, R130 ;  /* 0x000000ffff097224 */ /* 0x000fe200078e0082 */
[----:B------:R-:W-:-:S07]  /*1ba90*/  LOP3.LUT R5, R140, UR5, R131, 0x96, !PT ;  /* 0x000000058c057c12 */ /* 0x000fce000f8e9683 */
.L_x_26739:
[----:B------:R-:W-:Y:S05]  /*1baa0*/  BSYNC.RECONVERGENT B1 ;  /* 0x0000000000017941 */ /* 0x000fea0003800200 */
.L_x_26738:
        /* <DEDUP_REMOVED lines=9> */
.L_x_26714:
[----:B01----:R-:W0:Y:S02]  /*1bb40*/  LDC.64 R130, c[0x0][0x3a8] ;  /* 0x0000ea00ff827b82 */ /* 0x003e240000000a00 */
[----:B0-----:R-:W-:-:S05]  /*1bb50*/  IMAD.WIDE.U32 R130, R135, 0x10, R130 ;  /* 0x0000001087827825 */ /* 0x001fca00078e0082 */
[----:B------:R2:W-:Y:S01]  /*1bb60*/  STG.E.128 desc[UR12][R130.64], R124 ;  /* 0x0000007c82007986 */ /* 0x0005e2000c101d0c */
[----:B------:R-:W-:Y:S05]  /*1bb70*/  @!P3 BRA `(.L_x_26694) ;  /* 0x00000000002cb947 */ /* 0x000fea0003800000 */
[----:B--2---:R-:W0:Y:S02]  /*1bb80*/  LDC.64 R130, c[0x0][0x3b0] ;  /* 0x0000ec00ff827b82 */ /* 0x004e240000000a00 */
        /* <DEDUP_REMOVED lines=10> */
.L_x_26694:
[----:B------:R-:W-:Y:S05]  /*1bc30*/  BSYNC.RECONVERGENT B0 ;  /* 0x0000000000007941 */ /* 0x000fea0003800200 */
.L_x_26693:
[----:B------:R-:W4:Y:S01]  /*1bc40*/  LDL R142, [R1] ;  /* 0x00000000018e7983 */ /* 0x000f220000100800 */
[----:B---3--:R-:W-:Y:S01]  /*1bc50*/  FADD.FTZ R128, RZ, R96 ;  /* 0x00000060ff807221 */ /* 0x008fe20000010000 */
[C---:B------:R-:W-:Y:S01]  /*1bc60*/  ISETP.GT.U32.AND P3, PT, R3.reuse, 0xff, PT ;  /* 0x000000ff0300780c */ /* 0x040fe20003f64070 */
[----:B------:R-:W-:Y:S01]  /*1bc70*/  BSSY.RECONVERGENT B0, `(.L_x_26743) ;  /* 0x000008c000007945 */ /* 0x000fe20003800200 */
[----:B------:R-:W-:Y:S01]  /*1bc80*/  ISETP.GT.U32.AND P4, PT, R3, 0x17f, PT ;  /* 0x0000017f0300780c */ /* 0x000fe20003f84070 */
[----:B------:R-:W-:Y:S01]  /*1bc90*/  FADD.FTZ R129, R97, R128 ;  /* 0x0000008061817221 */ /* 0x000fe20000010000 */
[C---:B------:R-:W-:Y:S02]  /*1bca0*/  ISETP.GT.U32.AND P6, PT, R3.reuse, 0x1ff, PT ;  /* 0x000001ff0300780c */ /* 0x040fe40003fc4070 */
[----:B------:R-:W-:Y:S01]  /*1bcb0*/  ISETP.GT.U32.AND P5, PT, R3, 0x27f, PT ;  /* 0x0000027f0300780c */ /* 0x000fe20003fa4070 */
[----:B------:R-:W-:Y:S01]  /*1bcc0*/  FADD.FTZ R128, R98, R129 ;  /* 0x0000008162807221 */ /* 0x000fe20000010000 */
[----:B012---:R-:W-:-:S02]  /*1bcd0*/  P2R R130, PR, RZ, 0x2 ;  /* 0x00000002ff827803 */ /* 0x007fc40000000000 */
        /* <DEDUP_REMOVED lines=44> */
[----:B----4-:R-:W-:-:S04]  /*1bfa0*/  FMUL.FTZ R128, R142, R128 ;  /* 0x000000808e807220 */ /* 0x010fc80000410000 */
        /* <DEDUP_REMOVED lines=88> */
.L_x_26744:
[----:B------:R-:W-:Y:S05]  /*1c530*/  BSYNC.RECONVERGENT B0 ;  /* 0x0000000000007941 */ /* 0x000fea0003800200 */
.L_x_26743:
        /* <DEDUP_REMOVED lines=14> */
.L_x_26746:
[----:B------:R-:W-:Y:S05]  /*1c620*/  BSYNC.RECONVERGENT B0 ;  /* 0x0000000000007941 */ /* 0x000fea0003800200 */
.L_x_26745:
[----:B------:R-:W1:Y:S01]  /*1c630*/  SHFL.DOWN PT, R130, R143, 0x2, 0x1f ;  /* 0x08401f008f827f89 */ /* 0x000e6200000e0000 */
[-C--:B------:R-:W-:Y:S01]  /*1c640*/  I2FP.F32.S32 R135, R143.reuse ;  /* 0x0000008f00877245 */ /* 0x080fe20000201400 */
[----:B------:R-:W-:Y:S01]  /*1c650*/  UISETP.GE.AND UP0, UPT, UR4, 0x1, UPT ;  /* 0x000000010400788c */ /* 0x000fe2000bf06270 */
[----:B------:R-:W-:Y:S01]  /*1c660*/  ISETP.NE.AND P3, PT, RZ, UR24, PT ;  /* 0x00000018ff007c0c */ /* 0x000fe2000bf65270 */
[----:B0-----:R-:W0:Y:S01]  /*1c670*/  SHFL.DOWN PT, R142, R128, 0x2, 0x1f ;  /* 0x08401f00808e7f89 */ /* 0x001e2200000e0000 */
[----:B-1----:R-:W-:Y:S02]  /*1c680*/  I2FP.F32.S32 R131, R130 ;  /* 0x0000008200837245 */ /* 0x002fe40000201400 */
[----:B------:R-:W-:Y:S01]  /*1c690*/  IADD3 R130, PT, PT, R130, R143, RZ ;  /* 0x0000008f82827210 */ /* 0x000fe20007ffe0ff */
[C---:B0-----:R-:W-:Y:S02]  /*1c6a0*/  FADD.FTZ R140, -R142.reuse, R128 ;  /* 0x000000808e8c7221 */ /* 0x041fe40000010100 */
[----:B------:R-:W-:-:S02]  /*1c6b0*/  FMUL.FTZ R142, R142, R131 ;  /* 0x000000838e8e7220 */ /* 0x000fc40000410000 */
[----:B------:R-:W-:Y:S01]  /*1c6c0*/  SHFL.DOWN PT, R143, R130, 0x1, 0x1f ;  /* 0x08201f00828f7f89 */ /* 0x000fe200000e0000 */
[----:B------:R-:W-:Y:S01]  /*1c6d0*/  FMUL.FTZ R140, R140, R140 ;  /* 0x0000008c8c8c7220 */ /* 0x000fe20000410000 */
[----:B------:R-:W-:Y:S01]  /*1c6e0*/  FFMA.FTZ R141, R135, R128, R142 ;  /* 0x00000080878d7223 */ /* 0x000fe2000001008e */
[----:B------:R-:W-:Y:S02]  /*1c6f0*/  I2FP.F32.S32 R128, R130 ;  /* 0x0000008200807245 */ /* 0x000fe40000201400 */
[----:B------:R-:W-:Y:S02]  /*1c700*/  FMUL.FTZ R142, R140, R135 ;  /* 0x000000878c8e7220 */ /* 0x000fe40000410000 */
[----:B------:R-:W0:Y:S02]  /*1c710*/  SHFL.DOWN PT, R140, R129, 0x2, 0x1f ;  /* 0x08401f00818c7f89 */ /* 0x000e2400000e0000 */
[----:B------:R-:W-:Y:S02]  /*1c720*/  FMUL.FTZ R131, R142, R131 ;  /* 0x000000838e837220 */ /* 0x000fe40000410000 */
[----:B------:R-:W1:Y:S02]  /*1c730*/  MUFU.RCP R142, R128 ;  /* 0x00000080008e7308 */ /* 0x000e640000001000 */
[----:B-1----:R-:W-:Y:S01]  /*1c740*/  FMUL.FTZ R141, R142, R141 ;  /* 0x0000008d8e8d7220 */ /* 0x002fe20000410000 */
[----:B0-----:R-:W-:-:S04]  /*1c750*/  FADD.FTZ R135, R140, R129 ;  /* 0x000000818c877221 */ /* 0x001fc80000010000 */
[----:B------:R-:W0:Y:S01]  /*1c760*/  SHFL.DOWN PT, R140, R141, 0x1, 0x1f ;  /* 0x08201f008d8c7f89 */ /* 0x000e2200000e0000 */
[----:B------:R-:W-:Y:S01]  /*1c770*/  FFMA.FTZ R131, R142, R131, R135 ;  /* 0x000000838e837223 */ /* 0x000fe20000010087 */
[----:B------:R-:W-:Y:S01]  /*1c780*/  I2FP.F32.S32 R135, R143 ;  /* 0x0000008f00877245 */ /* 0x000fe20000201400 */
[----:B------:R-:W-:-:S03]  /*1c790*/  IMAD.IADD R142, R130, 0x1, R143 ;  /* 0x00000001828e7824 */ /* 0x000fc600078e028f */
[----:B------:R-:W1:Y:S02]  /*1c7a0*/  SHFL.DOWN PT, R143, R131, 0x1, 0x1f ;  /* 0x08201f00838f7f89 */ /* 0x000e6400000e0000 */
[----:B------:R-:W-:-:S06]  /*1c7b0*/  I2FP.F32.S32 R142, R142 ;  /* 0x0000008e008e7245 */ /* 0x000fcc0000201400 */
[----:B------:R-:W2:Y:S01]  /*1c7c0*/  MUFU.RCP R142, R142 ;  /* 0x0000008e008e7308 */ /* 0x000ea20000001000 */
[----:B0-----:R-:W-:Y:S01]  /*1c7d0*/  FMUL.FTZ R129, R140, R135 ;  /* 0x000000878c817220 */ /* 0x001fe20000410000 */
[----:B------:R-:W-:-:S03]  /*1c7e0*/  FADD.FTZ R140, R141, -R140 ;  /* 0x8000008c8d8c7221 */ /* 0x000fc60000010000 */
[----:B------:R-:W-:Y:S01]  /*1c7f0*/  FFMA.FTZ R129, R128, R141, R129 ;  /* 0x0000008d80817223 */ /* 0x000fe20000010081 */
[----:B------:R-:W-:Y:S01]  /*1c800*/  FMUL.FTZ R140, R140, R140 ;  /* 0x0000008c8c8c7220 */ /* 0x000fe20000410000 */
[----:B------:R-:W-:Y:S01]  /*1c810*/  MOV R141, UR7 ;  /* 0x00000007008d7c02 */ /* 0x000fe20008000f00 */
[----:B-1----:R-:W-:Y:S02]  /*1c820*/  FADD.FTZ R143, R131, R143 ;  /* 0x0000008f838f7221 */ /* 0x002fe40000010000 */
[----:B------:R-:W-:-:S04]  /*1c830*/  FMUL.FTZ R140, R128, R140 ;  /* 0x0000008c808c7220 */ /* 0x000fc80000410000 */
[----:B------:R-:W-:Y:S02]  /*1c840*/  FMUL.FTZ R140, R140, R135 ;  /* 0x000000878c8c7220 */ /* 0x000fe40000410000 */
[----:B------:R-:W0:Y:S02]  /*1c850*/  LDC R135, c[0x0][0x448] ;  /* 0x00011200ff877b82 */ /* 0x000e240000000800 */
[C---:B--2---:R-:W-:Y:S01]  /*1c860*/  FFMA.FTZ R143, R142.reuse, R140, R143 ;  /* 0x0000008c8e8f7223 */ /* 0x044fe2000001008f */
[----:B------:R-:W-:-:S04]  /*1c870*/  FMUL.FTZ R140, R142, R129 ;  /* 0x000000818e8c7220 */ /* 0x000fc80000410000 */
[----:B------:R1:W0:Y:S04]  /*1c880*/  SHFL.IDX PT, R128, R143, RZ, 0x1f ;  /* 0x00001fff8f807589 */ /* 0x00022800000e0000 */
[----:B------:R-:W2:Y:S01]  /*1c890*/  SHFL.IDX PT, R140, R140, RZ, 0x1f ;  /* 0x00001fff8c8c7589 */ /* 0x000ea200000e0000 */
[----:B-1----:R-:W1:Y:S01]  /*1c8a0*/  S2R R143, SR_TID.X ;  /* 0x00000000008f7919 */ /* 0x002e620000002100 */
[----:B0-----:R-:W-:Y:S01]  /*1c8b0*/  FFMA.FTZ R135, R128, UR25, R135 ;  /* 0x0000001980877c23 */ /* 0x001fe20008010087 */
[----:B--2---:R-:W-:-:S05]  /*1c8c0*/  FMUL.FTZ R128, R140, R140 ;  /* 0x0000008c8c807220 */ /* 0x004fca0000410000 */
[----:B------:R-:W-:-:S05]  /*1c8d0*/  FSEL R142, R128, RZ, P3 ;  /* 0x000000ff808e7208 */ /* 0x000fca0001800000 */
[----:B------:R-:W-:Y:S01]  /*1c8e0*/  FADD.FTZ R135, R135, R142 ;  /* 0x0000008e87877221 */ /* 0x000fe20000010000 */
[----:B-1----:R-:W-:-:S05]  /*1c8f0*/  ISETP.NE.AND P4, PT, R143, RZ, PT ;  /* 0x000000ff8f00720c */ /* 0x002fca0003f85270 */
[----:B------:R-:W0:Y:S08]  /*1c900*/  MUFU.RSQ R135, R135 ;  /* 0x0000008700877308 */ /* 0x000e300000001400 */
        /* <DEDUP_REMOVED lines=32> */
.L_x_26749:
[----:B------:R-:W-:Y:S05]  /*1cb10*/  BSYNC.RECONVERGENT B0 ;  /* 0x0000000000007941 */ /* 0x000fea0003800200 */
.L_x_26748:
[----:B------:R-:W-:Y:S01]  /*1cb20*/  ISETP.NE.AND P0, PT, R164, RZ, PT ;  /* 0x000000ffa400720c */ /* 0x000fe20003f05270 */
        /* <DEDUP_REMOVED lines=18> */
.L_x_26751:
[----:B------:R-:W-:Y:S05]  /*1cc50*/  BSYNC.RECONVERGENT B0 ;  /* 0x0000000000007941 */ /* 0x000fea0003800200 */
.L_x_26750:
        /* <DEDUP_REMOVED lines=19> */
.L_x_26753:
[----:B------:R-:W-:Y:S05]  /*1cd90*/  BSYNC.RECONVERGENT B0 ;  /* 0x0000000000007941 */ /* 0x000fea0003800200 */
.L_x_26752:
[----:B------:R-:W-:Y:S01]  /*1cda0*/  ISETP.NE.AND P0, PT, R162, RZ, PT ;  /* 0x000000ffa200720c */ /* 0x000fe20003f05270 */
[----:B------:R-:W-:-:S12]  /*1cdb0*/  BSSY.RECONVERGENT B0, `(.L_x_26754) ;  /* 0x0000012000007945 */ /* 0x000fd80003800200 */
[----:B------:R-:W-:Y:S05]  /*1cdc0*/  @!P0 BRA `(.L_x_26755) ;  /* 0x0000000000408947 */ /* 0x000fea0003800000 */
[----:B012---:R-:W0:Y:S01]  /*1cdd0*/  LDC.64 R142, c[0x0][0x428] ;  /* 0x00010a00ff8e7b82 */ /* 0x007e220000000a00 */
[--C-:B------:R-:W-:Y:S01]  /*1cde0*/  FADD.FTZ R128, R108, -R140.reuse ;  /* 0x8000008c6c807221 */ /* 0x100fe20000010000 */
[--C-:B------:R-:W-:Y:S01]  /*1cdf0*/  FADD.FTZ R130, R109, -R140.reuse ;  /* 0x8000008c6d827221 */ /* 0x100fe20000010000 */
[--C-:B------:R-:W-:Y:S02]  /*1ce00*/  FADD.FTZ R162, R111, -R140.reuse ;  /* 0x8000008c6fa27221 */ /* 0x100fe40000010000 */
[C---:B------:R-:W-:Y:S01]  /*1ce10*/  FMUL.FTZ R129, R135.reuse, R128 ;  /* 0x0000008087817220 */ /* 0x040fe20000410000 */
[----:B------:R-:W-:Y:S01]  /*1ce20*/  FADD.FTZ R128, R110, -R140 ;  /* 0x8000008c6e807221 */ /* 0x000fe20000010000 */
[C---:B------:R-:W-:Y:S01]  /*1ce30*/  FMUL.FTZ R130, R135.reuse, R130 ;  /* 0x0000008287827220 */ /* 0x040fe20000410000 */
[C---:B------:R-:W-:Y:S02]  /*1ce40*/  FMUL.FTZ R162, R135.reuse, R162 ;  /* 0x000000a287a27220 */ /* 0x040fe40000410000 */
[----:B------:R-:W-:Y:S01]  /*1ce50*/  FMUL.FTZ R131, R135, R128 ;  /* 0x0000008087837220 */ /* 0x000fe20000410000 */
[----:B-----5:R-:W-:Y:S01]  /*1ce60*/  FFMA.FTZ R128, R129, R144, R36 ;  /* 0x0000009081807223 */ /* 0x020fe20000010024 */
[----:B------:R-:W-:-:S02]  /*1ce70*/  FFMA.FTZ R129, R130, R145, R37 ;  /* 0x0000009182817223 */ /* 0x000fc40000010025 */
[----:B------:R-:W-:Y:S01]  /*1ce80*/  FFMA.FTZ R130, R131, R146, R38 ;  /* 0x0000009283827223 */ /* 0x000fe20000010026 */
[----:B------:R-:W-:Y:S01]  /*1ce90*/  FFMA.FTZ R131, R162, R147, R39 ;  /* 0x00000093a2837223 */ /* 0x000fe20000010027 */
[----:B0-----:R-:W-:-:S04]  /*1cea0*/  IMAD.WIDE.U32 R142, R141, 0x10, R142 ;  /* 0x000000108d8e7825 */ /* 0x001fc800078e008e */
[----:B------:R-:W-:Y:S01]  /*1ceb0*/  VIADD R141, R141, 0x80 ;  /* 0x000000808d8d7836 */ /* 0x000fe20000000000 */
[----:B------:R3:W-:Y:S06]  /*1cec0*/  STG.E.128 desc[UR12][R142.64], R128 ;  /* 0x000000808e007986 */ /* 0x0007ec000c101d0c */
.L_x_26755:
[----:B------:R-:W-:Y:S05]  /*1ced0*/  BSYNC.RECONVERGENT B0 ;  /* 0x0000000000007941 */ /* 0x000fea0003800200 */
.L_x_26754:
[----:B------:R-:W-:Y:S01]  /*1cee0*/  ISETP.NE.AND P0, PT, R161, RZ, PT ;  /* 0x000000ffa100720c */ /* 0x000fe20003f05270 */
[----:B------:R-:W-:-:S12]  /*1cef0*/  BSSY.RECONVERGENT B0, `(.L_x_26756) ;  /* 0x0000012000007945 */ /* 0x000fd80003800200 */
[----:B------:R-:W-:Y:S05]  /*1cf00*/  @!P0 BRA `(.L_x_26757) ;  /* 0x0000000000408947 */ /* 0x000fea0003800000 */
[----:B0123--:R-:W0:Y:S01]  /*1cf10*/  LDC.64 R142, c[0x0][0x428] ;  /* 0x00010a00ff8e7b82 */ /* 0x00fe220000000a00 */
        /* <DEDUP_REMOVED lines=12> */
[C---:B0-----:R-:W-:Y:S01]  /*1cfe0*/  IMAD.WIDE.U32 R142, R141.reuse, 0x10, R142 ;  /* 0x000000108d8e7825 */ /* 0x041fe200078e008e */
[----:B------:R-:W-:-:S04]  /*1cff0*/  IADD3 R141, PT, PT, R141, 0x80, RZ ;  /* 0x000000808d8d7810 */ /* 0x000fc80007ffe0ff */
[----:B------:R4:W-:Y:S03]  /*1d000*/  STG.E.128 desc[UR12][R142.64], R128 ;  /* 0x000000808e007986 */ /* 0x0009e6000c101d0c */
.L_x_26757:
[----:B------:R-:W-:Y:S05]  /*1d010*/  BSYNC.RECONVERGENT B0 ;  /* 0x0000000000007941 */ /* 0x000fea0003800200 */
.L_x_26756:
[----:B------:R-:W-:Y:S01]  /*1d020*/  ISETP.NE.AND P0, PT, R160, RZ, PT ;  /* 0x000000ffa000720c */ /* 0x000fe20003f05270 */
[----:B------:R-:W-:-:S12]  /*1d030*/  BSSY.RECONVERGENT B0, `(.L_x_26758) ;  /* 0x0000012000007945 */ /* 0x000fd80003800200 */
[----:B------:R-:W-:Y:S05]  /*1d040*/  @!P0 BRA `(.L_x_26759) ;  /* 0x0000000000408947 */ /* 0x000fea0003800000 */
[----:B01234-:R-:W0:Y:S01]  /*1d050*/  LDC.64 R142, c[0x0][0x428] ;  /* 0x00010a00ff8e7b82 */ /* 0x01fe220000000a00 */
        /* <DEDUP_REMOVED lines=15> */
.L_x_26759:
[----:B------:R-:W-:Y:S05]  /*1d150*/  BSYNC.RECONVERGENT B0 ;  /* 0x0000000000007941 */ /* 0x000fea0003800200 */
.L_x_26758:
[----:B------:R-:W-:Y:S04]  /*1d160*/  BSSY.RECONVERGENT B0, `(.L_x_26760) ;  /* 0x0000012000007945 */ /* 0x000fe80003800200 */
        /* <DEDUP_REMOVED lines=17> */
.L_x_26761:
[----:B------:R-:W-:Y:S05]  /*1d280*/  BSYNC.RECONVERGENT B0 ;  /* 0x0000000000007941 */ /* 0x000fea0003800200 */
.L_x_26760:
        /* <DEDUP_REMOVED lines=17> */
.L_x_26762:
[----:B------:R-:W-:Y:S05]  /*1d3a0*/  BSYNC.RECONVERGENT B0 ;  /* 0x0000000000007941 */ /* 0x000fea0003800200 */
.L_x_26747:
[----:B------:R-:W-:Y:S02]  /*1d3b0*/  UIADD3 UR7, UPT, UPT, UR7, UR20, URZ ;  /* 0x0000001407077290 */ /* 0x000fe4000fffe0ff */
[----:B------:R-:W-:Y:S02]  /*1d3c0*/  UPLOP3.LUT UP1, UPT, UPT, UPT, UP1, 0x40, 0x4 ;  /* 0x000000000004789c */ /* 0x000fe40003f2e810 */
[----:B------:R-:W-:-:S09]  /*1d3d0*/  UISETP.GE.AND UP0, UPT, UR7, UR21, UPT ;  /* 0x000000150700728c */ /* 0x000fd2000bf06270 */
[----:B------:R-:W-:Y:S05]  /*1d3e0*/  BRA.U !UP0, `(.L_x_26763) ;  /* 0xfffffe3d08ec7547 */ /* 0x000fea000b83ffff */
[----:B------:R-:W-:Y:S05]  /*1d3f0*/  EXIT ;  /* 0x000000000000794d */ /* 0x000fea0003800000 */
.L_x_26764:
        /* <DEDUP_REMOVED lines=16> */
.L_x_27356:


//--------------------- .text._ZN10layer_norm13ln_fwd_kernelINS_13Kernel_traitsIfffffjLj4096ELj1ELj1ELj4ELj16ENS_18Kernel_traits_baseILj4096EfffffjLj128EEEEELb1ELb1ELb1ELb1EEEvNS_9FwdParamsE --------------------------
	.section	.text._ZN10layer_norm13ln_fwd_kernelINS_13Kernel_traitsIfffffjLj4096ELj1ELj1ELj4ELj16ENS_18Kernel_traits_baseILj4096EfffffjLj128EEEEELb1ELb1ELb1ELb1EEEvNS_9FwdParamsE,"ax",@progbits
	.align	128
        .global         _ZN10layer_norm13ln_fwd_kernelINS_13Kernel_traitsIfffffjLj4096ELj1ELj1ELj4ELj16ENS_18Kernel_traits_baseILj4096EfffffjLj128EEEEELb1ELb1ELb1ELb1EEEvNS_9FwdParamsE
        .type           _ZN10layer_norm13ln_fwd_kernelINS_13Kernel_traitsIfffffjLj4096ELj1ELj1ELj4ELj16ENS_18Kernel_traits_baseILj4096EfffffjLj128EEEEELb1ELb1ELb1ELb1EEEvNS_9FwdParamsE,@function
        .size           _ZN10layer_norm13ln_fwd_kernelINS_13Kernel_traitsIfffffjLj4096ELj1ELj1ELj4ELj16ENS_18Kernel_traits_baseILj4096EfffffjLj128EEEEELb1ELb1ELb1ELb1EEEvNS_9FwdParamsE,(.L_x_27357 - _ZN10layer_norm13ln_fwd_kernelINS_13Kernel_traitsIfffffjLj4096ELj1ELj1ELj4ELj16ENS_18Kernel_traits_baseILj4096EfffffjLj128EEEEELb1ELb1ELb1ELb1EEEvNS_9FwdParamsE)
        .other          _ZN10layer_norm13ln_fwd_kernelINS_13Kernel_traitsIfffffjLj4096ELj1ELj1ELj4ELj16ENS_18Kernel_traits_baseILj4096EfffffjLj128EEEEELb1ELb1ELb1ELb1EEEvNS_9FwdParamsE,@"STO_CUDA_ENTRY STV_DEFAULT"
_ZN10layer_norm13ln_fwd_kernelINS_13Kernel_traitsIfffffjLj4096ELj1ELj1ELj4ELj16ENS_18Kernel_traits_baseILj4096EfffffjLj128EEEEELb1ELb1ELb1ELb1EEEvNS_9FwdParamsE:
.text._ZN10layer_norm13ln_fwd_kernelINS_13Kernel_traitsIfffffjLj4096ELj1ELj1ELj4ELj16ENS_18Kernel_traits_baseILj4096EfffffjLj128EEEEELb1ELb1ELb1ELb1EEEvNS_9FwdParamsE:
        /* <DEDUP_REMOVED lines=75> */
.L_x_26765:
        /* <DEDUP_REMOVED lines=36> */
.L_x_26766:
        /* <DEDUP_REMOVED lines=18> */
[----:B------:R-:W-:-:S02]  /*0810*/  UPLOP3.LUT UP0, UPT, UPT, UPT, UPT, 0x40, 0x4 ;  /* 0x000000000004789c */ /* 0x000fc40003f0e870 */
        /* <DEDUP_REMOVED lines=12> */
[----:B------:R-:W4:Y:S02]  /*08e0*/  LDCU.128 UR8, c[0x0][0x3f0] ;  /* 0x00007e00ff0877ac */ /* 0x000f240008000c00 */
        /* <DEDUP_REMOVED lines=41> */
[----:B------:R-:W-:Y:S02]  /*0b80*/  IMAD.MOV.U32 R3, RZ, RZ, RZ ;  /* 0x000000ffff037224 */ /* 0x000fe400078e00ff */
[----:B01234-:R-:W-:-:S07]  /*0b90*/  IMAD R6, R5, -0x326172a9, RZ ;  /* 0xcd9e8d5705067824 */ /* 0x01ffce00078e02ff */
.L_x_27036:
[----:B------:R-:W-:-:S06]  /*0ba0*/  UIMAD.WIDE UR4, UR7, 0x4, UR8 ;  /* 0x00000004070478a5 */ /* 0x000fcc000f8e0208 */
[----:B-1----:R-:W-:Y:S01]  /*0bb0*/  IMAD.U32 R114, RZ, RZ, UR4 ;  /* 0x00000004ff727e24 */ /* 0x002fe2000f8e00ff */
[----:B------:R-:W-:-:S05]  /*0bc0*/  MOV R115, UR5 ;  /* 0x0000000500737c02 */ /* 0x000fca0008000f00 */
[----:B0-----:R-:W2:Y:S01]  /*0bd0*/  LDG.E R153, desc[UR12][R114.64] ;  /* 0x0000000c72997981 */ /* 0x001ea2000c1e1900 */
[----:B------:R-:W-:Y:S01]  /*0be0*/  UIMAD.WIDE UR4, UR7, 0x4, UR10 ;  /* 0x00000004070478a5 */ /* 0x000fe2000f8e020a */
[----:B------:R-:W-:-:S05]  /*0bf0*/  IMAD.MOV.U32 R157, RZ, RZ, RZ ;  /* 0x000000ffff9d7224 */ /* 0x000fca00078e00ff */
[----:B------:R-:W-:Y:S02]  /*0c00*/  MOV R117, UR5 ;  /* 0x0000000500757c02 */ /* 0x000fe40008000f00 */
        /* <DEDUP_REMOVED lines=16> */
[----:B------:R-:W-:Y:S02]  /*0d10*/  UIADD3 UR28, UPT, UPT, UR15, -0x126145ec, URZ ;  /* 0xed9eba140f1c7890 */ /* 0x000fe4000fffe0ff */
[----:B------:R-:W-:Y:S02]  /*0d20*/  ULEA.HI UR5, UR5, UR4, URZ, 0x2 ;  /* 0x0000000405057291 */ /* 0x000fe4000f8f10ff */
[----:B------:R-:W-:-:S02]  /*0d30*/  UIADD3 UR29, UPT, UPT, UR15, -0x24c28bd8, URZ ;  /* 0xdb3d74280f1d7890 */ /* 0x000fc4000fffe0ff */
[----:B------:R-:W-:Y:S02]  /*0d40*/  UIADD3 UR30, UPT, UPT, UR14, 0x3c6ef372, URZ ;  /* 0x3c6ef3720e1e7890 */ /* 0x000fe4000fffe0ff */
[----:B------:R-:W-:Y:S01]  /*0d50*/  IMAD.U32 R159, RZ, RZ, UR5 ;  /* 0x00000005ff9f7e24 */ /* 0x000fe2000f8e00ff */
[----:B------:R-:W-:Y:S02]  /*0d60*/  UIADD3 UR31, UPT, UPT, UR14, -0x700cb87f, URZ ;  /* 0x8ff347810e1f7890 */ /* 0x000fe4000fffe0ff */
[----:B------:R-:W-:Y:S02]  /*0d70*/  UIADD3 UR32, UPT, UPT, UR14, 0x78dde6e4, URZ ;  /* 0x78dde6e40e207890 */ /* 0x000fe4000fffe0ff */
[----:B------:R-:W-:Y:S01]  /*0d80*/  UIADD3 UR33, UPT, UPT, UR15, 0x646e171e, URZ ;  /* 0x646e171e0f217890 */ /* 0x000fe2000fffe0ff */
[----:B------:R-:W-:Y:S01]  /*0d90*/  LEA.HI.SX32 R159, R159, R0, 0x1e ;  /* 0x000000009f9f7211 */ /* 0x000fe200078ff2ff */
[----:B------:R-:W-:Y:S02]  /*0da0*/  UIADD3 UR34, UPT, UPT, UR15, -0x695add53, URZ ;  /* 0x96a522ad0f227890 */ /* 0x000fe4000fffe0ff */
[----:B------:R-:W-:-:S02]  /*0db0*/  UIADD3 UR35, UPT, UPT, UR14, -0x4ab325aa, URZ ;  /* 0xb54cda560e237890 */ /* 0x000fc4000fffe0ff */
[----:B------:R-:W-:Y:S02]  /*0dc0*/  UIADD3 UR36, UPT, UPT, UR14, -0xe443238, URZ ;  /* 0xf1bbcdc80e247890 */ /* 0x000fe4000fffe0ff */
[----:B------:R-:W-:Y:S02]  /*0dd0*/  UIADD3 UR37, UPT, UPT, UR15, 0x76cf5d0a, URZ ;  /* 0x76cf5d0a0f257890 */ /* 0x000fe4000fffe0ff */
[----:B------:R-:W-:Y:S02]  /*0de0*/  UIADD3 UR38, UPT, UPT, UR15, 0x32370b8f, URZ ;  /* 0x32370b8f0f267890 */ /* 0x000fe4000fffe0ff */
[----:B------:R-:W-:Y:S02]  /*0df0*/  UIADD3 UR39, UPT, UPT, UR15, 0x1fd5c5a3, URZ ;  /* 0x1fd5c5a30f277890 */ /* 0x000fe4000fffe0ff */
[----:B------:R-:W-:Y:S02]  /*0e00*/  UIADD3 UR40, UPT, UPT, UR14, -0x61c88647, URZ ;  /* 0x9e3779b90e287890 */ /* 0x000fe4000fffe0ff */
[----:B------:R-:W-:-:S02]  /*0e10*/  UIADD3 UR4, UPT, UPT, UR14, 0x5384540f, URZ ;  /* 0x5384540f0e047890 */ /* 0x000fc4000fffe0ff */
[----:B------:R-:W-:Y:S02]  /*0e20*/  UIADD3 UR41, UPT, UPT, UR15, -0x4498517b, URZ ;  /* 0xbb67ae850f297890 */ /* 0x000fe4000fffe0ff */
[----:B------:R-:W-:Y:S01]  /*0e30*/  UIADD3 UR42, UPT, UPT, UR14, 0x1715609d, URZ ;  /* 0x1715609d0e2a7890 */ /* 0x000fe2000fffe0ff */
[----:B--2---:R-:W-:Y:S01]  /*0e40*/  R2UR UR6, R116 ;  /* 0x00000000740672ca */ /* 0x004fe200000e0000 */
[----:B0-----:R-:W-:-:S14]  /*0e50*/  @!P0 BRA `(.L_x_26767) ;  /* 0x0000001400108947 */ /* 0x001fdc0003800000 */
        /* <DEDUP_REMOVED lines=23> */
.L_x_26770:
        /* <DEDUP_REMOVED lines=12> */
.L_x_26771:
        /* <DEDUP_REMOVED lines=43> */
.L_x_26769:
        /* <DEDUP_REMOVED lines=8> */
[----:B------:R-:W-:-:S07]  /*13c0*/  FFMA.FTZ R140, R113, R72, R108 ;  /* 0x00000048718c7223 */ /* 0x000fce000001006c */
.L_x_26768:
        /* <DEDUP_REMOVED lines=15> */
.L_x_26774:
        /* <DEDUP_REMOVED lines=12> */
.L_x_26775:
        /* <DEDUP_REMOVED lines=42> */
.L_x_26773:
        /* <DEDUP_REMOVED lines=8> */
[----:B------:R-:W-:-:S07]  /*18a0*/  FFMA.FTZ R141, R4, R73, R109 ;  /* 0x00000049048d7223 */ /* 0x000fce000001006d */
.L_x_26772:
        /* <DEDUP_REMOVED lines=15> */
.L_x_26778:
        /* <DEDUP_REMOVED lines=12> */
.L_x_26779:
        /* <DEDUP_REMOVED lines=43> */
.L_x_26777:
        /* <DEDUP_REMOVED lines=9> */
.L_x_26776:
        /* <DEDUP_REMOVED lines=15> */
.L_x_26782:
        /* <DEDUP_REMOVED lines=12> */
.L_x_26783:
        /* <DEDUP_REMOVED lines=43> */
.L_x_26781:
        /* <DEDUP_REMOVED lines=8> */
[----:B------:R-:W-:Y:S01]  /*2280*/  FFMA.FTZ R143, R112, R75, R111 ;  /* 0x0000004b708f7223 */ /* 0x000fe2000001006f */
[----:B------:R-:W-:Y:S06]  /*2290*/  BRA `(.L_x_26780) ;  /* 0x0000001000fc7947 */ /* 0x000fec0003800000 */
.L_x_26767:
        /* <DEDUP_REMOVED lines=19> */
.L_x_26786:
        /* <DEDUP_REMOVED lines=12> */
.L_x_26787:
        /* <DEDUP_REMOVED lines=43> */
.L_x_26785:
        /* <DEDUP_REMOVED lines=9> */
.L_x_26784:
        /* <DEDUP_REMOVED lines=15> */
.L_x_26790:
        /* <DEDUP_REMOVED lines=12> */
.L_x_26791:
        /* <DEDUP_REMOVED lines=42> */
.L_x_26789:
        /* <DEDUP_REMOVED lines=9> */
.L_x_26788:
        /* <DEDUP_REMOVED lines=15> */
.L_x_26794:
        /* <DEDUP_REMOVED lines=12> */
.L_x_26795:
        /* <DEDUP_REMOVED lines=43> */
.L_x_26793:
        /* <DEDUP_REMOVED lines=9> */
.L_x_26792:
        /* <DEDUP_REMOVED lines=15> */
.L_x_26797:
        /* <DEDUP_REMOVED lines=12> */
.L_x_26798:
        /* <DEDUP_REMOVED lines=43> */
.L_x_26796:
        /* <DEDUP_REMOVED lines=9> */
.L_x_26780:
        /* <DEDUP_REMOVED lines=21> */
.L_x_26799:
[----:B-----5:R2:W5:Y:S04]  /*37e0*/  @P1 LDG.E.128 R104, desc[UR12][R112.64] ;  /* 0x0000000c70681981 */ /* 0x020568000c1e1d00 */
        /* <DEDUP_REMOVED lines=22> */
.L_x_26803:
        /* <DEDUP_REMOVED lines=12> */
.L_x_26804:
        /* <DEDUP_REMOVED lines=43> */
.L_x_26802:
[----:B------:R-:W-:Y:S01]  /*3cc0*/  I2FP.F32.U32 R0, R5 ;  /* 0x0000000500007245 */ /* 0x000fe20000201000 */
[----:B------:R-:W-:Y:S02]  /*3cd0*/  HFMA2 R5, -RZ, RZ, 0.1171875, 0 ;  /* 0x2f800000ff057431 */ /* 0x000fe400000001ff */
[----:B------:R-:W-:-:S04]  /*3ce0*/  FMUL.FTZ R4, R104, UR17 ;  /* 0x0000001168047c20 */ /* 0x000fc80008410000 */
[----:B------:R-:W-:Y:S01]  /*3cf0*/  FMUL.FTZ R4, R4, UR16 ;  /* 0x0000001004047c20 */ /* 0x000fe20008410000 */
[----:B------:R-:W-:-:S05]  /*3d00*/  FFMA.FTZ R0, R0, R5, 1.1641532182693481445e-10 ;  /* 0x2f00000000007423 */ /* 0x000fca0000010005 */
[----:B------:R-:W-:-:S04]  /*3d10*/  FSETP.GTU.FTZ.AND P3, PT, R0, UR23, PT ;  /* 0x0000001700007c0b */ /* 0x000fc8000bf7c000 */
[----:B------:R-:W-:Y:S02]  /*3d20*/  FSEL R113, R4, RZ, !P3 ;  /* 0x000000ff04717208 */ /* 0x000fe40005800000 */
[----:B------:R-:W-:-:S03]  /*3d30*/  SEL R5, RZ, 0x1, P3 ;  /* 0x00000001ff057807 */ /* 0x000fc60001800000 */
[----:B------:R-:W-:-:S07]  /*3d40*/  FFMA.FTZ R136, R113, R76, R108 ;  /* 0x0000004c71887223 */ /* 0x000fce000001006c */
.L_x_26801:
        /* <DEDUP_REMOVED lines=15> */
.L_x_26807:
        /* <DEDUP_REMOVED lines=12> */
.L_x_26808:
[----:B------:R-:W-:Y:S01]  /*3f00*/  IMAD.WIDE.U32 R112, R152, -0x326172a9, RZ ;  /* 0xcd9e8d5798707825 */ /* 0x000fe200078e00ff */
[----:B01----:R-:W-:-:S03]  /*3f10*/  LOP3.LUT R116, R3, UR15, R7, 0x96, !PT ;  /* 0x0000000f03747c12 */ /* 0x003fc6000f8e9607 */
        /* <DEDUP_REMOVED lines=40> */
.L_x_26806:
        /* <DEDUP_REMOVED lines=9> */
.L_x_26805:
        /* <DEDUP_REMOVED lines=15> */
.L_x_26811:
        /* <DEDUP_REMOVED lines=12> */
.L_x_26812:
[----:B------:R-:W-:Y:S01]  /*43e0*/  IMAD.WIDE.U32 R114, R152, -0x326172a9, RZ ;  /* 0xcd9e8d5798727825 */ /* 0x000fe200078e00ff */
[----:B------:R-:W-:-:S03]  /*43f0*/  LOP3.LUT R118, R3, UR15, R113, 0x96, !PT ;  /* 0x0000000f03767c12 */ /* 0x000fc6000f8e9671 */
[----:B------:R-:W-:Y:S01]  /*4400*/  IMAD.MOV.U32 R4, RZ, RZ, RZ ;  /* 0x000000ffff047224 */ /* 0x000fe200078e00ff */
        /* <DEDUP_REMOVED lines=40> */
.L_x_26810:
        /* <DEDUP_REMOVED lines=9> */
.L_x_26809:
        /* <DEDUP_REMOVED lines=15> */
.L_x_26815:
        /* <DEDUP_REMOVED lines=12> */
.L_x_26816:
        /* <DEDUP_REMOVED lines=43> */
.L_x_26814:
        /* <DEDUP_REMOVED lines=10> */
.L_x_26800:
        /* <DEDUP_REMOVED lines=19> */
.L_x_26819:
        /* <DEDUP_REMOVED lines=12> */
.L_x_26820:
        /* <DEDUP_REMOVED lines=43> */
.L_x_26818:
        /* <DEDUP_REMOVED lines=9> */
.L_x_26817:
        /* <DEDUP_REMOVED lines=15> */
.L_x_26823:
        /* <DEDUP_REMOVED lines=12> */
.L_x_26824:
[----:B------:R-:W-:Y:S01]  /*5300*/  IMAD.WIDE.U32 R112, R152, -0x326172a9, RZ ;  /* 0xcd9e8d5798707825 */ /* 0x000fe200078e00ff */
[----:B01----:R-:W-:Y:S02]  /*5310*/  LOP3.LUT R116, R3, UR15, R7, 0x96, !PT ;  /* 0x0000000f03747c12 */ /* 0x003fe4000f8e9607 */
        /* <DEDUP_REMOVED lines=40> */
.L_x_26822:
        /* <DEDUP_REMOVED lines=9> */
.L_x_26821:
        /* <DEDUP_REMOVED lines=15> */
.L_x_26827:
        /* <DEDUP_REMOVED lines=12> */
.L_x_26828:
        /* <DEDUP_REMOVED lines=43> */
.L_x_26826:
        /* <DEDUP_REMOVED lines=9> */
.L_x_26825:
        /* <DEDUP_REMOVED lines=15> */
.L_x_26830:
        /* <DEDUP_REMOVED lines=12> */
.L_x_26831:
[----:B------:R-:W-:Y:S01]  /*5cd0*/  IMAD.WIDE.U32 R114, R152, -0x326172a9, RZ ;  /* 0xcd9e8d5798727825 */ /* 0x000fe200078e00ff */
[----:B------:R-:W-:-:S03]  /*5ce0*/  LOP3.LUT R118, R3, UR15, R113, 0x96, !PT ;  /* 0x0000000f03767c12 */ /* 0x000fc6000f8e9671 */
[----:B------:R-:W-:Y:S01]  /*5cf0*/  HFMA2 R0, -RZ, RZ, 0, 0 ;  /* 0x00000000ff007431 */ /* 0x000fe200000001ff */
        /* <DEDUP_REMOVED lines=40> */
.L_x_26829:
        /* <DEDUP_REMOVED lines=9> */
.L_x_26813:
[----:B01----:R-:W-:Y:S01]  /*6010*/  VIADD R117, R159, 0x80 ;  /* 0x000000809f757836 */ /* 0x003fe20000000000 */
        /* <DEDUP_REMOVED lines=21> */
.L_x_26832:
[----:B-----5:R1:W5:Y:S04]  /*6170*/  @P1 LDG.E.128 R104, desc[UR12][R112.64] ;  /* 0x0000000c70681981 */ /* 0x020368000c1e1d00 */
[----:B------:R1:W5:Y:S01]  /*6180*/  @P0 LDG.E.128 R108, desc[UR12][R114.64] ;  /* 0x0000000c726c0981 */ /* 0x000362000c1e1d00 */
[----:B------:R-:W-:Y:S05]  /*6190*/  @!P0 BRA `(.L_x_26833) ;  /* 0x0000001400048947 */ /* 0x000fea0003800000 */
[----:B------:R-:W-:Y:S01]  /*61a0*/  ISETP.GT.AND P2, PT, R153, RZ, PT ;  /* 0x000000ff9900720c */ /* 0x000fe20003f44270 */
[----:B-1----:R-:W-:Y:S01]  /*61b0*/  IMAD.MOV.U32 R112, RZ, RZ, R0 ;  /* 0x000000ffff707224 */ /* 0x002fe200078e0000 */
        /* <DEDUP_REMOVED lines=18> */
.L_x_26836:
        /* <DEDUP_REMOVED lines=12> */
.L_x_26837:
        /* <DEDUP_REMOVED lines=43> */
.L_x_26835:
        /* <DEDUP_REMOVED lines=9> */
.L_x_26834:
        /* <DEDUP_REMOVED lines=15> */
.L_x_26840:
        /* <DEDUP_REMOVED lines=12> */
.L_x_26841:
        /* <DEDUP_REMOVED lines=42> */
.L_x_26839:
        /* <DEDUP_REMOVED lines=9> */
.L_x_26838:
        /* <DEDUP_REMOVED lines=15> */
.L_x_26844:
        /* <DEDUP_REMOVED lines=12> */
.L_x_26845:
        /* <DEDUP_REMOVED lines=43> */
.L_x_26843:
        /* <DEDUP_REMOVED lines=9> */
.L_x_26842:
        /* <DEDUP_REMOVED lines=15> */
.L_x_26848:
        /* <DEDUP_REMOVED lines=12> */
.L_x_26849:
        /* <DEDUP_REMOVED lines=43> */
.L_x_26847:
        /* <DEDUP_REMOVED lines=10> */
.L_x_26833:
        /* <DEDUP_REMOVED lines=19> */
.L_x_26852:
        /* <DEDUP_REMOVED lines=12> */
.L_x_26853:
        /* <DEDUP_REMOVED lines=43> */
.L_x_26851:
        /* <DEDUP_REMOVED lines=9> */
.L_x_26850:
        /* <DEDUP_REMOVED lines=15> */
.L_x_26856:
        /* <DEDUP_REMOVED lines=12> */
.L_x_26857:
[----:B------:R-:W-:Y:S01]  /*7c90*/  IMAD.WIDE.U32 R112, R152, -0x326172a9, RZ ;  /* 0xcd9e8d5798707825 */ /* 0x000fe200078e00ff */
[----:B0-----:R-:W-:Y:S02]  /*7ca0*/  LOP3.LUT R116, R3, UR15, R7, 0x96, !PT ;  /* 0x0000000f03747c12 */ /* 0x001fe4000f8e9607 */
        /* <DEDUP_REMOVED lines=40> */
.L_x_26855:
        /* <DEDUP_REMOVED lines=9> */
.L_x_26854:
        /* <DEDUP_REMOVED lines=15> */
.L_x_26860:
        /* <DEDUP_REMOVED lines=12> */
.L_x_26861:
        /* <DEDUP_REMOVED lines=43> */
.L_x_26859:
        /* <DEDUP_REMOVED lines=9> */
.L_x_26858:
        /* <DEDUP_REMOVED lines=15> */
.L_x_26863:
        /* <DEDUP_REMOVED lines=12> */
.L_x_26864:
        /* <DEDUP_REMOVED lines=43> */
.L_x_26862:
        /* <DEDUP_REMOVED lines=9> */
.L_x_26846:
[----:B0-----:R-:W-:Y:S01]  /*89a0*/  VIADD R117, R159, 0x100 ;  /* 0x000001009f757836 */ /* 0x001fe20000000000 */
        /* <DEDUP_REMOVED lines=21> */
.L_x_26865:
[----:B-----5:R1:W5:Y:S04]  /*8b00*/  @P1 LDG.E.128 R104, desc[UR12][R112.64] ;  /* 0x0000000c70681981 */ /* 0x020368000c1e1d00 */
        /* <DEDUP_REMOVED lines=22> */
.L_x_26869:
        /* <DEDUP_REMOVED lines=12> */
.L_x_26870:
        /* <DEDUP_REMOVED lines=43> */
.L_x_26868:
        /* <DEDUP_REMOVED lines=9> */
.L_x_26867:
        /* <DEDUP_REMOVED lines=15> */
.L_x_26873:
        /* <DEDUP_REMOVED lines=12> */
.L_x_26874:
        /* <DEDUP_REMOVED lines=42> */
.L_x_26872:
[----:B------:R-:W-:Y:S01]  /*94c0*/  I2FP.F32.U32 R4, R4 ;  /* 0x0000000400047245 */ /* 0x000fe20000201000 */
[----:B------:R-:W-:Y:S01]  /*94d0*/  FMUL.FTZ R112, R105, UR17 ;  /* 0x0000001169707c20 */ /* 0x000fe20008410000 */
[----:B------:R-:W-:-:S03]  /*94e0*/  MOV R7, 0x2f800000 ;  /* 0x2f80000000077802 */ /* 0x000fc60000000f00 */
[----:B------:R-:W-:Y:S02]  /*94f0*/  FMUL.FTZ R112, R112, UR16 ;  /* 0x0000001070707c20 */ /* 0x000fe40008410000 */
[----:B------:R-:W-:-:S05]  /*9500*/  FFMA.FTZ R4, R4, R7, 1.1641532182693481445e-10 ;  /* 0x2f00000004047423 */ /* 0x000fca0000010007 */
[----:B------:R-:W-:-:S04]  /*9510*/  FSETP.GTU.FTZ.AND P3, PT, R4, UR23, PT ;  /* 0x0000001704007c0b */ /* 0x000fc8000bf7c000 */
[----:B------:R-:W-:Y:S02]  /*9520*/  FSEL R4, R112, RZ, !P3 ;  /* 0x000000ff70047208 */ /* 0x000fe40005800000 */
[----:B------:R-:W-:-:S03]  /*9530*/  SEL R7, RZ, 0x1, P3 ;  /* 0x00000001ff077807 */ /* 0x000fc60001800000 */
[----:B------:R-:W-:-:S07]  /*9540*/  FFMA.FTZ R129, R4, R85, R109 ;  /* 0x0000005504817223 */ /* 0x000fce000001006d */
.L_x_26871:
        /* <DEDUP_REMOVED lines=15> */
.L_x_26877:
        /* <DEDUP_REMOVED lines=12> */
.L_x_26878:
        /* <DEDUP_REMOVED lines=43> */
.L_x_26876:
        /* <DEDUP_REMOVED lines=9> */
.L_x_26875:
        /* <DEDUP_REMOVED lines=15> */
.L_x_26881:
        /* <DEDUP_REMOVED lines=12> */
.L_x_26882:
        /* <DEDUP_REMOVED lines=43> */
.L_x_26880:
        /* <DEDUP_REMOVED lines=10> */
.L_x_26866:
        /* <DEDUP_REMOVED lines=19> */
.L_x_26885:
        /* <DEDUP_REMOVED lines=12> */
.L_x_26886:
        /* <DEDUP_REMOVED lines=43> */
.L_x_26884:
        /* <DEDUP_REMOVED lines=8> */
[----:B------:R-:W-:-:S07]  /*a460*/  FMUL.FTZ R128, R113, R84 ;  /* 0x0000005471807220 */ /* 0x000fce0000410000 */
.L_x_26883:
        /* <DEDUP_REMOVED lines=15> */
.L_x_26889:
        /* <DEDUP_REMOVED lines=12> */
.L_x_26890:
        /* <DEDUP_REMOVED lines=42> */
.L_x_26888:
        /* <DEDUP_REMOVED lines=9> */
.L_x_26887:
        /* <DEDUP_REMOVED lines=15> */
.L_x_26893:
        /* <DEDUP_REMOVED lines=12> */
.L_x_26894:
        /* <DEDUP_REMOVED lines=43> */
.L_x_26892:
        /* <DEDUP_REMOVED lines=9> */
.L_x_26891:
        /* <DEDUP_REMOVED lines=15> */
.L_x_26896:
        /* <DEDUP_REMOVED lines=12> */
.L_x_26897:
        /* <DEDUP_REMOVED lines=43> */
.L_x_26895:
        /* <DEDUP_REMOVED lines=9> */
.L_x_26879:
[C---:B------:R-:W-:Y:S01]  /*b330*/  IADD3 R115, PT, PT, R159.reuse, 0x180, RZ ;  /* 0x000001809f737810 */ /* 0x040fe20007ffe0ff */
[----:B------:R-:W1:Y:S01]  /*b340*/  @P1 LDC.64 R112, c[0x0][0x390] ;  /* 0x0000e400ff701b82 */ /* 0x000e620000000a00 */
[----:B0-----:R-:W-:Y:S01]  /*b350*/  @P0 IADD3 R121, PT, PT, R159, 0x200, RZ ;  /* 0x000002009f790810 */ /* 0x001fe20007ffe0ff */
[----:B------:R-:W-:Y:S02]  /*b360*/  @P1 VIADD R119, R157, 0x200 ;  /* 0x000002009d771836 */ /* 0x000fe40000000000 */
[----:B------:R-:W-:-:S04]  /*b370*/  IMAD.WIDE.U32 R114, R115, 0x10, R150 ;  /* 0x0000001073727825 */ /* 0x000fc800078e0096 */
[----:B------:R-:W0:Y:S01]  /*b380*/  @P0 LDC.64 R116, c[0x0][0x3a0] ;  /* 0x0000e800ff740b82 */ /* 0x000e220000000a00 */
[----:B------:R2:W-:Y:S01]  /*b390*/  STG.E.128 desc[UR12][R114.64], R128 ;  /* 0x0000008072007986 */ /* 0x0005e2000c101d0c */
[----:B-1----:R-:W-:-:S04]  /*b3a0*/  @P1 IMAD.WIDE.U32 R112, R119, 0x10, R112 ;  /* 0x0000001077701825 */ /* 0x002fc800078e0070 */
[----:B0-----:R-:W-:Y:S01]  /*b3b0*/  @P0 IMAD.WIDE.U32 R116, R121, 0x10, R116 ;  /* 0x0000001079740825 */ /* 0x001fe200078e0074 */
        /* <DEDUP_REMOVED lines=13> */
.L_x_26898:
        /* <DEDUP_REMOVED lines=23> */
.L_x_26902:
        /* <DEDUP_REMOVED lines=12> */
.L_x_26903:
        /* <DEDUP_REMOVED lines=43> */
.L_x_26901:
        /* <DEDUP_REMOVED lines=9> */
.L_x_26900:
        /* <DEDUP_REMOVED lines=15> */
.L_x_26906:
        /* <DEDUP_REMOVED lines=12> */
.L_x_26907:
        /* <DEDUP_REMOVED lines=42> */
.L_x_26905:
        /* <DEDUP_REMOVED lines=9> */
.L_x_26904:
        /* <DEDUP_REMOVED lines=15> */
.L_x_26910:
        /* <DEDUP_REMOVED lines=12> */
.L_x_26911:
        /* <DEDUP_REMOVED lines=43> */
.L_x_26909:
        /* <DEDUP_REMOVED lines=9> */
.L_x_26908:
        /* <DEDUP_REMOVED lines=15> */
.L_x_26914:
        /* <DEDUP_REMOVED lines=12> */
.L_x_26915:
        /* <DEDUP_REMOVED lines=43> */
.L_x_26913:
        /* <DEDUP_REMOVED lines=10> */
.L_x_26899:
        /* <DEDUP_REMOVED lines=19> */
.L_x_26918:
        /* <DEDUP_REMOVED lines=12> */
.L_x_26919:
        /* <DEDUP_REMOVED lines=43> */
.L_x_26917:
        /* <DEDUP_REMOVED lines=9> */
.L_x_26916:
        /* <DEDUP_REMOVED lines=15> */
.L_x_26922:
        /* <DEDUP_REMOVED lines=12> */
.L_x_26923:
        /* <DEDUP_REMOVED lines=42> */
.L_x_26921:
        /* <DEDUP_REMOVED lines=9> */
.L_x_26920:
        /* <DEDUP_REMOVED lines=15> */
.L_x_26926:
        /* <DEDUP_REMOVED lines=12> */
.L_x_26927:
        /* <DEDUP_REMOVED lines=43> */
.L_x_26925:
        /* <DEDUP_REMOVED lines=9> */
.L_x_26924:
        /* <DEDUP_REMOVED lines=15> */
.L_x_26929:
        /* <DEDUP_REMOVED lines=12> */
.L_x_26930:
        /* <DEDUP_REMOVED lines=43> */
.L_x_26928:
        /* <DEDUP_REMOVED lines=9> */
.L_x_26912:
[C---:B0-----:R-:W-:Y:S01]  /*dcc0*/  IADD3 R115, PT, PT, R159.reuse, 0x200, RZ ;  /* 0x000002009f737810 */ /* 0x041fe20007ffe0ff */
        /* <DEDUP_REMOVED lines=11> */
[----:B------:R-:W-:-:S04]  /*dd80*/  LOP3.LUT R121, R5, 0xff, RZ, 0xc0, !PT ;  /* 0x000000ff05797812 */ /* 0x000fc800078ec0ff */
[----:B------:R-:W-:Y:S02]  /*dd90*/  LOP3.LUT R119, R0, 0xff0000, RZ, 0xc0, !PT ;  /* 0x00ff000000777812 */ /* 0x000fe400078ec0ff */
[----:B------:R-:W-:-:S04]  /*dda0*/  LOP3.LUT R0, R145, 0xffff, RZ, 0xc0, !PT ;  /* 0x0000ffff91007812 */ /* 0x000fc800078ec0ff */
[----:B------:R-:W-:Y:S02]  /*ddb0*/  LEA R0, R0, R119, 0x18 ;  /* 0x0000007700007211 */ /* 0x000fe400078ec0ff */
[----:B------:R-:W-:-:S05]  /*ddc0*/  LOP3.LUT R119, R7, 0xff, RZ, 0xc0, !PT ;  /* 0x000000ff07777812 */ /* 0x000fca00078ec0ff */
[----:B------:R-:W-:Y:S01]  /*ddd0*/  IMAD R0, R119, 0x100, R0 ;  /* 0x0000010077007824 */ /* 0x000fe200078e0200 */
[----:B------:R-:W-:-:S03]  /*dde0*/  IADD3 R119, PT, PT, R157, 0x200, RZ ;  /* 0x000002009d777810 */ /* 0x000fc60007ffe0ff */
[----:B------:R-:W-:Y:S02]  /*ddf0*/  IMAD.IADD R121, R0, 0x1, R121 ;  /* 0x0000000100797824 */ /* 0x000fe400078e0279 */
[----:B0-----:R-:W-:-:S05]  /*de00*/  IMAD.WIDE.U32 R114, R119, 0x4, R114 ;  /* 0x0000000477727825 */ /* 0x001fca00078e0072 */
[----:B------:R0:W-:Y:S02]  /*de10*/  STG.E desc[UR12][R114.64], R121 ;  /* 0x0000007972007986 */ /* 0x0001e4000c10190c */
.L_x_26931:
        /* <DEDUP_REMOVED lines=23> */
.L_x_26935:
        /* <DEDUP_REMOVED lines=12> */
.L_x_26936:
        /* <DEDUP_REMOVED lines=43> */
.L_x_26934:
        /* <DEDUP_REMOVED lines=9> */
.L_x_26933:
[----:B------:R-:W-:Y:S01]  /*e390*/  MOV R2, R112 ;  /* 0x0000007000027202 */ /* 0x000fe20000000f00 */
[----:B0-----:R-:W-:Y:S01]  /*e3a0*/  IMAD.MOV.U32 R121, RZ, RZ, R109 ;  /* 0x000000ffff797224 */ /* 0x001fe200078e006d */
        /* <DEDUP_REMOVED lines=13> */
.L_x_26939:
        /* <DEDUP_REMOVED lines=12> */
.L_x_26940:
        /* <DEDUP_REMOVED lines=42> */
.L_x_26938:
        /* <DEDUP_REMOVED lines=9> */
.L_x_26937:
        /* <DEDUP_REMOVED lines=15> */
.L_x_26943:
        /* <DEDUP_REMOVED lines=12> */
.L_x_26944:
        /* <DEDUP_REMOVED lines=43> */
.L_x_26942:
        /* <DEDUP_REMOVED lines=9> */
.L_x_26941:
        /* <DEDUP_REMOVED lines=15> */
.L_x_26947:
        /* <DEDUP_REMOVED lines=12> */
.L_x_26948:
        /* <DEDUP_REMOVED lines=43> */
.L_x_26946:
        /* <DEDUP_REMOVED lines=10> */
.L_x_26932:
        /* <DEDUP_REMOVED lines=19> */
.L_x_26951:
        /* <DEDUP_REMOVED lines=12> */
.L_x_26952:
        /* <DEDUP_REMOVED lines=43> */
.L_x_26950:
        /* <DEDUP_REMOVED lines=9> */
.L_x_26949:
[----:B0-----:R-:W-:Y:S02]  /*f790*/  HFMA2 R121, -RZ, RZ, 0, 0 ;  /* 0x00000000ff797431 */ /* 0x001fe400000001ff */
        /* <DEDUP_REMOVED lines=14> */
.L_x_26955:
        /* <DEDUP_REMOVED lines=12> */
.L_x_26956:
        /* <DEDUP_REMOVED lines=42> */
.L_x_26954:
        /* <DEDUP_REMOVED lines=9> */
.L_x_26953:
        /* <DEDUP_REMOVED lines=15> */
.L_x_26959:
        /* <DEDUP_REMOVED lines=12> */
.L_x_26960:
        /* <DEDUP_REMOVED lines=43> */
.L_x_26958:
        /* <DEDUP_REMOVED lines=9> */
.L_x_26957:
        /* <DEDUP_REMOVED lines=15> */
.L_x_26962:
        /* <DEDUP_REMOVED lines=12> */
.L_x_26963:
        /* <DEDUP_REMOVED lines=43> */
.L_x_26961:
        /* <DEDUP_REMOVED lines=9> */
.L_x_26945:
        /* <DEDUP_REMOVED lines=12> */
[----:B------:R-:W-:-:S03]  /*10710*/  SHF.L.U32 R4, R144, 0x10, RZ ;  /* 0x0000001090047819 */ /* 0x000fc600000006ff */
[----:B0-----:R-:W-:Y:S01]  /*10720*/  IMAD.WIDE.U32 R116, R119, 0x4, R116 ;  /* 0x0000000477747825 */ /* 0x001fe200078e0074 */
[----:B------:R-:W-:Y:S02]  /*10730*/  LOP3.LUT R119, R4, 0xff0000, RZ, 0xc0, !PT ;  /* 0x00ff000004777812 */ /* 0x000fe400078ec0ff */
[----:B------:R-:W-:-:S05]  /*10740*/  LOP3.LUT R4, R145, 0xffff, RZ, 0xc0, !PT ;  /* 0x0000ffff91047812 */ /* 0x000fca00078ec0ff */
[----:B------:R-:W-:Y:S01]  /*10750*/  IMAD R4, R4, 0x1000000, R119 ;  /* 0x0100000004047824 */ /* 0x000fe200078e0277 */
[----:B------:R-:W-:-:S04]  /*10760*/  LOP3.LUT R119, R7, 0xff, RZ, 0xc0, !PT ;  /* 0x000000ff07777812 */ /* 0x000fc800078ec0ff */
[----:B------:R-:W-:Y:S02]  /*10770*/  LEA R4, R119, R4, 0x8 ;  /* 0x0000000477047211 */ /* 0x000fe400078e40ff */
[----:B------:R-:W-:-:S05]  /*10780*/  LOP3.LUT R119, R5, 0xff, RZ, 0xc0, !PT ;  /* 0x000000ff05777812 */ /* 0x000fca00078ec0ff */
[----:B------:R-:W-:-:S05]  /*10790*/  IMAD.IADD R119, R4, 0x1, R119 ;  /* 0x0000000104777824 */ /* 0x000fca00078e0277 */
[----:B------:R0:W-:Y:S02]  /*107a0*/  STG.E desc[UR12][R116.64], R119 ;  /* 0x0000007774007986 */ /* 0x0001e4000c10190c */
.L_x_26964:
[----:B-----5:R1:W5:Y:S04]  /*107b0*/  @P1 LDG.E.128 R104, desc[UR12][R114.64] ;  /* 0x0000000c72681981 */ /* 0x020368000c1e1d00 */
[----:B------:R1:W5:Y:S01]  /*107c0*/  @P0 LDG.E.128 R108, desc[UR12][R112.64] ;  /* 0x0000000c706c0981 */ /* 0x000362000c1e1d00 */
[----:B------:R-:W-:Y:S05]  /*107d0*/  @!P0 BRA `(.L_x_26965) ;  /* 0x0000001400048947 */ /* 0x000fea0003800000 */
[----:B------:R-:W-:Y:S01]  /*107e0*/  ISETP.GT.AND P2, PT, R153, RZ, PT ;  /* 0x000000ff9900720c */ /* 0x000fe20003f44270 */
[----:B------:R-:W-:Y:S01]  /*107f0*/  IMAD.MOV.U32 R156, RZ, RZ, R0 ;  /* 0x000000ffff9c7224 */ /* 0x000fe200078e0000 */
        /* <DEDUP_REMOVED lines=18> */
.L_x_26968:
        /* <DEDUP_REMOVED lines=12> */
.L_x_26969:
        /* <DEDUP_REMOVED lines=43> */
.L_x_26967:
[----:B------:R-:W-:Y:S01]  /*10c90*/  I2FP.F32.U32 R0, R5 ;  /* 0x0000000500007245 */ /* 0x000fe20000201000 */
[----:B------:R-:W-:Y:S02]  /*10ca0*/  IMAD.MOV.U32 R5, RZ, RZ, 0x2f800000 ;  /* 0x2f800000ff057424 */ /* 0x000fe400078e00ff */
[----:B------:R-:W-:Y:S02]  /*10cb0*/  FMUL.FTZ R2, R104, UR17 ;  /* 0x0000001168027c20 */ /* 0x000fe40008410000 */
[----:B------:R-:W-:Y:S02]  /*10cc0*/  FFMA.FTZ R0, R0, R5, 1.1641532182693481445e-10 ;  /* 0x2f00000000007423 */ /* 0x000fe40000010005 */
[----:B------:R-:W-:-:S03]  /*10cd0*/  FMUL.FTZ R2, R2, UR16 ;  /* 0x0000001002027c20 */ /* 0x000fc60008410000 */
[----:B------:R-:W-:-:S04]  /*10ce0*/  FSETP.GTU.FTZ.AND P3, PT, R0, UR23, PT ;  /* 0x0000001700007c0b */ /* 0x000fc8000bf7c000 */
[----:B-1----:R-:W-:Y:S02]  /*10cf0*/  FSEL R113, R2, RZ, !P3 ;  /* 0x000000ff02717208 */ /* 0x002fe40005800000 */
[----:B------:R-:W-:-:S03]  /*10d00*/  SEL R5, RZ, 0x1, P3 ;  /* 0x00000001ff057807 */ /* 0x000fc60001800000 */
[----:B------:R-:W-:-:S07]  /*10d10*/  FFMA.FTZ R116, R113, R96, R108 ;  /* 0x0000006071747223 */ /* 0x000fce000001006c */
.L_x_26966:
        /* <DEDUP_REMOVED lines=15> */
.L_x_26972:
        /* <DEDUP_REMOVED lines=12> */
.L_x_26973:
[----:B-1----:R-:W-:Y:S01]  /*10ed0*/  IMAD.WIDE.U32 R112, R152, -0x326172a9, RZ ;  /* 0xcd9e8d5798707825 */ /* 0x002fe200078e00ff */
        /* <DEDUP_REMOVED lines=41> */
.L_x_26971:
        /* <DEDUP_REMOVED lines=9> */
.L_x_26970:
        /* <DEDUP_REMOVED lines=15> */
.L_x_26976:
        /* <DEDUP_REMOVED lines=12> */
.L_x_26977:
        /* <DEDUP_REMOVED lines=43> */
.L_x_26975:
[----:B-1----:R-:W-:Y:S01]  /*11660*/  HFMA2 R113, -RZ, RZ, 0.1171875, 0 ;  /* 0x2f800000ff717431 */ /* 0x002fe200000001ff */
        /* <DEDUP_REMOVED lines=8> */
.L_x_26974:
        /* <DEDUP_REMOVED lines=15> */
.L_x_26980:
        /* <DEDUP_REMOVED lines=12> */
.L_x_26981:
        /* <DEDUP_REMOVED lines=43> */
.L_x_26979:
[----:B-1----:R-:W-:Y:S01]  /*11b50*/  HFMA2 R113, -RZ, RZ, 0.1171875, 0 ;  /* 0x2f800000ff717431 */ /* 0x002fe200000001ff */
[----:B------:R-:W-:Y:S01]  /*11b60*/  I2FP.F32.U32 R0, R0 ;  /* 0x0000000000007245 */ /* 0x000fe20000201000 */
[----:B------:R-:W-:-:S04]  /*11b70*/  FMUL.FTZ R4, R107, UR17 ;  /* 0x000000116b047c20 */ /* 0x000fc80008410000 */
[----:B------:R-:W-:-:S05]  /*11b80*/  FFMA.FTZ R0, R0, R113, 1.1641532182693481445e-10 ;  /* 0x2f00000000007423 */ /* 0x000fca0000010071 */
[----:B------:R-:W-:Y:S01]  /*11b90*/  FSETP.GTU.FTZ.AND P2, PT, R0, UR23, PT ;  /* 0x0000001700007c0b */ /* 0x000fe2000bf5c000 */
[----:B------:R-:W-:-:S03]  /*11ba0*/  FMUL.FTZ R0, R4, UR16 ;  /* 0x0000001004007c20 */ /* 0x000fc60008410000 */
[----:B------:R-:W-:Y:S02]  /*11bb0*/  SEL R145, RZ, 0x1, P2 ;  /* 0x00000001ff917807 */ /* 0x000fe40001000000 */
[----:B------:R-:W-:-:S05]  /*11bc0*/  FSEL R0, R0, RZ, !P2 ;  /* 0x000000ff00007208 */ /* 0x000fca0005000000 */
[----:B------:R-:W-:Y:S01]  /*11bd0*/  FFMA.FTZ R119, R0, R99, R111 ;  /* 0x0000006300777223 */ /* 0x000fe2000001006f */
[----:B------:R-:W-:Y:S06]  /*11be0*/  BRA `(.L_x_26978) ;  /* 0x0000001000fc7947 */ /* 0x000fec0003800000 */
.L_x_26965:
        /* <DEDUP_REMOVED lines=19> */
.L_x_26984:
        /* <DEDUP_REMOVED lines=12> */
.L_x_26985:
        /* <DEDUP_REMOVED lines=43> */
.L_x_26983:
[----:B------:R-:W-:Y:S01]  /*12090*/  I2FP.F32.U32 R0, R5 ;  /* 0x0000000500007245 */ /* 0x000fe20000201000 */
[----:B-----5:R-:W-:Y:S01]  /*120a0*/  FMUL.FTZ R2, R104, UR17 ;  /* 0x0000001168027c20 */ /* 0x020fe20008410000 */
[----:B------:R-:W-:-:S03]  /*120b0*/  MOV R5, 0x2f800000 ;  /* 0x2f80000000057802 */ /* 0x000fc60000000f00 */
[----:B------:R-:W-:Y:S02]  /*120c0*/  FMUL.FTZ R2, R2, UR16 ;  /* 0x0000001002027c20 */ /* 0x000fe40008410000 */
[----:B------:R-:W-:-:S05]  /*120d0*/  FFMA.FTZ R0, R0, R5, 1.1641532182693481445e-10 ;  /* 0x2f00000000007423 */ /* 0x000fca0000010005 */
[----:B------:R-:W-:-:S04]  /*120e0*/  FSETP.GTU.FTZ.AND P2, PT, R0, UR23, PT ;  /* 0x0000001700007c0b */ /* 0x000fc8000bf5c000 */
[----:B-1----:R-:W-:Y:S02]  /*120f0*/  FSEL R113, R2, RZ, !P2 ;  /* 0x000000ff02717208 */ /* 0x002fe40005000000 */
[----:B------:R-:W-:-:S03]  /*12100*/  SEL R5, RZ, 0x1, P2 ;  /* 0x00000001ff057807 */ /* 0x000fc60001000000 */
[----:B------:R-:W-:-:S07]  /*12110*/  FMUL.FTZ R116, R113, R96 ;  /* 0x0000006071747220 */ /* 0x000fce0000410000 */
.L_x_26982:
        /* <DEDUP_REMOVED lines=15> */
.L_x_26988:
        /* <DEDUP_REMOVED lines=12> */
.L_x_26989:
[----:B-1----:R-:W-:Y:S01]  /*122d0*/  IMAD.WIDE.U32 R112, R152, -0x326172a9, RZ ;  /* 0xcd9e8d5798707825 */ /* 0x002fe200078e00ff */
        /* <DEDUP_REMOVED lines=41> */
.L_x_26987:
        /* <DEDUP_REMOVED lines=9> */
.L_x_26986:
        /* <DEDUP_REMOVED lines=15> */
.L_x_26992:
        /* <DEDUP_REMOVED lines=12> */
.L_x_26993:
        /* <DEDUP_REMOVED lines=43> */
.L_x_26991:
        /* <DEDUP_REMOVED lines=8> */
[----:B------:R-:W-:-:S07]  /*12ae0*/  FMUL.FTZ R118, R113, R98 ;  /* 0x0000006271767220 */ /* 0x000fce0000410000 */
.L_x_26990:
        /* <DEDUP_REMOVED lines=15> */
.L_x_26995:
        /* <DEDUP_REMOVED lines=12> */
.L_x_26996:
        /* <DEDUP_REMOVED lines=42> */
[----:B------:R-:W-:-:S07]  /*12f40*/  LOP3.LUT R147, R114, UR34, R113, 0x96, !PT ;  /* 0x0000002272937c12 */ /* 0x000fce000f8e9671 */
.L_x_26994:
[----:B------:R-:W-:Y:S01]  /*12f50*/  I2FP.F32.U32 R0, R0 ;  /* 0x0000000000007245 */ /* 0x000fe20000201000 */
[----:B-1----:R-:W-:Y:S02]  /*12f60*/  IMAD.MOV.U32 R113, RZ, RZ, 0x2f800000 ;  /* 0x2f800000ff717424 */ /* 0x002fe400078e00ff */
[----:B-----5:R-:W-:Y:S02]  /*12f70*/  FMUL.FTZ R4, R107, UR17 ;  /* 0x000000116b047c20 */ /* 0x020fe40008410000 */
[----:B------:R-:W-:-:S05]  /*12f80*/  FFMA.FTZ R0, R0, R113, 1.1641532182693481445e-10 ;  /* 0x2f00000000007423 */ /* 0x000fca0000010071 */
[----:B------:R-:W-:Y:S01]  /*12f90*/  FSETP.GTU.FTZ.AND P2, PT, R0, UR23, PT ;  /* 0x0000001700007c0b */ /* 0x000fe2000bf5c000 */
[----:B------:R-:W-:-:S03]  /*12fa0*/  FMUL.FTZ R0, R4, UR16 ;  /* 0x0000001004007c20 */ /* 0x000fc60008410000 */
[----:B------:R-:W-:Y:S02]  /*12fb0*/  SEL R145, RZ, 0x1, P2 ;  /* 0x00000001ff917807 */ /* 0x000fe40001000000 */
[----:B------:R-:W-:-:S05]  /*12fc0*/  FSEL R0, R0, RZ, !P2 ;  /* 0x000000ff00007208 */ /* 0x000fca0005000000 */
[----:B------:R-:W-:-:S07]  /*12fd0*/  FMUL.FTZ R119, R0, R99 ;  /* 0x0000006300777220 */ /* 0x000fce0000410000 */
.L_x_26978:
[----:B------:R-:W-:Y:S01]  /*12fe0*/  IADD3 R155, PT, PT, R159, 0x300, RZ ;  /* 0x000003009f9b7810 */ /* 0x000fe20007ffe0ff */
[----:B-1----:R-:W0:Y:S01]  /*12ff0*/  @P1 LDC.64 R114, c[0x0][0x390] ;  /* 0x0000e400ff721b82 */ /* 0x002e220000000a00 */
[----:B------:R-:W-:-:S03]  /*13000*/  VIADD R0, R157, 0x380 ;  /* 0x000003809d007836 */ /* 0x000fc60000000000 */
[----:B------:R-:W-:-:S04]  /*13010*/  IMAD.WIDE.U32 R154, R155, 0x10, R150 ;  /* 0x000000109b9a7825 */ /* 0x000fc800078e0096 */
[----:B------:R-:W1:Y:S01]  /*13020*/  @P0 LDC.64 R112, c[0x0][0x3a0] ;  /* 0x0000e800ff700b82 */ /* 0x000e620000000a00 */
[----:B------:R2:W-:Y:S01]  /*13030*/  STG.E.128 desc[UR12][R154.64], R116 ;  /* 0x000000749a007986 */ /* 0x0005e2000c101d0c */
[----:B0-----:R-:W-:Y:S01]  /*13040*/  @P1 IMAD.WIDE.U32 R114, R0, 0x10, R114 ;  /* 0x0000001000721825 */ /* 0x001fe200078e0072 */
[----:B--2---:R-:W-:Y:S06]  /*13050*/  @!P1 BRA `(.L_x_26997) ;  /* 0x0000000000309947 */ /* 0x004fec0003800000 */
[----:B------:R-:W0:Y:S01]  /*13060*/  LDC.64 R154, c[0x0][0x3b0] ;  /* 0x0000ec00ff9a7b82 */ /* 0x000e220000000a00 */
[----:B------:R-:W-:Y:S01]  /*13070*/  IADD3 R157, PT, PT, R157, 0x300, RZ ;  /* 0x000003009d9d7810 */ /* 0x000fe20007ffe0ff */
[----:B------:R-:W-:-:S04]  /*13080*/  IMAD.U32 R4, R144, 0x10000, RZ ;  /* 0x0001000090047824 */ /* 0x000fc800078e00ff */
[----:B0-----:R-:W-:Y:S01]  /*13090*/  IMAD.WIDE.U32 R154, R157, 0x4, R154 ;  /* 0x000000049d9a7825 */ /* 0x001fe200078e009a */
        /* <DEDUP_REMOVED lines=8> */
.L_x_26997:
[----:B------:R-:W-:Y:S01]  /*13120*/  VIADD R158, R159, 0x380 ;  /* 0x000003809f9e7836 */ /* 0x000fe20000000000 */
[----:B-----5:R2:W5:Y:S03]  /*13130*/  @P1 LDG.E.128 R104, desc[UR12][R114.64] ;  /* 0x0000000c72681981 */ /* 0x020566000c1e1d00 */
[----:B-1----:R-:W-:-:S05]  /*13140*/  @P0 IMAD.WIDE.U32 R112, R158, 0x10, R112 ;  /* 0x000000109e700825 */ /* 0x002fca00078e0070 */
        /* <DEDUP_REMOVED lines=22> */
.L_x_27001:
        /* <DEDUP_REMOVED lines=12> */
.L_x_27002:
        /* <DEDUP_REMOVED lines=41> */
[----:B------:R-:W-:Y:S02]  /*13600*/  LOP3.LUT R147, R4, UR34, R113, 0x96, !PT ;  /* 0x0000002204937c12 */ /* 0x000fe4000f8e9671 */
[----:B------:R-:W-:-:S07]  /*13610*/  MOV R4, R112 ;  /* 0x0000007000047202 */ /* 0x000fce0000000f00 */
.L_x_27000:
        /* <DEDUP_REMOVED lines=9> */
.L_x_26999:
        /* <DEDUP_REMOVED lines=15> */
.L_x_27005:
        /* <DEDUP_REMOVED lines=12> */
.L_x_27006:
        /* <DEDUP_REMOVED lines=29> */
[----:B0-----:R-:W-:Y:S01]  /*13a30*/  LOP3.LUT R154, R146, UR4, R7, 0x96, !PT ;  /* 0x00000004929a7c12 */ /* 0x001fe2000f8e9607 */
[----:B------:R-:W-:-:S04]  /*13a40*/  IMAD.WIDE.U32 R146, R147, -0x2daee0ad, RZ ;  /* 0xd2511f5393927825 */ /* 0x000fc800078e00ff */
[----:B------:R-:W-:Y:S01]  /*13a50*/  IMAD.WIDE.U32 R154, R154, -0x2daee0ad, RZ ;  /* 0xd2511f539a9a7825 */ /* 0x000fe200078e00ff */
[----:B------:R-:W-:-:S04]  /*13a60*/  LOP3.LUT R147, R114, UR39, R147, 0x96, !PT ;  /* 0x0000002772937c12 */ /* 0x000fc8000f8e9693 */
        /* <DEDUP_REMOVED lines=9> */
.L_x_27004:
[----:B------:R-:W-:Y:S02]  /*13b00*/  I2FP.F32.U32 R7, R7 ;  /* 0x0000000700077245 */ /* 0x000fe40000201000 */
[----:B------:R-:W-:-:S05]  /*13b10*/  MOV R114, 0x2f800000 ;  /* 0x2f80000000727802 */ /* 0x000fca0000000f00 */
[----:B------:R-:W-:-:S05]  /*13b20*/  FFMA.FTZ R7, R7, R114, 1.1641532182693481445e-10 ;  /* 0x2f00000007077423 */ /* 0x000fca0000010072 */
[----:B------:R-:W-:Y:S01]  /*13b30*/  FSETP.GTU.FTZ.AND P2, PT, R7, UR23, PT ;  /* 0x0000001707007c0b */ /* 0x000fe2000bf5c000 */
[----:B------:R-:W-:-:S04]  /*13b40*/  FMUL.FTZ R7, R105, UR17 ;  /* 0x0000001169077c20 */ /* 0x000fc80008410000 */
[----:B------:R-:W-:-:S05]  /*13b50*/  FMUL.FTZ R7, R7, UR16 ;  /* 0x0000001007077c20 */ /* 0x000fca0008410000 */
[----:B------:R-:W-:Y:S02]  /*13b60*/  FSEL R114, R7, RZ, !P2 ;  /* 0x000000ff07727208 */ /* 0x000fe40005000000 */
[----:B------:R-:W-:-:S03]  /*13b70*/  SEL R7, RZ, 0x1, P2 ;  /* 0x00000001ff077807 */ /* 0x000fc60001000000 */
[----:B------:R-:W-:-:S07]  /*13b80*/  FFMA.FTZ R113, R114, R101, R109 ;  /* 0x0000006572717223 */ /* 0x000fce000001006d */
.L_x_27003:
        /* <DEDUP_REMOVED lines=15> */
.L_x_27009:
        /* <DEDUP_REMOVED lines=12> */
.L_x_27010:
[----:B------:R-:W-:Y:S01]  /*13d40*/  LOP3.LUT R114, R3, UR15, R147, 0x96, !PT ;  /* 0x0000000f03727c12 */ /* 0x000fe2000f8e9693 */
[----:B0-----:R-:W-:-:S04]  /*13d50*/  IMAD.WIDE.U32 R154, R152, -0x326172a9, RZ ;  /* 0xcd9e8d57989a7825 */ /* 0x001fc800078e00ff */
        /* <DEDUP_REMOVED lines=41> */
.L_x_27008:
[----:B------:R-:W-:Y:S01]  /*13ff0*/  I2FP.F32.U32 R2, R115 ;  /* 0x0000007300027245 */ /* 0x000fe20000201000 */
[----:B------:R-:W-:-:S05]  /*14000*/  HFMA2 R115, -RZ, RZ, 0.1171875, 0 ;  /* 0x2f800000ff737431 */ /* 0x000fca00000001ff */
[----:B------:R-:W-:-:S05]  /*14010*/  FFMA.FTZ R2, R2, R115, 1.1641532182693481445e-10 ;  /* 0x2f00000002027423 */ /* 0x000fca0000010073 */
[----:B------:R-:W-:Y:S01]  /*14020*/  FSETP.GTU.FTZ.AND P2, PT, R2, UR23, PT ;  /* 0x0000001702007c0b */ /* 0x000fe2000bf5c000 */
[----:B------:R-:W-:-:S03]  /*14030*/  FMUL.FTZ R2, R106, UR17 ;  /* 0x000000116a027c20 */ /* 0x000fc60008410000 */
[----:B------:R-:W-:Y:S01]  /*14040*/  SEL R144, RZ, 0x1, P2 ;  /* 0x00000001ff907807 */ /* 0x000fe20001000000 */
[----:B------:R-:W-:-:S05]  /*14050*/  FMUL.FTZ R2, R2, UR16 ;  /* 0x0000001002027c20 */ /* 0x000fca0008410000 */
[----:B------:R-:W-:-:S05]  /*14060*/  FSEL R115, R2, RZ, !P2 ;  /* 0x000000ff02737208 */ /* 0x000fca0005000000 */
[----:B------:R-:W-:-:S07]  /*14070*/  FFMA.FTZ R114, R115, R102, R110 ;  /* 0x0000006673727223 */ /* 0x000fce000001006e */
.L_x_27007:
        /* <DEDUP_REMOVED lines=15> */
.L_x_27013:
[----:B------:R-:W-:-:S04]  /*14170*/  VIADD R149, R149, 0x1 ;  /* 0x0000000195957836 */ /* 0x000fc80000000000 */
        /* <DEDUP_REMOVED lines=11> */
.L_x_27014:
        /* <DEDUP_REMOVED lines=43> */
.L_x_27012:
[----:B0-----:R-:W-:Y:S01]  /*144e0*/  HFMA2 R154, -RZ, RZ, 0.1171875, 0 ;  /* 0x2f800000ff9a7431 */ /* 0x001fe200000001ff */
        /* <DEDUP_REMOVED lines=9> */
.L_x_26998:
        /* <DEDUP_REMOVED lines=19> */
.L_x_27017:
        /* <DEDUP_REMOVED lines=12> */
.L_x_27018:
        /* <DEDUP_REMOVED lines=43> */
.L_x_27016:
[----:B------:R-:W-:Y:S02]  /*14a20*/  I2FP.F32.U32 R2, R5 ;  /* 0x0000000500027245 */ /* 0x000fe40000201000 */
[----:B------:R-:W-:-:S05]  /*14a30*/  MOV R5, 0x2f800000 ;  /* 0x2f80000000057802 */ /* 0x000fca0000000f00 */
[----:B------:R-:W-:Y:S01]  /*14a40*/  FFMA.FTZ R2, R2, R5, 1.1641532182693481445e-10 ;  /* 0x2f00000002027423 */ /* 0x000fe20000010005 */
[----:B-----5:R-:W-:-:S04]  /*14a50*/  FMUL.FTZ R5, R104, UR17 ;  /* 0x0000001168057c20 */ /* 0x020fc80008410000 */
[----:B------:R-:W-:Y:S01]  /*14a60*/  FMUL.FTZ R5, R5, UR16 ;  /* 0x0000001005057c20 */ /* 0x000fe20008410000 */
[----:B------:R-:W-:-:S04]  /*14a70*/  FSETP.GTU.FTZ.AND P0, PT, R2, UR23, PT ;  /* 0x0000001702007c0b */ /* 0x000fc8000bf1c000 */
[----:B------:R-:W-:Y:S02]  /*14a80*/  FSEL R113, R5, RZ, !P0 ;  /* 0x000000ff05717208 */ /* 0x000fe40004000000 */
[----:B------:R-:W-:-:S03]  /*14a90*/  SEL R5, RZ, 0x1, P0 ;  /* 0x00000001ff057807 */ /* 0x000fc60000000000 */
[----:B------:R-:W-:-:S07]  /*14aa0*/  FMUL.FTZ R112, R113, R100 ;  /* 0x0000006471707220 */ /* 0x000fce0000410000 */
.L_x_27015:
        /* <DEDUP_REMOVED lines=15> */
.L_x_27021:
        /* <DEDUP_REMOVED lines=12> */
.L_x_27022:
        /* <DEDUP_REMOVED lines=38> */
[----:B------:R-:W-:Y:S02]  /*14ec0*/  LOP3.LUT R146, R146, UR31, R7, 0x96, !PT ;  /* 0x0000001f92927c12 */ /* 0x000fe4000f8e9607 */
[----:B------:R-:W-:Y:S01]  /*14ed0*/  MOV R7, R4 ;  /* 0x0000000400077202 */ /* 0x000fe20000000f00 */
[----:B------:R-:W-:Y:S01]  /*14ee0*/  IMAD.MOV.U32 R4, RZ, RZ, R114 ;  /* 0x000000ffff047224 */ /* 0x000fe200078e0072 */
[----:B------:R-:W-:-:S07]  /*14ef0*/  LOP3.LUT R147, R154, UR34, R115, 0x96, !PT ;  /* 0x000000229a937c12 */ /* 0x000fce000f8e9673 */
.L_x_27020:
        /* <DEDUP_REMOVED lines=8> */
[----:B------:R-:W-:-:S07]  /*14f80*/  FMUL.FTZ R113, R114, R101 ;  /* 0x0000006572717220 */ /* 0x000fce0000410000 */
.L_x_27019:
        /* <DEDUP_REMOVED lines=15> */
.L_x_27025:
        /* <DEDUP_REMOVED lines=12> */
.L_x_27026:
        /* <DEDUP_REMOVED lines=43> */
.L_x_27024:
        /* <DEDUP_REMOVED lines=9> */
.L_x_27023:
        /* <DEDUP_REMOVED lines=15> */
.L_x_27028:
[----:B------:R-:W-:-:S04]  /*15570*/  IADD3 R149, PT, PT, R149, 0x1, RZ ;  /* 0x0000000195957810 */ /* 0x000fc80007ffe0ff */
        /* <DEDUP_REMOVED lines=11> */
.L_x_27029:
        /* <DEDUP_REMOVED lines=43> */
.L_x_27027:
[----:B------:R-:W-:Y:S01]  /*158e0*/  I2FP.F32.U32 R115, R115 ;  /* 0x0000007300737245 */ /* 0x000fe20000201000 */
[----:B0-----:R-:W-:-:S04]  /*158f0*/  IMAD.MOV.U32 R154, RZ, RZ, 0x2f800000 ;  /* 0x2f800000ff9a7424 */ /* 0x001fc800078e00ff */
[----:B------:R-:W-:-:S05]  /*15900*/  FFMA.FTZ R115, R115, R154, 1.1641532182693481445e-10 ;  /* 0x2f00000073737423 */ /* 0x000fca000001009a */
[----:B------:R-:W-:Y:S01]  /*15910*/  FSETP.GTU.FTZ.AND P0, PT, R115, UR23, PT ;  /* 0x0000001773007c0b */ /* 0x000fe2000bf1c000 */
[----:B-----5:R-:W-:-:S03]  /*15920*/  FMUL.FTZ R115, R107, UR17 ;  /* 0x000000116b737c20 */ /* 0x020fc60008410000 */
[----:B------:R-:W-:Y:S01]  /*15930*/  SEL R145, RZ, 0x1, P0 ;  /* 0x00000001ff917807 */ /* 0x000fe20000000000 */
[----:B------:R-:W-:-:S05]  /*15940*/  FMUL.FTZ R115, R115, UR16 ;  /* 0x0000001073737c20 */ /* 0x000fca0008410000 */
[----:B------:R-:W-:-:S05]  /*15950*/  FSEL R154, R115, RZ, !P0 ;  /* 0x000000ff739a7208 */ /* 0x000fca0004000000 */
[----:B------:R-:W-:-:S07]  /*15960*/  FMUL.FTZ R115, R154, R103 ;  /* 0x000000679a737220 */ /* 0x000fce0000410000 */
.L_x_27011:
[----:B0-----:R-:W-:Y:S01]  /*15970*/  FADD.FTZ R154, RZ, R140 ;  /* 0x0000008cff9a7221 */ /* 0x001fe20000010000 */
        /* <DEDUP_REMOVED lines=33> */
[----:B------:R-:W-:Y:S06]  /*15b90*/  @!P1 BRA `(.L_x_27030) ;  /* 0x00000000002c9947 */ /* 0x000fec0003800000 */
[----:B------:R-:W0:Y:S02]  /*15ba0*/  LDC.64 R150, c[0x0][0x3b0] ;  /* 0x0000ec00ff967b82 */ /* 0x000e240000000a00 */
[----:B0-----:R-:W-:Y:S01]  /*15bb0*/  IMAD.WIDE.U32 R150, R0, 0x4, R150 ;  /* 0x0000000400967825 */ /* 0x001fe200078e0096 */
[----:B------:R-:W-:-:S04]  /*15bc0*/  SHF.L.U32 R0, R144, 0x10, RZ ;  /* 0x0000001090007819 */ /* 0x000fc800000006ff */
        /* <DEDUP_REMOVED lines=8> */
.L_x_27030:
[----:B------:R-:W0:Y:S01]  /*15c50*/  SHFL.BFLY PT, R0, R153, 0x1, 0x1f ;  /* 0x0c201f0099007f89 */ /* 0x000e2200000e0000 */
        /* <DEDUP_REMOVED lines=96> */
.L_x_27032:
[----:B------:R-:W-:Y:S05]  /*16260*/  BSYNC.RECONVERGENT B0 ;  /* 0x0000000000007941 */ /* 0x000fea0003800200 */
.L_x_27031:
        /* <DEDUP_REMOVED lines=13> */
.L_x_27034:
[----:B------:R-:W-:Y:S05]  /*16340*/  BSYNC.RECONVERGENT B0 ;  /* 0x0000000000007941 */ /* 0x000fea0003800200 */
.L_x_27033:
        /* <DEDUP_REMOVED lines=10> */
[C---:B0-----:R-:W-:Y:S01]  /*163f0*/  FMUL.FTZ R161, R159.reuse, R158 ;  /* 0x0000009e9fa17220 */ /* 0x041fe20000410000 */
[----:B------:R-:W-:Y:S01]  /*16400*/  FADD.FTZ R159, -R159, R150 ;  /* 0x000000969f9f7221 */ /* 0x000fe20000010100 */
[----:B------:R-:W0:Y:S01]  /*16410*/  SHFL.DOWN PT, R157, R154, 0x1, 0x1f ;  /* 0x08201f009a9d7f89 */ /* 0x000e2200000e0000 */
[----:B------:R-:W1:Y:S01]  /*16420*/  MUFU.RCP R155, R153 ;  /* 0x00000099009b7308 */ /* 0x000e620000001000 */
[----:B------:R-:W-:Y:S01]  /*16430*/  FFMA.FTZ R162, R160, R150, R161 ;  /* 0x00000096a0a27223 */ /* 0x000fe200000100a1 */
[----:B------:R-:W-:Y:S01]  /*16440*/  FMUL.FTZ R159, R159, R159 ;  /* 0x0000009f9f9f7220 */ /* 0x000fe20000410000 */
[----:B--2---:R-:W-:Y:S01]  /*16450*/  FADD.FTZ R156, R156, R151 ;  /* 0x000000979c9c7221 */ /* 0x004fe20000010000 */
[----:B------:R-:W-:Y:S02]  /*16460*/  MOV R161, UR7 ;  /* 0x0000000700a17c02 */ /* 0x000fe40008000f00 */
        /* <DEDUP_REMOVED lines=12> */
[----:B------:R-:W-:Y:S02]  /*16530*/  IMAD.U32 R159, RZ, RZ, UR7 ;  /* 0x00000007ff9f7e24 */ /* 0x000fe4000f8e00ff */
[----:B------:R-:W-:Y:S01]  /*16540*/  FMUL.FTZ R154, R154, R154 ;  /* 0x0000009a9a9a7220 */ /* 0x000fe20000410000 */
[----:B------:R-:W-:Y:S01]  /*16550*/  FFMA.FTZ R158, R153, R150, R158 ;  /* 0x00000096999e7223 */ /* 0x000fe2000001009e */
[----:B0-----:R-:W-:Y:S02]  /*16560*/  FADD.FTZ R156, R155, R156 ;  /* 0x0000009c9b9c7221 */ /* 0x001fe40000010000 */
[----:B------:R-:W-:Y:S02]  /*16570*/  FMUL.FTZ R154, R153, R154 ;  /* 0x0000009a999a7220 */ /* 0x000fe40000410000 */
[----:B------:R-:W0:Y:S02]  /*16580*/  LDC R153, c[0x0][0x448] ;  /* 0x00011200ff997b82 */ /* 0x000e240000000800 */
[----:B------:R-:W-:Y:S01]  /*16590*/  FMUL.FTZ R154, R154, R157 ;  /* 0x0000009d9a9a7220 */ /* 0x000fe20000410000 */
[----:B--2---:R-:W-:-:S03]  /*165a0*/  FMUL.FTZ R157, R151, R158 ;  /* 0x0000009e979d7220 */ /* 0x004fc60000410000 */
[----:B------:R-:W-:Y:S02]  /*165b0*/  FFMA.FTZ R156, R151, R154, R156 ;  /* 0x0000009a979c7223 */ /* 0x000fe4000001009c */
[----:B------:R-:W1:Y:S01]  /*165c0*/  @!P0 LDC.64 R154, c[0x0][0x3c0] ;  /* 0x0000f000ff9a8b82 */ /* 0x000e620000000a00 */
[----:B------:R-:W2:Y:S04]  /*165d0*/  SHFL.IDX PT, R157, R157, RZ, 0x1f ;  /* 0x00001fff9d9d7589 */ /* 0x000ea800000e0000 */
[----:B------:R-:W0:Y:S01]  /*165e0*/  SHFL.IDX PT, R156, R156, RZ, 0x1f ;  /* 0x00001fff9c9c7589 */ /* 0x000e2200000e0000 */
[----:B-1----:R-:W-:-:S04]  /*165f0*/  @!P0 IMAD.WIDE R154, R159, 0x4, R154 ;  /* 0x000000049f9a8825 */ /* 0x002fc800078e029a */
[----:B--2---:R-:W-:Y:S01]  /*16600*/  FMUL.FTZ R150, R157, R157 ;  /* 0x0000009d9d967220 */ /* 0x004fe20000410000 */
[----:B0-----:R-:W-:-:S04]  /*16610*/  FFMA.FTZ R153, R156, UR25, R153 ;  /* 0x000000199c997c23 */ /* 0x001fc80008010099 */
[----:B------:R-:W-:Y:S01]  /*16620*/  FSEL R158, R150, RZ, P1 ;  /* 0x000000ff969e7208 */ /* 0x000fe20000800000 */
[----:B------:R0:W-:Y:S01]  /*16630*/  @!P0 STG.E desc[UR12][R154.64], R157 ;  /* 0x0000009d9a008986 */ /* 0x0001e2000c10190c */
[----:B------:R-:W1:Y:S03]  /*16640*/  @!P0 LDC.64 R150, c[0x0][0x3c8] ;  /* 0x0000f200ff968b82 */ /* 0x000e660000000a00 */
[----:B------:R-:W-:-:S06]  /*16650*/  FADD.FTZ R153, R153, R158 ;  /* 0x0000009e99997221 */ /* 0x000fcc0000010000 */
[----:B------:R-:W2:Y:S01]  /*16660*/  MUFU.RSQ R153, R153 ;  /* 0x0000009900997308 */ /* 0x000ea20000001400 */
[----:B-1----:R-:W-:-:S05]  /*16670*/  @!P0 IMAD.WIDE R150, R161, 0x4, R150 ;  /* 0x00000004a1968825 */ /* 0x002fca00078e0296 */
[----:B--2---:R0:W-:Y:S01]  /*16680*/  @!P0 STG.E desc[UR12][R150.64], R153 ;  /* 0x0000009996008986 */ /* 0x0041e2000c10190c */
[----:B------:R-:W-:Y:S05]  /*16690*/  BRA.U !UP1, `(.L_x_27035) ;  /* 0x0000000509fc7547 */ /* 0x000fea000b800000 */
[----:B------:R-:W-:Y:S01]  /*166a0*/  UIADD3 UR4, UPT, UPT, UR6, -0x1, URZ ;  /* 0xffffffff06047890 */ /* 0x000fe2000fffe0ff */
[----:B0-----:R-:W0:Y:S01]  /*166b0*/  LDC.64 R150, c[0x0][0x428] ;  /* 0x00010a00ff967b82 */ /* 0x001e220000000a00 */
[----:B------:R-:W-:Y:S02]  /*166c0*/  FSEL R155, R157, RZ, !P1 ;  /* 0x000000ff9d9b7208 */ /* 0x000fe40004800000 */
[----:B------:R-:W-:-:S03]  /*166d0*/  UIMAD UR4, UR4, UR22, URZ ;  /* 0x00000016040472a4 */ /* 0x000fc6000f8e02ff */
[C---:B------:R-:W-:Y:S01]  /*166e0*/  FADD.FTZ R140, -R155.reuse, R140 ;  /* 0x0000008c9b8c7221 */ /* 0x040fe20000010100 */
[----:B------:R-:W-:Y:S01]  /*166f0*/  USHF.R.S32.HI UR5, URZ, 0x1f, UR4 ;  /* 0x0000001fff057899 */ /* 0x000fe20008011404 */
[C---:B------:R-:W-:Y:S01]  /*16700*/  FADD.FTZ R154, -R155.reuse, R141 ;  /* 0x0000008d9b9a7221 */ /* 0x040fe20000010100 */
[C---:B------:R-:W-:Y:S01]  /*16710*/  FADD.FTZ R156, -R155.reuse, R142 ;  /* 0x0000008e9b9c7221 */ /* 0x040fe20000010100 */
[----:B------:R-:W-:Y:S01]  /*16720*/  FADD.FTZ R158, -R155, R143 ;  /* 0x0000008f9b9e7221 */ /* 0x000fe20000010100 */
[----:B------:R-:W-:Y:S01]  /*16730*/  ULEA.HI UR5, UR5, UR4, URZ, 0x2 ;  /* 0x0000000405057291 */ /* 0x000fe2000f8f10ff */
[C---:B------:R-:W-:Y:S01]  /*16740*/  FMUL.FTZ R141, R153.reuse, R140 ;  /* 0x0000008c998d7220 */ /* 0x040fe20000410000 */
[C---:B------:R-:W-:Y:S01]  /*16750*/  FMUL.FTZ R142, R153.reuse, R154 ;  /* 0x0000009a998e7220 */ /* 0x040fe20000410000 */
[C---:B------:R-:W-:Y:S01]  /*16760*/  FMUL.FTZ R143, R153.reuse, R156 ;  /* 0x0000009c998f7220 */ /* 0x040fe20000410000 */
[----:B------:R-:W-:Y:S01]  /*16770*/  FMUL.FTZ R158, R153, R158 ;  /* 0x0000009e999e7220 */ /* 0x000fe20000410000 */
[----:B------:R-:W-:Y:S01]  /*16780*/  FFMA.FTZ R140, R141, R8, R40 ;  /* 0x000000088d8c7223 */ /* 0x000fe20000010028 */
[----:B------:R-:W-:-:S02]  /*16790*/  IMAD.U32 R157, RZ, RZ, UR5 ;  /* 0x00000005ff9d7e24 */ /* 0x000fc4000f8e00ff */
[----:B------:R-:W-:Y:S01]  /*167a0*/  FFMA.FTZ R141, R142, R9, R41 ;  /* 0x000000098e8d7223 */ /* 0x000fe20000010029 */
[----:B------:R-:W-:Y:S01]  /*167b0*/  FFMA.FTZ R142, R143, R10, R42 ;  /* 0x0000000a8f8e7223 */ /* 0x000fe2000001002a */
[----:B------:R-:W-:Y:S01]  /*167c0*/  FFMA.FTZ R143, R158, R11, R43 ;  /* 0x0000000b9e8f7223 */ /* 0x000fe2000001002b */
[----:B------:R-:W-:Y:S01]  /*167d0*/  FADD.FTZ R136, -R155, R136 ;  /* 0x000000889b887221 */ /* 0x000fe20000010100 */
[----:B------:R-:W-:Y:S01]  /*167e0*/  LEA.HI.SX32 R154, R157, R0, 0x1e ;  /* 0x000000009d9a7211 */ /* 0x000fe200078ff2ff */
[C---:B------:R-:W-:Y:S01]  /*167f0*/  FADD.FTZ R138, -R155.reuse, R138 ;  /* 0x0000008a9b8a7221 */ /* 0x040fe20000010100 */
[C---:B------:R-:W-:Y:S01]  /*16800*/  FADD.FTZ R158, -R155.reuse, R137 ;  /* 0x000000899b9e7221 */ /* 0x040fe20000010100 */
[----:B------:R-:W-:Y:S01]  /*16810*/  FADD.FTZ R160, -R155, R139 ;  /* 0x0000008b9ba07221 */ /* 0x000fe20000010100 */
[----:B------:R-:W-:Y:S01]  /*16820*/  FMUL.FTZ R137, R153, R136 ;  /* 0x0000008899897220 */ /* 0x000fe20000410000 */
[----:B0-----:R-:W-:-:S04]  /*16830*/  IMAD.WIDE.U32 R156, R154, 0x10, R150 ;  /* 0x000000109a9c7825 */ /* 0x001fc800078e0096 */
[C---:B------:R-:W-:Y:S01]  /*16840*/  FMUL.FTZ R139, R153.reuse, R138 ;  /* 0x0000008a998b7220 */ /* 0x040fe20000410000 */
[----:B------:R-:W-:Y:S01]  /*16850*/  IADD3 R159, PT, PT, R154, 0x80, RZ ;  /* 0x000000809a9f7810 */ /* 0x000fe20007ffe0ff */
[C---:B------:R-:W-:Y:S01]  /*16860*/  FMUL.FTZ R158, R153.reuse, R158 ;  /* 0x0000009e999e7220 */ /* 0x040fe20000410000 */
[----:B------:R-:W-:Y:S01]  /*16870*/  FMUL.FTZ R160, R153, R160 ;  /* 0x000000a099a07220 */ /* 0x000fe20000410000 */
[----:B------:R0:W-:Y:S01]  /*16880*/  STG.E.128 desc[UR12][R156.64], R140 ;  /* 0x0000008c9c007986 */ /* 0x0001e2000c101d0c */
        /* <DEDUP_REMOVED lines=18> */
[C---:B------:R-:W-:Y:S01]  /*169b0*/  FADD.FTZ R121, -R155.reuse, R121 ;  /* 0x000000799b797221 */ /* 0x040fe20000010100 */
[C---:B------:R-:W-:Y:S01]  /*169c0*/  FADD.FTZ R122, -R155.reuse, R122 ;  /* 0x0000007a9b7a7221 */ /* 0x040fe20000010100 */
[C---:B------:R-:W-:Y:S01]  /*169d0*/  FADD.FTZ R123, -R155.reuse, R123 ;  /* 0x0000007b9b7b7221 */ /* 0x040fe20000010100 */
[----:B------:R-:W-:Y:S01]  /*169e0*/  FADD.FTZ R119, -R155, R119 ;  /* 0x000000779b777221 */ /* 0x000fe20000010100 */
[----:B------:R0:W-:Y:S01]  /*169f0*/  STG.E.128 desc[UR12][R140.64], R136 ;  /* 0x000000888c007986 */ /* 0x0001e2000c101d0c */
[C---:B------:R-:W-:Y:S01]  /*16a00*/  FMUL.FTZ R142, R153.reuse, R135 ;  /* 0x00000087998e7220 */ /* 0x040fe20000410000 */
[C---:B------:R-:W-:Y:S01]  /*16a10*/  FMUL.FTZ R135, R153.reuse, R129 ;  /* 0x0000008199877220 */ /* 0x040fe20000410000 */
[C---:B------:R-:W-:Y:S01]  /*16a20*/  IADD3 R159, PT, PT, R154.reuse, 0x180, RZ ;  /* 0x000001809a9f7810 */ /* 0x040fe20007ffe0ff */
[C---:B------:R-:W-:Y:S01]  /*16a30*/  VIADD R157, R154.reuse, 0x200 ;  /* 0x000002009a9d7836 */ /* 0x040fe20000000000 */
[----:B------:R-:W-:Y:S01]  /*16a40*/  IADD3 R143, PT, PT, R154, 0x280, RZ ;  /* 0x000002809a8f7810 */ /* 0x000fe20007ffe0ff */
        /* <DEDUP_REMOVED lines=11> */
[C---:B0-----:R-:W-:Y:S01]  /*16b00*/  FADD.FTZ R137, -R155.reuse, R117 ;  /* 0x000000759b897221 */ /* 0x041fe20000010100 */
[C---:B------:R-:W-:Y:S01]  /*16b10*/  FADD.FTZ R136, -R155.reuse, R116 ;  /* 0x000000749b887221 */ /* 0x040fe20000010100 */
[C---:B------:R-:W-:Y:S01]  /*16b20*/  FADD.FTZ R138, -R155.reuse, R118 ;  /* 0x000000769b8a7221 */ /* 0x040fe20000010100 */
[C---:B------:R-:W-:Y:S01]  /*16b30*/  FADD.FTZ R117, -R155.reuse, R113 ;  /* 0x000000719b757221 */ /* 0x040fe20000010100 */
[C---:B------:R-:W-:Y:S01]  /*16b40*/  FADD.FTZ R116, -R155.reuse, R112 ;  /* 0x000000709b747221 */ /* 0x040fe20000010100 */
[----:B------:R-:W-:Y:S01]  /*16b50*/  FADD.FTZ R118, -R155, R114 ;  /* 0x000000729b767221 */ /* 0x000fe20000010100 */
[----:B------:R-:W-:Y:S01]  /*16b60*/  FMUL.FTZ R113, R153, R132 ;  /* 0x0000008499717220 */ /* 0x000fe20000410000 */
[----:B------:R-:W-:Y:S01]  /*16b70*/  FADD.FTZ R155, -R155, R115 ;  /* 0x000000739b9b7221 */ /* 0x000fe20000010100 */
[C---:B------:R-:W-:Y:S01]  /*16b80*/  FMUL.FTZ R114, R153.reuse, R133 ;  /* 0x0000008599727220 */ /* 0x040fe20000410000 */
[C---:B------:R-:W-:Y:S01]  /*16b90*/  FMUL.FTZ R132, R153.reuse, R125 ;  /* 0x0000007d99847220 */ /* 0x040fe20000410000 */
[C---:B------:R-:W-:Y:S01]  /*16ba0*/  FMUL.FTZ R115, R153.reuse, R134 ;  /* 0x0000008699737220 */ /* 0x040fe20000410000 */
[----:B------:R-:W-:Y:S01]  /*16bb0*/  FMUL.FTZ R125, R153, R137 ;  /* 0x00000089997d7220 */ /* 0x000fe20000410000 */
[----:B------:R-:W-:-:S02]  /*16bc0*/  VIADD R137, R154, 0x100 ;  /* 0x000001009a897836 */ /* 0x000fc40000000000 */
[----:B------:R-:W-:Y:S01]  /*16bd0*/  FFMA.FTZ R112, R113, R16, R48 ;  /* 0x0000001071707223 */ /* 0x000fe20000010030 */
[C---:B------:R-:W-:Y:S01]  /*16be0*/  FMUL.FTZ R141, R153.reuse, R124 ;  /* 0x0000007c998d7220 */ /* 0x040fe20000410000 */
[----:B------:R-:W-:Y:S01]  /*16bf0*/  FFMA.FTZ R113, R114, R17, R49 ;  /* 0x0000001172717223 */ /* 0x000fe20000010031 */
[----:B------:R-:W-:Y:S01]  /*16c00*/  FMUL.FTZ R124, R153, R136 ;  /* 0x00000088997c7220 */ /* 0x000fe20000410000 */
[----:B------:R-:W-:Y:S01]  /*16c10*/  FFMA.FTZ R114, R115, R18, R50 ;  /* 0x0000001273727223 */ /* 0x000fe20000010032 */
[----:B------:R-:W-:Y:S01]  /*16c20*/  FMUL.FTZ R134, R153, R127 ;  /* 0x0000007f99867220 */ /* 0x000fe20000410000 */
[----:B------:R-:W-:Y:S01]  /*16c30*/  FFMA.FTZ R115, R142, R19, R51 ;  /* 0x000000138e737223 */ /* 0x000fe20000010033 */
[----:B------:R-:W-:-:S04]  /*16c40*/  IMAD.WIDE.U32 R136, R137, 0x10, R150 ;  /* 0x0000001089887825 */ /* 0x000fc800078e0096 */
[C---:B------:R-:W-:Y:S01]  /*16c50*/  FMUL.FTZ R127, R153.reuse, R119 ;  /* 0x00000077997f7220 */ /* 0x040fe20000410000 */
[C---:B------:R-:W-:Y:S01]  /*16c60*/  FMUL.FTZ R129, R153.reuse, R117 ;  /* 0x0000007599817220 */ /* 0x040fe20000410000 */
[C---:B------:R-:W-:Y:S01]  /*16c70*/  IADD3 R119, PT, PT, R154.reuse, 0x380, RZ ;  /* 0x000003809a777810 */ /* 0x040fe20007ffe0ff */
[----:B------:R-:W-:Y:S02]  /*16c80*/  VIADD R117, R154, 0x300 ;  /* 0x000003009a757836 */ /* 0x000fe40000000000 */
[C---:B------:R-:W-:Y:S01]  /*16c90*/  FMUL.FTZ R139, R153.reuse, R130 ;  /* 0x00000082998b7220 */ /* 0x040fe20000410000 */
[C---:B------:R-:W-:Y:S01]  /*16ca0*/  FMUL.FTZ R140, R153.reuse, R131 ;  /* 0x00000083998c7220 */ /* 0x040fe20000410000 */
[C---:B------:R-:W-:Y:S01]  /*16cb0*/  FMUL.FTZ R133, R153.reuse, R126 ;  /* 0x0000007e99857220 */ /* 0x040fe20000410000 */
[----:B------:R0:W-:Y:S01]  /*16cc0*/  STG.E.128 desc[UR12][R136.64], R112 ;  /* 0x0000007088007986 */ /* 0x0001e2000c101d0c */
[C---:B------:R-:W-:Y:S01]  /*16cd0*/  FMUL.FTZ R126, R153.reuse, R138 ;  /* 0x0000008a997e7220 */ /* 0x040fe20000410000 */
[----:B------:R-:W-:Y:S01]  /*16ce0*/  FMUL.FTZ R131, R153, R116 ;  /* 0x0000007499837220 */ /* 0x000fe20000410000 */
[----:B------:R-:W-:-:S04]  /*16cf0*/  IMAD.WIDE.U32 R142, R143, 0x10, R150 ;  /* 0x000000108f8e7825 */ /* 0x000fc800078e0096 */
        /* <DEDUP_REMOVED lines=25> */
.L_x_27035:
[----:B------:R-:W-:Y:S02]  /*16e90*/  UIADD3 UR7, UPT, UPT, UR7, UR20, URZ ;  /* 0x0000001407077290 */ /* 0x000fe4000fffe0ff */
[----:B------:R-:W-:Y:S02]  /*16ea0*/  UPLOP3.LUT UP0, UPT, UPT, UPT, UP0, 0x40, 0x4 ;  /* 0x000000000004789c */ /* 0x000fe40003f0e800 */
[----:B------:R-:W-:-:S09]  /*16eb0*/  UISETP.GE.AND UP1, UPT, UR7, UR21, UPT ;  /* 0x000000150700728c */ /* 0x000fd2000bf26270 */
[----:B------:R-:W-:Y:S05]  /*16ec0*/  BRA.U !UP1, `(.L_x_27036) ;  /* 0xfffffe9d09347547 */ /* 0x000fea000b83ffff */
[----:B------:R-:W-:Y:S05]  /*16ed0*/  EXIT ;  /* 0x000000000000794d */ /* 0x000fea0003800000 */
.L_x_27037:
        /* <DEDUP_REMOVED lines=10> */
.L_x_27357:


//--------------------- .nv.global.init           --------------------------
	.section	.nv.global.init,"aw",@progbits
	.align	4
.nv.global.init:
	.type		mrg32k3aM1SubSeq,@object
	.size		mrg32k3aM1SubSeq,(mrg32k3aM2SubSeq - mrg32k3aM1SubSeq)
mrg32k3aM1SubSeq:
        /*0000*/ 	.byte	0x0b, 0xcc, 0xee, 0x04, 0x73, 0x29, 0x8b, 0x6f, 0xf6, 0x53, 0x03, 0xf6, 0x23, 0xf6, 0xea, 0xda
        /* <DEDUP_REMOVED lines=125> */
	.type		mrg32k3aM2SubSeq,@object
	.size		mrg32k3aM2SubSeq,(mrg32k3aM1 - mrg32k3aM2SubSeq)
mrg32k3aM2SubSeq:
        /* <DEDUP_REMOVED lines=126> */
	.type		mrg32k3aM1,@object
	.size		mrg32k3aM1,(mrg32k3aM1Seq - mrg32k3aM1)
mrg32k3aM1:
        /* <DEDUP_REMOVED lines=144> */
	.type		mrg32k3aM1Seq,@object
	.size		mrg32k3aM1Seq,(mrg32k3aM2 - mrg32k3aM1Seq)
mrg32k3aM1Seq:
        /* <DEDUP_REMOVED lines=144> */
	.type		mrg32k3aM2,@object
	.size		mrg32k3aM2,(mrg32k3aM2Seq - mrg32k3aM2)
mrg32k3aM2:
        /* <DEDUP_REMOVED lines=144> */
	.type		mrg32k3aM2Seq,@object
	.size		mrg32k3aM2Seq,(precalc_xorwow_matrix - mrg32k3aM2Seq)
mrg32k3aM2Seq:
        /* <DEDUP_REMOVED lines=144> */
	.type		precalc_xorwow_matrix,@object
	.size		precalc_xorwow_matrix,(precalc_xorwow_offset_matrix - precalc_xorwow_matrix)
precalc_xorwow_matrix:
        /* <DEDUP_REMOVED lines=6400> */
	.type		precalc_xorwow_offset_matrix,@object
	.size		precalc_xorwow_offset_matrix,(.L_1 - precalc_xorwow_offset_matrix)
precalc_xorwow_offset_matrix:
        /* <DEDUP_REMOVED lines=6400> */
.L_1:


//--------------------- .nv.shared._ZN10layer_norm13ln_fwd_kernelINS_13Kernel_traitsI13__nv_bfloat16S2_S2_S2_fjLj4096ELj1ELj1ELj4ELj16ENS_18Kernel_traits_baseILj4096ES2_S2_S2_S2_fjLj128EEEEELb0ELb0ELb0ELb0EEEvNS_9FwdParamsE --------------------------
	.section	.nv.shared._ZN10layer_norm13ln_fwd_kernelINS_13Kernel_traitsI13__nv_bfloat16S2_S2_S2_fjLj4096ELj1ELj1ELj4ELj16ENS_18Kernel_traits_baseILj4096ES2_S2_S2_S2_fjLj128EEEEELb0ELb0ELb0ELb0EEEvNS_9FwdParamsE,"aw",@nobits
	.sectionflags	@""
	.align	16
	.zero		1024


//--------------------- .nv.shared.reserved.0     --------------------------
	.section	.nv.shared.reserved.0,"aw",@nobits
	.weak		__nv_reservedSMEM_offset_0_alias
	.size		__nv_reservedSMEM_offset_0_alias, 0, 64
	.other		__nv_reservedSMEM_offset_0_alias,@"STO_CUDA_RESERVED_SHARED STV_DEFAULT"
__nv_reservedSMEM_offset_0_alias:
	.zero		0
	.zero		64


//--------------------- .nv.shared._ZN10layer_norm13ln_fwd_kernelINS_13Kernel_traitsI13__nv_bfloat16S2_S2_S2_fjLj4096ELj1ELj1ELj4ELj16ENS_18Kernel_traits_baseILj4096ES2_S2_S2_S2_fjLj128EEEEELb0ELb0ELb0ELb1EEEvNS_9FwdParamsE --------------------------
	.section	.nv.shared._ZN10layer_norm13ln_fwd_kernelINS_13Kernel_traitsI13__nv_bfloat16S2_S2_S2_fjLj4096ELj1ELj1ELj4ELj16ENS_18Kernel_traits_baseILj4096ES2_S2_S2_S2_fjLj128EEEEELb0ELb0ELb0ELb1EEEvNS_9FwdParamsE,"aw",@nobits
	.sectionflags	@""
	.align	16
	.zero		1024


//--------------------- .nv.shared._ZN10layer_norm13ln_fwd_kernelINS_13Kernel_traitsI13__nv_bfloat16S2_S2_S2_fjLj4096ELj1ELj1ELj4ELj16ENS_18Kernel_traits_baseILj4096ES2_S2_S2_S2_fjLj128EEEEELb0ELb0ELb1ELb0EEEvNS_9FwdParamsE --------------------------
	.section	.nv.shared._ZN10layer_norm13ln_fwd_kernelINS_13Kernel_traitsI13__nv_bfloat16S2_S2_S2_fjLj4096ELj1ELj1ELj4ELj16ENS_18Kernel_traits_baseILj4096ES2_S2_S2_S2_fjLj128EEEEELb0ELb0ELb1ELb0EEEvNS_9FwdParamsE,"aw",@nobits
	.sectionflags	@""
	.align	16
	.zero		1024


//--------------------- .nv.shared._ZN10layer_norm13ln_fwd_kernelINS_13Kernel_traitsI13__nv_bfloat16S2_S2_S2_fjLj4096ELj1ELj1ELj4ELj16ENS_18Kernel_traits_baseILj4096ES2_S2_S2_S2_fjLj128EEEEELb0ELb0ELb1ELb1EEEvNS_9FwdParamsE --------------------------
	.section	.nv.shared._ZN10layer_norm13ln_fwd_kernelINS_13Kernel_traitsI13__nv_bfloat16S2_S2_S2_fjLj4096ELj1ELj1ELj4ELj16ENS_18Kernel_traits_baseILj4096ES2_S2_S2_S2_fjLj128EEEEELb0ELb0ELb1ELb1EEEvNS_9FwdParamsE,"aw",@nobits
	.sectionflags	@""
	.align	16
	.zero		1024


//--------------------- .nv.shared._ZN10layer_norm13ln_fwd_kernelINS_13Kernel_traitsI13__nv_bfloat16S2_S2_S2_fjLj4096ELj1ELj1ELj4ELj16ENS_18Kernel_traits_baseILj4096ES2_S2_S2_S2_fjLj128EEEEELb0ELb1ELb0ELb0EEEvNS_9FwdParamsE --------------------------
	.section	.nv.shared._ZN10layer_norm13ln_fwd_kernelINS_13Kernel_traitsI13__nv_bfloat16S2_S2_S2_fjLj4096ELj1ELj1ELj4ELj16ENS_18Kernel_traits_baseILj4096ES2_S2_S2_S2_fjLj128EEEEELb0ELb1ELb0ELb0EEEvNS_9FwdParamsE,"aw",@nobits
	.sectionflags	@""
	.align	16
	.zero		1024


//--------------------- .nv.shared._ZN10layer_norm13ln_fwd_kernelINS_13Kernel_traitsI13__nv_bfloat16S2_S2_S2_fjLj4096ELj1ELj1ELj4ELj16ENS_18Kernel_traits_baseILj4096ES2_S2_S2_S2_fjLj128EEEEELb0ELb1ELb0ELb1EEEvNS_9FwdParamsE --------------------------
	.section	.nv.shared._ZN10layer_norm13ln_fwd_kernelINS_13Kernel_traitsI13__nv_bfloat16S2_S2_S2_fjLj4096ELj1ELj1ELj4ELj16ENS_18Kernel_traits_baseILj4096ES2_S2_S2_S2_fjLj128EEEEELb0ELb1ELb0ELb1EEEvNS_9FwdParamsE,"aw",@nobits
	.sectionflags	@""
	.align	16
	.zero		1024


//--------------------- .nv.shared._ZN10layer_norm13ln_fwd_kernelINS_13Kernel_traitsI13__nv_bfloat16S2_S2_S2_fjLj4096ELj1ELj1ELj4ELj16ENS_18Kernel_traits_baseILj4096ES2_S2_S2_S2_fjLj128EEEEELb0ELb1ELb1ELb0EEEvNS_9FwdParamsE --------------------------
	.section	.nv.shared._ZN10layer_norm13ln_fwd_kernelINS_13Kernel_traitsI13__nv_bfloat16S2_S2_S2_fjLj4096ELj1ELj1ELj4ELj16ENS_18Kernel_traits_baseILj4096ES2_S2_S2_S2_fjLj128EEEEELb0ELb1ELb1ELb0EEEvNS_9FwdParamsE,"aw",@nobits
	.sectionflags	@""
	.align	16
	.zero		1024


//--------------------- .nv.shared._ZN10layer_norm13ln_fwd_kernelINS_13Kernel_traitsI13__nv_bfloat16S2_S2_S2_fjLj4096ELj1ELj1ELj4ELj16ENS_18Kernel_traits_baseILj4096ES2_S2_S2_S2_fjLj128EEEEELb0ELb1ELb1ELb1EEEvNS_9FwdParamsE --------------------------
	.section	.nv.shared._ZN10layer_norm13ln_fwd_kernelINS_13Kernel_traitsI13__nv_bfloat16S2_S2_S2_fjLj4096ELj1ELj1ELj4ELj16ENS_18Kernel_traits_baseILj4096ES2_S2_S2_S2_fjLj128EEEEELb0ELb1ELb1ELb1EEEvNS_9FwdParamsE,"aw",@nobits
	.sectionflags	@""
	.align	16
	.zero		1024


//--------------------- .nv.shared._ZN10layer_norm13ln_fwd_kernelINS_13Kernel_traitsI13__nv_bfloat16S2_S2_S2_fjLj4096ELj1ELj1ELj4ELj16ENS_18Kernel_traits_baseILj4096ES2_S2_S2_S2_fjLj128EEEEELb1ELb0ELb0ELb0EEEvNS_9FwdParamsE --------------------------
	.section	.nv.shared._ZN10layer_norm13ln_fwd_kernelINS_13Kernel_traitsI13__nv_bfloat16S2_S2_S2_fjLj4096ELj1ELj1ELj4ELj16ENS_18Kernel_traits_baseILj4096ES2_S2_S2_S2_fjLj128EEEEELb1ELb0ELb0ELb0EEEvNS_9FwdParamsE,"aw",@nobits
	.sectionflags	@""
	.align	16
	.zero		1024


//--------------------- .nv.shared._ZN10layer_norm13ln_fwd_kernelINS_13Kernel_traitsI13__nv_bfloat16S2_S2_S2_fjLj4096ELj1ELj1ELj4ELj16ENS_18Kernel_traits_baseILj4096ES2_S2_S2_S2_fjLj128EEEEELb1ELb0ELb0ELb1EEEvNS_9FwdParamsE --------------------------
	.section	.nv.shared._ZN10layer_norm13ln_fwd_kernelINS_13Kernel_traitsI13__nv_bfloat16S2_S2_S2_fjLj4096ELj1ELj1ELj4ELj16ENS_18Kernel_traits_baseILj4096ES2_S2_S2_S2_fjLj128EEEEELb1ELb0ELb0ELb1EEEvNS_9FwdParamsE,"aw",@nobits
	.sectionflags	@""
	.align	16
	.zero		1024


//--------------------- .nv.shared._ZN10layer_norm13ln_fwd_kernelINS_13Kernel_traitsI13__nv_bfloat16S2_S2_S2_fjLj4096ELj1ELj1ELj4ELj16ENS_18Kernel_traits_baseILj4096ES2_S2_S2_S2_fjLj128EEEEELb1ELb0ELb1ELb0EEEvNS_9FwdParamsE --------------------------
	.section	.nv.shared._ZN10layer_norm13ln_fwd_kernelINS_13Kernel_traitsI13__nv_bfloat16S2_S2_S2_fjLj4096ELj1ELj1ELj4ELj16ENS_18Kernel_traits_baseILj4096ES2_S2_S2_S2_fjLj128EEEEELb1ELb0ELb1ELb0EEEvNS_9FwdParamsE,"aw",@nobits
	.sectionflags	@""
	.align	16
	.zero		1024


//--------------------- .nv.shared._ZN10layer_norm13ln_fwd_kernelINS_13Kernel_traitsI13__nv_bfloat16S2_S2_S2_fjLj4096ELj1ELj1ELj4ELj16ENS_18Kernel_traits_baseILj4096ES2_S2_S2_S2_fjLj128EEEEELb1ELb0ELb1ELb1EEEvNS_9FwdParamsE --------------------------
	.section	.nv.shared._ZN10layer_norm13ln_fwd_kernelINS_13Kernel_traitsI13__nv_bfloat16S2_S2_S2_fjLj4096ELj1ELj1ELj4ELj16ENS_18Kernel_traits_baseILj4096ES2_S2_S2_S2_fjLj128EEEEELb1ELb0ELb1ELb1EEEvNS_9FwdParamsE,"aw",@nobits
	.sectionflags	@""
	.align	16
	.zero		1024


//--------------------- .nv.shared._ZN10layer_norm13ln_fwd_kernelINS_13Kernel_traitsI13__nv_bfloat16S2_S2_S2_fjLj4096ELj1ELj1ELj4ELj16ENS_18Kernel_traits_baseILj4096ES2_S2_S2_S2_fjLj128EEEEELb1ELb1ELb0ELb0EEEvNS_9FwdParamsE --------------------------
	.section	.nv.shared._ZN10layer_norm13ln_fwd_kernelINS_13Kernel_traitsI13__nv_bfloat16S2_S2_S2_fjLj4096ELj1ELj1ELj4ELj16ENS_18Kernel_traits_baseILj4096ES2_S2_S2_S2_fjLj128EEEEELb1ELb1ELb0ELb0EEEvNS_9FwdParamsE,"aw",@nobits
	.sectionflags	@""
	.align	16
	.zero		1024


//--------------------- .nv.shared._ZN10layer_norm13ln_fwd_kernelINS_13Kernel_traitsI13__nv_bfloat16S2_S2_S2_fjLj4096ELj1ELj1ELj4ELj16ENS_18Kernel_traits_baseILj4096ES2_S2_S2_S2_fjLj128EEEEELb1ELb1ELb0ELb1EEEvNS_9FwdParamsE --------------------------
	.section	.nv.shared._ZN10layer_norm13ln_fwd_kernelINS_13Kernel_traitsI13__nv_bfloat16S2_S2_S2_fjLj4096ELj1ELj1ELj4ELj16ENS_18Kernel_traits_baseILj4096ES2_S2_S2_S2_fjLj128EEEEELb1ELb1ELb0ELb1EEEvNS_9FwdParamsE,"aw",@nobits
	.sectionflags	@""
	.align	16
	.zero		1024


//--------------------- .nv.shared._ZN10layer_norm13ln_fwd_kernelINS_13Kernel_traitsI13__nv_bfloat16S2_S2_S2_fjLj4096ELj1ELj1ELj4ELj16ENS_18Kernel_traits_baseILj4096ES2_S2_S2_S2_fjLj128EEEEELb1ELb1ELb1ELb0EEEvNS_9FwdParamsE --------------------------
	.section	.nv.shared._ZN10layer_norm13ln_fwd_kernelINS_13Kernel_traitsI13__nv_bfloat16S2_S2_S2_fjLj4096ELj1ELj1ELj4ELj16ENS_18Kernel_traits_baseILj4096ES2_S2_S2_S2_fjLj128EEEEELb1ELb1ELb1ELb0EEEvNS_9FwdParamsE,"aw",@nobits
	.sectionflags	@""
	.align	16
	.zero		1024


//--------------------- .nv.shared._ZN10layer_norm13ln_fwd_kernelINS_13Kernel_traitsI13__nv_bfloat16S2_S2_S2_fjLj4096ELj1ELj1ELj4ELj16ENS_18Kernel_traits_baseILj4096ES2_S2_S2_S2_fjLj128EEEEELb1ELb1ELb1ELb1EEEvNS_9FwdParamsE --------------------------
	.section	.nv.shared._ZN10layer_norm13ln_fwd_kernelINS_13Kernel_traitsI13__nv_bfloat16S2_S2_S2_fjLj4096ELj1ELj1ELj4ELj16ENS_18Kernel_traits_baseILj4096ES2_S2_S2_S2_fjLj128EEEEELb1ELb1ELb1ELb1EEEvNS_9FwdParamsE,"aw",@nobits
	.sectionflags	@""
	.align	16
	.zero		1024


//--------------------- .nv.shared._ZN10layer_norm13ln_fwd_kernelINS_13Kernel_traitsI6__halfS2_S2_S2_fjLj4096ELj1ELj1ELj4ELj16ENS_18Kernel_traits_baseILj4096ES2_S2_S2_S2_fjLj128EEEEELb0ELb0ELb0ELb0EEEvNS_9FwdParamsE --------------------------
	.section	.nv.shared._ZN10layer_norm13ln_fwd_kernelINS_13Kernel_traitsI6__halfS2_S2_S2_fjLj4096ELj1ELj1ELj4ELj16ENS_18Kernel_traits_baseILj4096ES2_S2_S2_S2_fjLj128EEEEELb0ELb0ELb0ELb0EEEvNS_9FwdParamsE,"aw",@nobits
	.sectionflags	@""
	.align	16
	.zero		1024


//--------------------- .nv.shared._ZN10layer_norm13ln_fwd_kernelINS_13Kernel_traitsI6__halfS2_S2_S2_fjLj4096ELj1ELj1ELj4ELj16ENS_18Kernel_traits_baseILj4096ES2_S2_S2_S2_fjLj128EEEEELb0ELb0ELb0ELb1EEEvNS_9FwdParamsE --------------------------
	.section	.nv.shared._ZN10layer_norm13ln_fwd_kernelINS_13Kernel_traitsI6__halfS2_S2_S2_fjLj4096ELj1ELj1ELj4ELj16ENS_18Kernel_traits_baseILj4096ES2_S2_S2_S2_fjLj128EEEEELb0ELb0ELb0ELb1EEEvNS_9FwdParamsE,"aw",@nobits
	.sectionflags	@""
	.align	16
	.zero		1024


//--------------------- .nv.shared._ZN10layer_norm13ln_fwd_kernelINS_13Kernel_traitsI6__halfS2_S2_S2_fjLj4096ELj1ELj1ELj4ELj16ENS_18Kernel_traits_baseILj4096ES2_S2_S2_S2_fjLj128EEEEELb0ELb0ELb1ELb0EEEvNS_9FwdParamsE --------------------------
	.section	.nv.shared._ZN10layer_norm13ln_fwd_kernelINS_13Kernel_traitsI6__halfS2_S2_S2_fjLj4096ELj1ELj1ELj4ELj16ENS_18Kernel_traits_baseILj4096ES2_S2_S2_S2_fjLj128EEEEELb0ELb0ELb1ELb0EEEvNS_9FwdParamsE,"aw",@nobits
	.sectionflags	@""
	.align	16
	.zero		1024


//--------------------- .nv.shared._ZN10layer_norm13ln_fwd_kernelINS_13Kernel_traitsI6__halfS2_S2_S2_fjLj4096ELj1ELj1ELj4ELj16ENS_18Kernel_traits_baseILj4096ES2_S2_S2_S2_fjLj128EEEEELb0ELb0ELb1ELb1EEEvNS_9FwdParamsE --------------------------
	.section	.nv.shared._ZN10layer_norm13ln_fwd_kernelINS_13Kernel_traitsI6__halfS2_S2_S2_fjLj4096ELj1ELj1ELj4ELj16ENS_18Kernel_traits_baseILj4096ES2_S2_S2_S2_fjLj128EEEEELb0ELb0ELb1ELb1EEEvNS_9FwdParamsE,"aw",@nobits
	.sectionflags	@""
	.align	16
	.zero		1024


//--------------------- .nv.shared._ZN10layer_norm13ln_fwd_kernelINS_13Kernel_traitsI6__halfS2_S2_S2_fjLj4096ELj1ELj1ELj4ELj16ENS_18Kernel_traits_baseILj4096ES2_S2_S2_S2_fjLj128EEEEELb0ELb1ELb0ELb0EEEvNS_9FwdParamsE --------------------------
	.section	.nv.shared._ZN10layer_norm13ln_fwd_kernelINS_13Kernel_traitsI6__halfS2_S2_S2_fjLj4096ELj1ELj1ELj4ELj16ENS_18Kernel_traits_baseILj4096ES2_S2_S2_S2_fjLj128EEEEELb0ELb1ELb0ELb0EEEvNS_9FwdParamsE,"aw",@nobits
	.sectionflags	@""
	.align	16
	.zero		1024


//--------------------- .nv.shared._ZN10layer_norm13ln_fwd_kernelINS_13Kernel_traitsI6__halfS2_S2_S2_fjLj4096ELj1ELj1ELj4ELj16ENS_18Kernel_traits_baseILj4096ES2_S2_S2_S2_fjLj128EEEEELb0ELb1ELb0ELb1EEEvNS_9FwdParamsE --------------------------
	.section	.nv.shared._ZN10layer_norm13ln_fwd_kernelINS_13Kernel_traitsI6__halfS2_S2_S2_fjLj4096ELj1ELj1ELj4ELj16ENS_18Kernel_traits_baseILj4096ES2_S2_S2_S2_fjLj128EEEEELb0ELb1ELb0ELb1EEEvNS_9FwdParamsE,"aw",@nobits
	.sectionflags	@""
	.align	16
	.zero		1024


//--------------------- .nv.shared._ZN10layer_norm13ln_fwd_kernelINS_13Kernel_traitsI6__halfS2_S2_S2_fjLj4096ELj1ELj1ELj4ELj16ENS_18Kernel_traits_baseILj4096ES2_S2_S2_S2_fjLj128EEEEELb0ELb1ELb1ELb0EEEvNS_9FwdParamsE --------------------------
	.section	.nv.shared._ZN10layer_norm13ln_fwd_kernelINS_13Kernel_traitsI6__halfS2_S2_S2_fjLj4096ELj1ELj1ELj4ELj16ENS_18Kernel_traits_baseILj4096ES2_S2_S2_S2_fjLj128EEEEELb0ELb1ELb1ELb0EEEvNS_9FwdParamsE,"aw",@nobits
	.sectionflags	@""
	.align	16
	.zero		1024


//--------------------- .nv.shared._ZN10layer_norm13ln_fwd_kernelINS_13Kernel_traitsI6__halfS2_S2_S2_fjLj4096ELj1ELj1ELj4ELj16ENS_18Kernel_traits_baseILj4096ES2_S2_S2_S2_fjLj128EEEEELb0ELb1ELb1ELb1EEEvNS_9FwdParamsE --------------------------
	.section	.nv.shared._ZN10layer_norm13ln_fwd_kernelINS_13Kernel_traitsI6__halfS2_S2_S2_fjLj4096ELj1ELj1ELj4ELj16ENS_18Kernel_traits_baseILj4096ES2_S2_S2_S2_fjLj128EEEEELb0ELb1ELb1ELb1EEEvNS_9FwdParamsE,"aw",@nobits
	.sectionflags	@""
	.align	16
	.zero		1024


//--------------------- .nv.shared._ZN10layer_norm13ln_fwd_kernelINS_13Kernel_traitsI6__halfS2_S2_S2_fjLj4096ELj1ELj1ELj4ELj16ENS_18Kernel_traits_baseILj4096ES2_S2_S2_S2_fjLj128EEEEELb1ELb0ELb0ELb0EEEvNS_9FwdParamsE --------------------------
	.section	.nv.shared._ZN10layer_norm13ln_fwd_kernelINS_13Kernel_traitsI6__halfS2_S2_S2_fjLj4096ELj1ELj1ELj4ELj16ENS_18Kernel_traits_baseILj4096ES2_S2_S2_S2_fjLj128EEEEELb1ELb0ELb0ELb0EEEvNS_9FwdParamsE,"aw",@nobits
	.sectionflags	@""
	.align	16
	.zero		1024


//--------------------- .nv.shared._ZN10layer_norm13ln_fwd_kernelINS_13Kernel_traitsI6__halfS2_S2_S2_fjLj4096ELj1ELj1ELj4ELj16ENS_18Kernel_traits_baseILj4096ES2_S2_S2_S2_fjLj128EEEEELb1ELb0ELb0ELb1EEEvNS_9FwdParamsE --------------------------
	.section	.nv.shared._ZN10layer_norm13ln_fwd_kernelINS_13Kernel_traitsI6__halfS2_S2_S2_fjLj4096ELj1ELj1ELj4ELj16ENS_18Kernel_traits_baseILj4096ES2_S2_S2_S2_fjLj128EEEEELb1ELb0ELb0ELb1EEEvNS_9FwdParamsE,"aw",@nobits
	.sectionflags	@""
	.align	16
	.zero		1024


//--------------------- .nv.shared._ZN10layer_norm13ln_fwd_kernelINS_13Kernel_traitsI6__halfS2_S2_S2_fjLj4096ELj1ELj1ELj4ELj16ENS_18Kernel_traits_baseILj4096ES2_S2_S2_S2_fjLj128EEEEELb1ELb0ELb1ELb0EEEvNS_9FwdParamsE --------------------------
	.section	.nv.shared._ZN10layer_norm13ln_fwd_kernelINS_13Kernel_traitsI6__halfS2_S2_S2_fjLj4096ELj1ELj1ELj4ELj16ENS_18Kernel_traits_baseILj4096ES2_S2_S2_S2_fjLj128EEEEELb1ELb0ELb1ELb0EEEvNS_9FwdParamsE,"aw",@nobits
	.sectionflags	@""
	.align	16
	.zero		1024


//--------------------- .nv.shared._ZN10layer_norm13ln_fwd_kernelINS_13Kernel_traitsI6__halfS2_S2_S2_fjLj4096ELj1ELj1ELj4ELj16ENS_18Kernel_traits_baseILj4096ES2_S2_S2_S2_fjLj128EEEEELb1ELb0ELb1ELb1EEEvNS_9FwdParamsE --------------------------
	.section	.nv.shared._ZN10layer_norm13ln_fwd_kernelINS_13Kernel_traitsI6__halfS2_S2_S2_fjLj4096ELj1ELj1ELj4ELj16ENS_18Kernel_traits_baseILj4096ES2_S2_S2_S2_fjLj128EEEEELb1ELb0ELb1ELb1EEEvNS_9FwdParamsE,"aw",@nobits
	.sectionflags	@""
	.align	16
	.zero		1024


//--------------------- .nv.shared._ZN10layer_norm13ln_fwd_kernelINS_13Kernel_traitsI6__halfS2_S2_S2_fjLj4096ELj1ELj1ELj4ELj16ENS_18Kernel_traits_baseILj4096ES2_S2_S2_S2_fjLj128EEEEELb1ELb1ELb0ELb0EEEvNS_9FwdParamsE --------------------------
	.section	.nv.shared._ZN10layer_norm13ln_fwd_kernelINS_13Kernel_traitsI6__halfS2_S2_S2_fjLj4096ELj1ELj1ELj4ELj16ENS_18Kernel_traits_baseILj4096ES2_S2_S2_S2_fjLj128EEEEELb1ELb1ELb0ELb0EEEvNS_9FwdParamsE,"aw",@nobits
	.sectionflags	@""
	.align	16
	.zero		1024


//--------------------- .nv.shared._ZN10layer_norm13ln_fwd_kernelINS_13Kernel_traitsI6__halfS2_S2_S2_fjLj4096ELj1ELj1ELj4ELj16ENS_18Kernel_traits_baseILj4096ES2_S2_S2_S2_fjLj128EEEEELb1ELb1ELb0ELb1EEEvNS_9FwdParamsE --------------------------
	.section	.nv.shared._ZN10layer_norm13ln_fwd_kernelINS_13Kernel_traitsI6__halfS2_S2_S2_fjLj4096ELj1ELj1ELj4ELj16ENS_18Kernel_traits_baseILj4096ES2_S2_S2_S2_fjLj128EEEEELb1ELb1ELb0ELb1EEEvNS_9FwdParamsE,"aw",@nobits
	.sectionflags	@""
	.align	16
	.zero		1024


//--------------------- .nv.shared._ZN10layer_norm13ln_fwd_kernelINS_13Kernel_traitsI6__halfS2_S2_S2_fjLj4096ELj1ELj1ELj4ELj16ENS_18Kernel_traits_baseILj4096ES2_S2_S2_S2_fjLj128EEEEELb1ELb1ELb1ELb0EEEvNS_9FwdParamsE --------------------------
	.section	.nv.shared._ZN10layer_norm13ln_fwd_kernelINS_13Kernel_traitsI6__halfS2_S2_S2_fjLj4096ELj1ELj1ELj4ELj16ENS_18Kernel_traits_baseILj4096ES2_S2_S2_S2_fjLj128EEEEELb1ELb1ELb1ELb0EEEvNS_9FwdParamsE,"aw",@nobits
	.sectionflags	@""
	.align	16
	.zero		1024


//--------------------- .nv.shared._ZN10layer_norm13ln_fwd_kernelINS_13Kernel_traitsI6__halfS2_S2_S2_fjLj4096ELj1ELj1ELj4ELj16ENS_18Kernel_traits_baseILj4096ES2_S2_S2_S2_fjLj128EEEEELb1ELb1ELb1ELb1EEEvNS_9FwdParamsE --------------------------
	.section	.nv.shared._ZN10layer_norm13ln_fwd_kernelINS_13Kernel_traitsI6__halfS2_S2_S2_fjLj4096ELj1ELj1ELj4ELj16ENS_18Kernel_traits_baseILj4096ES2_S2_S2_S2_fjLj128EEEEELb1ELb1ELb1ELb1EEEvNS_9FwdParamsE,"aw",@nobits
	.sectionflags	@""
	.align	16
	.zero		1024


//--------------------- .nv.shared._ZN10layer_norm13ln_fwd_kernelINS_13Kernel_traitsIf13__nv_bfloat16S2_S2_fjLj4096ELj1ELj1ELj4ELj16ENS_18Kernel_traits_baseILj4096EfS2_S2_S2_fjLj128EEEEELb0ELb0ELb0ELb0EEEvNS_9FwdParamsE --------------------------
	.section	.nv.shared._ZN10layer_norm13ln_fwd_kernelINS_13Kernel_traitsIf13__nv_bfloat16S2_S2_fjLj4096ELj1ELj1ELj4ELj16ENS_18Kernel_traits_baseILj4096EfS2_S2_S2_fjLj128EEEEELb0ELb0ELb0ELb0EEEvNS_9FwdParamsE,"aw",@nobits
	.sectionflags	@""
	.align	16
	.zero		1024


//--------------------- .nv.shared._ZN10layer_norm13ln_fwd_kernelINS_13Kernel_traitsIf13__nv_bfloat16S2_S2_fjLj4096ELj1ELj1ELj4ELj16ENS_18Kernel_traits_baseILj4096EfS2_S2_S2_fjLj128EEEEELb0ELb0ELb0ELb1EEEvNS_9FwdParamsE --------------------------
	.section	.nv.shared._ZN10layer_norm13ln_fwd_kernelINS_13Kernel_traitsIf13__nv_bfloat16S2_S2_fjLj4096ELj1ELj1ELj4ELj16ENS_18Kernel_traits_baseILj4096EfS2_S2_S2_fjLj128EEEEELb0ELb0ELb0ELb1EEEvNS_9FwdParamsE,"aw",@nobits
	.sectionflags	@""
	.align	16
	.zero		1024


//--------------------- .nv.shared._ZN10layer_norm13ln_fwd_kernelINS_13Kernel_traitsIf13__nv_bfloat16S2_S2_fjLj4096ELj1ELj1ELj4ELj16ENS_18Kernel_traits_baseILj4096EfS2_S2_S2_fjLj128EEEEELb0ELb0ELb1ELb0EEEvNS_9FwdParamsE --------------------------
	.section	.nv.shared._ZN10layer_norm13ln_fwd_kernelINS_13Kernel_traitsIf13__nv_bfloat16S2_S2_fjLj4096ELj1ELj1ELj4ELj16ENS_18Kernel_traits_baseILj4096EfS2_S2_S2_fjLj128EEEEELb0ELb0ELb1ELb0EEEvNS_9FwdParamsE,"aw",@nobits
	.sectionflags	@""
	.align	16
	.zero		1024


//--------------------- .nv.shared._ZN10layer_norm13ln_fwd_kernelINS_13Kernel_traitsIf13__nv_bfloat16S2_S2_fjLj4096ELj1ELj1ELj4ELj16ENS_18Kernel_traits_baseILj4096EfS2_S2_S2_fjLj128EEEEELb0ELb0ELb1ELb1EEEvNS_9FwdParamsE --------------------------
	.section	.nv.shared._ZN10layer_norm13ln_fwd_kernelINS_13Kernel_traitsIf13__nv_bfloat16S2_S2_fjLj4096ELj1ELj1ELj4ELj16ENS_18Kernel_traits_baseILj4096EfS2_S2_S2_fjLj128EEEEELb0ELb0ELb1ELb1EEEvNS_9FwdParamsE,"aw",@nobits
	.sectionflags	@""
	.align	16
	.zero		1024


//--------------------- .nv.shared._ZN10layer_norm13ln_fwd_kernelINS_13Kernel_traitsIf13__nv_bfloat16S2_S2_fjLj4096ELj1ELj1ELj4ELj16ENS_18Kernel_traits_baseILj4096EfS2_S2_S2_fjLj128EEEEELb0ELb1ELb0ELb0EEEvNS_9FwdParamsE --------------------------
	.section	.nv.shared._ZN10layer_norm13ln_fwd_kernelINS_13Kernel_traitsIf13__nv_bfloat16S2_S2_fjLj4096ELj1ELj1ELj4ELj16ENS_18Kernel_traits_baseILj4096EfS2_S2_S2_fjLj128EEEEELb0ELb1ELb0ELb0EEEvNS_9FwdParamsE,"aw",@nobits
	.sectionflags	@""
	.align	16
	.zero		1024


//--------------------- .nv.shared._ZN10layer_norm13ln_fwd_kernelINS_13Kernel_traitsIf13__nv_bfloat16S2_S2_fjLj4096ELj1ELj1ELj4ELj16ENS_18Kernel_traits_baseILj4096EfS2_S2_S2_fjLj128EEEEELb0ELb1ELb0ELb1EEEvNS_9FwdParamsE --------------------------
	.section	.nv.shared._ZN10layer_norm13ln_fwd_kernelINS_13Kernel_traitsIf13__nv_bfloat16S2_S2_fjLj4096ELj1ELj1ELj4ELj16ENS_18Kernel_traits_baseILj4096EfS2_S2_S2_fjLj128EEEEELb0ELb1ELb0ELb1EEEvNS_9FwdParamsE,"aw",@nobits
	.sectionflags	@""
	.align	16
	.zero		1024


//--------------------- .nv.shared._ZN10layer_norm13ln_fwd_kernelINS_13Kernel_traitsIf13__nv_bfloat16S2_S2_fjLj4096ELj1ELj1ELj4ELj16ENS_18Kernel_traits_baseILj4096EfS2_S2_S2_fjLj128EEEEELb0ELb1ELb1ELb0EEEvNS_9FwdParamsE --------------------------
	.section	.nv.shared._ZN10layer_norm13ln_fwd_kernelINS_13Kernel_traitsIf13__nv_bfloat16S2_S2_fjLj4096ELj1ELj1ELj4ELj16ENS_18Kernel_traits_baseILj4096EfS2_S2_S2_fjLj128EEEEELb0ELb1ELb1ELb0EEEvNS_9FwdParamsE,"aw",@nobits
	.sectionflags	@""
	.align	16
	.zero		1024


//--------------------- .nv.shared._ZN10layer_norm13ln_fwd_kernelINS_13Kernel_traitsIf13__nv_bfloat16S2_S2_fjLj4096ELj1ELj1ELj4ELj16ENS_18Kernel_traits_baseILj4096EfS2_S2_S2_fjLj128EEEEELb0ELb1ELb1ELb1EEEvNS_9FwdParamsE --------------------------
	.section	.nv.shared._ZN10layer_norm13ln_fwd_kernelINS_13Kernel_traitsIf13__nv_bfloat16S2_S2_fjLj4096ELj1ELj1ELj4ELj16ENS_18Kernel_traits_baseILj4096EfS2_S2_S2_fjLj128EEEEELb0ELb1ELb1ELb1EEEvNS_9FwdParamsE,"aw",@nobits
	.sectionflags	@""
	.align	16
	.zero		1024


//--------------------- .nv.shared._ZN10layer_norm13ln_fwd_kernelINS_13Kernel_traitsIf13__nv_bfloat16S2_S2_fjLj4096ELj1ELj1ELj4ELj16ENS_18Kernel_traits_baseILj4096EfS2_S2_S2_fjLj128EEEEELb1ELb0ELb0ELb0EEEvNS_9FwdParamsE --------------------------
	.section	.nv.shared._ZN10layer_norm13ln_fwd_kernelINS_13Kernel_traitsIf13__nv_bfloat16S2_S2_fjLj4096ELj1ELj1ELj4ELj16ENS_18Kernel_traits_baseILj4096EfS2_S2_S2_fjLj128EEEEELb1ELb0ELb0ELb0EEEvNS_9FwdParamsE,"aw",@nobits
	.sectionflags	@""
	.align	16
	.zero		1024


//--------------------- .nv.shared._ZN10layer_norm13ln_fwd_kernelINS_13Kernel_traitsIf13__nv_bfloat16S2_S2_fjLj4096ELj1ELj1ELj4ELj16ENS_18Kernel_traits_baseILj4096EfS2_S2_S2_fjLj128EEEEELb1ELb0ELb0ELb1EEEvNS_9FwdParamsE --------------------------
	.section	.nv.shared._ZN10layer_norm13ln_fwd_kernelINS_13Kernel_traitsIf13__nv_bfloat16S2_S2_fjLj4096ELj1ELj1ELj4ELj16ENS_18Kernel_traits_baseILj4096EfS2_S2_S2_fjLj128EEEEELb1ELb0ELb0ELb1EEEvNS_9FwdParamsE,"aw",@nobits
	.sectionflags	@""
	.align	16
	.zero		1024


//--------------------- .nv.shared._ZN10layer_norm13ln_fwd_kernelINS_13Kernel_traitsIf13__nv_bfloat16S2_S2_fjLj4096ELj1ELj1ELj4ELj16ENS_18Kernel_traits_baseILj4096EfS2_S2_S2_fjLj128EEEEELb1ELb0ELb1ELb0EEEvNS_9FwdParamsE --------------------------
	.section	.nv.shared._ZN10layer_norm13ln_fwd_kernelINS_13Kernel_traitsIf13__nv_bfloat16S2_S2_fjLj4096ELj1ELj1ELj4ELj16ENS_18Kernel_traits_baseILj4096EfS2_S2_S2_fjLj128EEEEELb1ELb0ELb1ELb0EEEvNS_9FwdParamsE,"aw",@nobits
	.sectionflags	@""
	.align	16
	.zero		1024


//--------------------- .nv.shared._ZN10layer_norm13ln_fwd_kernelINS_13Kernel_traitsIf13__nv_bfloat16S2_S2_fjLj4096ELj1ELj1ELj4ELj16ENS_18Kernel_traits_baseILj4096EfS2_S2_S2_fjLj128EEEEELb1ELb0ELb1ELb1EEEvNS_9FwdParamsE --------------------------
	.section	.nv.shared._ZN10layer_norm13ln_fwd_kernelINS_13Kernel_traitsIf13__nv_bfloat16S2_S2_fjLj4096ELj1ELj1ELj4ELj16ENS_18Kernel_traits_baseILj4096EfS2_S2_S2_fjLj128EEEEELb1ELb0ELb1ELb1EEEvNS_9FwdParamsE,"aw",@nobits
	.sectionflags	@""
	.align	16
	.zero		1024


//--------------------- .nv.shared._ZN10layer_norm13ln_fwd_kernelINS_13Kernel_traitsIf13__nv_bfloat16S2_S2_fjLj4096ELj1ELj1ELj4ELj16ENS_18Kernel_traits_baseILj4096EfS2_S2_S2_fjLj128EEEEELb1ELb1ELb0ELb0EEEvNS_9FwdParamsE --------------------------
	.section	.nv.shared._ZN10layer_norm13ln_fwd_kernelINS_13Kernel_traitsIf13__nv_bfloat16S2_S2_fjLj4096ELj1ELj1ELj4ELj16ENS_18Kernel_traits_baseILj4096EfS2_S2_S2_fjLj128EEEEELb1ELb1ELb0ELb0EEEvNS_9FwdParamsE,"aw",@nobits
	.sectionflags	@""
	.align	16
	.zero		1024


//--------------------- .nv.shared._ZN10layer_norm13ln_fwd_kernelINS_13Kernel_traitsIf13__nv_bfloat16S2_S2_fjLj4096ELj1ELj1ELj4ELj16ENS_18Kernel_traits_baseILj4096EfS2_S2_S2_fjLj128EEEEELb1ELb1ELb0ELb1EEEvNS_9FwdParamsE --------------------------
	.section	.nv.shared._ZN10layer_norm13ln_fwd_kernelINS_13Kernel_traitsIf13__nv_bfloat16S2_S2_fjLj4096ELj1ELj1ELj4ELj16ENS_18Kernel_traits_baseILj4096EfS2_S2_S2_fjLj128EEEEELb1ELb1ELb0ELb1EEEvNS_9FwdParamsE,"aw",@nobits
	.sectionflags	@""
	.align	16
	.zero		1024


//--------------------- .nv.shared._ZN10layer_norm13ln_fwd_kernelINS_13Kernel_traitsIf13__nv_bfloat16S2_S2_fjLj4096ELj1ELj1ELj4ELj16ENS_18Kernel_traits_baseILj4096EfS2_S2_S2_fjLj128EEEEELb1ELb1ELb1ELb0EEEvNS_9FwdParamsE --------------------------
	.section	.nv.shared._ZN10layer_norm13ln_fwd_kernelINS_13Kernel_traitsIf13__nv_bfloat16S2_S2_fjLj4096ELj1ELj1ELj4ELj16ENS_18Kernel_traits_baseILj4096EfS2_S2_S2_fjLj128EEEEELb1ELb1ELb1ELb0EEEvNS_9FwdParamsE,"aw",@nobits
	.sectionflags	@""
	.align	16
	.zero		1024


//--------------------- .nv.shared._ZN10layer_norm13ln_fwd_kernelINS_13Kernel_traitsIf13__nv_bfloat16S2_S2_fjLj4096ELj1ELj1ELj4ELj16ENS_18Kernel_traits_baseILj4096EfS2_S2_S2_fjLj128EEEEELb1ELb1ELb1ELb1EEEvNS_9FwdParamsE --------------------------
	.section	.nv.shared._ZN10layer_norm13ln_fwd_kernelINS_13Kernel_traitsIf13__nv_bfloat16S2_S2_fjLj4096ELj1ELj1ELj4ELj16ENS_18Kernel_traits_baseILj4096EfS2_S2_S2_fjLj128EEEEELb1ELb1ELb1ELb1EEEvNS_9FwdParamsE,"aw",@nobits
	.sectionflags	@""
	.align	16
	.zero		1024


//--------------------- .nv.shared._ZN10layer_norm13ln_fwd_kernelINS_13Kernel_traitsI13__nv_bfloat16S2_fS2_fjLj4096ELj1ELj1ELj4ELj16ENS_18Kernel_traits_baseILj4096ES2_S2_fS2_fjLj128EEEEELb0ELb0ELb0ELb0EEEvNS_9FwdParamsE --------------------------
	.section	.nv.shared._ZN10layer_norm13ln_fwd_kernelINS_13Kernel_traitsI13__nv_bfloat16S2_fS2_fjLj4096ELj1ELj1ELj4ELj16ENS_18Kernel_traits_baseILj4096ES2_S2_fS2_fjLj128EEEEELb0ELb0ELb0ELb0EEEvNS_9FwdParamsE,"aw",@nobits
	.sectionflags	@""
	.align	16
	.zero		1024


//--------------------- .nv.shared._ZN10layer_norm13ln_fwd_kernelINS_13Kernel_traitsI13__nv_bfloat16S2_fS2_fjLj4096ELj1ELj1ELj4ELj16ENS_18Kernel_traits_baseILj4096ES2_S2_fS2_fjLj128EEEEELb0ELb0ELb0ELb1EEEvNS_9FwdParamsE --------------------------
	.section	.nv.shared._ZN10layer_norm13ln_fwd_kernelINS_13Kernel_traitsI13__nv_bfloat16S2_fS2_fjLj4096ELj1ELj1ELj4ELj16ENS_18Kernel_traits_baseILj4096ES2_S2_fS2_fjLj128EEEEELb0ELb0ELb0ELb1EEEvNS_9FwdParamsE,"aw",@nobits
	.sectionflags	@""
	.align	16
	.zero		1024


//--------------------- .nv.shared._ZN10layer_norm13ln_fwd_kernelINS_13Kernel_traitsI13__nv_bfloat16S2_fS2_fjLj4096ELj1ELj1ELj4ELj16ENS_18Kernel_traits_baseILj4096ES2_S2_fS2_fjLj128EEEEELb0ELb0ELb1ELb0EEEvNS_9FwdParamsE --------------------------
	.section	.nv.shared._ZN10layer_norm13ln_fwd_kernelINS_13Kernel_traitsI13__nv_bfloat16S2_fS2_fjLj4096ELj1ELj1ELj4ELj16ENS_18Kernel_traits_baseILj4096ES2_S2_fS2_fjLj128EEEEELb0ELb0ELb1ELb0EEEvNS_9FwdParamsE,"aw",@nobits
	.sectionflags	@""
	.align	16
	.zero		1024


//--------------------- .nv.shared._ZN10layer_norm13ln_fwd_kernelINS_13Kernel_traitsI13__nv_bfloat16S2_fS2_fjLj4096ELj1ELj1ELj4ELj16ENS_18Kernel_traits_baseILj4096ES2_S2_fS2_fjLj128EEEEELb0ELb0ELb1ELb1EEEvNS_9FwdParamsE --------------------------
	.section	.nv.shared._ZN10layer_norm13ln_fwd_kernelINS_13Kernel_traitsI13__nv_bfloat16S2_fS2_fjLj4096ELj1ELj1ELj4ELj16ENS_18Kernel_traits_baseILj4096ES2_S2_fS2_fjLj128EEEEELb0ELb0ELb1ELb1EEEvNS_9FwdParamsE,"aw",@nobits
	.sectionflags	@""
	.align	16
	.zero		1024


//--------------------- .nv.shared._ZN10layer_norm13ln_fwd_kernelINS_13Kernel_traitsI13__nv_bfloat16S2_fS2_fjLj4096ELj1ELj1ELj4ELj16ENS_18Kernel_traits_baseILj4096ES2_S2_fS2_fjLj128EEEEELb0ELb1ELb0ELb0EEEvNS_9FwdParamsE --------------------------
	.section	.nv.shared._ZN10layer_norm13ln_fwd_kernelINS_13Kernel_traitsI13__nv_bfloat16S2_fS2_fjLj4096ELj1ELj1ELj4ELj16ENS_18Kernel_traits_baseILj4096ES2_S2_fS2_fjLj128EEEEELb0ELb1ELb0ELb0EEEvNS_9FwdParamsE,"aw",@nobits
	.sectionflags	@""
	.align	16
	.zero		1024


//--------------------- .nv.shared._ZN10layer_norm13ln_fwd_kernelINS_13Kernel_traitsI13__nv_bfloat16S2_fS2_fjLj4096ELj1ELj1ELj4ELj16ENS_18Kernel_traits_baseILj4096ES2_S2_fS2_fjLj128EEEEELb0ELb1ELb0ELb1EEEvNS_9FwdParamsE --------------------------
	.section	.nv.shared._ZN10layer_norm13ln_fwd_kernelINS_13Kernel_traitsI13__nv_bfloat16S2_fS2_fjLj4096ELj1ELj1ELj4ELj16ENS_18Kernel_traits_baseILj4096ES2_S2_fS2_fjLj128EEEEELb0ELb1ELb0ELb1EEEvNS_9FwdParamsE,"aw",@nobits
	.sectionflags	@""
	.align	16
	.zero		1024


//--------------------- .nv.shared._ZN10layer_norm13ln_fwd_kernelINS_13Kernel_traitsI13__nv_bfloat16S2_fS2_fjLj4096ELj1ELj1ELj4ELj16ENS_18Kernel_traits_baseILj4096ES2_S2_fS2_fjLj128EEEEELb0ELb1ELb1ELb0EEEvNS_9FwdParamsE --------------------------
	.section	.nv.shared._ZN10layer_norm13ln_fwd_kernelINS_13Kernel_traitsI13__nv_bfloat16S2_fS2_fjLj4096ELj1ELj1ELj4ELj16ENS_18Kernel_traits_baseILj4096ES2_S2_fS2_fjLj128EEEEELb0ELb1ELb1ELb0EEEvNS_9FwdParamsE,"aw",@nobits
	.sectionflags	@""
	.align	16
	.zero		1024


//--------------------- .nv.shared._ZN10layer_norm13ln_fwd_kernelINS_13Kernel_traitsI13__nv_bfloat16S2_fS2_fjLj4096ELj1ELj1ELj4ELj16ENS_18Kernel_traits_baseILj4096ES2_S2_fS2_fjLj128EEEEELb0ELb1ELb1ELb1EEEvNS_9FwdParamsE --------------------------
	.section	.nv.shared._ZN10layer_norm13ln_fwd_kernelINS_13Kernel_traitsI13__nv_bfloat16S2_fS2_fjLj4096ELj1ELj1ELj4ELj16ENS_18Kernel_traits_baseILj4096ES2_S2_fS2_fjLj128EEEEELb0ELb1ELb1ELb1EEEvNS_9FwdParamsE,"aw",@nobits
	.sectionflags	@""
	.align	16
	.zero		1024


//--------------------- .nv.shared._ZN10layer_norm13ln_fwd_kernelINS_13Kernel_traitsI13__nv_bfloat16S2_fS2_fjLj4096ELj1ELj1ELj4ELj16ENS_18Kernel_traits_baseILj4096ES2_S2_fS2_fjLj128EEEEELb1ELb0ELb0ELb0EEEvNS_9FwdParamsE --------------------------
	.section	.nv.shared._ZN10layer_norm13ln_fwd_kernelINS_13Kernel_traitsI13__nv_bfloat16S2_fS2_fjLj4096ELj1ELj1ELj4ELj16ENS_18Kernel_traits_baseILj4096ES2_S2_fS2_fjLj128EEEEELb1ELb0ELb0ELb0EEEvNS_9FwdParamsE,"aw",@nobits
	.sectionflags	@""
	.align	16
	.zero		1024


//--------------------- .nv.shared._ZN10layer_norm13ln_fwd_kernelINS_13Kernel_traitsI13__nv_bfloat16S2_fS2_fjLj4096ELj1ELj1ELj4ELj16ENS_18Kernel_traits_baseILj4096ES2_S2_fS2_fjLj128EEEEELb1ELb0ELb0ELb1EEEvNS_9FwdParamsE --------------------------
	.section	.nv.shared._ZN10layer_norm13ln_fwd_kernelINS_13Kernel_traitsI13__nv_bfloat16S2_fS2_fjLj4096ELj1ELj1ELj4ELj16ENS_18Kernel_traits_baseILj4096ES2_S2_fS2_fjLj128EEEEELb1ELb0ELb0ELb1EEEvNS_9FwdParamsE,"aw",@nobits
	.sectionflags	@""
	.align	16
	.zero		1024


//--------------------- .nv.shared._ZN10layer_norm13ln_fwd_kernelINS_13Kernel_traitsI13__nv_bfloat16S2_fS2_fjLj4096ELj1ELj1ELj4ELj16ENS_18Kernel_traits_baseILj4096ES2_S2_fS2_fjLj128EEEEELb1ELb0ELb1ELb0EEEvNS_9FwdParamsE --------------------------
	.section	.nv.shared._ZN10layer_norm13ln_fwd_kernelINS_13Kernel_traitsI13__nv_bfloat16S2_fS2_fjLj4096ELj1ELj1ELj4ELj16ENS_18Kernel_traits_baseILj4096ES2_S2_fS2_fjLj128EEEEELb1ELb0ELb1ELb0EEEvNS_9FwdParamsE,"aw",@nobits
	.sectionflags	@""
	.align	16
	.zero		1024


//--------------------- .nv.shared._ZN10layer_norm13ln_fwd_kernelINS_13Kernel_traitsI13__nv_bfloat16S2_fS2_fjLj4096ELj1ELj1ELj4ELj16ENS_18Kernel_traits_baseILj4096ES2_S2_fS2_fjLj128EEEEELb1ELb0ELb1ELb1EEEvNS_9FwdParamsE --------------------------
	.section	.nv.shared._ZN10layer_norm13ln_fwd_kernelINS_13Kernel_traitsI13__nv_bfloat16S2_fS2_fjLj4096ELj1ELj1ELj4ELj16ENS_18Kernel_traits_baseILj4096ES2_S2_fS2_fjLj128EEEEELb1ELb0ELb1ELb1EEEvNS_9FwdParamsE,"aw",@nobits
	.sectionflags	@""
	.align	16
	.zero		1024


//--------------------- .nv.shared._ZN10layer_norm13ln_fwd_kernelINS_13Kernel_traitsI13__nv_bfloat16S2_fS2_fjLj4096ELj1ELj1ELj4ELj16ENS_18Kernel_traits_baseILj4096ES2_S2_fS2_fjLj128EEEEELb1ELb1ELb0ELb0EEEvNS_9FwdParamsE --------------------------
	.section	.nv.shared._ZN10layer_norm13ln_fwd_kernelINS_13Kernel_traitsI13__nv_bfloat16S2_fS2_fjLj4096ELj1ELj1ELj4ELj16ENS_18Kernel_traits_baseILj4096ES2_S2_fS2_fjLj128EEEEELb1ELb1ELb0ELb0EEEvNS_9FwdParamsE,"aw",@nobits
	.sectionflags	@""
	.align	16
	.zero		1024


//--------------------- .nv.shared._ZN10layer_norm13ln_fwd_kernelINS_13Kernel_traitsI13__nv_bfloat16S2_fS2_fjLj4096ELj1ELj1ELj4ELj16ENS_18Kernel_traits_baseILj4096ES2_S2_fS2_fjLj128EEEEELb1ELb1ELb0ELb1EEEvNS_9FwdParamsE --------------------------
	.section	.nv.shared._ZN10layer_norm13ln_fwd_kernelINS_13Kernel_traitsI13__nv_bfloat16S2_fS2_fjLj4096ELj1ELj1ELj4ELj16ENS_18Kernel_traits_baseILj4096ES2_S2_fS2_fjLj128EEEEELb1ELb1ELb0ELb1EEEvNS_9FwdParamsE,"aw",@nobits
	.sectionflags	@""
	.align	16
	.zero		1024


//--------------------- .nv.shared._ZN10layer_norm13ln_fwd_kernelINS_13Kernel_traitsI13__nv_bfloat16S2_fS2_fjLj4096ELj1ELj1ELj4ELj16ENS_18Kernel_traits_baseILj4096ES2_S2_fS2_fjLj128EEEEELb1ELb1ELb1ELb0EEEvNS_9FwdParamsE --------------------------
	.section	.nv.shared._ZN10layer_norm13ln_fwd_kernelINS_13Kernel_traitsI13__nv_bfloat16S2_fS2_fjLj4096ELj1ELj1ELj4ELj16ENS_18Kernel_traits_baseILj4096ES2_S2_fS2_fjLj128EEEEELb1ELb1ELb1ELb0EEEvNS_9FwdParamsE,"aw",@nobits
	.sectionflags	@""
	.align	16
	.zero		1024


//--------------------- .nv.shared._ZN10layer_norm13ln_fwd_kernelINS_13Kernel_traitsI13__nv_bfloat16S2_fS2_fjLj4096ELj1ELj1ELj4ELj16ENS_18Kernel_traits_baseILj4096ES2_S2_fS2_fjLj128EEEEELb1ELb1ELb1ELb1EEEvNS_9FwdParamsE --------------------------
	.section	.nv.shared._ZN10layer_norm13ln_fwd_kernelINS_13Kernel_traitsI13__nv_bfloat16S2_fS2_fjLj4096ELj1ELj1ELj4ELj16ENS_18Kernel_traits_baseILj4096ES2_S2_fS2_fjLj128EEEEELb1ELb1ELb1ELb1EEEvNS_9FwdParamsE,"aw",@nobits
	.sectionflags	@""
	.align	16
	.zero		1024


//--------------------- .nv.shared._ZN10layer_norm13ln_fwd_kernelINS_13Kernel_traitsIf13__nv_bfloat16fS2_fjLj4096ELj1ELj1ELj4ELj16ENS_18Kernel_traits_baseILj4096EfS2_fS2_fjLj128EEEEELb0ELb0ELb0ELb0EEEvNS_9FwdParamsE --------------------------
	.section	.nv.shared._ZN10layer_norm13ln_fwd_kernelINS_13Kernel_traitsIf13__nv_bfloat16fS2_fjLj4096ELj1ELj1ELj4ELj16ENS_18Kernel_traits_baseILj4096EfS2_fS2_fjLj128EEEEELb0ELb0ELb0ELb0EEEvNS_9FwdParamsE,"aw",@nobits
	.sectionflags	@""
	.align	16
	.zero		1024


//--------------------- .nv.shared._ZN10layer_norm13ln_fwd_kernelINS_13Kernel_traitsIf13__nv_bfloat16fS2_fjLj4096ELj1ELj1ELj4ELj16ENS_18Kernel_traits_baseILj4096EfS2_fS2_fjLj128EEEEELb0ELb0ELb0ELb1EEEvNS_9FwdParamsE --------------------------
	.section	.nv.shared._ZN10layer_norm13ln_fwd_kernelINS_13Kernel_traitsIf13__nv_bfloat16fS2_fjLj4096ELj1ELj1ELj4ELj16ENS_18Kernel_traits_baseILj4096EfS2_fS2_fjLj128EEEEELb0ELb0ELb0ELb1EEEvNS_9FwdParamsE,"aw",@nobits
	.sectionflags	@""
	.align	16
	.zero		1024


//--------------------- .nv.shared._ZN10layer_norm13ln_fwd_kernelINS_13Kernel_traitsIf13__nv_bfloat16fS2_fjLj4096ELj1ELj1ELj4ELj16ENS_18Kernel_traits_baseILj4096EfS2_fS2_fjLj128EEEEELb0ELb0ELb1ELb0EEEvNS_9FwdParamsE --------------------------
	.section	.nv.shared._ZN10layer_norm13ln_fwd_kernelINS_13Kernel_traitsIf13__nv_bfloat16fS2_fjLj4096ELj1ELj1ELj4ELj16ENS_18Kernel_traits_baseILj4096EfS2_fS2_fjLj128EEEEELb0ELb0ELb1ELb0EEEvNS_9FwdParamsE,"aw",@nobits
	.sectionflags	@""
	.align	16
	.zero		1024


//--------------------- .nv.shared._ZN10layer_norm13ln_fwd_kernelINS_13Kernel_traitsIf13__nv_bfloat16fS2_fjLj4096ELj1ELj1ELj4ELj16ENS_18Kernel_traits_baseILj4096EfS2_fS2_fjLj128EEEEELb0ELb0ELb1ELb1EEEvNS_9FwdParamsE --------------------------
	.section	.nv.shared._ZN10layer_norm13ln_fwd_kernelINS_13Kernel_traitsIf13__nv_bfloat16fS2_fjLj4096ELj1ELj1ELj4ELj16ENS_18Kernel_traits_baseILj4096EfS2_fS2_fjLj128EEEEELb0ELb0ELb1ELb1EEEvNS_9FwdParamsE,"aw",@nobits
	.sectionflags	@""
	.align	16
	.zero		1024


//--------------------- .nv.shared._ZN10layer_norm13ln_fwd_kernelINS_13Kernel_traitsIf13__nv_bfloat16fS2_fjLj4096ELj1ELj1ELj4ELj16ENS_18Kernel_traits_baseILj4096EfS2_fS2_fjLj128EEEEELb0ELb1ELb0ELb0EEEvNS_9FwdParamsE --------------------------
	.section	.nv.shared._ZN10layer_norm13ln_fwd_kernelINS_13Kernel_traitsIf13__nv_bfloat16fS2_fjLj4096ELj1ELj1ELj4ELj16ENS_18Kernel_traits_baseILj4096EfS2_fS2_fjLj128EEEEELb0ELb1ELb0ELb0EEEvNS_9FwdParamsE,"aw",@nobits
	.sectionflags	@""
	.align	16
	.zero		1024


//--------------------- .nv.shared._ZN10layer_norm13ln_fwd_kernelINS_13Kernel_traitsIf13__nv_bfloat16fS2_fjLj4096ELj1ELj1ELj4ELj16ENS_18Kernel_traits_baseILj4096EfS2_fS2_fjLj128EEEEELb0ELb1ELb0ELb1EEEvNS_9FwdParamsE --------------------------
	.section	.nv.shared._ZN10layer_norm13ln_fwd_kernelINS_13Kernel_traitsIf13__nv_bfloat16fS2_fjLj4096ELj1ELj1ELj4ELj16ENS_18Kernel_traits_baseILj4096EfS2_fS2_fjLj128EEEEELb0ELb1ELb0ELb1EEEvNS_9FwdParamsE,"aw",@nobits
	.sectionflags	@""
	.align	16
	.zero		1024


//--------------------- .nv.shared._ZN10layer_norm13ln_fwd_kernelINS_13Kernel_traitsIf13__nv_bfloat16fS2_fjLj4096ELj1ELj1ELj4ELj16ENS_18Kernel_traits_baseILj4096EfS2_fS2_fjLj128EEEEELb0ELb1ELb1ELb0EEEvNS_9FwdParamsE --------------------------
	.section	.nv.shared._ZN10layer_norm13ln_fwd_kernelINS_13Kernel_traitsIf13__nv_bfloat16fS2_fjLj4096ELj1ELj1ELj4ELj16ENS_18Kernel_traits_baseILj4096EfS2_fS2_fjLj128EEEEELb0ELb1ELb1ELb0EEEvNS_9FwdParamsE,"aw",@nobits
	.sectionflags	@""
	.align	16
	.zero		1024


//--------------------- .nv.shared._ZN10layer_norm13ln_fwd_kernelINS_13Kernel_traitsIf13__nv_bfloat16fS2_fjLj4096ELj1ELj1ELj4ELj16ENS_18Kernel_traits_baseILj4096EfS2_fS2_fjLj128EEEEELb0ELb1ELb1ELb1EEEvNS_9FwdParamsE --------------------------
	.section	.nv.shared._ZN10layer_norm13ln_fwd_kernelINS_13Kernel_traitsIf13__nv_bfloat16fS2_fjLj4096ELj1ELj1ELj4ELj16ENS_18Kernel_traits_baseILj4096EfS2_fS2_fjLj128EEEEELb0ELb1ELb1ELb1EEEvNS_9FwdParamsE,"aw",@nobits
	.sectionflags	@""
	.align	16
	.zero		1024


//--------------------- .nv.shared._ZN10layer_norm13ln_fwd_kernelINS_13Kernel_traitsIf13__nv_bfloat16fS2_fjLj4096ELj1ELj1ELj4ELj16ENS_18Kernel_traits_baseILj4096EfS2_fS2_fjLj128EEEEELb1ELb0ELb0ELb0EEEvNS_9FwdParamsE --------------------------
	.section	.nv.shared._ZN10layer_norm13ln_fwd_kernelINS_13Kernel_traitsIf13__nv_bfloat16fS2_fjLj4096ELj1ELj1ELj4ELj16ENS_18Kernel_traits_baseILj4096EfS2_fS2_fjLj128EEEEELb1ELb0ELb0ELb0EEEvNS_9FwdParamsE,"aw",@nobits
	.sectionflags	@""
	.align	16
	.zero		1024


//--------------------- .nv.shared._ZN10layer_norm13ln_fwd_kernelINS_13Kernel_traitsIf13__nv_bfloat16fS2_fjLj4096ELj1ELj1ELj4ELj16ENS_18Kernel_traits_baseILj4096EfS2_fS2_fjLj128EEEEELb1ELb0ELb0ELb1EEEvNS_9FwdParamsE --------------------------
	.section	.nv.shared._ZN10layer_norm13ln_fwd_kernelINS_13Kernel_traitsIf13__nv_bfloat16fS2_fjLj4096ELj1ELj1ELj4ELj16ENS_18Kernel_traits_baseILj4096EfS2_fS2_fjLj128EEEEELb1ELb0ELb0ELb1EEEvNS_9FwdParamsE,"aw",@nobits
	.sectionflags	@""
	.align	16
	.zero		1024


//--------------------- .nv.shared._ZN10layer_norm13ln_fwd_kernelINS_13Kernel_traitsIf13__nv_bfloat16fS2_fjLj4096ELj1ELj1ELj4ELj16ENS_18Kernel_traits_baseILj4096EfS2_fS2_fjLj128EEEEELb1ELb0ELb1ELb0EEEvNS_9FwdParamsE --------------------------
	.section	.nv.shared._ZN10layer_norm13ln_fwd_kernelINS_13Kernel_traitsIf13__nv_bfloat16fS2_fjLj4096ELj1ELj1ELj4ELj16ENS_18Kernel_traits_baseILj4096EfS2_fS2_fjLj128EEEEELb1ELb0ELb1ELb0EEEvNS_9FwdParamsE,"aw",@nobits
	.sectionflags	@""
	.align	16
	.zero		1024


//--------------------- .nv.shared._ZN10layer_norm13ln_fwd_kernelINS_13Kernel_traitsIf13__nv_bfloat16fS2_fjLj4096ELj1ELj1ELj4ELj16ENS_18Kernel_traits_baseILj4096EfS2_fS2_fjLj128EEEEELb1ELb0ELb1ELb1EEEvNS_9FwdParamsE --------------------------
	.section	.nv.shared._ZN10layer_norm13ln_fwd_kernelINS_13Kernel_traitsIf13__nv_bfloat16fS2_fjLj4096ELj1ELj1ELj4ELj16ENS_18Kernel_traits_baseILj4096EfS2_fS2_fjLj128EEEEELb1ELb0ELb1ELb1EEEvNS_9FwdParamsE,"aw",@nobits
	.sectionflags	@""
	.align	16
	.zero		1024


//--------------------- .nv.shared._ZN10layer_norm13ln_fwd_kernelINS_13Kernel_traitsIf13__nv_bfloat16fS2_fjLj4096ELj1ELj1ELj4ELj16ENS_18Kernel_traits_baseILj4096EfS2_fS2_fjLj128EEEEELb1ELb1ELb0ELb0EEEvNS_9FwdParamsE --------------------------
	.section	.nv.shared._ZN10layer_norm13ln_fwd_kernelINS_13Kernel_traitsIf13__nv_bfloat16fS2_fjLj4096ELj1ELj1ELj4ELj16ENS_18Kernel_traits_baseILj4096EfS2_fS2_fjLj128EEEEELb1ELb1ELb0ELb0EEEvNS_9FwdParamsE,"aw",@nobits
	.sectionflags	@""
	.align	16
	.zero		1024


//--------------------- .nv.shared._ZN10layer_norm13ln_fwd_kernelINS_13Kernel_traitsIf13__nv_bfloat16fS2_fjLj4096ELj1ELj1ELj4ELj16ENS_18Kernel_traits_baseILj4096EfS2_fS2_fjLj128EEEEELb1ELb1ELb0ELb1EEEvNS_9FwdParamsE --------------------------
	.section	.nv.shared._ZN10layer_norm13ln_fwd_kernelINS_13Kernel_traitsIf13__nv_bfloat16fS2_fjLj4096ELj1ELj1ELj4ELj16ENS_18Kernel_traits_baseILj4096EfS2_fS2_fjLj128EEEEELb1ELb1ELb0ELb1EEEvNS_9FwdParamsE,"aw",@nobits
	.sectionflags	@""
	.align	16
	.zero		1024


//--------------------- .nv.shared._ZN10layer_norm13ln_fwd_kernelINS_13Kernel_traitsIf13__nv_bfloat16fS2_fjLj4096ELj1ELj1ELj4ELj16ENS_18Kernel_traits_baseILj4096EfS2_fS2_fjLj128EEEEELb1ELb1ELb1ELb0EEEvNS_9FwdParamsE --------------------------
	.section	.nv.shared._ZN10layer_norm13ln_fwd_kernelINS_13Kernel_traitsIf13__nv_bfloat16fS2_fjLj4096ELj1ELj1ELj4ELj16ENS_18Kernel_traits_baseILj4096EfS2_fS2_fjLj128EEEEELb1ELb1ELb1ELb0EEEvNS_9FwdParamsE,"aw",@nobits
	.sectionflags	@""
	.align	16
	.zero		1024


//--------------------- .nv.shared._ZN10layer_norm13ln_fwd_kernelINS_13Kernel_traitsIf13__nv_bfloat16fS2_fjLj4096ELj1ELj1ELj4ELj16ENS_18Kernel_traits_baseILj4096EfS2_fS2_fjLj128EEEEELb1ELb1ELb1ELb1EEEvNS_9FwdParamsE --------------------------
	.section	.nv.shared._ZN10layer_norm13ln_fwd_kernelINS_13Kernel_traitsIf13__nv_bfloat16fS2_fjLj4096ELj1ELj1ELj4ELj16ENS_18Kernel_traits_baseILj4096EfS2_fS2_fjLj128EEEEELb1ELb1ELb1ELb1EEEvNS_9FwdParamsE,"aw",@nobits
	.sectionflags	@""
	.align	16
	.zero		1024


//--------------------- .nv.shared._ZN10layer_norm13ln_fwd_kernelINS_13Kernel_traitsIf6__halfS2_S2_fjLj4096ELj1ELj1ELj4ELj16ENS_18Kernel_traits_baseILj4096EfS2_S2_S2_fjLj128EEEEELb0ELb0ELb0ELb0EEEvNS_9FwdParamsE --------------------------
	.section	.nv.shared._ZN10layer_norm13ln_fwd_kernelINS_13Kernel_traitsIf6__halfS2_S2_fjLj4096ELj1ELj1ELj4ELj16ENS_18Kernel_traits_baseILj4096EfS2_S2_S2_fjLj128EEEEELb0ELb0ELb0ELb0EEEvNS_9FwdParamsE,"aw",@nobits
	.sectionflags	@""
	.align	16
	.zero		1024


//--------------------- .nv.shared._ZN10layer_norm13ln_fwd_kernelINS_13Kernel_traitsIf6__halfS2_S2_fjLj4096ELj1ELj1ELj4ELj16ENS_18Kernel_traits_baseILj4096EfS2_S2_S2_fjLj128EEEEELb0ELb0ELb0ELb1EEEvNS_9FwdParamsE --------------------------
	.section	.nv.shared._ZN10layer_norm13ln_fwd_kernelINS_13Kernel_traitsIf6__halfS2_S2_fjLj4096ELj1ELj1ELj4ELj16ENS_18Kernel_traits_baseILj4096EfS2_S2_S2_fjLj128EEEEELb0ELb0ELb0ELb1EEEvNS_9FwdParamsE,"aw",@nobits
	.sectionflags	@""
	.align	16
	.zero		1024


//--------------------- .nv.shared._ZN10layer_norm13ln_fwd_kernelINS_13Kernel_traitsIf6__halfS2_S2_fjLj4096ELj1ELj1ELj4ELj16ENS_18Kernel_traits_baseILj4096EfS2_S2_S2_fjLj128EEEEELb0ELb0ELb1ELb0EEEvNS_9FwdParamsE --------------------------
	.section	.nv.shared._ZN10layer_norm13ln_fwd_kernelINS_13Kernel_traitsIf6__halfS2_S2_fjLj4096ELj1ELj1ELj4ELj16ENS_18Kernel_traits_baseILj4096EfS2_S2_S2_fjLj128EEEEELb0ELb0ELb1ELb0EEEvNS_9FwdParamsE,"aw",@nobits
	.sectionflags	@""
	.align	16
	.zero		1024


//--------------------- .nv.shared._ZN10layer_norm13ln_fwd_kernelINS_13Kernel_traitsIf6__halfS2_S2_fjLj4096ELj1ELj1ELj4ELj16ENS_18Kernel_traits_baseILj4096EfS2_S2_S2_fjLj128EEEEELb0ELb0ELb1ELb1EEEvNS_9FwdParamsE --------------------------
	.section	.nv.shared._ZN10layer_norm13ln_fwd_kernelINS_13Kernel_traitsIf6__halfS2_S2_fjLj4096ELj1ELj1ELj4ELj16ENS_18Kernel_traits_baseILj4096EfS2_S2_S2_fjLj128EEEEELb0ELb0ELb1ELb1EEEvNS_9FwdParamsE,"aw",@nobits
	.sectionflags	@""
	.align	16
	.zero		1024


//--------------------- .nv.shared._ZN10layer_norm13ln_fwd_kernelINS_13Kernel_traitsIf6__halfS2_S2_fjLj4096ELj1ELj1ELj4ELj16ENS_18Kernel_traits_baseILj4096EfS2_S2_S2_fjLj128EEEEELb0ELb1ELb0ELb0EEEvNS_9FwdParamsE --------------------------
	.section	.nv.shared._ZN10layer_norm13ln_fwd_kernelINS_13Kernel_traitsIf6__halfS2_S2_fjLj4096ELj1ELj1ELj4ELj16ENS_18Kernel_traits_baseILj4096EfS2_S2_S2_fjLj128EEEEELb0ELb1ELb0ELb0EEEvNS_9FwdParamsE,"aw",@nobits
	.sectionflags	@""
	.align	16
	.zero		1024


//--------------------- .nv.shared._ZN10layer_norm13ln_fwd_kernelINS_13Kernel_traitsIf6__halfS2_S2_fjLj4096ELj1ELj1ELj4ELj16ENS_18Kernel_traits_baseILj4096EfS2_S2_S2_fjLj128EEEEELb0ELb1ELb0ELb1EEEvNS_9FwdParamsE --------------------------
	.section	.nv.shared._ZN10layer_norm13ln_fwd_kernelINS_13Kernel_traitsIf6__halfS2_S2_fjLj4096ELj1ELj1ELj4ELj16ENS_18Kernel_traits_baseILj4096EfS2_S2_S2_fjLj128EEEEELb0ELb1ELb0ELb1EEEvNS_9FwdParamsE,"aw",@nobits
	.sectionflags	@""
	.align	16
	.zero		1024


//--------------------- .nv.shared._ZN10layer_norm13ln_fwd_kernelINS_13Kernel_traitsIf6__halfS2_S2_fjLj4096ELj1ELj1ELj4ELj16ENS_18Kernel_traits_baseILj4096EfS2_S2_S2_fjLj128EEEEELb0ELb1ELb1ELb0EEEvNS_9FwdParamsE --------------------------
	.section	.nv.shared._ZN10layer_norm13ln_fwd_kernelINS_13Kernel_traitsIf6__halfS2_S2_fjLj4096ELj1ELj1ELj4ELj16ENS_18Kernel_traits_baseILj4096EfS2_S2_S2_fjLj128EEEEELb0ELb1ELb1ELb0EEEvNS_9FwdParamsE,"aw",@nobits
	.sectionflags	@""
	.align	16
	.zero		1024


//--------------------- .nv.shared._ZN10layer_norm13ln_fwd_kernelINS_13Kernel_traitsIf6__halfS2_S2_fjLj4096ELj1ELj1ELj4ELj16ENS_18Kernel_traits_baseILj4096EfS2_S2_S2_fjLj128EEEEELb0ELb1ELb1ELb1EEEvNS_9FwdParamsE --------------------------
	.section	.nv.shared._ZN10layer_norm13ln_fwd_kernelINS_13Kernel_traitsIf6__halfS2_S2_fjLj4096ELj1ELj1ELj4ELj16ENS_18Kernel_traits_baseILj4096EfS2_S2_S2_fjLj128EEEEELb0ELb1ELb1ELb1EEEvNS_9FwdParamsE,"aw",@nobits
	.sectionflags	@""
	.align	16
	.zero		1024


//--------------------- .nv.shared._ZN10layer_norm13ln_fwd_kernelINS_13Kernel_traitsIf6__halfS2_S2_fjLj4096ELj1ELj1ELj4ELj16ENS_18Kernel_traits_baseILj4096EfS2_S2_S2_fjLj128EEEEELb1ELb0ELb0ELb0EEEvNS_9FwdParamsE --------------------------
	.section	.nv.shared._ZN10layer_norm13ln_fwd_kernelINS_13Kernel_traitsIf6__halfS2_S2_fjLj4096ELj1ELj1ELj4ELj16ENS_18Kernel_traits_baseILj4096EfS2_S2_S2_fjLj128EEEEELb1ELb0ELb0ELb0EEEvNS_9FwdParamsE,"aw",@nobits
	.sectionflags	@""
	.align	16
	.zero		1024


//--------------------- .nv.shared._ZN10layer_norm13ln_fwd_kernelINS_13Kernel_traitsIf6__halfS2_S2_fjLj4096ELj1ELj1ELj4ELj16ENS_18Kernel_traits_baseILj4096EfS2_S2_S2_fjLj128EEEEELb1ELb0ELb0ELb1EEEvNS_9FwdParamsE --------------------------
	.section	.nv.shared._ZN10layer_norm13ln_fwd_kernelINS_13Kernel_traitsIf6__halfS2_S2_fjLj4096ELj1ELj1ELj4ELj16ENS_18Kernel_traits_baseILj4096EfS2_S2_S2_fjLj128EEEEELb1ELb0ELb0ELb1EEEvNS_9FwdParamsE,"aw",@nobits
	.sectionflags	@""
	.align	16
	.zero		1024


//--------------------- .nv.shared._ZN10layer_norm13ln_fwd_kernelINS_13Kernel_traitsIf6__halfS2_S2_fjLj4096ELj1ELj1ELj4ELj16ENS_18Kernel_traits_baseILj4096EfS2_S2_S2_fjLj128EEEEELb1ELb0ELb1ELb0EEEvNS_9FwdParamsE --------------------------
	.section	.nv.shared._ZN10layer_norm13ln_fwd_kernelINS_13Kernel_traitsIf6__halfS2_S2_fjLj4096ELj1ELj1ELj4ELj16ENS_18Kernel_traits_baseILj4096EfS2_S2_S2_fjLj128EEEEELb1ELb0ELb1ELb0EEEvNS_9FwdParamsE,"aw",@nobits
	.sectionflags	@""
	.align	16
	.zero		1024


//--------------------- .nv.shared._ZN10layer_norm13ln_fwd_kernelINS_13Kernel_traitsIf6__halfS2_S2_fjLj4096ELj1ELj1ELj4ELj16ENS_18Kernel_traits_baseILj4096EfS2_S2_S2_fjLj128EEEEELb1ELb0ELb1ELb1EEEvNS_9FwdParamsE --------------------------
	.section	.nv.shared._ZN10layer_norm13ln_fwd_kernelINS_13Kernel_traitsIf6__halfS2_S2_fjLj4096ELj1ELj1ELj4ELj16ENS_18Kernel_traits_baseILj4096EfS2_S2_S2_fjLj128EEEEELb1ELb0ELb1ELb1EEEvNS_9FwdParamsE,"aw",@nobits
	.sectionflags	@""
	.align	16
	.zero		1024


//--------------------- .nv.shared._ZN10layer_norm13ln_fwd_kernelINS_13Kernel_traitsIf6__halfS2_S2_fjLj4096ELj1ELj1ELj4ELj16ENS_18Kernel_traits_baseILj4096EfS2_S2_S2_fjLj128EEEEELb1ELb1ELb0ELb0EEEvNS_9FwdParamsE --------------------------
	.section	.nv.shared._ZN10layer_norm13ln_fwd_kernelINS_13Kernel_traitsIf6__halfS2_S2_fjLj4096ELj1ELj1ELj4ELj16ENS_18Kernel_traits_baseILj4096EfS2_S2_S2_fjLj128EEEEELb1ELb1ELb0ELb0EEEvNS_9FwdParamsE,"aw",@nobits
	.sectionflags	@""
	.align	16
	.zero		1024


//--------------------- .nv.shared._ZN10layer_norm13ln_fwd_kernelINS_13Kernel_traitsIf6__halfS2_S2_fjLj4096ELj1ELj1ELj4ELj16ENS_18Kernel_traits_baseILj4096EfS2_S2_S2_fjLj128EEEEELb1ELb1ELb0ELb1EEEvNS_9FwdParamsE --------------------------
	.section	.nv.shared._ZN10layer_norm13ln_fwd_kernelINS_13Kernel_traitsIf6__halfS2_S2_fjLj4096ELj1ELj1ELj4ELj16ENS_18Kernel_traits_baseILj4096EfS2_S2_S2_fjLj128EEEEELb1ELb1ELb0ELb1EEEvNS_9FwdParamsE,"aw",@nobits
	.sectionflags	@""
	.align	16
	.zero		1024


//--------------------- .nv.shared._ZN10layer_norm13ln_fwd_kernelINS_13Kernel_traitsIf6__halfS2_S2_fjLj4096ELj1ELj1ELj4ELj16ENS_18Kernel_traits_baseILj4096EfS2_S2_S2_fjLj128EEEEELb1ELb1ELb1ELb0EEEvNS_9FwdParamsE --------------------------
	.section	.nv.shared._ZN10layer_norm13ln_fwd_kernelINS_13Kernel_traitsIf6__halfS2_S2_fjLj4096ELj1ELj1ELj4ELj16ENS_18Kernel_traits_baseILj4096EfS2_S2_S2_fjLj128EEEEELb1ELb1ELb1ELb0EEEvNS_9FwdParamsE,"aw",@nobits
	.sectionflags	@""
	.align	16
	.zero		1024


//--------------------- .nv.shared._ZN10layer_norm13ln_fwd_kernelINS_13Kernel_traitsIf6__halfS2_S2_fjLj4096ELj1ELj1ELj4ELj16ENS_18Kernel_traits_baseILj4096EfS2_S2_S2_fjLj128EEEEELb1ELb1ELb1ELb1EEEvNS_9FwdParamsE --------------------------
	.section	.nv.shared._ZN10layer_norm13ln_fwd_kernelINS_13Kernel_traitsIf6__halfS2_S2_fjLj4096ELj1ELj1ELj4ELj16ENS_18Kernel_traits_baseILj4096EfS2_S2_S2_fjLj128EEEEELb1ELb1ELb1ELb1EEEvNS_9FwdParamsE,"aw",@nobits
	.sectionflags	@""
	.align	16
	.zero		1024


//--------------------- .nv.shared._ZN10layer_norm13ln_fwd_kernelINS_13Kernel_traitsI6__halfS2_fS2_fjLj4096ELj1ELj1ELj4ELj16ENS_18Kernel_traits_baseILj4096ES2_S2_fS2_fjLj128EEEEELb0ELb0ELb0ELb0EEEvNS_9FwdParamsE --------------------------
	.section	.nv.shared._ZN10layer_norm13ln_fwd_kernelINS_13Kernel_traitsI6__halfS2_fS2_fjLj4096ELj1ELj1ELj4ELj16ENS_18Kernel_traits_baseILj4096ES2_S2_fS2_fjLj128EEEEELb0ELb0ELb0ELb0EEEvNS_9FwdParamsE,"aw",@nobits
	.sectionflags	@""
	.align	16
	.zero		1024


//--------------------- .nv.shared._ZN10layer_norm13ln_fwd_kernelINS_13Kernel_traitsI6__halfS2_fS2_fjLj4096ELj1ELj1ELj4ELj16ENS_18Kernel_traits_baseILj4096ES2_S2_fS2_fjLj128EEEEELb0ELb0ELb0ELb1EEEvNS_9FwdParamsE --------------------------
	.section	.nv.shared._ZN10layer_norm13ln_fwd_kernelINS_13Kernel_traitsI6__halfS2_fS2_fjLj4096ELj1ELj1ELj4ELj16ENS_18Kernel_traits_baseILj4096ES2_S2_fS2_fjLj128EEEEELb0ELb0ELb0ELb1EEEvNS_9FwdParamsE,"aw",@nobits
	.sectionflags	@""
	.align	16
	.zero		1024


//--------------------- .nv.shared._ZN10layer_norm13ln_fwd_kernelINS_13Kernel_traitsI6__halfS2_fS2_fjLj4096ELj1ELj1ELj4ELj16ENS_18Kernel_traits_baseILj4096ES2_S2_fS2_fjLj128EEEEELb0ELb0ELb1ELb0EEEvNS_9FwdParamsE --------------------------
	.section	.nv.shared._ZN10layer_norm13ln_fwd_kernelINS_13Kernel_traitsI6__halfS2_fS2_fjLj4096ELj1ELj1ELj4ELj16ENS_18Kernel_traits_baseILj4096ES2_S2_fS2_fjLj128EEEEELb0ELb0ELb1ELb0EEEvNS_9FwdParamsE,"aw",@nobits
	.sectionflags	@""
	.align	16
	.zero		1024


//--------------------- .nv.shared._ZN10layer_norm13ln_fwd_kernelINS_13Kernel_traitsI6__halfS2_fS2_fjLj4096ELj1ELj1ELj4ELj16ENS_18Kernel_traits_baseILj4096ES2_S2_fS2_fjLj128EEEEELb0ELb0ELb1ELb1EEEvNS_9FwdParamsE --------------------------
	.section	.nv.shared._ZN10layer_norm13ln_fwd_kernelINS_13Kernel_traitsI6__halfS2_fS2_fjLj4096ELj1ELj1ELj4ELj16ENS_18Kernel_traits_baseILj4096ES2_S2_fS2_fjLj128EEEEELb0ELb0ELb1ELb1EEEvNS_9FwdParamsE,"aw",@nobits
	.sectionflags	@""
	.align	16
	.zero		1024


//--------------------- .nv.shared._ZN10layer_norm13ln_fwd_kernelINS_13Kernel_traitsI6__halfS2_fS2_fjLj4096ELj1ELj1ELj4ELj16ENS_18Kernel_traits_baseILj4096ES2_S2_fS2_fjLj128EEEEELb0ELb1ELb0ELb0EEEvNS_9FwdParamsE --------------------------
	.section	.nv.shared._ZN10layer_norm13ln_fwd_kernelINS_13Kernel_traitsI6__halfS2_fS2_fjLj4096ELj1ELj1ELj4ELj16ENS_18Kernel_traits_baseILj4096ES2_S2_fS2_fjLj128EEEEELb0ELb1ELb0ELb0EEEvNS_9FwdParamsE,"aw",@nobits
	.sectionflags	@""
	.align	16
	.zero		1024


//--------------------- .nv.shared._ZN10layer_norm13ln_fwd_kernelINS_13Kernel_traitsI6__halfS2_fS2_fjLj4096ELj1ELj1ELj4ELj16ENS_18Kernel_traits_baseILj4096ES2_S2_fS2_fjLj128EEEEELb0ELb1ELb0ELb1EEEvNS_9FwdParamsE --------------------------
	.section	.nv.shared._ZN10layer_norm13ln_fwd_kernelINS_13Kernel_traitsI6__halfS2_fS2_fjLj4096ELj1ELj1ELj4ELj16ENS_18Kernel_traits_baseILj4096ES2_S2_fS2_fjLj128EEEEELb0ELb1ELb0ELb1EEEvNS_9FwdParamsE,"aw",@nobits
	.sectionflags	@""
	.align	16
	.zero		1024


//--------------------- .nv.shared._ZN10layer_norm13ln_fwd_kernelINS_13Kernel_traitsI6__halfS2_fS2_fjLj4096ELj1ELj1ELj4ELj16ENS_18Kernel_traits_baseILj4096ES2_S2_fS2_fjLj128EEEEELb0ELb1ELb1ELb0EEEvNS_9FwdParamsE --------------------------
	.section	.nv.shared._ZN10layer_norm13ln_fwd_kernelINS_13Kernel_traitsI6__halfS2_fS2_fjLj4096ELj1ELj1ELj4ELj16ENS_18Kernel_traits_baseILj4096ES2_S2_fS2_fjLj128EEEEELb0ELb1ELb1ELb0EEEvNS_9FwdParamsE,"aw",@nobits
	.sectionflags	@""
	.align	16
	.zero		1024


//--------------------- .nv.shared._ZN10layer_norm13ln_fwd_kernelINS_13Kernel_traitsI6__halfS2_fS2_fjLj4096ELj1ELj1ELj4ELj16ENS_18Kernel_traits_baseILj4096ES2_S2_fS2_fjLj128EEEEELb0ELb1ELb1ELb1EEEvNS_9FwdParamsE --------------------------
	.section	.nv.shared._ZN10layer_norm13ln_fwd_kernelINS_13Kernel_traitsI6__halfS2_fS2_fjLj4096ELj1ELj1ELj4ELj16ENS_18Kernel_traits_baseILj4096ES2_S2_fS2_fjLj128EEEEELb0ELb1ELb1ELb1EEEvNS_9FwdParamsE,"aw",@nobits
	.sectionflags	@""
	.align	16
	.zero		1024


//--------------------- .nv.shared._ZN10layer_norm13ln_fwd_kernelINS_13Kernel_traitsI6__halfS2_fS2_fjLj4096ELj1ELj1ELj4ELj16ENS_18Kernel_traits_baseILj4096ES2_S2_fS2_fjLj128EEEEELb1ELb0ELb0ELb0EEEvNS_9FwdParamsE --------------------------
	.section	.nv.shared._ZN10layer_norm13ln_fwd_kernelINS_13Kernel_traitsI6__halfS2_fS2_fjLj4096ELj1ELj1ELj4ELj16ENS_18Kernel_traits_baseILj4096ES2_S2_fS2_fjLj128EEEEELb1ELb0ELb0ELb0EEEvNS_9FwdParamsE,"aw",@nobits
	.sectionflags	@""
	.align	16
	.zero		1024


//--------------------- .nv.shared._ZN10layer_norm13ln_fwd_kernelINS_13Kernel_traitsI6__halfS2_fS2_fjLj4096ELj1ELj1ELj4ELj16ENS_18Kernel_traits_baseILj4096ES2_S2_fS2_fjLj128EEEEELb1ELb0ELb0ELb1EEEvNS_9FwdParamsE --------------------------
	.section	.nv.shared._ZN10layer_norm13ln_fwd_kernelINS_13Kernel_traitsI6__halfS2_fS2_fjLj4096ELj1ELj1ELj4ELj16ENS_18Kernel_traits_baseILj4096ES2_S2_fS2_fjLj128EEEEELb1ELb0ELb0ELb1EEEvNS_9FwdParamsE,"aw",@nobits
	.sectionflags	@""
	.align	16
	.zero		1024


//--------------------- .nv.shared._ZN10layer_norm13ln_fwd_kernelINS_13Kernel_traitsI6__halfS2_fS2_fjLj4096ELj1ELj1ELj4ELj16ENS_18Kernel_traits_baseILj4096ES2_S2_fS2_fjLj128EEEEELb1ELb0ELb1ELb0EEEvNS_9FwdParamsE --------------------------
	.section	.nv.shared._ZN10layer_norm13ln_fwd_kernelINS_13Kernel_traitsI6__halfS2_fS2_fjLj4096ELj1ELj1ELj4ELj16ENS_18Kernel_traits_baseILj4096ES2_S2_fS2_fjLj128EEEEELb1ELb0ELb1ELb0EEEvNS_9FwdParamsE,"aw",@nobits
	.sectionflags	@""
	.align	16
	.zero		1024


//--------------------- .nv.shared._ZN10layer_norm13ln_fwd_kernelINS_13Kernel_traitsI6__halfS2_fS2_fjLj4096ELj1ELj1ELj4ELj16ENS_18Kernel_traits_baseILj4096ES2_S2_fS2_fjLj128EEEEELb1ELb0ELb1ELb1EEEvNS_9FwdParamsE --------------------------
	.section	.nv.shared._ZN10layer_norm13ln_fwd_kernelINS_13Kernel_traitsI6__halfS2_fS2_fjLj4096ELj1ELj1ELj4ELj16ENS_18Kernel_traits_baseILj4096ES2_S2_fS2_fjLj128EEEEELb1ELb0ELb1ELb1EEEvNS_9FwdParamsE,"aw",@nobits
	.sectionflags	@""
	.align	16
	.zero		1024


//--------------------- .nv.shared._ZN10layer_norm13ln_fwd_kernelINS_13Kernel_traitsI6__halfS2_fS2_fjLj4096ELj1ELj1ELj4ELj16ENS_18Kernel_traits_baseILj4096ES2_S2_fS2_fjLj128EEEEELb1ELb1ELb0ELb0EEEvNS_9FwdParamsE --------------------------
	.section	.nv.shared._ZN10layer_norm13ln_fwd_kernelINS_13Kernel_traitsI6__halfS2_fS2_fjLj4096ELj1ELj1ELj4ELj16ENS_18Kernel_traits_baseILj4096ES2_S2_fS2_fjLj128EEEEELb1ELb1ELb0ELb0EEEvNS_9FwdParamsE,"aw",@nobits
	.sectionflags	@""
	.align	16
	.zero		1024


//--------------------- .nv.shared._ZN10layer_norm13ln_fwd_kernelINS_13Kernel_traitsI6__halfS2_fS2_fjLj4096ELj1ELj1ELj4ELj16ENS_18Kernel_traits_baseILj4096ES2_S2_fS2_fjLj128EEEEELb1ELb1ELb0ELb1EEEvNS_9FwdParamsE --------------------------
	.section	.nv.shared._ZN10layer_norm13ln_fwd_kernelINS_13Kernel_traitsI6__halfS2_fS2_fjLj4096ELj1ELj1ELj4ELj16ENS_18Kernel_traits_baseILj4096ES2_S2_fS2_fjLj128EEEEELb1ELb1ELb0ELb1EEEvNS_9FwdParamsE,"aw",@nobits
	.sectionflags	@""
	.align	16
	.zero		1024


//--------------------- .nv.shared._ZN10layer_norm13ln_fwd_kernelINS_13Kernel_traitsI6__halfS2_fS2_fjLj4096ELj1ELj1ELj4ELj16ENS_18Kernel_traits_baseILj4096ES2_S2_fS2_fjLj128EEEEELb1ELb1ELb1ELb0EEEvNS_9FwdParamsE --------------------------
	.section	.nv.shared._ZN10layer_norm13ln_fwd_kernelINS_13Kernel_traitsI6__halfS2_fS2_fjLj4096ELj1ELj1ELj4ELj16ENS_18Kernel_traits_baseILj4096ES2_S2_fS2_fjLj128EEEEELb1ELb1ELb1ELb0EEEvNS_9FwdParamsE,"aw",@nobits
	.sectionflags	@""
	.align	16
	.zero		1024


//--------------------- .nv.shared._ZN10layer_norm13ln_fwd_kernelINS_13Kernel_traitsI6__halfS2_fS2_fjLj4096ELj1ELj1ELj4ELj16ENS_18Kernel_traits_baseILj4096ES2_S2_fS2_fjLj128EEEEELb1ELb1ELb1ELb1EEEvNS_9FwdParamsE --------------------------
	.section	.nv.shared._ZN10layer_norm13ln_fwd_kernelINS_13Kernel_traitsI6__halfS2_fS2_fjLj4096ELj1ELj1ELj4ELj16ENS_18Kernel_traits_baseILj4096ES2_S2_fS2_fjLj128EEEEELb1ELb1ELb1ELb1EEEvNS_9FwdParamsE,"aw",@nobits
	.sectionflags	@""
	.align	16
	.zero		1024


//--------------------- .nv.shared._ZN10layer_norm13ln_fwd_kernelINS_13Kernel_traitsIf6__halffS2_fjLj4096ELj1ELj1ELj4ELj16ENS_18Kernel_traits_baseILj4096EfS2_fS2_fjLj128EEEEELb0ELb0ELb0ELb0EEEvNS_9FwdParamsE --------------------------
	.section	.nv.shared._ZN10layer_norm13ln_fwd_kernelINS_13Kernel_traitsIf6__halffS2_fjLj4096ELj1ELj1ELj4ELj16ENS_18Kernel_traits_baseILj4096EfS2_fS2_fjLj128EEEEELb0ELb0ELb0ELb0EEEvNS_9FwdParamsE,"aw",@nobits
	.sectionflags	@""
	.align	16
	.zero		1024


//--------------------- .nv.shared._ZN10layer_norm13ln_fwd_kernelINS_13Kernel_traitsIf6__halffS2_fjLj4096ELj1ELj1ELj4ELj16ENS_18Kernel_traits_baseILj4096EfS2_fS2_fjLj128EEEEELb0ELb0ELb0ELb1EEEvNS_9FwdParamsE --------------------------
	.section	.nv.shared._ZN10layer_norm13ln_fwd_kernelINS_13Kernel_traitsIf6__halffS2_fjLj4096ELj1ELj1ELj4ELj16ENS_18Kernel_traits_baseILj4096EfS2_fS2_fjLj128EEEEELb0ELb0ELb0ELb1EEEvNS_9FwdParamsE,"aw",@nobits
	.sectionflags	@""
	.align	16
	.zero		1024


//--------------------- .nv.shared._ZN10layer_norm13ln_fwd_kernelINS_13Kernel_traitsIf6__halffS2_fjLj4096ELj1ELj1ELj4ELj16ENS_18Kernel_traits_baseILj4096EfS2_fS2_fjLj128EEEEELb0ELb0ELb1ELb0EEEvNS_9FwdParamsE --------------------------
	.section	.nv.shared._ZN10layer_norm13ln_fwd_kernelINS_13Kernel_traitsIf6__halffS2_fjLj4096ELj1ELj1ELj4ELj16ENS_18Kernel_traits_baseILj4096EfS2_fS2_fjLj128EEEEELb0ELb0ELb1ELb0EEEvNS_9FwdParamsE,"aw",@nobits
	.sectionflags	@""
	.align	16
	.zero		1024


//--------------------- .nv.shared._ZN10layer_norm13ln_fwd_kernelINS_13Kernel_traitsIf6__halffS2_fjLj4096ELj1ELj1ELj4ELj16ENS_18Kernel_traits_baseILj4096EfS2_fS2_fjLj128EEEEELb0ELb0ELb1ELb1EEEvNS_9FwdParamsE --------------------------
	.section	.nv.shared._ZN10layer_norm13ln_fwd_kernelINS_13Kernel_traitsIf6__halffS2_fjLj4096ELj1ELj1ELj4ELj16ENS_18Kernel_traits_baseILj4096EfS2_fS2_fjLj128EEEEELb0ELb0ELb1ELb1EEEvNS_9FwdParamsE,"aw",@nobits
	.sectionflags	@""
	.align	16
	.zero		1024


//--------------------- .nv.shared._ZN10layer_norm13ln_fwd_kernelINS_13Kernel_traitsIf6__halffS2_fjLj4096ELj1ELj1ELj4ELj16ENS_18Kernel_traits_baseILj4096EfS2_fS2_fjLj128EEEEELb0ELb1ELb0ELb0EEEvNS_9FwdParamsE --------------------------
	.section	.nv.shared._ZN10layer_norm13ln_fwd_kernelINS_13Kernel_traitsIf6__halffS2_fjLj4096ELj1ELj1ELj4ELj16ENS_18Kernel_traits_baseILj4096EfS2_fS2_fjLj128EEEEELb0ELb1ELb0ELb0EEEvNS_9FwdParamsE,"aw",@nobits
	.sectionflags	@""
	.align	16
	.zero		1024


//--------------------- .nv.shared._ZN10layer_norm13ln_fwd_kernelINS_13Kernel_traitsIf6__halffS2_fjLj4096ELj1ELj1ELj4ELj16ENS_18Kernel_traits_baseILj4096EfS2_fS2_fjLj128EEEEELb0ELb1ELb0ELb1EEEvNS_9FwdParamsE --------------------------
	.section	.nv.shared._ZN10layer_norm13ln_fwd_kernelINS_13Kernel_traitsIf6__halffS2_fjLj4096ELj1ELj1ELj4ELj16ENS_18Kernel_traits_baseILj4096EfS2_fS2_fjLj128EEEEELb0ELb1ELb0ELb1EEEvNS_9FwdParamsE,"aw",@nobits
	.sectionflags	@""
	.align	16
	.zero		1024


//--------------------- .nv.shared._ZN10layer_norm13ln_fwd_kernelINS_13Kernel_traitsIf6__halffS2_fjLj4096ELj1ELj1ELj4ELj16ENS_18Kernel_traits_baseILj4096EfS2_fS2_fjLj128EEEEELb0ELb1ELb1ELb0EEEvNS_9FwdParamsE --------------------------
	.section	.nv.shared._ZN10layer_norm13ln_fwd_kernelINS_13Kernel_traitsIf6__halffS2_fjLj4096ELj1ELj1ELj4ELj16ENS_18Kernel_traits_baseILj4096EfS2_fS2_fjLj128EEEEELb0ELb1ELb1ELb0EEEvNS_9FwdParamsE,"aw",@nobits
	.sectionflags	@""
	.align	16
	.zero		1024


//--------------------- .nv.shared._ZN10layer_norm13ln_fwd_kernelINS_13Kernel_traitsIf6__halffS2_fjLj4096ELj1ELj1ELj4ELj16ENS_18Kernel_traits_baseILj4096EfS2_fS2_fjLj128EEEEELb0ELb1ELb1ELb1EEEvNS_9FwdParamsE --------------------------
	.section	.nv.shared._ZN10layer_norm13ln_fwd_kernelINS_13Kernel_traitsIf6__halffS2_fjLj4096ELj1ELj1ELj4ELj16ENS_18Kernel_traits_baseILj4096EfS2_fS2_fjLj128EEEEELb0ELb1ELb1ELb1EEEvNS_9FwdParamsE,"aw",@nobits
	.sectionflags	@""
	.align	16
	.zero		1024


//--------------------- .nv.shared._ZN10layer_norm13ln_fwd_kernelINS_13Kernel_traitsIf6__halffS2_fjLj4096ELj1ELj1ELj4ELj16ENS_18Kernel_traits_baseILj4096EfS2_fS2_fjLj128EEEEELb1ELb0ELb0ELb0EEEvNS_9FwdParamsE --------------------------
	.section	.nv.shared._ZN10layer_norm13ln_fwd_kernelINS_13Kernel_traitsIf6__halffS2_fjLj4096ELj1ELj1ELj4ELj16ENS_18Kernel_traits_baseILj4096EfS2_fS2_fjLj128EEEEELb1ELb0ELb0ELb0EEEvNS_9FwdParamsE,"aw",@nobits
	.sectionflags	@""
	.align	16
	.zero		1024


//--------------------- .nv.shared._ZN10layer_norm13ln_fwd_kernelINS_13Kernel_traitsIf6__halffS2_fjLj4096ELj1ELj1ELj4ELj16ENS_18Kernel_traits_baseILj4096EfS2_fS2_fjLj128EEEEELb1ELb0ELb0ELb1EEEvNS_9FwdParamsE --------------------------
	.section	.nv.shared._ZN10layer_norm13ln_fwd_kernelINS_13Kernel_traitsIf6__halffS2_fjLj4096ELj1ELj1ELj4ELj16ENS_18Kernel_traits_baseILj4096EfS2_fS2_fjLj128EEEEELb1ELb0ELb0ELb1EEEvNS_9FwdParamsE,"aw",@nobits
	.sectionflags	@""
	.align	16
	.zero		1024


//--------------------- .nv.shared._ZN10layer_norm13ln_fwd_kernelINS_13Kernel_traitsIf6__halffS2_fjLj4096ELj1ELj1ELj4ELj16ENS_18Kernel_traits_baseILj4096EfS2_fS2_fjLj128EEEEELb1ELb0ELb1ELb0EEEvNS_9FwdParamsE --------------------------
	.section	.nv.shared._ZN10layer_norm13ln_fwd_kernelINS_13Kernel_traitsIf6__halffS2_fjLj4096ELj1ELj1ELj4ELj16ENS_18Kernel_traits_baseILj4096EfS2_fS2_fjLj128EEEEELb1ELb0ELb1ELb0EEEvNS_9FwdParamsE,"aw",@nobits
	.sectionflags	@""
	.align	16
	.zero		1024


//--------------------- .nv.shared._ZN10layer_norm13ln_fwd_kernelINS_13Kernel_traitsIf6__halffS2_fjLj4096ELj1ELj1ELj4ELj16ENS_18Kernel_traits_baseILj4096EfS2_fS2_fjLj128EEEEELb1ELb0ELb1ELb1EEEvNS_9FwdParamsE --------------------------
	.section	.nv.shared._ZN10layer_norm13ln_fwd_kernelINS_13Kernel_traitsIf6__halffS2_fjLj4096ELj1ELj1ELj4ELj16ENS_18Kernel_traits_baseILj4096EfS2_fS2_fjLj128EEEEELb1ELb0ELb1ELb1EEEvNS_9FwdParamsE,"aw",@nobits
	.sectionflags	@""
	.align	16
	.zero		1024


//--------------------- .nv.shared._ZN10layer_norm13ln_fwd_kernelINS_13Kernel_traitsIf6__halffS2_fjLj4096ELj1ELj1ELj4ELj16ENS_18Kernel_traits_baseILj4096EfS2_fS2_fjLj128EEEEELb1ELb1ELb0ELb0EEEvNS_9FwdParamsE --------------------------
	.section	.nv.shared._ZN10layer_norm13ln_fwd_kernelINS_13Kernel_traitsIf6__halffS2_fjLj4096ELj1ELj1ELj4ELj16ENS_18Kernel_traits_baseILj4096EfS2_fS2_fjLj128EEEEELb1ELb1ELb0ELb0EEEvNS_9FwdParamsE,"aw",@nobits
	.sectionflags	@""
	.align	16
	.zero		1024


//--------------------- .nv.shared._ZN10layer_norm13ln_fwd_kernelINS_13Kernel_traitsIf6__halffS2_fjLj4096ELj1ELj1ELj4ELj16ENS_18Kernel_traits_baseILj4096EfS2_fS2_fjLj128EEEEELb1ELb1ELb0ELb1EEEvNS_9FwdParamsE --------------------------
	.section	.nv.shared._ZN10layer_norm13ln_fwd_kernelINS_13Kernel_traitsIf6__halffS2_fjLj4096ELj1ELj1ELj4ELj16ENS_18Kernel_traits_baseILj4096EfS2_fS2_fjLj128EEEEELb1ELb1ELb0ELb1EEEvNS_9FwdParamsE,"aw",@nobits
	.sectionflags	@""
	.align	16
	.zero		1024


//--------------------- .nv.shared._ZN10layer_norm13ln_fwd_kernelINS_13Kernel_traitsIf6__halffS2_fjLj4096ELj1ELj1ELj4ELj16ENS_18Kernel_traits_baseILj4096EfS2_fS2_fjLj128EEEEELb1ELb1ELb1ELb0EEEvNS_9FwdParamsE --------------------------
	.section	.nv.shared._ZN10layer_norm13ln_fwd_kernelINS_13Kernel_traitsIf6__halffS2_fjLj4096ELj1ELj1ELj4ELj16ENS_18Kernel_traits_baseILj4096EfS2_fS2_fjLj128EEEEELb1ELb1ELb1ELb0EEEvNS_9FwdParamsE,"aw",@nobits
	.sectionflags	@""
	.align	16
	.zero		1024


//--------------------- .nv.shared._ZN10layer_norm13ln_fwd_kernelINS_13Kernel_traitsIf6__halffS2_fjLj4096ELj1ELj1ELj4ELj16ENS_18Kernel_traits_baseILj4096EfS2_fS2_fjLj128EEEEELb1ELb1ELb1ELb1EEEvNS_9FwdParamsE --------------------------
	.section	.nv.shared._ZN10layer_norm13ln_fwd_kernelINS_13Kernel_traitsIf6__halffS2_fjLj4096ELj1ELj1ELj4ELj16ENS_18Kernel_traits_baseILj4096EfS2_fS2_fjLj128EEEEELb1ELb1ELb1ELb1EEEvNS_9FwdParamsE,"aw",@nobits
	.sectionflags	@""
	.align	16
	.zero		1024


//--------------------- .nv.shared._ZN10layer_norm13ln_fwd_kernelINS_13Kernel_traitsI6__halfffffjLj4096ELj1ELj1ELj4ELj16ENS_18Kernel_traits_baseILj4096ES2_ffffjLj128EEEEELb0ELb0ELb0ELb0EEEvNS_9FwdParamsE --------------------------
	.section	.nv.shared._ZN10layer_norm13ln_fwd_kernelINS_13Kernel_traitsI6__halfffffjLj4096ELj1ELj1ELj4ELj16ENS_18Kernel_traits_baseILj4096ES2_ffffjLj128EEEEELb0ELb0ELb0ELb0EEEvNS_9FwdParamsE,"aw",@nobits
	.sectionflags	@""
	.align	16
	.zero		1024


//--------------------- .nv.shared._ZN10layer_norm13ln_fwd_kernelINS_13Kernel_traitsI6__halfffffjLj4096ELj1ELj1ELj4ELj16ENS_18Kernel_traits_baseILj4096ES2_ffffjLj128EEEEELb0ELb0ELb0ELb1EEEvNS_9FwdParamsE --------------------------
	.section	.nv.shared._ZN10layer_norm13ln_fwd_kernelINS_13Kernel_traitsI6__halfffffjLj4096ELj1ELj1ELj4ELj16ENS_18Kernel_traits_baseILj4096ES2_ffffjLj128EEEEELb0ELb0ELb0ELb1EEEvNS_9FwdParamsE,"aw",@nobits
	.sectionflags	@""
	.align	16
	.zero		1024


//--------------------- .nv.shared._ZN10layer_norm13ln_fwd_kernelINS_13Kernel_traitsI6__halfffffjLj4096ELj1ELj1ELj4ELj16ENS_18Kernel_traits_baseILj4096ES2_ffffjLj128EEEEELb0ELb0ELb1ELb0EEEvNS_9FwdParamsE --------------------------
	.section	.nv.shared._ZN10layer_norm13ln_fwd_kernelINS_13Kernel_traitsI6__halfffffjLj4096ELj1ELj1ELj4ELj16ENS_18Kernel_traits_baseILj4096ES2_ffffjLj128EEEEELb0ELb0ELb1ELb0EEEvNS_9FwdParamsE,"aw",@nobits
	.sectionflags	@""
	.align	16
	.zero		1024


//--------------------- .nv.shared._ZN10layer_norm13ln_fwd_kernelINS_13Kernel_traitsI6__halfffffjLj4096ELj1ELj1ELj4ELj16ENS_18Kernel_traits_baseILj4096ES2_ffffjLj128EEEEELb0ELb0ELb1ELb1EEEvNS_9FwdParamsE --------------------------
	.section	.nv.shared._ZN10layer_norm13ln_fwd_kernelINS_13Kernel_traitsI6__halfffffjLj4096ELj1ELj1ELj4ELj16ENS_18Kernel_traits_baseILj4096ES2_ffffjLj128EEEEELb0ELb0ELb1ELb1EEEvNS_9FwdParamsE,"aw",@nobits
	.sectionflags	@""
	.align	16
	.zero		1024


//--------------------- .nv.shared._ZN10layer_norm13ln_fwd_kernelINS_13Kernel_traitsI6__halfffffjLj4096ELj1ELj1ELj4ELj16ENS_18Kernel_traits_baseILj4096ES2_ffffjLj128EEEEELb0ELb1ELb0ELb0EEEvNS_9FwdParamsE --------------------------
	.section	.nv.shared._ZN10layer_norm13ln_fwd_kernelINS_13Kernel_traitsI6__halfffffjLj4096ELj1ELj1ELj4ELj16ENS_18Kernel_traits_baseILj4096ES2_ffffjLj128EEEEELb0ELb1ELb0ELb0EEEvNS_9FwdParamsE,"aw",@nobits
	.sectionflags	@""
	.align	16
	.zero		1024


//--------------------- .nv.shared._ZN10layer_norm13ln_fwd_kernelINS_13Kernel_traitsI6__halfffffjLj4096ELj1ELj1ELj4ELj16ENS_18Kernel_traits_baseILj4096ES2_ffffjLj128EEEEELb0ELb1ELb0ELb1EEEvNS_9FwdParamsE --------------------------
	.section	.nv.shared._ZN10layer_norm13ln_fwd_kernelINS_13Kernel_traitsI6__halfffffjLj4096ELj1ELj1ELj4ELj16ENS_18Kernel_traits_baseILj4096ES2_ffffjLj128EEEEELb0ELb1ELb0ELb1EEEvNS_9FwdParamsE,"aw",@nobits
	.sectionflags	@""
	.align	16
	.zero		1024


//--------------------- .nv.shared._ZN10layer_norm13ln_fwd_kernelINS_13Kernel_traitsI6__halfffffjLj4096ELj1ELj1ELj4ELj16ENS_18Kernel_traits_baseILj4096ES2_ffffjLj128EEEEELb0ELb1ELb1ELb0EEEvNS_9FwdParamsE --------------------------
	.section	.nv.shared._ZN10layer_norm13ln_fwd_kernelINS_13Kernel_traitsI6__halfffffjLj4096ELj1ELj1ELj4ELj16ENS_18Kernel_traits_baseILj4096ES2_ffffjLj128EEEEELb0ELb1ELb1ELb0EEEvNS_9FwdParamsE,"aw",@nobits
	.sectionflags	@""
	.align	16
	.zero		1024


//--------------------- .nv.shared._ZN10layer_norm13ln_fwd_kernelINS_13Kernel_traitsI6__halfffffjLj4096ELj1ELj1ELj4ELj16ENS_18Kernel_traits_baseILj4096ES2_ffffjLj128EEEEELb0ELb1ELb1ELb1EEEvNS_9FwdParamsE --------------------------
	.section	.nv.shared._ZN10layer_norm13ln_fwd_kernelINS_13Kernel_traitsI6__halfffffjLj4096ELj1ELj1ELj4ELj16ENS_18Kernel_traits_baseILj4096ES2_ffffjLj128EEEEELb0ELb1ELb1ELb1EEEvNS_9FwdParamsE,"aw",@nobits
	.sectionflags	@""
	.align	16
	.zero		1024


//--------------------- .nv.shared._ZN10layer_norm13ln_fwd_kernelINS_13Kernel_traitsI6__halfffffjLj4096ELj1ELj1ELj4ELj16ENS_18Kernel_traits_baseILj4096ES2_ffffjLj128EEEEELb1ELb0ELb0ELb0EEEvNS_9FwdParamsE --------------------------
	.section	.nv.shared._ZN10layer_norm13ln_fwd_kernelINS_13Kernel_traitsI6__halfffffjLj4096ELj1ELj1ELj4ELj16ENS_18Kernel_traits_baseILj4096ES2_ffffjLj128EEEEELb1ELb0ELb0ELb0EEEvNS_9FwdParamsE,"aw",@nobits
	.sectionflags	@""
	.align	16
	.zero		1024


//--------------------- .nv.shared._ZN10layer_norm13ln_fwd_kernelINS_13Kernel_traitsI6__halfffffjLj4096ELj1ELj1ELj4ELj16ENS_18Kernel_traits_baseILj4096ES2_ffffjLj128EEEEELb1ELb0ELb0ELb1EEEvNS_9FwdParamsE --------------------------
	.section	.nv.shared._ZN10layer_norm13ln_fwd_kernelINS_13Kernel_traitsI6__halfffffjLj4096ELj1ELj1ELj4ELj16ENS_18Kernel_traits_baseILj4096ES2_ffffjLj128EEEEELb1ELb0ELb0ELb1EEEvNS_9FwdParamsE,"aw",@nobits
	.sectionflags	@""
	.align	16
	.zero		1024


//--------------------- .nv.shared._ZN10layer_norm13ln_fwd_kernelINS_13Kernel_traitsI6__halfffffjLj4096ELj1ELj1ELj4ELj16ENS_18Kernel_traits_baseILj4096ES2_ffffjLj128EEEEELb1ELb0ELb1ELb0EEEvNS_9FwdParamsE --------------------------
	.section	.nv.shared._ZN10layer_norm13ln_fwd_kernelINS_13Kernel_traitsI6__halfffffjLj4096ELj1ELj1ELj4ELj16ENS_18Kernel_traits_baseILj4096ES2_ffffjLj128EEEEELb1ELb0ELb1ELb0EEEvNS_9FwdParamsE,"aw",@nobits
	.sectionflags	@""
	.align	16
	.zero		1024


//--------------------- .nv.shared._ZN10layer_norm13ln_fwd_kernelINS_13Kernel_traitsI6__halfffffjLj4096ELj1ELj1ELj4ELj16ENS_18Kernel_traits_baseILj4096ES2_ffffjLj128EEEEELb1ELb0ELb1ELb1EEEvNS_9FwdParamsE --------------------------
	.section	.nv.shared._ZN10layer_norm13ln_fwd_kernelINS_13Kernel_traitsI6__halfffffjLj4096ELj1ELj1ELj4ELj16ENS_18Kernel_traits_baseILj4096ES2_ffffjLj128EEEEELb1ELb0ELb1ELb1EEEvNS_9FwdParamsE,"aw",@nobits
	.sectionflags	@""
	.align	16
	.zero		1024


//--------------------- .nv.shared._ZN10layer_norm13ln_fwd_kernelINS_13Kernel_traitsI6__halfffffjLj4096ELj1ELj1ELj4ELj16ENS_18Kernel_traits_baseILj4096ES2_ffffjLj128EEEEELb1ELb1ELb0ELb0EEEvNS_9FwdParamsE --------------------------
	.section	.nv.shared._ZN10layer_norm13ln_fwd_kernelINS_13Kernel_traitsI6__halfffffjLj4096ELj1ELj1ELj4ELj16ENS_18Kernel_traits_baseILj4096ES2_ffffjLj128EEEEELb1ELb1ELb0ELb0EEEvNS_9FwdParamsE,"aw",@nobits
	.sectionflags	@""
	.align	16
	.zero		1024


//--------------------- .nv.shared._ZN10layer_norm13ln_fwd_kernelINS_13Kernel_traitsI6__halfffffjLj4096ELj1ELj1ELj4ELj16ENS_18Kernel_traits_baseILj4096ES2_ffffjLj128EEEEELb1ELb1ELb0ELb1EEEvNS_9FwdParamsE --------------------------
	.section	.nv.shared._ZN10layer_norm13ln_fwd_kernelINS_13Kernel_traitsI6__halfffffjLj4096ELj1ELj1ELj4ELj16ENS_18Kernel_traits_baseILj4096ES2_ffffjLj128EEEEELb1ELb1ELb0ELb1EEEvNS_9FwdParamsE,"aw",@nobits
	.sectionflags	@""
	.align	16
	.zero		1024


//--------------------- .nv.shared._ZN10layer_norm13ln_fwd_kernelINS_13Kernel_traitsI6__halfffffjLj4096ELj1ELj1ELj4ELj16ENS_18Kernel_traits_baseILj4096ES2_ffffjLj128EEEEELb1ELb1ELb1ELb0EEEvNS_9FwdParamsE --------------------------
	.section	.nv.shared._ZN10layer_norm13ln_fwd_kernelINS_13Kernel_traitsI6__halfffffjLj4096ELj1ELj1ELj4ELj16ENS_18Kernel_traits_baseILj4096ES2_ffffjLj128EEEEELb1ELb1ELb1ELb0EEEvNS_9FwdParamsE,"aw",@nobits
	.sectionflags	@""
	.align	16
	.zero		1024


//--------------------- .nv.shared._ZN10layer_norm13ln_fwd_kernelINS_13Kernel_traitsI6__halfffffjLj4096ELj1ELj1ELj4ELj16ENS_18Kernel_traits_baseILj4096ES2_ffffjLj128EEEEELb1ELb1ELb1ELb1EEEvNS_9FwdParamsE --------------------------
	.section	.nv.shared._ZN10layer_norm13ln_fwd_kernelINS_13Kernel_traitsI6__halfffffjLj4096ELj1ELj1ELj4ELj16ENS_18Kernel_traits_baseILj4096ES2_ffffjLj128EEEEELb1ELb1ELb1ELb1EEEvNS_9FwdParamsE,"aw",@nobits
	.sectionflags	@""
	.align	16
	.zero		1024


//--------------------- .nv.shared._ZN10layer_norm13ln_fwd_kernelINS_13Kernel_traitsIfffffjLj4096ELj1ELj1ELj4ELj16ENS_18Kernel_traits_baseILj4096EfffffjLj128EEEEELb0ELb0ELb0ELb0EEEvNS_9FwdParamsE --------------------------
	.section	.nv.shared._ZN10layer_norm13ln_fwd_kernelINS_13Kernel_traitsIfffffjLj4096ELj1ELj1ELj4ELj16ENS_18Kernel_traits_baseILj4096EfffffjLj128EEEEELb0ELb0ELb0ELb0EEEvNS_9FwdParamsE,"aw",@nobits
	.sectionflags	@""
	.align	16
	.zero		1024


//--------------------- .nv.shared._ZN10layer_norm13ln_fwd_kernelINS_13Kernel_traitsIfffffjLj4096ELj1ELj1ELj4ELj16ENS_18Kernel_traits_baseILj4096EfffffjLj128EEEEELb0ELb0ELb0ELb1EEEvNS_9FwdParamsE --------------------------
	.section	.nv.shared._ZN10layer_norm13ln_fwd_kernelINS_13Kernel_traitsIfffffjLj4096ELj1ELj1ELj4ELj16ENS_18Kernel_traits_baseILj4096EfffffjLj128EEEEELb0ELb0ELb0ELb1EEEvNS_9FwdParamsE,"aw",@nobits
	.sectionflags	@""
	.align	16
	.zero		1024


//--------------------- .nv.shared._ZN10layer_norm13ln_fwd_kernelINS_13Kernel_traitsIfffffjLj4096ELj1ELj1ELj4ELj16ENS_18Kernel_traits_baseILj4096EfffffjLj128EEEEELb0ELb0ELb1ELb0EEEvNS_9FwdParamsE --------------------------
	.section	.nv.shared._ZN10layer_norm13ln_fwd_kernelINS_13Kernel_traitsIfffffjLj4096ELj1ELj1ELj4ELj16ENS_18Kernel_traits_baseILj4096EfffffjLj128EEEEELb0ELb0ELb1ELb0EEEvNS_9FwdParamsE,"aw",@nobits
	.sectionflags	@""
	.align	16
	.zero		1024


//--------------------- .nv.shared._ZN10layer_norm13ln_fwd_kernelINS_13Kernel_traitsIfffffjLj4096ELj1ELj1ELj4ELj16ENS_18Kernel_traits_baseILj4096EfffffjLj128EEEEELb0ELb0ELb1ELb1EEEvNS_9FwdParamsE --------------------------
	.section	.nv.shared._ZN10layer_norm13ln_fwd_kernelINS_13Kernel_traitsIfffffjLj4096ELj1ELj1ELj4ELj16ENS_18Kernel_traits_baseILj4096EfffffjLj128EEEEELb0ELb0ELb1ELb1EEEvNS_9FwdParamsE,"aw",@nobits
	.sectionflags	@""
	.align	16
	.zero		1024


//--------------------- .nv.shared._ZN10layer_norm13ln_fwd_kernelINS_13Kernel_traitsIfffffjLj4096ELj1ELj1ELj4ELj16ENS_18Kernel_traits_baseILj4096EfffffjLj128EEEEELb0ELb1ELb0ELb0EEEvNS_9FwdParamsE --------------------------
	.section	.nv.shared._ZN10layer_norm13ln_fwd_kernelINS_13Kernel_traitsIfffffjLj4096ELj1ELj1ELj4ELj16ENS_18Kernel_traits_baseILj4096EfffffjLj128EEEEELb0ELb1ELb0ELb0EEEvNS_9FwdParamsE,"aw",@nobits
	.sectionflags	@""
	.align	16
	.zero		1024


//--------------------- .nv.shared._ZN10layer_norm13ln_fwd_kernelINS_13Kernel_traitsIfffffjLj4096ELj1ELj1ELj4ELj16ENS_18Kernel_traits_baseILj4096EfffffjLj128EEEEELb0ELb1ELb0ELb1EEEvNS_9FwdParamsE --------------------------
	.section	.nv.shared._ZN10layer_norm13ln_fwd_kernelINS_13Kernel_traitsIfffffjLj4096ELj1ELj1ELj4ELj16ENS_18Kernel_traits_baseILj4096EfffffjLj128EEEEELb0ELb1ELb0ELb1EEEvNS_9FwdParamsE,"aw",@nobits
	.sectionflags	@""
	.align	16
	.zero		1024


//--------------------- .nv.shared._ZN10layer_norm13ln_fwd_kernelINS_13Kernel_traitsIfffffjLj4096ELj1ELj1ELj4ELj16ENS_18Kernel_traits_baseILj4096EfffffjLj128EEEEELb0ELb1ELb1ELb0EEEvNS_9FwdParamsE --------------------------
	.section	.nv.shared._ZN10layer_norm13ln_fwd_kernelINS_13Kernel_traitsIfffffjLj4096ELj1ELj1ELj4ELj16ENS_18Kernel_traits_baseILj4096EfffffjLj128EEEEELb0ELb1ELb1ELb0EEEvNS_9FwdParamsE,"aw",@nobits
	.sectionflags	@""
	.align	16
	.zero		1024


//--------------------- .nv.shared._ZN10layer_norm13ln_fwd_kernelINS_13Kernel_traitsIfffffjLj4096ELj1ELj1ELj4ELj16ENS_18Kernel_traits_baseILj4096EfffffjLj128EEEEELb0ELb1ELb1ELb1EEEvNS_9FwdParamsE --------------------------
	.section	.nv.shared._ZN10layer_norm13ln_fwd_kernelINS_13Kernel_traitsIfffffjLj4096ELj1ELj1ELj4ELj16ENS_18Kernel_traits_baseILj4096EfffffjLj128EEEEELb0ELb1ELb1ELb1EEEvNS_9FwdParamsE,"aw",@nobits
	.sectionflags	@""
	.align	16
	.zero		1024


//--------------------- .nv.shared._ZN10layer_norm13ln_fwd_kernelINS_13Kernel_traitsIfffffjLj4096ELj1ELj1ELj4ELj16ENS_18Kernel_traits_baseILj4096EfffffjLj128EEEEELb1ELb0ELb0ELb0EEEvNS_9FwdParamsE --------------------------
	.section	.nv.shared._ZN10layer_norm13ln_fwd_kernelINS_13Kernel_traitsIfffffjLj4096ELj1ELj1ELj4ELj16ENS_18Kernel_traits_baseILj4096EfffffjLj128EEEEELb1ELb0ELb0ELb0EEEvNS_9FwdParamsE,"aw",@nobits
	.sectionflags	@""
	.align	16
	.zero		1024


//--------------------- .nv.shared._ZN10layer_norm13ln_fwd_kernelINS_13Kernel_traitsIfffffjLj4096ELj1ELj1ELj4ELj16ENS_18Kernel_traits_baseILj4096EfffffjLj128EEEEELb1ELb0ELb0ELb1EEEvNS_9FwdParamsE --------------------------
	.section	.nv.shared._ZN10layer_norm13ln_fwd_kernelINS_13Kernel_traitsIfffffjLj4096ELj1ELj1ELj4ELj16ENS_18Kernel_traits_baseILj4096EfffffjLj128EEEEELb1ELb0ELb0ELb1EEEvNS_9FwdParamsE,"aw",@nobits
	.sectionflags	@""
	.align	16
	.zero		1024


//--------------------- .nv.shared._ZN10layer_norm13ln_fwd_kernelINS_13Kernel_traitsIfffffjLj4096ELj1ELj1ELj4ELj16ENS_18Kernel_traits_baseILj4096EfffffjLj128EEEEELb1ELb0ELb1ELb0EEEvNS_9FwdParamsE --------------------------
	.section	.nv.shared._ZN10layer_norm13ln_fwd_kernelINS_13Kernel_traitsIfffffjLj4096ELj1ELj1ELj4ELj16ENS_18Kernel_traits_baseILj4096EfffffjLj128EEEEELb1ELb0ELb1ELb0EEEvNS_9FwdParamsE,"aw",@nobits
	.sectionflags	@""
	.align	16
	.zero		1024


//--------------------- .nv.shared._ZN10layer_norm13ln_fwd_kernelINS_13Kernel_traitsIfffffjLj4096ELj1ELj1ELj4ELj16ENS_18Kernel_traits_baseILj4096EfffffjLj128EEEEELb1ELb0ELb1ELb1EEEvNS_9FwdParamsE --------------------------
	.section	.nv.shared._ZN10layer_norm13ln_fwd_kernelINS_13Kernel_traitsIfffffjLj4096ELj1ELj1ELj4ELj16ENS_18Kernel_traits_baseILj4096EfffffjLj128EEEEELb1ELb0ELb1ELb1EEEvNS_9FwdParamsE,"aw",@nobits
	.sectionflags	@""
	.align	16
	.zero		1024


//--------------------- .nv.shared._ZN10layer_norm13ln_fwd_kernelINS_13Kernel_traitsIfffffjLj4096ELj1ELj1ELj4ELj16ENS_18Kernel_traits_baseILj4096EfffffjLj128EEEEELb1ELb1ELb0ELb0EEEvNS_9FwdParamsE --------------------------
	.section	.nv.shared._ZN10layer_norm13ln_fwd_kernelINS_13Kernel_traitsIfffffjLj4096ELj1ELj1ELj4ELj16ENS_18Kernel_traits_baseILj4096EfffffjLj128EEEEELb1ELb1ELb0ELb0EEEvNS_9FwdParamsE,"aw",@nobits
	.sectionflags	@""
	.align	16
	.zero		1024


//--------------------- .nv.shared._ZN10layer_norm13ln_fwd_kernelINS_13Kernel_traitsIfffffjLj4096ELj1ELj1ELj4ELj16ENS_18Kernel_traits_baseILj4096EfffffjLj128EEEEELb1ELb1ELb0ELb1EEEvNS_9FwdParamsE --------------------------
	.section	.nv.shared._ZN10layer_norm13ln_fwd_kernelINS_13Kernel_traitsIfffffjLj4096ELj1ELj1ELj4ELj16ENS_18Kernel_traits_baseILj4096EfffffjLj128EEEEELb1ELb1ELb0ELb1EEEvNS_9FwdParamsE,"aw",@nobits
	.sectionflags	@""
	.align	16
	.zero		1024


//--------------------- .nv.shared._ZN10layer_norm13ln_fwd_kernelINS_13Kernel_traitsIfffffjLj4096ELj1ELj1ELj4ELj16ENS_18Kernel_traits_baseILj4096EfffffjLj128EEEEELb1ELb1ELb1ELb0EEEvNS_9FwdParamsE --------------------------
	.section	.nv.shared._ZN10layer_norm13ln_fwd_kernelINS_13Kernel_traitsIfffffjLj4096ELj1ELj1ELj4ELj16ENS_18Kernel_traits_baseILj4096EfffffjLj128EEEEELb1ELb1ELb1ELb0EEEvNS_9FwdParamsE,"aw",@nobits
	.sectionflags	@""
	.align	16
	.zero		1024


//--------------------- .nv.shared._ZN10layer_norm13ln_fwd_kernelINS_13Kernel_traitsIfffffjLj4096ELj1ELj1ELj4ELj16ENS_18Kernel_traits_baseILj4096EfffffjLj128EEEEELb1ELb1ELb1ELb1EEEvNS_9FwdParamsE --------------------------
	.section	.nv.shared._ZN10layer_norm13ln_fwd_kernelINS_13Kernel_traitsIfffffjLj4096ELj1ELj1ELj4ELj16ENS_18Kernel_traits_baseILj4096EfffffjLj128EEEEELb1ELb1ELb1ELb1EEEvNS_9FwdParamsE,"aw",@nobits
	.sectionflags	@""
	.align	16
	.zero		1024


//--------------------- .nv.constant0._ZN10layer_norm13ln_fwd_kernelINS_13Kernel_traitsI13__nv_bfloat16S2_S2_S2_fjLj4096ELj1ELj1ELj4ELj16ENS_18Kernel_traits_baseILj4096ES2_S2_S2_S2_fjLj128EEEEELb0ELb0ELb0ELb0EEEvNS_9FwdParamsE --------------------------
	.section	.nv.constant0._ZN10layer_norm13ln_fwd_kernelINS_13Kernel_traitsI13__nv_bfloat16S2_S2_S2_fjLj4096ELj1ELj1ELj4ELj16ENS_18Kernel_traits_baseILj4096ES2_S2_S2_S2_fjLj128EEEEELb0ELb0ELb0ELb0EEEvNS_9FwdParamsE,"a",@progbits
	.sectionflags	@""
	.align	4
.nv.constant0._ZN10layer_norm13ln_fwd_kernelINS_13Kernel_traitsI13__nv_bfloat16S2_S2_S2_fjLj4096ELj1ELj1ELj4ELj16ENS_18Kernel_traits_baseILj4096ES2_S2_S2_S2_fjLj128EEEEELb0ELb0ELb0ELb0EEEvNS_9FwdParamsE:
	.zero		1128


//--------------------- .nv.constant0._ZN10layer_norm13ln_fwd_kernelINS_13Kernel_traitsI13__nv_bfloat16S2_S2_S2_fjLj4096ELj1ELj1ELj4ELj16ENS_18Kernel_traits_baseILj4096ES2_S2_S2_S2_fjLj128EEEEELb0ELb0ELb0ELb1EEEvNS_9FwdParamsE --------------------------
	.section	.nv.constant0._ZN10layer_norm13ln_fwd_kernelINS_13Kernel_traitsI13__nv_bfloat16S2_S2_S2_fjLj4096ELj1ELj1ELj4ELj16ENS_18Kernel_traits_baseILj4096ES2_S2_S2_S2_fjLj128EEEEELb0ELb0ELb0ELb1EEEvNS_9FwdParamsE,"a",@progbits
	.sectionflags	@""
	.align	4
.nv.constant0._ZN10layer_norm13ln_fwd_kernelINS_13Kernel_traitsI13__nv_bfloat16S2_S2_S2_fjLj4096ELj1ELj1ELj4ELj16ENS_18Kernel_traits_baseILj4096ES2_S2_S2_S2_fjLj128EEEEELb0ELb0ELb0ELb1EEEvNS_9FwdParamsE:
	.zero		1128


//--------------------- .nv.constant0._ZN10layer_norm13ln_fwd_kernelINS_13Kernel_traitsI13__nv_bfloat16S2_S2_S2_fjLj4096ELj1ELj1ELj4ELj16ENS_18Kernel_traits_baseILj4096ES2_S2_S2_S2_fjLj128EEEEELb0ELb0ELb1ELb0EEEvNS_9FwdParamsE --------------------------
	.section	.nv.constant0._ZN10layer_norm13ln_fwd_kernelINS_13Kernel_traitsI13__nv_bfloat16S2_S2_S2_fjLj4096ELj1ELj1ELj4ELj16ENS_18Kernel_traits_baseILj4096ES2_S2_S2_S2_fjLj128EEEEELb0ELb0ELb1ELb0EEEvNS_9FwdParamsE,"a",@progbits
	.sectionflags	@""
	.align	4
.nv.constant0._ZN10layer_norm13ln_fwd_kernelINS_13Kernel_traitsI13__nv_bfloat16S2_S2_S2_fjLj4096ELj1ELj1ELj4ELj16ENS_18Kernel_traits_baseILj4096ES2_S2_S2_S2_fjLj128EEEEELb0ELb0ELb1ELb0EEEvNS_9FwdParamsE:
	.zero		1128


//--------------------- .nv.constant0._ZN10layer_norm13ln_fwd_kernelINS_13Kernel_traitsI13__nv_bfloat16S2_S2_S2_fjLj4096ELj1ELj1ELj4ELj16ENS_18Kernel_traits_baseILj4096ES2_S2_S2_S2_fjLj128EEEEELb0ELb0ELb1ELb1EEEvNS_9FwdParamsE --------------------------
	.section	.nv.constant0._ZN10layer_norm13ln_fwd_kernelINS_13Kernel_traitsI13__nv_bfloat16S2_S2_S2_fjLj4096ELj1ELj1ELj4ELj16ENS_18Kernel_traits_baseILj4096ES2_S2_S2_S2_fjLj128EEEEELb0ELb0ELb1ELb1EEEvNS_9FwdParamsE,"a",@progbits
	.sectionflags	@""
	.align	4
.nv.constant0._ZN10layer_norm13ln_fwd_kernelINS_13Kernel_traitsI13__nv_bfloat16S2_S2_S2_fjLj4096ELj1ELj1ELj4ELj16ENS_18Kernel_traits_baseILj4096ES2_S2_S2_S2_fjLj128EEEEELb0ELb0ELb1ELb1EEEvNS_9FwdParamsE:
	.zero		1128


//--------------------- .nv.constant0._ZN10layer_norm13ln_fwd_kernelINS_13Kernel_traitsI13__nv_bfloat16S2_S2_S2_fjLj4096ELj1ELj1ELj4ELj16ENS_18Kernel_traits_baseILj4096ES2_S2_S2_S2_fjLj128EEEEELb0ELb1ELb0ELb0EEEvNS_9FwdParamsE --------------------------
	.section	.nv.constant0._ZN10layer_norm13ln_fwd_kernelINS_13Kernel_traitsI13__nv_bfloat16S2_S2_S2_fjLj4096ELj1ELj1ELj4ELj16ENS_18Kernel_traits_baseILj4096ES2_S2_S2_S2_fjLj128EEEEELb0ELb1ELb0ELb0EEEvNS_9FwdParamsE,"a",@progbits
	.sectionflags	@""
	.align	4
.nv.constant0._ZN10layer_norm13ln_fwd_kernelINS_13Kernel_traitsI13__nv_bfloat16S2_S2_S2_fjLj4096ELj1ELj1ELj4ELj16ENS_18Kernel_traits_baseILj4096ES2_S2_S2_S2_fjLj128EEEEELb0ELb1ELb0ELb0EEEvNS_9FwdParamsE:
	.zero		1128


//--------------------- .nv.constant0._ZN10layer_norm13ln_fwd_kernelINS_13Kernel_traitsI13__nv_bfloat16S2_S2_S2_fjLj4096ELj1ELj1ELj4ELj16ENS_18Kernel_traits_baseILj4096ES2_S2_S2_S2_fjLj128EEEEELb0ELb1ELb0ELb1EEEvNS_9FwdParamsE --------------------------
	.section	.nv.constant0._ZN10layer_norm13ln_fwd_kernelINS_13Kernel_traitsI13__nv_bfloat16S2_S2_S2_fjLj4096ELj1ELj1ELj4ELj16ENS_18Kernel_traits_baseILj4096ES2_S2_S2_S2_fjLj128EEEEELb0ELb1ELb0ELb1EEEvNS_9FwdParamsE,"a",@progbits
	.sectionflags	@""
	.align	4
.nv.constant0._ZN10layer_norm13ln_fwd_kernelINS_13Kernel_traitsI13__nv_bfloat16S2_S2_S2_fjLj4096ELj1ELj1ELj4ELj16ENS_18Kernel_traits_baseILj4096ES2_S2_S2_S2_fjLj128EEEEELb0ELb1ELb0ELb1EEEvNS_9FwdParamsE:
	.zero		1128


//--------------------- .nv.constant0._ZN10layer_norm13ln_fwd_kernelINS_13Kernel_traitsI13__nv_bfloat16S2_S2_S2_fjLj4096ELj1ELj1ELj4ELj16ENS_18Kernel_traits_baseILj4096ES2_S2_S2_S2_fjLj128EEEEELb0ELb1ELb1ELb0EEEvNS_9FwdParamsE --------------------------
	.section	.nv.constant0._ZN10layer_norm13ln_fwd_kernelINS_13Kernel_traitsI13__nv_bfloat16S2_S2_S2_fjLj4096ELj1ELj1ELj4ELj16ENS_18Kernel_traits_baseILj4096ES2_S2_S2_S2_fjLj128EEEEELb0ELb1ELb1ELb0EEEvNS_9FwdParamsE,"a",@progbits
	.sectionflags	@""
	.align	4
.nv.constant0._ZN10layer_norm13ln_fwd_kernelINS_13Kernel_traitsI13__nv_bfloat16S2_S2_S2_fjLj4096ELj1ELj1ELj4ELj16ENS_18Kernel_traits_baseILj4096ES2_S2_S2_S2_fjLj128EEEEELb0ELb1ELb1ELb0EEEvNS_9FwdParamsE:
	.zero		1128


//--------------------- .nv.constant0._ZN10layer_norm13ln_fwd_kernelINS_13Kernel_traitsI13__nv_bfloat16S2_S2_S2_fjLj4096ELj1ELj1ELj4ELj16ENS_18Kernel_traits_baseILj4096ES2_S2_S2_S2_fjLj128EEEEELb0ELb1ELb1ELb1EEEvNS_9FwdParamsE --------------------------
	.section	.nv.constant0._ZN10layer_norm13ln_fwd_kernelINS_13Kernel_traitsI13__nv_bfloat16S2_S2_S2_fjLj4096ELj1ELj1ELj4ELj16ENS_18Kernel_traits_baseILj4096ES2_S2_S2_S2_fjLj128EEEEELb0ELb1ELb1ELb1EEEvNS_9FwdParamsE,"a",@progbits
	.sectionflags	@""
	.align	4
.nv.constant0._ZN10layer_norm13ln_fwd_kernelINS_13Kernel_traitsI13__nv_bfloat16S2_S2_S2_fjLj4096ELj1ELj1ELj4ELj16ENS_18Kernel_traits_baseILj4096ES2_S2_S2_S2_fjLj128EEEEELb0ELb1ELb1ELb1EEEvNS_9FwdParamsE:
	.zero		1128


//--------------------- .nv.constant0._ZN10layer_norm13ln_fwd_kernelINS_13Kernel_traitsI13__nv_bfloat16S2_S2_S2_fjLj4096ELj1ELj1ELj4ELj16ENS_18Kernel_traits_baseILj4096ES2_S2_S2_S2_fjLj128EEEEELb1ELb0ELb0ELb0EEEvNS_9FwdParamsE --------------------------
	.section	.nv.constant0._ZN10layer_norm13ln_fwd_kernelINS_13Kernel_traitsI13__nv_bfloat16S2_S2_S2_fjLj4096ELj1ELj1ELj4ELj16ENS_18Kernel_traits_baseILj4096ES2_S2_S2_S2_fjLj128EEEEELb1ELb0ELb0ELb0EEEvNS_9FwdParamsE,"a",@progbits
	.sectionflags	@""
	.align	4
.nv.constant0._ZN10layer_norm13ln_fwd_kernelINS_13Kernel_traitsI13__nv_bfloat16S2_S2_S2_fjLj4096ELj1ELj1ELj4ELj16ENS_18Kernel_traits_baseILj4096ES2_S2_S2_S2_fjLj128EEEEELb1ELb0ELb0ELb0EEEvNS_9FwdParamsE:
	.zero		1128


//--------------------- .nv.constant0._ZN10layer_norm13ln_fwd_kernelINS_13Kernel_traitsI13__nv_bfloat16S2_S2_S2_fjLj4096ELj1ELj1ELj4ELj16ENS_18Kernel_traits_baseILj4096ES2_S2_S2_S2_fjLj128EEEEELb1ELb0ELb0ELb1EEEvNS_9FwdParamsE --------------------------
	.section	.nv.constant0._ZN10layer_norm13ln_fwd_kernelINS_13Kernel_traitsI13__nv_bfloat16S2_S2_S2_fjLj4096ELj1ELj1ELj4ELj16ENS_18Kernel_traits_baseILj4096ES2_S2_S2_S2_fjLj128EEEEELb1ELb0ELb0ELb1EEEvNS_9FwdParamsE,"a",@progbits
	.sectionflags	@""
	.align	4
.nv.constant0._ZN10layer_norm13ln_fwd_kernelINS_13Kernel_traitsI13__nv_bfloat16S2_S2_S2_fjLj4096ELj1ELj1ELj4ELj16ENS_18Kernel_traits_baseILj4096ES2_S2_S2_S2_fjLj128EEEEELb1ELb0ELb0ELb1EEEvNS_9FwdParamsE:
	.zero		1128


//--------------------- .nv.constant0._ZN10layer_norm13ln_fwd_kernelINS_13Kernel_traitsI13__nv_bfloat16S2_S2_S2_fjLj4096ELj1ELj1ELj4ELj16ENS_18Kernel_traits_baseILj4096ES2_S2_S2_S2_fjLj128EEEEELb1ELb0ELb1ELb0EEEvNS_9FwdParamsE --------------------------
	.section	.nv.constant0._ZN10layer_norm13ln_fwd_kernelINS_13Kernel_traitsI13__nv_bfloat16S2_S2_S2_fjLj4096ELj1ELj1ELj4ELj16ENS_18Kernel_traits_baseILj4096ES2_S2_S2_S2_fjLj128EEEEELb1ELb0ELb1ELb0EEEvNS_9FwdParamsE,"a",@progbits
	.sectionflags	@""
	.align	4
.nv.constant0._ZN10layer_norm13ln_fwd_kernelINS_13Kernel_traitsI13__nv_bfloat16S2_S2_S2_fjLj4096ELj1ELj1ELj4ELj16ENS_18Kernel_traits_baseILj4096ES2_S2_S2_S2_fjLj128EEEEELb1ELb0ELb1ELb0EEEvNS_9FwdParamsE:
	.zero		1128


//--------------------- .nv.constant0._ZN10layer_norm13ln_fwd_kernelINS_13Kernel_traitsI13__nv_bfloat16S2_S2_S2_fjLj4096ELj1ELj1ELj4ELj16ENS_18Kernel_traits_baseILj4096ES2_S2_S2_S2_fjLj128EEEEELb1ELb0ELb1ELb1EEEvNS_9FwdParamsE --------------------------
	.section	.nv.constant0._ZN10layer_norm13ln_fwd_kernelINS_13Kernel_traitsI13__nv_bfloat16S2_S2_S2_fjLj4096ELj1ELj1ELj4ELj16ENS_18Kernel_traits_baseILj4096ES2_S2_S2_S2_fjLj128EEEEELb1ELb0ELb1ELb1EEEvNS_9FwdParamsE,"a",@progbits
	.sectionflags	@""
	.align	4
.nv.constant0._ZN10layer_norm13ln_fwd_kernelINS_13Kernel_traitsI13__nv_bfloat16S2_S2_S2_fjLj4096ELj1ELj1ELj4ELj16ENS_18Kernel_traits_baseILj4096ES2_S2_S2_S2_fjLj128EEEEELb1ELb0ELb1ELb1EEEvNS_9FwdParamsE:
	.zero		1128


//--------------------- .nv.constant0._ZN10layer_norm13ln_fwd_kernelINS_13Kernel_traitsI13__nv_bfloat16S2_S2_S2_fjLj4096ELj1ELj1ELj4ELj16ENS_18Kernel_traits_baseILj4096ES2_S2_S2_S2_fjLj128EEEEELb1ELb1ELb0ELb0EEEvNS_9FwdParamsE --------------------------
	.section	.nv.constant0._ZN10layer_norm13ln_fwd_kernelINS_13Kernel_traitsI13__nv_bfloat16S2_S2_S2_fjLj4096ELj1ELj1ELj4ELj16ENS_18Kernel_traits_baseILj4096ES2_S2_S2_S2_fjLj128EEEEELb1ELb1ELb0ELb0EEEvNS_9FwdParamsE,"a",@progbits
	.sectionflags	@""
	.align	4
.nv.constant0._ZN10layer_norm13ln_fwd_kernelINS_13Kernel_traitsI13__nv_bfloat16S2_S2_S2_fjLj4096ELj1ELj1ELj4ELj16ENS_18Kernel_traits_baseILj4096ES2_S2_S2_S2_fjLj128EEEEELb1ELb1ELb0ELb0EEEvNS_9FwdParamsE:
	.zero		1128


//--------------------- .nv.constant0._ZN10layer_norm13ln_fwd_kernelINS_13Kernel_traitsI13__nv_bfloat16S2_S2_S2_fjLj4096ELj1ELj1ELj4ELj16ENS_18Kernel_traits_baseILj4096ES2_S2_S2_S2_fjLj128EEEEELb1ELb1ELb0ELb1EEEvNS_9FwdParamsE --------------------------
	.section	.nv.constant0._ZN10layer_norm13ln_fwd_kernelINS_13Kernel_traitsI13__nv_bfloat16S2_S2_S2_fjLj4096ELj1ELj1ELj4ELj16ENS_18Kernel_traits_baseILj4096ES2_S2_S2_S2_fjLj128EEEEELb1ELb1ELb0ELb1EEEvNS_9FwdParamsE,"a",@progbits
	.sectionflags	@""
	.align	4
.nv.constant0._ZN10layer_norm13ln_fwd_kernelINS_13Kernel_traitsI13__nv_bfloat16S2_S2_S2_fjLj4096ELj1ELj1ELj4ELj16ENS_18Kernel_traits_baseILj4096ES2_S2_S2_S2_fjLj128EEEEELb1ELb1ELb0ELb1EEEvNS_9FwdParamsE:
	.zero		1128


//--------------------- .nv.constant0._ZN10layer_norm13ln_fwd_kernelINS_13Kernel_traitsI13__nv_bfloat16S2_S2_S2_fjLj4096ELj1ELj1ELj4ELj16ENS_18Kernel_traits_baseILj4096ES2_S2_S2_S2_fjLj128EEEEELb1ELb1ELb1ELb0EEEvNS_9FwdParamsE --------------------------
	.section	.nv.constant0._ZN10layer_norm13ln_fwd_kernelINS_13Kernel_traitsI13__nv_bfloat16S2_S2_S2_fjLj4096ELj1ELj1ELj4ELj16ENS_18Kernel_traits_baseILj4096ES2_S2_S2_S2_fjLj128EEEEELb1ELb1ELb1ELb0EEEvNS_9FwdParamsE,"a",@progbits
	.sectionflags	@""
	.align	4
.nv.constant0._ZN10layer_norm13ln_fwd_kernelINS_13Kernel_traitsI13__nv_bfloat16S2_S2_S2_fjLj4096ELj1ELj1ELj4ELj16ENS_18Kernel_traits_baseILj4096ES2_S2_S2_S2_fjLj128EEEEELb1ELb1ELb1ELb0EEEvNS_9FwdParamsE:
	.zero		1128


//--------------------- .nv.constant0._ZN10layer_norm13ln_fwd_kernelINS_13Kernel_traitsI13__nv_bfloat16S2_S2_S2_fjLj4096ELj1ELj1ELj4ELj16ENS_18Kernel_traits_baseILj4096ES2_S2_S2_S2_fjLj128EEEEELb1ELb1ELb1ELb1EEEvNS_9FwdParamsE --------------------------
	.section	.nv.constant0._ZN10layer_norm13ln_fwd_kernelINS_13Kernel_traitsI13__nv_bfloat16S2_S2_S2_fjLj4096ELj1ELj1ELj4ELj16ENS_18Kernel_traits_baseILj4096ES2_S2_S2_S2_fjLj128EEEEELb1ELb1ELb1ELb1EEEvNS_9FwdParamsE,"a",@progbits
	.sectionflags	@""
	.align	4
.nv.constant0._ZN10layer_norm13ln_fwd_kernelINS_13Kernel_traitsI13__nv_bfloat16S2_S2_S2_fjLj4096ELj1ELj1ELj4ELj16ENS_18Kernel_traits_baseILj4096ES2_S2_S2_S2_fjLj128EEEEELb1ELb1ELb1ELb1EEEvNS_9FwdParamsE:
	.zero		1128


//--------------------- .nv.constant0._ZN10layer_norm13ln_fwd_kernelINS_13Kernel_traitsI6__halfS2_S2_S2_fjLj4096ELj1ELj1ELj4ELj16ENS_18Kernel_traits_baseILj4096ES2_S2_S2_S2_fjLj128EEEEELb0ELb0ELb0ELb0EEEvNS_9FwdParamsE --------------------------
	.section	.nv.constant0._ZN10layer_norm13ln_fwd_kernelINS_13Kernel_traitsI6__halfS2_S2_S2_fjLj4096ELj1ELj1ELj4ELj16ENS_18Kernel_traits_baseILj4096ES2_S2_S2_S2_fjLj128EEEEELb0ELb0ELb0ELb0EEEvNS_9FwdParamsE,"a",@progbits
	.sectionflags	@""
	.align	4
.nv.constant0._ZN10layer_norm13ln_fwd_kernelINS_13Kernel_traitsI6__halfS2_S2_S2_fjLj4096ELj1ELj1ELj4ELj16ENS_18Kernel_traits_baseILj4096ES2_S2_S2_S2_fjLj128EEEEELb0ELb0ELb0ELb0EEEvNS_9FwdParamsE:
	.zero		1128


//--------------------- .nv.constant0._ZN10layer_norm13ln_fwd_kernelINS_13Kernel_traitsI6__halfS2_S2_S2_fjLj4096ELj1ELj1ELj4ELj16ENS_18Kernel_traits_baseILj4096ES2_S2_S2_S2_fjLj128EEEEELb0ELb0ELb0ELb1EEEvNS_9FwdParamsE --------------------------
	.section	.nv.constant0._ZN10layer_norm13ln_fwd_kernelINS_13Kernel_traitsI6__halfS2_S2_S2_fjLj4096ELj1ELj1ELj4ELj16ENS_18Kernel_traits_baseILj4096ES2_S2_S2_S2_fjLj128EEEEELb0ELb0ELb0ELb1EEEvNS_9FwdParamsE,"a",@progbits
	.sectionflags	@""
	.align	4
.nv.constant0._ZN10layer_norm13ln_fwd_kernelINS_13Kernel_traitsI6__halfS2_S2_S2_fjLj4096ELj1ELj1ELj4ELj16ENS_18Kernel_traits_baseILj4096ES2_S2_S2_S2_fjLj128EEEEELb0ELb0ELb0ELb1EEEvNS_9FwdParamsE:
	.zero		1128


//--------------------- .nv.constant0._ZN10layer_norm13ln_fwd_kernelINS_13Kernel_traitsI6__halfS2_S2_S2_fjLj4096ELj1ELj1ELj4ELj16ENS_18Kernel_traits_baseILj4096ES2_S2_S2_S2_fjLj128EEEEELb0ELb0ELb1ELb0EEEvNS_9FwdParamsE --------------------------
	.section	.nv.constant0._ZN10layer_norm13ln_fwd_kernelINS_13Kernel_traitsI6__halfS2_S2_S2_fjLj4096ELj1ELj1ELj4ELj16ENS_18Kernel_traits_baseILj4096ES2_S2_S2_S2_fjLj128EEEEELb0ELb0ELb1ELb0EEEvNS_9FwdParamsE,"a",@progbits
	.sectionflags	@""
	.align	4
.nv.constant0._ZN10layer_norm13ln_fwd_kernelINS_13Kernel_traitsI6__halfS2_S2_S2_fjLj4096ELj1ELj1ELj4ELj16ENS_18Kernel_traits_baseILj4096ES2_S2_S2_S2_fjLj128EEEEELb0ELb0ELb1ELb0EEEvNS_9FwdParamsE:
	.zero		1128


//--------------------- .nv.constant0._ZN10layer_norm13ln_fwd_kernelINS_13Kernel_traitsI6__halfS2_S2_S2_fjLj4096ELj1ELj1ELj4ELj16ENS_18Kernel_traits_baseILj4096ES2_S2_S2_S2_fjLj128EEEEELb0ELb0ELb1ELb1EEEvNS_9FwdParamsE --------------------------
	.section	.nv.constant0._ZN10layer_norm13ln_fwd_kernelINS_13Kernel_traitsI6__halfS2_S2_S2_fjLj4096ELj1ELj1ELj4ELj16ENS_18Kernel_traits_baseILj4096ES2_S2_S2_S2_fjLj128EEEEELb0ELb0ELb1ELb1EEEvNS_9FwdParamsE,"a",@progbits
	.sectionflags	@""
	.align	4
.nv.constant0._ZN10layer_norm13ln_fwd_kernelINS_13Kernel_traitsI6__halfS2_S2_S2_fjLj4096ELj1ELj1ELj4ELj16ENS_18Kernel_traits_baseILj4096ES2_S2_S2_S2_fjLj128EEEEELb0ELb0ELb1ELb1EEEvNS_9FwdParamsE:
	.zero		1128


//--------------------- .nv.constant0._ZN10layer_norm13ln_fwd_kernelINS_13Kernel_traitsI6__halfS2_S2_S2_fjLj4096ELj1ELj1ELj4ELj16ENS_18Kernel_traits_baseILj4096ES2_S2_S2_S2_fjLj128EEEEELb0ELb1ELb0ELb0EEEvNS_9FwdParamsE --------------------------
	.section	.nv.constant0._ZN10layer_norm13ln_fwd_kernelINS_13Kernel_traitsI6__halfS2_S2_S2_fjLj4096ELj1ELj1ELj4ELj16ENS_18Kernel_traits_baseILj4096ES2_S2_S2_S2_fjLj128EEEEELb0ELb1ELb0ELb0EEEvNS_9FwdParamsE,"a",@progbits
	.sectionflags	@""
	.align	4
.nv.constant0._ZN10layer_norm13ln_fwd_kernelINS_13Kernel_traitsI6__halfS2_S2_S2_fjLj4096ELj1ELj1ELj4ELj16ENS_18Kernel_traits_baseILj4096ES2_S2_S2_S2_fjLj128EEEEELb0ELb1ELb0ELb0EEEvNS_9FwdParamsE:
	.zero		1128


//--------------------- .nv.constant0._ZN10layer_norm13ln_fwd_kernelINS_13Kernel_traitsI6__halfS2_S2_S2_fjLj4096ELj1ELj1ELj4ELj16ENS_18Kernel_traits_baseILj4096ES2_S2_S2_S2_fjLj128EEEEELb0ELb1ELb0ELb1EEEvNS_9FwdParamsE --------------------------
	.section	.nv.constant0._ZN10layer_norm13ln_fwd_kernelINS_13Kernel_traitsI6__halfS2_S2_S2_fjLj4096ELj1ELj1ELj4ELj16ENS_18Kernel_traits_baseILj4096ES2_S2_S2_S2_fjLj128EEEEELb0ELb1ELb0ELb1EEEvNS_9FwdParamsE,"a",@progbits
	.sectionflags	@""
	.align	4
.nv.constant0._ZN10layer_norm13ln_fwd_kernelINS_13Kernel_traitsI6__halfS2_S2_S2_fjLj4096ELj1ELj1ELj4ELj16ENS_18Kernel_traits_baseILj4096ES2_S2_S2_S2_fjLj128EEEEELb0ELb1ELb0ELb1EEEvNS_9FwdParamsE:
	.zero		1128


//--------------------- .nv.constant0._ZN10layer_norm13ln_fwd_kernelINS_13Kernel_traitsI6__halfS2_S2_S2_fjLj4096ELj1ELj1ELj4ELj16ENS_18Kernel_traits_baseILj4096ES2_S2_S2_S2_fjLj128EEEEELb0ELb1ELb1ELb0EEEvNS_9FwdParamsE --------------------------
	.section	.nv.constant0._ZN10layer_norm13ln_fwd_kernelINS_13Kernel_traitsI6__halfS2_S2_S2_fjLj4096ELj1ELj1ELj4ELj16ENS_18Kernel_traits_baseILj4096ES2_S2_S2_S2_fjLj128EEEEELb0ELb1ELb1ELb0EEEvNS_9FwdParamsE,"a",@progbits
	.sectionflags	@""
	.align	4
.nv.constant0._ZN10layer_norm13ln_fwd_kernelINS_13Kernel_traitsI6__halfS2_S2_S2_fjLj4096ELj1ELj1ELj4ELj16ENS_18Kernel_traits_baseILj4096ES2_S2_S2_S2_fjLj128EEEEELb0ELb1ELb1ELb0EEEvNS_9FwdParamsE:
	.zero		1128


//--------------------- .nv.constant0._ZN10layer_norm13ln_fwd_kernelINS_13Kernel_traitsI6__halfS2_S2_S2_fjLj4096ELj1ELj1ELj4ELj16ENS_18Kernel_traits_baseILj4096ES2_S2_S2_S2_fjLj128EEEEELb0ELb1ELb1ELb1EEEvNS_9FwdParamsE --------------------------
	.section	.nv.constant0._ZN10layer_norm13ln_fwd_kernelINS_13Kernel_traitsI6__halfS2_S2_S2_fjLj4096ELj1ELj1ELj4ELj16ENS_18Kernel_traits_baseILj4096ES2_S2_S2_S2_fjLj128EEEEELb0ELb1ELb1ELb1EEEvNS_9FwdParamsE,"a",@progbits
	.sectionflags	@""
	.align	4
.nv.constant0._ZN10layer_norm13ln_fwd_kernelINS_13Kernel_traitsI6__halfS2_S2_S2_fjLj4096ELj1ELj1ELj4ELj16ENS_18Kernel_traits_baseILj4096ES2_S2_S2_S2_fjLj128EEEEELb0ELb1ELb1ELb1EEEvNS_9FwdParamsE:
	.zero		1128


//--------------------- .nv.constant0._ZN10layer_norm13ln_fwd_kernelINS_13Kernel_traitsI6__halfS2_S2_S2_fjLj4096ELj1ELj1ELj4ELj16ENS_18Kernel_traits_baseILj4096ES2_S2_S2_S2_fjLj128EEEEELb1ELb0ELb0ELb0EEEvNS_9FwdParamsE --------------------------
	.section	.nv.constant0._ZN10layer_norm13ln_fwd_kernelINS_13Kernel_traitsI6__halfS2_S2_S2_fjLj4096ELj1ELj1ELj4ELj16ENS_18Kernel_traits_baseILj4096ES2_S2_S2_S2_fjLj128EEEEELb1ELb0ELb0ELb0EEEvNS_9FwdParamsE,"a",@progbits
	.sectionflags	@""
	.align	4
.nv.constant0._ZN10layer_norm13ln_fwd_kernelINS_13Kernel_traitsI6__halfS2_S2_S2_fjLj4096ELj1ELj1ELj4ELj16ENS_18Kernel_traits_baseILj4096ES2_S2_S2_S2_fjLj128EEEEELb1ELb0ELb0ELb0EEEvNS_9FwdParamsE:
	.zero		1128


//--------------------- .nv.constant0._ZN10layer_norm13ln_fwd_kernelINS_13Kernel_traitsI6__halfS2_S2_S2_fjLj4096ELj1ELj1ELj4ELj16ENS_18Kernel_traits_baseILj4096ES2_S2_S2_S2_fjLj128EEEEELb1ELb0ELb0ELb1EEEvNS_9FwdParamsE --------------------------
	.section	.nv.constant0._ZN10layer_norm13ln_fwd_kernelINS_13Kernel_traitsI6__halfS2_S2_S2_fjLj4096ELj1ELj1ELj4ELj16ENS_18Kernel_traits_baseILj4096ES2_S2_S2_S2_fjLj128EEEEELb1ELb0ELb0ELb1EEEvNS_9FwdParamsE,"a",@progbits
	.sectionflags	@""
	.align	4
.nv.constant0._ZN10layer_norm13ln_fwd_kernelINS_13Kernel_traitsI6__halfS2_S2_S2_fjLj4096ELj1ELj1ELj4ELj16ENS_18Kernel_traits_baseILj4096ES2_S2_S2_S2_fjLj128EEEEELb1ELb0ELb0ELb1EEEvNS_9FwdParamsE:
	.zero		1128


//--------------------- .nv.constant0._ZN10layer_norm13ln_fwd_kernelINS_13Kernel_traitsI6__halfS2_S2_S2_fjLj4096ELj1ELj1ELj4ELj16ENS_18Kernel_traits_baseILj4096ES2_S2_S2_S2_fjLj128EEEEELb1ELb0ELb1ELb0EEEvNS_9FwdParamsE --------------------------
	.section	.nv.constant0._ZN10layer_norm13ln_fwd_kernelINS_13Kernel_traitsI6__halfS2_S2_S2_fjLj4096ELj1ELj1ELj4ELj16ENS_18Kernel_traits_baseILj4096ES2_S2_S2_S2_fjLj128EEEEELb1ELb0ELb1ELb0EEEvNS_9FwdParamsE,"a",@progbits
	.sectionflags	@""
	.align	4
.nv.constant0._ZN10layer_norm13ln_fwd_kernelINS_13Kernel_traitsI6__halfS2_S2_S2_fjLj4096ELj1ELj1ELj4ELj16ENS_18Kernel_traits_baseILj4096ES2_S2_S2_S2_fjLj128EEEEELb1ELb0ELb1ELb0EEEvNS_9FwdParamsE:
	.zero		1128


//--------------------- .nv.constant0._ZN10layer_norm13ln_fwd_kernelINS_13Kernel_traitsI6__halfS2_S2_S2_fjLj4096ELj1ELj1ELj4ELj16ENS_18Kernel_traits_baseILj4096ES2_S2_S2_S2_fjLj128EEEEELb1ELb0ELb1ELb1EEEvNS_9FwdParamsE --------------------------
	.section	.nv.constant0._ZN10layer_norm13ln_fwd_kernelINS_13Kernel_traitsI6__halfS2_S2_S2_fjLj4096ELj1ELj1ELj4ELj16ENS_18Kernel_traits_baseILj4096ES2_S2_S2_S2_fjLj128EEEEELb1ELb0ELb1ELb1EEEvNS_9FwdParamsE,"a",@progbits
	.sectionflags	@""
	.align	4
.nv.constant0._ZN10layer_norm13ln_fwd_kernelINS_13Kernel_traitsI6__halfS2_S2_S2_fjLj4096ELj1ELj1ELj4ELj16ENS_18Kernel_traits_baseILj4096ES2_S2_S2_S2_fjLj128EEEEELb1ELb0ELb1ELb1EEEvNS_9FwdParamsE:
	.zero		1128


//--------------------- .nv.constant0._ZN10layer_norm13ln_fwd_kernelINS_13Kernel_traitsI6__halfS2_S2_S2_fjLj4096ELj1ELj1ELj4ELj16ENS_18Kernel_traits_baseILj4096ES2_S2_S2_S2_fjLj128EEEEELb1ELb1ELb0ELb0EEEvNS_9FwdParamsE --------------------------
	.section	.nv.constant0._ZN10layer_norm13ln_fwd_kernelINS_13Kernel_traitsI6__halfS2_S2_S2_fjLj4096ELj1ELj1ELj4ELj16ENS_18Kernel_traits_baseILj4096ES2_S2_S2_S2_fjLj128EEEEELb1ELb1ELb0ELb0EEEvNS_9FwdParamsE,"a",@progbits
	.sectionflags	@""
	.align	4
.nv.constant0._ZN10layer_norm13ln_fwd_kernelINS_13Kernel_traitsI6__halfS2_S2_S2_fjLj4096ELj1ELj1ELj4ELj16ENS_18Kernel_traits_baseILj4096ES2_S2_S2_S2_fjLj128EEEEELb1ELb1ELb0ELb0EEEvNS_9FwdParamsE:
	.zero		1128


//--------------------- .nv.constant0._ZN10layer_norm13ln_fwd_kernelINS_13Kernel_traitsI6__halfS2_S2_S2_fjLj4096ELj1ELj1ELj4ELj16ENS_18Kernel_traits_baseILj4096ES2_S2_S2_S2_fjLj128EEEEELb1ELb1ELb0ELb1EEEvNS_9FwdParamsE --------------------------
	.section	.nv.constant0._ZN10layer_norm13ln_fwd_kernelINS_13Kernel_traitsI6__halfS2_S2_S2_fjLj4096ELj1ELj1ELj4ELj16ENS_18Kernel_traits_baseILj4096ES2_S2_S2_S2_fjLj128EEEEELb1ELb1ELb0ELb1EEEvNS_9FwdParamsE,"a",@progbits
	.sectionflags	@""
	.align	4
.nv.constant0._ZN10layer_norm13ln_fwd_kernelINS_13Kernel_traitsI6__halfS2_S2_S2_fjLj4096ELj1ELj1ELj4ELj16ENS_18Kernel_traits_baseILj4096ES2_S2_S2_S2_fjLj128EEEEELb1ELb1ELb0ELb1EEEvNS_9FwdParamsE:
	.zero		1128


//--------------------- .nv.constant0._ZN10layer_norm13ln_fwd_kernelINS_13Kernel_traitsI6__halfS2_S2_S2_fjLj4096ELj1ELj1ELj4ELj16ENS_18Kernel_traits_baseILj4096ES2_S2_S2_S2_fjLj128EEEEELb1ELb1ELb1ELb0EEEvNS_9FwdParamsE --------------------------
	.section	.nv.constant0._ZN10layer_norm13ln_fwd_kernelINS_13Kernel_traitsI6__halfS2_S2_S2_fjLj4096ELj1ELj1ELj4ELj16ENS_18Kernel_traits_baseILj4096ES2_S2_S2_S2_fjLj128EEEEELb1ELb1ELb1ELb0EEEvNS_9FwdParamsE,"a",@progbits
	.sectionflags	@""
	.align	4
.nv.constant0._ZN10layer_norm13ln_fwd_kernelINS_13Kernel_traitsI6__halfS2_S2_S2_fjLj4096ELj1ELj1ELj4ELj16ENS_18Kernel_traits_baseILj4096ES2_S2_S2_S2_fjLj128EEEEELb1ELb1ELb1ELb0EEEvNS_9FwdParamsE:
	.zero		1128


//--------------------- .nv.constant0._ZN10layer_norm13ln_fwd_kernelINS_13Kernel_traitsI6__halfS2_S2_S2_fjLj4096ELj1ELj1ELj4ELj16ENS_18Kernel_traits_baseILj4096ES2_S2_S2_S2_fjLj128EEEEELb1ELb1ELb1ELb1EEEvNS_9FwdParamsE --------------------------
	.section	.nv.constant0._ZN10layer_norm13ln_fwd_kernelINS_13Kernel_traitsI6__halfS2_S2_S2_fjLj4096ELj1ELj1ELj4ELj16ENS_18Kernel_traits_baseILj4096ES2_S2_S2_S2_fjLj128EEEEELb1ELb1ELb1ELb1EEEvNS_9FwdParamsE,"a",@progbits
	.sectionflags	@""
	.align	4
.nv.constant0._ZN10layer_norm13ln_fwd_kernelINS_13Kernel_traitsI6__halfS2_S2_S2_fjLj4096ELj1ELj1ELj4ELj16ENS_18Kernel_traits_baseILj4096ES2_S2_S2_S2_fjLj128EEEEELb1ELb1ELb1ELb1EEEvNS_9FwdParamsE:
	.zero		1128


//--------------------- .nv.constant0._ZN10layer_norm13ln_fwd_kernelINS_13Kernel_traitsIf13__nv_bfloat16S2_S2_fjLj4096ELj1ELj1ELj4ELj16ENS_18Kernel_traits_baseILj4096EfS2_S2_S2_fjLj128EEEEELb0ELb0ELb0ELb0EEEvNS_9FwdParamsE --------------------------
	.section	.nv.constant0._ZN10layer_norm13ln_fwd_kernelINS_13Kernel_traitsIf13__nv_bfloat16S2_S2_fjLj4096ELj1ELj1ELj4ELj16ENS_18Kernel_traits_baseILj4096EfS2_S2_S2_fjLj128EEEEELb0ELb0ELb0ELb0EEEvNS_9FwdParamsE,"a",@progbits
	.sectionflags	@""
	.align	4
.nv.constant0._ZN10layer_norm13ln_fwd_kernelINS_13Kernel_traitsIf13__nv_bfloat16S2_S2_fjLj4096ELj1ELj1ELj4ELj16ENS_18Kernel_traits_baseILj4096EfS2_S2_S2_fjLj128EEEEELb0ELb0ELb0ELb0EEEvNS_9FwdParamsE:
	.zero		1128


//--------------------- .nv.constant0._ZN10layer_norm13ln_fwd_kernelINS_13Kernel_traitsIf13__nv_bfloat16S2_S2_fjLj4096ELj1ELj1ELj4ELj16ENS_18Kernel_traits_baseILj4096EfS2_S2_S2_fjLj128EEEEELb0ELb0ELb0ELb1EEEvNS_9FwdParamsE --------------------------
	.section	.nv.constant0._ZN10layer_norm13ln_fwd_kernelINS_13Kernel_traitsIf13__nv_bfloat16S2_S2_fjLj4096ELj1ELj1ELj4ELj16ENS_18Kernel_traits_baseILj4096EfS2_S2_S2_fjLj128EEEEELb0ELb0ELb0ELb1EEEvNS_9FwdParamsE,"a",@progbits
	.sectionflags	@""
	.align	4
.nv.constant0._ZN10layer_norm13ln_fwd_kernelINS_13Kernel_traitsIf13__nv_bfloat16S2_S2_fjLj4096ELj1ELj1ELj4ELj16ENS_18Kernel_traits_baseILj4096EfS2_S2_S2_fjLj128EEEEELb0ELb0ELb0ELb1EEEvNS_9FwdParamsE:
	.zero		1128


//--------------------- .nv.constant0._ZN10layer_norm13ln_fwd_kernelINS_13Kernel_traitsIf13__nv_bfloat16S2_S2_fjLj4096ELj1ELj1ELj4ELj16ENS_18Kernel_traits_baseILj4096EfS2_S2_S2_fjLj128EEEEELb0ELb0ELb1ELb0EEEvNS_9FwdParamsE --------------------------
	.section	.nv.constant0._ZN10layer_norm13ln_fwd_kernelINS_13Kernel_traitsIf13__nv_bfloat16S2_S2_fjLj4096ELj1ELj1ELj4ELj16ENS_18Kernel_traits_baseILj4096EfS2_S2_S2_fjLj128EEEEELb0ELb0ELb1ELb0EEEvNS_9FwdParamsE,"a",@progbits
	.sectionflags	@""
	.align	4
.nv.constant0._ZN10layer_norm13ln_fwd_kernelINS_13Kernel_traitsIf13__nv_bfloat16S2_S2_fjLj4096ELj1ELj1ELj4ELj16ENS_18Kernel_traits_baseILj4096EfS2_S2_S2_fjLj128EEEEELb0ELb0ELb1ELb0EEEvNS_9FwdParamsE:
	.zero		1128


//--------------------- .nv.constant0._ZN10layer_norm13ln_fwd_kernelINS_13Kernel_traitsIf13__nv_bfloat16S2_S2_fjLj4096ELj1ELj1ELj4ELj16ENS_18Kernel_traits_baseILj4096EfS2_S2_S2_fjLj128EEEEELb0ELb0ELb1ELb1EEEvNS_9FwdParamsE --------------------------
	.section	.nv.constant0._ZN10layer_norm13ln_fwd_kernelINS_13Kernel_traitsIf13__nv_bfloat16S2_S2_fjLj4096ELj1ELj1ELj4ELj16ENS_18Kernel_traits_baseILj4096EfS2_S2_S2_fjLj128EEEEELb0ELb0ELb1ELb1EEEvNS_9FwdParamsE,"a",@progbits
	.sectionflags	@""
	.align	4
.nv.constant0._ZN10layer_norm13ln_fwd_kernelINS_13Kernel_traitsIf13__nv_bfloat16S2_S2_fjLj4096ELj1ELj1ELj4ELj16ENS_18Kernel_traits_baseILj4096EfS2_S2_S2_fjLj128EEEEELb0ELb0ELb1ELb1EEEvNS_9FwdParamsE:
	.zero		1128


//--------------------- .nv.constant0._ZN10layer_norm13ln_fwd_kernelINS_13Kernel_traitsIf13__nv_bfloat16S2_S2_fjLj4096ELj1ELj1ELj4ELj16ENS_18Kernel_traits_baseILj4096EfS2_S2_S2_fjLj128EEEEELb0ELb1ELb0ELb0EEEvNS_9FwdParamsE --------------------------
	.section	.nv.constant0._ZN10layer_norm13ln_fwd_kernelINS_13Kernel_traitsIf13__nv_bfloat16S2_S2_fjLj4096ELj1ELj1ELj4ELj16ENS_18Kernel_traits_baseILj4096EfS2_S2_S2_fjLj128EEEEELb0ELb1ELb0ELb0EEEvNS_9FwdParamsE,"a",@progbits
	.sectionflags	@""
	.align	4
.nv.constant0._ZN10layer_norm13ln_fwd_kernelINS_13Kernel_traitsIf13__nv_bfloat16S2_S2_fjLj4096ELj1ELj1ELj4ELj16ENS_18Kernel_traits_baseILj4096EfS2_S2_S2_fjLj128EEEEELb0ELb1ELb0ELb0EEEvNS_9FwdParamsE:
	.zero		1128


//--------------------- .nv.constant0._ZN10layer_norm13ln_fwd_kernelINS_13Kernel_traitsIf13__nv_bfloat16S2_S2_fjLj4096ELj1ELj1ELj4ELj16ENS_18Kernel_traits_baseILj4096EfS2_S2_S2_fjLj128EEEEELb0ELb1ELb0ELb1EEEvNS_9FwdParamsE --------------------------
	.section	.nv.constant0._ZN10layer_norm13ln_fwd_kernelINS_13Kernel_traitsIf13__nv_bfloat16S2_S2_fjLj4096ELj1ELj1ELj4ELj16ENS_18Kernel_traits_baseILj4096EfS2_S2_S2_fjLj128EEEEELb0ELb1ELb0ELb1EEEvNS_9FwdParamsE,"a",@progbits
	.sectionflags	@""
	.align	4
.nv.constant0._ZN10layer_norm13ln_fwd_kernelINS_13Kernel_traitsIf13__nv_bfloat16S2_S2_fjLj4096ELj1ELj1ELj4ELj16ENS_18Kernel_traits_baseILj4096EfS2_S2_S2_fjLj128EEEEELb0ELb1ELb0ELb1EEEvNS_9FwdParamsE:
	.zero		1128


//--------------------- .nv.constant0._ZN10layer_norm13ln_fwd_kernelINS_13Kernel_traitsIf13__nv_bfloat16S2_S2_fjLj4096ELj1ELj1ELj4ELj16ENS_18Kernel_traits_baseILj4096EfS2_S2_S2_fjLj128EEEEELb0ELb1ELb1ELb0EEEvNS_9FwdParamsE --------------------------
	.section	.nv.constant0._ZN10layer_norm13ln_fwd_kernelINS_13Kernel_traitsIf13__nv_bfloat16S2_S2_fjLj4096ELj1ELj1ELj4ELj16ENS_18Kernel_traits_baseILj4096EfS2_S2_S2_fjLj128EEEEELb0ELb1ELb1ELb0EEEvNS_9FwdParamsE,"a",@progbits
	.sectionflags	@""
	.align	4
.nv.constant0._ZN10layer_norm13ln_fwd_kernelINS_13Kernel_traitsIf13__nv_bfloat16S2_S2_fjLj4096ELj1ELj1ELj4ELj16ENS_18Kernel_traits_baseILj4096EfS2_S2_S2_fjLj128EEEEELb0ELb1ELb1ELb0EEEvNS_9FwdParamsE:
	.zero		1128


//--------------------- .nv.constant0._ZN10layer_norm13ln_fwd_kernelINS_13Kernel_traitsIf13__nv_bfloat16S2_S2_fjLj4096ELj1ELj1ELj4ELj16ENS_18Kernel_traits_baseILj4096EfS2_S2_S2_fjLj128EEEEELb0ELb1ELb1ELb1EEEvNS_9FwdParamsE --------------------------
	.section	.nv.constant0._ZN10layer_norm13ln_fwd_kernelINS_13Kernel_traitsIf13__nv_bfloat16S2_S2_fjLj4096ELj1ELj1ELj4ELj16ENS_18Kernel_traits_baseILj4096EfS2_S2_S2_fjLj128EEEEELb0ELb1ELb1ELb1EEEvNS_9FwdParamsE,"a",@progbits
	.sectionflags	@""
	.align	4
.nv.constant0._ZN10layer_norm13ln_fwd_kernelINS_13Kernel_traitsIf13__nv_bfloat16S2_S2_fjLj4096ELj1ELj1ELj4ELj16ENS_18Kernel_traits_baseILj4096EfS2_S2_S2_fjLj128EEEEELb0ELb1ELb1ELb1EEEvNS_9FwdParamsE:
	.zero		1128


//--------------------- .nv.constant0._ZN10layer_norm13ln_fwd_kernelINS_13Kernel_traitsIf13__nv_bfloat16S2_S2_fjLj4096ELj1ELj1ELj4ELj16ENS_18Kernel_traits_baseILj4096EfS2_S2_S2_fjLj128EEEEELb1ELb0ELb0ELb0EEEvNS_9FwdParamsE --------------------------
	.section	.nv.constant0._ZN10layer_norm13ln_fwd_kernelINS_13Kernel_traitsIf13__nv_bfloat16S2_S2_fjLj4096ELj1ELj1ELj4ELj16ENS_18Kernel_traits_baseILj4096EfS2_S2_S2_fjLj128EEEEELb1ELb0ELb0ELb0EEEvNS_9FwdParamsE,"a",@progbits
	.sectionflags	@""
	.align	4
.nv.constant0._ZN10layer_norm13ln_fwd_kernelINS_13Kernel_traitsIf13__nv_bfloat16S2_S2_fjLj4096ELj1ELj1ELj4ELj16ENS_18Kernel_traits_baseILj4096EfS2_S2_S2_fjLj128EEEEELb1ELb0ELb0ELb0EEEvNS_9FwdParamsE:
	.zero		1128


//--------------------- .nv.constant0._ZN10layer_norm13ln_fwd_kernelINS_13Kernel_traitsIf13__nv_bfloat16S2_S2_fjLj4096ELj1ELj1ELj4ELj16ENS_18Kernel_traits_baseILj4096EfS2_S2_S2_fjLj128EEEEELb1ELb0ELb0ELb1EEEvNS_9FwdParamsE --------------------------
	.section	.nv.constant0._ZN10layer_norm13ln_fwd_kernelINS_13Kernel_traitsIf13__nv_bfloat16S2_S2_fjLj4096ELj1ELj1ELj4ELj16ENS_18Kernel_traits_baseILj4096EfS2_S2_S2_fjLj128EEEEELb1ELb0ELb0ELb1EEEvNS_9FwdParamsE,"a",@progbits
	.sectionflags	@""
	.align	4
.nv.constant0._ZN10layer_norm13ln_fwd_kernelINS_13Kernel_traitsIf13__nv_bfloat16S2_S2_fjLj4096ELj1ELj1ELj4ELj16ENS_18Kernel_traits_baseILj4096EfS2_S2_S2_fjLj128EEEEELb1ELb0ELb0ELb1EEEvNS_9FwdParamsE:
	.zero		1128


//--------------------- .nv.constant0._ZN10layer_norm13ln_fwd_kernelINS_13Kernel_traitsIf13__nv_bfloat16S2_S2_fjLj4096ELj1ELj1ELj4ELj16ENS_18Kernel_traits_baseILj4096EfS2_S2_S2_fjLj128EEEEELb1ELb0ELb1ELb0EEEvNS_9FwdParamsE --------------------------
	.section	.nv.constant0._ZN10layer_norm13ln_fwd_kernelINS_13Kernel_traitsIf13__nv_bfloat16S2_S2_fjLj4096ELj1ELj1ELj4ELj16ENS_18Kernel_traits_baseILj4096EfS2_S2_S2_fjLj128EEEEELb1ELb0ELb1ELb0EEEvNS_9FwdParamsE,"a",@progbits
	.sectionflags	@""
	.align	4
.nv.constant0._ZN10layer_norm13ln_fwd_kernelINS_13Kernel_traitsIf13__nv_bfloat16S2_S2_fjLj4096ELj1ELj1ELj4ELj16ENS_18Kernel_traits_baseILj4096EfS2_S2_S2_fjLj128EEEEELb1ELb0ELb1ELb0EEEvNS_9FwdParamsE:
	.zero		1128


//--------------------- .nv.constant0._ZN10layer_norm13ln_fwd_kernelINS_13Kernel_traitsIf13__nv_bfloat16S2_S2_fjLj4096ELj1ELj1ELj4ELj16ENS_18Kernel_traits_baseILj4096EfS2_S2_S2_fjLj128EEEEELb1ELb0ELb1ELb1EEEvNS_9FwdParamsE --------------------------
	.section	.nv.constant0._ZN10layer_norm13ln_fwd_kernelINS_13Kernel_traitsIf13__nv_bfloat16S2_S2_fjLj4096ELj1ELj1ELj4ELj16ENS_18Kernel_traits_baseILj4096EfS2_S2_S2_fjLj128EEEEELb1ELb0ELb1ELb1EEEvNS_9FwdParamsE,"a",@progbits
	.sectionflags	@""
	.align	4
.nv.constant0._ZN10layer_norm13ln_fwd_kernelINS_13Kernel_traitsIf13__nv_bfloat16S2_S2_fjLj4096ELj1ELj1ELj4ELj16ENS_18Kernel_traits_baseILj4096EfS2_S2_S2_fjLj128EEEEELb1ELb0ELb1ELb1EEEvNS_9FwdParamsE:
	.zero		1128


//--------------------- .nv.constant0._ZN10layer_norm13ln_fwd_kernelINS_13Kernel_traitsIf13__nv_bfloat16S2_S2_fjLj4096ELj1ELj1ELj4ELj16ENS_18Kernel_traits_baseILj4096EfS2_S2_S2_fjLj128EEEEELb1ELb1ELb0ELb0EEEvNS_9FwdParamsE --------------------------
	.section	.nv.constant0._ZN10layer_norm13ln_fwd_kernelINS_13Kernel_traitsIf13__nv_bfloat16S2_S2_fjLj4096ELj1ELj1ELj4ELj16ENS_18Kernel_traits_baseILj4096EfS2_S2_S2_fjLj128EEEEELb1ELb1ELb0ELb0EEEvNS_9FwdParamsE,"a",@progbits
	.sectionflags	@""
	.align	4
.nv.constant0._ZN10layer_norm13ln_fwd_kernelINS_13Kernel_traitsIf13__nv_bfloat16S2_S2_fjLj4096ELj1ELj1ELj4ELj16ENS_18Kernel_traits_baseILj4096EfS2_S2_S2_fjLj128EEEEELb1ELb1ELb0ELb0EEEvNS_9FwdParamsE:
	.zero		1128


//--------------------- .nv.constant0._ZN10layer_norm13ln_fwd_kernelINS_13Kernel_traitsIf13__nv_bfloat16S2_S2_fjLj4096ELj1ELj1ELj4ELj16ENS_18Kernel_traits_baseILj4096EfS2_S2_S2_fjLj128EEEEELb1ELb1ELb0ELb1EEEvNS_9FwdParamsE --------------------------
	.section	.nv.constant0._ZN10layer_norm13ln_fwd_kernelINS_13Kernel_traitsIf13__nv_bfloat16S2_S2_fjLj4096ELj1ELj1ELj4ELj16ENS_18Kernel_traits_baseILj4096EfS2_S2_S2_fjLj128EEEEELb1ELb1ELb0ELb1EEEvNS_9FwdParamsE,"a",@progbits
	.sectionflags	@""
	.align	4
.nv.constant0._ZN10layer_norm13ln_fwd_kernelINS_13Kernel_traitsIf13__nv_bfloat16S2_S2_fjLj4096ELj1ELj1ELj4ELj16ENS_18Kernel_traits_baseILj4096EfS2_S2_S2_fjLj128EEEEELb1ELb1ELb0ELb1EEEvNS_9FwdParamsE:
	.zero		1128


//--------------------- .nv.constant0._ZN10layer_norm13ln_fwd_kernelINS_13Kernel_traitsIf13__nv_bfloat16S2_S2_fjLj4096ELj1ELj1ELj4ELj16ENS_18Kernel_traits_baseILj4096EfS2_S2_S2_fjLj128EEEEELb1ELb1ELb1ELb0EEEvNS_9FwdParamsE --------------------------
	.section	.nv.constant0._ZN10layer_norm13ln_fwd_kernelINS_13Kernel_traitsIf13__nv_bfloat16S2_S2_fjLj4096ELj1ELj1ELj4ELj16ENS_18Kernel_traits_baseILj4096EfS2_S2_S2_fjLj128EEEEELb1ELb1ELb1ELb0EEEvNS_9FwdParamsE,"a",@progbits
	.sectionflags	@""
	.align	4
.nv.constant0._ZN10layer_norm13ln_fwd_kernelINS_13Kernel_traitsIf13__nv_bfloat16S2_S2_fjLj4096ELj1ELj1ELj4ELj16ENS_18Kernel_traits_baseILj4096EfS2_S2_S2_fjLj128EEEEELb1ELb1ELb1ELb0EEEvNS_9FwdParamsE:
	.zero		1128


//--------------------- .nv.constant0._ZN10layer_norm13ln_fwd_kernelINS_13Kernel_traitsIf13__nv_bfloat16S2_S2_fjLj4096ELj1ELj1ELj4ELj16ENS_18Kernel_traits_baseILj4096EfS2_S2_S2_fjLj128EEEEELb1ELb1ELb1ELb1EEEvNS_9FwdParamsE --------------------------
	.section	.nv.constant0._ZN10layer_norm13ln_fwd_kernelINS_13Kernel_traitsIf13__nv_bfloat16S2_S2_fjLj4096ELj1ELj1ELj4ELj16ENS_18Kernel_traits_baseILj4096EfS2_S2_S2_fjLj128EEEEELb1ELb1ELb1ELb1EEEvNS_9FwdParamsE,"a",@progbits
	.sectionflags	@""
	.align	4
.nv.constant0._ZN10layer_norm13ln_fwd_kernelINS_13Kernel_traitsIf13__nv_bfloat16S2_S2_fjLj4096ELj1ELj1ELj4ELj16ENS_18Kernel_traits_baseILj4096EfS2_S2_S2_fjLj128EEEEELb1ELb1ELb1ELb1EEEvNS_9FwdParamsE:
	.zero		1128


//--------------------- .nv.constant0._ZN10layer_norm13ln_fwd_kernelINS_13Kernel_traitsI13__nv_bfloat16S2_fS2_fjLj4096ELj1ELj1ELj4ELj16ENS_18Kernel_traits_baseILj4096ES2_S2_fS2_fjLj128EEEEELb0ELb0ELb0ELb0EEEvNS_9FwdParamsE --------------------------
	.section	.nv.constant0._ZN10layer_norm13ln_fwd_kernelINS_13Kernel_traitsI13__nv_bfloat16S2_fS2_fjLj4096ELj1ELj1ELj4ELj16ENS_18Kernel_traits_baseILj4096ES2_S2_fS2_fjLj128EEEEELb0ELb0ELb0ELb0EEEvNS_9FwdParamsE,"a",@progbits
	.sectionflags	@""
	.align	4
.nv.constant0._ZN10layer_norm13ln_fwd_kernelINS_13Kernel_traitsI13__nv_bfloat16S2_fS2_fjLj4096ELj1ELj1ELj4ELj16ENS_18Kernel_traits_baseILj4096ES2_S2_fS2_fjLj128EEEEELb0ELb0ELb0ELb0EEEvNS_9FwdParamsE:
	.zero		1128


//--------------------- .nv.constant0._ZN10layer_norm13ln_fwd_kernelINS_13Kernel_traitsI13__nv_bfloat16S2_fS2_fjLj4096ELj1ELj1ELj4ELj16ENS_18Kernel_traits_baseILj4096ES2_S2_fS2_fjLj128EEEEELb0ELb0ELb0ELb1EEEvNS_9FwdParamsE --------------------------
	.section	.nv.constant0._ZN10layer_norm13ln_fwd_kernelINS_13Kernel_traitsI13__nv_bfloat16S2_fS2_fjLj4096ELj1ELj1ELj4ELj16ENS_18Kernel_traits_baseILj4096ES2_S2_fS2_fjLj128EEEEELb0ELb0ELb0ELb1EEEvNS_9FwdParamsE,"a",@progbits
	.sectionflags	@""
	.align	4
.nv.constant0._ZN10layer_norm13ln_fwd_kernelINS_13Kernel_traitsI13__nv_bfloat16S2_fS2_fjLj4096ELj1ELj1ELj4ELj16ENS_18Kernel_traits_baseILj4096ES2_S2_fS2_fjLj128EEEEELb0ELb0ELb0ELb1EEEvNS_9FwdParamsE:
	.zero		1128


//--------------------- .nv.constant0._ZN10layer_norm13ln_fwd_kernelINS_13Kernel_traitsI13__nv_bfloat16S2_fS2_fjLj4096ELj1ELj1ELj4ELj16ENS_18Kernel_traits_baseILj4096ES2_S2_fS2_fjLj128EEEEELb0ELb0ELb1ELb0EEEvNS_9FwdParamsE --------------------------
	.section	.nv.constant0._ZN10layer_norm13ln_fwd_kernelINS_13Kernel_traitsI13__nv_bfloat16S2_fS2_fjLj4096ELj1ELj1ELj4ELj16ENS_18Kernel_traits_baseILj4096ES2_S2_fS2_fjLj128EEEEELb0ELb0ELb1ELb0EEEvNS_9FwdParamsE,"a",@progbits
	.sectionflags	@""
	.align	4
.nv.constant0._ZN10layer_norm13ln_fwd_kernelINS_13Kernel_traitsI13__nv_bfloat16S2_fS2_fjLj4096ELj1ELj1ELj4ELj16ENS_18Kernel_traits_baseILj4096ES2_S2_fS2_fjLj128EEEEELb0ELb0ELb1ELb0EEEvNS_9FwdParamsE:
	.zero		1128


//--------------------- .nv.constant0._ZN10layer_norm13ln_fwd_kernelINS_13Kernel_traitsI13__nv_bfloat16S2_fS2_fjLj4096ELj1ELj1ELj4ELj16ENS_18Kernel_traits_baseILj4096ES2_S2_fS2_fjLj128EEEEELb0ELb0ELb1ELb1EEEvNS_9FwdParamsE --------------------------
	.section	.nv.constant0._ZN10layer_norm13ln_fwd_kernelINS_13Kernel_traitsI13__nv_bfloat16S2_fS2_fjLj4096ELj1ELj1ELj4ELj16ENS_18Kernel_traits_baseILj4096ES2_S2_fS2_fjLj128EEEEELb0ELb0ELb1ELb1EEEvNS_9FwdParamsE,"a",@progbits
	.sectionflags	@""
	.align	4
.nv.constant0._ZN10layer_norm13ln_fwd_kernelINS_13Kernel_traitsI13__nv_bfloat16S2_fS2_fjLj4096ELj1ELj1ELj4ELj16ENS_18Kernel_traits_baseILj4096ES2_S2_fS2_fjLj128EEEEELb0ELb0ELb1ELb1EEEvNS_9FwdParamsE:
	.zero		1128


//--------------------- .nv.constant0._ZN10layer_norm13ln_fwd_kernelINS_13Kernel_traitsI13__nv_bfloat16S2_fS2_fjLj4096ELj1ELj1ELj4ELj16ENS_18Kernel_traits_baseILj4096ES2_S2_fS2_fjLj128EEEEELb0ELb1ELb0ELb0EEEvNS_9FwdParamsE --------------------------
	.section	.nv.constant0._ZN10layer_norm13ln_fwd_kernelINS_13Kernel_traitsI13__nv_bfloat16S2_fS2_fjLj4096ELj1ELj1ELj4ELj16ENS_18Kernel_traits_baseILj4096ES2_S2_fS2_fjLj128EEEEELb0ELb1ELb0ELb0EEEvNS_9FwdParamsE,"a",@progbits
	.sectionflags	@""
	.align	4
.nv.constant0._ZN10layer_norm13ln_fwd_kernelINS_13Kernel_traitsI13__nv_bfloat16S2_fS2_fjLj4096ELj1ELj1ELj4ELj16ENS_18Kernel_traits_baseILj4096ES2_S2_fS2_fjLj128EEEEELb0ELb1ELb0ELb0EEEvNS_9FwdParamsE:
	.zero		1128


//--------------------- .nv.constant0._ZN10layer_norm13ln_fwd_kernelINS_13Kernel_traitsI13__nv_bfloat16S2_fS2_fjLj4096ELj1ELj1ELj4ELj16ENS_18Kernel_traits_baseILj4096ES2_S2_fS2_fjLj128EEEEELb0ELb1ELb0ELb1EEEvNS_9FwdParamsE --------------------------
	.section	.nv.constant0._ZN10layer_norm13ln_fwd_kernelINS_13Kernel_traitsI13__nv_bfloat16S2_fS2_fjLj4096ELj1ELj1ELj4ELj16ENS_18Kernel_traits_baseILj4096ES2_S2_fS2_fjLj128EEEEELb0ELb1ELb0ELb1EEEvNS_9FwdParamsE,"a",@progbits
	.sectionflags	@""
	.align	4
.nv.constant0._ZN10layer_norm13ln_fwd_kernelINS_13Kernel_traitsI13__nv_bfloat16S2_fS2_fjLj4096ELj1ELj1ELj4ELj16ENS_18Kernel_traits_baseILj4096ES2_S2_fS2_fjLj128EEEEELb0ELb1ELb0ELb1EEEvNS_9FwdParamsE:
	.zero		1128


//--------------------- .nv.constant0._ZN10layer_norm13ln_fwd_kernelINS_13Kernel_traitsI13__nv_bfloat16S2_fS2_fjLj4096ELj1ELj1ELj4ELj16ENS_18Kernel_traits_baseILj4096ES2_S2_fS2_fjLj128EEEEELb0ELb1ELb1ELb0EEEvNS_9FwdParamsE --------------------------
	.section	.nv.constant0._ZN10layer_norm13ln_fwd_kernelINS_13Kernel_traitsI13__nv_bfloat16S2_fS2_fjLj4096ELj1ELj1ELj4ELj16ENS_18Kernel_traits_baseILj4096ES2_S2_fS2_fjLj128EEEEELb0ELb1ELb1ELb0EEEvNS_9FwdParamsE,"a",@progbits
	.sectionflags	@""
	.align	4
.nv.constant0._ZN10layer_norm13ln_fwd_kernelINS_13Kernel_traitsI13__nv_bfloat16S2_fS2_fjLj4096ELj1ELj1ELj4ELj16ENS_18Kernel_traits_baseILj4096ES2_S2_fS2_fjLj128EEEEELb0ELb1ELb1ELb0EEEvNS_9FwdParamsE:
	.zero		1128


//--------------------- .nv.constant0._ZN10layer_norm13ln_fwd_kernelINS_13Kernel_traitsI13__nv_bfloat16S2_fS2_fjLj4096ELj1ELj1ELj4ELj16ENS_18Kernel_traits_baseILj4096ES2_S2_fS2_fjLj128EEEEELb0ELb1ELb1ELb1EEEvNS_9FwdParamsE --------------------------
	.section	.nv.constant0._ZN10layer_norm13ln_fwd_kernelINS_13Kernel_traitsI13__nv_bfloat16S2_fS2_fjLj4096ELj1ELj1ELj4ELj16ENS_18Kernel_traits_baseILj4096ES2_S2_fS2_fjLj128EEEEELb0ELb1ELb1ELb1EEEvNS_9FwdParamsE,"a",@progbits
	.sectionflags	@""
	.align	4
.nv.constant0._ZN10layer_norm13ln_fwd_kernelINS_13Kernel_traitsI13__nv_bfloat16S2_fS2_fjLj4096ELj1ELj1ELj4ELj16ENS_18Kernel_traits_baseILj4096ES2_S2_fS2_fjLj128EEEEELb0ELb1ELb1ELb1EEEvNS_9FwdParamsE:
	.zero		1128


//--------------------- .nv.constant0._ZN10layer_norm13ln_fwd_kernelINS_13Kernel_traitsI13__nv_bfloat16S2_fS2_fjLj4096ELj1ELj1ELj4ELj16ENS_18Kernel_traits_baseILj4096ES2_S2_fS2_fjLj128EEEEELb1ELb0ELb0ELb0EEEvNS_9FwdParamsE --------------------------
	.section	.nv.constant0._ZN10layer_norm13ln_fwd_kernelINS_13Kernel_traitsI13__nv_bfloat16S2_fS2_fjLj4096ELj1ELj1ELj4ELj16ENS_18Kernel_traits_baseILj4096ES2_S2_fS2_fjLj128EEEEELb1ELb0ELb0ELb0EEEvNS_9FwdParamsE,"a",@progbits
	.sectionflags	@""
	.align	4
.nv.constant0._ZN10layer_norm13ln_fwd_kernelINS_13Kernel_traitsI13__nv_bfloat16S2_fS2_fjLj4096ELj1ELj1ELj4ELj16ENS_18Kernel_traits_baseILj4096ES2_S2_fS2_fjLj128EEEEELb1ELb0ELb0ELb0EEEvNS_9FwdParamsE:
	.zero		1128


//--------------------- .nv.constant0._ZN10layer_norm13ln_fwd_kernelINS_13Kernel_traitsI13__nv_bfloat16S2_fS2_fjLj4096ELj1ELj1ELj4ELj16ENS_18Kernel_traits_baseILj4096ES2_S2_fS2_fjLj128EEEEELb1ELb0ELb0ELb1EEEvNS_9FwdParamsE --------------------------
	.section	.nv.constant0._ZN10layer_norm13ln_fwd_kernelINS_13Kernel_traitsI13__nv_bfloat16S2_fS2_fjLj4096ELj1ELj1ELj4ELj16ENS_18Kernel_traits_baseILj4096ES2_S2_fS2_fjLj128EEEEELb1ELb0ELb0ELb1EEEvNS_9FwdParamsE,"a",@progbits
	.sectionflags	@""
	.align	4
.nv.constant0._ZN10layer_norm13ln_fwd_kernelINS_13Kernel_traitsI13__nv_bfloat16S2_fS2_fjLj4096ELj1ELj1ELj4ELj16ENS_18Kernel_traits_baseILj4096ES2_S2_fS2_fjLj128EEEEELb1ELb0ELb0ELb1EEEvNS_9FwdParamsE:
	.zero		1128


//--------------------- .nv.constant0._ZN10layer_norm13ln_fwd_kernelINS_13Kernel_traitsI13__nv_bfloat16S2_fS2_fjLj4096ELj1ELj1ELj4ELj16ENS_18Kernel_traits_baseILj4096ES2_S2_fS2_fjLj128EEEEELb1ELb0ELb1ELb0EEEvNS_9FwdParamsE --------------------------
	.section	.nv.constant0._ZN10layer_norm13ln_fwd_kernelINS_13Kernel_traitsI13__nv_bfloat16S2_fS2_fjLj4096ELj1ELj1ELj4ELj16ENS_18Kernel_traits_baseILj4096ES2_S2_fS2_fjLj128EEEEELb1ELb0ELb1ELb0EEEvNS_9FwdParamsE,"a",@progbits
	.sectionflags	@""
	.align	4
.nv.constant0._ZN10layer_norm13ln_fwd_kernelINS_13Kernel_traitsI13__nv_bfloat16S2_fS2_fjLj4096ELj1ELj1ELj4ELj16ENS_18Kernel_traits_baseILj4096ES2_S2_fS2_fjLj128EEEEELb1ELb0ELb1ELb0EEEvNS_9FwdParamsE:
	.zero		1128


//--------------------- .nv.constant0._ZN10layer_norm13ln_fwd_kernelINS_13Kernel_traitsI13__nv_bfloat16S2_fS2_fjLj4096ELj1ELj1ELj4ELj16ENS_18Kernel_traits_baseILj4096ES2_S2_fS2_fjLj128EEEEELb1ELb0ELb1ELb1EEEvNS_9FwdParamsE --------------------------
	.section	.nv.constant0._ZN10layer_norm13ln_fwd_kernelINS_13Kernel_traitsI13__nv_bfloat16S2_fS2_fjLj4096ELj1ELj1ELj4ELj16ENS_18Kernel_traits_baseILj4096ES2_S2_fS2_fjLj128EEEEELb1ELb0ELb1ELb1EEEvNS_9FwdParamsE,"a",@progbits
	.sectionflags	@""
	.align	4
.nv.constant0._ZN10layer_norm13ln_fwd_kernelINS_13Kernel_traitsI13__nv_bfloat16S2_fS2_fjLj4096ELj1ELj1ELj4ELj16ENS_18Kernel_traits_baseILj4096ES2_S2_fS2_fjLj128EEEEELb1ELb0ELb1ELb1EEEvNS_9FwdParamsE:
	.zero		1128


//--------------------- .nv.constant0._ZN10layer_norm13ln_fwd_kernelINS_13Kernel_traitsI13__nv_bfloat16S2_fS2_fjLj4096ELj1ELj1ELj4ELj16ENS_18Kernel_traits_baseILj4096ES2_S2_fS2_fjLj128EEEEELb1ELb1ELb0ELb0EEEvNS_9FwdParamsE --------------------------
	.section	.nv.constant0._ZN10layer_norm13ln_fwd_kernelINS_13Kernel_traitsI13__nv_bfloat16S2_fS2_fjLj4096ELj1ELj1ELj4ELj16ENS_18Kernel_traits_baseILj4096ES2_S2_fS2_fjLj128EEEEELb1ELb1ELb0ELb0EEEvNS_9FwdParamsE,"a",@progbits
	.sectionflags	@""
	.align	4
.nv.constant0._ZN10layer_norm13ln_fwd_kernelINS_13Kernel_traitsI13__nv_bfloat16S2_fS2_fjLj4096ELj1ELj1ELj4ELj16ENS_18Kernel_traits_baseILj4096ES2_S2_fS2_fjLj128EEEEELb1ELb1ELb0ELb0EEEvNS_9FwdParamsE:
	.zero		1128


//--------------------- .nv.constant0._ZN10layer_norm13ln_fwd_kernelINS_13Kernel_traitsI13__nv_bfloat16S2_fS2_fjLj4096ELj1ELj1ELj4ELj16ENS_18Kernel_traits_baseILj4096ES2_S2_fS2_fjLj128EEEEELb1ELb1ELb0ELb1EEEvNS_9FwdParamsE --------------------------
	.section	.nv.constant0._ZN10layer_norm13ln_fwd_kernelINS_13Kernel_traitsI13__nv_bfloat16S2_fS2_fjLj4096ELj1ELj1ELj4ELj16ENS_18Kernel_traits_baseILj4096ES2_S2_fS2_fjLj128EEEEELb1ELb1ELb0ELb1EEEvNS_9FwdParamsE,"a",@progbits
	.sectionflags	@""
	.align	4
.nv.constant0._ZN10layer_norm13ln_fwd_kernelINS_13Kernel_traitsI13__nv_bfloat16S2_fS2_fjLj4096ELj1ELj1ELj4ELj16ENS_18Kernel_traits_baseILj4096ES2_S2_fS2_fjLj128EEEEELb1ELb1ELb0ELb1EEEvNS_9FwdParamsE:
	.zero		1128


//--------------------- .nv.constant0._ZN10layer_norm13ln_fwd_kernelINS_13Kernel_traitsI13__nv_bfloat16S2_fS2_fjLj4096ELj1ELj1ELj4ELj16ENS_18Kernel_traits_baseILj4096ES2_S2_fS2_fjLj128EEEEELb1ELb1ELb1ELb0EEEvNS_9FwdParamsE --------------------------
	.section	.nv.constant0._ZN10layer_norm13ln_fwd_kernelINS_13Kernel_traitsI13__nv_bfloat16S2_fS2_fjLj4096ELj1ELj1ELj4ELj16ENS_18Kernel_traits_baseILj4096ES2_S2_fS2_fjLj128EEEEELb1ELb1ELb1ELb0EEEvNS_9FwdParamsE,"a",@progbits
	.sectionflags	@""
	.align	4
.nv.constant0._ZN10layer_norm13ln_fwd_kernelINS_13Kernel_traitsI13__nv_bfloat16S2_fS2_fjLj4096ELj1ELj1ELj4ELj16ENS_18Kernel_traits_baseILj4096ES2_S2_fS2_fjLj128EEEEELb1ELb1ELb1ELb0EEEvNS_9FwdParamsE:
	.zero		1128


//--------------------- .nv.constant0._ZN10layer_norm13ln_fwd_kernelINS_13Kernel_traitsI13__nv_bfloat16S2_fS2_fjLj4096ELj1ELj1ELj4ELj16ENS_18Kernel_traits_baseILj4096ES2_S2_fS2_fjLj128EEEEELb1ELb1ELb1ELb1EEEvNS_9FwdParamsE --------------------------
	.section	.nv.constant0._ZN10layer_norm13ln_fwd_kernelINS_13Kernel_traitsI13__nv_bfloat16S2_fS2_fjLj4096ELj1ELj1ELj4ELj16ENS_18Kernel_traits_baseILj4096ES2_S2_fS2_fjLj128EEEEELb1ELb1ELb1ELb1EEEvNS_9FwdParamsE,"a",@progbits
	.sectionflags	@""
	.align	4
.nv.constant0._ZN10layer_norm13ln_fwd_kernelINS_13Kernel_traitsI13__nv_bfloat16S2_fS2_fjLj4096ELj1ELj1ELj4ELj16ENS_18Kernel_traits_baseILj4096ES2_S2_fS2_fjLj128EEEEELb1ELb1ELb1ELb1EEEvNS_9FwdParamsE:
	.zero		1128


//--------------------- .nv.constant0._ZN10layer_norm13ln_fwd_kernelINS_13Kernel_traitsIf13__nv_bfloat16fS2_fjLj4096ELj1ELj1ELj4ELj16ENS_18Kernel_traits_baseILj4096EfS2_fS2_fjLj128EEEEELb0ELb0ELb0ELb0EEEvNS_9FwdParamsE --------------------------
	.section	.nv.constant0._ZN10layer_norm13ln_fwd_kernelINS_13Kernel_traitsIf13__nv_bfloat16fS2_fjLj4096ELj1ELj1ELj4ELj16ENS_18Kernel_traits_baseILj4096EfS2_fS2_fjLj128EEEEELb0ELb0ELb0ELb0EEEvNS_9FwdParamsE,"a",@progbits
	.sectionflags	@""
	.align	4
.nv.constant0._ZN10layer_norm13ln_fwd_kernelINS_13Kernel_traitsIf13__nv_bfloat16fS2_fjLj4096ELj1ELj1ELj4ELj16ENS_18Kernel_traits_baseILj4096EfS2_fS2_fjLj128EEEEELb0ELb0ELb0ELb0EEEvNS_9FwdParamsE:
	.zero		1128


//--------------------- .nv.constant0._ZN10layer_norm13ln_fwd_kernelINS_13Kernel_traitsIf13__nv_bfloat16fS2_fjLj4096ELj1ELj1ELj4ELj16ENS_18Kernel_traits_baseILj4096EfS2_fS2_fjLj128EEEEELb0ELb0ELb0ELb1EEEvNS_9FwdParamsE --------------------------
	.section	.nv.constant0._ZN10layer_norm13ln_fwd_kernelINS_13Kernel_traitsIf13__nv_bfloat16fS2_fjLj4096ELj1ELj1ELj4ELj16ENS_18Kernel_traits_baseILj4096EfS2_fS2_fjLj128EEEEELb0ELb0ELb0ELb1EEEvNS_9FwdParamsE,"a",@progbits
	.sectionflags	@""
	.align	4
.nv.constant0._ZN10layer_norm13ln_fwd_kernelINS_13Kernel_traitsIf13__nv_bfloat16fS2_fjLj4096ELj1ELj1ELj4ELj16ENS_18Kernel_traits_baseILj4096EfS2_fS2_fjLj128EEEEELb0ELb0ELb0ELb1EEEvNS_9FwdParamsE:
	.zero		1128


//--------------------- .nv.constant0._ZN10layer_norm13ln_fwd_kernelINS_13Kernel_traitsIf13__nv_bfloat16fS2_fjLj4096ELj1ELj1ELj4ELj16ENS_18Kernel_traits_baseILj4096EfS2_fS2_fjLj128EEEEELb0ELb0ELb1ELb0EEEvNS_9FwdParamsE --------------------------
	.section	.nv.constant0._ZN10layer_norm13ln_fwd_kernelINS_13Kernel_traitsIf13__nv_bfloat16fS2_fjLj4096ELj1ELj1ELj4ELj16ENS_18Kernel_traits_baseILj4096EfS2_fS2_fjLj128EEEEELb0ELb0ELb1ELb0EEEvNS_9FwdParamsE,"a",@progbits
	.sectionflags	@""
	.align	4
.nv.constant0._ZN10layer_norm13ln_fwd_kernelINS_13Kernel_traitsIf13__nv_bfloat16fS2_fjLj4096ELj1ELj1ELj4ELj16ENS_18Kernel_traits_baseILj4096EfS2_fS2_fjLj128EEEEELb0ELb0ELb1ELb0EEEvNS_9FwdParamsE:
	.zero		1128


//--------------------- .nv.constant0._ZN10layer_norm13ln_fwd_kernelINS_13Kernel_traitsIf13__nv_bfloat16fS2_fjLj4096ELj1ELj1ELj4ELj16ENS_18Kernel_traits_baseILj4096EfS2_fS2_fjLj128EEEEELb0ELb0ELb1ELb1EEEvNS_9FwdParamsE --------------------------
	.section	.nv.constant0._ZN10layer_norm13ln_fwd_kernelINS_13Kernel_traitsIf13__nv_bfloat16fS2_fjLj4096ELj1ELj1ELj4ELj16ENS_18Kernel_traits_baseILj4096EfS2_fS2_fjLj128EEEEELb0ELb0ELb1ELb1EEEvNS_9FwdParamsE,"a",@progbits
	.sectionflags	@""
	.align	4
.nv.constant0._ZN10layer_norm13ln_fwd_kernelINS_13Kernel_traitsIf13__nv_bfloat16fS2_fjLj4096ELj1ELj1ELj4ELj16ENS_18Kernel_traits_baseILj4096EfS2_fS2_fjLj128EEEEELb0ELb0ELb1ELb1EEEvNS_9FwdParamsE:
	.zero		1128


//--------------------- .nv.constant0._ZN10layer_norm13ln_fwd_kernelINS_13Kernel_traitsIf13__nv_bfloat16fS2_fjLj4096ELj1ELj1ELj4ELj16ENS_18Kernel_traits_baseILj4096EfS2_fS2_fjLj128EEEEELb0ELb1ELb0ELb0EEEvNS_9FwdParamsE --------------------------
	.section	.nv.constant0._ZN10layer_norm13ln_fwd_kernelINS_13Kernel_traitsIf13__nv_bfloat16fS2_fjLj4096ELj1ELj1ELj4ELj16ENS_18Kernel_traits_baseILj4096EfS2_fS2_fjLj128EEEEELb0ELb1ELb0ELb0EEEvNS_9FwdParamsE,"a",@progbits
	.sectionflags	@""
	.align	4
.nv.constant0._ZN10layer_norm13ln_fwd_kernelINS_13Kernel_traitsIf13__nv_bfloat16fS2_fjLj4096ELj1ELj1ELj4ELj16ENS_18Kernel_traits_baseILj4096EfS2_fS2_fjLj128EEEEELb0ELb1ELb0ELb0EEEvNS_9FwdParamsE:
	.zero		1128


//--------------------- .nv.constant0._ZN10layer_norm13ln_fwd_kernelINS_13Kernel_traitsIf13__nv_bfloat16fS2_fjLj4096ELj1ELj1ELj4ELj16ENS_18Kernel_traits_baseILj4096EfS2_fS2_fjLj128EEEEELb0ELb1ELb0ELb1EEEvNS_9FwdParamsE --------------------------
	.section	.nv.constant0._ZN10layer_norm13ln_fwd_kernelINS_13Kernel_traitsIf13__nv_bfloat16fS2_fjLj4096ELj1ELj1ELj4ELj16ENS_18Kernel_traits_baseILj4096EfS2_fS2_fjLj128EEEEELb0ELb1ELb0ELb1EEEvNS_9FwdParamsE,"a",@progbits
	.sectionflags	@""
	.align	4
.nv.constant0._ZN10layer_norm13ln_fwd_kernelINS_13Kernel_traitsIf13__nv_bfloat16fS2_fjLj4096ELj1ELj1ELj4ELj16ENS_18Kernel_traits_baseILj4096EfS2_fS2_fjLj128EEEEELb0ELb1ELb0ELb1EEEvNS_9FwdParamsE:
	.zero		1128


//--------------------- .nv.constant0._ZN10layer_norm13ln_fwd_kernelINS_13Kernel_traitsIf13__nv_bfloat16fS2_fjLj4096ELj1ELj1ELj4ELj16ENS_18Kernel_traits_baseILj4096EfS2_fS2_fjLj128EEEEELb0ELb1ELb1ELb0EEEvNS_9FwdParamsE --------------------------
	.section	.nv.constant0._ZN10layer_norm13ln_fwd_kernelINS_13Kernel_traitsIf13__nv_bfloat16fS2_fjLj4096ELj1ELj1ELj4ELj16ENS_18Kernel_traits_baseILj4096EfS2_fS2_fjLj128EEEEELb0ELb1ELb1ELb0EEEvNS_9FwdParamsE,"a",@progbits
	.sectionflags	@""
	.align	4
.nv.constant0._ZN10layer_norm13ln_fwd_kernelINS_13Kernel_traitsIf13__nv_bfloat16fS2_fjLj4096ELj1ELj1ELj4ELj16ENS_18Kernel_traits_baseILj4096EfS2_fS2_fjLj128EEEEELb0ELb1ELb1ELb0EEEvNS_9FwdParamsE:
	.zero		1128


//--------------------- .nv.constant0._ZN10layer_norm13ln_fwd_kernelINS_13Kernel_traitsIf13__nv_bfloat16fS2_fjLj4096ELj1ELj1ELj4ELj16ENS_18Kernel_traits_baseILj4096EfS2_fS2_fjLj128EEEEELb0ELb1ELb1ELb1EEEvNS_9FwdParamsE --------------------------
	.section	.nv.constant0._ZN10layer_norm13ln_fwd_kernelINS_13Kernel_traitsIf13__nv_bfloat16fS2_fjLj4096ELj1ELj1ELj4ELj16ENS_18Kernel_traits_baseILj4096EfS2_fS2_fjLj128EEEEELb0ELb1ELb1ELb1EEEvNS_9FwdParamsE,"a",@progbits
	.sectionflags	@""
	.align	4
.nv.constant0._ZN10layer_norm13ln_fwd_kernelINS_13Kernel_traitsIf13__nv_bfloat16fS2_fjLj4096ELj1ELj1ELj4ELj16ENS_18Kernel_traits_baseILj4096EfS2_fS2_fjLj128EEEEELb0ELb1ELb1ELb1EEEvNS_9FwdParamsE:
	.zero		1128


//--------------------- .nv.constant0._ZN10layer_norm13ln_fwd_kernelINS_13Kernel_traitsIf13__nv_bfloat16fS2_fjLj4096ELj1ELj1ELj4ELj16ENS_18Kernel_traits_baseILj4096EfS2_fS2_fjLj128EEEEELb1ELb0ELb0ELb0EEEvNS_9FwdParamsE --------------------------
	.section	.nv.constant0._ZN10layer_norm13ln_fwd_kernelINS_13Kernel_traitsIf13__nv_bfloat16fS2_fjLj4096ELj1ELj1ELj4ELj16ENS_18Kernel_traits_baseILj4096EfS2_fS2_fjLj128EEEEELb1ELb0ELb0ELb0EEEvNS_9FwdParamsE,"a",@progbits
	.sectionflags	@""
	.align	4
.nv.constant0._ZN10layer_norm13ln_fwd_kernelINS_13Kernel_traitsIf13__nv_bfloat16fS2_fjLj4096ELj1ELj1ELj4ELj16ENS_18Kernel_traits_baseILj4096EfS2_fS2_fjLj128EEEEELb1ELb0ELb0ELb0EEEvNS_9FwdParamsE:
	.zero		1128


//--------------------- .nv.constant0._ZN10layer_norm13ln_fwd_kernelINS_13Kernel_traitsIf13__nv_bfloat16fS2_fjLj4096ELj1ELj1ELj4ELj16ENS_18Kernel_traits_baseILj4096EfS2_fS2_fjLj128EEEEELb1ELb0ELb0ELb1EEEvNS_9FwdParamsE --------------------------
	.section	.nv.constant0._ZN10layer_norm13ln_fwd_kernelINS_13Kernel_traitsIf13__nv_bfloat16fS2_fjLj4096ELj1ELj1ELj4ELj16ENS_18Kernel_traits_baseILj4096EfS2_fS2_fjLj128EEEEELb1ELb0ELb0ELb1EEEvNS_9FwdParamsE,"a",@progbits
	.sectionflags	@""
	.align	4
.nv.constant0._ZN10layer_norm13ln_fwd_kernelINS_13Kernel_traitsIf13__nv_bfloat16fS2_fjLj4096ELj1ELj1ELj4ELj16ENS_18Kernel_traits_baseILj4096EfS2_fS2_fjLj128EEEEELb1ELb0ELb0ELb1EEEvNS_9FwdParamsE:
	.zero		1128


//--------------------- .nv.constant0._ZN10layer_norm13ln_fwd_kernelINS_13Kernel_traitsIf13__nv_bfloat16fS2_fjLj4096ELj1ELj1ELj4ELj16ENS_18Kernel_traits_baseILj4096EfS2_fS2_fjLj128EEEEELb1ELb0ELb1ELb0EEEvNS_9FwdParamsE --------------------------
	.section	.nv.constant0._ZN10layer_norm13ln_fwd_kernelINS_13Kernel_traitsIf13__nv_bfloat16fS2_fjLj4096ELj1ELj1ELj4ELj16ENS_18Kernel_traits_baseILj4096EfS2_fS2_fjLj128EEEEELb1ELb0ELb1ELb0EEEvNS_9FwdParamsE,"a",@progbits
	.sectionflags	@""
	.align	4
.nv.constant0._ZN10layer_norm13ln_fwd_kernelINS_13Kernel_traitsIf13__nv_bfloat16fS2_fjLj4096ELj1ELj1ELj4ELj16ENS_18Kernel_traits_baseILj4096EfS2_fS2_fjLj128EEEEELb1ELb0ELb1ELb0EEEvNS_9FwdParamsE:
	.zero		1128


//--------------------- .nv.constant0._ZN10layer_norm13ln_fwd_kernelINS_13Kernel_traitsIf13__nv_bfloat16fS2_fjLj4096ELj1ELj1ELj4ELj16ENS_18Kernel_traits_baseILj4096EfS2_fS2_fjLj128EEEEELb1ELb0ELb1ELb1EEEvNS_9FwdParamsE --------------------------
	.section	.nv.constant0._ZN10layer_norm13ln_fwd_kernelINS_13Kernel_traitsIf13__nv_bfloat16fS2_fjLj4096ELj1ELj1ELj4ELj16ENS_18Kernel_traits_baseILj4096EfS2_fS2_fjLj128EEEEELb1ELb0ELb1ELb1EEEvNS_9FwdParamsE,"a",@progbits
	.sectionflags	@""
	.align	4
.nv.constant0._ZN10layer_norm13ln_fwd_kernelINS_13Kernel_traitsIf13__nv_bfloat16fS2_fjLj4096ELj1ELj1ELj4ELj16ENS_18Kernel_traits_baseILj4096EfS2_fS2_fjLj128EEEEELb1ELb0ELb1ELb1EEEvNS_9FwdParamsE:
	.zero		1128


//--------------------- .nv.constant0._ZN10layer_norm13ln_fwd_kernelINS_13Kernel_traitsIf13__nv_bfloat16fS2_fjLj4096ELj1ELj1ELj4ELj16ENS_18Kernel_traits_baseILj4096EfS2_fS2_fjLj128EEEEELb1ELb1ELb0ELb0EEEvNS_9FwdParamsE --------------------------
	.section	.nv.constant0._ZN10layer_norm13ln_fwd_kernelINS_13Kernel_traitsIf13__nv_bfloat16fS2_fjLj4096ELj1ELj1ELj4ELj16ENS_18Kernel_traits_baseILj4096EfS2_fS2_fjLj128EEEEELb1ELb1ELb0ELb0EEEvNS_9FwdParamsE,"a",@progbits
	.sectionflags	@""
	.align	4
.nv.constant0._ZN10layer_norm13ln_fwd_kernelINS_13Kernel_traitsIf13__nv_bfloat16fS2_fjLj4096ELj1ELj1ELj4ELj16ENS_18Kernel_traits_baseILj4096EfS2_fS2_fjLj128EEEEELb1ELb1ELb0ELb0EEEvNS_9FwdParamsE:
	.zero		1128


//--------------------- .nv.constant0._ZN10layer_norm13ln_fwd_kernelINS_13Kernel_traitsIf13__nv_bfloat16fS2_fjLj4096ELj1ELj1ELj4ELj16ENS_18Kernel_traits_baseILj4096EfS2_fS2_fjLj128EEEEELb1ELb1ELb0ELb1EEEvNS_9FwdParamsE --------------------------
	.section	.nv.constant0._ZN10layer_norm13ln_fwd_kernelINS_13Kernel_traitsIf13__nv_bfloat16fS2_fjLj4096ELj1ELj1ELj4ELj16ENS_18Kernel_traits_baseILj4096EfS2_fS2_fjLj128EEEEELb1ELb1ELb0ELb1EEEvNS_9FwdParamsE,"a",@progbits
	.sectionflags	@""
	.align	4
.nv.constant0._ZN10layer_norm13ln_fwd_kernelINS_13Kernel_traitsIf13__nv_bfloat16fS2_fjLj4096ELj1ELj1ELj4ELj16ENS_18Kernel_traits_baseILj4096EfS2_fS2_fjLj128EEEEELb1ELb1ELb0ELb1EEEvNS_9FwdParamsE:
	.zero		1128


//--------------------- .nv.constant0._ZN10layer_norm13ln_fwd_kernelINS_13Kernel_traitsIf13__nv_bfloat16fS2_fjLj4096ELj1ELj1ELj4ELj16ENS_18Kernel_traits_baseILj4096EfS2_fS2_fjLj128EEEEELb1ELb1ELb1ELb0EEEvNS_9FwdParamsE --------------------------
	.section	.nv.constant0._ZN10layer_norm13ln_fwd_kernelINS_13Kernel_traitsIf13__nv_bfloat16fS2_fjLj4096ELj1ELj1ELj4ELj16ENS_18Kernel_traits_baseILj4096EfS2_fS2_fjLj128EEEEELb1ELb1ELb1ELb0EEEvNS_9FwdParamsE,"a",@progbits
	.sectionflags	@""
	.align	4
.nv.constant0._ZN10layer_norm13ln_fwd_kernelINS_13Kernel_traitsIf13__nv_bfloat16fS2_fjLj4096ELj1ELj1ELj4ELj16ENS_18Kernel_traits_baseILj4096EfS2_fS2_fjLj128EEEEELb1ELb1ELb1ELb0EEEvNS_9FwdParamsE:
	.zero		1128


//--------------------- .nv.constant0._ZN10layer_norm13ln_fwd_kernelINS_13Kernel_traitsIf13__nv_bfloat16fS2_fjLj4096ELj1ELj1ELj4ELj16ENS_18Kernel_traits_baseILj4096EfS2_fS2_fjLj128EEEEELb1ELb1ELb1ELb1EEEvNS_9FwdParamsE --------------------------
	.section	.nv.constant0._ZN10layer_norm13ln_fwd_kernelINS_13Kernel_traitsIf13__nv_bfloat16fS2_fjLj4096ELj1ELj1ELj4ELj16ENS_18Kernel_traits_baseILj4096EfS2_fS2_fjLj128EEEEELb1ELb1ELb1ELb1EEEvNS_9FwdParamsE,"a",@progbits
	.sectionflags	@""
	.align	4
.nv.constant0._ZN10layer_norm13ln_fwd_kernelINS_13Kernel_traitsIf13__nv_bfloat16fS2_fjLj4096ELj1ELj1ELj4ELj16ENS_18Kernel_traits_baseILj4096EfS2_fS2_fjLj128EEEEELb1ELb1ELb1ELb1EEEvNS_9FwdParamsE:
	.zero		1128


//--------------------- .nv.constant0._ZN10layer_norm13ln_fwd_kernelINS_13Kernel_traitsIf6__halfS2_S2_fjLj4096ELj1ELj1ELj4ELj16ENS_18Kernel_traits_baseILj4096EfS2_S2_S2_fjLj128EEEEELb0ELb0ELb0ELb0EEEvNS_9FwdParamsE --------------------------
	.section	.nv.constant0._ZN10layer_norm13ln_fwd_kernelINS_13Kernel_traitsIf6__halfS2_S2_fjLj4096ELj1ELj1ELj4ELj16ENS_18Kernel_traits_baseILj4096EfS2_S2_S2_fjLj128EEEEELb0ELb0ELb0ELb0EEEvNS_9FwdParamsE,"a",@progbits
	.sectionflags	@""
	.align	4
.nv.constant0._ZN10layer_norm13ln_fwd_kernelINS_13Kernel_traitsIf6__halfS2_S2_fjLj4096ELj1ELj1ELj4ELj16ENS_18Kernel_traits_baseILj4096EfS2_S2_S2_fjLj128EEEEELb0ELb0ELb0ELb0EEEvNS_9FwdParamsE:
	.zero		1128


//--------------------- .nv.constant0._ZN10layer_norm13ln_fwd_kernelINS_13Kernel_traitsIf6__halfS2_S2_fjLj4096ELj1ELj1ELj4ELj16ENS_18Kernel_traits_baseILj4096EfS2_S2_S2_fjLj128EEEEELb0ELb0ELb0ELb1EEEvNS_9FwdParamsE --------------------------
	.section	.nv.constant0._ZN10layer_norm13ln_fwd_kernelINS_13Kernel_traitsIf6__halfS2_S2_fjLj4096ELj1ELj1ELj4ELj16ENS_18Kernel_traits_baseILj4096EfS2_S2_S2_fjLj128EEEEELb0ELb0ELb0ELb1EEEvNS_9FwdParamsE,"a",@progbits
	.sectionflags	@""
	.align	4
.nv.constant0._ZN10layer_norm13ln_fwd_kernelINS_13Kernel_traitsIf6__halfS2_S2_fjLj4096ELj1ELj1ELj4ELj16ENS_18Kernel_traits_baseILj4096EfS2_S2_S2_fjLj128EEEEELb0ELb0ELb0ELb1EEEvNS_9FwdParamsE:
	.zero		1128


//--------------------- .nv.constant0._ZN10layer_norm13ln_fwd_kernelINS_13Kernel_traitsIf6__halfS2_S2_fjLj4096ELj1ELj1ELj4ELj16ENS_18Kernel_traits_baseILj4096EfS2_S2_S2_fjLj128EEEEELb0ELb0ELb1ELb0EEEvNS_9FwdParamsE --------------------------
	.section	.nv.constant0._ZN10layer_norm13ln_fwd_kernelINS_13Kernel_traitsIf6__halfS2_S2_fjLj4096ELj1ELj1ELj4ELj16ENS_18Kernel_traits_baseILj4096EfS2_S2_S2_fjLj128EEEEELb0ELb0ELb1ELb0EEEvNS_9FwdParamsE,"a",@progbits
	.sectionflags	@""
	.align	4
.nv.constant0._ZN10layer_norm13ln_fwd_kernelINS_13Kernel_traitsIf6__halfS2_S2_fjLj4096ELj1ELj1ELj4ELj16ENS_18Kernel_traits_baseILj4096EfS2_S2_S2_fjLj128EEEEELb0ELb0ELb1ELb0EEEvNS_9FwdParamsE:
	.zero		1128


//--------------------- .nv.constant0._ZN10layer_norm13ln_fwd_kernelINS_13Kernel_traitsIf6__halfS2_S2_fjLj4096ELj1ELj1ELj4ELj16ENS_18Kernel_traits_baseILj4096EfS2_S2_S2_fjLj128EEEEELb0ELb0ELb1ELb1EEEvNS_9FwdParamsE --------------------------
	.section	.nv.constant0._ZN10layer_norm13ln_fwd_kernelINS_13Kernel_traitsIf6__halfS2_S2_fjLj4096ELj1ELj1ELj4ELj16ENS_18Kernel_traits_baseILj4096EfS2_S2_S2_fjLj128EEEEELb0ELb0ELb1ELb1EEEvNS_9FwdParamsE,"a",@progbits
	.sectionflags	@""
	.align	4
.nv.constant0._ZN10layer_norm13ln_fwd_kernelINS_13Kernel_traitsIf6__halfS2_S2_fjLj4096ELj1ELj1ELj4ELj16ENS_18Kernel_traits_baseILj4096EfS2_S2_S2_fjLj128EEEEELb0ELb0ELb1ELb1EEEvNS_9FwdParamsE:
	.zero		1128


//--------------------- .nv.constant0._ZN10layer_norm13ln_fwd_kernelINS_13Kernel_traitsIf6__halfS2_S2_fjLj4096ELj1ELj1ELj4ELj16ENS_18Kernel_traits_baseILj4096EfS2_S2_S2_fjLj128EEEEELb0ELb1ELb0ELb0EEEvNS_9FwdParamsE --------------------------
	.section	.nv.constant0._ZN10layer_norm13ln_fwd_kernelINS_13Kernel_traitsIf6__halfS2_S2_fjLj4096ELj1ELj1ELj4ELj16ENS_18Kernel_traits_baseILj4096EfS2_S2_S2_fjLj128EEEEELb0ELb1ELb0ELb0EEEvNS_9FwdParamsE,"a",@progbits
	.sectionflags	@""
	.align	4
.nv.constant0._ZN10layer_norm13ln_fwd_kernelINS_13Kernel_traitsIf6__halfS2_S2_fjLj4096ELj1ELj1ELj4ELj16ENS_18Kernel_traits_baseILj4096EfS2_S2_S2_fjLj128EEEEELb0ELb1ELb0ELb0EEEvNS_9FwdParamsE:
	.zero		1128


//--------------------- .nv.constant0._ZN10layer_norm13ln_fwd_kernelINS_13Kernel_traitsIf6__halfS2_S2_fjLj4096ELj1ELj1ELj4ELj16ENS_18Kernel_traits_baseILj4096EfS2_S2_S2_fjLj128EEEEELb0ELb1ELb0ELb1EEEvNS_9FwdParamsE --------------------------
	.section	.nv.constant0._ZN10layer_norm13ln_fwd_kernelINS_13Kernel_traitsIf6__halfS2_S2_fjLj4096ELj1ELj1ELj4ELj16ENS_18Kernel_traits_baseILj4096EfS2_S2_S2_fjLj128EEEEELb0ELb1ELb0ELb1EEEvNS_9FwdParamsE,"a",@progbits
	.sectionflags	@""
	.align	4
.nv.constant0._ZN10layer_norm13ln_fwd_kernelINS_13Kernel_traitsIf6__halfS2_S2_fjLj4096ELj1ELj1ELj4ELj16ENS_18Kernel_traits_baseILj4096EfS2_S2_S2_fjLj128EEEEELb0ELb1ELb0ELb1EEEvNS_9FwdParamsE:
	.zero		1128


//--------------------- .nv.constant0._ZN10layer_norm13ln_fwd_kernelINS_13Kernel_traitsIf6__halfS2_S2_fjLj4096ELj1ELj1ELj4ELj16ENS_18Kernel_traits_baseILj4096EfS2_S2_S2_fjLj128EEEEELb0ELb1ELb1ELb0EEEvNS_9FwdParamsE --------------------------
	.section	.nv.constant0._ZN10layer_norm13ln_fwd_kernelINS_13Kernel_traitsIf6__halfS2_S2_fjLj4096ELj1ELj1ELj4ELj16ENS_18Kernel_traits_baseILj4096EfS2_S2_S2_fjLj128EEEEELb0ELb1ELb1ELb0EEEvNS_9FwdParamsE,"a",@progbits
	.sectionflags	@""
	.align	4
.nv.constant0._ZN10layer_norm13ln_fwd_kernelINS_13Kernel_traitsIf6__halfS2_S2_fjLj4096ELj1ELj1ELj4ELj16ENS_18Kernel_traits_baseILj4096EfS2_S2_S2_fjLj128EEEEELb0ELb1ELb1ELb0EEEvNS_9FwdParamsE:
	.zero		1128


//--------------------- .nv.constant0._ZN10layer_norm13ln_fwd_kernelINS_13Kernel_traitsIf6__halfS2_S2_fjLj4096ELj1ELj1ELj4ELj16ENS_18Kernel_traits_baseILj4096EfS2_S2_S2_fjLj128EEEEELb0ELb1ELb1ELb1EEEvNS_9FwdParamsE --------------------------
	.section	.nv.constant0._ZN10layer_norm13ln_fwd_kernelINS_13Kernel_traitsIf6__halfS2_S2_fjLj4096ELj1ELj1ELj4ELj16ENS_18Kernel_traits_baseILj4096EfS2_S2_S2_fjLj128EEEEELb0ELb1ELb1ELb1EEEvNS_9FwdParamsE,"a",@progbits
	.sectionflags	@""
	.align	4
.nv.constant0._ZN10layer_norm13ln_fwd_kernelINS_13Kernel_traitsIf6__halfS2_S2_fjLj4096ELj1ELj1ELj4ELj16ENS_18Kernel_traits_baseILj4096EfS2_S2_S2_fjLj128EEEEELb0ELb1ELb1ELb1EEEvNS_9FwdParamsE:
	.zero		1128


//--------------------- .nv.constant0._ZN10layer_norm13ln_fwd_kernelINS_13Kernel_traitsIf6__halfS2_S2_fjLj4096ELj1ELj1ELj4ELj16ENS_18Kernel_traits_baseILj4096EfS2_S2_S2_fjLj128EEEEELb1ELb0ELb0ELb0EEEvNS_9FwdParamsE --------------------------
	.section	.nv.constant0._ZN10layer_norm13ln_fwd_kernelINS_13Kernel_traitsIf6__halfS2_S2_fjLj4096ELj1ELj1ELj4ELj16ENS_18Kernel_traits_baseILj4096EfS2_S2_S2_fjLj128EEEEELb1ELb0ELb0ELb0EEEvNS_9FwdParamsE,"a",@progbits
	.sectionflags	@""
	.align	4
.nv.constant0._ZN10layer_norm13ln_fwd_kernelINS_13Kernel_traitsIf6__halfS2_S2_fjLj4096ELj1ELj1ELj4ELj16ENS_18Kernel_traits_baseILj4096EfS2_S2_S2_fjLj128EEEEELb1ELb0ELb0ELb0EEEvNS_9FwdParamsE:
	.zero		1128


//--------------------- .nv.constant0._ZN10layer_norm13ln_fwd_kernelINS_13Kernel_traitsIf6__halfS2_S2_fjLj4096ELj1ELj1ELj4ELj16ENS_18Kernel_traits_baseILj4096EfS2_S2_S2_fjLj128EEEEELb1ELb0ELb0ELb1EEEvNS_9FwdParamsE --------------------------
	.section	.nv.constant0._ZN10layer_norm13ln_fwd_kernelINS_13Kernel_traitsIf6__halfS2_S2_fjLj4096ELj1ELj1ELj4ELj16ENS_18Kernel_traits_baseILj4096EfS2_S2_S2_fjLj128EEEEELb1ELb0ELb0ELb1EEEvNS_9FwdParamsE,"a",@progbits
	.sectionflags	@""
	.align	4
.nv.constant0._ZN10layer_norm13ln_fwd_kernelINS_13Kernel_traitsIf6__halfS2_S2_fjLj4096ELj1ELj1ELj4ELj16ENS_18Kernel_traits_baseILj4096EfS2_S2_S2_fjLj128EEEEELb1ELb0ELb0ELb1EEEvNS_9FwdParamsE:
	.zero		1128


//--------------------- .nv.constant0._ZN10layer_norm13ln_fwd_kernelINS_13Kernel_traitsIf6__halfS2_S2_fjLj4096ELj1ELj1ELj4ELj16ENS_18Kernel_traits_baseILj4096EfS2_S2_S2_fjLj128EEEEELb1ELb0ELb1ELb0EEEvNS_9FwdParamsE --------------------------
	.section	.nv.constant0._ZN10layer_norm13ln_fwd_kernelINS_13Kernel_traitsIf6__halfS2_S2_fjLj4096ELj1ELj1ELj4ELj16ENS_18Kernel_traits_baseILj4096EfS2_S2_S2_fjLj128EEEEELb1ELb0ELb1ELb0EEEvNS_9FwdParamsE,"a",@progbits
	.sectionflags	@""
	.align	4
.nv.constant0._ZN10layer_norm13ln_fwd_kernelINS_13Kernel_traitsIf6__halfS2_S2_fjLj4096ELj1ELj1ELj4ELj16ENS_18Kernel_traits_baseILj4096EfS2_S2_S2_fjLj128EEEEELb1ELb0ELb1ELb0EEEvNS_9FwdParamsE:
	.zero		1128


//--------------------- .nv.constant0._ZN10layer_norm13ln_fwd_kernelINS_13Kernel_traitsIf6__halfS2_S2_fjLj4096ELj1ELj1ELj4ELj16ENS_18Kernel_traits_baseILj4096EfS2_S2_S2_fjLj128EEEEELb1ELb0ELb1ELb1EEEvNS_9FwdParamsE --------------------------
	.section	.nv.constant0._ZN10layer_norm13ln_fwd_kernelINS_13Kernel_traitsIf6__halfS2_S2_fjLj4096ELj1ELj1ELj4ELj16ENS_18Kernel_traits_baseILj4096EfS2_S2_S2_fjLj128EEEEELb1ELb0ELb1ELb1EEEvNS_9FwdParamsE,"a",@progbits
	.sectionflags	@""
	.align	4
.nv.constant0._ZN10layer_norm13ln_fwd_kernelINS_13Kernel_traitsIf6__halfS2_S2_fjLj4096ELj1ELj1ELj4ELj16ENS_18Kernel_traits_baseILj4096EfS2_S2_S2_fjLj128EEEEELb1ELb0ELb1ELb1EEEvNS_9FwdParamsE:
	.zero		1128


//--------------------- .nv.constant0._ZN10layer_norm13ln_fwd_kernelINS_13Kernel_traitsIf6__halfS2_S2_fjLj4096ELj1ELj1ELj4ELj16ENS_18Kernel_traits_baseILj4096EfS2_S2_S2_fjLj128EEEEELb1ELb1ELb0ELb0EEEvNS_9FwdParamsE --------------------------
	.section	.nv.constant0._ZN10layer_norm13ln_fwd_kernelINS_13Kernel_traitsIf6__halfS2_S2_fjLj4096ELj1ELj1ELj4ELj16ENS_18Kernel_traits_baseILj4096EfS2_S2_S2_fjLj128EEEEELb1ELb1ELb0ELb0EEEvNS_9FwdParamsE,"a",@progbits
	.sectionflags	@""
	.align	4
.nv.constant0._ZN10layer_norm13ln_fwd_kernelINS_13Kernel_traitsIf6__halfS2_S2_fjLj4096ELj1ELj1ELj4ELj16ENS_18Kernel_traits_baseILj4096EfS2_S2_S2_fjLj128EEEEELb1ELb1ELb0ELb0EEEvNS_9FwdParamsE:
	.zero		1128


//--------------------- .nv.constant0._ZN10layer_norm13ln_fwd_kernelINS_13Kernel_traitsIf6__halfS2_S2_fjLj4096ELj1ELj1ELj4ELj16ENS_18Kernel_traits_baseILj4096EfS2_S2_S2_fjLj128EEEEELb1ELb1ELb0ELb1EEEvNS_9FwdParamsE --------------------------
	.section	.nv.constant0._ZN10layer_norm13ln_fwd_kernelINS_13Kernel_traitsIf6__halfS2_S2_fjLj4096ELj1ELj1ELj4ELj16ENS_18Kernel_traits_baseILj4096EfS2_S2_S2_fjLj128EEEEELb1ELb1ELb0ELb1EEEvNS_9FwdParamsE,"a",@progbits
	.sectionflags	@""
	.align	4
.nv.constant0._ZN10layer_norm13ln_fwd_kernelINS_13Kernel_traitsIf6__halfS2_S2_fjLj4096ELj1ELj1ELj4ELj16ENS_18Kernel_traits_baseILj4096EfS2_S2_S2_fjLj128EEEEELb1ELb1ELb0ELb1EEEvNS_9FwdParamsE:
	.zero		1128


//--------------------- .nv.constant0._ZN10layer_norm13ln_fwd_kernelINS_13Kernel_traitsIf6__halfS2_S2_fjLj4096ELj1ELj1ELj4ELj16ENS_18Kernel_traits_baseILj4096EfS2_S2_S2_fjLj128EEEEELb1ELb1ELb1ELb0EEEvNS_9FwdParamsE --------------------------
	.section	.nv.constant0._ZN10layer_norm13ln_fwd_kernelINS_13Kernel_traitsIf6__halfS2_S2_fjLj4096ELj1ELj1ELj4ELj16ENS_18Kernel_traits_baseILj4096EfS2_S2_S2_fjLj128EEEEELb1ELb1ELb1ELb0EEEvNS_9FwdParamsE,"a",@progbits
	.sectionflags	@""
	.align	4
.nv.constant0._ZN10layer_norm13ln_fwd_kernelINS_13Kernel_traitsIf6__halfS2_S2_fjLj4096ELj1ELj1ELj4ELj16ENS_18Kernel_traits_baseILj4096EfS2_S2_S2_fjLj128EEEEELb1ELb1ELb1ELb0EEEvNS_9FwdParamsE:
	.zero		1128


//--------------------- .nv.constant0._ZN10layer_norm13ln_fwd_kernelINS_13Kernel_traitsIf6__halfS2_S2_fjLj4096ELj1ELj1ELj4ELj16ENS_18Kernel_traits_baseILj4096EfS2_S2_S2_fjLj128EEEEELb1ELb1ELb1ELb1EEEvNS_9FwdParamsE --------------------------
	.section	.nv.constant0._ZN10layer_norm13ln_fwd_kernelINS_13Kernel_traitsIf6__halfS2_S2_fjLj4096ELj1ELj1ELj4ELj16ENS_18Kernel_traits_baseILj4096EfS2_S2_S2_fjLj128EEEEELb1ELb1ELb1ELb1EEEvNS_9FwdParamsE,"a",@progbits
	.sectionflags	@""
	.align	4
.nv.constant0._ZN10layer_norm13ln_fwd_kernelINS_13Kernel_traitsIf6__halfS2_S2_fjLj4096ELj1ELj1ELj4ELj16ENS_18Kernel_traits_baseILj4096EfS2_S2_S2_fjLj128EEEEELb1ELb1ELb1ELb1EEEvNS_9FwdParamsE:
	.zero		1128


//--------------------- .nv.constant0._ZN10layer_norm13ln_fwd_kernelINS_13Kernel_traitsI6__halfS2_fS2_fjLj4096ELj1ELj1ELj4ELj16ENS_18Kernel_traits_baseILj4096ES2_S2_fS2_fjLj128EEEEELb0ELb0ELb0ELb0EEEvNS_9FwdParamsE --------------------------
	.section	.nv.constant0._ZN10layer_norm13ln_fwd_kernelINS_13Kernel_traitsI6__halfS2_fS2_fjLj4096ELj1ELj1ELj4ELj16ENS_18Kernel_traits_baseILj4096ES2_S2_fS2_fjLj128EEEEELb0ELb0ELb0ELb0EEEvNS_9FwdParamsE,"a",@progbits
	.sectionflags	@""
	.align	4
.nv.constant0._ZN10layer_norm13ln_fwd_kernelINS_13Kernel_traitsI6__halfS2_fS2_fjLj4096ELj1ELj1ELj4ELj16ENS_18Kernel_traits_baseILj4096ES2_S2_fS2_fjLj128EEEEELb0ELb0ELb0ELb0EEEvNS_9FwdParamsE:
	.zero		1128


//--------------------- .nv.constant0._ZN10layer_norm13ln_fwd_kernelINS_13Kernel_traitsI6__halfS2_fS2_fjLj4096ELj1ELj1ELj4ELj16ENS_18Kernel_traits_baseILj4096ES2_S2_fS2_fjLj128EEEEELb0ELb0ELb0ELb1EEEvNS_9FwdParamsE --------------------------
	.section	.nv.constant0._ZN10layer_norm13ln_fwd_kernelINS_13Kernel_traitsI6__halfS2_fS2_fjLj4096ELj1ELj1ELj4ELj16ENS_18Kernel_traits_baseILj4096ES2_S2_fS2_fjLj128EEEEELb0ELb0ELb0ELb1EEEvNS_9FwdParamsE,"a",@progbits
	.sectionflags	@""
	.align	4
.nv.constant0._ZN10layer_norm13ln_fwd_kernelINS_13Kernel_traitsI6__halfS2_fS2_fjLj4096ELj1ELj1ELj4ELj16ENS_18Kernel_traits_baseILj4096ES2_S2_fS2_fjLj128EEEEELb0ELb0ELb0ELb1EEEvNS_9FwdParamsE:
	.zero		1128


//--------------------- .nv.constant0._ZN10layer_norm13ln_fwd_kernelINS_13Kernel_traitsI6__halfS2_fS2_fjLj4096ELj1ELj1ELj4ELj16ENS_18Kernel_traits_baseILj4096ES2_S2_fS2_fjLj128EEEEELb0ELb0ELb1ELb0EEEvNS_9FwdParamsE --------------------------
	.section	.nv.constant0._ZN10layer_norm13ln_fwd_kernelINS_13Kernel_traitsI6__halfS2_fS2_fjLj4096ELj1ELj1ELj4ELj16ENS_18Kernel_traits_baseILj4096ES2_S2_fS2_fjLj128EEEEELb0ELb0ELb1ELb0EEEvNS_9FwdParamsE,"a",@progbits
	.sectionflags	@""
	.align	4
.nv.constant0._ZN10layer_norm13ln_fwd_kernelINS_13Kernel_traitsI6__halfS2_fS2_fjLj4096ELj1ELj1ELj4ELj16ENS_18Kernel_traits_baseILj4096ES2_S2_fS2_fjLj128EEEEELb0ELb0ELb1ELb0EEEvNS_9FwdParamsE:
	.zero		1128


//--------------------- .nv.constant0._ZN10layer_norm13ln_fwd_kernelINS_13Kernel_traitsI6__halfS2_fS2_fjLj4096ELj1ELj1ELj4ELj16ENS_18Kernel_traits_baseILj4096ES2_S2_fS2_fjLj128EEEEELb0ELb0ELb1ELb1EEEvNS_9FwdParamsE --------------------------
	.section	.nv.constant0._ZN10layer_norm13ln_fwd_kernelINS_13Kernel_traitsI6__halfS2_fS2_fjLj4096ELj1ELj1ELj4ELj16ENS_18Kernel_traits_baseILj4096ES2_S2_fS2_fjLj128EEEEELb0ELb0ELb1ELb1EEEvNS_9FwdParamsE,"a",@progbits
	.sectionflags	@""
	.align	4
.nv.constant0._ZN10layer_norm13ln_fwd_kernelINS_13Kernel_traitsI6__halfS2_fS2_fjLj4096ELj1ELj1ELj4ELj16ENS_18Kernel_traits_baseILj4096ES2_S2_fS2_fjLj128EEEEELb0ELb0ELb1ELb1EEEvNS_9FwdParamsE:
	.zero		1128


//--------------------- .nv.constant0._ZN10layer_norm13ln_fwd_kernelINS_13Kernel_traitsI6__halfS2_fS2_fjLj4096ELj1ELj1ELj4ELj16ENS_18Kernel_traits_baseILj4096ES2_S2_fS2_fjLj128EEEEELb0ELb1ELb0ELb0EEEvNS_9FwdParamsE --------------------------
	.section	.nv.constant0._ZN10layer_norm13ln_fwd_kernelINS_13Kernel_traitsI6__halfS2_fS2_fjLj4096ELj1ELj1ELj4ELj16ENS_18Kernel_traits_baseILj4096ES2_S2_fS2_fjLj128EEEEELb0ELb1ELb0ELb0EEEvNS_9FwdParamsE,"a",@progbits
	.sectionflags	@""
	.align	4
.nv.constant0._ZN10layer_norm13ln_fwd_kernelINS_13Kernel_traitsI6__halfS2_fS2_fjLj4096ELj1ELj1ELj4ELj16ENS_18Kernel_traits_baseILj4096ES2_S2_fS2_fjLj128EEEEELb0ELb1ELb0ELb0EEEvNS_9FwdParamsE:
	.zero		1128


//--------------------- .nv.constant0._ZN10layer_norm13ln_fwd_kernelINS_13Kernel_traitsI6__halfS2_fS2_fjLj4096ELj1ELj1ELj4ELj16ENS_18Kernel_traits_baseILj4096ES2_S2_fS2_fjLj128EEEEELb0ELb1ELb0ELb1EEEvNS_9FwdParamsE --------------------------
	.section	.nv.constant0._ZN10layer_norm13ln_fwd_kernelINS_13Kernel_traitsI6__halfS2_fS2_fjLj4096ELj1ELj1ELj4ELj16ENS_18Kernel_traits_baseILj4096ES2_S2_fS2_fjLj128EEEEELb0ELb1ELb0ELb1EEEvNS_9FwdParamsE,"a",@progbits
	.sectionflags	@""
	.align	4
.nv.constant0._ZN10layer_norm13ln_fwd_kernelINS_13Kernel_traitsI6__halfS2_fS2_fjLj4096ELj1ELj1ELj4ELj16ENS_18Kernel_traits_baseILj4096ES2_S2_fS2_fjLj128EEEEELb0ELb1ELb0ELb1EEEvNS_9FwdParamsE:
	.zero		1128


//--------------------- .nv.constant0._ZN10layer_norm13ln_fwd_kernelINS_13Kernel_traitsI6__halfS2_fS2_fjLj4096ELj1ELj1ELj4ELj16ENS_18Kernel_traits_baseILj4096ES2_S2_fS2_fjLj128EEEEELb0ELb1ELb1ELb0EEEvNS_9FwdParamsE --------------------------
	.section	.nv.constant0._ZN10layer_norm13ln_fwd_kernelINS_13Kernel_traitsI6__halfS2_fS2_fjLj4096ELj1ELj1ELj4ELj16ENS_18Kernel_traits_baseILj4096ES2_S2_fS2_fjLj128EEEEELb0ELb1ELb1ELb0EEEvNS_9FwdParamsE,"a",@progbits
	.sectionflags	@""
	.align	4
.nv.constant0._ZN10layer_norm13ln_fwd_kernelINS_13Kernel_traitsI6__halfS2_fS2_fjLj4096ELj1ELj1ELj4ELj16ENS_18Kernel_traits_baseILj4096ES2_S2_fS2_fjLj128EEEEELb0ELb1ELb1ELb0EEEvNS_9FwdParamsE:
	.zero		1128


//--------------------- .nv.constant0._ZN10layer_norm13ln_fwd_kernelINS_13Kernel_traitsI6__halfS2_fS2_fjLj4096ELj1ELj1ELj4ELj16ENS_18Kernel_traits_baseILj4096ES2_S2_fS2_fjLj128EEEEELb0ELb1ELb1ELb1EEEvNS_9FwdParamsE --------------------------
	.section	.nv.constant0._ZN10layer_norm13ln_fwd_kernelINS_13Kernel_traitsI6__halfS2_fS2_fjLj4096ELj1ELj1ELj4ELj16ENS_18Kernel_traits_baseILj4096ES2_S2_fS2_fjLj128EEEEELb0ELb1ELb1ELb1EEEvNS_9FwdParamsE,"a",@progbits
	.sectionflags	@""
	.align	4
.nv.constant0._ZN10layer_norm13ln_fwd_kernelINS_13Kernel_traitsI6__halfS2_fS2_fjLj4096ELj1ELj1ELj4ELj16ENS_18Kernel_traits_baseILj4096ES2_S2_fS2_fjLj128EEEEELb0ELb1ELb1ELb1EEEvNS_9FwdParamsE:
	.zero		1128


//--------------------- .nv.constant0._ZN10layer_norm13ln_fwd_kernelINS_13Kernel_traitsI6__halfS2_fS2_fjLj4096ELj1ELj1ELj4ELj16ENS_18Kernel_traits_baseILj4096ES2_S2_fS2_fjLj128EEEEELb1ELb0ELb0ELb0EEEvNS_9FwdParamsE --------------------------
	.section	.nv.constant0._ZN10layer_norm13ln_fwd_kernelINS_13Kernel_traitsI6__halfS2_fS2_fjLj4096ELj1ELj1ELj4ELj16ENS_18Kernel_traits_baseILj4096ES2_S2_fS2_fjLj128EEEEELb1ELb0ELb0ELb0EEEvNS_9FwdParamsE,"a",@progbits
	.sectionflags	@""
	.align	4
.nv.constant0._ZN10layer_norm13ln_fwd_kernelINS_13Kernel_traitsI6__halfS2_fS2_fjLj4096ELj1ELj1ELj4ELj16ENS_18Kernel_traits_baseILj4096ES2_S2_fS2_fjLj128EEEEELb1ELb0ELb0ELb0EEEvNS_9FwdParamsE:
	.zero		1128


//--------------------- .nv.constant0._ZN10layer_norm13ln_fwd_kernelINS_13Kernel_traitsI6__halfS2_fS2_fjLj4096ELj1ELj1ELj4ELj16ENS_18Kernel_traits_baseILj4096ES2_S2_fS2_fjLj128EEEEELb1ELb0ELb0ELb1EEEvNS_9FwdParamsE --------------------------
	.section	.nv.constant0._ZN10layer_norm13ln_fwd_kernelINS_13Kernel_traitsI6__halfS2_fS2_fjLj4096ELj1ELj1ELj4ELj16ENS_18Kernel_traits_baseILj4096ES2_S2_fS2_fjLj128EEEEELb1ELb0ELb0ELb1EEEvNS_9FwdParamsE,"a",@progbits
	.sectionflags	@""
	.align	4
.nv.constant0._ZN10layer_norm13ln_fwd_kernelINS_13Kernel_traitsI6__halfS2_fS2_fjLj4096ELj1ELj1ELj4ELj16ENS_18Kernel_traits_baseILj4096ES2_S2_fS2_fjLj128EEEEELb1ELb0ELb0ELb1EEEvNS_9FwdParamsE:
	.zero		1128


//--------------------- .nv.constant0._ZN10layer_norm13ln_fwd_kernelINS_13Kernel_traitsI6__halfS2_fS2_fjLj4096ELj1ELj1ELj4ELj16ENS_18Kernel_traits_baseILj4096ES2_S2_fS2_fjLj128EEEEELb1ELb0ELb1ELb0EEEvNS_9FwdParamsE --------------------------
	.section	.nv.constant0._ZN10layer_norm13ln_fwd_kernelINS_13Kernel_traitsI6__halfS2_fS2_fjLj4096ELj1ELj1ELj4ELj16ENS_18Kernel_traits_baseILj4096ES2_S2_fS2_fjLj128EEEEELb1ELb0ELb1ELb0EEEvNS_9FwdParamsE,"a",@progbits
	.sectionflags	@""
	.align	4
.nv.constant0._ZN10layer_norm13ln_fwd_kernelINS_13Kernel_traitsI6__halfS2_fS2_fjLj4096ELj1ELj1ELj4ELj16ENS_18Kernel_traits_baseILj4096ES2_S2_fS2_fjLj128EEEEELb1ELb0ELb1ELb0EEEvNS_9FwdParamsE:
	.zero		1128


//--------------------- .nv.constant0._ZN10layer_norm13ln_fwd_kernelINS_13Kernel_traitsI6__halfS2_fS2_fjLj4096ELj1ELj1ELj4ELj16ENS_18Kernel_traits_baseILj4096ES2_S2_fS2_fjLj128EEEEELb1ELb0ELb1ELb1EEEvNS_9FwdParamsE --------------------------
	.section	.nv.constant0._ZN10layer_norm13ln_fwd_kernelINS_13Kernel_traitsI6__halfS2_fS2_fjLj4096ELj1ELj1ELj4ELj16ENS_18Kernel_traits_baseILj4096ES2_S2_fS2_fjLj128EEEEELb1ELb0ELb1ELb1EEEvNS_9FwdParamsE,"a",@progbits
	.sectionflags	@""
	.align	4
.nv.constant0._ZN10layer_norm13ln_fwd_kernelINS_13Kernel_traitsI6__halfS2_fS2_fjLj4096ELj1ELj1ELj4ELj16ENS_18Kernel_traits_baseILj4096ES2_S2_fS2_fjLj128EEEEELb1ELb0ELb1ELb1EEEvNS_9FwdParamsE:
	.zero		1128


//--------------------- .nv.constant0._ZN10layer_norm13ln_fwd_kernelINS_13Kernel_traitsI6__halfS2_fS2_fjLj4096ELj1ELj1ELj4ELj16ENS_18Kernel_traits_baseILj4096ES2_S2_fS2_fjLj128EEEEELb1ELb1ELb0ELb0EEEvNS_9FwdParamsE --------------------------
	.section	.nv.constant0._ZN10layer_norm13ln_fwd_kernelINS_13Kernel_traitsI6__halfS2_fS2_fjLj4096ELj1ELj1ELj4ELj16ENS_18Kernel_traits_baseILj4096ES2_S2_fS2_fjLj128EEEEELb1ELb1ELb0ELb0EEEvNS_9FwdParamsE,"a",@progbits
	.sectionflags	@""
	.align	4
.nv.constant0._ZN10layer_norm13ln_fwd_kernelINS_13Kernel_traitsI6__halfS2_fS2_fjLj4096ELj1ELj1ELj4ELj16ENS_18Kernel_traits_baseILj4096ES2_S2_fS2_fjLj128EEEEELb1ELb1ELb0ELb0EEEvNS_9FwdParamsE:
	.zero		1128


//--------------------- .nv.constant0._ZN10layer_norm13ln_fwd_kernelINS_13Kernel_traitsI6__halfS2_fS2_fjLj4096ELj1ELj1ELj4ELj16ENS_18Kernel_traits_baseILj4096ES2_S2_fS2_fjLj128EEEEELb1ELb1ELb0ELb1EEEvNS_9FwdParamsE --------------------------
	.section	.nv.constant0._ZN10layer_norm13ln_fwd_kernelINS_13Kernel_traitsI6__halfS2_fS2_fjLj4096ELj1ELj1ELj4ELj16ENS_18Kernel_traits_baseILj4096ES2_S2_fS2_fjLj128EEEEELb1ELb1ELb0ELb1EEEvNS_9FwdParamsE,"a",@progbits
	.sectionflags	@""
	.align	4
.nv.constant0._ZN10layer_norm13ln_fwd_kernelINS_13Kernel_traitsI6__halfS2_fS2_fjLj4096ELj1ELj1ELj4ELj16ENS_18Kernel_traits_baseILj4096ES2_S2_fS2_fjLj128EEEEELb1ELb1ELb0ELb1EEEvNS_9FwdParamsE:
	.zero		1128


//--------------------- .nv.constant0._ZN10layer_norm13ln_fwd_kernelINS_13Kernel_traitsI6__halfS2_fS2_fjLj4096ELj1ELj1ELj4ELj16ENS_18Kernel_traits_baseILj4096ES2_S2_fS2_fjLj128EEEEELb1ELb1ELb1ELb0EEEvNS_9FwdParamsE --------------------------
	.section	.nv.constant0._ZN10layer_norm13ln_fwd_kernelINS_13Kernel_traitsI6__halfS2_fS2_fjLj4096ELj1ELj1ELj4ELj16ENS_18Kernel_traits_baseILj4096ES2_S2_fS2_fjLj128EEEEELb1ELb1ELb1ELb0EEEvNS_9FwdParamsE,"a",@progbits
	.sectionflags	@""
	.align	4
.nv.constant0._ZN10layer_norm13ln_fwd_kernelINS_13Kernel_traitsI6__halfS2_fS2_fjLj4096ELj1ELj1ELj4ELj16ENS_18Kernel_traits_baseILj4096ES2_S2_fS2_fjLj128EEEEELb1ELb1ELb1ELb0EEEvNS_9FwdParamsE:
	.zero		1128


//--------------------- .nv.constant0._ZN10layer_norm13ln_fwd_kernelINS_13Kernel_traitsI6__halfS2_fS2_fjLj4096ELj1ELj1ELj4ELj16ENS_18Kernel_traits_baseILj4096ES2_S2_fS2_fjLj128EEEEELb1ELb1ELb1ELb1EEEvNS_9FwdParamsE --------------------------
	.section	.nv.constant0._ZN10layer_norm13ln_fwd_kernelINS_13Kernel_traitsI6__halfS2_fS2_fjLj4096ELj1ELj1ELj4ELj16ENS_18Kernel_traits_baseILj4096ES2_S2_fS2_fjLj128EEEEELb1ELb1ELb1ELb1EEEvNS_9FwdParamsE,"a",@progbits
	.sectionflags	@""
	.align	4
.nv.constant0._ZN10layer_norm13ln_fwd_kernelINS_13Kernel_traitsI6__halfS2_fS2_fjLj4096ELj1ELj1ELj4ELj16ENS_18Kernel_traits_baseILj4096ES2_S2_fS2_fjLj128EEEEELb1ELb1ELb1ELb1EEEvNS_9FwdParamsE:
	.zero		1128


//--------------------- .nv.constant0._ZN10layer_norm13ln_fwd_kernelINS_13Kernel_traitsIf6__halffS2_fjLj4096ELj1ELj1ELj4ELj16ENS_18Kernel_traits_baseILj4096EfS2_fS2_fjLj128EEEEELb0ELb0ELb0ELb0EEEvNS_9FwdParamsE --------------------------
	.section	.nv.constant0._ZN10layer_norm13ln_fwd_kernelINS_13Kernel_traitsIf6__halffS2_fjLj4096ELj1ELj1ELj4ELj16ENS_18Kernel_traits_baseILj4096EfS2_fS2_fjLj128EEEEELb0ELb0ELb0ELb0EEEvNS_9FwdParamsE,"a",@progbits
	.sectionflags	@""
	.align	4
.nv.constant0._ZN10layer_norm13ln_fwd_kernelINS_13Kernel_traitsIf6__halffS2_fjLj4096ELj1ELj1ELj4ELj16ENS_18Kernel_traits_baseILj4096EfS2_fS2_fjLj128EEEEELb0ELb0ELb0ELb0EEEvNS_9FwdParamsE:
	.zero		1128


//--------------------- .nv.constant0._ZN10layer_norm13ln_fwd_kernelINS_13Kernel_traitsIf6__halffS2_fjLj4096ELj1ELj1ELj4ELj16ENS_18Kernel_traits_baseILj4096EfS2_fS2_fjLj128EEEEELb0ELb0ELb0ELb1EEEvNS_9FwdParamsE --------------------------
	.section	.nv.constant0._ZN10layer_norm13ln_fwd_kernelINS_13Kernel_traitsIf6__halffS2_fjLj4096ELj1ELj1ELj4ELj16ENS_18Kernel_traits_baseILj4096EfS2_fS2_fjLj128EEEEELb0ELb0ELb0ELb1EEEvNS_9FwdParamsE,"a",@progbits
	.sectionflags	@""
	.align	4
.nv.constant0._ZN10layer_norm13ln_fwd_kernelINS_13Kernel_traitsIf6__halffS2_fjLj4096ELj1ELj1ELj4ELj16ENS_18Kernel_traits_baseILj4096EfS2_fS2_fjLj128EEEEELb0ELb0ELb0ELb1EEEvNS_9FwdParamsE:
	.zero		1128


//--------------------- .nv.constant0._ZN10layer_norm13ln_fwd_kernelINS_13Kernel_traitsIf6__halffS2_fjLj4096ELj1ELj1ELj4ELj16ENS_18Kernel_traits_baseILj4096EfS2_fS2_fjLj128EEEEELb0ELb0ELb1ELb0EEEvNS_9FwdParamsE --------------------------
	.section	.nv.constant0._ZN10layer_norm13ln_fwd_kernelINS_13Kernel_traitsIf6__halffS2_fjLj4096ELj1ELj1ELj4ELj16ENS_18Kernel_traits_baseILj4096EfS2_fS2_fjLj128EEEEELb0ELb0ELb1ELb0EEEvNS_9FwdParamsE,"a",@progbits
	.sectionflags	@""
	.align	4
.nv.constant0._ZN10layer_norm13ln_fwd_kernelINS_13Kernel_traitsIf6__halffS2_fjLj4096ELj1ELj1ELj4ELj16ENS_18Kernel_traits_baseILj4096EfS2_fS2_fjLj128EEEEELb0ELb0ELb1ELb0EEEvNS_9FwdParamsE:
	.zero		1128


//--------------------- .nv.constant0._ZN10layer_norm13ln_fwd_kernelINS_13Kernel_traitsIf6__halffS2_fjLj4096ELj1ELj1ELj4ELj16ENS_18Kernel_traits_baseILj4096EfS2_fS2_fjLj128EEEEELb0ELb0ELb1ELb1EEEvNS_9FwdParamsE --------------------------
	.section	.nv.constant0._ZN10layer_norm13ln_fwd_kernelINS_13Kernel_traitsIf6__halffS2_fjLj4096ELj1ELj1ELj4ELj16ENS_18Kernel_traits_baseILj4096EfS2_fS2_fjLj128EEEEELb0ELb0ELb1ELb1EEEvNS_9FwdParamsE,"a",@progbits
	.sectionflags	@""
	.align	4
.nv.constant0._ZN10layer_norm13ln_fwd_kernelINS_13Kernel_traitsIf6__halffS2_fjLj4096ELj1ELj1ELj4ELj16ENS_18Kernel_traits_baseILj4096EfS2_fS2_fjLj128EEEEELb0ELb0ELb1ELb1EEEvNS_9FwdParamsE:
	.zero		1128


//--------------------- .nv.constant0._ZN10layer_norm13ln_fwd_kernelINS_13Kernel_traitsIf6__halffS2_fjLj4096ELj1ELj1ELj4ELj16ENS_18Kernel_traits_baseILj4096EfS2_fS2_fjLj128EEEEELb0ELb1ELb0ELb0EEEvNS_9FwdParamsE --------------------------
	.section	.nv.constant0._ZN10layer_norm13ln_fwd_kernelINS_13Kernel_traitsIf6__halffS2_fjLj4096ELj1ELj1ELj4ELj16ENS_18Kernel_traits_baseILj4096EfS2_fS2_fjLj128EEEEELb0ELb1ELb0ELb0EEEvNS_9FwdParamsE,"a",@progbits
	.sectionflags	@""
	.align	4
.nv.constant0._ZN10layer_norm13ln_fwd_kernelINS_13Kernel_traitsIf6__halffS2_fjLj4096ELj1ELj1ELj4ELj16ENS_18Kernel_traits_baseILj4096EfS2_fS2_fjLj128EEEEELb0ELb1ELb0ELb0EEEvNS_9FwdParamsE:
	.zero		1128


//--------------------- .nv.constant0._ZN10layer_norm13ln_fwd_kernelINS_13Kernel_traitsIf6__halffS2_fjLj4096ELj1ELj1ELj4ELj16ENS_18Kernel_traits_baseILj4096EfS2_fS2_fjLj128EEEEELb0ELb1ELb0ELb1EEEvNS_9FwdParamsE --------------------------
	.section	.nv.constant0._ZN10layer_norm13ln_fwd_kernelINS_13Kernel_traitsIf6__halffS2_fjLj4096ELj1ELj1ELj4ELj16ENS_18Kernel_traits_baseILj4096EfS2_fS2_fjLj128EEEEELb0ELb1ELb0ELb1EEEvNS_9FwdParamsE,"a",@progbits
	.sectionflags	@""
	.align	4
.nv.constant0._ZN10layer_norm13ln_fwd_kernelINS_13Kernel_traitsIf6__halffS2_fjLj4096ELj1ELj1ELj4ELj16ENS_18Kernel_traits_baseILj4096EfS2_fS2_fjLj128EEEEELb0ELb1ELb0ELb1EEEvNS_9FwdParamsE:
	.zero		1128


//--------------------- .nv.constant0._ZN10layer_norm13ln_fwd_kernelINS_13Kernel_traitsIf6__halffS2_fjLj4096ELj1ELj1ELj4ELj16ENS_18Kernel_traits_baseILj4096EfS2_fS2_fjLj128EEEEELb0ELb1ELb1ELb0EEEvNS_9FwdParamsE --------------------------
	.section	.nv.constant0._ZN10layer_norm13ln_fwd_kernelINS_13Kernel_traitsIf6__halffS2_fjLj4096ELj1ELj1ELj4ELj16ENS_18Kernel_traits_baseILj4096EfS2_fS2_fjLj128EEEEELb0ELb1ELb1ELb0EEEvNS_9FwdParamsE,"a",@progbits
	.sectionflags	@""
	.align	4
.nv.constant0._ZN10layer_norm13ln_fwd_kernelINS_13Kernel_traitsIf6__halffS2_fjLj4096ELj1ELj1ELj4ELj16ENS_18Kernel_traits_baseILj4096EfS2_fS2_fjLj128EEEEELb0ELb1ELb1ELb0EEEvNS_9FwdParamsE:
	.zero		1128


//--------------------- .nv.constant0._ZN10layer_norm13ln_fwd_kernelINS_13Kernel_traitsIf6__halffS2_fjLj4096ELj1ELj1ELj4ELj16ENS_18Kernel_traits_baseILj4096EfS2_fS2_fjLj128EEEEELb0ELb1ELb1ELb1EEEvNS_9FwdParamsE --------------------------
	.section	.nv.constant0._ZN10layer_norm13ln_fwd_kernelINS_13Kernel_traitsIf6__halffS2_fjLj4096ELj1ELj1ELj4ELj16ENS_18Kernel_traits_baseILj4096EfS2_fS2_fjLj128EEEEELb0ELb1ELb1ELb1EEEvNS_9FwdParamsE,"a",@progbits
	.sectionflags	@""
	.align	4
.nv.constant0._ZN10layer_norm13ln_fwd_kernelINS_13Kernel_traitsIf6__halffS2_fjLj4096ELj1ELj1ELj4ELj16ENS_18Kernel_traits_baseILj4096EfS2_fS2_fjLj128EEEEELb0ELb1ELb1ELb1EEEvNS_9FwdParamsE:
	.zero		1128


//--------------------- .nv.constant0._ZN10layer_norm13ln_fwd_kernelINS_13Kernel_traitsIf6__halffS2_fjLj4096ELj1ELj1ELj4ELj16ENS_18Kernel_traits_baseILj4096EfS2_fS2_fjLj128EEEEELb1ELb0ELb0ELb0EEEvNS_9FwdParamsE --------------------------
	.section	.nv.constant0._ZN10layer_norm13ln_fwd_kernelINS_13Kernel_traitsIf6__halffS2_fjLj4096ELj1ELj1ELj4ELj16ENS_18Kernel_traits_baseILj4096EfS2_fS2_fjLj128EEEEELb1ELb0ELb0ELb0EEEvNS_9FwdParamsE,"a",@progbits
	.sectionflags	@""
	.align	4
.nv.constant0._ZN10layer_norm13ln_fwd_kernelINS_13Kernel_traitsIf6__halffS2_fjLj4096ELj1ELj1ELj4ELj16ENS_18Kernel_traits_baseILj4096EfS2_fS2_fjLj128EEEEELb1ELb0ELb0ELb0EEEvNS_9FwdParamsE:
	.zero		1128


//--------------------- .nv.constant0._ZN10layer_norm13ln_fwd_kernelINS_13Kernel_traitsIf6__halffS2_fjLj4096ELj1ELj1ELj4ELj16ENS_18Kernel_traits_baseILj4096EfS2_fS2_fjLj128EEEEELb1ELb0ELb0ELb1EEEvNS_9FwdParamsE --------------------------
	.section	.nv.constant0._ZN10layer_norm13ln_fwd_kernelINS_13Kernel_traitsIf6__halffS2_fjLj4096ELj1ELj1ELj4ELj16ENS_18Kernel_traits_baseILj4096EfS2_fS2_fjLj128EEEEELb1ELb0ELb0ELb1EEEvNS_9FwdParamsE,"a",@progbits
	.sectionflags	@""
	.align	4
.nv.constant0._ZN10layer_norm13ln_fwd_kernelINS_13Kernel_traitsIf6__halffS2_fjLj4096ELj1ELj1ELj4ELj16ENS_18Kernel_traits_baseILj4096EfS2_fS2_fjLj128EEEEELb1ELb0ELb0ELb1EEEvNS_9FwdParamsE:
	.zero		1128


//--------------------- .nv.constant0._ZN10layer_norm13ln_fwd_kernelINS_13Kernel_traitsIf6__halffS2_fjLj4096ELj1ELj1ELj4ELj16ENS_18Kernel_traits_baseILj4096EfS2_fS2_fjLj128EEEEELb1ELb0ELb1ELb0EEEvNS_9FwdParamsE --------------------------
	.section	.nv.constant0._ZN10layer_norm13ln_fwd_kernelINS_13Kernel_traitsIf6__halffS2_fjLj4096ELj1ELj1ELj4ELj16ENS_18Kernel_traits_baseILj4096EfS2_fS2_fjLj128EEEEELb1ELb0ELb1ELb0EEEvNS_9FwdParamsE,"a",@progbits
	.sectionflags	@""
	.align	4
.nv.constant0._ZN10layer_norm13ln_fwd_kernelINS_13Kernel_traitsIf6__halffS2_fjLj4096ELj1ELj1ELj4ELj16ENS_18Kernel_traits_baseILj4096EfS2_fS2_fjLj128EEEEELb1ELb0ELb1ELb0EEEvNS_9FwdParamsE:
	.zero		1128


//--------------------- .nv.constant0._ZN10layer_norm13ln_fwd_kernelINS_13Kernel_traitsIf6__halffS2_fjLj4096ELj1ELj1ELj4ELj16ENS_18Kernel_traits_baseILj4096EfS2_fS2_fjLj128EEEEELb1ELb0ELb1ELb1EEEvNS_9FwdParamsE --------------------------
	.section	.nv.constant0._ZN10layer_norm13ln_fwd_kernelINS_13Kernel_traitsIf6__halffS2_fjLj4096ELj1ELj1ELj4ELj16ENS_18Kernel_traits_baseILj4096EfS2_fS2_fjLj128EEEEELb1ELb0ELb1ELb1EEEvNS_9FwdParamsE,"a",@progbits
	.sectionflags	@""
	.align	4
.nv.constant0._ZN10layer_norm13ln_fwd_kernelINS_13Kernel_traitsIf6__halffS2_fjLj4096ELj1ELj1ELj4ELj16ENS_18Kernel_traits_baseILj4096EfS2_fS2_fjLj128EEEEELb1ELb0ELb1ELb1EEEvNS_9FwdParamsE:
	.zero		1128


//--------------------- .nv.constant0._ZN10layer_norm13ln_fwd_kernelINS_13Kernel_traitsIf6__halffS2_fjLj4096ELj1ELj1ELj4ELj16ENS_18Kernel_traits_baseILj4096EfS2_fS2_fjLj128EEEEELb1ELb1ELb0ELb0EEEvNS_9FwdParamsE --------------------------
	.section	.nv.constant0._ZN10layer_norm13ln_fwd_kernelINS_13Kernel_traitsIf6__halffS2_fjLj4096ELj1ELj1ELj4ELj16ENS_18Kernel_traits_baseILj4096EfS2_fS2_fjLj128EEEEELb1ELb1ELb0ELb0EEEvNS_9FwdParamsE,"a",@progbits
	.sectionflags	@""
	.align	4
.nv.constant0._ZN10layer_norm13ln_fwd_kernelINS_13Kernel_traitsIf6__halffS2_fjLj4096ELj1ELj1ELj4ELj16ENS_18Kernel_traits_baseILj4096EfS2_fS2_fjLj128EEEEELb1ELb1ELb0ELb0EEEvNS_9FwdParamsE:
	.zero		1128


//--------------------- .nv.constant0._ZN10layer_norm13ln_fwd_kernelINS_13Kernel_traitsIf6__halffS2_fjLj4096ELj1ELj1ELj4ELj16ENS_18Kernel_traits_baseILj4096EfS2_fS2_fjLj128EEEEELb1ELb1ELb0ELb1EEEvNS_9FwdParamsE --------------------------
	.section	.nv.constant0._ZN10layer_norm13ln_fwd_kernelINS_13Kernel_traitsIf6__halffS2_fjLj4096ELj1ELj1ELj4ELj16ENS_18Kernel_traits_baseILj4096EfS2_fS2_fjLj128EEEEELb1ELb1ELb0ELb1EEEvNS_9FwdParamsE,"a",@progbits
	.sectionflags	@""
	.align	4
.nv.constant0._ZN10layer_norm13ln_fwd_kernelINS_13Kernel_traitsIf6__halffS2_fjLj4096ELj1ELj1ELj4ELj16ENS_18Kernel_traits_baseILj4096EfS2_fS2_fjLj128EEEEELb1ELb1ELb0ELb1EEEvNS_9FwdParamsE:
	.zero		1128


//--------------------- .nv.constant0._ZN10layer_norm13ln_fwd_kernelINS_13Kernel_traitsIf6__halffS2_fjLj4096ELj1ELj1ELj4ELj16ENS_18Kernel_traits_baseILj4096EfS2_fS2_fjLj128EEEEELb1ELb1ELb1ELb0EEEvNS_9FwdParamsE --------------------------
	.section	.nv.constant0._ZN10layer_norm13ln_fwd_kernelINS_13Kernel_traitsIf6__halffS2_fjLj4096ELj1ELj1ELj4ELj16ENS_18Kernel_traits_baseILj4096EfS2_fS2_fjLj128EEEEELb1ELb1ELb1ELb0EEEvNS_9FwdParamsE,"a",@progbits
	.sectionflags	@""
	.align	4
.nv.constant0._ZN10layer_norm13ln_fwd_kernelINS_13Kernel_traitsIf6__halffS2_fjLj4096ELj1ELj1ELj4ELj16ENS_18Kernel_traits_baseILj4096EfS2_fS2_fjLj128EEEEELb1ELb1ELb1ELb0EEEvNS_9FwdParamsE:
	.zero		1128


//--------------------- .nv.constant0._ZN10layer_norm13ln_fwd_kernelINS_13Kernel_traitsIf6__halffS2_fjLj4096ELj1ELj1ELj4ELj16ENS_18Kernel_traits_baseILj4096EfS2_fS2_fjLj128EEEEELb1ELb1ELb1ELb1EEEvNS_9FwdParamsE --------------------------
	.section	.nv.constant0._ZN10layer_norm13ln_fwd_kernelINS_13Kernel_traitsIf6__halffS2_fjLj4096ELj1ELj1ELj4ELj16ENS_18Kernel_traits_baseILj4096EfS2_fS2_fjLj128EEEEELb1ELb1ELb1ELb1EEEvNS_9FwdParamsE,"a",@progbits
	.sectionflags	@""
	.align	4
.nv.constant0._ZN10layer_norm13ln_fwd_kernelINS_13Kernel_traitsIf6__halffS2_fjLj4096ELj1ELj1ELj4ELj16ENS_18Kernel_traits_baseILj4096EfS2_fS2_fjLj128EEEEELb1ELb1ELb1ELb1EEEvNS_9FwdParamsE:
	.zero		1128


//--------------------- .nv.constant0._ZN10layer_norm13ln_fwd_kernelINS_13Kernel_traitsI6__halfffffjLj4096ELj1ELj1ELj4ELj16ENS_18Kernel_traits_baseILj4096ES2_ffffjLj128EEEEELb0ELb0ELb0ELb0EEEvNS_9FwdParamsE --------------------------
	.section	.nv.constant0._ZN10layer_norm13ln_fwd_kernelINS_13Kernel_traitsI6__halfffffjLj4096ELj1ELj1ELj4ELj16ENS_18Kernel_traits_baseILj4096ES2_ffffjLj128EEEEELb0ELb0ELb0ELb0EEEvNS_9FwdParamsE,"a",@progbits
	.sectionflags	@""
	.align	4
.nv.constant0._ZN10layer_norm13ln_fwd_kernelINS_13Kernel_traitsI6__halfffffjLj4096ELj1ELj1ELj4ELj16ENS_18Kernel_traits_baseILj4096ES2_ffffjLj128EEEEELb0ELb0ELb0ELb0EEEvNS_9FwdParamsE:
	.zero		1128


//--------------------- .nv.constant0._ZN10layer_norm13ln_fwd_kernelINS_13Kernel_traitsI6__halfffffjLj4096ELj1ELj1ELj4ELj16ENS_18Kernel_traits_baseILj4096ES2_ffffjLj128EEEEELb0ELb0ELb0ELb1EEEvNS_9FwdParamsE --------------------------
	.section	.nv.constant0._ZN10layer_norm13ln_fwd_kernelINS_13Kernel_traitsI6__halfffffjLj4096ELj1ELj1ELj4ELj16ENS_18Kernel_traits_baseILj4096ES2_ffffjLj128EEEEELb0ELb0ELb0ELb1EEEvNS_9FwdParamsE,"a",@progbits
	.sectionflags	@""
	.align	4
.nv.constant0._ZN10layer_norm13ln_fwd_kernelINS_13Kernel_traitsI6__halfffffjLj4096ELj1ELj1ELj4ELj16ENS_18Kernel_traits_baseILj4096ES2_ffffjLj128EEEEELb0ELb0ELb0ELb1EEEvNS_9FwdParamsE:
	.zero		1128


//--------------------- .nv.constant0._ZN10layer_norm13ln_fwd_kernelINS_13Kernel_traitsI6__halfffffjLj4096ELj1ELj1ELj4ELj16ENS_18Kernel_traits_baseILj4096ES2_ffffjLj128EEEEELb0ELb0ELb1ELb0EEEvNS_9FwdParamsE --------------------------
	.section	.nv.constant0._ZN10layer_norm13ln_fwd_kernelINS_13Kernel_traitsI6__halfffffjLj4096ELj1ELj1ELj4ELj16ENS_18Kernel_traits_baseILj4096ES2_ffffjLj128EEEEELb0ELb0ELb1ELb0EEEvNS_9FwdParamsE,"a",@progbits
	.sectionflags	@""
	.align	4
.nv.constant0._ZN10layer_norm13ln_fwd_kernelINS_13Kernel_traitsI6__halfffffjLj4096ELj1ELj1ELj4ELj16ENS_18Kernel_traits_baseILj4096ES2_ffffjLj128EEEEELb0ELb0ELb1ELb0EEEvNS_9FwdParamsE:
	.zero		1128


//--------------------- .nv.constant0._ZN10layer_norm13ln_fwd_kernelINS_13Kernel_traitsI6__halfffffjLj4096ELj1ELj1ELj4ELj16ENS_18Kernel_traits_baseILj4096ES2_ffffjLj128EEEEELb0ELb0ELb1ELb1EEEvNS_9FwdParamsE --------------------------
	.section	.nv.constant0._ZN10layer_norm13ln_fwd_kernelINS_13Kernel_traitsI6__halfffffjLj4096ELj1ELj1ELj4ELj16ENS_18Kernel_traits_baseILj4096ES2_ffffjLj128EEEEELb0ELb0ELb1ELb1EEEvNS_9FwdParamsE,"a",@progbits
	.sectionflags	@""
	.align	4
.nv.constant0._ZN10layer_norm13ln_fwd_kernelINS_13Kernel_traitsI6__halfffffjLj4096ELj1ELj1ELj4ELj16ENS_18Kernel_traits_baseILj4096ES2_ffffjLj128EEEEELb0ELb0ELb1ELb1EEEvNS_9FwdParamsE:
	.zero		1128


//--------------------- .nv.constant0._ZN10layer_norm13ln_fwd_kernelINS_13Kernel_traitsI6__halfffffjLj4096ELj1ELj1ELj4ELj16ENS_18Kernel_traits_baseILj4096ES2_ffffjLj128EEEEELb0ELb1ELb0ELb0EEEvNS_9FwdParamsE --------------------------
	.section	.nv.constant0._ZN10layer_norm13ln_fwd_kernelINS_13Kernel_traitsI6__halfffffjLj4096ELj1ELj1ELj4ELj16ENS_18Kernel_traits_baseILj4096ES2_ffffjLj128EEEEELb0ELb1ELb0ELb0EEEvNS_9FwdParamsE,"a",@progbits
	.sectionflags	@""
	.align	4
.nv.constant0._ZN10layer_norm13ln_fwd_kernelINS_13Kernel_traitsI6__halfffffjLj4096ELj1ELj1ELj4ELj16ENS_18Kernel_traits_baseILj4096ES2_ffffjLj128EEEEELb0ELb1ELb0ELb0EEEvNS_9FwdParamsE:
	.zero		1128


//--------------------- .nv.constant0._ZN10layer_norm13ln_fwd_kernelINS_13Kernel_traitsI6__halfffffjLj4096ELj1ELj1ELj4ELj16ENS_18Kernel_traits_baseILj4096ES2_ffffjLj128EEEEELb0ELb1ELb0ELb1EEEvNS_9FwdParamsE --------------------------
	.section	.nv.constant0._ZN10layer_norm13ln_fwd_kernelINS_13Kernel_traitsI6__halfffffjLj4096ELj1ELj1ELj4ELj16ENS_18Kernel_traits_baseILj4096ES2_ffffjLj128EEEEELb0ELb1ELb0ELb1EEEvNS_9FwdParamsE,"a",@progbits
	.sectionflags	@""
	.align	4
.nv.constant0._ZN10layer_norm13ln_fwd_kernelINS_13Kernel_traitsI6__halfffffjLj4096ELj1ELj1ELj4ELj16ENS_18Kernel_traits_baseILj4096ES2_ffffjLj128EEEEELb0ELb1ELb0ELb1EEEvNS_9FwdParamsE:
	.zero		1128


//--------------------- .nv.constant0._ZN10layer_norm13ln_fwd_kernelINS_13Kernel_traitsI6__halfffffjLj4096ELj1ELj1ELj4ELj16ENS_18Kernel_traits_baseILj4096ES2_ffffjLj128EEEEELb0ELb1ELb1ELb0EEEvNS_9FwdParamsE --------------------------
	.section	.nv.constant0._ZN10layer_norm13ln_fwd_kernelINS_13Kernel_traitsI6__halfffffjLj4096ELj1ELj1ELj4ELj16ENS_18Kernel_traits_baseILj4096ES2_ffffjLj128EEEEELb0ELb1ELb1ELb0EEEvNS_9FwdParamsE,"a",@progbits
	.sectionflags	@""
	.align	4
.nv.constant0._ZN10layer_norm13ln_fwd_kernelINS_13Kernel_traitsI6__halfffffjLj4096ELj1ELj1ELj4ELj16ENS_18Kernel_traits_baseILj4096ES2_ffffjLj128EEEEELb0ELb1ELb1ELb0EEEvNS_9FwdParamsE:
	.zero		1128


//--------------------- .nv.constant0._ZN10layer_norm13ln_fwd_kernelINS_13Kernel_traitsI6__halfffffjLj4096ELj1ELj1ELj4ELj16ENS_18Kernel_traits_baseILj4096ES2_ffffjLj128EEEEELb0ELb1ELb1ELb1EEEvNS_9FwdParamsE --------------------------
	.section	.nv.constant0._ZN10layer_norm13ln_fwd_kernelINS_13Kernel_traitsI6__halfffffjLj4096ELj1ELj1ELj4ELj16ENS_18Kernel_traits_baseILj4096ES2_ffffjLj128EEEEELb0ELb1ELb1ELb1EEEvNS_9FwdParamsE,"a",@progbits
	.sectionflags	@""
	.align	4
.nv.constant0._ZN10layer_norm13ln_fwd_kernelINS_13Kernel_traitsI6__halfffffjLj4096ELj1ELj1ELj4ELj16ENS_18Kernel_traits_baseILj4096ES2_ffffjLj128EEEEELb0ELb1ELb1ELb1EEEvNS_9FwdParamsE:
	.zero		1128


//--------------------- .nv.constant0._ZN10layer_norm13ln_fwd_kernelINS_13Kernel_traitsI6__halfffffjLj4096ELj1ELj1ELj4ELj16ENS_18Kernel_traits_baseILj4096ES2_ffffjLj128EEEEELb1ELb0ELb0ELb0EEEvNS_9FwdParamsE --------------------------
	.section	.nv.constant0._ZN10layer_norm13ln_fwd_kernelINS_13Kernel_traitsI6__halfffffjLj4096ELj1ELj1ELj4ELj16ENS_18Kernel_traits_baseILj4096ES2_ffffjLj128EEEEELb1ELb0ELb0ELb0EEEvNS_9FwdParamsE,"a",@progbits
	.sectionflags	@""
	.align	4
.nv.constant0._ZN10layer_norm13ln_fwd_kernelINS_13Kernel_traitsI6__halfffffjLj4096ELj1ELj1ELj4ELj16ENS_18Kernel_traits_baseILj4096ES2_ffffjLj128EEEEELb1ELb0ELb0ELb0EEEvNS_9FwdParamsE:
	.zero		1128


//--------------------- .nv.constant0._ZN10layer_norm13ln_fwd_kernelINS_13Kernel_traitsI6__halfffffjLj4096ELj1ELj1ELj4ELj16ENS_18Kernel_traits_baseILj4096ES2_ffffjLj128EEEEELb1ELb0ELb0ELb1EEEvNS_9FwdParamsE --------------------------
	.section	.nv.constant0._ZN10layer_norm13ln_fwd_kernelINS_13Kernel_traitsI6__halfffffjLj4096ELj1ELj1ELj4ELj16ENS_18Kernel_traits_baseILj4096ES2_ffffjLj128EEEEELb1ELb0ELb0ELb1EEEvNS_9FwdParamsE,"a",@progbits
	.sectionflags	@""
	.align	4
.nv.constant0._ZN10layer_norm13ln_fwd_kernelINS_13Kernel_traitsI6__halfffffjLj4096ELj1ELj1ELj4ELj16ENS_18Kernel_traits_baseILj4096ES2_ffffjLj128EEEEELb1ELb0ELb0ELb1EEEvNS_9FwdParamsE:
	.zero		1128


//--------------------- .nv.constant0._ZN10layer_norm13ln_fwd_kernelINS_13Kernel_traitsI6__halfffffjLj4096ELj1ELj1ELj4ELj16ENS_18Kernel_traits_baseILj4096ES2_ffffjLj128EEEEELb1ELb0ELb1ELb0EEEvNS_9FwdParamsE --------------------------
	.section	.nv.constant0._ZN10layer_norm13ln_fwd_kernelINS_13Kernel_traitsI6__halfffffjLj4096ELj1ELj1ELj4ELj16ENS_18Kernel_traits_baseILj4096ES2_ffffjLj128EEEEELb1ELb0ELb1ELb0EEEvNS_9FwdParamsE,"a",@progbits
	.sectionflags	@""
	.align	4
.nv.constant0._ZN10layer_norm13ln_fwd_kernelINS_13Kernel_traitsI6__halfffffjLj4096ELj1ELj1ELj4ELj16ENS_18Kernel_traits_baseILj4096ES2_ffffjLj128EEEEELb1ELb0ELb1ELb0EEEvNS_9FwdParamsE:
	.zero		1128


//--------------------- .nv.constant0._ZN10layer_norm13ln_fwd_kernelINS_13Kernel_traitsI6__halfffffjLj4096ELj1ELj1ELj4ELj16ENS_18Kernel_traits_baseILj4096ES2_ffffjLj128EEEEELb1ELb0ELb1ELb1EEEvNS_9FwdParamsE --------------------------
	.section	.nv.constant0._ZN10layer_norm13ln_fwd_kernelINS_13Kernel_traitsI6__halfffffjLj4096ELj1ELj1ELj4ELj16ENS_18Kernel_traits_baseILj4096ES2_ffffjLj128EEEEELb1ELb0ELb1ELb1EEEvNS_9FwdParamsE,"a",@progbits
	.sectionflags	@""
	.align	4
.nv.constant0._ZN10layer_norm13ln_fwd_kernelINS_13Kernel_traitsI6__halfffffjLj4096ELj1ELj1ELj4ELj16ENS_18Kernel_traits_baseILj4096ES2_ffffjLj128EEEEELb1ELb0ELb1ELb1EEEvNS_9FwdParamsE:
	.zero		1128


//--------------------- .nv.constant0._ZN10layer_norm13ln_fwd_kernelINS_13Kernel_traitsI6__halfffffjLj4096ELj1ELj1ELj4ELj16ENS_18Kernel_traits_baseILj4096ES2_ffffjLj128EEEEELb1ELb1ELb0ELb0EEEvNS_9FwdParamsE --------------------------
	.section	.nv.constant0._ZN10layer_norm13ln_fwd_kernelINS_13Kernel_traitsI6__halfffffjLj4096ELj1ELj1ELj4ELj16ENS_18Kernel_traits_baseILj4096ES2_ffffjLj128EEEEELb1ELb1ELb0ELb0EEEvNS_9FwdParamsE,"a",@progbits
	.sectionflags	@""
	.align	4
.nv.constant0._ZN10layer_norm13ln_fwd_kernelINS_13Kernel_traitsI6__halfffffjLj4096ELj1ELj1ELj4ELj16ENS_18Kernel_traits_baseILj4096ES2_ffffjLj128EEEEELb1ELb1ELb0ELb0EEEvNS_9FwdParamsE:
	.zero		1128


//--------------------- .nv.constant0._ZN10layer_norm13ln_fwd_kernelINS_13Kernel_traitsI6__halfffffjLj4096ELj1ELj1ELj4ELj16ENS_18Kernel_traits_baseILj4096ES2_ffffjLj128EEEEELb1ELb1ELb0ELb1EEEvNS_9FwdParamsE --------------------------
	.section	.nv.constant0._ZN10layer_norm13ln_fwd_kernelINS_13Kernel_traitsI6__halfffffjLj4096ELj1ELj1ELj4ELj16ENS_18Kernel_traits_baseILj4096ES2_ffffjLj128EEEEELb1ELb1ELb0ELb1EEEvNS_9FwdParamsE,"a",@progbits
	.sectionflags	@""
	.align	4
.nv.constant0._ZN10layer_norm13ln_fwd_kernelINS_13Kernel_traitsI6__halfffffjLj4096ELj1ELj1ELj4ELj16ENS_18Kernel_traits_baseILj4096ES2_ffffjLj128EEEEELb1ELb1ELb0ELb1EEEvNS_9FwdParamsE:
	.zero		1128


//--------------------- .nv.constant0._ZN10layer_norm13ln_fwd_kernelINS_13Kernel_traitsI6__halfffffjLj4096ELj1ELj1ELj4ELj16ENS_18Kernel_traits_baseILj4096ES2_ffffjLj128EEEEELb1ELb1ELb1ELb0EEEvNS_9FwdParamsE --------------------------
	.section	.nv.constant0._ZN10layer_norm13ln_fwd_kernelINS_13Kernel_traitsI6__halfffffjLj4096ELj1ELj1ELj4ELj16ENS_18Kernel_traits_baseILj4096ES2_ffffjLj128EEEEELb1ELb1ELb1ELb0EEEvNS_9FwdParamsE,"a",@progbits
	.sectionflags	@""
	.align	4
.nv.constant0._ZN10layer_norm13ln_fwd_kernelINS_13Kernel_traitsI6__halfffffjLj4096ELj1ELj1ELj4ELj16ENS_18Kernel_traits_baseILj4096ES2_ffffjLj128EEEEELb1ELb1ELb1ELb0EEEvNS_9FwdParamsE:
	.zero		1128


//--------------------- .nv.constant0._ZN10layer_norm13ln_fwd_kernelINS_13Kernel_traitsI6__halfffffjLj4096ELj1ELj1ELj4ELj16ENS_18Kernel_traits_baseILj4096ES2_ffffjLj128EEEEELb1ELb1ELb1ELb1EEEvNS_9FwdParamsE --------------------------
	.section	.nv.constant0._ZN10layer_norm13ln_fwd_kernelINS_13Kernel_traitsI6__halfffffjLj4096ELj1ELj1ELj4ELj16ENS_18Kernel_traits_baseILj4096ES2_ffffjLj128EEEEELb1ELb1ELb1ELb1EEEvNS_9FwdParamsE,"a",@progbits
	.sectionflags	@""
	.align	4
.nv.constant0._ZN10layer_norm13ln_fwd_kernelINS_13Kernel_traitsI6__halfffffjLj4096ELj1ELj1ELj4ELj16ENS_18Kernel_traits_baseILj4096ES2_ffffjLj128EEEEELb1ELb1ELb1ELb1EEEvNS_9FwdParamsE:
	.zero		1128


//--------------------- .nv.constant0._ZN10layer_norm13ln_fwd_kernelINS_13Kernel_traitsIfffffjLj4096ELj1ELj1ELj4ELj16ENS_18Kernel_traits_baseILj4096EfffffjLj128EEEEELb0ELb0ELb0ELb0EEEvNS_9FwdParamsE --------------------------
	.section	.nv.constant0._ZN10layer_norm13ln_fwd_kernelINS_13Kernel_traitsIfffffjLj4096ELj1ELj1ELj4ELj16ENS_18Kernel_traits_baseILj4096EfffffjLj128EEEEELb0ELb0ELb0ELb0EEEvNS_9FwdParamsE,"a",@progbits
	.sectionflags	@""
	.align	4
.nv.constant0._ZN10layer_norm13ln_fwd_kernelINS_13Kernel_traitsIfffffjLj4096ELj1ELj1ELj4ELj16ENS_18Kernel_traits_baseILj4096EfffffjLj128EEEEELb0ELb0ELb0ELb0EEEvNS_9FwdParamsE:
	.zero		1128


//--------------------- .nv.constant0._ZN10layer_norm13ln_fwd_kernelINS_13Kernel_traitsIfffffjLj4096ELj1ELj1ELj4ELj16ENS_18Kernel_traits_baseILj4096EfffffjLj128EEEEELb0ELb0ELb0ELb1EEEvNS_9FwdParamsE --------------------------
	.section	.nv.constant0._ZN10layer_norm13ln_fwd_kernelINS_13Kernel_traitsIfffffjLj4096ELj1ELj1ELj4ELj16ENS_18Kernel_traits_baseILj4096EfffffjLj128EEEEELb0ELb0ELb0ELb1EEEvNS_9FwdParamsE,"a",@progbits
	.sectionflags	@""
	.align	4
.nv.constant0._ZN10layer_norm13ln_fwd_kernelINS_13Kernel_traitsIfffffjLj4096ELj1ELj1ELj4ELj16ENS_18Kernel_traits_baseILj4096EfffffjLj128EEEEELb0ELb0ELb0ELb1EEEvNS_9FwdParamsE:
	.zero		1128


//--------------------- .nv.constant0._ZN10layer_norm13ln_fwd_kernelINS_13Kernel_traitsIfffffjLj4096ELj1ELj1ELj4ELj16ENS_18Kernel_traits_baseILj4096EfffffjLj128EEEEELb0ELb0ELb1ELb0EEEvNS_9FwdParamsE --------------------------
	.section	.nv.constant0._ZN10layer_norm13ln_fwd_kernelINS_13Kernel_traitsIfffffjLj4096ELj1ELj1ELj4ELj16ENS_18Kernel_traits_baseILj4096EfffffjLj128EEEEELb0ELb0ELb1ELb0EEEvNS_9FwdParamsE,"a",@progbits
	.sectionflags	@""
	.align	4
.nv.constant0._ZN10layer_norm13ln_fwd_kernelINS_13Kernel_traitsIfffffjLj4096ELj1ELj1ELj4ELj16ENS_18Kernel_traits_baseILj4096EfffffjLj128EEEEELb0ELb0ELb1ELb0EEEvNS_9FwdParamsE:
	.zero		1128


//--------------------- .nv.constant0._ZN10layer_norm13ln_fwd_kernelINS_13Kernel_traitsIfffffjLj4096ELj1ELj1ELj4ELj16ENS_18Kernel_traits_baseILj4096EfffffjLj128EEEEELb0ELb0ELb1ELb1EEEvNS_9FwdParamsE --------------------------
	.section	.nv.constant0._ZN10layer_norm13ln_fwd_kernelINS_13Kernel_traitsIfffffjLj4096ELj1ELj1ELj4ELj16ENS_18Kernel_traits_baseILj4096EfffffjLj128EEEEELb0ELb0ELb1ELb1EEEvNS_9FwdParamsE,"a",@progbits
	.sectionflags	@""
	.align	4
.nv.constant0._ZN10layer_norm13ln_fwd_kernelINS_13Kernel_traitsIfffffjLj4096ELj1ELj1ELj4ELj16ENS_18Kernel_traits_baseILj4096EfffffjLj128EEEEELb0ELb0ELb1ELb1EEEvNS_9FwdParamsE:
	.zero		1128


//--------------------- .nv.constant0._ZN10layer_norm13ln_fwd_kernelINS_13Kernel_traitsIfffffjLj4096ELj1ELj1ELj4ELj16ENS_18Kernel_traits_baseILj4096EfffffjLj128EEEEELb0ELb1ELb0ELb0EEEvNS_9FwdParamsE --------------------------
	.section	.nv.constant0._ZN10layer_norm13ln_fwd_kernelINS_13Kernel_traitsIfffffjLj4096ELj1ELj1ELj4ELj16ENS_18Kernel_traits_baseILj4096EfffffjLj128EEEEELb0ELb1ELb0ELb0EEEvNS_9FwdParamsE,"a",@progbits
	.sectionflags	@""
	.align	4
.nv.constant0._ZN10layer_norm13ln_fwd_kernelINS_13Kernel_traitsIfffffjLj4096ELj1ELj1ELj4ELj16ENS_18Kernel_traits_baseILj4096EfffffjLj128EEEEELb0ELb1ELb0ELb0EEEvNS_9FwdParamsE:
	.zero		1128


//--------------------- .nv.constant0._ZN10layer_norm13ln_fwd_kernelINS_13Kernel_traitsIfffffjLj4096ELj1ELj1ELj4ELj16ENS_18Kernel_traits_baseILj4096EfffffjLj128EEEEELb0ELb1ELb0ELb1EEEvNS_9FwdParamsE --------------------------
	.section	.nv.constant0._ZN10layer_norm13ln_fwd_kernelINS_13Kernel_traitsIfffffjLj4096ELj1ELj1ELj4ELj16ENS_18Kernel_traits_baseILj4096EfffffjLj128EEEEELb0ELb1ELb0ELb1EEEvNS_9FwdParamsE,"a",@progbits
	.sectionflags	@""
	.align	4
.nv.constant0._ZN10layer_norm13ln_fwd_kernelINS_13Kernel_traitsIfffffjLj4096ELj1ELj1ELj4ELj16ENS_18Kernel_traits_baseILj4096EfffffjLj128EEEEELb0ELb1ELb0ELb1EEEvNS_9FwdParamsE:
	.zero		1128


//--------------------- .nv.constant0._ZN10layer_norm13ln_fwd_kernelINS_13Kernel_traitsIfffffjLj4096ELj1ELj1ELj4ELj16ENS_18Kernel_traits_baseILj4096EfffffjLj128EEEEELb0ELb1ELb1ELb0EEEvNS_9FwdParamsE --------------------------
	.section	.nv.constant0._ZN10layer_norm13ln_fwd_kernelINS_13Kernel_traitsIfffffjLj4096ELj1ELj1ELj4ELj16ENS_18Kernel_traits_baseILj4096EfffffjLj128EEEEELb0ELb1ELb1ELb0EEEvNS_9FwdParamsE,"a",@progbits
	.sectionflags	@""
	.align	4
.nv.constant0._ZN10layer_norm13ln_fwd_kernelINS_13Kernel_traitsIfffffjLj4096ELj1ELj1ELj4ELj16ENS_18Kernel_traits_baseILj4096EfffffjLj128EEEEELb0ELb1ELb1ELb0EEEvNS_9FwdParamsE:
	.zero		1128


//--------------------- .nv.constant0._ZN10layer_norm13ln_fwd_kernelINS_13Kernel_traitsIfffffjLj4096ELj1ELj1ELj4ELj16ENS_18Kernel_traits_baseILj4096EfffffjLj128EEEEELb0ELb1ELb1ELb1EEEvNS_9FwdParamsE --------------------------
	.section	.nv.constant0._ZN10layer_norm13ln_fwd_kernelINS_13Kernel_traitsIfffffjLj4096ELj1ELj1ELj4ELj16ENS_18Kernel_traits_baseILj4096EfffffjLj128EEEEELb0ELb1ELb1ELb1EEEvNS_9FwdParamsE,"a",@progbits
	.sectionflags	@""
	.align	4
.nv.constant0._ZN10layer_norm13ln_fwd_kernelINS_13Kernel_traitsIfffffjLj4096ELj1ELj1ELj4ELj16ENS_18Kernel_traits_baseILj4096EfffffjLj128EEEEELb0ELb1ELb1ELb1EEEvNS_9FwdParamsE:
	.zero		1128


//--------------------- .nv.constant0._ZN10layer_norm13ln_fwd_kernelINS_13Kernel_traitsIfffffjLj4096ELj1ELj1ELj4ELj16ENS_18Kernel_traits_baseILj4096EfffffjLj128EEEEELb1ELb0ELb0ELb0EEEvNS_9FwdParamsE --------------------------
	.section	.nv.constant0._ZN10layer_norm13ln_fwd_kernelINS_13Kernel_traitsIfffffjLj4096ELj1ELj1ELj4ELj16ENS_18Kernel_traits_baseILj4096EfffffjLj128EEEEELb1ELb0ELb0ELb0EEEvNS_9FwdParamsE,"a",@progbits
	.sectionflags	@""
	.align	4
.nv.constant0._ZN10layer_norm13ln_fwd_kernelINS_13Kernel_traitsIfffffjLj4096ELj1ELj1ELj4ELj16ENS_18Kernel_traits_baseILj4096EfffffjLj128EEEEELb1ELb0ELb0ELb0EEEvNS_9FwdParamsE:
	.zero		1128


//--------------------- .nv.constant0._ZN10layer_norm13ln_fwd_kernelINS_13Kernel_traitsIfffffjLj4096ELj1ELj1ELj4ELj16ENS_18Kernel_traits_baseILj4096EfffffjLj128EEEEELb1ELb0ELb0ELb1EEEvNS_9FwdParamsE --------------------------
	.section	.nv.constant0._ZN10layer_norm13ln_fwd_kernelINS_13Kernel_traitsIfffffjLj4096ELj1ELj1ELj4ELj16ENS_18Kernel_traits_baseILj4096EfffffjLj128EEEEELb1ELb0ELb0ELb1EEEvNS_9FwdParamsE,"a",@progbits
	.sectionflags	@""
	.align	4
.nv.constant0._ZN10layer_norm13ln_fwd_kernelINS_13Kernel_traitsIfffffjLj4096ELj1ELj1ELj4ELj16ENS_18Kernel_traits_baseILj4096EfffffjLj128EEEEELb1ELb0ELb0ELb1EEEvNS_9FwdParamsE:
	.zero		1128


//--------------------- .nv.constant0._ZN10layer_norm13ln_fwd_kernelINS_13Kernel_traitsIfffffjLj4096ELj1ELj1ELj4ELj16ENS_18Kernel_traits_baseILj4096EfffffjLj128EEEEELb1ELb0ELb1ELb0EEEvNS_9FwdParamsE --------------------------
	.section	.nv.constant0._ZN10layer_norm13ln_fwd_kernelINS_13Kernel_traitsIfffffjLj4096ELj1ELj1ELj4ELj16ENS_18Kernel_traits_baseILj4096EfffffjLj128EEEEELb1ELb0ELb1ELb0EEEvNS_9FwdParamsE,"a",@progbits
	.sectionflags	@""
	.align	4
.nv.constant0._ZN10layer_norm13ln_fwd_kernelINS_13Kernel_traitsIfffffjLj4096ELj1ELj1ELj4ELj16ENS_18Kernel_traits_baseILj4096EfffffjLj128EEEEELb1ELb0ELb1ELb0EEEvNS_9FwdParamsE:
	.zero		1128


//--------------------- .nv.constant0._ZN10layer_norm13ln_fwd_kernelINS_13Kernel_traitsIfffffjLj4096ELj1ELj1ELj4ELj16ENS_18Kernel_traits_baseILj4096EfffffjLj128EEEEELb1ELb0ELb1ELb1EEEvNS_9FwdParamsE --------------------------
	.section	.nv.constant0._ZN10layer_norm13ln_fwd_kernelINS_13Kernel_traitsIfffffjLj4096ELj1ELj1ELj4ELj16ENS_18Kernel_traits_baseILj4096EfffffjLj128EEEEELb1ELb0ELb1ELb1EEEvNS_9FwdParamsE,"a",@progbits
	.sectionflags	@""
	.align	4
.nv.constant0._ZN10layer_norm13ln_fwd_kernelINS_13Kernel_traitsIfffffjLj4096ELj1ELj1ELj4ELj16ENS_18Kernel_traits_baseILj4096EfffffjLj128EEEEELb1ELb0ELb1ELb1EEEvNS_9FwdParamsE:
	.zero		1128


//--------------------- .nv.constant0._ZN10layer_norm13ln_fwd_kernelINS_13Kernel_traitsIfffffjLj4096ELj1ELj1ELj4ELj16ENS_18Kernel_traits_baseILj4096EfffffjLj128EEEEELb1ELb1ELb0ELb0EEEvNS_9FwdParamsE --------------------------
	.section	.nv.constant0._ZN10layer_norm13ln_fwd_kernelINS_13Kernel_traitsIfffffjLj4096ELj1ELj1ELj4ELj16ENS_18Kernel_traits_baseILj4096EfffffjLj128EEEEELb1ELb1ELb0ELb0EEEvNS_9FwdParamsE,"a",@progbits
	.sectionflags	@""
	.align	4
.nv.constant0._ZN10layer_norm13ln_fwd_kernelINS_13Kernel_traitsIfffffjLj4096ELj1ELj1ELj4ELj16ENS_18Kernel_traits_baseILj4096EfffffjLj128EEEEELb1ELb1ELb0ELb0EEEvNS_9FwdParamsE:
	.zero		1128


//--------------------- .nv.constant0._ZN10layer_norm13ln_fwd_kernelINS_13Kernel_traitsIfffffjLj4096ELj1ELj1ELj4ELj16ENS_18Kernel_traits_baseILj4096EfffffjLj128EEEEELb1ELb1ELb0ELb1EEEvNS_9FwdParamsE --------------------------
	.section	.nv.constant0._ZN10layer_norm13ln_fwd_kernelINS_13Kernel_traitsIfffffjLj4096ELj1ELj1ELj4ELj16ENS_18Kernel_traits_baseILj4096EfffffjLj128EEEEELb1ELb1ELb0ELb1EEEvNS_9FwdParamsE,"a",@progbits
	.sectionflags	@""
	.align	4
.nv.constant0._ZN10layer_norm13ln_fwd_kernelINS_13Kernel_traitsIfffffjLj4096ELj1ELj1ELj4ELj16ENS_18Kernel_traits_baseILj4096EfffffjLj128EEEEELb1ELb1ELb0ELb1EEEvNS_9FwdParamsE:
	.zero		1128


//--------------------- .nv.constant0._ZN10layer_norm13ln_fwd_kernelINS_13Kernel_traitsIfffffjLj4096ELj1ELj1ELj4ELj16ENS_18Kernel_traits_baseILj4096EfffffjLj128EEEEELb1ELb1ELb1ELb0EEEvNS_9FwdParamsE --------------------------
	.section	.nv.constant0._ZN10layer_norm13ln_fwd_kernelINS_13Kernel_traitsIfffffjLj4096ELj1ELj1ELj4ELj16ENS_18Kernel_traits_baseILj4096EfffffjLj128EEEEELb1ELb1ELb1ELb0EEEvNS_9FwdParamsE,"a",@progbits
	.sectionflags	@""
	.align	4
.nv.constant0._ZN10layer_norm13ln_fwd_kernelINS_13Kernel_traitsIfffffjLj4096ELj1ELj1ELj4ELj16ENS_18Kernel_traits_baseILj4096EfffffjLj128EEEEELb1ELb1ELb1ELb0EEEvNS_9FwdParamsE:
	.zero		1128


//--------------------- .nv.constant0._ZN10layer_norm13ln_fwd_kernelINS_13Kernel_traitsIfffffjLj4096ELj1ELj1ELj4ELj16ENS_18Kernel_traits_baseILj4096EfffffjLj128EEEEELb1ELb1ELb1ELb1EEEvNS_9FwdParamsE --------------------------
	.section	.nv.constant0._ZN10layer_norm13ln_fwd_kernelINS_13Kernel_traitsIfffffjLj4096ELj1ELj1ELj4ELj16ENS_18Kernel_traits_baseILj4096EfffffjLj128EEEEELb1ELb1ELb1ELb1EEEvNS_9FwdParamsE,"a",@progbits
	.sectionflags	@""
	.align	4
.nv.constant0._ZN10layer_norm13ln_fwd_kernelINS_13Kernel_traitsIfffffjLj4096ELj1ELj1ELj4ELj16ENS_18Kernel_traits_baseILj4096EfffffjLj128EEEEELb1ELb1ELb1ELb1EEEvNS_9FwdParamsE:
	.zero		1128


//--------------------- SYMBOLS --------------------------

	.type		.nv.reservedSmem.offset0,@object
	.size		.nv.reservedSmem.offset0,0x4
	.type		.nv.reservedSmem.cap,@object
	.size		.nv.reservedSmem.cap,0x4
